	.target	sm_80

	.elftype	@"ET_EXEC"


//--------------------- .note.nv.tkinfo           --------------------------
	.section	.note.nv.tkinfo,"",@"SHT_NOTE"
	.sectionflags	@"SHF_NOTE_NV_TKINFO"
	.tkinfo
        /*0018*/ 	.word	0x00000002
        /*0030*/ 	.string	""
        /*0030*/ 	.string	"ptxas"
        /*0030*/ 	.string	"Cuda compilation tools, release 13.0, V13.0.88"
        /*0030*/ 	.string	"Build cuda_13.0.r13.0/compiler.36424714_0"
        /*0030*/ 	.string	"-arch sm_80 -m 64 "



//--------------------- .note.nv.cuinfo           --------------------------
	.section	.note.nv.cuinfo,"",@"SHT_NOTE"
	.sectionflags	@"SHF_NOTE_NV_CUINFO"
        /*0018*/ 	.short	0x0002
        /*001a*/ 	.short	0x0050
        /*001c*/ 	.short	0x0082
	.zero		2


//--------------------- .nv.info                  --------------------------
	.section	.nv.info,"",@"SHT_CUDA_INFO"
	.align	4


	//----- nvinfo : EIATTR_REGCOUNT
	.align		4
        /*0000*/ 	.byte	0x04, 0x2f
        /*0002*/ 	.short	(.L_10 - .L_9)
	.align		4
.L_9:
        /*0004*/ 	.word	index@(_ZN10layer_norm13ln_fwd_kernelINS_13Kernel_traitsIfffffjLj4096ELj1ELj1ELj4ELj16ENS_18Kernel_traits_baseILj4096EfffffjLj128EEEEELb1ELb1ELb1ELb1EEEvNS_9FwdParamsE)
        /*0008*/ 	.word	0x000000a7


	//----- nvinfo : EIATTR_FRAME_SIZE
	.align		4
.L_10:
        /*000c*/ 	.byte	0x04, 0x11
        /*000e*/ 	.short	(.L_12 - .L_11)
	.align		4
.L_11:
        /*0010*/ 	.word	index@($__internal_159_$__cuda_sm70_shflsync_bfly_p)
        /*0014*/ 	.word	0x00000000


	//----- nvinfo : EIATTR_FRAME_SIZE
	.align		4
.L_12:
        /*0018*/ 	.byte	0x04, 0x11
        /*001a*/ 	.short	(.L_14 - .L_13)
	.align		4
.L_13:
        /*001c*/ 	.word	index@(_ZN10layer_norm13ln_fwd_kernelINS_13Kernel_traitsIfffffjLj4096ELj1ELj1ELj4ELj16ENS_18Kernel_traits_baseILj4096EfffffjLj128EEEEELb1ELb1ELb1ELb1EEEvNS_9FwdParamsE)
        /*0020*/ 	.word	0x00000000


	//----- nvinfo : EIATTR_REGCOUNT
	.align		4
.L_14:
        /*0024*/ 	.byte	0x04, 0x2f
        /*0026*/ 	.short	(.L_16 - .L_15)
	.align		4
.L_15:
        /*0028*/ 	.word	index@(_ZN10layer_norm13ln_fwd_kernelINS_13Kernel_traitsIfffffjLj4096ELj1ELj1ELj4ELj16ENS_18Kernel_traits_baseILj4096EfffffjLj128EEEEELb1ELb1ELb1ELb0EEEvNS_9FwdParamsE)
        /*002c*/ 	.word	0x000000b3


	//----- nvinfo : EIATTR_FRAME_SIZE
	.align		4
.L_16:
        /*0030*/ 	.byte	0x04, 0x11
        /*0032*/ 	.short	(.L_18 - .L_17)
	.align		4
.L_17:
        /*0034*/ 	.word	index@($__internal_158_$__cuda_sm70_shflsync_bfly_p)
        /*0038*/ 	.word	0x00000000


	//----- nvinfo : EIATTR_FRAME_SIZE
	.align		4
.L_18:
        /*003c*/ 	.byte	0x04, 0x11
        /*003e*/ 	.short	(.L_20 - .L_19)
	.align		4
.L_19:
        /*0040*/ 	.word	index@(_ZN10layer_norm13ln_fwd_kernelINS_13Kernel_traitsIfffffjLj4096ELj1ELj1ELj4ELj16ENS_18Kernel_traits_baseILj4096EfffffjLj128EEEEELb1ELb1ELb1ELb0EEEvNS_9FwdParamsE)
        /*0044*/ 	.word	0x00000000


	//----- nvinfo : EIATTR_REGCOUNT
	.align		4
.L_20:
        /*0048*/ 	.byte	0x04, 0x2f
        /*004a*/ 	.short	(.L_22 - .L_21)
	.align		4
.L_21:
        /*004c*/ 	.word	index@(_ZN10layer_norm13ln_fwd_kernelINS_13Kernel_traitsIfffffjLj4096ELj1ELj1ELj4ELj16ENS_18Kernel_traits_baseILj4096EfffffjLj128EEEEELb1ELb1ELb0ELb1EEEvNS_9FwdParamsE)
        /*0050*/ 	.word	0x000000a8


	//----- nvinfo : EIATTR_FRAME_SIZE
	.align		4
.L_22:
        /*0054*/ 	.byte	0x04, 0x11
        /*0056*/ 	.short	(.L_24 - .L_23)
	.align		4
.L_23:
        /*0058*/ 	.word	index@($__internal_157_$__cuda_sm70_shflsync_bfly_p)
        /*005c*/ 	.word	0x00000000


	//----- nvinfo : EIATTR_FRAME_SIZE
	.align		4
.L_24:
        /*0060*/ 	.byte	0x04, 0x11
        /*0062*/ 	.short	(.L_26 - .L_25)
	.align		4
.L_25:
        /*0064*/ 	.word	index@(_ZN10layer_norm13ln_fwd_kernelINS_13Kernel_traitsIfffffjLj4096ELj1ELj1ELj4ELj16ENS_18Kernel_traits_baseILj4096EfffffjLj128EEEEELb1ELb1ELb0ELb1EEEvNS_9FwdParamsE)
        /*0068*/ 	.word	0x00000000


	//----- nvinfo : EIATTR_REGCOUNT
	.align		4
.L_26:
        /*006c*/ 	.byte	0x04, 0x2f
        /*006e*/ 	.short	(.L_28 - .L_27)
	.align		4
.L_27:
        /*0070*/ 	.word	index@(_ZN10layer_norm13ln_fwd_kernelINS_13Kernel_traitsIfffffjLj4096ELj1ELj1ELj4ELj16ENS_18Kernel_traits_baseILj4096EfffffjLj128EEEEELb1ELb1ELb0ELb0EEEvNS_9FwdParamsE)
        /*0074*/ 	.word	0x000000a8


	//----- nvinfo : EIATTR_FRAME_SIZE
	.align		4
.L_28:
        /*0078*/ 	.byte	0x04, 0x11
        /*007a*/ 	.short	(.L_30 - .L_29)
	.align		4
.L_29:
        /*007c*/ 	.word	index@($__internal_156_$__cuda_sm70_shflsync_bfly_p)
        /*0080*/ 	.word	0x00000000


	//----- nvinfo : EIATTR_FRAME_SIZE
	.align		4
.L_30:
        /*0084*/ 	.byte	0x04, 0x11
        /*0086*/ 	.short	(.L_32 - .L_31)
	.align		4
.L_31:
        /*0088*/ 	.word	index@(_ZN10layer_norm13ln_fwd_kernelINS_13Kernel_traitsIfffffjLj4096ELj1ELj1ELj4ELj16ENS_18Kernel_traits_baseILj4096EfffffjLj128EEEEELb1ELb1ELb0ELb0EEEvNS_9FwdParamsE)
        /*008c*/ 	.word	0x00000008


	//----- nvinfo : EIATTR_REGCOUNT
	.align		4
.L_32:
        /*0090*/ 	.byte	0x04, 0x2f
        /*0092*/ 	.short	(.L_34 - .L_33)
	.align		4
.L_33:
        /*0094*/ 	.word	index@(_ZN10layer_norm13ln_fwd_kernelINS_13Kernel_traitsIfffffjLj4096ELj1ELj1ELj4ELj16ENS_18Kernel_traits_baseILj4096EfffffjLj128EEEEELb1ELb0ELb1ELb1EEEvNS_9FwdParamsE)
        /*0098*/ 	.word	0x0000009d


	//----- nvinfo : EIATTR_FRAME_SIZE
	.align		4
.L_34:
        /*009c*/ 	.byte	0x04, 0x11
        /*009e*/ 	.short	(.L_36 - .L_35)
	.align		4
.L_35:
        /*00a0*/ 	.word	index@($__internal_155_$__cuda_sm70_shflsync_bfly_p)
        /*00a4*/ 	.word	0x00000000


	//----- nvinfo : EIATTR_FRAME_SIZE
	.align		4
.L_36:
        /*00a8*/ 	.byte	0x04, 0x11
        /*00aa*/ 	.short	(.L_38 - .L_37)
	.align		4
.L_37:
        /*00ac*/ 	.word	index@(_ZN10layer_norm13ln_fwd_kernelINS_13Kernel_traitsIfffffjLj4096ELj1ELj1ELj4ELj16ENS_18Kernel_traits_baseILj4096EfffffjLj128EEEEELb1ELb0ELb1ELb1EEEvNS_9FwdParamsE)
        /*00b0*/ 	.word	0x00000000


	//----- nvinfo : EIATTR_REGCOUNT
	.align		4
.L_38:
        /*00b4*/ 	.byte	0x04, 0x2f
        /*00b6*/ 	.short	(.L_40 - .L_39)
	.align		4
.L_39:
        /*00b8*/ 	.word	index@(_ZN10layer_norm13ln_fwd_kernelINS_13Kernel_traitsIfffffjLj4096ELj1ELj1ELj4ELj16ENS_18Kernel_traits_baseILj4096EfffffjLj128EEEEELb1ELb0ELb1ELb0EEEvNS_9FwdParamsE)
        /*00bc*/ 	.word	0x00000097


	//----- nvinfo : EIATTR_FRAME_SIZE
	.align		4
.L_40:
        /*00c0*/ 	.byte	0x04, 0x11
        /*00c2*/ 	.short	(.L_42 - .L_41)
	.align		4
.L_41:
        /*00c4*/ 	.word	index@($__internal_154_$__cuda_sm70_shflsync_bfly_p)
        /*00c8*/ 	.word	0x00000000


	//----- nvinfo : EIATTR_FRAME_SIZE
	.align		4
.L_42:
        /*00cc*/ 	.byte	0x04, 0x11
        /*00ce*/ 	.short	(.L_44 - .L_43)
	.align		4
.L_43:
        /*00d0*/ 	.word	index@(_ZN10layer_norm13ln_fwd_kernelINS_13Kernel_traitsIfffffjLj4096ELj1ELj1ELj4ELj16ENS_18Kernel_traits_baseILj4096EfffffjLj128EEEEELb1ELb0ELb1ELb0EEEvNS_9FwdParamsE)
        /*00d4*/ 	.word	0x00000000


	//----- nvinfo : EIATTR_REGCOUNT
	.align		4
.L_44:
        /*00d8*/ 	.byte	0x04, 0x2f
        /*00da*/ 	.short	(.L_46 - .L_45)
	.align		4
.L_45:
        /*00dc*/ 	.word	index@(_ZN10layer_norm13ln_fwd_kernelINS_13Kernel_traitsIfffffjLj4096ELj1ELj1ELj4ELj16ENS_18Kernel_traits_baseILj4096EfffffjLj128EEEEELb1ELb0ELb0ELb1EEEvNS_9FwdParamsE)
        /*00e0*/ 	.word	0x00000080


	//----- nvinfo : EIATTR_FRAME_SIZE
	.align		4
.L_46:
        /*00e4*/ 	.byte	0x04, 0x11
        /*00e6*/ 	.short	(.L_48 - .L_47)
	.align		4
.L_47:
        /*00e8*/ 	.word	index@($__internal_153_$__cuda_sm70_shflsync_bfly_p)
        /*00ec*/ 	.word	0x00000000


	//----- nvinfo : EIATTR_FRAME_SIZE
	.align		4
.L_48:
        /*00f0*/ 	.byte	0x04, 0x11
        /*00f2*/ 	.short	(.L_50 - .L_49)
	.align		4
.L_49:
        /*00f4*/ 	.word	index@(_ZN10layer_norm13ln_fwd_kernelINS_13Kernel_traitsIfffffjLj4096ELj1ELj1ELj4ELj16ENS_18Kernel_traits_baseILj4096EfffffjLj128EEEEELb1ELb0ELb0ELb1EEEvNS_9FwdParamsE)
        /*00f8*/ 	.word	0x00000010


	//----- nvinfo : EIATTR_REGCOUNT
	.align		4
.L_50:
        /*00fc*/ 	.byte	0x04, 0x2f
        /*00fe*/ 	.short	(.L_52 - .L_51)
	.align		4
.L_51:
        /*0100*/ 	.word	index@(_ZN10layer_norm13ln_fwd_kernelINS_13Kernel_traitsIfffffjLj4096ELj1ELj1ELj4ELj16ENS_18Kernel_traits_baseILj4096EfffffjLj128EEEEELb1ELb0ELb0ELb0EEEvNS_9FwdParamsE)
        /*0104*/ 	.word	0x00000089


	//----- nvinfo : EIATTR_FRAME_SIZE
	.align		4
.L_52:
        /*0108*/ 	.byte	0x04, 0x11
        /*010a*/ 	.short	(.L_54 - .L_53)
	.align		4
.L_53:
        /*010c*/ 	.word	index@($__internal_152_$__cuda_sm70_shflsync_bfly_p)
        /*0110*/ 	.word	0x00000000


	//----- nvinfo : EIATTR_FRAME_SIZE
	.align		4
.L_54:
        /*0114*/ 	.byte	0x04, 0x11
        /*0116*/ 	.short	(.L_56 - .L_55)
	.align		4
.L_55:
        /*0118*/ 	.word	index@(_ZN10layer_norm13ln_fwd_kernelINS_13Kernel_traitsIfffffjLj4096ELj1ELj1ELj4ELj16ENS_18Kernel_traits_baseILj4096EfffffjLj128EEEEELb1ELb0ELb0ELb0EEEvNS_9FwdParamsE)
        /*011c*/ 	.word	0x00000000


	//----- nvinfo : EIATTR_REGCOUNT
	.align		4
.L_56:
        /*0120*/ 	.byte	0x04, 0x2f
        /*0122*/ 	.short	(.L_58 - .L_57)
	.align		4
.L_57:
        /*0124*/ 	.word	index@(_ZN10layer_norm13ln_fwd_kernelINS_13Kernel_traitsIfffffjLj4096ELj1ELj1ELj4ELj16ENS_18Kernel_traits_baseILj4096EfffffjLj128EEEEELb0ELb1ELb1ELb1EEEvNS_9FwdParamsE)
        /*0128*/ 	.word	0x000000a7


	//----- nvinfo : EIATTR_FRAME_SIZE
	.align		4
.L_58:
        /*012c*/ 	.byte	0x04, 0x11
        /*012e*/ 	.short	(.L_60 - .L_59)
	.align		4
.L_59:
        /*0130*/ 	.word	index@($__internal_151_$__cuda_sm70_shflsync_bfly_p)
        /*0134*/ 	.word	0x00000000


	//----- nvinfo : EIATTR_FRAME_SIZE
	.align		4
.L_60:
        /*0138*/ 	.byte	0x04, 0x11
        /*013a*/ 	.short	(.L_62 - .L_61)
	.align		4
.L_61:
        /*013c*/ 	.word	index@(_ZN10layer_norm13ln_fwd_kernelINS_13Kernel_traitsIfffffjLj4096ELj1ELj1ELj4ELj16ENS_18Kernel_traits_baseILj4096EfffffjLj128EEEEELb0ELb1ELb1ELb1EEEvNS_9FwdParamsE)
        /*0140*/ 	.word	0x00000000


	//----- nvinfo : EIATTR_REGCOUNT
	.align		4
.L_62:
        /*0144*/ 	.byte	0x04, 0x2f
        /*0146*/ 	.short	(.L_64 - .L_63)
	.align		4
.L_63:
        /*0148*/ 	.word	index@(_ZN10layer_norm13ln_fwd_kernelINS_13Kernel_traitsIfffffjLj4096ELj1ELj1ELj4ELj16ENS_18Kernel_traits_baseILj4096EfffffjLj128EEEEELb0ELb1ELb1ELb0EEEvNS_9FwdParamsE)
        /*014c*/ 	.word	0x000000a2


	//----- nvinfo : EIATTR_FRAME_SIZE
	.align		4
.L_64:
        /*0150*/ 	.byte	0x04, 0x11
        /*0152*/ 	.short	(.L_66 - .L_65)
	.align		4
.L_65:
        /*0154*/ 	.word	index@($__internal_150_$__cuda_sm70_shflsync_bfly_p)
        /*0158*/ 	.word	0x00000000


	//----- nvinfo : EIATTR_FRAME_SIZE
	.align		4
.L_66:
        /*015c*/ 	.byte	0x04, 0x11
        /*015e*/ 	.short	(.L_68 - .L_67)
	.align		4
.L_67:
        /*0160*/ 	.word	index@(_ZN10layer_norm13ln_fwd_kernelINS_13Kernel_traitsIfffffjLj4096ELj1ELj1ELj4ELj16ENS_18Kernel_traits_baseILj4096EfffffjLj128EEEEELb0ELb1ELb1ELb0EEEvNS_9FwdParamsE)
        /*0164*/ 	.word	0x00000000


	//----- nvinfo : EIATTR_REGCOUNT
	.align		4
.L_68:
        /*0168*/ 	.byte	0x04, 0x2f
        /*016a*/ 	.short	(.L_70 - .L_69)
	.align		4
.L_69:
        /*016c*/ 	.word	index@(_ZN10layer_norm13ln_fwd_kernelINS_13Kernel_traitsIfffffjLj4096ELj1ELj1ELj4ELj16ENS_18Kernel_traits_baseILj4096EfffffjLj128EEEEELb0ELb1ELb0ELb1EEEvNS_9FwdParamsE)
        /*0170*/ 	.word	0x000000a8


	//----- nvinfo : EIATTR_FRAME_SIZE
	.align		4
.L_70:
        /*0174*/ 	.byte	0x04, 0x11
        /*0176*/ 	.short	(.L_72 - .L_71)
	.align		4
.L_71:
        /*0178*/ 	.word	index@($__internal_149_$__cuda_sm70_shflsync_bfly_p)
        /*017c*/ 	.word	0x00000000


	//----- nvinfo : EIATTR_FRAME_SIZE
	.align		4
.L_72:
        /*0180*/ 	.byte	0x04, 0x11
        /*0182*/ 	.short	(.L_74 - .L_73)
	.align		4
.L_73:
        /*0184*/ 	.word	index@(_ZN10layer_norm13ln_fwd_kernelINS_13Kernel_traitsIfffffjLj4096ELj1ELj1ELj4ELj16ENS_18Kernel_traits_baseILj4096EfffffjLj128EEEEELb0ELb1ELb0ELb1EEEvNS_9FwdParamsE)
        /*0188*/ 	.word	0x00000000


	//----- nvinfo : EIATTR_REGCOUNT
	.align		4
.L_74:
        /*018c*/ 	.byte	0x04, 0x2f
        /*018e*/ 	.short	(.L_76 - .L_75)
	.align		4
.L_75:
        /*0190*/ 	.word	index@(_ZN10layer_norm13ln_fwd_kernelINS_13Kernel_traitsIfffffjLj4096ELj1ELj1ELj4ELj16ENS_18Kernel_traits_baseILj4096EfffffjLj128EEEEELb0ELb1ELb0ELb0EEEvNS_9FwdParamsE)
        /*0194*/ 	.word	0x000000a2


	//----- nvinfo : EIATTR_FRAME_SIZE
	.align		4
.L_76:
        /*0198*/ 	.byte	0x04, 0x11
        /*019a*/ 	.short	(.L_78 - .L_77)
	.align		4
.L_77:
        /*019c*/ 	.word	index@($__internal_148_$__cuda_sm70_shflsync_bfly_p)
        /*01a0*/ 	.word	0x00000000


	//----- nvinfo : EIATTR_FRAME_SIZE
	.align		4
.L_78:
        /*01a4*/ 	.byte	0x04, 0x11
        /*01a6*/ 	.short	(.L_80 - .L_79)
	.align		4
.L_79:
        /*01a8*/ 	.word	index@(_ZN10layer_norm13ln_fwd_kernelINS_13Kernel_traitsIfffffjLj4096ELj1ELj1ELj4ELj16ENS_18Kernel_traits_baseILj4096EfffffjLj128EEEEELb0ELb1ELb0ELb0EEEvNS_9FwdParamsE)
        /*01ac*/ 	.word	0x00000000


	//----- nvinfo : EIATTR_REGCOUNT
	.align		4
.L_80:
        /*01b0*/ 	.byte	0x04, 0x2f
        /*01b2*/ 	.short	(.L_82 - .L_81)
	.align		4
.L_81:
        /*01b4*/ 	.word	index@(_ZN10layer_norm13ln_fwd_kernelINS_13Kernel_traitsIfffffjLj4096ELj1ELj1ELj4ELj16ENS_18Kernel_traits_baseILj4096EfffffjLj128EEEEELb0ELb0ELb1ELb1EEEvNS_9FwdParamsE)
        /*01b8*/ 	.word	0x00000080


	//----- nvinfo : EIATTR_FRAME_SIZE
	.align		4
.L_82:
        /*01bc*/ 	.byte	0x04, 0x11
        /*01be*/ 	.short	(.L_84 - .L_83)
	.align		4
.L_83:
        /*01c0*/ 	.word	index@($__internal_147_$__cuda_sm70_shflsync_bfly_p)
        /*01c4*/ 	.word	0x00000000


	//----- nvinfo : EIATTR_FRAME_SIZE
	.align		4
.L_84:
        /*01c8*/ 	.byte	0x04, 0x11
        /*01ca*/ 	.short	(.L_86 - .L_85)
	.align		4
.L_85:
        /*01cc*/ 	.word	index@(_ZN10layer_norm13ln_fwd_kernelINS_13Kernel_traitsIfffffjLj4096ELj1ELj1ELj4ELj16ENS_18Kernel_traits_baseILj4096EfffffjLj128EEEEELb0ELb0ELb1ELb1EEEvNS_9FwdParamsE)
        /*01d0*/ 	.word	0x00000000


	//----- nvinfo : EIATTR_REGCOUNT
	.align		4
.L_86:
        /*01d4*/ 	.byte	0x04, 0x2f
        /*01d6*/ 	.short	(.L_88 - .L_87)
	.align		4
.L_87:
        /*01d8*/ 	.word	index@(_ZN10layer_norm13ln_fwd_kernelINS_13Kernel_traitsIfffffjLj4096ELj1ELj1ELj4ELj16ENS_18Kernel_traits_baseILj4096EfffffjLj128EEEEELb0ELb0ELb1ELb0EEEvNS_9FwdParamsE)
        /*01dc*/ 	.word	0x00000080


	//----- nvinfo : EIATTR_FRAME_SIZE
	.align		4
.L_88:
        /*01e0*/ 	.byte	0x04, 0x11
        /*01e2*/ 	.short	(.L_90 - .L_89)
	.align		4
.L_89:
        /*01e4*/ 	.word	index@($__internal_146_$__cuda_sm70_shflsync_bfly_p)
        /*01e8*/ 	.word	0x00000000


	//----- nvinfo : EIATTR_FRAME_SIZE
	.align		4
.L_90:
        /*01ec*/ 	.byte	0x04, 0x11
        /*01ee*/ 	.short	(.L_92 - .L_91)
	.align		4
.L_91:
        /*01f0*/ 	.word	index@(_ZN10layer_norm13ln_fwd_kernelINS_13Kernel_traitsIfffffjLj4096ELj1ELj1ELj4ELj16ENS_18Kernel_traits_baseILj4096EfffffjLj128EEEEELb0ELb0ELb1ELb0EEEvNS_9FwdParamsE)
        /*01f4*/ 	.word	0x00000000


	//----- nvinfo : EIATTR_REGCOUNT
	.align		4
.L_92:
        /*01f8*/ 	.byte	0x04, 0x2f
        /*01fa*/ 	.short	(.L_94 - .L_93)
	.align		4
.L_93:
        /*01fc*/ 	.word	index@(_ZN10layer_norm13ln_fwd_kernelINS_13Kernel_traitsIfffffjLj4096ELj1ELj1ELj4ELj16ENS_18Kernel_traits_baseILj4096EfffffjLj128EEEEELb0ELb0ELb0ELb1EEEvNS_9FwdParamsE)
        /*0200*/ 	.word	0x000000a5


	//----- nvinfo : EIATTR_FRAME_SIZE
	.align		4
.L_94:
        /*0204*/ 	.byte	0x04, 0x11
        /*0206*/ 	.short	(.L_96 - .L_95)
	.align		4
.L_95:
        /*0208*/ 	.word	index@($__internal_145_$__cuda_sm70_shflsync_bfly_p)
        /*020c*/ 	.word	0x00000000


	//----- nvinfo : EIATTR_FRAME_SIZE
	.align		4
.L_96:
        /*0210*/ 	.byte	0x04, 0x11
        /*0212*/ 	.short	(.L_98 - .L_97)
	.align		4
.L_97:
        /*0214*/ 	.word	index@(_ZN10layer_norm13ln_fwd_kernelINS_13Kernel_traitsIfffffjLj4096ELj1ELj1ELj4ELj16ENS_18Kernel_traits_baseILj4096EfffffjLj128EEEEELb0ELb0ELb0ELb1EEEvNS_9FwdParamsE)
        /*0218*/ 	.word	0x00000000


	//----- nvinfo : EIATTR_REGCOUNT
	.align		4
.L_98:
        /*021c*/ 	.byte	0x04, 0x2f
        /*021e*/ 	.short	(.L_100 - .L_99)
	.align		4
.L_99:
        /*0220*/ 	.word	index@(_ZN10layer_norm13ln_fwd_kernelINS_13Kernel_traitsIfffffjLj4096ELj1ELj1ELj4ELj16ENS_18Kernel_traits_baseILj4096EfffffjLj128EEEEELb0ELb0ELb0ELb0EEEvNS_9FwdParamsE)
        /*0224*/ 	.word	0x00000080


	//----- nvinfo : EIATTR_FRAME_SIZE
	.align		4
.L_100:
        /*0228*/ 	.byte	0x04, 0x11
        /*022a*/ 	.short	(.L_102 - .L_101)
	.align		4
.L_101:
        /*022c*/ 	.word	index@($__internal_144_$__cuda_sm70_shflsync_bfly_p)
        /*0230*/ 	.word	0x00000000


	//----- nvinfo : EIATTR_FRAME_SIZE
	.align		4
.L_102:
        /*0234*/ 	.byte	0x04, 0x11
        /*0236*/ 	.short	(.L_104 - .L_103)
	.align		4
.L_103:
        /*0238*/ 	.word	index@(_ZN10layer_norm13ln_fwd_kernelINS_13Kernel_traitsIfffffjLj4096ELj1ELj1ELj4ELj16ENS_18Kernel_traits_baseILj4096EfffffjLj128EEEEELb0ELb0ELb0ELb0EEEvNS_9FwdParamsE)
        /*023c*/ 	.word	0x00000000


	//----- nvinfo : EIATTR_REGCOUNT
	.align		4
.L_104:
        /*0240*/ 	.byte	0x04, 0x2f
        /*0242*/ 	.short	(.L_106 - .L_105)
	.align		4
.L_105:
        /*0244*/ 	.word	index@(_ZN10layer_norm13ln_fwd_kernelINS_13Kernel_traitsI6__halfffffjLj4096ELj1ELj1ELj4ELj16ENS_18Kernel_traits_baseILj4096ES2_ffffjLj128EEEEELb1ELb1ELb1ELb1EEEvNS_9FwdParamsE)
        /*0248*/ 	.word	0x000000a7


	//----- nvinfo : EIATTR_FRAME_SIZE
	.align		4
.L_106:
        /*024c*/ 	.byte	0x04, 0x11
        /*024e*/ 	.short	(.L_108 - .L_107)
	.align		4
.L_107:
        /*0250*/ 	.word	index@($__internal_143_$__cuda_sm70_shflsync_bfly_p)
        /*0254*/ 	.word	0x00000000


	//----- nvinfo : EIATTR_FRAME_SIZE
	.align		4
.L_108:
        /*0258*/ 	.byte	0x04, 0x11
        /*025a*/ 	.short	(.L_110 - .L_109)
	.align		4
.L_109:
        /*025c*/ 	.word	index@(_ZN10layer_norm13ln_fwd_kernelINS_13Kernel_traitsI6__halfffffjLj4096ELj1ELj1ELj4ELj16ENS_18Kernel_traits_baseILj4096ES2_ffffjLj128EEEEELb1ELb1ELb1ELb1EEEvNS_9FwdParamsE)
        /*0260*/ 	.word	0x00000000


	//----- nvinfo : EIATTR_REGCOUNT
	.align		4
.L_110:
        /*0264*/ 	.byte	0x04, 0x2f
        /*0266*/ 	.short	(.L_112 - .L_111)
	.align		4
.L_111:
        /*0268*/ 	.word	index@(_ZN10layer_norm13ln_fwd_kernelINS_13Kernel_traitsI6__halfffffjLj4096ELj1ELj1ELj4ELj16ENS_18Kernel_traits_baseILj4096ES2_ffffjLj128EEEEELb1ELb1ELb1ELb0EEEvNS_9FwdParamsE)
        /*026c*/ 	.word	0x000000b4


	//----- nvinfo : EIATTR_FRAME_SIZE
	.align		4
.L_112:
        /*0270*/ 	.byte	0x04, 0x11
        /*0272*/ 	.short	(.L_114 - .L_113)
	.align		4
.L_113:
        /*0274*/ 	.word	index@($__internal_142_$__cuda_sm70_shflsync_bfly_p)
        /*0278*/ 	.word	0x00000000


	//----- nvinfo : EIATTR_FRAME_SIZE
	.align		4
.L_114:
        /*027c*/ 	.byte	0x04, 0x11
        /*027e*/ 	.short	(.L_116 - .L_115)
	.align		4
.L_115:
        /*0280*/ 	.word	index@(_ZN10layer_norm13ln_fwd_kernelINS_13Kernel_traitsI6__halfffffjLj4096ELj1ELj1ELj4ELj16ENS_18Kernel_traits_baseILj4096ES2_ffffjLj128EEEEELb1ELb1ELb1ELb0EEEvNS_9FwdParamsE)
        /*0284*/ 	.word	0x00000000


	//----- nvinfo : EIATTR_REGCOUNT
	.align		4
.L_116:
        /*0288*/ 	.byte	0x04, 0x2f
        /*028a*/ 	.short	(.L_118 - .L_117)
	.align		4
.L_117:
        /*028c*/ 	.word	index@(_ZN10layer_norm13ln_fwd_kernelINS_13Kernel_traitsI6__halfffffjLj4096ELj1ELj1ELj4ELj16ENS_18Kernel_traits_baseILj4096ES2_ffffjLj128EEEEELb1ELb1ELb0ELb1EEEvNS_9FwdParamsE)
        /*0290*/ 	.word	0x000000a8


	//----- nvinfo : EIATTR_FRAME_SIZE
	.align		4
.L_118:
        /*0294*/ 	.byte	0x04, 0x11
        /*0296*/ 	.short	(.L_120 - .L_119)
	.align		4
.L_119:
        /*0298*/ 	.word	index@($__internal_141_$__cuda_sm70_shflsync_bfly_p)
        /*029c*/ 	.word	0x00000000


	//----- nvinfo : EIATTR_FRAME_SIZE
	.align		4
.L_120:
        /*02a0*/ 	.byte	0x04, 0x11
        /*02a2*/ 	.short	(.L_122 - .L_121)
	.align		4
.L_121:
        /*02a4*/ 	.word	index@(_ZN10layer_norm13ln_fwd_kernelINS_13Kernel_traitsI6__halfffffjLj4096ELj1ELj1ELj4ELj16ENS_18Kernel_traits_baseILj4096ES2_ffffjLj128EEEEELb1ELb1ELb0ELb1EEEvNS_9FwdParamsE)
        /*02a8*/ 	.word	0x00000000


	//----- nvinfo : EIATTR_REGCOUNT
	.align		4
.L_122:
        /*02ac*/ 	.byte	0x04, 0x2f
        /*02ae*/ 	.short	(.L_124 - .L_123)
	.align		4
.L_123:
        /*02b0*/ 	.word	index@(_ZN10layer_norm13ln_fwd_kernelINS_13Kernel_traitsI6__halfffffjLj4096ELj1ELj1ELj4ELj16ENS_18Kernel_traits_baseILj4096ES2_ffffjLj128EEEEELb1ELb1ELb0ELb0EEEvNS_9FwdParamsE)
        /*02b4*/ 	.word	0x000000a8


	//----- nvinfo : EIATTR_FRAME_SIZE
	.align		4
.L_124:
        /*02b8*/ 	.byte	0x04, 0x11
        /*02ba*/ 	.short	(.L_126 - .L_125)
	.align		4
.L_125:
        /*02bc*/ 	.word	index@($__internal_140_$__cuda_sm70_shflsync_bfly_p)
        /*02c0*/ 	.word	0x00000000


	//----- nvinfo : EIATTR_FRAME_SIZE
	.align		4
.L_126:
        /*02c4*/ 	.byte	0x04, 0x11
        /*02c6*/ 	.short	(.L_128 - .L_127)
	.align		4
.L_127:
        /*02c8*/ 	.word	index@(_ZN10layer_norm13ln_fwd_kernelINS_13Kernel_traitsI6__halfffffjLj4096ELj1ELj1ELj4ELj16ENS_18Kernel_traits_baseILj4096ES2_ffffjLj128EEEEELb1ELb1ELb0ELb0EEEvNS_9FwdParamsE)
        /*02cc*/ 	.word	0x00000008


	//----- nvinfo : EIATTR_REGCOUNT
	.align		4
.L_128:
        /*02d0*/ 	.byte	0x04, 0x2f
        /*02d2*/ 	.short	(.L_130 - .L_129)
	.align		4
.L_129:
        /*02d4*/ 	.word	index@(_ZN10layer_norm13ln_fwd_kernelINS_13Kernel_traitsI6__halfffffjLj4096ELj1ELj1ELj4ELj16ENS_18Kernel_traits_baseILj4096ES2_ffffjLj128EEEEELb1ELb0ELb1ELb1EEEvNS_9FwdParamsE)
        /*02d8*/ 	.word	0x000000a7


	//----- nvinfo : EIATTR_FRAME_SIZE
	.align		4
.L_130:
        /*02dc*/ 	.byte	0x04, 0x11
        /*02de*/ 	.short	(.L_132 - .L_131)
	.align		4
.L_131:
        /*02e0*/ 	.word	index@($__internal_139_$__cuda_sm70_shflsync_bfly_p)
        /*02e4*/ 	.word	0x00000000


	//----- nvinfo : EIATTR_FRAME_SIZE
	.align		4
.L_132:
        /*02e8*/ 	.byte	0x04, 0x11
        /*02ea*/ 	.short	(.L_134 - .L_133)
	.align		4
.L_133:
        /*02ec*/ 	.word	index@(_ZN10layer_norm13ln_fwd_kernelINS_13Kernel_traitsI6__halfffffjLj4096ELj1ELj1ELj4ELj16ENS_18Kernel_traits_baseILj4096ES2_ffffjLj128EEEEELb1ELb0ELb1ELb1EEEvNS_9FwdParamsE)
        /*02f0*/ 	.word	0x00000000


	//----- nvinfo : EIATTR_REGCOUNT
	.align		4
.L_134:
        /*02f4*/ 	.byte	0x04, 0x2f
        /*02f6*/ 	.short	(.L_136 - .L_135)
	.align		4
.L_135:
        /*02f8*/ 	.word	index@(_ZN10layer_norm13ln_fwd_kernelINS_13Kernel_traitsI6__halfffffjLj4096ELj1ELj1ELj4ELj16ENS_18Kernel_traits_baseILj4096ES2_ffffjLj128EEEEELb1ELb0ELb1ELb0EEEvNS_9FwdParamsE)
        /*02fc*/ 	.word	0x00000097


	//----- nvinfo : EIATTR_FRAME_SIZE
	.align		4
.L_136:
        /*0300*/ 	.byte	0x04, 0x11
        /*0302*/ 	.short	(.L_138 - .L_137)
	.align		4
.L_137:
        /*0304*/ 	.word	index@($__internal_138_$__cuda_sm70_shflsync_bfly_p)
        /*0308*/ 	.word	0x00000000


	//----- nvinfo : EIATTR_FRAME_SIZE
	.align		4
.L_138:
        /*030c*/ 	.byte	0x04, 0x11
        /*030e*/ 	.short	(.L_140 - .L_139)
	.align		4
.L_139:
        /*0310*/ 	.word	index@(_ZN10layer_norm13ln_fwd_kernelINS_13Kernel_traitsI6__halfffffjLj4096ELj1ELj1ELj4ELj16ENS_18Kernel_traits_baseILj4096ES2_ffffjLj128EEEEELb1ELb0ELb1ELb0EEEvNS_9FwdParamsE)
        /*0314*/ 	.word	0x00000000


	//----- nvinfo : EIATTR_REGCOUNT
	.align		4
.L_140:
        /*0318*/ 	.byte	0x04, 0x2f
        /*031a*/ 	.short	(.L_142 - .L_141)
	.align		4
.L_141:
        /*031c*/ 	.word	index@(_ZN10layer_norm13ln_fwd_kernelINS_13Kernel_traitsI6__halfffffjLj4096ELj1ELj1ELj4ELj16ENS_18Kernel_traits_baseILj4096ES2_ffffjLj128EEEEELb1ELb0ELb0ELb1EEEvNS_9FwdParamsE)
        /*0320*/ 	.word	0x000000a7


	//----- nvinfo : EIATTR_FRAME_SIZE
	.align		4
.L_142:
        /*0324*/ 	.byte	0x04, 0x11
        /*0326*/ 	.short	(.L_144 - .L_143)
	.align		4
.L_143:
        /*0328*/ 	.word	index@($__internal_137_$__cuda_sm70_shflsync_bfly_p)
        /*032c*/ 	.word	0x00000000


	//----- nvinfo : EIATTR_FRAME_SIZE
	.align		4
.L_144:
        /*0330*/ 	.byte	0x04, 0x11
        /*0332*/ 	.short	(.L_146 - .L_145)
	.align		4
.L_145:
        /*0334*/ 	.word	index@(_ZN10layer_norm13ln_fwd_kernelINS_13Kernel_traitsI6__halfffffjLj4096ELj1ELj1ELj4ELj16ENS_18Kernel_traits_baseILj4096ES2_ffffjLj128EEEEELb1ELb0ELb0ELb1EEEvNS_9FwdParamsE)
        /*0338*/ 	.word	0x00000000


	//----- nvinfo : EIATTR_REGCOUNT
	.align		4
.L_146:
        /*033c*/ 	.byte	0x04, 0x2f
        /*033e*/ 	.short	(.L_148 - .L_147)
	.align		4
.L_147:
        /*0340*/ 	.word	index@(_ZN10layer_norm13ln_fwd_kernelINS_13Kernel_traitsI6__halfffffjLj4096ELj1ELj1ELj4ELj16ENS_18Kernel_traits_baseILj4096ES2_ffffjLj128EEEEELb1ELb0ELb0ELb0EEEvNS_9FwdParamsE)
        /*0344*/ 	.word	0x00000088


	//----- nvinfo : EIATTR_FRAME_SIZE
	.align		4
.L_148:
        /*0348*/ 	.byte	0x04, 0x11
        /*034a*/ 	.short	(.L_150 - .L_149)
	.align		4
.L_149:
        /*034c*/ 	.word	index@($__internal_136_$__cuda_sm70_shflsync_bfly_p)
        /*0350*/ 	.word	0x00000000


	//----- nvinfo : EIATTR_FRAME_SIZE
	.align		4
.L_150:
        /*0354*/ 	.byte	0x04, 0x11
        /*0356*/ 	.short	(.L_152 - .L_151)
	.align		4
.L_151:
        /*0358*/ 	.word	index@(_ZN10layer_norm13ln_fwd_kernelINS_13Kernel_traitsI6__halfffffjLj4096ELj1ELj1ELj4ELj16ENS_18Kernel_traits_baseILj4096ES2_ffffjLj128EEEEELb1ELb0ELb0ELb0EEEvNS_9FwdParamsE)
        /*035c*/ 	.word	0x00000000


	//----- nvinfo : EIATTR_REGCOUNT
	.align		4
.L_152:
        /*0360*/ 	.byte	0x04, 0x2f
        /*0362*/ 	.short	(.L_154 - .L_153)
	.align		4
.L_153:
        /*0364*/ 	.word	index@(_ZN10layer_norm13ln_fwd_kernelINS_13Kernel_traitsI6__halfffffjLj4096ELj1ELj1ELj4ELj16ENS_18Kernel_traits_baseILj4096ES2_ffffjLj128EEEEELb0ELb1ELb1ELb1EEEvNS_9FwdParamsE)
        /*0368*/ 	.word	0x000000a8


	//----- nvinfo : EIATTR_FRAME_SIZE
	.align		4
.L_154:
        /*036c*/ 	.byte	0x04, 0x11
        /*036e*/ 	.short	(.L_156 - .L_155)
	.align		4
.L_155:
        /*0370*/ 	.word	index@($__internal_135_$__cuda_sm70_shflsync_bfly_p)
        /*0374*/ 	.word	0x00000000


	//----- nvinfo : EIATTR_FRAME_SIZE
	.align		4
.L_156:
        /*0378*/ 	.byte	0x04, 0x11
        /*037a*/ 	.short	(.L_158 - .L_157)
	.align		4
.L_157:
        /*037c*/ 	.word	index@(_ZN10layer_norm13ln_fwd_kernelINS_13Kernel_traitsI6__halfffffjLj4096ELj1ELj1ELj4ELj16ENS_18Kernel_traits_baseILj4096ES2_ffffjLj128EEEEELb0ELb1ELb1ELb1EEEvNS_9FwdParamsE)
        /*0380*/ 	.word	0x00000000


	//----- nvinfo : EIATTR_REGCOUNT
	.align		4
.L_158:
        /*0384*/ 	.byte	0x04, 0x2f
        /*0386*/ 	.short	(.L_160 - .L_159)
	.align		4
.L_159:
        /*0388*/ 	.word	index@(_ZN10layer_norm13ln_fwd_kernelINS_13Kernel_traitsI6__halfffffjLj4096ELj1ELj1ELj4ELj16ENS_18Kernel_traits_baseILj4096ES2_ffffjLj128EEEEELb0ELb1ELb1ELb0EEEvNS_9FwdParamsE)
        /*038c*/ 	.word	0x000000a2


	//----- nvinfo : EIATTR_FRAME_SIZE
	.align		4
.L_160:
        /*0390*/ 	.byte	0x04, 0x11
        /*0392*/ 	.short	(.L_162 - .L_161)
	.align		4
.L_161:
        /*0394*/ 	.word	index@($__internal_134_$__cuda_sm70_shflsync_bfly_p)
        /*0398*/ 	.word	0x00000000


	//----- nvinfo : EIATTR_FRAME_SIZE
	.align		4
.L_162:
        /*039c*/ 	.byte	0x04, 0x11
        /*039e*/ 	.short	(.L_164 - .L_163)
	.align		4
.L_163:
        /*03a0*/ 	.word	index@(_ZN10layer_norm13ln_fwd_kernelINS_13Kernel_traitsI6__halfffffjLj4096ELj1ELj1ELj4ELj16ENS_18Kernel_traits_baseILj4096ES2_ffffjLj128EEEEELb0ELb1ELb1ELb0EEEvNS_9FwdParamsE)
        /*03a4*/ 	.word	0x00000000


	//----- nvinfo : EIATTR_REGCOUNT
	.align		4
.L_164:
        /*03a8*/ 	.byte	0x04, 0x2f
        /*03aa*/ 	.short	(.L_166 - .L_165)
	.align		4
.L_165:
        /*03ac*/ 	.word	index@(_ZN10layer_norm13ln_fwd_kernelINS_13Kernel_traitsI6__halfffffjLj4096ELj1ELj1ELj4ELj16ENS_18Kernel_traits_baseILj4096ES2_ffffjLj128EEEEELb0ELb1ELb0ELb1EEEvNS_9FwdParamsE)
        /*03b0*/ 	.word	0x000000a7


	//----- nvinfo : EIATTR_FRAME_SIZE
	.align		4
.L_166:
        /*03b4*/ 	.byte	0x04, 0x11
        /*03b6*/ 	.short	(.L_168 - .L_167)
	.align		4
.L_167:
        /*03b8*/ 	.word	index@($__internal_133_$__cuda_sm70_shflsync_bfly_p)
        /*03bc*/ 	.word	0x00000000


	//----- nvinfo : EIATTR_FRAME_SIZE
	.align		4
.L_168:
        /*03c0*/ 	.byte	0x04, 0x11
        /*03c2*/ 	.short	(.L_170 - .L_169)
	.align		4
.L_169:
        /*03c4*/ 	.word	index@(_ZN10layer_norm13ln_fwd_kernelINS_13Kernel_traitsI6__halfffffjLj4096ELj1ELj1ELj4ELj16ENS_18Kernel_traits_baseILj4096ES2_ffffjLj128EEEEELb0ELb1ELb0ELb1EEEvNS_9FwdParamsE)
        /*03c8*/ 	.word	0x00000000


	//----- nvinfo : EIATTR_REGCOUNT
	.align		4
.L_170:
        /*03cc*/ 	.byte	0x04, 0x2f
        /*03ce*/ 	.short	(.L_172 - .L_171)
	.align		4
.L_171:
        /*03d0*/ 	.word	index@(_ZN10layer_norm13ln_fwd_kernelINS_13Kernel_traitsI6__halfffffjLj4096ELj1ELj1ELj4ELj16ENS_18Kernel_traits_baseILj4096ES2_ffffjLj128EEEEELb0ELb1ELb0ELb0EEEvNS_9FwdParamsE)
        /*03d4*/ 	.word	0x000000a0


	//----- nvinfo : EIATTR_FRAME_SIZE
	.align		4
.L_172:
        /*03d8*/ 	.byte	0x04, 0x11
        /*03da*/ 	.short	(.L_174 - .L_173)
	.align		4
.L_173:
        /*03dc*/ 	.word	index@($__internal_132_$__cuda_sm70_shflsync_bfly_p)
        /*03e0*/ 	.word	0x00000000


	//----- nvinfo : EIATTR_FRAME_SIZE
	.align		4
.L_174:
        /*03e4*/ 	.byte	0x04, 0x11
        /*03e6*/ 	.short	(.L_176 - .L_175)
	.align		4
.L_175:
        /*03e8*/ 	.word	index@(_ZN10layer_norm13ln_fwd_kernelINS_13Kernel_traitsI6__halfffffjLj4096ELj1ELj1ELj4ELj16ENS_18Kernel_traits_baseILj4096ES2_ffffjLj128EEEEELb0ELb1ELb0ELb0EEEvNS_9FwdParamsE)
        /*03ec*/ 	.word	0x00000000


	//----- nvinfo : EIATTR_REGCOUNT
	.align		4
.L_176:
        /*03f0*/ 	.byte	0x04, 0x2f
        /*03f2*/ 	.short	(.L_178 - .L_177)
	.align		4
.L_177:
        /*03f4*/ 	.word	index@(_ZN10layer_norm13ln_fwd_kernelINS_13Kernel_traitsI6__halfffffjLj4096ELj1ELj1ELj4ELj16ENS_18Kernel_traits_baseILj4096ES2_ffffjLj128EEEEELb0ELb0ELb1ELb1EEEvNS_9FwdParamsE)
        /*03f8*/ 	.word	0x00000080


	//----- nvinfo : EIATTR_FRAME_SIZE
	.align		4
.L_178:
        /*03fc*/ 	.byte	0x04, 0x11
        /*03fe*/ 	.short	(.L_180 - .L_179)
	.align		4
.L_179:
        /*0400*/ 	.word	index@($__internal_131_$__cuda_sm70_shflsync_bfly_p)
        /*0404*/ 	.word	0x00000000


	//----- nvinfo : EIATTR_FRAME_SIZE
	.align		4
.L_180:
        /*0408*/ 	.byte	0x04, 0x11
        /*040a*/ 	.short	(.L_182 - .L_181)
	.align		4
.L_181:
        /*040c*/ 	.word	index@(_ZN10layer_norm13ln_fwd_kernelINS_13Kernel_traitsI6__halfffffjLj4096ELj1ELj1ELj4ELj16ENS_18Kernel_traits_baseILj4096ES2_ffffjLj128EEEEELb0ELb0ELb1ELb1EEEvNS_9FwdParamsE)
        /*0410*/ 	.word	0x00000000


	//----- nvinfo : EIATTR_REGCOUNT
	.align		4
.L_182:
        /*0414*/ 	.byte	0x04, 0x2f
        /*0416*/ 	.short	(.L_184 - .L_183)
	.align		4
.L_183:
        /*0418*/ 	.word	index@(_ZN10layer_norm13ln_fwd_kernelINS_13Kernel_traitsI6__halfffffjLj4096ELj1ELj1ELj4ELj16ENS_18Kernel_traits_baseILj4096ES2_ffffjLj128EEEEELb0ELb0ELb1ELb0EEEvNS_9FwdParamsE)
        /*041c*/ 	.word	0x00000080


	//----- nvinfo : EIATTR_FRAME_SIZE
	.align		4
.L_184:
        /*0420*/ 	.byte	0x04, 0x11
        /*0422*/ 	.short	(.L_186 - .L_185)
	.align		4
.L_185:
        /*0424*/ 	.word	index@($__internal_130_$__cuda_sm70_shflsync_bfly_p)
        /*0428*/ 	.word	0x00000000


	//----- nvinfo : EIATTR_FRAME_SIZE
	.align		4
.L_186:
        /*042c*/ 	.byte	0x04, 0x11
        /*042e*/ 	.short	(.L_188 - .L_187)
	.align		4
.L_187:
        /*0430*/ 	.word	index@(_ZN10layer_norm13ln_fwd_kernelINS_13Kernel_traitsI6__halfffffjLj4096ELj1ELj1ELj4ELj16ENS_18Kernel_traits_baseILj4096ES2_ffffjLj128EEEEELb0ELb0ELb1ELb0EEEvNS_9FwdParamsE)
        /*0434*/ 	.word	0x00000000


	//----- nvinfo : EIATTR_REGCOUNT
	.align		4
.L_188:
        /*0438*/ 	.byte	0x04, 0x2f
        /*043a*/ 	.short	(.L_190 - .L_189)
	.align		4
.L_189:
        /*043c*/ 	.word	index@(_ZN10layer_norm13ln_fwd_kernelINS_13Kernel_traitsI6__halfffffjLj4096ELj1ELj1ELj4ELj16ENS_18Kernel_traits_baseILj4096ES2_ffffjLj128EEEEELb0ELb0ELb0ELb1EEEvNS_9FwdParamsE)
        /*0440*/ 	.word	0x00000080


	//----- nvinfo : EIATTR_FRAME_SIZE
	.align		4
.L_190:
        /*0444*/ 	.byte	0x04, 0x11
        /*0446*/ 	.short	(.L_192 - .L_191)
	.align		4
.L_191:
        /*0448*/ 	.word	index@($__internal_129_$__cuda_sm70_shflsync_bfly_p)
        /*044c*/ 	.word	0x00000000


	//----- nvinfo : EIATTR_FRAME_SIZE
	.align		4
.L_192:
        /*0450*/ 	.byte	0x04, 0x11
        /*0452*/ 	.short	(.L_194 - .L_193)
	.align		4
.L_193:
        /*0454*/ 	.word	index@(_ZN10layer_norm13ln_fwd_kernelINS_13Kernel_traitsI6__halfffffjLj4096ELj1ELj1ELj4ELj16ENS_18Kernel_traits_baseILj4096ES2_ffffjLj128EEEEELb0ELb0ELb0ELb1EEEvNS_9FwdParamsE)
        /*0458*/ 	.word	0x00000000


	//----- nvinfo : EIATTR_REGCOUNT
	.align		4
.L_194:
        /*045c*/ 	.byte	0x04, 0x2f
        /*045e*/ 	.short	(.L_196 - .L_195)
	.align		4
.L_195:
        /*0460*/ 	.word	index@(_ZN10layer_norm13ln_fwd_kernelINS_13Kernel_traitsI6__halfffffjLj4096ELj1ELj1ELj4ELj16ENS_18Kernel_traits_baseILj4096ES2_ffffjLj128EEEEELb0ELb0ELb0ELb0EEEvNS_9FwdParamsE)
        /*0464*/ 	.word	0x0000007f


	//----- nvinfo : EIATTR_FRAME_SIZE
	.align		4
.L_196:
        /*0468*/ 	.byte	0x04, 0x11
        /*046a*/ 	.short	(.L_198 - .L_197)
	.align		4
.L_197:
        /*046c*/ 	.word	index@($__internal_128_$__cuda_sm70_shflsync_bfly_p)
        /*0470*/ 	.word	0x00000000


	//----- nvinfo : EIATTR_FRAME_SIZE
	.align		4
.L_198:
        /*0474*/ 	.byte	0x04, 0x11
        /*0476*/ 	.short	(.L_200 - .L_199)
	.align		4
.L_199:
        /*0478*/ 	.word	index@(_ZN10layer_norm13ln_fwd_kernelINS_13Kernel_traitsI6__halfffffjLj4096ELj1ELj1ELj4ELj16ENS_18Kernel_traits_baseILj4096ES2_ffffjLj128EEEEELb0ELb0ELb0ELb0EEEvNS_9FwdParamsE)
        /*047c*/ 	.word	0x00000000


	//----- nvinfo : EIATTR_REGCOUNT
	.align		4
.L_200:
        /*0480*/ 	.byte	0x04, 0x2f
        /*0482*/ 	.short	(.L_202 - .L_201)
	.align		4
.L_201:
        /*0484*/ 	.word	index@(_ZN10layer_norm13ln_fwd_kernelINS_13Kernel_traitsIf6__halffS2_fjLj4096ELj1ELj1ELj4ELj16ENS_18Kernel_traits_baseILj4096EfS2_fS2_fjLj128EEEEELb1ELb1ELb1ELb1EEEvNS_9FwdParamsE)
        /*0488*/ 	.word	0x000000da


	//----- nvinfo : EIATTR_FRAME_SIZE
	.align		4
.L_202:
        /*048c*/ 	.byte	0x04, 0x11
        /*048e*/ 	.short	(.L_204 - .L_203)
	.align		4
.L_203:
        /*0490*/ 	.word	index@($__internal_127_$__cuda_sm70_shflsync_bfly_p)
        /*0494*/ 	.word	0x00000000


	//----- nvinfo : EIATTR_FRAME_SIZE
	.align		4
.L_204:
        /*0498*/ 	.byte	0x04, 0x11
        /*049a*/ 	.short	(.L_206 - .L_205)
	.align		4
.L_205:
        /*049c*/ 	.word	index@(_ZN10layer_norm13ln_fwd_kernelINS_13Kernel_traitsIf6__halffS2_fjLj4096ELj1ELj1ELj4ELj16ENS_18Kernel_traits_baseILj4096EfS2_fS2_fjLj128EEEEELb1ELb1ELb1ELb1EEEvNS_9FwdParamsE)
        /*04a0*/ 	.word	0x00000000


	//----- nvinfo : EIATTR_REGCOUNT
	.align		4
.L_206:
        /*04a4*/ 	.byte	0x04, 0x2f
        /*04a6*/ 	.short	(.L_208 - .L_207)
	.align		4
.L_207:
        /*04a8*/ 	.word	index@(_ZN10layer_norm13ln_fwd_kernelINS_13Kernel_traitsIf6__halffS2_fjLj4096ELj1ELj1ELj4ELj16ENS_18Kernel_traits_baseILj4096EfS2_fS2_fjLj128EEEEELb1ELb1ELb1ELb0EEEvNS_9FwdParamsE)
        /*04ac*/ 	.word	0x000000ce


	//----- nvinfo : EIATTR_FRAME_SIZE
	.align		4
.L_208:
        /*04b0*/ 	.byte	0x04, 0x11
        /*04b2*/ 	.short	(.L_210 - .L_209)
	.align		4
.L_209:
        /*04b4*/ 	.word	index@($__internal_126_$__cuda_sm70_shflsync_bfly_p)
        /*04b8*/ 	.word	0x00000000


	//----- nvinfo : EIATTR_FRAME_SIZE
	.align		4
.L_210:
        /*04bc*/ 	.byte	0x04, 0x11
        /*04be*/ 	.short	(.L_212 - .L_211)
	.align		4
.L_211:
        /*04c0*/ 	.word	index@(_ZN10layer_norm13ln_fwd_kernelINS_13Kernel_traitsIf6__halffS2_fjLj4096ELj1ELj1ELj4ELj16ENS_18Kernel_traits_baseILj4096EfS2_fS2_fjLj128EEEEELb1ELb1ELb1ELb0EEEvNS_9FwdParamsE)
        /*04c4*/ 	.word	0x00000000


	//----- nvinfo : EIATTR_REGCOUNT
	.align		4
.L_212:
        /*04c8*/ 	.byte	0x04, 0x2f
        /*04ca*/ 	.short	(.L_214 - .L_213)
	.align		4
.L_213:
        /*04cc*/ 	.word	index@(_ZN10layer_norm13ln_fwd_kernelINS_13Kernel_traitsIf6__halffS2_fjLj4096ELj1ELj1ELj4ELj16ENS_18Kernel_traits_baseILj4096EfS2_fS2_fjLj128EEEEELb1ELb1ELb0ELb1EEEvNS_9FwdParamsE)
        /*04d0*/ 	.word	0x000000a7


	//----- nvinfo : EIATTR_FRAME_SIZE
	.align		4
.L_214:
        /*04d4*/ 	.byte	0x04, 0x11
        /*04d6*/ 	.short	(.L_216 - .L_215)
	.align		4
.L_215:
        /*04d8*/ 	.word	index@($__internal_125_$__cuda_sm70_shflsync_bfly_p)
        /*04dc*/ 	.word	0x00000000


	//----- nvinfo : EIATTR_FRAME_SIZE
	.align		4
.L_216:
        /*04e0*/ 	.byte	0x04, 0x11
        /*04e2*/ 	.short	(.L_218 - .L_217)
	.align		4
.L_217:
        /*04e4*/ 	.word	index@(_ZN10layer_norm13ln_fwd_kernelINS_13Kernel_traitsIf6__halffS2_fjLj4096ELj1ELj1ELj4ELj16ENS_18Kernel_traits_baseILj4096EfS2_fS2_fjLj128EEEEELb1ELb1ELb0ELb1EEEvNS_9FwdParamsE)
        /*04e8*/ 	.word	0x00000000


	//----- nvinfo : EIATTR_REGCOUNT
	.align		4
.L_218:
        /*04ec*/ 	.byte	0x04, 0x2f
        /*04ee*/ 	.short	(.L_220 - .L_219)
	.align		4
.L_219:
        /*04f0*/ 	.word	index@(_ZN10layer_norm13ln_fwd_kernelINS_13Kernel_traitsIf6__halffS2_fjLj4096ELj1ELj1ELj4ELj16ENS_18Kernel_traits_baseILj4096EfS2_fS2_fjLj128EEEEELb1ELb1ELb0ELb0EEEvNS_9FwdParamsE)
        /*04f4*/ 	.word	0x000000a8


	//----- nvinfo : EIATTR_FRAME_SIZE
	.align		4
.L_220:
        /*04f8*/ 	.byte	0x04, 0x11
        /*04fa*/ 	.short	(.L_222 - .L_221)
	.align		4
.L_221:
        /*04fc*/ 	.word	index@($__internal_124_$__cuda_sm70_shflsync_bfly_p)
        /*0500*/ 	.word	0x00000000


	//----- nvinfo : EIATTR_FRAME_SIZE
	.align		4
.L_222:
        /*0504*/ 	.byte	0x04, 0x11
        /*0506*/ 	.short	(.L_224 - .L_223)
	.align		4
.L_223:
        /*0508*/ 	.word	index@(_ZN10layer_norm13ln_fwd_kernelINS_13Kernel_traitsIf6__halffS2_fjLj4096ELj1ELj1ELj4ELj16ENS_18Kernel_traits_baseILj4096EfS2_fS2_fjLj128EEEEELb1ELb1ELb0ELb0EEEvNS_9FwdParamsE)
        /*050c*/ 	.word	0x00000008


	//----- nvinfo : EIATTR_REGCOUNT
	.align		4
.L_224:
        /*0510*/ 	.byte	0x04, 0x2f
        /*0512*/ 	.short	(.L_226 - .L_225)
	.align		4
.L_225:
        /*0514*/ 	.word	index@(_ZN10layer_norm13ln_fwd_kernelINS_13Kernel_traitsIf6__halffS2_fjLj4096ELj1ELj1ELj4ELj16ENS_18Kernel_traits_baseILj4096EfS2_fS2_fjLj128EEEEELb1ELb0ELb1ELb1EEEvNS_9FwdParamsE)
        /*0518*/ 	.word	0x000000a8


	//----- nvinfo : EIATTR_FRAME_SIZE
	.align		4
.L_226:
        /*051c*/ 	.byte	0x04, 0x11
        /*051e*/ 	.short	(.L_228 - .L_227)
	.align		4
.L_227:
        /*0520*/ 	.word	index@($__internal_123_$__cuda_sm70_shflsync_bfly_p)
        /*0524*/ 	.word	0x00000000


	//----- nvinfo : EIATTR_FRAME_SIZE
	.align		4
.L_228:
        /*0528*/ 	.byte	0x04, 0x11
        /*052a*/ 	.short	(.L_230 - .L_229)
	.align		4
.L_229:
        /*052c*/ 	.word	index@(_ZN10layer_norm13ln_fwd_kernelINS_13Kernel_traitsIf6__halffS2_fjLj4096ELj1ELj1ELj4ELj16ENS_18Kernel_traits_baseILj4096EfS2_fS2_fjLj128EEEEELb1ELb0ELb1ELb1EEEvNS_9FwdParamsE)
        /*0530*/ 	.word	0x00000000


	//----- nvinfo : EIATTR_REGCOUNT
	.align		4
.L_230:
        /*0534*/ 	.byte	0x04, 0x2f
        /*0536*/ 	.short	(.L_232 - .L_231)
	.align		4
.L_231:
        /*0538*/ 	.word	index@(_ZN10layer_norm13ln_fwd_kernelINS_13Kernel_traitsIf6__halffS2_fjLj4096ELj1ELj1ELj4ELj16ENS_18Kernel_traits_baseILj4096EfS2_fS2_fjLj128EEEEELb1ELb0ELb1ELb0EEEvNS_9FwdParamsE)
        /*053c*/ 	.word	0x0000009a


	//----- nvinfo : EIATTR_FRAME_SIZE
	.align		4
.L_232:
        /*0540*/ 	.byte	0x04, 0x11
        /*0542*/ 	.short	(.L_234 - .L_233)
	.align		4
.L_233:
        /*0544*/ 	.word	index@($__internal_122_$__cuda_sm70_shflsync_bfly_p)
        /*0548*/ 	.word	0x00000000


	//----- nvinfo : EIATTR_FRAME_SIZE
	.align		4
.L_234:
        /*054c*/ 	.byte	0x04, 0x11
        /*054e*/ 	.short	(.L_236 - .L_235)
	.align		4
.L_235:
        /*0550*/ 	.word	index@(_ZN10layer_norm13ln_fwd_kernelINS_13Kernel_traitsIf6__halffS2_fjLj4096ELj1ELj1ELj4ELj16ENS_18Kernel_traits_baseILj4096EfS2_fS2_fjLj128EEEEELb1ELb0ELb1ELb0EEEvNS_9FwdParamsE)
        /*0554*/ 	.word	0x00000000


	//----- nvinfo : EIATTR_REGCOUNT
	.align		4
.L_236:
        /*0558*/ 	.byte	0x04, 0x2f
        /*055a*/ 	.short	(.L_238 - .L_237)
	.align		4
.L_237:
        /*055c*/ 	.word	index@(_ZN10layer_norm13ln_fwd_kernelINS_13Kernel_traitsIf6__halffS2_fjLj4096ELj1ELj1ELj4ELj16ENS_18Kernel_traits_baseILj4096EfS2_fS2_fjLj128EEEEELb1ELb0ELb0ELb1EEEvNS_9FwdParamsE)
        /*0560*/ 	.word	0x0000009b


	//----- nvinfo : EIATTR_FRAME_SIZE
	.align		4
.L_238:
        /*0564*/ 	.byte	0x04, 0x11
        /*0566*/ 	.short	(.L_240 - .L_239)
	.align		4
.L_239:
        /*0568*/ 	.word	index@($__internal_121_$__cuda_sm70_shflsync_bfly_p)
        /*056c*/ 	.word	0x00000000


	//----- nvinfo : EIATTR_FRAME_SIZE
	.align		4
.L_240:
        /*0570*/ 	.byte	0x04, 0x11
        /*0572*/ 	.short	(.L_242 - .L_241)
	.align		4
.L_241:
        /*0574*/ 	.word	index@(_ZN10layer_norm13ln_fwd_kernelINS_13Kernel_traitsIf6__halffS2_fjLj4096ELj1ELj1ELj4ELj16ENS_18Kernel_traits_baseILj4096EfS2_fS2_fjLj128EEEEELb1ELb0ELb0ELb1EEEvNS_9FwdParamsE)
        /*0578*/ 	.word	0x00000000


	//----- nvinfo : EIATTR_REGCOUNT
	.align		4
.L_242:
        /*057c*/ 	.byte	0x04, 0x2f
        /*057e*/ 	.short	(.L_244 - .L_243)
	.align		4
.L_243:
        /*0580*/ 	.word	index@(_ZN10layer_norm13ln_fwd_kernelINS_13Kernel_traitsIf6__halffS2_fjLj4096ELj1ELj1ELj4ELj16ENS_18Kernel_traits_baseILj4096EfS2_fS2_fjLj128EEEEELb1ELb0ELb0ELb0EEEvNS_9FwdParamsE)
        /*0584*/ 	.word	0x00000091


	//----- nvinfo : EIATTR_FRAME_SIZE
	.align		4
.L_244:
        /*0588*/ 	.byte	0x04, 0x11
        /*058a*/ 	.short	(.L_246 - .L_245)
	.align		4
.L_245:
        /*058c*/ 	.word	index@($__internal_120_$__cuda_sm70_shflsync_bfly_p)
        /*0590*/ 	.word	0x00000000


	//----- nvinfo : EIATTR_FRAME_SIZE
	.align		4
.L_246:
        /*0594*/ 	.byte	0x04, 0x11
        /*0596*/ 	.short	(.L_248 - .L_247)
	.align		4
.L_247:
        /*0598*/ 	.word	index@(_ZN10layer_norm13ln_fwd_kernelINS_13Kernel_traitsIf6__halffS2_fjLj4096ELj1ELj1ELj4ELj16ENS_18Kernel_traits_baseILj4096EfS2_fS2_fjLj128EEEEELb1ELb0ELb0ELb0EEEvNS_9FwdParamsE)
        /*059c*/ 	.word	0x00000000


	//----- nvinfo : EIATTR_REGCOUNT
	.align		4
.L_248:
        /*05a0*/ 	.byte	0x04, 0x2f
        /*05a2*/ 	.short	(.L_250 - .L_249)
	.align		4
.L_249:
        /*05a4*/ 	.word	index@(_ZN10layer_norm13ln_fwd_kernelINS_13Kernel_traitsIf6__halffS2_fjLj4096ELj1ELj1ELj4ELj16ENS_18Kernel_traits_baseILj4096EfS2_fS2_fjLj128EEEEELb0ELb1ELb1ELb1EEEvNS_9FwdParamsE)
        /*05a8*/ 	.word	0x000000a8


	//----- nvinfo : EIATTR_FRAME_SIZE
	.align		4
.L_250:
        /*05ac*/ 	.byte	0x04, 0x11
        /*05ae*/ 	.short	(.L_252 - .L_251)
	.align		4
.L_251:
        /*05b0*/ 	.word	index@($__internal_119_$__cuda_sm70_shflsync_bfly_p)
        /*05b4*/ 	.word	0x00000000


	//----- nvinfo : EIATTR_FRAME_SIZE
	.align		4
.L_252:
        /*05b8*/ 	.byte	0x04, 0x11
        /*05ba*/ 	.short	(.L_254 - .L_253)
	.align		4
.L_253:
        /*05bc*/ 	.word	index@(_ZN10layer_norm13ln_fwd_kernelINS_13Kernel_traitsIf6__halffS2_fjLj4096ELj1ELj1ELj4ELj16ENS_18Kernel_traits_baseILj4096EfS2_fS2_fjLj128EEEEELb0ELb1ELb1ELb1EEEvNS_9FwdParamsE)
        /*05c0*/ 	.word	0x00000000


	//----- nvinfo : EIATTR_REGCOUNT
	.align		4
.L_254:
        /*05c4*/ 	.byte	0x04, 0x2f
        /*05c6*/ 	.short	(.L_256 - .L_255)
	.align		4
.L_255:
        /*05c8*/ 	.word	index@(_ZN10layer_norm13ln_fwd_kernelINS_13Kernel_traitsIf6__halffS2_fjLj4096ELj1ELj1ELj4ELj16ENS_18Kernel_traits_baseILj4096EfS2_fS2_fjLj128EEEEELb0ELb1ELb1ELb0EEEvNS_9FwdParamsE)
        /*05cc*/ 	.word	0x000000a5


	//----- nvinfo : EIATTR_FRAME_SIZE
	.align		4
.L_256:
        /*05d0*/ 	.byte	0x04, 0x11
        /*05d2*/ 	.short	(.L_258 - .L_257)
	.align		4
.L_257:
        /*05d4*/ 	.word	index@($__internal_118_$__cuda_sm70_shflsync_bfly_p)
        /*05d8*/ 	.word	0x00000000


	//----- nvinfo : EIATTR_FRAME_SIZE
	.align		4
.L_258:
        /*05dc*/ 	.byte	0x04, 0x11
        /*05de*/ 	.short	(.L_260 - .L_259)
	.align		4
.L_259:
        /*05e0*/ 	.word	index@(_ZN10layer_norm13ln_fwd_kernelINS_13Kernel_traitsIf6__halffS2_fjLj4096ELj1ELj1ELj4ELj16ENS_18Kernel_traits_baseILj4096EfS2_fS2_fjLj128EEEEELb0ELb1ELb1ELb0EEEvNS_9FwdParamsE)
        /*05e4*/ 	.word	0x00000000


	//----- nvinfo : EIATTR_REGCOUNT
	.align		4
.L_260:
        /*05e8*/ 	.byte	0x04, 0x2f
        /*05ea*/ 	.short	(.L_262 - .L_261)
	.align		4
.L_261:
        /*05ec*/ 	.word	index@(_ZN10layer_norm13ln_fwd_kernelINS_13Kernel_traitsIf6__halffS2_fjLj4096ELj1ELj1ELj4ELj16ENS_18Kernel_traits_baseILj4096EfS2_fS2_fjLj128EEEEELb0ELb1ELb0ELb1EEEvNS_9FwdParamsE)
        /*05f0*/ 	.word	0x000000a7


	//----- nvinfo : EIATTR_FRAME_SIZE
	.align		4
.L_262:
        /*05f4*/ 	.byte	0x04, 0x11
        /*05f6*/ 	.short	(.L_264 - .L_263)
	.align		4
.L_263:
        /*05f8*/ 	.word	index@($__internal_117_$__cuda_sm70_shflsync_bfly_p)
        /*05fc*/ 	.word	0x00000000


	//----- nvinfo : EIATTR_FRAME_SIZE
	.align		4
.L_264:
        /*0600*/ 	.byte	0x04, 0x11
        /*0602*/ 	.short	(.L_266 - .L_265)
	.align		4
.L_265:
        /*0604*/ 	.word	index@(_ZN10layer_norm13ln_fwd_kernelINS_13Kernel_traitsIf6__halffS2_fjLj4096ELj1ELj1ELj4ELj16ENS_18Kernel_traits_baseILj4096EfS2_fS2_fjLj128EEEEELb0ELb1ELb0ELb1EEEvNS_9FwdParamsE)
        /*0608*/ 	.word	0x00000000


	//----- nvinfo : EIATTR_REGCOUNT
	.align		4
.L_266:
        /*060c*/ 	.byte	0x04, 0x2f
        /*060e*/ 	.short	(.L_268 - .L_267)
	.align		4
.L_267:
        /*0610*/ 	.word	index@(_ZN10layer_norm13ln_fwd_kernelINS_13Kernel_traitsIf6__halffS2_fjLj4096ELj1ELj1ELj4ELj16ENS_18Kernel_traits_baseILj4096EfS2_fS2_fjLj128EEEEELb0ELb1ELb0ELb0EEEvNS_9FwdParamsE)
        /*0614*/ 	.word	0x000000a2


	//----- nvinfo : EIATTR_FRAME_SIZE
	.align		4
.L_268:
        /*0618*/ 	.byte	0x04, 0x11
        /*061a*/ 	.short	(.L_270 - .L_269)
	.align		4
.L_269:
        /*061c*/ 	.word	index@($__internal_116_$__cuda_sm70_shflsync_bfly_p)
        /*0620*/ 	.word	0x00000000


	//----- nvinfo : EIATTR_FRAME_SIZE
	.align		4
.L_270:
        /*0624*/ 	.byte	0x04, 0x11
        /*0626*/ 	.short	(.L_272 - .L_271)
	.align		4
.L_271:
        /*0628*/ 	.word	index@(_ZN10layer_norm13ln_fwd_kernelINS_13Kernel_traitsIf6__halffS2_fjLj4096ELj1ELj1ELj4ELj16ENS_18Kernel_traits_baseILj4096EfS2_fS2_fjLj128EEEEELb0ELb1ELb0ELb0EEEvNS_9FwdParamsE)
        /*062c*/ 	.word	0x00000000


	//----- nvinfo : EIATTR_REGCOUNT
	.align		4
.L_272:
        /*0630*/ 	.byte	0x04, 0x2f
        /*0632*/ 	.short	(.L_274 - .L_273)
	.align		4
.L_273:
        /*0634*/ 	.word	index@(_ZN10layer_norm13ln_fwd_kernelINS_13Kernel_traitsIf6__halffS2_fjLj4096ELj1ELj1ELj4ELj16ENS_18Kernel_traits_baseILj4096EfS2_fS2_fjLj128EEEEELb0ELb0ELb1ELb1EEEvNS_9FwdParamsE)
        /*0638*/ 	.word	0x00000080


	//----- nvinfo : EIATTR_FRAME_SIZE
	.align		4
.L_274:
        /*063c*/ 	.byte	0x04, 0x11
        /*063e*/ 	.short	(.L_276 - .L_275)
	.align		4
.L_275:
        /*0640*/ 	.word	index@($__internal_115_$__cuda_sm70_shflsync_bfly_p)
        /*0644*/ 	.word	0x00000000


	//----- nvinfo : EIATTR_FRAME_SIZE
	.align		4
.L_276:
        /*0648*/ 	.byte	0x04, 0x11
        /*064a*/ 	.short	(.L_278 - .L_277)
	.align		4
.L_277:
        /*064c*/ 	.word	index@(_ZN10layer_norm13ln_fwd_kernelINS_13Kernel_traitsIf6__halffS2_fjLj4096ELj1ELj1ELj4ELj16ENS_18Kernel_traits_baseILj4096EfS2_fS2_fjLj128EEEEELb0ELb0ELb1ELb1EEEvNS_9FwdParamsE)
        /*0650*/ 	.word	0x00000000


	//----- nvinfo : EIATTR_REGCOUNT
	.align		4
.L_278:
        /*0654*/ 	.byte	0x04, 0x2f
        /*0656*/ 	.short	(.L_280 - .L_279)
	.align		4
.L_279:
        /*0658*/ 	.word	index@(_ZN10layer_norm13ln_fwd_kernelINS_13Kernel_traitsIf6__halffS2_fjLj4096ELj1ELj1ELj4ELj16ENS_18Kernel_traits_baseILj4096EfS2_fS2_fjLj128EEEEELb0ELb0ELb1ELb0EEEvNS_9FwdParamsE)
        /*065c*/ 	.word	0x00000080


	//----- nvinfo : EIATTR_FRAME_SIZE
	.align		4
.L_280:
        /*0660*/ 	.byte	0x04, 0x11
        /*0662*/ 	.short	(.L_282 - .L_281)
	.align		4
.L_281:
        /*0664*/ 	.word	index@($__internal_114_$__cuda_sm70_shflsync_bfly_p)
        /*0668*/ 	.word	0x00000000


	//----- nvinfo : EIATTR_FRAME_SIZE
	.align		4
.L_282:
        /*066c*/ 	.byte	0x04, 0x11
        /*066e*/ 	.short	(.L_284 - .L_283)
	.align		4
.L_283:
        /*0670*/ 	.word	index@(_ZN10layer_norm13ln_fwd_kernelINS_13Kernel_traitsIf6__halffS2_fjLj4096ELj1ELj1ELj4ELj16ENS_18Kernel_traits_baseILj4096EfS2_fS2_fjLj128EEEEELb0ELb0ELb1ELb0EEEvNS_9FwdParamsE)
        /*0674*/ 	.word	0x00000000


	//----- nvinfo : EIATTR_REGCOUNT
	.align		4
.L_284:
        /*0678*/ 	.byte	0x04, 0x2f
        /*067a*/ 	.short	(.L_286 - .L_285)
	.align		4
.L_285:
        /*067c*/ 	.word	index@(_ZN10layer_norm13ln_fwd_kernelINS_13Kernel_traitsIf6__halffS2_fjLj4096ELj1ELj1ELj4ELj16ENS_18Kernel_traits_baseILj4096EfS2_fS2_fjLj128EEEEELb0ELb0ELb0ELb1EEEvNS_9FwdParamsE)
        /*0680*/ 	.word	0x00000080


	//----- nvinfo : EIATTR_FRAME_SIZE
	.align		4
.L_286:
        /*0684*/ 	.byte	0x04, 0x11
        /*0686*/ 	.short	(.L_288 - .L_287)
	.align		4
.L_287:
        /*0688*/ 	.word	index@($__internal_113_$__cuda_sm70_shflsync_bfly_p)
        /*068c*/ 	.word	0x00000000


	//----- nvinfo : EIATTR_FRAME_SIZE
	.align		4
.L_288:
        /*0690*/ 	.byte	0x04, 0x11
        /*0692*/ 	.short	(.L_290 - .L_289)
	.align		4
.L_289:
        /*0694*/ 	.word	index@(_ZN10layer_norm13ln_fwd_kernelINS_13Kernel_traitsIf6__halffS2_fjLj4096ELj1ELj1ELj4ELj16ENS_18Kernel_traits_baseILj4096EfS2_fS2_fjLj128EEEEELb0ELb0ELb0ELb1EEEvNS_9FwdParamsE)
        /*0698*/ 	.word	0x00000000


	//----- nvinfo : EIATTR_REGCOUNT
	.align		4
.L_290:
        /*069c*/ 	.byte	0x04, 0x2f
        /*069e*/ 	.short	(.L_292 - .L_291)
	.align		4
.L_291:
        /*06a0*/ 	.word	index@(_ZN10layer_norm13ln_fwd_kernelINS_13Kernel_traitsIf6__halffS2_fjLj4096ELj1ELj1ELj4ELj16ENS_18Kernel_traits_baseILj4096EfS2_fS2_fjLj128EEEEELb0ELb0ELb0ELb0EEEvNS_9FwdParamsE)
        /*06a4*/ 	.word	0x00000080


	//----- nvinfo : EIATTR_FRAME_SIZE
	.align		4
.L_292:
        /*06a8*/ 	.byte	0x04, 0x11
        /*06aa*/ 	.short	(.L_294 - .L_293)
	.align		4
.L_293:
        /*06ac*/ 	.word	index@($__internal_112_$__cuda_sm70_shflsync_bfly_p)
        /*06b0*/ 	.word	0x00000000


	//----- nvinfo : EIATTR_FRAME_SIZE
	.align		4
.L_294:
        /*06b4*/ 	.byte	0x04, 0x11
        /*06b6*/ 	.short	(.L_296 - .L_295)
	.align		4
.L_295:
        /*06b8*/ 	.word	index@(_ZN10layer_norm13ln_fwd_kernelINS_13Kernel_traitsIf6__halffS2_fjLj4096ELj1ELj1ELj4ELj16ENS_18Kernel_traits_baseILj4096EfS2_fS2_fjLj128EEEEELb0ELb0ELb0ELb0EEEvNS_9FwdParamsE)
        /*06bc*/ 	.word	0x00000000


	//----- nvinfo : EIATTR_REGCOUNT
	.align		4
.L_296:
        /*06c0*/ 	.byte	0x04, 0x2f
        /*06c2*/ 	.short	(.L_298 - .L_297)
	.align		4
.L_297:
        /*06c4*/ 	.word	index@(_ZN10layer_norm13ln_fwd_kernelINS_13Kernel_traitsI6__halfS2_fS2_fjLj4096ELj1ELj1ELj4ELj16ENS_18Kernel_traits_baseILj4096ES2_S2_fS2_fjLj128EEEEELb1ELb1ELb1ELb1EEEvNS_9FwdParamsE)
        /*06c8*/ 	.word	0x000000a7


	//----- nvinfo : EIATTR_FRAME_SIZE
	.align		4
.L_298:
        /*06cc*/ 	.byte	0x04, 0x11
        /*06ce*/ 	.short	(.L_300 - .L_299)
	.align		4
.L_299:
        /*06d0*/ 	.word	index@($__internal_111_$__cuda_sm70_shflsync_bfly_p)
        /*06d4*/ 	.word	0x00000000


	//----- nvinfo : EIATTR_FRAME_SIZE
	.align		4
.L_300:
        /*06d8*/ 	.byte	0x04, 0x11
        /*06da*/ 	.short	(.L_302 - .L_301)
	.align		4
.L_301:
        /*06dc*/ 	.word	index@(_ZN10layer_norm13ln_fwd_kernelINS_13Kernel_traitsI6__halfS2_fS2_fjLj4096ELj1ELj1ELj4ELj16ENS_18Kernel_traits_baseILj4096ES2_S2_fS2_fjLj128EEEEELb1ELb1ELb1ELb1EEEvNS_9FwdParamsE)
        /*06e0*/ 	.word	0x00000000


	//----- nvinfo : EIATTR_REGCOUNT
	.align		4
.L_302:
        /*06e4*/ 	.byte	0x04, 0x2f
        /*06e6*/ 	.short	(.L_304 - .L_303)
	.align		4
.L_303:
        /*06e8*/ 	.word	index@(_ZN10layer_norm13ln_fwd_kernelINS_13Kernel_traitsI6__halfS2_fS2_fjLj4096ELj1ELj1ELj4ELj16ENS_18Kernel_traits_baseILj4096ES2_S2_fS2_fjLj128EEEEELb1ELb1ELb1ELb0EEEvNS_9FwdParamsE)
        /*06ec*/ 	.word	0x000000cf


	//----- nvinfo : EIATTR_FRAME_SIZE
	.align		4
.L_304:
        /*06f0*/ 	.byte	0x04, 0x11
        /*06f2*/ 	.short	(.L_306 - .L_305)
	.align		4
.L_305:
        /*06f4*/ 	.word	index@($__internal_110_$__cuda_sm70_shflsync_bfly_p)
        /*06f8*/ 	.word	0x00000000


	//----- nvinfo : EIATTR_FRAME_SIZE
	.align		4
.L_306:
        /*06fc*/ 	.byte	0x04, 0x11
        /*06fe*/ 	.short	(.L_308 - .L_307)
	.align		4
.L_307:
        /*0700*/ 	.word	index@(_ZN10layer_norm13ln_fwd_kernelINS_13Kernel_traitsI6__halfS2_fS2_fjLj4096ELj1ELj1ELj4ELj16ENS_18Kernel_traits_baseILj4096ES2_S2_fS2_fjLj128EEEEELb1ELb1ELb1ELb0EEEvNS_9FwdParamsE)
        /*0704*/ 	.word	0x00000000


	//----- nvinfo : EIATTR_REGCOUNT
	.align		4
.L_308:
        /*0708*/ 	.byte	0x04, 0x2f
        /*070a*/ 	.short	(.L_310 - .L_309)
	.align		4
.L_309:
        /*070c*/ 	.word	index@(_ZN10layer_norm13ln_fwd_kernelINS_13Kernel_traitsI6__halfS2_fS2_fjLj4096ELj1ELj1ELj4ELj16ENS_18Kernel_traits_baseILj4096ES2_S2_fS2_fjLj128EEEEELb1ELb1ELb0ELb1EEEvNS_9FwdParamsE)
        /*0710*/ 	.word	0x000000a7


	//----- nvinfo : EIATTR_FRAME_SIZE
	.align		4
.L_310:
        /*0714*/ 	.byte	0x04, 0x11
        /*0716*/ 	.short	(.L_312 - .L_311)
	.align		4
.L_311:
        /*0718*/ 	.word	index@($__internal_109_$__cuda_sm70_shflsync_bfly_p)
        /*071c*/ 	.word	0x00000000


	//----- nvinfo : EIATTR_FRAME_SIZE
	.align		4
.L_312:
        /*0720*/ 	.byte	0x04, 0x11
        /*0722*/ 	.short	(.L_314 - .L_313)
	.align		4
.L_313:
        /*0724*/ 	.word	index@(_ZN10layer_norm13ln_fwd_kernelINS_13Kernel_traitsI6__halfS2_fS2_fjLj4096ELj1ELj1ELj4ELj16ENS_18Kernel_traits_baseILj4096ES2_S2_fS2_fjLj128EEEEELb1ELb1ELb0ELb1EEEvNS_9FwdParamsE)
        /*0728*/ 	.word	0x00000000


	//----- nvinfo : EIATTR_REGCOUNT
	.align		4
.L_314:
        /*072c*/ 	.byte	0x04, 0x2f
        /*072e*/ 	.short	(.L_316 - .L_315)
	.align		4
.L_315:
        /*0730*/ 	.word	index@(_ZN10layer_norm13ln_fwd_kernelINS_13Kernel_traitsI6__halfS2_fS2_fjLj4096ELj1ELj1ELj4ELj16ENS_18Kernel_traits_baseILj4096ES2_S2_fS2_fjLj128EEEEELb1ELb1ELb0ELb0EEEvNS_9FwdParamsE)
        /*0734*/ 	.word	0x000000a8


	//----- nvinfo : EIATTR_FRAME_SIZE
	.align		4
.L_316:
        /*0738*/ 	.byte	0x04, 0x11
        /*073a*/ 	.short	(.L_318 - .L_317)
	.align		4
.L_317:
        /*073c*/ 	.word	index@($__internal_108_$__cuda_sm70_shflsync_bfly_p)
        /*0740*/ 	.word	0x00000000


	//----- nvinfo : EIATTR_FRAME_SIZE
	.align		4
.L_318:
        /*0744*/ 	.byte	0x04, 0x11
        /*0746*/ 	.short	(.L_320 - .L_319)
	.align		4
.L_319:
        /*0748*/ 	.word	index@(_ZN10layer_norm13ln_fwd_kernelINS_13Kernel_traitsI6__halfS2_fS2_fjLj4096ELj1ELj1ELj4ELj16ENS_18Kernel_traits_baseILj4096ES2_S2_fS2_fjLj128EEEEELb1ELb1ELb0ELb0EEEvNS_9FwdParamsE)
        /*074c*/ 	.word	0x00000008


	//----- nvinfo : EIATTR_REGCOUNT
	.align		4
.L_320:
        /*0750*/ 	.byte	0x04, 0x2f
        /*0752*/ 	.short	(.L_322 - .L_321)
	.align		4
.L_321:
        /*0754*/ 	.word	index@(_ZN10layer_norm13ln_fwd_kernelINS_13Kernel_traitsI6__halfS2_fS2_fjLj4096ELj1ELj1ELj4ELj16ENS_18Kernel_traits_baseILj4096ES2_S2_fS2_fjLj128EEEEELb1ELb0ELb1ELb1EEEvNS_9FwdParamsE)
        /*0758*/ 	.word	0x00000080


	//----- nvinfo : EIATTR_FRAME_SIZE
	.align		4
.L_322:
        /*075c*/ 	.byte	0x04, 0x11
        /*075e*/ 	.short	(.L_324 - .L_323)
	.align		4
.L_323:
        /*0760*/ 	.word	index@($__internal_107_$__cuda_sm70_shflsync_bfly_p)
        /*0764*/ 	.word	0x00000000


	//----- nvinfo : EIATTR_FRAME_SIZE
	.align		4
.L_324:
        /*0768*/ 	.byte	0x04, 0x11
        /*076a*/ 	.short	(.L_326 - .L_325)
	.align		4
.L_325:
        /*076c*/ 	.word	index@(_ZN10layer_norm13ln_fwd_kernelINS_13Kernel_traitsI6__halfS2_fS2_fjLj4096ELj1ELj1ELj4ELj16ENS_18Kernel_traits_baseILj4096ES2_S2_fS2_fjLj128EEEEELb1ELb0ELb1ELb1EEEvNS_9FwdParamsE)
        /*0770*/ 	.word	0x00000000


	//----- nvinfo : EIATTR_REGCOUNT
	.align		4
.L_326:
        /*0774*/ 	.byte	0x04, 0x2f
        /*0776*/ 	.short	(.L_328 - .L_327)
	.align		4
.L_327:
        /*0778*/ 	.word	index@(_ZN10layer_norm13ln_fwd_kernelINS_13Kernel_traitsI6__halfS2_fS2_fjLj4096ELj1ELj1ELj4ELj16ENS_18Kernel_traits_baseILj4096ES2_S2_fS2_fjLj128EEEEELb1ELb0ELb1ELb0EEEvNS_9FwdParamsE)
        /*077c*/ 	.word	0x00000099


	//----- nvinfo : EIATTR_FRAME_SIZE
	.align		4
.L_328:
        /*0780*/ 	.byte	0x04, 0x11
        /*0782*/ 	.short	(.L_330 - .L_329)
	.align		4
.L_329:
        /*0784*/ 	.word	index@($__internal_106_$__cuda_sm70_shflsync_bfly_p)
        /*0788*/ 	.word	0x00000000


	//----- nvinfo : EIATTR_FRAME_SIZE
	.align		4
.L_330:
        /*078c*/ 	.byte	0x04, 0x11
        /*078e*/ 	.short	(.L_332 - .L_331)
	.align		4
.L_331:
        /*0790*/ 	.word	index@(_ZN10layer_norm13ln_fwd_kernelINS_13Kernel_traitsI6__halfS2_fS2_fjLj4096ELj1ELj1ELj4ELj16ENS_18Kernel_traits_baseILj4096ES2_S2_fS2_fjLj128EEEEELb1ELb0ELb1ELb0EEEvNS_9FwdParamsE)
        /*0794*/ 	.word	0x00000000


	//----- nvinfo : EIATTR_REGCOUNT
	.align		4
.L_332:
        /*0798*/ 	.byte	0x04, 0x2f
        /*079a*/ 	.short	(.L_334 - .L_333)
	.align		4
.L_333:
        /*079c*/ 	.word	index@(_ZN10layer_norm13ln_fwd_kernelINS_13Kernel_traitsI6__halfS2_fS2_fjLj4096ELj1ELj1ELj4ELj16ENS_18Kernel_traits_baseILj4096ES2_S2_fS2_fjLj128EEEEELb1ELb0ELb0ELb1EEEvNS_9FwdParamsE)
        /*07a0*/ 	.word	0x0000007b


	//----- nvinfo : EIATTR_FRAME_SIZE
	.align		4
.L_334:
        /*07a4*/ 	.byte	0x04, 0x11
        /*07a6*/ 	.short	(.L_336 - .L_335)
	.align		4
.L_335:
        /*07a8*/ 	.word	index@($__internal_105_$__cuda_sm70_shflsync_bfly_p)
        /*07ac*/ 	.word	0x00000000


	//----- nvinfo : EIATTR_FRAME_SIZE
	.align		4
.L_336:
        /*07b0*/ 	.byte	0x04, 0x11
        /*07b2*/ 	.short	(.L_338 - .L_337)
	.align		4
.L_337:
        /*07b4*/ 	.word	index@(_ZN10layer_norm13ln_fwd_kernelINS_13Kernel_traitsI6__halfS2_fS2_fjLj4096ELj1ELj1ELj4ELj16ENS_18Kernel_traits_baseILj4096ES2_S2_fS2_fjLj128EEEEELb1ELb0ELb0ELb1EEEvNS_9FwdParamsE)
        /*07b8*/ 	.word	0x00000000


	//----- nvinfo : EIATTR_REGCOUNT
	.align		4
.L_338:
        /*07bc*/ 	.byte	0x04, 0x2f
        /*07be*/ 	.short	(.L_340 - .L_339)
	.align		4
.L_339:
        /*07c0*/ 	.word	index@(_ZN10layer_norm13ln_fwd_kernelINS_13Kernel_traitsI6__halfS2_fS2_fjLj4096ELj1ELj1ELj4ELj16ENS_18Kernel_traits_baseILj4096ES2_S2_fS2_fjLj128EEEEELb1ELb0ELb0ELb0EEEvNS_9FwdParamsE)
        /*07c4*/ 	.word	0x00000091


	//----- nvinfo : EIATTR_FRAME_SIZE
	.align		4
.L_340:
        /*07c8*/ 	.byte	0x04, 0x11
        /*07ca*/ 	.short	(.L_342 - .L_341)
	.align		4
.L_341:
        /*07cc*/ 	.word	index@($__internal_104_$__cuda_sm70_shflsync_bfly_p)
        /*07d0*/ 	.word	0x00000000


	//----- nvinfo : EIATTR_FRAME_SIZE
	.align		4
.L_342:
        /*07d4*/ 	.byte	0x04, 0x11
        /*07d6*/ 	.short	(.L_344 - .L_343)
	.align		4
.L_343:
        /*07d8*/ 	.word	index@(_ZN10layer_norm13ln_fwd_kernelINS_13Kernel_traitsI6__halfS2_fS2_fjLj4096ELj1ELj1ELj4ELj16ENS_18Kernel_traits_baseILj4096ES2_S2_fS2_fjLj128EEEEELb1ELb0ELb0ELb0EEEvNS_9FwdParamsE)
        /*07dc*/ 	.word	0x00000000


	//----- nvinfo : EIATTR_REGCOUNT
	.align		4
.L_344:
        /*07e0*/ 	.byte	0x04, 0x2f
        /*07e2*/ 	.short	(.L_346 - .L_345)
	.align		4
.L_345:
        /*07e4*/ 	.word	index@(_ZN10layer_norm13ln_fwd_kernelINS_13Kernel_traitsI6__halfS2_fS2_fjLj4096ELj1ELj1ELj4ELj16ENS_18Kernel_traits_baseILj4096ES2_S2_fS2_fjLj128EEEEELb0ELb1ELb1ELb1EEEvNS_9FwdParamsE)
        /*07e8*/ 	.word	0x000000a7


	//----- nvinfo : EIATTR_FRAME_SIZE
	.align		4
.L_346:
        /*07ec*/ 	.byte	0x04, 0x11
        /*07ee*/ 	.short	(.L_348 - .L_347)
	.align		4
.L_347:
        /*07f0*/ 	.word	index@($__internal_103_$__cuda_sm70_shflsync_bfly_p)
        /*07f4*/ 	.word	0x00000000


	//----- nvinfo : EIATTR_FRAME_SIZE
	.align		4
.L_348:
        /*07f8*/ 	.byte	0x04, 0x11
        /*07fa*/ 	.short	(.L_350 - .L_349)
	.align		4
.L_349:
        /*07fc*/ 	.word	index@(_ZN10layer_norm13ln_fwd_kernelINS_13Kernel_traitsI6__halfS2_fS2_fjLj4096ELj1ELj1ELj4ELj16ENS_18Kernel_traits_baseILj4096ES2_S2_fS2_fjLj128EEEEELb0ELb1ELb1ELb1EEEvNS_9FwdParamsE)
        /*0800*/ 	.word	0x00000000


	//----- nvinfo : EIATTR_REGCOUNT
	.align		4
.L_350:
        /*0804*/ 	.byte	0x04, 0x2f
        /*0806*/ 	.short	(.L_352 - .L_351)
	.align		4
.L_351:
        /*0808*/ 	.word	index@(_ZN10layer_norm13ln_fwd_kernelINS_13Kernel_traitsI6__halfS2_fS2_fjLj4096ELj1ELj1ELj4ELj16ENS_18Kernel_traits_baseILj4096ES2_S2_fS2_fjLj128EEEEELb0ELb1ELb1ELb0EEEvNS_9FwdParamsE)
        /*080c*/ 	.word	0x000000a6


	//----- nvinfo : EIATTR_FRAME_SIZE
	.align		4
.L_352:
        /*0810*/ 	.byte	0x04, 0x11
        /*0812*/ 	.short	(.L_354 - .L_353)
	.align		4
.L_353:
        /*0814*/ 	.word	index@($__internal_102_$__cuda_sm70_shflsync_bfly_p)
        /*0818*/ 	.word	0x00000000


	//----- nvinfo : EIATTR_FRAME_SIZE
	.align		4
.L_354:
        /*081c*/ 	.byte	0x04, 0x11
        /*081e*/ 	.short	(.L_356 - .L_355)
	.align		4
.L_355:
        /*0820*/ 	.word	index@(_ZN10layer_norm13ln_fwd_kernelINS_13Kernel_traitsI6__halfS2_fS2_fjLj4096ELj1ELj1ELj4ELj16ENS_18Kernel_traits_baseILj4096ES2_S2_fS2_fjLj128EEEEELb0ELb1ELb1ELb0EEEvNS_9FwdParamsE)
        /*0824*/ 	.word	0x00000000


	//----- nvinfo : EIATTR_REGCOUNT
	.align		4
.L_356:
        /*0828*/ 	.byte	0x04, 0x2f
        /*082a*/ 	.short	(.L_358 - .L_357)
	.align		4
.L_357:
        /*082c*/ 	.word	index@(_ZN10layer_norm13ln_fwd_kernelINS_13Kernel_traitsI6__halfS2_fS2_fjLj4096ELj1ELj1ELj4ELj16ENS_18Kernel_traits_baseILj4096ES2_S2_fS2_fjLj128EEEEELb0ELb1ELb0ELb1EEEvNS_9FwdParamsE)
        /*0830*/ 	.word	0x000000a7


	//----- nvinfo : EIATTR_FRAME_SIZE
	.align		4
.L_358:
        /*0834*/ 	.byte	0x04, 0x11
        /*0836*/ 	.short	(.L_360 - .L_359)
	.align		4
.L_359:
        /*0838*/ 	.word	index@($__internal_101_$__cuda_sm70_shflsync_bfly_p)
        /*083c*/ 	.word	0x00000000


	//----- nvinfo : EIATTR_FRAME_SIZE
	.align		4
.L_360:
        /*0840*/ 	.byte	0x04, 0x11
        /*0842*/ 	.short	(.L_362 - .L_361)
	.align		4
.L_361:
        /*0844*/ 	.word	index@(_ZN10layer_norm13ln_fwd_kernelINS_13Kernel_traitsI6__halfS2_fS2_fjLj4096ELj1ELj1ELj4ELj16ENS_18Kernel_traits_baseILj4096ES2_S2_fS2_fjLj128EEEEELb0ELb1ELb0ELb1EEEvNS_9FwdParamsE)
        /*0848*/ 	.word	0x00000000


	//----- nvinfo : EIATTR_REGCOUNT
	.align		4
.L_362:
        /*084c*/ 	.byte	0x04, 0x2f
        /*084e*/ 	.short	(.L_364 - .L_363)
	.align		4
.L_363:
        /*0850*/ 	.word	index@(_ZN10layer_norm13ln_fwd_kernelINS_13Kernel_traitsI6__halfS2_fS2_fjLj4096ELj1ELj1ELj4ELj16ENS_18Kernel_traits_baseILj4096ES2_S2_fS2_fjLj128EEEEELb0ELb1ELb0ELb0EEEvNS_9FwdParamsE)
        /*0854*/ 	.word	0x000000a2


	//----- nvinfo : EIATTR_FRAME_SIZE
	.align		4
.L_364:
        /*0858*/ 	.byte	0x04, 0x11
        /*085a*/ 	.short	(.L_366 - .L_365)
	.align		4
.L_365:
        /*085c*/ 	.word	index@($__internal_100_$__cuda_sm70_shflsync_bfly_p)
        /*0860*/ 	.word	0x00000000


	//----- nvinfo : EIATTR_FRAME_SIZE
	.align		4
.L_366:
        /*0864*/ 	.byte	0x04, 0x11
        /*0866*/ 	.short	(.L_368 - .L_367)
	.align		4
.L_367:
        /*0868*/ 	.word	index@(_ZN10layer_norm13ln_fwd_kernelINS_13Kernel_traitsI6__halfS2_fS2_fjLj4096ELj1ELj1ELj4ELj16ENS_18Kernel_traits_baseILj4096ES2_S2_fS2_fjLj128EEEEELb0ELb1ELb0ELb0EEEvNS_9FwdParamsE)
        /*086c*/ 	.word	0x00000000


	//----- nvinfo : EIATTR_REGCOUNT
	.align		4
.L_368:
        /*0870*/ 	.byte	0x04, 0x2f
        /*0872*/ 	.short	(.L_370 - .L_369)
	.align		4
.L_369:
        /*0874*/ 	.word	index@(_ZN10layer_norm13ln_fwd_kernelINS_13Kernel_traitsI6__halfS2_fS2_fjLj4096ELj1ELj1ELj4ELj16ENS_18Kernel_traits_baseILj4096ES2_S2_fS2_fjLj128EEEEELb0ELb0ELb1ELb1EEEvNS_9FwdParamsE)
        /*0878*/ 	.word	0x0000007f


	//----- nvinfo : EIATTR_FRAME_SIZE
	.align		4
.L_370:
        /*087c*/ 	.byte	0x04, 0x11
        /*087e*/ 	.short	(.L_372 - .L_371)
	.align		4
.L_371:
        /*0880*/ 	.word	index@($__internal_99_$__cuda_sm70_shflsync_bfly_p)
        /*0884*/ 	.word	0x00000000


	//----- nvinfo : EIATTR_FRAME_SIZE
	.align		4
.L_372:
        /*0888*/ 	.byte	0x04, 0x11
        /*088a*/ 	.short	(.L_374 - .L_373)
	.align		4
.L_373:
        /*088c*/ 	.word	index@(_ZN10layer_norm13ln_fwd_kernelINS_13Kernel_traitsI6__halfS2_fS2_fjLj4096ELj1ELj1ELj4ELj16ENS_18Kernel_traits_baseILj4096ES2_S2_fS2_fjLj128EEEEELb0ELb0ELb1ELb1EEEvNS_9FwdParamsE)
        /*0890*/ 	.word	0x00000000


	//----- nvinfo : EIATTR_REGCOUNT
	.align		4
.L_374:
        /*0894*/ 	.byte	0x04, 0x2f
        /*0896*/ 	.short	(.L_376 - .L_375)
	.align		4
.L_375:
        /*0898*/ 	.word	index@(_ZN10layer_norm13ln_fwd_kernelINS_13Kernel_traitsI6__halfS2_fS2_fjLj4096ELj1ELj1ELj4ELj16ENS_18Kernel_traits_baseILj4096ES2_S2_fS2_fjLj128EEEEELb0ELb0ELb1ELb0EEEvNS_9FwdParamsE)
        /*089c*/ 	.word	0x00000080


	//----- nvinfo : EIATTR_FRAME_SIZE
	.align		4
.L_376:
        /*08a0*/ 	.byte	0x04, 0x11
        /*08a2*/ 	.short	(.L_378 - .L_377)
	.align		4
.L_377:
        /*08a4*/ 	.word	index@($__internal_98_$__cuda_sm70_shflsync_bfly_p)
        /*08a8*/ 	.word	0x00000000


	//----- nvinfo : EIATTR_FRAME_SIZE
	.align		4
.L_378:
        /*08ac*/ 	.byte	0x04, 0x11
        /*08ae*/ 	.short	(.L_380 - .L_379)
	.align		4
.L_379:
        /*08b0*/ 	.word	index@(_ZN10layer_norm13ln_fwd_kernelINS_13Kernel_traitsI6__halfS2_fS2_fjLj4096ELj1ELj1ELj4ELj16ENS_18Kernel_traits_baseILj4096ES2_S2_fS2_fjLj128EEEEELb0ELb0ELb1ELb0EEEvNS_9FwdParamsE)
        /*08b4*/ 	.word	0x00000000


	//----- nvinfo : EIATTR_REGCOUNT
	.align		4
.L_380:
        /*08b8*/ 	.byte	0x04, 0x2f
        /*08ba*/ 	.short	(.L_382 - .L_381)
	.align		4
.L_381:
        /*08bc*/ 	.word	index@(_ZN10layer_norm13ln_fwd_kernelINS_13Kernel_traitsI6__halfS2_fS2_fjLj4096ELj1ELj1ELj4ELj16ENS_18Kernel_traits_baseILj4096ES2_S2_fS2_fjLj128EEEEELb0ELb0ELb0ELb1EEEvNS_9FwdParamsE)
        /*08c0*/ 	.word	0x0000007f


	//----- nvinfo : EIATTR_FRAME_SIZE
	.align		4
.L_382:
        /*08c4*/ 	.byte	0x04, 0x11
        /*08c6*/ 	.short	(.L_384 - .L_383)
	.align		4
.L_383:
        /*08c8*/ 	.word	index@($__internal_97_$__cuda_sm70_shflsync_bfly_p)
        /*08cc*/ 	.word	0x00000000


	//----- nvinfo : EIATTR_FRAME_SIZE
	.align		4
.L_384:
        /*08d0*/ 	.byte	0x04, 0x11
        /*08d2*/ 	.short	(.L_386 - .L_385)
	.align		4
.L_385:
        /*08d4*/ 	.word	index@(_ZN10layer_norm13ln_fwd_kernelINS_13Kernel_traitsI6__halfS2_fS2_fjLj4096ELj1ELj1ELj4ELj16ENS_18Kernel_traits_baseILj4096ES2_S2_fS2_fjLj128EEEEELb0ELb0ELb0ELb1EEEvNS_9FwdParamsE)
        /*08d8*/ 	.word	0x00000000


	//----- nvinfo : EIATTR_REGCOUNT
	.align		4
.L_386:
        /*08dc*/ 	.byte	0x04, 0x2f
        /*08de*/ 	.short	(.L_388 - .L_387)
	.align		4
.L_387:
        /*08e0*/ 	.word	index@(_ZN10layer_norm13ln_fwd_kernelINS_13Kernel_traitsI6__halfS2_fS2_fjLj4096ELj1ELj1ELj4ELj16ENS_18Kernel_traits_baseILj4096ES2_S2_fS2_fjLj128EEEEELb0ELb0ELb0ELb0EEEvNS_9FwdParamsE)
        /*08e4*/ 	.word	0x00000080


	//----- nvinfo : EIATTR_FRAME_SIZE
	.align		4
.L_388:
        /*08e8*/ 	.byte	0x04, 0x11
        /*08ea*/ 	.short	(.L_390 - .L_389)
	.align		4
.L_389:
        /*08ec*/ 	.word	index@($__internal_96_$__cuda_sm70_shflsync_bfly_p)
        /*08f0*/ 	.word	0x00000000


	//----- nvinfo : EIATTR_FRAME_SIZE
	.align		4
.L_390:
        /*08f4*/ 	.byte	0x04, 0x11
        /*08f6*/ 	.short	(.L_392 - .L_391)
	.align		4
.L_391:
        /*08f8*/ 	.word	index@(_ZN10layer_norm13ln_fwd_kernelINS_13Kernel_traitsI6__halfS2_fS2_fjLj4096ELj1ELj1ELj4ELj16ENS_18Kernel_traits_baseILj4096ES2_S2_fS2_fjLj128EEEEELb0ELb0ELb0ELb0EEEvNS_9FwdParamsE)
        /*08fc*/ 	.word	0x00000000


	//----- nvinfo : EIATTR_REGCOUNT
	.align		4
.L_392:
        /*0900*/ 	.byte	0x04, 0x2f
        /*0902*/ 	.short	(.L_394 - .L_393)
	.align		4
.L_393:
        /*0904*/ 	.word	index@(_ZN10layer_norm13ln_fwd_kernelINS_13Kernel_traitsIf6__halfS2_S2_fjLj4096ELj1ELj1ELj4ELj16ENS_18Kernel_traits_baseILj4096EfS2_S2_S2_fjLj128EEEEELb1ELb1ELb1ELb1EEEvNS_9FwdParamsE)
        /*0908*/ 	.word	0x000000b0


	//----- nvinfo : EIATTR_FRAME_SIZE
	.align		4
.L_394:
        /*090c*/ 	.byte	0x04, 0x11
        /*090e*/ 	.short	(.L_396 - .L_395)
	.align		4
.L_395:
        /*0910*/ 	.word	index@($__internal_95_$__cuda_sm70_shflsync_bfly_p)
        /*0914*/ 	.word	0x00000000


	//----- nvinfo : EIATTR_FRAME_SIZE
	.align		4
.L_396:
        /*0918*/ 	.byte	0x04, 0x11
        /*091a*/ 	.short	(.L_398 - .L_397)
	.align		4
.L_397:
        /*091c*/ 	.word	index@(_ZN10layer_norm13ln_fwd_kernelINS_13Kernel_traitsIf6__halfS2_S2_fjLj4096ELj1ELj1ELj4ELj16ENS_18Kernel_traits_baseILj4096EfS2_S2_S2_fjLj128EEEEELb1ELb1ELb1ELb1EEEvNS_9FwdParamsE)
        /*0920*/ 	.word	0x00000000


	//----- nvinfo : EIATTR_REGCOUNT
	.align		4
.L_398:
        /*0924*/ 	.byte	0x04, 0x2f
        /*0926*/ 	.short	(.L_400 - .L_399)
	.align		4
.L_399:
        /*0928*/ 	.word	index@(_ZN10layer_norm13ln_fwd_kernelINS_13Kernel_traitsIf6__halfS2_S2_fjLj4096ELj1ELj1ELj4ELj16ENS_18Kernel_traits_baseILj4096EfS2_S2_S2_fjLj128EEEEELb1ELb1ELb1ELb0EEEvNS_9FwdParamsE)
        /*092c*/ 	.word	0x000000ca


	//----- nvinfo : EIATTR_FRAME_SIZE
	.align		4
.L_400:
        /*0930*/ 	.byte	0x04, 0x11
        /*0932*/ 	.short	(.L_402 - .L_401)
	.align		4
.L_401:
        /*0934*/ 	.word	index@($__internal_94_$__cuda_sm70_shflsync_bfly_p)
        /*0938*/ 	.word	0x00000000


	//----- nvinfo : EIATTR_FRAME_SIZE
	.align		4
.L_402:
        /*093c*/ 	.byte	0x04, 0x11
        /*093e*/ 	.short	(.L_404 - .L_403)
	.align		4
.L_403:
        /*0940*/ 	.word	index@(_ZN10layer_norm13ln_fwd_kernelINS_13Kernel_traitsIf6__halfS2_S2_fjLj4096ELj1ELj1ELj4ELj16ENS_18Kernel_traits_baseILj4096EfS2_S2_S2_fjLj128EEEEELb1ELb1ELb1ELb0EEEvNS_9FwdParamsE)
        /*0944*/ 	.word	0x00000000


	//----- nvinfo : EIATTR_REGCOUNT
	.align		4
.L_404:
        /*0948*/ 	.byte	0x04, 0x2f
        /*094a*/ 	.short	(.L_406 - .L_405)
	.align		4
.L_405:
        /*094c*/ 	.word	index@(_ZN10layer_norm13ln_fwd_kernelINS_13Kernel_traitsIf6__halfS2_S2_fjLj4096ELj1ELj1ELj4ELj16ENS_18Kernel_traits_baseILj4096EfS2_S2_S2_fjLj128EEEEELb1ELb1ELb0ELb1EEEvNS_9FwdParamsE)
        /*0950*/ 	.word	0x000000a8


	//----- nvinfo : EIATTR_FRAME_SIZE
	.align		4
.L_406:
        /*0954*/ 	.byte	0x04, 0x11
        /*0956*/ 	.short	(.L_408 - .L_407)
	.align		4
.L_407:
        /*0958*/ 	.word	index@($__internal_93_$__cuda_sm70_shflsync_bfly_p)
        /*095c*/ 	.word	0x00000000


	//----- nvinfo : EIATTR_FRAME_SIZE
	.align		4
.L_408:
        /*0960*/ 	.byte	0x04, 0x11
        /*0962*/ 	.short	(.L_410 - .L_409)
	.align		4
.L_409:
        /*0964*/ 	.word	index@(_ZN10layer_norm13ln_fwd_kernelINS_13Kernel_traitsIf6__halfS2_S2_fjLj4096ELj1ELj1ELj4ELj16ENS_18Kernel_traits_baseILj4096EfS2_S2_S2_fjLj128EEEEELb1ELb1ELb0ELb1EEEvNS_9FwdParamsE)
        /*0968*/ 	.word	0x00000000


	//----- nvinfo : EIATTR_REGCOUNT
	.align		4
.L_410:
        /*096c*/ 	.byte	0x04, 0x2f
        /*096e*/ 	.short	(.L_412 - .L_411)
	.align		4
.L_411:
        /*0970*/ 	.word	index@(_ZN10layer_norm13ln_fwd_kernelINS_13Kernel_traitsIf6__halfS2_S2_fjLj4096ELj1ELj1ELj4ELj16ENS_18Kernel_traits_baseILj4096EfS2_S2_S2_fjLj128EEEEELb1ELb1ELb0ELb0EEEvNS_9FwdParamsE)
        /*0974*/ 	.word	0x000000a8


	//----- nvinfo : EIATTR_FRAME_SIZE
	.align		4
.L_412:
        /*0978*/ 	.byte	0x04, 0x11
        /*097a*/ 	.short	(.L_414 - .L_413)
	.align		4
.L_413:
        /*097c*/ 	.word	index@($__internal_92_$__cuda_sm70_shflsync_bfly_p)
        /*0980*/ 	.word	0x00000000


	//----- nvinfo : EIATTR_FRAME_SIZE
	.align		4
.L_414:
        /*0984*/ 	.byte	0x04, 0x11
        /*0986*/ 	.short	(.L_416 - .L_415)
	.align		4
.L_415:
        /*0988*/ 	.word	index@(_ZN10layer_norm13ln_fwd_kernelINS_13Kernel_traitsIf6__halfS2_S2_fjLj4096ELj1ELj1ELj4ELj16ENS_18Kernel_traits_baseILj4096EfS2_S2_S2_fjLj128EEEEELb1ELb1ELb0ELb0EEEvNS_9FwdParamsE)
        /*098c*/ 	.word	0x00000000


	//----- nvinfo : EIATTR_REGCOUNT
	.align		4
.L_416:
        /*0990*/ 	.byte	0x04, 0x2f
        /*0992*/ 	.short	(.L_418 - .L_417)
	.align		4
.L_417:
        /*0994*/ 	.word	index@(_ZN10layer_norm13ln_fwd_kernelINS_13Kernel_traitsIf6__halfS2_S2_fjLj4096ELj1ELj1ELj4ELj16ENS_18Kernel_traits_baseILj4096EfS2_S2_S2_fjLj128EEEEELb1ELb0ELb1ELb1EEEvNS_9FwdParamsE)
        /*0998*/ 	.word	0x000000a3


	//----- nvinfo : EIATTR_FRAME_SIZE
	.align		4
.L_418:
        /*099c*/ 	.byte	0x04, 0x11
        /*099e*/ 	.short	(.L_420 - .L_419)
	.align		4
.L_419:
        /*09a0*/ 	.word	index@($__internal_91_$__cuda_sm70_shflsync_bfly_p)
        /*09a4*/ 	.word	0x00000000


	//----- nvinfo : EIATTR_FRAME_SIZE
	.align		4
.L_420:
        /*09a8*/ 	.byte	0x04, 0x11
        /*09aa*/ 	.short	(.L_422 - .L_421)
	.align		4
.L_421:
        /*09ac*/ 	.word	index@(_ZN10layer_norm13ln_fwd_kernelINS_13Kernel_traitsIf6__halfS2_S2_fjLj4096ELj1ELj1ELj4ELj16ENS_18Kernel_traits_baseILj4096EfS2_S2_S2_fjLj128EEEEELb1ELb0ELb1ELb1EEEvNS_9FwdParamsE)
        /*09b0*/ 	.word	0x00000000


	//----- nvinfo : EIATTR_REGCOUNT
	.align		4
.L_422:
        /*09b4*/ 	.byte	0x04, 0x2f
        /*09b6*/ 	.short	(.L_424 - .L_423)
	.align		4
.L_423:
        /*09b8*/ 	.word	index@(_ZN10layer_norm13ln_fwd_kernelINS_13Kernel_traitsIf6__halfS2_S2_fjLj4096ELj1ELj1ELj4ELj16ENS_18Kernel_traits_baseILj4096EfS2_S2_S2_fjLj128EEEEELb1ELb0ELb1ELb0EEEvNS_9FwdParamsE)
        /*09bc*/ 	.word	0x0000009e


	//----- nvinfo : EIATTR_FRAME_SIZE
	.align		4
.L_424:
        /*09c0*/ 	.byte	0x04, 0x11
        /*09c2*/ 	.short	(.L_426 - .L_425)
	.align		4
.L_425:
        /*09c4*/ 	.word	index@($__internal_90_$__cuda_sm70_shflsync_bfly_p)
        /*09c8*/ 	.word	0x00000000


	//----- nvinfo : EIATTR_FRAME_SIZE
	.align		4
.L_426:
        /*09cc*/ 	.byte	0x04, 0x11
        /*09ce*/ 	.short	(.L_428 - .L_427)
	.align		4
.L_427:
        /*09d0*/ 	.word	index@(_ZN10layer_norm13ln_fwd_kernelINS_13Kernel_traitsIf6__halfS2_S2_fjLj4096ELj1ELj1ELj4ELj16ENS_18Kernel_traits_baseILj4096EfS2_S2_S2_fjLj128EEEEELb1ELb0ELb1ELb0EEEvNS_9FwdParamsE)
        /*09d4*/ 	.word	0x00000000


	//----- nvinfo : EIATTR_REGCOUNT
	.align		4
.L_428:
        /*09d8*/ 	.byte	0x04, 0x2f
        /*09da*/ 	.short	(.L_430 - .L_429)
	.align		4
.L_429:
        /*09dc*/ 	.word	index@(_ZN10layer_norm13ln_fwd_kernelINS_13Kernel_traitsIf6__halfS2_S2_fjLj4096ELj1ELj1ELj4ELj16ENS_18Kernel_traits_baseILj4096EfS2_S2_S2_fjLj128EEEEELb1ELb0ELb0ELb1EEEvNS_9FwdParamsE)
        /*09e0*/ 	.word	0x00000080


	//----- nvinfo : EIATTR_FRAME_SIZE
	.align		4
.L_430:
        /*09e4*/ 	.byte	0x04, 0x11
        /*09e6*/ 	.short	(.L_432 - .L_431)
	.align		4
.L_431:
        /*09e8*/ 	.word	index@($__internal_89_$__cuda_sm70_shflsync_bfly_p)
        /*09ec*/ 	.word	0x00000000


	//----- nvinfo : EIATTR_FRAME_SIZE
	.align		4
.L_432:
        /*09f0*/ 	.byte	0x04, 0x11
        /*09f2*/ 	.short	(.L_434 - .L_433)
	.align		4
.L_433:
        /*09f4*/ 	.word	index@(_ZN10layer_norm13ln_fwd_kernelINS_13Kernel_traitsIf6__halfS2_S2_fjLj4096ELj1ELj1ELj4ELj16ENS_18Kernel_traits_baseILj4096EfS2_S2_S2_fjLj128EEEEELb1ELb0ELb0ELb1EEEvNS_9FwdParamsE)
        /*09f8*/ 	.word	0x00000000


	//----- nvinfo : EIATTR_REGCOUNT
	.align		4
.L_434:
        /*09fc*/ 	.byte	0x04, 0x2f
        /*09fe*/ 	.short	(.L_436 - .L_435)
	.align		4
.L_435:
        /*0a00*/ 	.word	index@(_ZN10layer_norm13ln_fwd_kernelINS_13Kernel_traitsIf6__halfS2_S2_fjLj4096ELj1ELj1ELj4ELj16ENS_18Kernel_traits_baseILj4096EfS2_S2_S2_fjLj128EEEEELb1ELb0ELb0ELb0EEEvNS_9FwdParamsE)
        /*0a04*/ 	.word	0x0000008a


	//----- nvinfo : EIATTR_FRAME_SIZE
	.align		4
.L_436:
        /*0a08*/ 	.byte	0x04, 0x11
        /*0a0a*/ 	.short	(.L_438 - .L_437)
	.align		4
.L_437:
        /*0a0c*/ 	.word	index@($__internal_88_$__cuda_sm70_shflsync_bfly_p)
        /*0a10*/ 	.word	0x00000000


	//----- nvinfo : EIATTR_FRAME_SIZE
	.align		4
.L_438:
        /*0a14*/ 	.byte	0x04, 0x11
        /*0a16*/ 	.short	(.L_440 - .L_439)
	.align		4
.L_439:
        /*0a18*/ 	.word	index@(_ZN10layer_norm13ln_fwd_kernelINS_13Kernel_traitsIf6__halfS2_S2_fjLj4096ELj1ELj1ELj4ELj16ENS_18Kernel_traits_baseILj4096EfS2_S2_S2_fjLj128EEEEELb1ELb0ELb0ELb0EEEvNS_9FwdParamsE)
        /*0a1c*/ 	.word	0x00000000


	//----- nvinfo : EIATTR_REGCOUNT
	.align		4
.L_440:
        /*0a20*/ 	.byte	0x04, 0x2f
        /*0a22*/ 	.short	(.L_442 - .L_441)
	.align		4
.L_441:
        /*0a24*/ 	.word	index@(_ZN10layer_norm13ln_fwd_kernelINS_13Kernel_traitsIf6__halfS2_S2_fjLj4096ELj1ELj1ELj4ELj16ENS_18Kernel_traits_baseILj4096EfS2_S2_S2_fjLj128EEEEELb0ELb1ELb1ELb1EEEvNS_9FwdParamsE)
        /*0a28*/ 	.word	0x000000a8


	//----- nvinfo : EIATTR_FRAME_SIZE
	.align		4
.L_442:
        /*0a2c*/ 	.byte	0x04, 0x11
        /*0a2e*/ 	.short	(.L_444 - .L_443)
	.align		4
.L_443:
        /*0a30*/ 	.word	index@($__internal_87_$__cuda_sm70_shflsync_bfly_p)
        /*0a34*/ 	.word	0x00000000


	//----- nvinfo : EIATTR_FRAME_SIZE
	.align		4
.L_444:
        /*0a38*/ 	.byte	0x04, 0x11
        /*0a3a*/ 	.short	(.L_446 - .L_445)
	.align		4
.L_445:
        /*0a3c*/ 	.word	index@(_ZN10layer_norm13ln_fwd_kernelINS_13Kernel_traitsIf6__halfS2_S2_fjLj4096ELj1ELj1ELj4ELj16ENS_18Kernel_traits_baseILj4096EfS2_S2_S2_fjLj128EEEEELb0ELb1ELb1ELb1EEEvNS_9FwdParamsE)
        /*0a40*/ 	.word	0x00000000


	//----- nvinfo : EIATTR_REGCOUNT
	.align		4
.L_446:
        /*0a44*/ 	.byte	0x04, 0x2f
        /*0a46*/ 	.short	(.L_448 - .L_447)
	.align		4
.L_447:
        /*0a48*/ 	.word	index@(_ZN10layer_norm13ln_fwd_kernelINS_13Kernel_traitsIf6__halfS2_S2_fjLj4096ELj1ELj1ELj4ELj16ENS_18Kernel_traits_baseILj4096EfS2_S2_S2_fjLj128EEEEELb0ELb1ELb1ELb0EEEvNS_9FwdParamsE)
        /*0a4c*/ 	.word	0x000000a1


	//----- nvinfo : EIATTR_FRAME_SIZE
	.align		4
.L_448:
        /*0a50*/ 	.byte	0x04, 0x11
        /*0a52*/ 	.short	(.L_450 - .L_449)
	.align		4
.L_449:
        /*0a54*/ 	.word	index@($__internal_86_$__cuda_sm70_shflsync_bfly_p)
        /*0a58*/ 	.word	0x00000000


	//----- nvinfo : EIATTR_FRAME_SIZE
	.align		4
.L_450:
        /*0a5c*/ 	.byte	0x04, 0x11
        /*0a5e*/ 	.short	(.L_452 - .L_451)
	.align		4
.L_451:
        /*0a60*/ 	.word	index@(_ZN10layer_norm13ln_fwd_kernelINS_13Kernel_traitsIf6__halfS2_S2_fjLj4096ELj1ELj1ELj4ELj16ENS_18Kernel_traits_baseILj4096EfS2_S2_S2_fjLj128EEEEELb0ELb1ELb1ELb0EEEvNS_9FwdParamsE)
        /*0a64*/ 	.word	0x00000000


	//----- nvinfo : EIATTR_REGCOUNT
	.align		4
.L_452:
        /*0a68*/ 	.byte	0x04, 0x2f
        /*0a6a*/ 	.short	(.L_454 - .L_453)
	.align		4
.L_453:
        /*0a6c*/ 	.word	index@(_ZN10layer_norm13ln_fwd_kernelINS_13Kernel_traitsIf6__halfS2_S2_fjLj4096ELj1ELj1ELj4ELj16ENS_18Kernel_traits_baseILj4096EfS2_S2_S2_fjLj128EEEEELb0ELb1ELb0ELb1EEEvNS_9FwdParamsE)
        /*0a70*/ 	.word	0x000000a8


	//----- nvinfo : EIATTR_FRAME_SIZE
	.align		4
.L_454:
        /*0a74*/ 	.byte	0x04, 0x11
        /*0a76*/ 	.short	(.L_456 - .L_455)
	.align		4
.L_455:
        /*0a78*/ 	.word	index@($__internal_85_$__cuda_sm70_shflsync_bfly_p)
        /*0a7c*/ 	.word	0x00000000


	//----- nvinfo : EIATTR_FRAME_SIZE
	.align		4
.L_456:
        /*0a80*/ 	.byte	0x04, 0x11
        /*0a82*/ 	.short	(.L_458 - .L_457)
	.align		4
.L_457:
        /*0a84*/ 	.word	index@(_ZN10layer_norm13ln_fwd_kernelINS_13Kernel_traitsIf6__halfS2_S2_fjLj4096ELj1ELj1ELj4ELj16ENS_18Kernel_traits_baseILj4096EfS2_S2_S2_fjLj128EEEEELb0ELb1ELb0ELb1EEEvNS_9FwdParamsE)
        /*0a88*/ 	.word	0x00000000


	//----- nvinfo : EIATTR_REGCOUNT
	.align		4
.L_458:
        /*0a8c*/ 	.byte	0x04, 0x2f
        /*0a8e*/ 	.short	(.L_460 - .L_459)
	.align		4
.L_459:
        /*0a90*/ 	.word	index@(_ZN10layer_norm13ln_fwd_kernelINS_13Kernel_traitsIf6__halfS2_S2_fjLj4096ELj1ELj1ELj4ELj16ENS_18Kernel_traits_baseILj4096EfS2_S2_S2_fjLj128EEEEELb0ELb1ELb0ELb0EEEvNS_9FwdParamsE)
        /*0a94*/ 	.word	0x000000a4


	//----- nvinfo : EIATTR_FRAME_SIZE
	.align		4
.L_460:
        /*0a98*/ 	.byte	0x04, 0x11
        /*0a9a*/ 	.short	(.L_462 - .L_461)
	.align		4
.L_461:
        /*0a9c*/ 	.word	index@($__internal_84_$__cuda_sm70_shflsync_bfly_p)
        /*0aa0*/ 	.word	0x00000000


	//----- nvinfo : EIATTR_FRAME_SIZE
	.align		4
.L_462:
        /*0aa4*/ 	.byte	0x04, 0x11
        /*0aa6*/ 	.short	(.L_464 - .L_463)
	.align		4
.L_463:
        /*0aa8*/ 	.word	index@(_ZN10layer_norm13ln_fwd_kernelINS_13Kernel_traitsIf6__halfS2_S2_fjLj4096ELj1ELj1ELj4ELj16ENS_18Kernel_traits_baseILj4096EfS2_S2_S2_fjLj128EEEEELb0ELb1ELb0ELb0EEEvNS_9FwdParamsE)
        /*0aac*/ 	.word	0x00000000


	//----- nvinfo : EIATTR_REGCOUNT
	.align		4
.L_464:
        /*0ab0*/ 	.byte	0x04, 0x2f
        /*0ab2*/ 	.short	(.L_466 - .L_465)
	.align		4
.L_465:
        /*0ab4*/ 	.word	index@(_ZN10layer_norm13ln_fwd_kernelINS_13Kernel_traitsIf6__halfS2_S2_fjLj4096ELj1ELj1ELj4ELj16ENS_18Kernel_traits_baseILj4096EfS2_S2_S2_fjLj128EEEEELb0ELb0ELb1ELb1EEEvNS_9FwdParamsE)
        /*0ab8*/ 	.word	0x00000080


	//----- nvinfo : EIATTR_FRAME_SIZE
	.align		4
.L_466:
        /*0abc*/ 	.byte	0x04, 0x11
        /*0abe*/ 	.short	(.L_468 - .L_467)
	.align		4
.L_467:
        /*0ac0*/ 	.word	index@($__internal_83_$__cuda_sm70_shflsync_bfly_p)
        /*0ac4*/ 	.word	0x00000000


	//----- nvinfo : EIATTR_FRAME_SIZE
	.align		4
.L_468:
        /*0ac8*/ 	.byte	0x04, 0x11
        /*0aca*/ 	.short	(.L_470 - .L_469)
	.align		4
.L_469:
        /*0acc*/ 	.word	index@(_ZN10layer_norm13ln_fwd_kernelINS_13Kernel_traitsIf6__halfS2_S2_fjLj4096ELj1ELj1ELj4ELj16ENS_18Kernel_traits_baseILj4096EfS2_S2_S2_fjLj128EEEEELb0ELb0ELb1ELb1EEEvNS_9FwdParamsE)
        /*0ad0*/ 	.word	0x00000000


	//----- nvinfo : EIATTR_REGCOUNT
	.align		4
.L_470:
        /*0ad4*/ 	.byte	0x04, 0x2f
        /*0ad6*/ 	.short	(.L_472 - .L_471)
	.align		4
.L_471:
        /*0ad8*/ 	.word	index@(_ZN10layer_norm13ln_fwd_kernelINS_13Kernel_traitsIf6__halfS2_S2_fjLj4096ELj1ELj1ELj4ELj16ENS_18Kernel_traits_baseILj4096EfS2_S2_S2_fjLj128EEEEELb0ELb0ELb1ELb0EEEvNS_9FwdParamsE)
        /*0adc*/ 	.word	0x00000080


	//----- nvinfo : EIATTR_FRAME_SIZE
	.align		4
.L_472:
        /*0ae0*/ 	.byte	0x04, 0x11
        /*0ae2*/ 	.short	(.L_474 - .L_473)
	.align		4
.L_473:
        /*0ae4*/ 	.word	index@($__internal_82_$__cuda_sm70_shflsync_bfly_p)
        /*0ae8*/ 	.word	0x00000000


	//----- nvinfo : EIATTR_FRAME_SIZE
	.align		4
.L_474:
        /*0aec*/ 	.byte	0x04, 0x11
        /*0aee*/ 	.short	(.L_476 - .L_475)
	.align		4
.L_475:
        /*0af0*/ 	.word	index@(_ZN10layer_norm13ln_fwd_kernelINS_13Kernel_traitsIf6__halfS2_S2_fjLj4096ELj1ELj1ELj4ELj16ENS_18Kernel_traits_baseILj4096EfS2_S2_S2_fjLj128EEEEELb0ELb0ELb1ELb0EEEvNS_9FwdParamsE)
        /*0af4*/ 	.word	0x00000000


	//----- nvinfo : EIATTR_REGCOUNT
	.align		4
.L_476:
        /*0af8*/ 	.byte	0x04, 0x2f
        /*0afa*/ 	.short	(.L_478 - .L_477)
	.align		4
.L_477:
        /*0afc*/ 	.word	index@(_ZN10layer_norm13ln_fwd_kernelINS_13Kernel_traitsIf6__halfS2_S2_fjLj4096ELj1ELj1ELj4ELj16ENS_18Kernel_traits_baseILj4096EfS2_S2_S2_fjLj128EEEEELb0ELb0ELb0ELb1EEEvNS_9FwdParamsE)
        /*0b00*/ 	.word	0x00000080


	//----- nvinfo : EIATTR_FRAME_SIZE
	.align		4
.L_478:
        /*0b04*/ 	.byte	0x04, 0x11
        /*0b06*/ 	.short	(.L_480 - .L_479)
	.align		4
.L_479:
        /*0b08*/ 	.word	index@($__internal_81_$__cuda_sm70_shflsync_bfly_p)
        /*0b0c*/ 	.word	0x00000000


	//----- nvinfo : EIATTR_FRAME_SIZE
	.align		4
.L_480:
        /*0b10*/ 	.byte	0x04, 0x11
        /*0b12*/ 	.short	(.L_482 - .L_481)
	.align		4
.L_481:
        /*0b14*/ 	.word	index@(_ZN10layer_norm13ln_fwd_kernelINS_13Kernel_traitsIf6__halfS2_S2_fjLj4096ELj1ELj1ELj4ELj16ENS_18Kernel_traits_baseILj4096EfS2_S2_S2_fjLj128EEEEELb0ELb0ELb0ELb1EEEvNS_9FwdParamsE)
        /*0b18*/ 	.word	0x00000000


	//----- nvinfo : EIATTR_REGCOUNT
	.align		4
.L_482:
        /*0b1c*/ 	.byte	0x04, 0x2f
        /*0b1e*/ 	.short	(.L_484 - .L_483)
	.align		4
.L_483:
        /*0b20*/ 	.word	index@(_ZN10layer_norm13ln_fwd_kernelINS_13Kernel_traitsIf6__halfS2_S2_fjLj4096ELj1ELj1ELj4ELj16ENS_18Kernel_traits_baseILj4096EfS2_S2_S2_fjLj128EEEEELb0ELb0ELb0ELb0EEEvNS_9FwdParamsE)
        /*0b24*/ 	.word	0x00000080


	//----- nvinfo : EIATTR_FRAME_SIZE
	.align		4
.L_484:
        /*0b28*/ 	.byte	0x04, 0x11
        /*0b2a*/ 	.short	(.L_486 - .L_485)
	.align		4
.L_485:
        /*0b2c*/ 	.word	index@($__internal_80_$__cuda_sm70_shflsync_bfly_p)
        /*0b30*/ 	.word	0x00000000


	//----- nvinfo : EIATTR_FRAME_SIZE
	.align		4
.L_486:
        /*0b34*/ 	.byte	0x04, 0x11
        /*0b36*/ 	.short	(.L_488 - .L_487)
	.align		4
.L_487:
        /*0b38*/ 	.word	index@(_ZN10layer_norm13ln_fwd_kernelINS_13Kernel_traitsIf6__halfS2_S2_fjLj4096ELj1ELj1ELj4ELj16ENS_18Kernel_traits_baseILj4096EfS2_S2_S2_fjLj128EEEEELb0ELb0ELb0ELb0EEEvNS_9FwdParamsE)
        /*0b3c*/ 	.word	0x00000000


	//----- nvinfo : EIATTR_REGCOUNT
	.align		4
.L_488:
        /*0b40*/ 	.byte	0x04, 0x2f
        /*0b42*/ 	.short	(.L_490 - .L_489)
	.align		4
.L_489:
        /*0b44*/ 	.word	index@(_ZN10layer_norm13ln_fwd_kernelINS_13Kernel_traitsIf13__nv_bfloat16fS2_fjLj4096ELj1ELj1ELj4ELj16ENS_18Kernel_traits_baseILj4096EfS2_fS2_fjLj128EEEEELb1ELb1ELb1ELb1EEEvNS_9FwdParamsE)
        /*0b48*/ 	.word	0x000000da


	//----- nvinfo : EIATTR_FRAME_SIZE
	.align		4
.L_490:
        /*0b4c*/ 	.byte	0x04, 0x11
        /*0b4e*/ 	.short	(.L_492 - .L_491)
	.align		4
.L_491:
        /*0b50*/ 	.word	index@($__internal_79_$__cuda_sm70_shflsync_bfly_p)
        /*0b54*/ 	.word	0x00000000


	//----- nvinfo : EIATTR_FRAME_SIZE
	.align		4
.L_492:
        /*0b58*/ 	.byte	0x04, 0x11
        /*0b5a*/ 	.short	(.L_494 - .L_493)
	.align		4
.L_493:
        /*0b5c*/ 	.word	index@(_ZN10layer_norm13ln_fwd_kernelINS_13Kernel_traitsIf13__nv_bfloat16fS2_fjLj4096ELj1ELj1ELj4ELj16ENS_18Kernel_traits_baseILj4096EfS2_fS2_fjLj128EEEEELb1ELb1ELb1ELb1EEEvNS_9FwdParamsE)
        /*0b60*/ 	.word	0x00000000


	//----- nvinfo : EIATTR_REGCOUNT
	.align		4
.L_494:
        /*0b64*/ 	.byte	0x04, 0x2f
        /*0b66*/ 	.short	(.L_496 - .L_495)
	.align		4
.L_495:
        /*0b68*/ 	.word	index@(_ZN10layer_norm13ln_fwd_kernelINS_13Kernel_traitsIf13__nv_bfloat16fS2_fjLj4096ELj1ELj1ELj4ELj16ENS_18Kernel_traits_baseILj4096EfS2_fS2_fjLj128EEEEELb1ELb1ELb1ELb0EEEvNS_9FwdParamsE)
        /*0b6c*/ 	.word	0x000000ce


	//----- nvinfo : EIATTR_FRAME_SIZE
	.align		4
.L_496:
        /*0b70*/ 	.byte	0x04, 0x11
        /*0b72*/ 	.short	(.L_498 - .L_497)
	.align		4
.L_497:
        /*0b74*/ 	.word	index@($__internal_78_$__cuda_sm70_shflsync_bfly_p)
        /*0b78*/ 	.word	0x00000000


	//----- nvinfo : EIATTR_FRAME_SIZE
	.align		4
.L_498:
        /*0b7c*/ 	.byte	0x04, 0x11
        /*0b7e*/ 	.short	(.L_500 - .L_499)
	.align		4
.L_499:
        /*0b80*/ 	.word	index@(_ZN10layer_norm13ln_fwd_kernelINS_13Kernel_traitsIf13__nv_bfloat16fS2_fjLj4096ELj1ELj1ELj4ELj16ENS_18Kernel_traits_baseILj4096EfS2_fS2_fjLj128EEEEELb1ELb1ELb1ELb0EEEvNS_9FwdParamsE)
        /*0b84*/ 	.word	0x00000000


	//----- nvinfo : EIATTR_REGCOUNT
	.align		4
.L_500:
        /*0b88*/ 	.byte	0x04, 0x2f
        /*0b8a*/ 	.short	(.L_502 - .L_501)
	.align		4
.L_501:
        /*0b8c*/ 	.word	index@(_ZN10layer_norm13ln_fwd_kernelINS_13Kernel_traitsIf13__nv_bfloat16fS2_fjLj4096ELj1ELj1ELj4ELj16ENS_18Kernel_traits_baseILj4096EfS2_fS2_fjLj128EEEEELb1ELb1ELb0ELb1EEEvNS_9FwdParamsE)
        /*0b90*/ 	.word	0x000000a7


	//----- nvinfo : EIATTR_FRAME_SIZE
	.align		4
.L_502:
        /*0b94*/ 	.byte	0x04, 0x11
        /*0b96*/ 	.short	(.L_504 - .L_503)
	.align		4
.L_503:
        /*0b98*/ 	.word	index@($__internal_77_$__cuda_sm70_shflsync_bfly_p)
        /*0b9c*/ 	.word	0x00000000


	//----- nvinfo : EIATTR_FRAME_SIZE
	.align		4
.L_504:
        /*0ba0*/ 	.byte	0x04, 0x11
        /*0ba2*/ 	.short	(.L_506 - .L_505)
	.align		4
.L_505:
        /*0ba4*/ 	.word	index@(_ZN10layer_norm13ln_fwd_kernelINS_13Kernel_traitsIf13__nv_bfloat16fS2_fjLj4096ELj1ELj1ELj4ELj16ENS_18Kernel_traits_baseILj4096EfS2_fS2_fjLj128EEEEELb1ELb1ELb0ELb1EEEvNS_9FwdParamsE)
        /*0ba8*/ 	.word	0x00000000


	//----- nvinfo : EIATTR_REGCOUNT
	.align		4
.L_506:
        /*0bac*/ 	.byte	0x04, 0x2f
        /*0bae*/ 	.short	(.L_508 - .L_507)
	.align		4
.L_507:
        /*0bb0*/ 	.word	index@(_ZN10layer_norm13ln_fwd_kernelINS_13Kernel_traitsIf13__nv_bfloat16fS2_fjLj4096ELj1ELj1ELj4ELj16ENS_18Kernel_traits_baseILj4096EfS2_fS2_fjLj128EEEEELb1ELb1ELb0ELb0EEEvNS_9FwdParamsE)
        /*0bb4*/ 	.word	0x000000a8


	//----- nvinfo : EIATTR_FRAME_SIZE
	.align		4
.L_508:
        /*0bb8*/ 	.byte	0x04, 0x11
        /*0bba*/ 	.short	(.L_510 - .L_509)
	.align		4
.L_509:
        /*0bbc*/ 	.word	index@($__internal_76_$__cuda_sm70_shflsync_bfly_p)
        /*0bc0*/ 	.word	0x00000000


	//----- nvinfo : EIATTR_FRAME_SIZE
	.align		4
.L_510:
        /*0bc4*/ 	.byte	0x04, 0x11
        /*0bc6*/ 	.short	(.L_512 - .L_511)
	.align		4
.L_511:
        /*0bc8*/ 	.word	index@(_ZN10layer_norm13ln_fwd_kernelINS_13Kernel_traitsIf13__nv_bfloat16fS2_fjLj4096ELj1ELj1ELj4ELj16ENS_18Kernel_traits_baseILj4096EfS2_fS2_fjLj128EEEEELb1ELb1ELb0ELb0EEEvNS_9FwdParamsE)
        /*0bcc*/ 	.word	0x00000008


	//----- nvinfo : EIATTR_REGCOUNT
	.align		4
.L_512:
        /*0bd0*/ 	.byte	0x04, 0x2f
        /*0bd2*/ 	.short	(.L_514 - .L_513)
	.align		4
.L_513:
        /*0bd4*/ 	.word	index@(_ZN10layer_norm13ln_fwd_kernelINS_13Kernel_traitsIf13__nv_bfloat16fS2_fjLj4096ELj1ELj1ELj4ELj16ENS_18Kernel_traits_baseILj4096EfS2_fS2_fjLj128EEEEELb1ELb0ELb1ELb1EEEvNS_9FwdParamsE)
        /*0bd8*/ 	.word	0x000000a8


	//----- nvinfo : EIATTR_FRAME_SIZE
	.align		4
.L_514:
        /*0bdc*/ 	.byte	0x04, 0x11
        /*0bde*/ 	.short	(.L_516 - .L_515)
	.align		4
.L_515:
        /*0be0*/ 	.word	index@($__internal_75_$__cuda_sm70_shflsync_bfly_p)
        /*0be4*/ 	.word	0x00000000


	//----- nvinfo : EIATTR_FRAME_SIZE
	.align		4
.L_516:
        /*0be8*/ 	.byte	0x04, 0x11
        /*0bea*/ 	.short	(.L_518 - .L_517)
	.align		4
.L_517:
        /*0bec*/ 	.word	index@(_ZN10layer_norm13ln_fwd_kernelINS_13Kernel_traitsIf13__nv_bfloat16fS2_fjLj4096ELj1ELj1ELj4ELj16ENS_18Kernel_traits_baseILj4096EfS2_fS2_fjLj128EEEEELb1ELb0ELb1ELb1EEEvNS_9FwdParamsE)
        /*0bf0*/ 	.word	0x00000000


	//----- nvinfo : EIATTR_REGCOUNT
	.align		4
.L_518:
        /*0bf4*/ 	.byte	0x04, 0x2f
        /*0bf6*/ 	.short	(.L_520 - .L_519)
	.align		4
.L_519:
        /*0bf8*/ 	.word	index@(_ZN10layer_norm13ln_fwd_kernelINS_13Kernel_traitsIf13__nv_bfloat16fS2_fjLj4096ELj1ELj1ELj4ELj16ENS_18Kernel_traits_baseILj4096EfS2_fS2_fjLj128EEEEELb1ELb0ELb1ELb0EEEvNS_9FwdParamsE)
        /*0bfc*/ 	.word	0x0000009a


	//----- nvinfo : EIATTR_FRAME_SIZE
	.align		4
.L_520:
        /*0c00*/ 	.byte	0x04, 0x11
        /*0c02*/ 	.short	(.L_522 - .L_521)
	.align		4
.L_521:
        /*0c04*/ 	.word	index@($__internal_74_$__cuda_sm70_shflsync_bfly_p)
        /*0c08*/ 	.word	0x00000000


	//----- nvinfo : EIATTR_FRAME_SIZE
	.align		4
.L_522:
        /*0c0c*/ 	.byte	0x04, 0x11
        /*0c0e*/ 	.short	(.L_524 - .L_523)
	.align		4
.L_523:
        /*0c10*/ 	.word	index@(_ZN10layer_norm13ln_fwd_kernelINS_13Kernel_traitsIf13__nv_bfloat16fS2_fjLj4096ELj1ELj1ELj4ELj16ENS_18Kernel_traits_baseILj4096EfS2_fS2_fjLj128EEEEELb1ELb0ELb1ELb0EEEvNS_9FwdParamsE)
        /*0c14*/ 	.word	0x00000000


	//----- nvinfo : EIATTR_REGCOUNT
	.align		4
.L_524:
        /*0c18*/ 	.byte	0x04, 0x2f
        /*0c1a*/ 	.short	(.L_526 - .L_525)
	.align		4
.L_525:
        /*0c1c*/ 	.word	index@(_ZN10layer_norm13ln_fwd_kernelINS_13Kernel_traitsIf13__nv_bfloat16fS2_fjLj4096ELj1ELj1ELj4ELj16ENS_18Kernel_traits_baseILj4096EfS2_fS2_fjLj128EEEEELb1ELb0ELb0ELb1EEEvNS_9FwdParamsE)
        /*0c20*/ 	.word	0x0000009b


	//----- nvinfo : EIATTR_FRAME_SIZE
	.align		4
.L_526:
        /*0c24*/ 	.byte	0x04, 0x11
        /*0c26*/ 	.short	(.L_528 - .L_527)
	.align		4
.L_527:
        /*0c28*/ 	.word	index@($__internal_73_$__cuda_sm70_shflsync_bfly_p)
        /*0c2c*/ 	.word	0x00000000


	//----- nvinfo : EIATTR_FRAME_SIZE
	.align		4
.L_528:
        /*0c30*/ 	.byte	0x04, 0x11
        /*0c32*/ 	.short	(.L_530 - .L_529)
	.align		4
.L_529:
        /*0c34*/ 	.word	index@(_ZN10layer_norm13ln_fwd_kernelINS_13Kernel_traitsIf13__nv_bfloat16fS2_fjLj4096ELj1ELj1ELj4ELj16ENS_18Kernel_traits_baseILj4096EfS2_fS2_fjLj128EEEEELb1ELb0ELb0ELb1EEEvNS_9FwdParamsE)
        /*0c38*/ 	.word	0x00000000


	//----- nvinfo : EIATTR_REGCOUNT
	.align		4
.L_530:
        /*0c3c*/ 	.byte	0x04, 0x2f
        /*0c3e*/ 	.short	(.L_532 - .L_531)
	.align		4
.L_531:
        /*0c40*/ 	.word	index@(_ZN10layer_norm13ln_fwd_kernelINS_13Kernel_traitsIf13__nv_bfloat16fS2_fjLj4096ELj1ELj1ELj4ELj16ENS_18Kernel_traits_baseILj4096EfS2_fS2_fjLj128EEEEELb1ELb0ELb0ELb0EEEvNS_9FwdParamsE)
        /*0c44*/ 	.word	0x00000091


	//----- nvinfo : EIATTR_FRAME_SIZE
	.align		4
.L_532:
        /*0c48*/ 	.byte	0x04, 0x11
        /*0c4a*/ 	.short	(.L_534 - .L_533)
	.align		4
.L_533:
        /*0c4c*/ 	.word	index@($__internal_72_$__cuda_sm70_shflsync_bfly_p)
        /*0c50*/ 	.word	0x00000000


	//----- nvinfo : EIATTR_FRAME_SIZE
	.align		4
.L_534:
        /*0c54*/ 	.byte	0x04, 0x11
        /*0c56*/ 	.short	(.L_536 - .L_535)
	.align		4
.L_535:
        /*0c58*/ 	.word	index@(_ZN10layer_norm13ln_fwd_kernelINS_13Kernel_traitsIf13__nv_bfloat16fS2_fjLj4096ELj1ELj1ELj4ELj16ENS_18Kernel_traits_baseILj4096EfS2_fS2_fjLj128EEEEELb1ELb0ELb0ELb0EEEvNS_9FwdParamsE)
        /*0c5c*/ 	.word	0x00000000


	//----- nvinfo : EIATTR_REGCOUNT
	.align		4
.L_536:
        /*0c60*/ 	.byte	0x04, 0x2f
        /*0c62*/ 	.short	(.L_538 - .L_537)
	.align		4
.L_537:
        /*0c64*/ 	.word	index@(_ZN10layer_norm13ln_fwd_kernelINS_13Kernel_traitsIf13__nv_bfloat16fS2_fjLj4096ELj1ELj1ELj4ELj16ENS_18Kernel_traits_baseILj4096EfS2_fS2_fjLj128EEEEELb0ELb1ELb1ELb1EEEvNS_9FwdParamsE)
        /*0c68*/ 	.word	0x000000a8


	//----- nvinfo : EIATTR_FRAME_SIZE
	.align		4
.L_538:
        /*0c6c*/ 	.byte	0x04, 0x11
        /*0c6e*/ 	.short	(.L_540 - .L_539)
	.align		4
.L_539:
        /*0c70*/ 	.word	index@($__internal_71_$__cuda_sm70_shflsync_bfly_p)
        /*0c74*/ 	.word	0x00000000


	//----- nvinfo : EIATTR_FRAME_SIZE
	.align		4
.L_540:
        /*0c78*/ 	.byte	0x04, 0x11
        /*0c7a*/ 	.short	(.L_542 - .L_541)
	.align		4
.L_541:
        /*0c7c*/ 	.word	index@(_ZN10layer_norm13ln_fwd_kernelINS_13Kernel_traitsIf13__nv_bfloat16fS2_fjLj4096ELj1ELj1ELj4ELj16ENS_18Kernel_traits_baseILj4096EfS2_fS2_fjLj128EEEEELb0ELb1ELb1ELb1EEEvNS_9FwdParamsE)
        /*0c80*/ 	.word	0x00000000


	//----- nvinfo : EIATTR_REGCOUNT
	.align		4
.L_542:
        /*0c84*/ 	.byte	0x04, 0x2f
        /*0c86*/ 	.short	(.L_544 - .L_543)
	.align		4
.L_543:
        /*0c88*/ 	.word	index@(_ZN10layer_norm13ln_fwd_kernelINS_13Kernel_traitsIf13__nv_bfloat16fS2_fjLj4096ELj1ELj1ELj4ELj16ENS_18Kernel_traits_baseILj4096EfS2_fS2_fjLj128EEEEELb0ELb1ELb1ELb0EEEvNS_9FwdParamsE)
        /*0c8c*/ 	.word	0x000000a5


	//----- nvinfo : EIATTR_FRAME_SIZE
	.align		4
.L_544:
        /*0c90*/ 	.byte	0x04, 0x11
        /*0c92*/ 	.short	(.L_546 - .L_545)
	.align		4
.L_545:
        /*0c94*/ 	.word	index@($__internal_70_$__cuda_sm70_shflsync_bfly_p)
        /*0c98*/ 	.word	0x00000000


	//----- nvinfo : EIATTR_FRAME_SIZE
	.align		4
.L_546:
        /*0c9c*/ 	.byte	0x04, 0x11
        /*0c9e*/ 	.short	(.L_548 - .L_547)
	.align		4
.L_547:
        /*0ca0*/ 	.word	index@(_ZN10layer_norm13ln_fwd_kernelINS_13Kernel_traitsIf13__nv_bfloat16fS2_fjLj4096ELj1ELj1ELj4ELj16ENS_18Kernel_traits_baseILj4096EfS2_fS2_fjLj128EEEEELb0ELb1ELb1ELb0EEEvNS_9FwdParamsE)
        /*0ca4*/ 	.word	0x00000000


	//----- nvinfo : EIATTR_REGCOUNT
	.align		4
.L_548:
        /*0ca8*/ 	.byte	0x04, 0x2f
        /*0caa*/ 	.short	(.L_550 - .L_549)
	.align		4
.L_549:
        /*0cac*/ 	.word	index@(_ZN10layer_norm13ln_fwd_kernelINS_13Kernel_traitsIf13__nv_bfloat16fS2_fjLj4096ELj1ELj1ELj4ELj16ENS_18Kernel_traits_baseILj4096EfS2_fS2_fjLj128EEEEELb0ELb1ELb0ELb1EEEvNS_9FwdParamsE)
        /*0cb0*/ 	.word	0x000000a7


	//----- nvinfo : EIATTR_FRAME_SIZE
	.align		4
.L_550:
        /*0cb4*/ 	.byte	0x04, 0x11
        /*0cb6*/ 	.short	(.L_552 - .L_551)
	.align		4
.L_551:
        /*0cb8*/ 	.word	index@($__internal_69_$__cuda_sm70_shflsync_bfly_p)
        /*0cbc*/ 	.word	0x00000000


	//----- nvinfo : EIATTR_FRAME_SIZE
	.align		4
.L_552:
        /*0cc0*/ 	.byte	0x04, 0x11
        /*0cc2*/ 	.short	(.L_554 - .L_553)
	.align		4
.L_553:
        /*0cc4*/ 	.word	index@(_ZN10layer_norm13ln_fwd_kernelINS_13Kernel_traitsIf13__nv_bfloat16fS2_fjLj4096ELj1ELj1ELj4ELj16ENS_18Kernel_traits_baseILj4096EfS2_fS2_fjLj128EEEEELb0ELb1ELb0ELb1EEEvNS_9FwdParamsE)
        /*0cc8*/ 	.word	0x00000000


	//----- nvinfo : EIATTR_REGCOUNT
	.align		4
.L_554:
        /*0ccc*/ 	.byte	0x04, 0x2f
        /*0cce*/ 	.short	(.L_556 - .L_555)
	.align		4
.L_555:
        /*0cd0*/ 	.word	index@(_ZN10layer_norm13ln_fwd_kernelINS_13Kernel_traitsIf13__nv_bfloat16fS2_fjLj4096ELj1ELj1ELj4ELj16ENS_18Kernel_traits_baseILj4096EfS2_fS2_fjLj128EEEEELb0ELb1ELb0ELb0EEEvNS_9FwdParamsE)
        /*0cd4*/ 	.word	0x000000a2


	//----- nvinfo : EIATTR_FRAME_SIZE
	.align		4
.L_556:
        /*0cd8*/ 	.byte	0x04, 0x11
        /*0cda*/ 	.short	(.L_558 - .L_557)
	.align		4
.L_557:
        /*0cdc*/ 	.word	index@($__internal_68_$__cuda_sm70_shflsync_bfly_p)
        /*0ce0*/ 	.word	0x00000000


	//----- nvinfo : EIATTR_FRAME_SIZE
	.align		4
.L_558:
        /*0ce4*/ 	.byte	0x04, 0x11
        /*0ce6*/ 	.short	(.L_560 - .L_559)
	.align		4
.L_559:
        /*0ce8*/ 	.word	index@(_ZN10layer_norm13ln_fwd_kernelINS_13Kernel_traitsIf13__nv_bfloat16fS2_fjLj4096ELj1ELj1ELj4ELj16ENS_18Kernel_traits_baseILj4096EfS2_fS2_fjLj128EEEEELb0ELb1ELb0ELb0EEEvNS_9FwdParamsE)
        /*0cec*/ 	.word	0x00000000


	//----- nvinfo : EIATTR_REGCOUNT
	.align		4
.L_560:
        /*0cf0*/ 	.byte	0x04, 0x2f
        /*0cf2*/ 	.short	(.L_562 - .L_561)
	.align		4
.L_561:
        /*0cf4*/ 	.word	index@(_ZN10layer_norm13ln_fwd_kernelINS_13Kernel_traitsIf13__nv_bfloat16fS2_fjLj4096ELj1ELj1ELj4ELj16ENS_18Kernel_traits_baseILj4096EfS2_fS2_fjLj128EEEEELb0ELb0ELb1ELb1EEEvNS_9FwdParamsE)
        /*0cf8*/ 	.word	0x00000080


	//----- nvinfo : EIATTR_FRAME_SIZE
	.align		4
.L_562:
        /*0cfc*/ 	.byte	0x04, 0x11
        /*0cfe*/ 	.short	(.L_564 - .L_563)
	.align		4
.L_563:
        /*0d00*/ 	.word	index@($__internal_67_$__cuda_sm70_shflsync_bfly_p)
        /*0d04*/ 	.word	0x00000000


	//----- nvinfo : EIATTR_FRAME_SIZE
	.align		4
.L_564:
        /*0d08*/ 	.byte	0x04, 0x11
        /*0d0a*/ 	.short	(.L_566 - .L_565)
	.align		4
.L_565:
        /*0d0c*/ 	.word	index@(_ZN10layer_norm13ln_fwd_kernelINS_13Kernel_traitsIf13__nv_bfloat16fS2_fjLj4096ELj1ELj1ELj4ELj16ENS_18Kernel_traits_baseILj4096EfS2_fS2_fjLj128EEEEELb0ELb0ELb1ELb1EEEvNS_9FwdParamsE)
        /*0d10*/ 	.word	0x00000000


	//----- nvinfo : EIATTR_REGCOUNT
	.align		4
.L_566:
        /*0d14*/ 	.byte	0x04, 0x2f
        /*0d16*/ 	.short	(.L_568 - .L_567)
	.align		4
.L_567:
        /*0d18*/ 	.word	index@(_ZN10layer_norm13ln_fwd_kernelINS_13Kernel_traitsIf13__nv_bfloat16fS2_fjLj4096ELj1ELj1ELj4ELj16ENS_18Kernel_traits_baseILj4096EfS2_fS2_fjLj128EEEEELb0ELb0ELb1ELb0EEEvNS_9FwdParamsE)
        /*0d1c*/ 	.word	0x00000080


	//----- nvinfo : EIATTR_FRAME_SIZE
	.align		4
.L_568:
        /*0d20*/ 	.byte	0x04, 0x11
        /*0d22*/ 	.short	(.L_570 - .L_569)
	.align		4
.L_569:
        /*0d24*/ 	.word	index@($__internal_66_$__cuda_sm70_shflsync_bfly_p)
        /*0d28*/ 	.word	0x00000000


	//----- nvinfo : EIATTR_FRAME_SIZE
	.align		4
.L_570:
        /*0d2c*/ 	.byte	0x04, 0x11
        /*0d2e*/ 	.short	(.L_572 - .L_571)
	.align		4
.L_571:
        /*0d30*/ 	.word	index@(_ZN10layer_norm13ln_fwd_kernelINS_13Kernel_traitsIf13__nv_bfloat16fS2_fjLj4096ELj1ELj1ELj4ELj16ENS_18Kernel_traits_baseILj4096EfS2_fS2_fjLj128EEEEELb0ELb0ELb1ELb0EEEvNS_9FwdParamsE)
        /*0d34*/ 	.word	0x00000000


	//----- nvinfo : EIATTR_REGCOUNT
	.align		4
.L_572:
        /*0d38*/ 	.byte	0x04, 0x2f
        /*0d3a*/ 	.short	(.L_574 - .L_573)
	.align		4
.L_573:
        /*0d3c*/ 	.word	index@(_ZN10layer_norm13ln_fwd_kernelINS_13Kernel_traitsIf13__nv_bfloat16fS2_fjLj4096ELj1ELj1ELj4ELj16ENS_18Kernel_traits_baseILj4096EfS2_fS2_fjLj128EEEEELb0ELb0ELb0ELb1EEEvNS_9FwdParamsE)
        /*0d40*/ 	.word	0x00000080


	//----- nvinfo : EIATTR_FRAME_SIZE
	.align		4
.L_574:
        /*0d44*/ 	.byte	0x04, 0x11
        /*0d46*/ 	.short	(.L_576 - .L_575)
	.align		4
.L_575:
        /*0d48*/ 	.word	index@($__internal_65_$__cuda_sm70_shflsync_bfly_p)
        /*0d4c*/ 	.word	0x00000000


	//----- nvinfo : EIATTR_FRAME_SIZE
	.align		4
.L_576:
        /*0d50*/ 	.byte	0x04, 0x11
        /*0d52*/ 	.short	(.L_578 - .L_577)
	.align		4
.L_577:
        /*0d54*/ 	.word	index@(_ZN10layer_norm13ln_fwd_kernelINS_13Kernel_traitsIf13__nv_bfloat16fS2_fjLj4096ELj1ELj1ELj4ELj16ENS_18Kernel_traits_baseILj4096EfS2_fS2_fjLj128EEEEELb0ELb0ELb0ELb1EEEvNS_9FwdParamsE)
        /*0d58*/ 	.word	0x00000000


	//----- nvinfo : EIATTR_REGCOUNT
	.align		4
.L_578:
        /*0d5c*/ 	.byte	0x04, 0x2f
        /*0d5e*/ 	.short	(.L_580 - .L_579)
	.align		4
.L_579:
        /*0d60*/ 	.word	index@(_ZN10layer_norm13ln_fwd_kernelINS_13Kernel_traitsIf13__nv_bfloat16fS2_fjLj4096ELj1ELj1ELj4ELj16ENS_18Kernel_traits_baseILj4096EfS2_fS2_fjLj128EEEEELb0ELb0ELb0ELb0EEEvNS_9FwdParamsE)
        /*0d64*/ 	.word	0x00000080


	//----- nvinfo : EIATTR_FRAME_SIZE
	.align		4
.L_580:
        /*0d68*/ 	.byte	0x04, 0x11
        /*0d6a*/ 	.short	(.L_582 - .L_581)
	.align		4
.L_581:
        /*0d6c*/ 	.word	index@($__internal_64_$__cuda_sm70_shflsync_bfly_p)
        /*0d70*/ 	.word	0x00000000


	//----- nvinfo : EIATTR_FRAME_SIZE
	.align		4
.L_582:
        /*0d74*/ 	.byte	0x04, 0x11
        /*0d76*/ 	.short	(.L_584 - .L_583)
	.align		4
.L_583:
        /*0d78*/ 	.word	index@(_ZN10layer_norm13ln_fwd_kernelINS_13Kernel_traitsIf13__nv_bfloat16fS2_fjLj4096ELj1ELj1ELj4ELj16ENS_18Kernel_traits_baseILj4096EfS2_fS2_fjLj128EEEEELb0ELb0ELb0ELb0EEEvNS_9FwdParamsE)
        /*0d7c*/ 	.word	0x00000000


	//----- nvinfo : EIATTR_REGCOUNT
	.align		4
.L_584:
        /*0d80*/ 	.byte	0x04, 0x2f
        /*0d82*/ 	.short	(.L_586 - .L_585)
	.align		4
.L_585:
        /*0d84*/ 	.word	index@(_ZN10layer_norm13ln_fwd_kernelINS_13Kernel_traitsI13__nv_bfloat16S2_fS2_fjLj4096ELj1ELj1ELj4ELj16ENS_18Kernel_traits_baseILj4096ES2_S2_fS2_fjLj128EEEEELb1ELb1ELb1ELb1EEEvNS_9FwdParamsE)
        /*0d88*/ 	.word	0x000000a7


	//----- nvinfo : EIATTR_FRAME_SIZE
	.align		4
.L_586:
        /*0d8c*/ 	.byte	0x04, 0x11
        /*0d8e*/ 	.short	(.L_588 - .L_587)
	.align		4
.L_587:
        /*0d90*/ 	.word	index@($__internal_63_$__cuda_sm70_shflsync_bfly_p)
        /*0d94*/ 	.word	0x00000000


	//----- nvinfo : EIATTR_FRAME_SIZE
	.align		4
.L_588:
        /*0d98*/ 	.byte	0x04, 0x11
        /*0d9a*/ 	.short	(.L_590 - .L_589)
	.align		4
.L_589:
        /*0d9c*/ 	.word	index@(_ZN10layer_norm13ln_fwd_kernelINS_13Kernel_traitsI13__nv_bfloat16S2_fS2_fjLj4096ELj1ELj1ELj4ELj16ENS_18Kernel_traits_baseILj4096ES2_S2_fS2_fjLj128EEEEELb1ELb1ELb1ELb1EEEvNS_9FwdParamsE)
        /*0da0*/ 	.word	0x00000000


	//----- nvinfo : EIATTR_REGCOUNT
	.align		4
.L_590:
        /*0da4*/ 	.byte	0x04, 0x2f
        /*0da6*/ 	.short	(.L_592 - .L_591)
	.align		4
.L_591:
        /*0da8*/ 	.word	index@(_ZN10layer_norm13ln_fwd_kernelINS_13Kernel_traitsI13__nv_bfloat16S2_fS2_fjLj4096ELj1ELj1ELj4ELj16ENS_18Kernel_traits_baseILj4096ES2_S2_fS2_fjLj128EEEEELb1ELb1ELb1ELb0EEEvNS_9FwdParamsE)
        /*0dac*/ 	.word	0x000000cf


	//----- nvinfo : EIATTR_FRAME_SIZE
	.align		4
.L_592:
        /*0db0*/ 	.byte	0x04, 0x11
        /*0db2*/ 	.short	(.L_594 - .L_593)
	.align		4
.L_593:
        /*0db4*/ 	.word	index@($__internal_62_$__cuda_sm70_shflsync_bfly_p)
        /*0db8*/ 	.word	0x00000000


	//----- nvinfo : EIATTR_FRAME_SIZE
	.align		4
.L_594:
        /*0dbc*/ 	.byte	0x04, 0x11
        /*0dbe*/ 	.short	(.L_596 - .L_595)
	.align		4
.L_595:
        /*0dc0*/ 	.word	index@(_ZN10layer_norm13ln_fwd_kernelINS_13Kernel_traitsI13__nv_bfloat16S2_fS2_fjLj4096ELj1ELj1ELj4ELj16ENS_18Kernel_traits_baseILj4096ES2_S2_fS2_fjLj128EEEEELb1ELb1ELb1ELb0EEEvNS_9FwdParamsE)
        /*0dc4*/ 	.word	0x00000000


	//----- nvinfo : EIATTR_REGCOUNT
	.align		4
.L_596:
        /*0dc8*/ 	.byte	0x04, 0x2f
        /*0dca*/ 	.short	(.L_598 - .L_597)
	.align		4
.L_597:
        /*0dcc*/ 	.word	index@(_ZN10layer_norm13ln_fwd_kernelINS_13Kernel_traitsI13__nv_bfloat16S2_fS2_fjLj4096ELj1ELj1ELj4ELj16ENS_18Kernel_traits_baseILj4096ES2_S2_fS2_fjLj128EEEEELb1ELb1ELb0ELb1EEEvNS_9FwdParamsE)
        /*0dd0*/ 	.word	0x000000a7


	//----- nvinfo : EIATTR_FRAME_SIZE
	.align		4
.L_598:
        /*0dd4*/ 	.byte	0x04, 0x11
        /*0dd6*/ 	.short	(.L_600 - .L_599)
	.align		4
.L_599:
        /*0dd8*/ 	.word	index@($__internal_61_$__cuda_sm70_shflsync_bfly_p)
        /*0ddc*/ 	.word	0x00000000


	//----- nvinfo : EIATTR_FRAME_SIZE
	.align		4
.L_600:
        /*0de0*/ 	.byte	0x04, 0x11
        /*0de2*/ 	.short	(.L_602 - .L_601)
	.align		4
.L_601:
        /*0de4*/ 	.word	index@(_ZN10layer_norm13ln_fwd_kernelINS_13Kernel_traitsI13__nv_bfloat16S2_fS2_fjLj4096ELj1ELj1ELj4ELj16ENS_18Kernel_traits_baseILj4096ES2_S2_fS2_fjLj128EEEEELb1ELb1ELb0ELb1EEEvNS_9FwdParamsE)
        /*0de8*/ 	.word	0x00000000


	//----- nvinfo : EIATTR_REGCOUNT
	.align		4
.L_602:
        /*0dec*/ 	.byte	0x04, 0x2f
        /*0dee*/ 	.short	(.L_604 - .L_603)
	.align		4
.L_603:
        /*0df0*/ 	.word	index@(_ZN10layer_norm13ln_fwd_kernelINS_13Kernel_traitsI13__nv_bfloat16S2_fS2_fjLj4096ELj1ELj1ELj4ELj16ENS_18Kernel_traits_baseILj4096ES2_S2_fS2_fjLj128EEEEELb1ELb1ELb0ELb0EEEvNS_9FwdParamsE)
        /*0df4*/ 	.word	0x000000a8


	//----- nvinfo : EIATTR_FRAME_SIZE
	.align		4
.L_604:
        /*0df8*/ 	.byte	0x04, 0x11
        /*0dfa*/ 	.short	(.L_606 - .L_605)
	.align		4
.L_605:
        /*0dfc*/ 	.word	index@($__internal_60_$__cuda_sm70_shflsync_bfly_p)
        /*0e00*/ 	.word	0x00000000


	//----- nvinfo : EIATTR_FRAME_SIZE
	.align		4
.L_606:
        /*0e04*/ 	.byte	0x04, 0x11
        /*0e06*/ 	.short	(.L_608 - .L_607)
	.align		4
.L_607:
        /*0e08*/ 	.word	index@(_ZN10layer_norm13ln_fwd_kernelINS_13Kernel_traitsI13__nv_bfloat16S2_fS2_fjLj4096ELj1ELj1ELj4ELj16ENS_18Kernel_traits_baseILj4096ES2_S2_fS2_fjLj128EEEEELb1ELb1ELb0ELb0EEEvNS_9FwdParamsE)
        /*0e0c*/ 	.word	0x00000008


	//----- nvinfo : EIATTR_REGCOUNT
	.align		4
.L_608:
        /*0e10*/ 	.byte	0x04, 0x2f
        /*0e12*/ 	.short	(.L_610 - .L_609)
	.align		4
.L_609:
        /*0e14*/ 	.word	index@(_ZN10layer_norm13ln_fwd_kernelINS_13Kernel_traitsI13__nv_bfloat16S2_fS2_fjLj4096ELj1ELj1ELj4ELj16ENS_18Kernel_traits_baseILj4096ES2_S2_fS2_fjLj128EEEEELb1ELb0ELb1ELb1EEEvNS_9FwdParamsE)
        /*0e18*/ 	.word	0x00000080


	//----- nvinfo : EIATTR_FRAME_SIZE
	.align		4
.L_610:
        /*0e1c*/ 	.byte	0x04, 0x11
        /*0e1e*/ 	.short	(.L_612 - .L_611)
	.align		4
.L_611:
        /*0e20*/ 	.word	index@($__internal_59_$__cuda_sm70_shflsync_bfly_p)
        /*0e24*/ 	.word	0x00000000


	//----- nvinfo : EIATTR_FRAME_SIZE
	.align		4
.L_612:
        /*0e28*/ 	.byte	0x04, 0x11
        /*0e2a*/ 	.short	(.L_614 - .L_613)
	.align		4
.L_613:
        /*0e2c*/ 	.word	index@(_ZN10layer_norm13ln_fwd_kernelINS_13Kernel_traitsI13__nv_bfloat16S2_fS2_fjLj4096ELj1ELj1ELj4ELj16ENS_18Kernel_traits_baseILj4096ES2_S2_fS2_fjLj128EEEEELb1ELb0ELb1ELb1EEEvNS_9FwdParamsE)
        /*0e30*/ 	.word	0x00000000


	//----- nvinfo : EIATTR_REGCOUNT
	.align		4
.L_614:
        /*0e34*/ 	.byte	0x04, 0x2f
        /*0e36*/ 	.short	(.L_616 - .L_615)
	.align		4
.L_615:
        /*0e38*/ 	.word	index@(_ZN10layer_norm13ln_fwd_kernelINS_13Kernel_traitsI13__nv_bfloat16S2_fS2_fjLj4096ELj1ELj1ELj4ELj16ENS_18Kernel_traits_baseILj4096ES2_S2_fS2_fjLj128EEEEELb1ELb0ELb1ELb0EEEvNS_9FwdParamsE)
        /*0e3c*/ 	.word	0x00000099


	//----- nvinfo : EIATTR_FRAME_SIZE
	.align		4
.L_616:
        /*0e40*/ 	.byte	0x04, 0x11
        /*0e42*/ 	.short	(.L_618 - .L_617)
	.align		4
.L_617:
        /*0e44*/ 	.word	index@($__internal_58_$__cuda_sm70_shflsync_bfly_p)
        /*0e48*/ 	.word	0x00000000


	//----- nvinfo : EIATTR_FRAME_SIZE
	.align		4
.L_618:
        /*0e4c*/ 	.byte	0x04, 0x11
        /*0e4e*/ 	.short	(.L_620 - .L_619)
	.align		4
.L_619:
        /*0e50*/ 	.word	index@(_ZN10layer_norm13ln_fwd_kernelINS_13Kernel_traitsI13__nv_bfloat16S2_fS2_fjLj4096ELj1ELj1ELj4ELj16ENS_18Kernel_traits_baseILj4096ES2_S2_fS2_fjLj128EEEEELb1ELb0ELb1ELb0EEEvNS_9FwdParamsE)
        /*0e54*/ 	.word	0x00000000


	//----- nvinfo : EIATTR_REGCOUNT
	.align		4
.L_620:
        /*0e58*/ 	.byte	0x04, 0x2f
        /*0e5a*/ 	.short	(.L_622 - .L_621)
	.align		4
.L_621:
        /*0e5c*/ 	.word	index@(_ZN10layer_norm13ln_fwd_kernelINS_13Kernel_traitsI13__nv_bfloat16S2_fS2_fjLj4096ELj1ELj1ELj4ELj16ENS_18Kernel_traits_baseILj4096ES2_S2_fS2_fjLj128EEEEELb1ELb0ELb0ELb1EEEvNS_9FwdParamsE)
        /*0e60*/ 	.word	0x00000079


	//----- nvinfo : EIATTR_FRAME_SIZE
	.align		4
.L_622:
        /*0e64*/ 	.byte	0x04, 0x11
        /*0e66*/ 	.short	(.L_624 - .L_623)
	.align		4
.L_623:
        /*0e68*/ 	.word	index@($__internal_57_$__cuda_sm70_shflsync_bfly_p)
        /*0e6c*/ 	.word	0x00000000


	//----- nvinfo : EIATTR_FRAME_SIZE
	.align		4
.L_624:
        /*0e70*/ 	.byte	0x04, 0x11
        /*0e72*/ 	.short	(.L_626 - .L_625)
	.align		4
.L_625:
        /*0e74*/ 	.word	index@(_ZN10layer_norm13ln_fwd_kernelINS_13Kernel_traitsI13__nv_bfloat16S2_fS2_fjLj4096ELj1ELj1ELj4ELj16ENS_18Kernel_traits_baseILj4096ES2_S2_fS2_fjLj128EEEEELb1ELb0ELb0ELb1EEEvNS_9FwdParamsE)
        /*0e78*/ 	.word	0x00000000


	//----- nvinfo : EIATTR_REGCOUNT
	.align		4
.L_626:
        /*0e7c*/ 	.byte	0x04, 0x2f
        /*0e7e*/ 	.short	(.L_628 - .L_627)
	.align		4
.L_627:
        /*0e80*/ 	.word	index@(_ZN10layer_norm13ln_fwd_kernelINS_13Kernel_traitsI13__nv_bfloat16S2_fS2_fjLj4096ELj1ELj1ELj4ELj16ENS_18Kernel_traits_baseILj4096ES2_S2_fS2_fjLj128EEEEELb1ELb0ELb0ELb0EEEvNS_9FwdParamsE)
        /*0e84*/ 	.word	0x00000091


	//----- nvinfo : EIATTR_FRAME_SIZE
	.align		4
.L_628:
        /*0e88*/ 	.byte	0x04, 0x11
        /*0e8a*/ 	.short	(.L_630 - .L_629)
	.align		4
.L_629:
        /*0e8c*/ 	.word	index@($__internal_56_$__cuda_sm70_shflsync_bfly_p)
        /*0e90*/ 	.word	0x00000000


	//----- nvinfo : EIATTR_FRAME_SIZE
	.align		4
.L_630:
        /*0e94*/ 	.byte	0x04, 0x11
        /*0e96*/ 	.short	(.L_632 - .L_631)
	.align		4
.L_631:
        /*0e98*/ 	.word	index@(_ZN10layer_norm13ln_fwd_kernelINS_13Kernel_traitsI13__nv_bfloat16S2_fS2_fjLj4096ELj1ELj1ELj4ELj16ENS_18Kernel_traits_baseILj4096ES2_S2_fS2_fjLj128EEEEELb1ELb0ELb0ELb0EEEvNS_9FwdParamsE)
        /*0e9c*/ 	.word	0x00000000


	//----- nvinfo : EIATTR_REGCOUNT
	.align		4
.L_632:
        /*0ea0*/ 	.byte	0x04, 0x2f
        /*0ea2*/ 	.short	(.L_634 - .L_633)
	.align		4
.L_633:
        /*0ea4*/ 	.word	index@(_ZN10layer_norm13ln_fwd_kernelINS_13Kernel_traitsI13__nv_bfloat16S2_fS2_fjLj4096ELj1ELj1ELj4ELj16ENS_18Kernel_traits_baseILj4096ES2_S2_fS2_fjLj128EEEEELb0ELb1ELb1ELb1EEEvNS_9FwdParamsE)
        /*0ea8*/ 	.word	0x000000a7


	//----- nvinfo : EIATTR_FRAME_SIZE
	.align		4
.L_634:
        /*0eac*/ 	.byte	0x04, 0x11
        /*0eae*/ 	.short	(.L_636 - .L_635)
	.align		4
.L_635:
        /*0eb0*/ 	.word	index@($__internal_55_$__cuda_sm70_shflsync_bfly_p)
        /*0eb4*/ 	.word	0x00000000


	//----- nvinfo : EIATTR_FRAME_SIZE
	.align		4
.L_636:
        /*0eb8*/ 	.byte	0x04, 0x11
        /*0eba*/ 	.short	(.L_638 - .L_637)
	.align		4
.L_637:
        /*0ebc*/ 	.word	index@(_ZN10layer_norm13ln_fwd_kernelINS_13Kernel_traitsI13__nv_bfloat16S2_fS2_fjLj4096ELj1ELj1ELj4ELj16ENS_18Kernel_traits_baseILj4096ES2_S2_fS2_fjLj128EEEEELb0ELb1ELb1ELb1EEEvNS_9FwdParamsE)
        /*0ec0*/ 	.word	0x00000000


	//----- nvinfo : EIATTR_REGCOUNT
	.align		4
.L_638:
        /*0ec4*/ 	.byte	0x04, 0x2f
        /*0ec6*/ 	.short	(.L_640 - .L_639)
	.align		4
.L_639:
        /*0ec8*/ 	.word	index@(_ZN10layer_norm13ln_fwd_kernelINS_13Kernel_traitsI13__nv_bfloat16S2_fS2_fjLj4096ELj1ELj1ELj4ELj16ENS_18Kernel_traits_baseILj4096ES2_S2_fS2_fjLj128EEEEELb0ELb1ELb1ELb0EEEvNS_9FwdParamsE)
        /*0ecc*/ 	.word	0x000000a8


	//----- nvinfo : EIATTR_FRAME_SIZE
	.align		4
.L_640:
        /*0ed0*/ 	.byte	0x04, 0x11
        /*0ed2*/ 	.short	(.L_642 - .L_641)
	.align		4
.L_641:
        /*0ed4*/ 	.word	index@($__internal_54_$__cuda_sm70_shflsync_bfly_p)
        /*0ed8*/ 	.word	0x00000000


	//----- nvinfo : EIATTR_FRAME_SIZE
	.align		4
.L_642:
        /*0edc*/ 	.byte	0x04, 0x11
        /*0ede*/ 	.short	(.L_644 - .L_643)
	.align		4
.L_643:
        /*0ee0*/ 	.word	index@(_ZN10layer_norm13ln_fwd_kernelINS_13Kernel_traitsI13__nv_bfloat16S2_fS2_fjLj4096ELj1ELj1ELj4ELj16ENS_18Kernel_traits_baseILj4096ES2_S2_fS2_fjLj128EEEEELb0ELb1ELb1ELb0EEEvNS_9FwdParamsE)
        /*0ee4*/ 	.word	0x00000000


	//----- nvinfo : EIATTR_REGCOUNT
	.align		4
.L_644:
        /*0ee8*/ 	.byte	0x04, 0x2f
        /*0eea*/ 	.short	(.L_646 - .L_645)
	.align		4
.L_645:
        /*0eec*/ 	.word	index@(_ZN10layer_norm13ln_fwd_kernelINS_13Kernel_traitsI13__nv_bfloat16S2_fS2_fjLj4096ELj1ELj1ELj4ELj16ENS_18Kernel_traits_baseILj4096ES2_S2_fS2_fjLj128EEEEELb0ELb1ELb0ELb1EEEvNS_9FwdParamsE)
        /*0ef0*/ 	.word	0x000000a7


	//----- nvinfo : EIATTR_FRAME_SIZE
	.align		4
.L_646:
        /*0ef4*/ 	.byte	0x04, 0x11
        /*0ef6*/ 	.short	(.L_648 - .L_647)
	.align		4
.L_647:
        /*0ef8*/ 	.word	index@($__internal_53_$__cuda_sm70_shflsync_bfly_p)
        /*0efc*/ 	.word	0x00000000


	//----- nvinfo : EIATTR_FRAME_SIZE
	.align		4
.L_648:
        /*0f00*/ 	.byte	0x04, 0x11
        /*0f02*/ 	.short	(.L_650 - .L_649)
	.align		4
.L_649:
        /*0f04*/ 	.word	index@(_ZN10layer_norm13ln_fwd_kernelINS_13Kernel_traitsI13__nv_bfloat16S2_fS2_fjLj4096ELj1ELj1ELj4ELj16ENS_18Kernel_traits_baseILj4096ES2_S2_fS2_fjLj128EEEEELb0ELb1ELb0ELb1EEEvNS_9FwdParamsE)
        /*0f08*/ 	.word	0x00000000


	//----- nvinfo : EIATTR_REGCOUNT
	.align		4
.L_650:
        /*0f0c*/ 	.byte	0x04, 0x2f
        /*0f0e*/ 	.short	(.L_652 - .L_651)
	.align		4
.L_651:
        /*0f10*/ 	.word	index@(_ZN10layer_norm13ln_fwd_kernelINS_13Kernel_traitsI13__nv_bfloat16S2_fS2_fjLj4096ELj1ELj1ELj4ELj16ENS_18Kernel_traits_baseILj4096ES2_S2_fS2_fjLj128EEEEELb0ELb1ELb0ELb0EEEvNS_9FwdParamsE)
        /*0f14*/ 	.word	0x000000a1


	//----- nvinfo : EIATTR_FRAME_SIZE
	.align		4
.L_652:
        /*0f18*/ 	.byte	0x04, 0x11
        /*0f1a*/ 	.short	(.L_654 - .L_653)
	.align		4
.L_653:
        /*0f1c*/ 	.word	index@($__internal_52_$__cuda_sm70_shflsync_bfly_p)
        /*0f20*/ 	.word	0x00000000


	//----- nvinfo : EIATTR_FRAME_SIZE
	.align		4
.L_654:
        /*0f24*/ 	.byte	0x04, 0x11
        /*0f26*/ 	.short	(.L_656 - .L_655)
	.align		4
.L_655:
        /*0f28*/ 	.word	index@(_ZN10layer_norm13ln_fwd_kernelINS_13Kernel_traitsI13__nv_bfloat16S2_fS2_fjLj4096ELj1ELj1ELj4ELj16ENS_18Kernel_traits_baseILj4096ES2_S2_fS2_fjLj128EEEEELb0ELb1ELb0ELb0EEEvNS_9FwdParamsE)
        /*0f2c*/ 	.word	0x00000000


	//----- nvinfo : EIATTR_REGCOUNT
	.align		4
.L_656:
        /*0f30*/ 	.byte	0x04, 0x2f
        /*0f32*/ 	.short	(.L_658 - .L_657)
	.align		4
.L_657:
        /*0f34*/ 	.word	index@(_ZN10layer_norm13ln_fwd_kernelINS_13Kernel_traitsI13__nv_bfloat16S2_fS2_fjLj4096ELj1ELj1ELj4ELj16ENS_18Kernel_traits_baseILj4096ES2_S2_fS2_fjLj128EEEEELb0ELb0ELb1ELb1EEEvNS_9FwdParamsE)
        /*0f38*/ 	.word	0x0000007f


	//----- nvinfo : EIATTR_FRAME_SIZE
	.align		4
.L_658:
        /*0f3c*/ 	.byte	0x04, 0x11
        /*0f3e*/ 	.short	(.L_660 - .L_659)
	.align		4
.L_659:
        /*0f40*/ 	.word	index@($__internal_51_$__cuda_sm70_shflsync_bfly_p)
        /*0f44*/ 	.word	0x00000000


	//----- nvinfo : EIATTR_FRAME_SIZE
	.align		4
.L_660:
        /*0f48*/ 	.byte	0x04, 0x11
        /*0f4a*/ 	.short	(.L_662 - .L_661)
	.align		4
.L_661:
        /*0f4c*/ 	.word	index@(_ZN10layer_norm13ln_fwd_kernelINS_13Kernel_traitsI13__nv_bfloat16S2_fS2_fjLj4096ELj1ELj1ELj4ELj16ENS_18Kernel_traits_baseILj4096ES2_S2_fS2_fjLj128EEEEELb0ELb0ELb1ELb1EEEvNS_9FwdParamsE)
        /*0f50*/ 	.word	0x00000000


	//----- nvinfo : EIATTR_REGCOUNT
	.align		4
.L_662:
        /*0f54*/ 	.byte	0x04, 0x2f
        /*0f56*/ 	.short	(.L_664 - .L_663)
	.align		4
.L_663:
        /*0f58*/ 	.word	index@(_ZN10layer_norm13ln_fwd_kernelINS_13Kernel_traitsI13__nv_bfloat16S2_fS2_fjLj4096ELj1ELj1ELj4ELj16ENS_18Kernel_traits_baseILj4096ES2_S2_fS2_fjLj128EEEEELb0ELb0ELb1ELb0EEEvNS_9FwdParamsE)
        /*0f5c*/ 	.word	0x00000080


	//----- nvinfo : EIATTR_FRAME_SIZE
	.align		4
.L_664:
        /*0f60*/ 	.byte	0x04, 0x11
        /*0f62*/ 	.short	(.L_666 - .L_665)
	.align		4
.L_665:
        /*0f64*/ 	.word	index@($__internal_50_$__cuda_sm70_shflsync_bfly_p)
        /*0f68*/ 	.word	0x00000000


	//----- nvinfo : EIATTR_FRAME_SIZE
	.align		4
.L_666:
        /*0f6c*/ 	.byte	0x04, 0x11
        /*0f6e*/ 	.short	(.L_668 - .L_667)
	.align		4
.L_667:
        /*0f70*/ 	.word	index@(_ZN10layer_norm13ln_fwd_kernelINS_13Kernel_traitsI13__nv_bfloat16S2_fS2_fjLj4096ELj1ELj1ELj4ELj16ENS_18Kernel_traits_baseILj4096ES2_S2_fS2_fjLj128EEEEELb0ELb0ELb1ELb0EEEvNS_9FwdParamsE)
        /*0f74*/ 	.word	0x00000000


	//----- nvinfo : EIATTR_REGCOUNT
	.align		4
.L_668:
        /*0f78*/ 	.byte	0x04, 0x2f
        /*0f7a*/ 	.short	(.L_670 - .L_669)
	.align		4
.L_669:
        /*0f7c*/ 	.word	index@(_ZN10layer_norm13ln_fwd_kernelINS_13Kernel_traitsI13__nv_bfloat16S2_fS2_fjLj4096ELj1ELj1ELj4ELj16ENS_18Kernel_traits_baseILj4096ES2_S2_fS2_fjLj128EEEEELb0ELb0ELb0ELb1EEEvNS_9FwdParamsE)
        /*0f80*/ 	.word	0x0000007f


	//----- nvinfo : EIATTR_FRAME_SIZE
	.align		4
.L_670:
        /*0f84*/ 	.byte	0x04, 0x11
        /*0f86*/ 	.short	(.L_672 - .L_671)
	.align		4
.L_671:
        /*0f88*/ 	.word	index@($__internal_49_$__cuda_sm70_shflsync_bfly_p)
        /*0f8c*/ 	.word	0x00000000


	//----- nvinfo : EIATTR_FRAME_SIZE
	.align		4
.L_672:
        /*0f90*/ 	.byte	0x04, 0x11
        /*0f92*/ 	.short	(.L_674 - .L_673)
	.align		4
.L_673:
        /*0f94*/ 	.word	index@(_ZN10layer_norm13ln_fwd_kernelINS_13Kernel_traitsI13__nv_bfloat16S2_fS2_fjLj4096ELj1ELj1ELj4ELj16ENS_18Kernel_traits_baseILj4096ES2_S2_fS2_fjLj128EEEEELb0ELb0ELb0ELb1EEEvNS_9FwdParamsE)
        /*0f98*/ 	.word	0x00000000


	//----- nvinfo : EIATTR_REGCOUNT
	.align		4
.L_674:
        /*0f9c*/ 	.byte	0x04, 0x2f
        /*0f9e*/ 	.short	(.L_676 - .L_675)
	.align		4
.L_675:
        /*0fa0*/ 	.word	index@(_ZN10layer_norm13ln_fwd_kernelINS_13Kernel_traitsI13__nv_bfloat16S2_fS2_fjLj4096ELj1ELj1ELj4ELj16ENS_18Kernel_traits_baseILj4096ES2_S2_fS2_fjLj128EEEEELb0ELb0ELb0ELb0EEEvNS_9FwdParamsE)
        /*0fa4*/ 	.word	0x00000080


	//----- nvinfo : EIATTR_FRAME_SIZE
	.align		4
.L_676:
        /*0fa8*/ 	.byte	0x04, 0x11
        /*0faa*/ 	.short	(.L_678 - .L_677)
	.align		4
.L_677:
        /*0fac*/ 	.word	index@($__internal_48_$__cuda_sm70_shflsync_bfly_p)
        /*0fb0*/ 	.word	0x00000000


	//----- nvinfo : EIATTR_FRAME_SIZE
	.align		4
.L_678:
        /*0fb4*/ 	.byte	0x04, 0x11
        /*0fb6*/ 	.short	(.L_680 - .L_679)
	.align		4
.L_679:
        /*0fb8*/ 	.word	index@(_ZN10layer_norm13ln_fwd_kernelINS_13Kernel_traitsI13__nv_bfloat16S2_fS2_fjLj4096ELj1ELj1ELj4ELj16ENS_18Kernel_traits_baseILj4096ES2_S2_fS2_fjLj128EEEEELb0ELb0ELb0ELb0EEEvNS_9FwdParamsE)
        /*0fbc*/ 	.word	0x00000000


	//----- nvinfo : EIATTR_REGCOUNT
	.align		4
.L_680:
        /*0fc0*/ 	.byte	0x04, 0x2f
        /*0fc2*/ 	.short	(.L_682 - .L_681)
	.align		4
.L_681:
        /*0fc4*/ 	.word	index@(_ZN10layer_norm13ln_fwd_kernelINS_13Kernel_traitsIf13__nv_bfloat16S2_S2_fjLj4096ELj1ELj1ELj4ELj16ENS_18Kernel_traits_baseILj4096EfS2_S2_S2_fjLj128EEEEELb1ELb1ELb1ELb1EEEvNS_9FwdParamsE)
        /*0fc8*/ 	.word	0x000000b0


	//----- nvinfo : EIATTR_FRAME_SIZE
	.align		4
.L_682:
        /*0fcc*/ 	.byte	0x04, 0x11
        /*0fce*/ 	.short	(.L_684 - .L_683)
	.align		4
.L_683:
        /*0fd0*/ 	.word	index@($__internal_47_$__cuda_sm70_shflsync_bfly_p)
        /*0fd4*/ 	.word	0x00000000


	//----- nvinfo : EIATTR_FRAME_SIZE
	.align		4
.L_684:
        /*0fd8*/ 	.byte	0x04, 0x11
        /*0fda*/ 	.short	(.L_686 - .L_685)
	.align		4
.L_685:
        /*0fdc*/ 	.word	index@(_ZN10layer_norm13ln_fwd_kernelINS_13Kernel_traitsIf13__nv_bfloat16S2_S2_fjLj4096ELj1ELj1ELj4ELj16ENS_18Kernel_traits_baseILj4096EfS2_S2_S2_fjLj128EEEEELb1ELb1ELb1ELb1EEEvNS_9FwdParamsE)
        /*0fe0*/ 	.word	0x00000000


	//----- nvinfo : EIATTR_REGCOUNT
	.align		4
.L_686:
        /*0fe4*/ 	.byte	0x04, 0x2f
        /*0fe6*/ 	.short	(.L_688 - .L_687)
	.align		4
.L_687:
        /*0fe8*/ 	.word	index@(_ZN10layer_norm13ln_fwd_kernelINS_13Kernel_traitsIf13__nv_bfloat16S2_S2_fjLj4096ELj1ELj1ELj4ELj16ENS_18Kernel_traits_baseILj4096EfS2_S2_S2_fjLj128EEEEELb1ELb1ELb1ELb0EEEvNS_9FwdParamsE)
        /*0fec*/ 	.word	0x000000ca


	//----- nvinfo : EIATTR_FRAME_SIZE
	.align		4
.L_688:
        /*0ff0*/ 	.byte	0x04, 0x11
        /*0ff2*/ 	.short	(.L_690 - .L_689)
	.align		4
.L_689:
        /*0ff4*/ 	.word	index@($__internal_46_$__cuda_sm70_shflsync_bfly_p)
        /*0ff8*/ 	.word	0x00000000


	//----- nvinfo : EIATTR_FRAME_SIZE
	.align		4
.L_690:
        /*0ffc*/ 	.byte	0x04, 0x11
        /*0ffe*/ 	.short	(.L_692 - .L_691)
	.align		4
.L_691:
        /*1000*/ 	.word	index@(_ZN10layer_norm13ln_fwd_kernelINS_13Kernel_traitsIf13__nv_bfloat16S2_S2_fjLj4096ELj1ELj1ELj4ELj16ENS_18Kernel_traits_baseILj4096EfS2_S2_S2_fjLj128EEEEELb1ELb1ELb1ELb0EEEvNS_9FwdParamsE)
        /*1004*/ 	.word	0x00000000


	//----- nvinfo : EIATTR_REGCOUNT
	.align		4
.L_692:
        /*1008*/ 	.byte	0x04, 0x2f
        /*100a*/ 	.short	(.L_694 - .L_693)
	.align		4
.L_693:
        /*100c*/ 	.word	index@(_ZN10layer_norm13ln_fwd_kernelINS_13Kernel_traitsIf13__nv_bfloat16S2_S2_fjLj4096ELj1ELj1ELj4ELj16ENS_18Kernel_traits_baseILj4096EfS2_S2_S2_fjLj128EEEEELb1ELb1ELb0ELb1EEEvNS_9FwdParamsE)
        /*1010*/ 	.word	0x000000a8


	//----- nvinfo : EIATTR_FRAME_SIZE
	.align		4
.L_694:
        /*1014*/ 	.byte	0x04, 0x11
        /*1016*/ 	.short	(.L_696 - .L_695)
	.align		4
.L_695:
        /*1018*/ 	.word	index@($__internal_45_$__cuda_sm70_shflsync_bfly_p)
        /*101c*/ 	.word	0x00000000


	//----- nvinfo : EIATTR_FRAME_SIZE
	.align		4
.L_696:
        /*1020*/ 	.byte	0x04, 0x11
        /*1022*/ 	.short	(.L_698 - .L_697)
	.align		4
.L_697:
        /*1024*/ 	.word	index@(_ZN10layer_norm13ln_fwd_kernelINS_13Kernel_traitsIf13__nv_bfloat16S2_S2_fjLj4096ELj1ELj1ELj4ELj16ENS_18Kernel_traits_baseILj4096EfS2_S2_S2_fjLj128EEEEELb1ELb1ELb0ELb1EEEvNS_9FwdParamsE)
        /*1028*/ 	.word	0x00000000


	//----- nvinfo : EIATTR_REGCOUNT
	.align		4
.L_698:
        /*102c*/ 	.byte	0x04, 0x2f
        /*102e*/ 	.short	(.L_700 - .L_699)
	.align		4
.L_699:
        /*1030*/ 	.word	index@(_ZN10layer_norm13ln_fwd_kernelINS_13Kernel_traitsIf13__nv_bfloat16S2_S2_fjLj4096ELj1ELj1ELj4ELj16ENS_18Kernel_traits_baseILj4096EfS2_S2_S2_fjLj128EEEEELb1ELb1ELb0ELb0EEEvNS_9FwdParamsE)
        /*1034*/ 	.word	0x000000a8


	//----- nvinfo : EIATTR_FRAME_SIZE
	.align		4
.L_700:
        /*1038*/ 	.byte	0x04, 0x11
        /*103a*/ 	.short	(.L_702 - .L_701)
	.align		4
.L_701:
        /*103c*/ 	.word	index@($__internal_44_$__cuda_sm70_shflsync_bfly_p)
        /*1040*/ 	.word	0x00000000


	//----- nvinfo : EIATTR_FRAME_SIZE
	.align		4
.L_702:
        /*1044*/ 	.byte	0x04, 0x11
        /*1046*/ 	.short	(.L_704 - .L_703)
	.align		4
.L_703:
        /*1048*/ 	.word	index@(_ZN10layer_norm13ln_fwd_kernelINS_13Kernel_traitsIf13__nv_bfloat16S2_S2_fjLj4096ELj1ELj1ELj4ELj16ENS_18Kernel_traits_baseILj4096EfS2_S2_S2_fjLj128EEEEELb1ELb1ELb0ELb0EEEvNS_9FwdParamsE)
        /*104c*/ 	.word	0x00000000


	//----- nvinfo : EIATTR_REGCOUNT
	.align		4
.L_704:
        /*1050*/ 	.byte	0x04, 0x2f
        /*1052*/ 	.short	(.L_706 - .L_705)
	.align		4
.L_705:
        /*1054*/ 	.word	index@(_ZN10layer_norm13ln_fwd_kernelINS_13Kernel_traitsIf13__nv_bfloat16S2_S2_fjLj4096ELj1ELj1ELj4ELj16ENS_18Kernel_traits_baseILj4096EfS2_S2_S2_fjLj128EEEEELb1ELb0ELb1ELb1EEEvNS_9FwdParamsE)
        /*1058*/ 	.word	0x000000a3


	//----- nvinfo : EIATTR_FRAME_SIZE
	.align		4
.L_706:
        /*105c*/ 	.byte	0x04, 0x11
        /*105e*/ 	.short	(.L_708 - .L_707)
	.align		4
.L_707:
        /*1060*/ 	.word	index@($__internal_43_$__cuda_sm70_shflsync_bfly_p)
        /*1064*/ 	.word	0x00000000


	//----- nvinfo : EIATTR_FRAME_SIZE
	.align		4
.L_708:
        /*1068*/ 	.byte	0x04, 0x11
        /*106a*/ 	.short	(.L_710 - .L_709)
	.align		4
.L_709:
        /*106c*/ 	.word	index@(_ZN10layer_norm13ln_fwd_kernelINS_13Kernel_traitsIf13__nv_bfloat16S2_S2_fjLj4096ELj1ELj1ELj4ELj16ENS_18Kernel_traits_baseILj4096EfS2_S2_S2_fjLj128EEEEELb1ELb0ELb1ELb1EEEvNS_9FwdParamsE)
        /*1070*/ 	.word	0x00000000


	//----- nvinfo : EIATTR_REGCOUNT
	.align		4
.L_710:
        /*1074*/ 	.byte	0x04, 0x2f
        /*1076*/ 	.short	(.L_712 - .L_711)
	.align		4
.L_711:
        /*1078*/ 	.word	index@(_ZN10layer_norm13ln_fwd_kernelINS_13Kernel_traitsIf13__nv_bfloat16S2_S2_fjLj4096ELj1ELj1ELj4ELj16ENS_18Kernel_traits_baseILj4096EfS2_S2_S2_fjLj128EEEEELb1ELb0ELb1ELb0EEEvNS_9FwdParamsE)
        /*107c*/ 	.word	0x0000009e


	//----- nvinfo : EIATTR_FRAME_SIZE
	.align		4
.L_712:
        /*1080*/ 	.byte	0x04, 0x11
        /*1082*/ 	.short	(.L_714 - .L_713)
	.align		4
.L_713:
        /*1084*/ 	.word	index@($__internal_42_$__cuda_sm70_shflsync_bfly_p)
        /*1088*/ 	.word	0x00000000


	//----- nvinfo : EIATTR_FRAME_SIZE
	.align		4
.L_714:
        /*108c*/ 	.byte	0x04, 0x11
        /*108e*/ 	.short	(.L_716 - .L_715)
	.align		4
.L_715:
        /*1090*/ 	.word	index@(_ZN10layer_norm13ln_fwd_kernelINS_13Kernel_traitsIf13__nv_bfloat16S2_S2_fjLj4096ELj1ELj1ELj4ELj16ENS_18Kernel_traits_baseILj4096EfS2_S2_S2_fjLj128EEEEELb1ELb0ELb1ELb0EEEvNS_9FwdParamsE)
        /*1094*/ 	.word	0x00000000


	//----- nvinfo : EIATTR_REGCOUNT
	.align		4
.L_716:
        /*1098*/ 	.byte	0x04, 0x2f
        /*109a*/ 	.short	(.L_718 - .L_717)
	.align		4
.L_717:
        /*109c*/ 	.word	index@(_ZN10layer_norm13ln_fwd_kernelINS_13Kernel_traitsIf13__nv_bfloat16S2_S2_fjLj4096ELj1ELj1ELj4ELj16ENS_18Kernel_traits_baseILj4096EfS2_S2_S2_fjLj128EEEEELb1ELb0ELb0ELb1EEEvNS_9FwdParamsE)
        /*10a0*/ 	.word	0x00000080


	//----- nvinfo : EIATTR_FRAME_SIZE
	.align		4
.L_718:
        /*10a4*/ 	.byte	0x04, 0x11
        /*10a6*/ 	.short	(.L_720 - .L_719)
	.align		4
.L_719:
        /*10a8*/ 	.word	index@($__internal_41_$__cuda_sm70_shflsync_bfly_p)
        /*10ac*/ 	.word	0x00000000


	//----- nvinfo : EIATTR_FRAME_SIZE
	.align		4
.L_720:
        /*10b0*/ 	.byte	0x04, 0x11
        /*10b2*/ 	.short	(.L_722 - .L_721)
	.align		4
.L_721:
        /*10b4*/ 	.word	index@(_ZN10layer_norm13ln_fwd_kernelINS_13Kernel_traitsIf13__nv_bfloat16S2_S2_fjLj4096ELj1ELj1ELj4ELj16ENS_18Kernel_traits_baseILj4096EfS2_S2_S2_fjLj128EEEEELb1ELb0ELb0ELb1EEEvNS_9FwdParamsE)
        /*10b8*/ 	.word	0x00000000


	//----- nvinfo : EIATTR_REGCOUNT
	.align		4
.L_722:
        /*10bc*/ 	.byte	0x04, 0x2f
        /*10be*/ 	.short	(.L_724 - .L_723)
	.align		4
.L_723:
        /*10c0*/ 	.word	index@(_ZN10layer_norm13ln_fwd_kernelINS_13Kernel_traitsIf13__nv_bfloat16S2_S2_fjLj4096ELj1ELj1ELj4ELj16ENS_18Kernel_traits_baseILj4096EfS2_S2_S2_fjLj128EEEEELb1ELb0ELb0ELb0EEEvNS_9FwdParamsE)
        /*10c4*/ 	.word	0x0000008a


	//----- nvinfo : EIATTR_FRAME_SIZE
	.align		4
.L_724:
        /*10c8*/ 	.byte	0x04, 0x11
        /*10ca*/ 	.short	(.L_726 - .L_725)
	.align		4
.L_725:
        /*10cc*/ 	.word	index@($__internal_40_$__cuda_sm70_shflsync_bfly_p)
        /*10d0*/ 	.word	0x00000000


	//----- nvinfo : EIATTR_FRAME_SIZE
	.align		4
.L_726:
        /*10d4*/ 	.byte	0x04, 0x11
        /*10d6*/ 	.short	(.L_728 - .L_727)
	.align		4
.L_727:
        /*10d8*/ 	.word	index@(_ZN10layer_norm13ln_fwd_kernelINS_13Kernel_traitsIf13__nv_bfloat16S2_S2_fjLj4096ELj1ELj1ELj4ELj16ENS_18Kernel_traits_baseILj4096EfS2_S2_S2_fjLj128EEEEELb1ELb0ELb0ELb0EEEvNS_9FwdParamsE)
        /*10dc*/ 	.word	0x00000000


	//----- nvinfo : EIATTR_REGCOUNT
	.align		4
.L_728:
        /*10e0*/ 	.byte	0x04, 0x2f
        /*10e2*/ 	.short	(.L_730 - .L_729)
	.align		4
.L_729:
        /*10e4*/ 	.word	index@(_ZN10layer_norm13ln_fwd_kernelINS_13Kernel_traitsIf13__nv_bfloat16S2_S2_fjLj4096ELj1ELj1ELj4ELj16ENS_18Kernel_traits_baseILj4096EfS2_S2_S2_fjLj128EEEEELb0ELb1ELb1ELb1EEEvNS_9FwdParamsE)
        /*10e8*/ 	.word	0x000000a8


	//----- nvinfo : EIATTR_FRAME_SIZE
	.align		4
.L_730:
        /*10ec*/ 	.byte	0x04, 0x11
        /*10ee*/ 	.short	(.L_732 - .L_731)
	.align		4
.L_731:
        /*10f0*/ 	.word	index@($__internal_39_$__cuda_sm70_shflsync_bfly_p)
        /*10f4*/ 	.word	0x00000000


	//----- nvinfo : EIATTR_FRAME_SIZE
	.align		4
.L_732:
        /*10f8*/ 	.byte	0x04, 0x11
        /*10fa*/ 	.short	(.L_734 - .L_733)
	.align		4
.L_733:
        /*10fc*/ 	.word	index@(_ZN10layer_norm13ln_fwd_kernelINS_13Kernel_traitsIf13__nv_bfloat16S2_S2_fjLj4096ELj1ELj1ELj4ELj16ENS_18Kernel_traits_baseILj4096EfS2_S2_S2_fjLj128EEEEELb0ELb1ELb1ELb1EEEvNS_9FwdParamsE)
        /*1100*/ 	.word	0x00000000


	//----- nvinfo : EIATTR_REGCOUNT
	.align		4
.L_734:
        /*1104*/ 	.byte	0x04, 0x2f
        /*1106*/ 	.short	(.L_736 - .L_735)
	.align		4
.L_735:
        /*1108*/ 	.word	index@(_ZN10layer_norm13ln_fwd_kernelINS_13Kernel_traitsIf13__nv_bfloat16S2_S2_fjLj4096ELj1ELj1ELj4ELj16ENS_18Kernel_traits_baseILj4096EfS2_S2_S2_fjLj128EEEEELb0ELb1ELb1ELb0EEEvNS_9FwdParamsE)
        /*110c*/ 	.word	0x000000a1


	//----- nvinfo : EIATTR_FRAME_SIZE
	.align		4
.L_736:
        /*1110*/ 	.byte	0x04, 0x11
        /*1112*/ 	.short	(.L_738 - .L_737)
	.align		4
.L_737:
        /*1114*/ 	.word	index@($__internal_38_$__cuda_sm70_shflsync_bfly_p)
        /*1118*/ 	.word	0x00000000


	//----- nvinfo : EIATTR_FRAME_SIZE
	.align		4
.L_738:
        /*111c*/ 	.byte	0x04, 0x11
        /*111e*/ 	.short	(.L_740 - .L_739)
	.align		4
.L_739:
        /*1120*/ 	.word	index@(_ZN10layer_norm13ln_fwd_kernelINS_13Kernel_traitsIf13__nv_bfloat16S2_S2_fjLj4096ELj1ELj1ELj4ELj16ENS_18Kernel_traits_baseILj4096EfS2_S2_S2_fjLj128EEEEELb0ELb1ELb1ELb0EEEvNS_9FwdParamsE)
        /*1124*/ 	.word	0x00000000


	//----- nvinfo : EIATTR_REGCOUNT
	.align		4
.L_740:
        /*1128*/ 	.byte	0x04, 0x2f
        /*112a*/ 	.short	(.L_742 - .L_741)
	.align		4
.L_741:
        /*112c*/ 	.word	index@(_ZN10layer_norm13ln_fwd_kernelINS_13Kernel_traitsIf13__nv_bfloat16S2_S2_fjLj4096ELj1ELj1ELj4ELj16ENS_18Kernel_traits_baseILj4096EfS2_S2_S2_fjLj128EEEEELb0ELb1ELb0ELb1EEEvNS_9FwdParamsE)
        /*1130*/ 	.word	0x000000a8


	//----- nvinfo : EIATTR_FRAME_SIZE
	.align		4
.L_742:
        /*1134*/ 	.byte	0x04, 0x11
        /*1136*/ 	.short	(.L_744 - .L_743)
	.align		4
.L_743:
        /*1138*/ 	.word	index@($__internal_37_$__cuda_sm70_shflsync_bfly_p)
        /*113c*/ 	.word	0x00000000


	//----- nvinfo : EIATTR_FRAME_SIZE
	.align		4
.L_744:
        /*1140*/ 	.byte	0x04, 0x11
        /*1142*/ 	.short	(.L_746 - .L_745)
	.align		4
.L_745:
        /*1144*/ 	.word	index@(_ZN10layer_norm13ln_fwd_kernelINS_13Kernel_traitsIf13__nv_bfloat16S2_S2_fjLj4096ELj1ELj1ELj4ELj16ENS_18Kernel_traits_baseILj4096EfS2_S2_S2_fjLj128EEEEELb0ELb1ELb0ELb1EEEvNS_9FwdParamsE)
        /*1148*/ 	.word	0x00000000


	//----- nvinfo : EIATTR_REGCOUNT
	.align		4
.L_746:
        /*114c*/ 	.byte	0x04, 0x2f
        /*114e*/ 	.short	(.L_748 - .L_747)
	.align		4
.L_747:
        /*1150*/ 	.word	index@(_ZN10layer_norm13ln_fwd_kernelINS_13Kernel_traitsIf13__nv_bfloat16S2_S2_fjLj4096ELj1ELj1ELj4ELj16ENS_18Kernel_traits_baseILj4096EfS2_S2_S2_fjLj128EEEEELb0ELb1ELb0ELb0EEEvNS_9FwdParamsE)
        /*1154*/ 	.word	0x000000a2


	//----- nvinfo : EIATTR_FRAME_SIZE
	.align		4
.L_748:
        /*1158*/ 	.byte	0x04, 0x11
        /*115a*/ 	.short	(.L_750 - .L_749)
	.align		4
.L_749:
        /*115c*/ 	.word	index@($__internal_36_$__cuda_sm70_shflsync_bfly_p)
        /*1160*/ 	.word	0x00000000


	//----- nvinfo : EIATTR_FRAME_SIZE
	.align		4
.L_750:
        /*1164*/ 	.byte	0x04, 0x11
        /*1166*/ 	.short	(.L_752 - .L_751)
	.align		4
.L_751:
        /*1168*/ 	.word	index@(_ZN10layer_norm13ln_fwd_kernelINS_13Kernel_traitsIf13__nv_bfloat16S2_S2_fjLj4096ELj1ELj1ELj4ELj16ENS_18Kernel_traits_baseILj4096EfS2_S2_S2_fjLj128EEEEELb0ELb1ELb0ELb0EEEvNS_9FwdParamsE)
        /*116c*/ 	.word	0x00000000


	//----- nvinfo : EIATTR_REGCOUNT
	.align		4
.L_752:
        /*1170*/ 	.byte	0x04, 0x2f
        /*1172*/ 	.short	(.L_754 - .L_753)
	.align		4
.L_753:
        /*1174*/ 	.word	index@(_ZN10layer_norm13ln_fwd_kernelINS_13Kernel_traitsIf13__nv_bfloat16S2_S2_fjLj4096ELj1ELj1ELj4ELj16ENS_18Kernel_traits_baseILj4096EfS2_S2_S2_fjLj128EEEEELb0ELb0ELb1ELb1EEEvNS_9FwdParamsE)
        /*1178*/ 	.word	0x00000080


	//----- nvinfo : EIATTR_FRAME_SIZE
	.align		4
.L_754:
        /*117c*/ 	.byte	0x04, 0x11
        /*117e*/ 	.short	(.L_756 - .L_755)
	.align		4
.L_755:
        /*1180*/ 	.word	index@($__internal_35_$__cuda_sm70_shflsync_bfly_p)
        /*1184*/ 	.word	0x00000000


	//----- nvinfo : EIATTR_FRAME_SIZE
	.align		4
.L_756:
        /*1188*/ 	.byte	0x04, 0x11
        /*118a*/ 	.short	(.L_758 - .L_757)
	.align		4
.L_757:
        /*118c*/ 	.word	index@(_ZN10layer_norm13ln_fwd_kernelINS_13Kernel_traitsIf13__nv_bfloat16S2_S2_fjLj4096ELj1ELj1ELj4ELj16ENS_18Kernel_traits_baseILj4096EfS2_S2_S2_fjLj128EEEEELb0ELb0ELb1ELb1EEEvNS_9FwdParamsE)
        /*1190*/ 	.word	0x00000000


	//----- nvinfo : EIATTR_REGCOUNT
	.align		4
.L_758:
        /*1194*/ 	.byte	0x04, 0x2f
        /*1196*/ 	.short	(.L_760 - .L_759)
	.align		4
.L_759:
        /*1198*/ 	.word	index@(_ZN10layer_norm13ln_fwd_kernelINS_13Kernel_traitsIf13__nv_bfloat16S2_S2_fjLj4096ELj1ELj1ELj4ELj16ENS_18Kernel_traits_baseILj4096EfS2_S2_S2_fjLj128EEEEELb0ELb0ELb1ELb0EEEvNS_9FwdParamsE)
        /*119c*/ 	.word	0x00000080


	//----- nvinfo : EIATTR_FRAME_SIZE
	.align		4
.L_760:
        /*11a0*/ 	.byte	0x04, 0x11
        /*11a2*/ 	.short	(.L_762 - .L_761)
	.align		4
.L_761:
        /*11a4*/ 	.word	index@($__internal_34_$__cuda_sm70_shflsync_bfly_p)
        /*11a8*/ 	.word	0x00000000


	//----- nvinfo : EIATTR_FRAME_SIZE
	.align		4
.L_762:
        /*11ac*/ 	.byte	0x04, 0x11
        /*11ae*/ 	.short	(.L_764 - .L_763)
	.align		4
.L_763:
        /*11b0*/ 	.word	index@(_ZN10layer_norm13ln_fwd_kernelINS_13Kernel_traitsIf13__nv_bfloat16S2_S2_fjLj4096ELj1ELj1ELj4ELj16ENS_18Kernel_traits_baseILj4096EfS2_S2_S2_fjLj128EEEEELb0ELb0ELb1ELb0EEEvNS_9FwdParamsE)
        /*11b4*/ 	.word	0x00000000


	//----- nvinfo : EIATTR_REGCOUNT
	.align		4
.L_764:
        /*11b8*/ 	.byte	0x04, 0x2f
        /*11ba*/ 	.short	(.L_766 - .L_765)
	.align		4
.L_765:
        /*11bc*/ 	.word	index@(_ZN10layer_norm13ln_fwd_kernelINS_13Kernel_traitsIf13__nv_bfloat16S2_S2_fjLj4096ELj1ELj1ELj4ELj16ENS_18Kernel_traits_baseILj4096EfS2_S2_S2_fjLj128EEEEELb0ELb0ELb0ELb1EEEvNS_9FwdParamsE)
        /*11c0*/ 	.word	0x00000080


	//----- nvinfo : EIATTR_FRAME_SIZE
	.align		4
.L_766:
        /*11c4*/ 	.byte	0x04, 0x11
        /*11c6*/ 	.short	(.L_768 - .L_767)
	.align		4
.L_767:
        /*11c8*/ 	.word	index@($__internal_33_$__cuda_sm70_shflsync_bfly_p)
        /*11cc*/ 	.word	0x00000000


	//----- nvinfo : EIATTR_FRAME_SIZE
	.align		4
.L_768:
        /*11d0*/ 	.byte	0x04, 0x11
        /*11d2*/ 	.short	(.L_770 - .L_769)
	.align		4
.L_769:
        /*11d4*/ 	.word	index@(_ZN10layer_norm13ln_fwd_kernelINS_13Kernel_traitsIf13__nv_bfloat16S2_S2_fjLj4096ELj1ELj1ELj4ELj16ENS_18Kernel_traits_baseILj4096EfS2_S2_S2_fjLj128EEEEELb0ELb0ELb0ELb1EEEvNS_9FwdParamsE)
        /*11d8*/ 	.word	0x00000000


	//----- nvinfo : EIATTR_REGCOUNT
	.align		4
.L_770:
        /*11dc*/ 	.byte	0x04, 0x2f
        /*11de*/ 	.short	(.L_772 - .L_771)
	.align		4
.L_771:
        /*11e0*/ 	.word	index@(_ZN10layer_norm13ln_fwd_kernelINS_13Kernel_traitsIf13__nv_bfloat16S2_S2_fjLj4096ELj1ELj1ELj4ELj16ENS_18Kernel_traits_baseILj4096EfS2_S2_S2_fjLj128EEEEELb0ELb0ELb0ELb0EEEvNS_9FwdParamsE)
        /*11e4*/ 	.word	0x00000080


	//----- nvinfo : EIATTR_FRAME_SIZE
	.align		4
.L_772:
        /*11e8*/ 	.byte	0x04, 0x11
        /*11ea*/ 	.short	(.L_774 - .L_773)
	.align		4
.L_773:
        /*11ec*/ 	.word	index@($__internal_32_$__cuda_sm70_shflsync_bfly_p)
        /*11f0*/ 	.word	0x00000000


	//----- nvinfo : EIATTR_FRAME_SIZE
	.align		4
.L_774:
        /*11f4*/ 	.byte	0x04, 0x11
        /*11f6*/ 	.short	(.L_776 - .L_775)
	.align		4
.L_775:
        /*11f8*/ 	.word	index@(_ZN10layer_norm13ln_fwd_kernelINS_13Kernel_traitsIf13__nv_bfloat16S2_S2_fjLj4096ELj1ELj1ELj4ELj16ENS_18Kernel_traits_baseILj4096EfS2_S2_S2_fjLj128EEEEELb0ELb0ELb0ELb0EEEvNS_9FwdParamsE)
        /*11fc*/ 	.word	0x00000000


	//----- nvinfo : EIATTR_REGCOUNT
	.align		4
.L_776:
        /*1200*/ 	.byte	0x04, 0x2f
        /*1202*/ 	.short	(.L_778 - .L_777)
	.align		4
.L_777:
        /*1204*/ 	.word	index@(_ZN10layer_norm13ln_fwd_kernelINS_13Kernel_traitsI6__halfS2_S2_S2_fjLj4096ELj1ELj1ELj4ELj16ENS_18Kernel_traits_baseILj4096ES2_S2_S2_S2_fjLj128EEEEELb1ELb1ELb1ELb1EEEvNS_9FwdParamsE)
        /*1208*/ 	.word	0x000000a7


	//----- nvinfo : EIATTR_FRAME_SIZE
	.align		4
.L_778:
        /*120c*/ 	.byte	0x04, 0x11
        /*120e*/ 	.short	(.L_780 - .L_779)
	.align		4
.L_779:
        /*1210*/ 	.word	index@($__internal_31_$__cuda_sm70_shflsync_bfly_p)
        /*1214*/ 	.word	0x00000000


	//----- nvinfo : EIATTR_FRAME_SIZE
	.align		4
.L_780:
        /*1218*/ 	.byte	0x04, 0x11
        /*121a*/ 	.short	(.L_782 - .L_781)
	.align		4
.L_781:
        /*121c*/ 	.word	index@(_ZN10layer_norm13ln_fwd_kernelINS_13Kernel_traitsI6__halfS2_S2_S2_fjLj4096ELj1ELj1ELj4ELj16ENS_18Kernel_traits_baseILj4096ES2_S2_S2_S2_fjLj128EEEEELb1ELb1ELb1ELb1EEEvNS_9FwdParamsE)
        /*1220*/ 	.word	0x00000000


	//----- nvinfo : EIATTR_REGCOUNT
	.align		4
.L_782:
        /*1224*/ 	.byte	0x04, 0x2f
        /*1226*/ 	.short	(.L_784 - .L_783)
	.align		4
.L_783:
        /*1228*/ 	.word	index@(_ZN10layer_norm13ln_fwd_kernelINS_13Kernel_traitsI6__halfS2_S2_S2_fjLj4096ELj1ELj1ELj4ELj16ENS_18Kernel_traits_baseILj4096ES2_S2_S2_S2_fjLj128EEEEELb1ELb1ELb1ELb0EEEvNS_9FwdParamsE)
        /*122c*/ 	.word	0x000000e0


	//----- nvinfo : EIATTR_FRAME_SIZE
	.align		4
.L_784:
        /*1230*/ 	.byte	0x04, 0x11
        /*1232*/ 	.short	(.L_786 - .L_785)
	.align		4
.L_785:
        /*1234*/ 	.word	index@($__internal_30_$__cuda_sm70_shflsync_bfly_p)
        /*1238*/ 	.word	0x00000000


	//----- nvinfo : EIATTR_FRAME_SIZE
	.align		4
.L_786:
        /*123c*/ 	.byte	0x04, 0x11
        /*123e*/ 	.short	(.L_788 - .L_787)
	.align		4
.L_787:
        /*1240*/ 	.word	index@(_ZN10layer_norm13ln_fwd_kernelINS_13Kernel_traitsI6__halfS2_S2_S2_fjLj4096ELj1ELj1ELj4ELj16ENS_18Kernel_traits_baseILj4096ES2_S2_S2_S2_fjLj128EEEEELb1ELb1ELb1ELb0EEEvNS_9FwdParamsE)
        /*1244*/ 	.word	0x00000000


	//----- nvinfo : EIATTR_REGCOUNT
	.align		4
.L_788:
        /*1248*/ 	.byte	0x04, 0x2f
        /*124a*/ 	.short	(.L_790 - .L_789)
	.align		4
.L_789:
        /*124c*/ 	.word	index@(_ZN10layer_norm13ln_fwd_kernelINS_13Kernel_traitsI6__halfS2_S2_S2_fjLj4096ELj1ELj1ELj4ELj16ENS_18Kernel_traits_baseILj4096ES2_S2_S2_S2_fjLj128EEEEELb1ELb1ELb0ELb1EEEvNS_9FwdParamsE)
        /*1250*/ 	.word	0x000000a7


	//----- nvinfo : EIATTR_FRAME_SIZE
	.align		4
.L_790:
        /*1254*/ 	.byte	0x04, 0x11
        /*1256*/ 	.short	(.L_792 - .L_791)
	.align		4
.L_791:
        /*1258*/ 	.word	index@($__internal_29_$__cuda_sm70_shflsync_bfly_p)
        /*125c*/ 	.word	0x00000000


	//----- nvinfo : EIATTR_FRAME_SIZE
	.align		4
.L_792:
        /*1260*/ 	.byte	0x04, 0x11
        /*1262*/ 	.short	(.L_794 - .L_793)
	.align		4
.L_793:
        /*1264*/ 	.word	index@(_ZN10layer_norm13ln_fwd_kernelINS_13Kernel_traitsI6__halfS2_S2_S2_fjLj4096ELj1ELj1ELj4ELj16ENS_18Kernel_traits_baseILj4096ES2_S2_S2_S2_fjLj128EEEEELb1ELb1ELb0ELb1EEEvNS_9FwdParamsE)
        /*1268*/ 	.word	0x00000000


	//----- nvinfo : EIATTR_REGCOUNT
	.align		4
.L_794:
        /*126c*/ 	.byte	0x04, 0x2f
        /*126e*/ 	.short	(.L_796 - .L_795)
	.align		4
.L_795:
        /*1270*/ 	.word	index@(_ZN10layer_norm13ln_fwd_kernelINS_13Kernel_traitsI6__halfS2_S2_S2_fjLj4096ELj1ELj1ELj4ELj16ENS_18Kernel_traits_baseILj4096ES2_S2_S2_S2_fjLj128EEEEELb1ELb1ELb0ELb0EEEvNS_9FwdParamsE)
        /*1274*/ 	.word	0x000000a8


	//----- nvinfo : EIATTR_FRAME_SIZE
	.align		4
.L_796:
        /*1278*/ 	.byte	0x04, 0x11
        /*127a*/ 	.short	(.L_798 - .L_797)
	.align		4
.L_797:
        /*127c*/ 	.word	index@($__internal_28_$__cuda_sm70_shflsync_bfly_p)
        /*1280*/ 	.word	0x00000000


	//----- nvinfo : EIATTR_FRAME_SIZE
	.align		4
.L_798:
        /*1284*/ 	.byte	0x04, 0x11
        /*1286*/ 	.short	(.L_800 - .L_799)
	.align		4
.L_799:
        /*1288*/ 	.word	index@(_ZN10layer_norm13ln_fwd_kernelINS_13Kernel_traitsI6__halfS2_S2_S2_fjLj4096ELj1ELj1ELj4ELj16ENS_18Kernel_traits_baseILj4096ES2_S2_S2_S2_fjLj128EEEEELb1ELb1ELb0ELb0EEEvNS_9FwdParamsE)
        /*128c*/ 	.word	0x00000000


	//----- nvinfo : EIATTR_REGCOUNT
	.align		4
.L_800:
        /*1290*/ 	.byte	0x04, 0x2f
        /*1292*/ 	.short	(.L_802 - .L_801)
	.align		4
.L_801:
        /*1294*/ 	.word	index@(_ZN10layer_norm13ln_fwd_kernelINS_13Kernel_traitsI6__halfS2_S2_S2_fjLj4096ELj1ELj1ELj4ELj16ENS_18Kernel_traits_baseILj4096ES2_S2_S2_S2_fjLj128EEEEELb1ELb0ELb1ELb1EEEvNS_9FwdParamsE)
        /*1298*/ 	.word	0x00000080


	//----- nvinfo : EIATTR_FRAME_SIZE
	.align		4
.L_802:
        /*129c*/ 	.byte	0x04, 0x11
        /*129e*/ 	.short	(.L_804 - .L_803)
	.align		4
.L_803:
        /*12a0*/ 	.word	index@($__internal_27_$__cuda_sm70_shflsync_bfly_p)
        /*12a4*/ 	.word	0x00000000


	//----- nvinfo : EIATTR_FRAME_SIZE
	.align		4
.L_804:
        /*12a8*/ 	.byte	0x04, 0x11
        /*12aa*/ 	.short	(.L_806 - .L_805)
	.align		4
.L_805:
        /*12ac*/ 	.word	index@(_ZN10layer_norm13ln_fwd_kernelINS_13Kernel_traitsI6__halfS2_S2_S2_fjLj4096ELj1ELj1ELj4ELj16ENS_18Kernel_traits_baseILj4096ES2_S2_S2_S2_fjLj128EEEEELb1ELb0ELb1ELb1EEEvNS_9FwdParamsE)
        /*12b0*/ 	.word	0x00000000


	//----- nvinfo : EIATTR_REGCOUNT
	.align		4
.L_806:
        /*12b4*/ 	.byte	0x04, 0x2f
        /*12b6*/ 	.short	(.L_808 - .L_807)
	.align		4
.L_807:
        /*12b8*/ 	.word	index@(_ZN10layer_norm13ln_fwd_kernelINS_13Kernel_traitsI6__halfS2_S2_S2_fjLj4096ELj1ELj1ELj4ELj16ENS_18Kernel_traits_baseILj4096ES2_S2_S2_S2_fjLj128EEEEELb1ELb0ELb1ELb0EEEvNS_9FwdParamsE)
        /*12bc*/ 	.word	0x000000a8


	//----- nvinfo : EIATTR_FRAME_SIZE
	.align		4
.L_808:
        /*12c0*/ 	.byte	0x04, 0x11
        /*12c2*/ 	.short	(.L_810 - .L_809)
	.align		4
.L_809:
        /*12c4*/ 	.word	index@($__internal_26_$__cuda_sm70_shflsync_bfly_p)
        /*12c8*/ 	.word	0x00000000


	//----- nvinfo : EIATTR_FRAME_SIZE
	.align		4
.L_810:
        /*12cc*/ 	.byte	0x04, 0x11
        /*12ce*/ 	.short	(.L_812 - .L_811)
	.align		4
.L_811:
        /*12d0*/ 	.word	index@(_ZN10layer_norm13ln_fwd_kernelINS_13Kernel_traitsI6__halfS2_S2_S2_fjLj4096ELj1ELj1ELj4ELj16ENS_18Kernel_traits_baseILj4096ES2_S2_S2_S2_fjLj128EEEEELb1ELb0ELb1ELb0EEEvNS_9FwdParamsE)
        /*12d4*/ 	.word	0x00000000


	//----- nvinfo : EIATTR_REGCOUNT
	.align		4
.L_812:
        /*12d8*/ 	.byte	0x04, 0x2f
        /*12da*/ 	.short	(.L_814 - .L_813)
	.align		4
.L_813:
        /*12dc*/ 	.word	index@(_ZN10layer_norm13ln_fwd_kernelINS_13Kernel_traitsI6__halfS2_S2_S2_fjLj4096ELj1ELj1ELj4ELj16ENS_18Kernel_traits_baseILj4096ES2_S2_S2_S2_fjLj128EEEEELb1ELb0ELb0ELb1EEEvNS_9FwdParamsE)
        /*12e0*/ 	.word	0x00000079


	//----- nvinfo : EIATTR_FRAME_SIZE
	.align		4
.L_814:
        /*12e4*/ 	.byte	0x04, 0x11
        /*12e6*/ 	.short	(.L_816 - .L_815)
	.align		4
.L_815:
        /*12e8*/ 	.word	index@($__internal_25_$__cuda_sm70_shflsync_bfly_p)
        /*12ec*/ 	.word	0x00000000


	//----- nvinfo : EIATTR_FRAME_SIZE
	.align		4
.L_816:
        /*12f0*/ 	.byte	0x04, 0x11
        /*12f2*/ 	.short	(.L_818 - .L_817)
	.align		4
.L_817:
        /*12f4*/ 	.word	index@(_ZN10layer_norm13ln_fwd_kernelINS_13Kernel_traitsI6__halfS2_S2_S2_fjLj4096ELj1ELj1ELj4ELj16ENS_18Kernel_traits_baseILj4096ES2_S2_S2_S2_fjLj128EEEEELb1ELb0ELb0ELb1EEEvNS_9FwdParamsE)
        /*12f8*/ 	.word	0x00000000


	//----- nvinfo : EIATTR_REGCOUNT
	.align		4
.L_818:
        /*12fc*/ 	.byte	0x04, 0x2f
        /*12fe*/ 	.short	(.L_820 - .L_819)
	.align		4
.L_819:
        /*1300*/ 	.word	index@(_ZN10layer_norm13ln_fwd_kernelINS_13Kernel_traitsI6__halfS2_S2_S2_fjLj4096ELj1ELj1ELj4ELj16ENS_18Kernel_traits_baseILj4096ES2_S2_S2_S2_fjLj128EEEEELb1ELb0ELb0ELb0EEEvNS_9FwdParamsE)
        /*1304*/ 	.word	0x000000a2


	//----- nvinfo : EIATTR_FRAME_SIZE
	.align		4
.L_820:
        /*1308*/ 	.byte	0x04, 0x11
        /*130a*/ 	.short	(.L_822 - .L_821)
	.align		4
.L_821:
        /*130c*/ 	.word	index@($__internal_24_$__cuda_sm70_shflsync_bfly_p)
        /*1310*/ 	.word	0x00000000


	//----- nvinfo : EIATTR_FRAME_SIZE
	.align		4
.L_822:
        /*1314*/ 	.byte	0x04, 0x11
        /*1316*/ 	.short	(.L_824 - .L_823)
	.align		4
.L_823:
        /*1318*/ 	.word	index@(_ZN10layer_norm13ln_fwd_kernelINS_13Kernel_traitsI6__halfS2_S2_S2_fjLj4096ELj1ELj1ELj4ELj16ENS_18Kernel_traits_baseILj4096ES2_S2_S2_S2_fjLj128EEEEELb1ELb0ELb0ELb0EEEvNS_9FwdParamsE)
        /*131c*/ 	.word	0x00000000


	//----- nvinfo : EIATTR_REGCOUNT
	.align		4
.L_824:
        /*1320*/ 	.byte	0x04, 0x2f
        /*1322*/ 	.short	(.L_826 - .L_825)
	.align		4
.L_825:
        /*1324*/ 	.word	index@(_ZN10layer_norm13ln_fwd_kernelINS_13Kernel_traitsI6__halfS2_S2_S2_fjLj4096ELj1ELj1ELj4ELj16ENS_18Kernel_traits_baseILj4096ES2_S2_S2_S2_fjLj128EEEEELb0ELb1ELb1ELb1EEEvNS_9FwdParamsE)
        /*1328*/ 	.word	0x000000a8


	//----- nvinfo : EIATTR_FRAME_SIZE
	.align		4
.L_826:
        /*132c*/ 	.byte	0x04, 0x11
        /*132e*/ 	.short	(.L_828 - .L_827)
	.align		4
.L_827:
        /*1330*/ 	.word	index@($__internal_23_$__cuda_sm70_shflsync_bfly_p)
        /*1334*/ 	.word	0x00000000


	//----- nvinfo : EIATTR_FRAME_SIZE
	.align		4
.L_828:
        /*1338*/ 	.byte	0x04, 0x11
        /*133a*/ 	.short	(.L_830 - .L_829)
	.align		4
.L_829:
        /*133c*/ 	.word	index@(_ZN10layer_norm13ln_fwd_kernelINS_13Kernel_traitsI6__halfS2_S2_S2_fjLj4096ELj1ELj1ELj4ELj16ENS_18Kernel_traits_baseILj4096ES2_S2_S2_S2_fjLj128EEEEELb0ELb1ELb1ELb1EEEvNS_9FwdParamsE)
        /*1340*/ 	.word	0x00000000


	//----- nvinfo : EIATTR_REGCOUNT
	.align		4
.L_830:
        /*1344*/ 	.byte	0x04, 0x2f
        /*1346*/ 	.short	(.L_832 - .L_831)
	.align		4
.L_831:
        /*1348*/ 	.word	index@(_ZN10layer_norm13ln_fwd_kernelINS_13Kernel_traitsI6__halfS2_S2_S2_fjLj4096ELj1ELj1ELj4ELj16ENS_18Kernel_traits_baseILj4096ES2_S2_S2_S2_fjLj128EEEEELb0ELb1ELb1ELb0EEEvNS_9FwdParamsE)
        /*134c*/ 	.word	0x000000a2


	//----- nvinfo : EIATTR_FRAME_SIZE
	.align		4
.L_832:
        /*1350*/ 	.byte	0x04, 0x11
        /*1352*/ 	.short	(.L_834 - .L_833)
	.align		4
.L_833:
        /*1354*/ 	.word	index@($__internal_22_$__cuda_sm70_shflsync_bfly_p)
        /*1358*/ 	.word	0x00000000


	//----- nvinfo : EIATTR_FRAME_SIZE
	.align		4
.L_834:
        /*135c*/ 	.byte	0x04, 0x11
        /*135e*/ 	.short	(.L_836 - .L_835)
	.align		4
.L_835:
        /*1360*/ 	.word	index@(_ZN10layer_norm13ln_fwd_kernelINS_13Kernel_traitsI6__halfS2_S2_S2_fjLj4096ELj1ELj1ELj4ELj16ENS_18Kernel_traits_baseILj4096ES2_S2_S2_S2_fjLj128EEEEELb0ELb1ELb1ELb0EEEvNS_9FwdParamsE)
        /*1364*/ 	.word	0x00000000


	//----- nvinfo : EIATTR_REGCOUNT
	.align		4
.L_836:
        /*1368*/ 	.byte	0x04, 0x2f
        /*136a*/ 	.short	(.L_838 - .L_837)
	.align		4
.L_837:
        /*136c*/ 	.word	index@(_ZN10layer_norm13ln_fwd_kernelINS_13Kernel_traitsI6__halfS2_S2_S2_fjLj4096ELj1ELj1ELj4ELj16ENS_18Kernel_traits_baseILj4096ES2_S2_S2_S2_fjLj128EEEEELb0ELb1ELb0ELb1EEEvNS_9FwdParamsE)
        /*1370*/ 	.word	0x000000a7


	//----- nvinfo : EIATTR_FRAME_SIZE
	.align		4
.L_838:
        /*1374*/ 	.byte	0x04, 0x11
        /*1376*/ 	.short	(.L_840 - .L_839)
	.align		4
.L_839:
        /*1378*/ 	.word	index@($__internal_21_$__cuda_sm70_shflsync_bfly_p)
        /*137c*/ 	.word	0x00000000


	//----- nvinfo : EIATTR_FRAME_SIZE
	.align		4
.L_840:
        /*1380*/ 	.byte	0x04, 0x11
        /*1382*/ 	.short	(.L_842 - .L_841)
	.align		4
.L_841:
        /*1384*/ 	.word	index@(_ZN10layer_norm13ln_fwd_kernelINS_13Kernel_traitsI6__halfS2_S2_S2_fjLj4096ELj1ELj1ELj4ELj16ENS_18Kernel_traits_baseILj4096ES2_S2_S2_S2_fjLj128EEEEELb0ELb1ELb0ELb1EEEvNS_9FwdParamsE)
        /*1388*/ 	.word	0x00000000


	//----- nvinfo : EIATTR_REGCOUNT
	.align		4
.L_842:
        /*138c*/ 	.byte	0x04, 0x2f
        /*138e*/ 	.short	(.L_844 - .L_843)
	.align		4
.L_843:
        /*1390*/ 	.word	index@(_ZN10layer_norm13ln_fwd_kernelINS_13Kernel_traitsI6__halfS2_S2_S2_fjLj4096ELj1ELj1ELj4ELj16ENS_18Kernel_traits_baseILj4096ES2_S2_S2_S2_fjLj128EEEEELb0ELb1ELb0ELb0EEEvNS_9FwdParamsE)
        /*1394*/ 	.word	0x0000009d


	//----- nvinfo : EIATTR_FRAME_SIZE
	.align		4
.L_844:
        /*1398*/ 	.byte	0x04, 0x11
        /*139a*/ 	.short	(.L_846 - .L_845)
	.align		4
.L_845:
        /*139c*/ 	.word	index@($__internal_20_$__cuda_sm70_shflsync_bfly_p)
        /*13a0*/ 	.word	0x00000000


	//----- nvinfo : EIATTR_FRAME_SIZE
	.align		4
.L_846:
        /*13a4*/ 	.byte	0x04, 0x11
        /*13a6*/ 	.short	(.L_848 - .L_847)
	.align		4
.L_847:
        /*13a8*/ 	.word	index@(_ZN10layer_norm13ln_fwd_kernelINS_13Kernel_traitsI6__halfS2_S2_S2_fjLj4096ELj1ELj1ELj4ELj16ENS_18Kernel_traits_baseILj4096ES2_S2_S2_S2_fjLj128EEEEELb0ELb1ELb0ELb0EEEvNS_9FwdParamsE)
        /*13ac*/ 	.word	0x00000000


	//----- nvinfo : EIATTR_REGCOUNT
	.align		4
.L_848:
        /*13b0*/ 	.byte	0x04, 0x2f
        /*13b2*/ 	.short	(.L_850 - .L_849)
	.align		4
.L_849:
        /*13b4*/ 	.word	index@(_ZN10layer_norm13ln_fwd_kernelINS_13Kernel_traitsI6__halfS2_S2_S2_fjLj4096ELj1ELj1ELj4ELj16ENS_18Kernel_traits_baseILj4096ES2_S2_S2_S2_fjLj128EEEEELb0ELb0ELb1ELb1EEEvNS_9FwdParamsE)
        /*13b8*/ 	.word	0x00000080


	//----- nvinfo : EIATTR_FRAME_SIZE
	.align		4
.L_850:
        /*13bc*/ 	.byte	0x04, 0x11
        /*13be*/ 	.short	(.L_852 - .L_851)
	.align		4
.L_851:
        /*13c0*/ 	.word	index@($__internal_19_$__cuda_sm70_shflsync_bfly_p)
        /*13c4*/ 	.word	0x00000000


	//----- nvinfo : EIATTR_FRAME_SIZE
	.align		4
.L_852:
        /*13c8*/ 	.byte	0x04, 0x11
        /*13ca*/ 	.short	(.L_854 - .L_853)
	.align		4
.L_853:
        /*13cc*/ 	.word	index@(_ZN10layer_norm13ln_fwd_kernelINS_13Kernel_traitsI6__halfS2_S2_S2_fjLj4096ELj1ELj1ELj4ELj16ENS_18Kernel_traits_baseILj4096ES2_S2_S2_S2_fjLj128EEEEELb0ELb0ELb1ELb1EEEvNS_9FwdParamsE)
        /*13d0*/ 	.word	0x00000000


	//----- nvinfo : EIATTR_REGCOUNT
	.align		4
.L_854:
        /*13d4*/ 	.byte	0x04, 0x2f
        /*13d6*/ 	.short	(.L_856 - .L_855)
	.align		4
.L_855:
        /*13d8*/ 	.word	index@(_ZN10layer_norm13ln_fwd_kernelINS_13Kernel_traitsI6__halfS2_S2_S2_fjLj4096ELj1ELj1ELj4ELj16ENS_18Kernel_traits_baseILj4096ES2_S2_S2_S2_fjLj128EEEEELb0ELb0ELb1ELb0EEEvNS_9FwdParamsE)
        /*13dc*/ 	.word	0x0000007f


	//----- nvinfo : EIATTR_FRAME_SIZE
	.align		4
.L_856:
        /*13e0*/ 	.byte	0x04, 0x11
        /*13e2*/ 	.short	(.L_858 - .L_857)
	.align		4
.L_857:
        /*13e4*/ 	.word	index@($__internal_18_$__cuda_sm70_shflsync_bfly_p)
        /*13e8*/ 	.word	0x00000000


	//----- nvinfo : EIATTR_FRAME_SIZE
	.align		4
.L_858:
        /*13ec*/ 	.byte	0x04, 0x11
        /*13ee*/ 	.short	(.L_860 - .L_859)
	.align		4
.L_859:
        /*13f0*/ 	.word	index@(_ZN10layer_norm13ln_fwd_kernelINS_13Kernel_traitsI6__halfS2_S2_S2_fjLj4096ELj1ELj1ELj4ELj16ENS_18Kernel_traits_baseILj4096ES2_S2_S2_S2_fjLj128EEEEELb0ELb0ELb1ELb0EEEvNS_9FwdParamsE)
        /*13f4*/ 	.word	0x00000000


	//----- nvinfo : EIATTR_REGCOUNT
	.align		4
.L_860:
        /*13f8*/ 	.byte	0x04, 0x2f
        /*13fa*/ 	.short	(.L_862 - .L_861)
	.align		4
.L_861:
        /*13fc*/ 	.word	index@(_ZN10layer_norm13ln_fwd_kernelINS_13Kernel_traitsI6__halfS2_S2_S2_fjLj4096ELj1ELj1ELj4ELj16ENS_18Kernel_traits_baseILj4096ES2_S2_S2_S2_fjLj128EEEEELb0ELb0ELb0ELb1EEEvNS_9FwdParamsE)
        /*1400*/ 	.word	0x00000080


	//----- nvinfo : EIATTR_FRAME_SIZE
	.align		4
.L_862:
        /*1404*/ 	.byte	0x04, 0x11
        /*1406*/ 	.short	(.L_864 - .L_863)
	.align		4
.L_863:
        /*1408*/ 	.word	index@($__internal_17_$__cuda_sm70_shflsync_bfly_p)
        /*140c*/ 	.word	0x00000000


	//----- nvinfo : EIATTR_FRAME_SIZE
	.align		4
.L_864:
        /*1410*/ 	.byte	0x04, 0x11
        /*1412*/ 	.short	(.L_866 - .L_865)
	.align		4
.L_865:
        /*1414*/ 	.word	index@(_ZN10layer_norm13ln_fwd_kernelINS_13Kernel_traitsI6__halfS2_S2_S2_fjLj4096ELj1ELj1ELj4ELj16ENS_18Kernel_traits_baseILj4096ES2_S2_S2_S2_fjLj128EEEEELb0ELb0ELb0ELb1EEEvNS_9FwdParamsE)
        /*1418*/ 	.word	0x00000000


	//----- nvinfo : EIATTR_REGCOUNT
	.align		4
.L_866:
        /*141c*/ 	.byte	0x04, 0x2f
        /*141e*/ 	.short	(.L_868 - .L_867)
	.align		4
.L_867:
        /*1420*/ 	.word	index@(_ZN10layer_norm13ln_fwd_kernelINS_13Kernel_traitsI6__halfS2_S2_S2_fjLj4096ELj1ELj1ELj4ELj16ENS_18Kernel_traits_baseILj4096ES2_S2_S2_S2_fjLj128EEEEELb0ELb0ELb0ELb0EEEvNS_9FwdParamsE)
        /*1424*/ 	.word	0x0000007f


	//----- nvinfo : EIATTR_FRAME_SIZE
	.align		4
.L_868:
        /*1428*/ 	.byte	0x04, 0x11
        /*142a*/ 	.short	(.L_870 - .L_869)
	.align		4
.L_869:
        /*142c*/ 	.word	index@($__internal_16_$__cuda_sm70_shflsync_bfly_p)
        /*1430*/ 	.word	0x00000000


	//----- nvinfo : EIATTR_FRAME_SIZE
	.align		4
.L_870:
        /*1434*/ 	.byte	0x04, 0x11
        /*1436*/ 	.short	(.L_872 - .L_871)
	.align		4
.L_871:
        /*1438*/ 	.word	index@(_ZN10layer_norm13ln_fwd_kernelINS_13Kernel_traitsI6__halfS2_S2_S2_fjLj4096ELj1ELj1ELj4ELj16ENS_18Kernel_traits_baseILj4096ES2_S2_S2_S2_fjLj128EEEEELb0ELb0ELb0ELb0EEEvNS_9FwdParamsE)
        /*143c*/ 	.word	0x00000000


	//----- nvinfo : EIATTR_REGCOUNT
	.align		4
.L_872:
        /*1440*/ 	.byte	0x04, 0x2f
        /*1442*/ 	.short	(.L_874 - .L_873)
	.align		4
.L_873:
        /*1444*/ 	.word	index@(_ZN10layer_norm13ln_fwd_kernelINS_13Kernel_traitsI13__nv_bfloat16S2_S2_S2_fjLj4096ELj1ELj1ELj4ELj16ENS_18Kernel_traits_baseILj4096ES2_S2_S2_S2_fjLj128EEEEELb1ELb1ELb1ELb1EEEvNS_9FwdParamsE)
        /*1448*/ 	.word	0x000000a5


	//----- nvinfo : EIATTR_FRAME_SIZE
	.align		4
.L_874:
        /*144c*/ 	.byte	0x04, 0x11
        /*144e*/ 	.short	(.L_876 - .L_875)
	.align		4
.L_875:
        /*1450*/ 	.word	index@($__internal_15_$__cuda_sm70_shflsync_bfly_p)
        /*1454*/ 	.word	0x00000000


	//----- nvinfo : EIATTR_FRAME_SIZE
	.align		4
.L_876:
        /*1458*/ 	.byte	0x04, 0x11
        /*145a*/ 	.short	(.L_878 - .L_877)
	.align		4
.L_877:
        /*145c*/ 	.word	index@(_ZN10layer_norm13ln_fwd_kernelINS_13Kernel_traitsI13__nv_bfloat16S2_S2_S2_fjLj4096ELj1ELj1ELj4ELj16ENS_18Kernel_traits_baseILj4096ES2_S2_S2_S2_fjLj128EEEEELb1ELb1ELb1ELb1EEEvNS_9FwdParamsE)
        /*1460*/ 	.word	0x00000000


	//----- nvinfo : EIATTR_REGCOUNT
	.align		4
.L_878:
        /*1464*/ 	.byte	0x04, 0x2f
        /*1466*/ 	.short	(.L_880 - .L_879)
	.align		4
.L_879:
        /*1468*/ 	.word	index@(_ZN10layer_norm13ln_fwd_kernelINS_13Kernel_traitsI13__nv_bfloat16S2_S2_S2_fjLj4096ELj1ELj1ELj4ELj16ENS_18Kernel_traits_baseILj4096ES2_S2_S2_S2_fjLj128EEEEELb1ELb1ELb1ELb0EEEvNS_9FwdParamsE)
        /*146c*/ 	.word	0x000000e0


	//----- nvinfo : EIATTR_FRAME_SIZE
	.align		4
.L_880:
        /*1470*/ 	.byte	0x04, 0x11
        /*1472*/ 	.short	(.L_882 - .L_881)
	.align		4
.L_881:
        /*1474*/ 	.word	index@($__internal_14_$__cuda_sm70_shflsync_bfly_p)
        /*1478*/ 	.word	0x00000000


	//----- nvinfo : EIATTR_FRAME_SIZE
	.align		4
.L_882:
        /*147c*/ 	.byte	0x04, 0x11
        /*147e*/ 	.short	(.L_884 - .L_883)
	.align		4
.L_883:
        /*1480*/ 	.word	index@(_ZN10layer_norm13ln_fwd_kernelINS_13Kernel_traitsI13__nv_bfloat16S2_S2_S2_fjLj4096ELj1ELj1ELj4ELj16ENS_18Kernel_traits_baseILj4096ES2_S2_S2_S2_fjLj128EEEEELb1ELb1ELb1ELb0EEEvNS_9FwdParamsE)
        /*1484*/ 	.word	0x00000000


	//----- nvinfo : EIATTR_REGCOUNT
	.align		4
.L_884:
        /*1488*/ 	.byte	0x04, 0x2f
        /*148a*/ 	.short	(.L_886 - .L_885)
	.align		4
.L_885:
        /*148c*/ 	.word	index@(_ZN10layer_norm13ln_fwd_kernelINS_13Kernel_traitsI13__nv_bfloat16S2_S2_S2_fjLj4096ELj1ELj1ELj4ELj16ENS_18Kernel_traits_baseILj4096ES2_S2_S2_S2_fjLj128EEEEELb1ELb1ELb0ELb1EEEvNS_9FwdParamsE)
        /*1490*/ 	.word	0x000000a5


	//----- nvinfo : EIATTR_FRAME_SIZE
	.align		4
.L_886:
        /*1494*/ 	.byte	0x04, 0x11
        /*1496*/ 	.short	(.L_888 - .L_887)
	.align		4
.L_887:
        /*1498*/ 	.word	index@($__internal_13_$__cuda_sm70_shflsync_bfly_p)
        /*149c*/ 	.word	0x00000000


	//----- nvinfo : EIATTR_FRAME_SIZE
	.align		4
.L_888:
        /*14a0*/ 	.byte	0x04, 0x11
        /*14a2*/ 	.short	(.L_890 - .L_889)
	.align		4
.L_889:
        /*14a4*/ 	.word	index@(_ZN10layer_norm13ln_fwd_kernelINS_13Kernel_traitsI13__nv_bfloat16S2_S2_S2_fjLj4096ELj1ELj1ELj4ELj16ENS_18Kernel_traits_baseILj4096ES2_S2_S2_S2_fjLj128EEEEELb1ELb1ELb0ELb1EEEvNS_9FwdParamsE)
        /*14a8*/ 	.word	0x00000000


	//----- nvinfo : EIATTR_REGCOUNT
	.align		4
.L_890:
        /*14ac*/ 	.byte	0x04, 0x2f
        /*14ae*/ 	.short	(.L_892 - .L_891)
	.align		4
.L_891:
        /*14b0*/ 	.word	index@(_ZN10layer_norm13ln_fwd_kernelINS_13Kernel_traitsI13__nv_bfloat16S2_S2_S2_fjLj4096ELj1ELj1ELj4ELj16ENS_18Kernel_traits_baseILj4096ES2_S2_S2_S2_fjLj128EEEEELb1ELb1ELb0ELb0EEEvNS_9FwdParamsE)
        /*14b4*/ 	.word	0x000000a8


	//----- nvinfo : EIATTR_FRAME_SIZE
	.align		4
.L_892:
        /*14b8*/ 	.byte	0x04, 0x11
        /*14ba*/ 	.short	(.L_894 - .L_893)
	.align		4
.L_893:
        /*14bc*/ 	.word	index@($__internal_12_$__cuda_sm70_shflsync_bfly_p)
        /*14c0*/ 	.word	0x00000000


	//----- nvinfo : EIATTR_FRAME_SIZE
	.align		4
.L_894:
        /*14c4*/ 	.byte	0x04, 0x11
        /*14c6*/ 	.short	(.L_896 - .L_895)
	.align		4
.L_895:
        /*14c8*/ 	.word	index@(_ZN10layer_norm13ln_fwd_kernelINS_13Kernel_traitsI13__nv_bfloat16S2_S2_S2_fjLj4096ELj1ELj1ELj4ELj16ENS_18Kernel_traits_baseILj4096ES2_S2_S2_S2_fjLj128EEEEELb1ELb1ELb0ELb0EEEvNS_9FwdParamsE)
        /*14cc*/ 	.word	0x00000000


	//----- nvinfo : EIATTR_REGCOUNT
	.align		4
.L_896:
        /*14d0*/ 	.byte	0x04, 0x2f
        /*14d2*/ 	.short	(.L_898 - .L_897)
	.align		4
.L_897:
        /*14d4*/ 	.word	index@(_ZN10layer_norm13ln_fwd_kernelINS_13Kernel_traitsI13__nv_bfloat16S2_S2_S2_fjLj4096ELj1ELj1ELj4ELj16ENS_18Kernel_traits_baseILj4096ES2_S2_S2_S2_fjLj128EEEEELb1ELb0ELb1ELb1EEEvNS_9FwdParamsE)
        /*14d8*/ 	.word	0x00000080


	//----- nvinfo : EIATTR_FRAME_SIZE
	.align		4
.L_898:
        /*14dc*/ 	.byte	0x04, 0x11
        /*14de*/ 	.short	(.L_900 - .L_899)
	.align		4
.L_899:
        /*14e0*/ 	.word	index@($__internal_11_$__cuda_sm70_shflsync_bfly_p)
        /*14e4*/ 	.word	0x00000000


	//----- nvinfo : EIATTR_FRAME_SIZE
	.align		4
.L_900:
        /*14e8*/ 	.byte	0x04, 0x11
        /*14ea*/ 	.short	(.L_902 - .L_901)
	.align		4
.L_901:
        /*14ec*/ 	.word	index@(_ZN10layer_norm13ln_fwd_kernelINS_13Kernel_traitsI13__nv_bfloat16S2_S2_S2_fjLj4096ELj1ELj1ELj4ELj16ENS_18Kernel_traits_baseILj4096ES2_S2_S2_S2_fjLj128EEEEELb1ELb0ELb1ELb1EEEvNS_9FwdParamsE)
        /*14f0*/ 	.word	0x00000000


	//----- nvinfo : EIATTR_REGCOUNT
	.align		4
.L_902:
        /*14f4*/ 	.byte	0x04, 0x2f
        /*14f6*/ 	.short	(.L_904 - .L_903)
	.align		4
.L_903:
        /*14f8*/ 	.word	index@(_ZN10layer_norm13ln_fwd_kernelINS_13Kernel_traitsI13__nv_bfloat16S2_S2_S2_fjLj4096ELj1ELj1ELj4ELj16ENS_18Kernel_traits_baseILj4096ES2_S2_S2_S2_fjLj128EEEEELb1ELb0ELb1ELb0EEEvNS_9FwdParamsE)
        /*14fc*/ 	.word	0x000000a8


	//----- nvinfo : EIATTR_FRAME_SIZE
	.align		4
.L_904:
        /*1500*/ 	.byte	0x04, 0x11
        /*1502*/ 	.short	(.L_906 - .L_905)
	.align		4
.L_905:
        /*1504*/ 	.word	index@($__internal_10_$__cuda_sm70_shflsync_bfly_p)
        /*1508*/ 	.word	0x00000000


	//----- nvinfo : EIATTR_FRAME_SIZE
	.align		4
.L_906:
        /*150c*/ 	.byte	0x04, 0x11
        /*150e*/ 	.short	(.L_908 - .L_907)
	.align		4
.L_907:
        /*1510*/ 	.word	index@(_ZN10layer_norm13ln_fwd_kernelINS_13Kernel_traitsI13__nv_bfloat16S2_S2_S2_fjLj4096ELj1ELj1ELj4ELj16ENS_18Kernel_traits_baseILj4096ES2_S2_S2_S2_fjLj128EEEEELb1ELb0ELb1ELb0EEEvNS_9FwdParamsE)
        /*1514*/ 	.word	0x00000000


	//----- nvinfo : EIATTR_REGCOUNT
	.align		4
.L_908:
        /*1518*/ 	.byte	0x04, 0x2f
        /*151a*/ 	.short	(.L_910 - .L_909)
	.align		4
.L_909:
        /*151c*/ 	.word	index@(_ZN10layer_norm13ln_fwd_kernelINS_13Kernel_traitsI13__nv_bfloat16S2_S2_S2_fjLj4096ELj1ELj1ELj4ELj16ENS_18Kernel_traits_baseILj4096ES2_S2_S2_S2_fjLj128EEEEELb1ELb0ELb0ELb1EEEvNS_9FwdParamsE)
        /*1520*/ 	.word	0x00000079


	//----- nvinfo : EIATTR_FRAME_SIZE
	.align		4
.L_910:
        /*1524*/ 	.byte	0x04, 0x11
        /*1526*/ 	.short	(.L_912 - .L_911)
	.align		4
.L_911:
        /*1528*/ 	.word	index@($__internal_9_$__cuda_sm70_shflsync_bfly_p)
        /*152c*/ 	.word	0x00000000


	//----- nvinfo : EIATTR_FRAME_SIZE
	.align		4
.L_912:
        /*1530*/ 	.byte	0x04, 0x11
        /*1532*/ 	.short	(.L_914 - .L_913)
	.align		4
.L_913:
        /*1534*/ 	.word	index@(_ZN10layer_norm13ln_fwd_kernelINS_13Kernel_traitsI13__nv_bfloat16S2_S2_S2_fjLj4096ELj1ELj1ELj4ELj16ENS_18Kernel_traits_baseILj4096ES2_S2_S2_S2_fjLj128EEEEELb1ELb0ELb0ELb1EEEvNS_9FwdParamsE)
        /*1538*/ 	.word	0x00000000


	//----- nvinfo : EIATTR_REGCOUNT
	.align		4
.L_914:
        /*153c*/ 	.byte	0x04, 0x2f
        /*153e*/ 	.short	(.L_916 - .L_915)
	.align		4
.L_915:
        /*1540*/ 	.word	index@(_ZN10layer_norm13ln_fwd_kernelINS_13Kernel_traitsI13__nv_bfloat16S2_S2_S2_fjLj4096ELj1ELj1ELj4ELj16ENS_18Kernel_traits_baseILj4096ES2_S2_S2_S2_fjLj128EEEEELb1ELb0ELb0ELb0EEEvNS_9FwdParamsE)
        /*1544*/ 	.word	0x000000a4


	//----- nvinfo : EIATTR_FRAME_SIZE
	.align		4
.L_916:
        /*1548*/ 	.byte	0x04, 0x11
        /*154a*/ 	.short	(.L_918 - .L_917)
	.align		4
.L_917:
        /*154c*/ 	.word	index@($__internal_8_$__cuda_sm70_shflsync_bfly_p)
        /*1550*/ 	.word	0x00000000


	//----- nvinfo : EIATTR_FRAME_SIZE
	.align		4
.L_918:
        /*1554*/ 	.byte	0x04, 0x11
        /*1556*/ 	.short	(.L_920 - .L_919)
	.align		4
.L_919:
        /*1558*/ 	.word	index@(_ZN10layer_norm13ln_fwd_kernelINS_13Kernel_traitsI13__nv_bfloat16S2_S2_S2_fjLj4096ELj1ELj1ELj4ELj16ENS_18Kernel_traits_baseILj4096ES2_S2_S2_S2_fjLj128EEEEELb1ELb0ELb0ELb0EEEvNS_9FwdParamsE)
        /*155c*/ 	.word	0x00000000


	//----- nvinfo : EIATTR_REGCOUNT
	.align		4
.L_920:
        /*1560*/ 	.byte	0x04, 0x2f
        /*1562*/ 	.short	(.L_922 - .L_921)
	.align		4
.L_921:
        /*1564*/ 	.word	index@(_ZN10layer_norm13ln_fwd_kernelINS_13Kernel_traitsI13__nv_bfloat16S2_S2_S2_fjLj4096ELj1ELj1ELj4ELj16ENS_18Kernel_traits_baseILj4096ES2_S2_S2_S2_fjLj128EEEEELb0ELb1ELb1ELb1EEEvNS_9FwdParamsE)
        /*1568*/ 	.word	0x000000a8


	//----- nvinfo : EIATTR_FRAME_SIZE
	.align		4
.L_922:
        /*156c*/ 	.byte	0x04, 0x11
        /*156e*/ 	.short	(.L_924 - .L_923)
	.align		4
.L_923:
        /*1570*/ 	.word	index@($__internal_7_$__cuda_sm70_shflsync_bfly_p)
        /*1574*/ 	.word	0x00000000


	//----- nvinfo : EIATTR_FRAME_SIZE
	.align		4
.L_924:
        /*1578*/ 	.byte	0x04, 0x11
        /*157a*/ 	.short	(.L_926 - .L_925)
	.align		4
.L_925:
        /*157c*/ 	.word	index@(_ZN10layer_norm13ln_fwd_kernelINS_13Kernel_traitsI13__nv_bfloat16S2_S2_S2_fjLj4096ELj1ELj1ELj4ELj16ENS_18Kernel_traits_baseILj4096ES2_S2_S2_S2_fjLj128EEEEELb0ELb1ELb1ELb1EEEvNS_9FwdParamsE)
        /*1580*/ 	.word	0x00000000


	//----- nvinfo : EIATTR_REGCOUNT
	.align		4
.L_926:
        /*1584*/ 	.byte	0x04, 0x2f
        /*1586*/ 	.short	(.L_928 - .L_927)
	.align		4
.L_927:
        /*1588*/ 	.word	index@(_ZN10layer_norm13ln_fwd_kernelINS_13Kernel_traitsI13__nv_bfloat16S2_S2_S2_fjLj4096ELj1ELj1ELj4ELj16ENS_18Kernel_traits_baseILj4096ES2_S2_S2_S2_fjLj128EEEEELb0ELb1ELb1ELb0EEEvNS_9FwdParamsE)
        /*158c*/ 	.word	0x000000a2


	//----- nvinfo : EIATTR_FRAME_SIZE
	.align		4
.L_928:
        /*1590*/ 	.byte	0x04, 0x11
        /*1592*/ 	.short	(.L_930 - .L_929)
	.align		4
.L_929:
        /*1594*/ 	.word	index@($__internal_6_$__cuda_sm70_shflsync_bfly_p)
        /*1598*/ 	.word	0x00000000


	//----- nvinfo : EIATTR_FRAME_SIZE
	.align		4
.L_930:
        /*159c*/ 	.byte	0x04, 0x11
        /*159e*/ 	.short	(.L_932 - .L_931)
	.align		4
.L_931:
        /*15a0*/ 	.word	index@(_ZN10layer_norm13ln_fwd_kernelINS_13Kernel_traitsI13__nv_bfloat16S2_S2_S2_fjLj4096ELj1ELj1ELj4ELj16ENS_18Kernel_traits_baseILj4096ES2_S2_S2_S2_fjLj128EEEEELb0ELb1ELb1ELb0EEEvNS_9FwdParamsE)
        /*15a4*/ 	.word	0x00000000


	//----- nvinfo : EIATTR_REGCOUNT
	.align		4
.L_932:
        /*15a8*/ 	.byte	0x04, 0x2f
        /*15aa*/ 	.short	(.L_934 - .L_933)
	.align		4
.L_933:
        /*15ac*/ 	.word	index@(_ZN10layer_norm13ln_fwd_kernelINS_13Kernel_traitsI13__nv_bfloat16S2_S2_S2_fjLj4096ELj1ELj1ELj4ELj16ENS_18Kernel_traits_baseILj4096ES2_S2_S2_S2_fjLj128EEEEELb0ELb1ELb0ELb1EEEvNS_9FwdParamsE)
        /*15b0*/ 	.word	0x000000a8


	//----- nvinfo : EIATTR_FRAME_SIZE
	.align		4
.L_934:
        /*15b4*/ 	.byte	0x04, 0x11
        /*15b6*/ 	.short	(.L_936 - .L_935)
	.align		4
.L_935:
        /*15b8*/ 	.word	index@($__internal_5_$__cuda_sm70_shflsync_bfly_p)
        /*15bc*/ 	.word	0x00000000


	//----- nvinfo : EIATTR_FRAME_SIZE
	.align		4
.L_936:
        /*15c0*/ 	.byte	0x04, 0x11
        /*15c2*/ 	.short	(.L_938 - .L_937)
	.align		4
.L_937:
        /*15c4*/ 	.word	index@(_ZN10layer_norm13ln_fwd_kernelINS_13Kernel_traitsI13__nv_bfloat16S2_S2_S2_fjLj4096ELj1ELj1ELj4ELj16ENS_18Kernel_traits_baseILj4096ES2_S2_S2_S2_fjLj128EEEEELb0ELb1ELb0ELb1EEEvNS_9FwdParamsE)
        /*15c8*/ 	.word	0x00000000


	//----- nvinfo : EIATTR_REGCOUNT
	.align		4
.L_938:
        /*15cc*/ 	.byte	0x04, 0x2f
        /*15ce*/ 	.short	(.L_940 - .L_939)
	.align		4
.L_939:
        /*15d0*/ 	.word	index@(_ZN10layer_norm13ln_fwd_kernelINS_13Kernel_traitsI13__nv_bfloat16S2_S2_S2_fjLj4096ELj1ELj1ELj4ELj16ENS_18Kernel_traits_baseILj4096ES2_S2_S2_S2_fjLj128EEEEELb0ELb1ELb0ELb0EEEvNS_9FwdParamsE)
        /*15d4*/ 	.word	0x0000009d


	//----- nvinfo : EIATTR_FRAME_SIZE
	.align		4
.L_940:
        /*15d8*/ 	.byte	0x04, 0x11
        /*15da*/ 	.short	(.L_942 - .L_941)
	.align		4
.L_941:
        /*15dc*/ 	.word	index@($__internal_4_$__cuda_sm70_shflsync_bfly_p)
        /*15e0*/ 	.word	0x00000000


	//----- nvinfo : EIATTR_FRAME_SIZE
	.align		4
.L_942:
        /*15e4*/ 	.byte	0x04, 0x11
        /*15e6*/ 	.short	(.L_944 - .L_943)
	.align		4
.L_943:
        /*15e8*/ 	.word	index@(_ZN10layer_norm13ln_fwd_kernelINS_13Kernel_traitsI13__nv_bfloat16S2_S2_S2_fjLj4096ELj1ELj1ELj4ELj16ENS_18Kernel_traits_baseILj4096ES2_S2_S2_S2_fjLj128EEEEELb0ELb1ELb0ELb0EEEvNS_9FwdParamsE)
        /*15ec*/ 	.word	0x00000000


	//----- nvinfo : EIATTR_REGCOUNT
	.align		4
.L_944:
        /*15f0*/ 	.byte	0x04, 0x2f
        /*15f2*/ 	.short	(.L_946 - .L_945)
	.align		4
.L_945:
        /*15f4*/ 	.word	index@(_ZN10layer_norm13ln_fwd_kernelINS_13Kernel_traitsI13__nv_bfloat16S2_S2_S2_fjLj4096ELj1ELj1ELj4ELj16ENS_18Kernel_traits_baseILj4096ES2_S2_S2_S2_fjLj128EEEEELb0ELb0ELb1ELb1EEEvNS_9FwdParamsE)
        /*15f8*/ 	.word	0x00000080


	//----- nvinfo : EIATTR_FRAME_SIZE
	.align		4
.L_946:
        /*15fc*/ 	.byte	0x04, 0x11
        /*15fe*/ 	.short	(.L_948 - .L_947)
	.align		4
.L_947:
        /*1600*/ 	.word	index@($__internal_3_$__cuda_sm70_shflsync_bfly_p)
        /*1604*/ 	.word	0x00000000


	//----- nvinfo : EIATTR_FRAME_SIZE
	.align		4
.L_948:
        /*1608*/ 	.byte	0x04, 0x11
        /*160a*/ 	.short	(.L_950 - .L_949)
	.align		4
.L_949:
        /*160c*/ 	.word	index@(_ZN10layer_norm13ln_fwd_kernelINS_13Kernel_traitsI13__nv_bfloat16S2_S2_S2_fjLj4096ELj1ELj1ELj4ELj16ENS_18Kernel_traits_baseILj4096ES2_S2_S2_S2_fjLj128EEEEELb0ELb0ELb1ELb1EEEvNS_9FwdParamsE)
        /*1610*/ 	.word	0x00000000


	//----- nvinfo : EIATTR_REGCOUNT
	.align		4
.L_950:
        /*1614*/ 	.byte	0x04, 0x2f
        /*1616*/ 	.short	(.L_952 - .L_951)
	.align		4
.L_951:
        /*1618*/ 	.word	index@(_ZN10layer_norm13ln_fwd_kernelINS_13Kernel_traitsI13__nv_bfloat16S2_S2_S2_fjLj4096ELj1ELj1ELj4ELj16ENS_18Kernel_traits_baseILj4096ES2_S2_S2_S2_fjLj128EEEEELb0ELb0ELb1ELb0EEEvNS_9FwdParamsE)
        /*161c*/ 	.word	0x0000007f


	//----- nvinfo : EIATTR_FRAME_SIZE
	.align		4
.L_952:
        /*1620*/ 	.byte	0x04, 0x11
        /*1622*/ 	.short	(.L_954 - .L_953)
	.align		4
.L_953:
        /*1624*/ 	.word	index@($__internal_2_$__cuda_sm70_shflsync_bfly_p)
        /*1628*/ 	.word	0x00000000


	//----- nvinfo : EIATTR_FRAME_SIZE
	.align		4
.L_954:
        /*162c*/ 	.byte	0x04, 0x11
        /*162e*/ 	.short	(.L_956 - .L_955)
	.align		4
.L_955:
        /*1630*/ 	.word	index@(_ZN10layer_norm13ln_fwd_kernelINS_13Kernel_traitsI13__nv_bfloat16S2_S2_S2_fjLj4096ELj1ELj1ELj4ELj16ENS_18Kernel_traits_baseILj4096ES2_S2_S2_S2_fjLj128EEEEELb0ELb0ELb1ELb0EEEvNS_9FwdParamsE)
        /*1634*/ 	.word	0x00000000


	//----- nvinfo : EIATTR_REGCOUNT
	.align		4
.L_956:
        /*1638*/ 	.byte	0x04, 0x2f
        /*163a*/ 	.short	(.L_958 - .L_957)
	.align		4
.L_957:
        /*163c*/ 	.word	index@(_ZN10layer_norm13ln_fwd_kernelINS_13Kernel_traitsI13__nv_bfloat16S2_S2_S2_fjLj4096ELj1ELj1ELj4ELj16ENS_18Kernel_traits_baseILj4096ES2_S2_S2_S2_fjLj128EEEEELb0ELb0ELb0ELb1EEEvNS_9FwdParamsE)
        /*1640*/ 	.word	0x00000080


	//----- nvinfo : EIATTR_FRAME_SIZE
	.align		4
.L_958:
        /*1644*/ 	.byte	0x04, 0x11
        /*1646*/ 	.short	(.L_960 - .L_959)
	.align		4
.L_959:
        /*1648*/ 	.word	index@($__internal_1_$__cuda_sm70_shflsync_bfly_p)
        /*164c*/ 	.word	0x00000000


	//----- nvinfo : EIATTR_FRAME_SIZE
	.align		4
.L_960:
        /*1650*/ 	.byte	0x04, 0x11
        /*1652*/ 	.short	(.L_962 - .L_961)
	.align		4
.L_961:
        /*1654*/ 	.word	index@(_ZN10layer_norm13ln_fwd_kernelINS_13Kernel_traitsI13__nv_bfloat16S2_S2_S2_fjLj4096ELj1ELj1ELj4ELj16ENS_18Kernel_traits_baseILj4096ES2_S2_S2_S2_fjLj128EEEEELb0ELb0ELb0ELb1EEEvNS_9FwdParamsE)
        /*1658*/ 	.word	0x00000000


	//----- nvinfo : EIATTR_REGCOUNT
	.align		4
.L_962:
        /*165c*/ 	.byte	0x04, 0x2f
        /*165e*/ 	.short	(.L_964 - .L_963)
	.align		4
.L_963:
        /*1660*/ 	.word	index@(_ZN10layer_norm13ln_fwd_kernelINS_13Kernel_traitsI13__nv_bfloat16S2_S2_S2_fjLj4096ELj1ELj1ELj4ELj16ENS_18Kernel_traits_baseILj4096ES2_S2_S2_S2_fjLj128EEEEELb0ELb0ELb0ELb0EEEvNS_9FwdParamsE)
        /*1664*/ 	.word	0x0000007f


	//----- nvinfo : EIATTR_FRAME_SIZE
	.align		4
.L_964:
        /*1668*/ 	.byte	0x04, 0x11
        /*166a*/ 	.short	(.L_966 - .L_965)
	.align		4
.L_965:
        /*166c*/ 	.word	index@($__internal_0_$__cuda_sm70_shflsync_bfly_p)
        /*1670*/ 	.word	0x00000000


	//----- nvinfo : EIATTR_FRAME_SIZE
	.align		4
.L_966:
        /*1674*/ 	.byte	0x04, 0x11
        /*1676*/ 	.short	(.L_968 - .L_967)
	.align		4
.L_967:
        /*1678*/ 	.word	index@(_ZN10layer_norm13ln_fwd_kernelINS_13Kernel_traitsI13__nv_bfloat16S2_S2_S2_fjLj4096ELj1ELj1ELj4ELj16ENS_18Kernel_traits_baseILj4096ES2_S2_S2_S2_fjLj128EEEEELb0ELb0ELb0ELb0EEEvNS_9FwdParamsE)
        /*167c*/ 	.word	0x00000000


	//----- nvinfo : EIATTR_MIN_STACK_SIZE
	.align		4
.L_968:
        /*1680*/ 	.byte	0x04, 0x12
        /*1682*/ 	.short	(.L_970 - .L_969)
	.align		4
.L_969:
        /*1684*/ 	.word	index@(_ZN10layer_norm13ln_fwd_kernelINS_13Kernel_traitsI13__nv_bfloat16S2_S2_S2_fjLj4096ELj1ELj1ELj4ELj16ENS_18Kernel_traits_baseILj4096ES2_S2_S2_S2_fjLj128EEEEELb0ELb0ELb0ELb0EEEvNS_9FwdParamsE)
        /*1688*/ 	.word	0x00000000


	//----- nvinfo : EIATTR_MIN_STACK_SIZE
	.align		4
.L_970:
        /*168c*/ 	.byte	0x04, 0x12
        /*168e*/ 	.short	(.L_972 - .L_971)
	.align		4
.L_971:
        /*1690*/ 	.word	index@(_ZN10layer_norm13ln_fwd_kernelINS_13Kernel_traitsI13__nv_bfloat16S2_S2_S2_fjLj4096ELj1ELj1ELj4ELj16ENS_18Kernel_traits_baseILj4096ES2_S2_S2_S2_fjLj128EEEEELb0ELb0ELb0ELb1EEEvNS_9FwdParamsE)
        /*1694*/ 	.word	0x00000000


	//----- nvinfo : EIATTR_MIN_STACK_SIZE
	.align		4
.L_972:
        /*1698*/ 	.byte	0x04, 0x12
        /*169a*/ 	.short	(.L_974 - .L_973)
	.align		4
.L_973:
        /*169c*/ 	.word	index@(_ZN10layer_norm13ln_fwd_kernelINS_13Kernel_traitsI13__nv_bfloat16S2_S2_S2_fjLj4096ELj1ELj1ELj4ELj16ENS_18Kernel_traits_baseILj4096ES2_S2_S2_S2_fjLj128EEEEELb0ELb0ELb1ELb0EEEvNS_9FwdParamsE)
        /*16a0*/ 	.word	0x00000000


	//----- nvinfo : EIATTR_MIN_STACK_SIZE
	.align		4
.L_974:
        /*16a4*/ 	.byte	0x04, 0x12
        /*16a6*/ 	.short	(.L_976 - .L_975)
	.align		4
.L_975:
        /*16a8*/ 	.word	index@(_ZN10layer_norm13ln_fwd_kernelINS_13Kernel_traitsI13__nv_bfloat16S2_S2_S2_fjLj4096ELj1ELj1ELj4ELj16ENS_18Kernel_traits_baseILj4096ES2_S2_S2_S2_fjLj128EEEEELb0ELb0ELb1ELb1EEEvNS_9FwdParamsE)
        /*16ac*/ 	.word	0x00000000


	//----- nvinfo : EIATTR_MIN_STACK_SIZE
	.align		4
.L_976:
        /*16b0*/ 	.byte	0x04, 0x12
        /*16b2*/ 	.short	(.L_978 - .L_977)
	.align		4
.L_977:
        /*16b4*/ 	.word	index@(_ZN10layer_norm13ln_fwd_kernelINS_13Kernel_traitsI13__nv_bfloat16S2_S2_S2_fjLj4096ELj1ELj1ELj4ELj16ENS_18Kernel_traits_baseILj4096ES2_S2_S2_S2_fjLj128EEEEELb0ELb1ELb0ELb0EEEvNS_9FwdParamsE)
        /*16b8*/ 	.word	0x00000000


	//----- nvinfo : EIATTR_MIN_STACK_SIZE
	.align		4
.L_978:
        /*16bc*/ 	.byte	0x04, 0x12
        /*16be*/ 	.short	(.L_980 - .L_979)
	.align		4
.L_979:
        /*16c0*/ 	.word	index@(_ZN10layer_norm13ln_fwd_kernelINS_13Kernel_traitsI13__nv_bfloat16S2_S2_S2_fjLj4096ELj1ELj1ELj4ELj16ENS_18Kernel_traits_baseILj4096ES2_S2_S2_S2_fjLj128EEEEELb0ELb1ELb0ELb1EEEvNS_9FwdParamsE)
        /*16c4*/ 	.word	0x00000000


	//----- nvinfo : EIATTR_MIN_STACK_SIZE
	.align		4
.L_980:
        /*16c8*/ 	.byte	0x04, 0x12
        /*16ca*/ 	.short	(.L_982 - .L_981)
	.align		4
.L_981:
        /*16cc*/ 	.word	index@(_ZN10layer_norm13ln_fwd_kernelINS_13Kernel_traitsI13__nv_bfloat16S2_S2_S2_fjLj4096ELj1ELj1ELj4ELj16ENS_18Kernel_traits_baseILj4096ES2_S2_S2_S2_fjLj128EEEEELb0ELb1ELb1ELb0EEEvNS_9FwdParamsE)
        /*16d0*/ 	.word	0x00000000


	//----- nvinfo : EIATTR_MIN_STACK_SIZE
	.align		4
.L_982:
        /*16d4*/ 	.byte	0x04, 0x12
        /*16d6*/ 	.short	(.L_984 - .L_983)
	.align		4
.L_983:
        /*16d8*/ 	.word	index@(_ZN10layer_norm13ln_fwd_kernelINS_13Kernel_traitsI13__nv_bfloat16S2_S2_S2_fjLj4096ELj1ELj1ELj4ELj16ENS_18Kernel_traits_baseILj4096ES2_S2_S2_S2_fjLj128EEEEELb0ELb1ELb1ELb1EEEvNS_9FwdParamsE)
        /*16dc*/ 	.word	0x00000000


	//----- nvinfo : EIATTR_MIN_STACK_SIZE
	.align		4
.L_984:
        /*16e0*/ 	.byte	0x04, 0x12
        /*16e2*/ 	.short	(.L_986 - .L_985)
	.align		4
.L_985:
        /*16e4*/ 	.word	index@(_ZN10layer_norm13ln_fwd_kernelINS_13Kernel_traitsI13__nv_bfloat16S2_S2_S2_fjLj4096ELj1ELj1ELj4ELj16ENS_18Kernel_traits_baseILj4096ES2_S2_S2_S2_fjLj128EEEEELb1ELb0ELb0ELb0EEEvNS_9FwdParamsE)
        /*16e8*/ 	.word	0x00000000


	//----- nvinfo : EIATTR_MIN_STACK_SIZE
	.align		4
.L_986:
        /*16ec*/ 	.byte	0x04, 0x12
        /*16ee*/ 	.short	(.L_988 - .L_987)
	.align		4
.L_987:
        /*16f0*/ 	.word	index@(_ZN10layer_norm13ln_fwd_kernelINS_13Kernel_traitsI13__nv_bfloat16S2_S2_S2_fjLj4096ELj1ELj1ELj4ELj16ENS_18Kernel_traits_baseILj4096ES2_S2_S2_S2_fjLj128EEEEELb1ELb0ELb0ELb1EEEvNS_9FwdParamsE)
        /*16f4*/ 	.word	0x00000000


	//----- nvinfo : EIATTR_MIN_STACK_SIZE
	.align		4
.L_988:
        /*16f8*/ 	.byte	0x04, 0x12
        /*16fa*/ 	.short	(.L_990 - .L_989)
	.align		4
.L_989:
        /*16fc*/ 	.word	index@(_ZN10layer_norm13ln_fwd_kernelINS_13Kernel_traitsI13__nv_bfloat16S2_S2_S2_fjLj4096ELj1ELj1ELj4ELj16ENS_18Kernel_traits_baseILj4096ES2_S2_S2_S2_fjLj128EEEEELb1ELb0ELb1ELb0EEEvNS_9FwdParamsE)
        /*1700*/ 	.word	0x00000000


	//----- nvinfo : EIATTR_MIN_STACK_SIZE
	.align		4
.L_990:
        /*1704*/ 	.byte	0x04, 0x12
        /*1706*/ 	.short	(.L_992 - .L_991)
	.align		4
.L_991:
        /*1708*/ 	.word	index@(_ZN10layer_norm13ln_fwd_kernelINS_13Kernel_traitsI13__nv_bfloat16S2_S2_S2_fjLj4096ELj1ELj1ELj4ELj16ENS_18Kernel_traits_baseILj4096ES2_S2_S2_S2_fjLj128EEEEELb1ELb0ELb1ELb1EEEvNS_9FwdParamsE)
        /*170c*/ 	.word	0x00000000


	//----- nvinfo : EIATTR_MIN_STACK_SIZE
	.align		4
.L_992:
        /*1710*/ 	.byte	0x04, 0x12
        /*1712*/ 	.short	(.L_994 - .L_993)
	.align		4
.L_993:
        /*1714*/ 	.word	index@(_ZN10layer_norm13ln_fwd_kernelINS_13Kernel_traitsI13__nv_bfloat16S2_S2_S2_fjLj4096ELj1ELj1ELj4ELj16ENS_18Kernel_traits_baseILj4096ES2_S2_S2_S2_fjLj128EEEEELb1ELb1ELb0ELb0EEEvNS_9FwdParamsE)
        /*1718*/ 	.word	0x00000000


	//----- nvinfo : EIATTR_MIN_STACK_SIZE
	.align		4
.L_994:
        /*171c*/ 	.byte	0x04, 0x12
        /*171e*/ 	.short	(.L_996 - .L_995)
	.align		4
.L_995:
        /*1720*/ 	.word	index@(_ZN10layer_norm13ln_fwd_kernelINS_13Kernel_traitsI13__nv_bfloat16S2_S2_S2_fjLj4096ELj1ELj1ELj4ELj16ENS_18Kernel_traits_baseILj4096ES2_S2_S2_S2_fjLj128EEEEELb1ELb1ELb0ELb1EEEvNS_9FwdParamsE)
        /*1724*/ 	.word	0x00000000


	//----- nvinfo : EIATTR_MIN_STACK_SIZE
	.align		4
.L_996:
        /*1728*/ 	.byte	0x04, 0x12
        /*172a*/ 	.short	(.L_998 - .L_997)
	.align		4
.L_997:
        /*172c*/ 	.word	index@(_ZN10layer_norm13ln_fwd_kernelINS_13Kernel_traitsI13__nv_bfloat16S2_S2_S2_fjLj4096ELj1ELj1ELj4ELj16ENS_18Kernel_traits_baseILj4096ES2_S2_S2_S2_fjLj128EEEEELb1ELb1ELb1ELb0EEEvNS_9FwdParamsE)
        /*1730*/ 	.word	0x00000000


	//----- nvinfo : EIATTR_MIN_STACK_SIZE
	.align		4
.L_998:
        /*1734*/ 	.byte	0x04, 0x12
        /*1736*/ 	.short	(.L_1000 - .L_999)
	.align		4
.L_999:
        /*1738*/ 	.word	index@(_ZN10layer_norm13ln_fwd_kernelINS_13Kernel_traitsI13__nv_bfloat16S2_S2_S2_fjLj4096ELj1ELj1ELj4ELj16ENS_18Kernel_traits_baseILj4096ES2_S2_S2_S2_fjLj128EEEEELb1ELb1ELb1ELb1EEEvNS_9FwdParamsE)
        /*173c*/ 	.word	0x00000000


	//----- nvinfo : EIATTR_MIN_STACK_SIZE
	.align		4
.L_1000:
        /*1740*/ 	.byte	0x04, 0x12
        /*1742*/ 	.short	(.L_1002 - .L_1001)
	.align		4
.L_1001:
        /*1744*/ 	.word	index@(_ZN10layer_norm13ln_fwd_kernelINS_13Kernel_traitsI6__halfS2_S2_S2_fjLj4096ELj1ELj1ELj4ELj16ENS_18Kernel_traits_baseILj4096ES2_S2_S2_S2_fjLj128EEEEELb0ELb0ELb0ELb0EEEvNS_9FwdParamsE)
        /*1748*/ 	.word	0x00000000


	//----- nvinfo : EIATTR_MIN_STACK_SIZE
	.align		4
.L_1002:
        /*174c*/ 	.byte	0x04, 0x12
        /*174e*/ 	.short	(.L_1004 - .L_1003)
	.align		4
.L_1003:
        /*1750*/ 	.word	index@(_ZN10layer_norm13ln_fwd_kernelINS_13Kernel_traitsI6__halfS2_S2_S2_fjLj4096ELj1ELj1ELj4ELj16ENS_18Kernel_traits_baseILj4096ES2_S2_S2_S2_fjLj128EEEEELb0ELb0ELb0ELb1EEEvNS_9FwdParamsE)
        /*1754*/ 	.word	0x00000000


	//----- nvinfo : EIATTR_MIN_STACK_SIZE
	.align		4
.L_1004:
        /*1758*/ 	.byte	0x04, 0x12
        /*175a*/ 	.short	(.L_1006 - .L_1005)
	.align		4
.L_1005:
        /*175c*/ 	.word	index@(_ZN10layer_norm13ln_fwd_kernelINS_13Kernel_traitsI6__halfS2_S2_S2_fjLj4096ELj1ELj1ELj4ELj16ENS_18Kernel_traits_baseILj4096ES2_S2_S2_S2_fjLj128EEEEELb0ELb0ELb1ELb0EEEvNS_9FwdParamsE)
        /*1760*/ 	.word	0x00000000


	//----- nvinfo : EIATTR_MIN_STACK_SIZE
	.align		4
.L_1006:
        /*1764*/ 	.byte	0x04, 0x12
        /*1766*/ 	.short	(.L_1008 - .L_1007)
	.align		4
.L_1007:
        /*1768*/ 	.word	index@(_ZN10layer_norm13ln_fwd_kernelINS_13Kernel_traitsI6__halfS2_S2_S2_fjLj4096ELj1ELj1ELj4ELj16ENS_18Kernel_traits_baseILj4096ES2_S2_S2_S2_fjLj128EEEEELb0ELb0ELb1ELb1EEEvNS_9FwdParamsE)
        /*176c*/ 	.word	0x00000000


	//----- nvinfo : EIATTR_MIN_STACK_SIZE
	.align		4
.L_1008:
        /*1770*/ 	.byte	0x04, 0x12
        /*1772*/ 	.short	(.L_1010 - .L_1009)
	.align		4
.L_1009:
        /*1774*/ 	.word	index@(_ZN10layer_norm13ln_fwd_kernelINS_13Kernel_traitsI6__halfS2_S2_S2_fjLj4096ELj1ELj1ELj4ELj16ENS_18Kernel_traits_baseILj4096ES2_S2_S2_S2_fjLj128EEEEELb0ELb1ELb0ELb0EEEvNS_9FwdParamsE)
        /*1778*/ 	.word	0x00000000


	//----- nvinfo : EIATTR_MIN_STACK_SIZE
	.align		4
.L_1010:
        /*177c*/ 	.byte	0x04, 0x12
        /*177e*/ 	.short	(.L_1012 - .L_1011)
	.align		4
.L_1011:
        /*1780*/ 	.word	index@(_ZN10layer_norm13ln_fwd_kernelINS_13Kernel_traitsI6__halfS2_S2_S2_fjLj4096ELj1ELj1ELj4ELj16ENS_18Kernel_traits_baseILj4096ES2_S2_S2_S2_fjLj128EEEEELb0ELb1ELb0ELb1EEEvNS_9FwdParamsE)
        /*1784*/ 	.word	0x00000000


	//----- nvinfo : EIATTR_MIN_STACK_SIZE
	.align		4
.L_1012:
        /*1788*/ 	.byte	0x04, 0x12
        /*178a*/ 	.short	(.L_1014 - .L_1013)
	.align		4
.L_1013:
        /*178c*/ 	.word	index@(_ZN10layer_norm13ln_fwd_kernelINS_13Kernel_traitsI6__halfS2_S2_S2_fjLj4096ELj1ELj1ELj4ELj16ENS_18Kernel_traits_baseILj4096ES2_S2_S2_S2_fjLj128EEEEELb0ELb1ELb1ELb0EEEvNS_9FwdParamsE)
        /*1790*/ 	.word	0x00000000


	//----- nvinfo : EIATTR_MIN_STACK_SIZE
	.align		4
.L_1014:
        /*1794*/ 	.byte	0x04, 0x12
        /*1796*/ 	.short	(.L_1016 - .L_1015)
	.align		4
.L_1015:
        /*1798*/ 	.word	index@(_ZN10layer_norm13ln_fwd_kernelINS_13Kernel_traitsI6__halfS2_S2_S2_fjLj4096ELj1ELj1ELj4ELj16ENS_18Kernel_traits_baseILj4096ES2_S2_S2_S2_fjLj128EEEEELb0ELb1ELb1ELb1EEEvNS_9FwdParamsE)
        /*179c*/ 	.word	0x00000000


	//----- nvinfo : EIATTR_MIN_STACK_SIZE
	.align		4
.L_1016:
        /*17a0*/ 	.byte	0x04, 0x12
        /*17a2*/ 	.short	(.L_1018 - .L_1017)
	.align		4
.L_1017:
        /*17a4*/ 	.word	index@(_ZN10layer_norm13ln_fwd_kernelINS_13Kernel_traitsI6__halfS2_S2_S2_fjLj4096ELj1ELj1ELj4ELj16ENS_18Kernel_traits_baseILj4096ES2_S2_S2_S2_fjLj128EEEEELb1ELb0ELb0ELb0EEEvNS_9FwdParamsE)
        /*17a8*/ 	.word	0x00000000


	//----- nvinfo : EIATTR_MIN_STACK_SIZE
	.align		4
.L_1018:
        /*17ac*/ 	.byte	0x04, 0x12
        /*17ae*/ 	.short	(.L_1020 - .L_1019)
	.align		4
.L_1019:
        /*17b0*/ 	.word	index@(_ZN10layer_norm13ln_fwd_kernelINS_13Kernel_traitsI6__halfS2_S2_S2_fjLj4096ELj1ELj1ELj4ELj16ENS_18Kernel_traits_baseILj4096ES2_S2_S2_S2_fjLj128EEEEELb1ELb0ELb0ELb1EEEvNS_9FwdParamsE)
        /*17b4*/ 	.word	0x00000000


	//----- nvinfo : EIATTR_MIN_STACK_SIZE
	.align		4
.L_1020:
        /*17b8*/ 	.byte	0x04, 0x12
        /*17ba*/ 	.short	(.L_1022 - .L_1021)
	.align		4
.L_1021:
        /*17bc*/ 	.word	index@(_ZN10layer_norm13ln_fwd_kernelINS_13Kernel_traitsI6__halfS2_S2_S2_fjLj4096ELj1ELj1ELj4ELj16ENS_18Kernel_traits_baseILj4096ES2_S2_S2_S2_fjLj128EEEEELb1ELb0ELb1ELb0EEEvNS_9FwdParamsE)
        /*17c0*/ 	.word	0x00000000


	//----- nvinfo : EIATTR_MIN_STACK_SIZE
	.align		4
.L_1022:
        /*17c4*/ 	.byte	0x04, 0x12
        /*17c6*/ 	.short	(.L_1024 - .L_1023)
	.align		4
.L_1023:
        /*17c8*/ 	.word	index@(_ZN10layer_norm13ln_fwd_kernelINS_13Kernel_traitsI6__halfS2_S2_S2_fjLj4096ELj1ELj1ELj4ELj16ENS_18Kernel_traits_baseILj4096ES2_S2_S2_S2_fjLj128EEEEELb1ELb0ELb1ELb1EEEvNS_9FwdParamsE)
        /*17cc*/ 	.word	0x00000000


	//----- nvinfo : EIATTR_MIN_STACK_SIZE
	.align		4
.L_1024:
        /*17d0*/ 	.byte	0x04, 0x12
        /*17d2*/ 	.short	(.L_1026 - .L_1025)
	.align		4
.L_1025:
        /*17d4*/ 	.word	index@(_ZN10layer_norm13ln_fwd_kernelINS_13Kernel_traitsI6__halfS2_S2_S2_fjLj4096ELj1ELj1ELj4ELj16ENS_18Kernel_traits_baseILj4096ES2_S2_S2_S2_fjLj128EEEEELb1ELb1ELb0ELb0EEEvNS_9FwdParamsE)
        /*17d8*/ 	.word	0x00000000


	//----- nvinfo : EIATTR_MIN_STACK_SIZE
	.align		4
.L_1026:
        /*17dc*/ 	.byte	0x04, 0x12
        /*17de*/ 	.short	(.L_1028 - .L_1027)
	.align		4
.L_1027:
        /*17e0*/ 	.word	index@(_ZN10layer_norm13ln_fwd_kernelINS_13Kernel_traitsI6__halfS2_S2_S2_fjLj4096ELj1ELj1ELj4ELj16ENS_18Kernel_traits_baseILj4096ES2_S2_S2_S2_fjLj128EEEEELb1ELb1ELb0ELb1EEEvNS_9FwdParamsE)
        /*17e4*/ 	.word	0x00000000


	//----- nvinfo : EIATTR_MIN_STACK_SIZE
	.align		4
.L_1028:
        /*17e8*/ 	.byte	0x04, 0x12
        /*17ea*/ 	.short	(.L_1030 - .L_1029)
	.align		4
.L_1029:
        /*17ec*/ 	.word	index@(_ZN10layer_norm13ln_fwd_kernelINS_13Kernel_traitsI6__halfS2_S2_S2_fjLj4096ELj1ELj1ELj4ELj16ENS_18Kernel_traits_baseILj4096ES2_S2_S2_S2_fjLj128EEEEELb1ELb1ELb1ELb0EEEvNS_9FwdParamsE)
        /*17f0*/ 	.word	0x00000000


	//----- nvinfo : EIATTR_MIN_STACK_SIZE
	.align		4
.L_1030:
        /*17f4*/ 	.byte	0x04, 0x12
        /*17f6*/ 	.short	(.L_1032 - .L_1031)
	.align		4
.L_1031:
        /*17f8*/ 	.word	index@(_ZN10layer_norm13ln_fwd_kernelINS_13Kernel_traitsI6__halfS2_S2_S2_fjLj4096ELj1ELj1ELj4ELj16ENS_18Kernel_traits_baseILj4096ES2_S2_S2_S2_fjLj128EEEEELb1ELb1ELb1ELb1EEEvNS_9FwdParamsE)
        /*17fc*/ 	.word	0x00000000


	//----- nvinfo : EIATTR_MIN_STACK_SIZE
	.align		4
.L_1032:
        /*1800*/ 	.byte	0x04, 0x12
        /*1802*/ 	.short	(.L_1034 - .L_1033)
	.align		4
.L_1033:
        /*1804*/ 	.word	index@(_ZN10layer_norm13ln_fwd_kernelINS_13Kernel_traitsIf13__nv_bfloat16S2_S2_fjLj4096ELj1ELj1ELj4ELj16ENS_18Kernel_traits_baseILj4096EfS2_S2_S2_fjLj128EEEEELb0ELb0ELb0ELb0EEEvNS_9FwdParamsE)
        /*1808*/ 	.word	0x00000000


	//----- nvinfo : EIATTR_MIN_STACK_SIZE
	.align		4
.L_1034:
        /*180c*/ 	.byte	0x04, 0x12
        /*180e*/ 	.short	(.L_1036 - .L_1035)
	.align		4
.L_1035:
        /*1810*/ 	.word	index@(_ZN10layer_norm13ln_fwd_kernelINS_13Kernel_traitsIf13__nv_bfloat16S2_S2_fjLj4096ELj1ELj1ELj4ELj16ENS_18Kernel_traits_baseILj4096EfS2_S2_S2_fjLj128EEEEELb0ELb0ELb0ELb1EEEvNS_9FwdParamsE)
        /*1814*/ 	.word	0x00000000


	//----- nvinfo : EIATTR_MIN_STACK_SIZE
	.align		4
.L_1036:
        /*1818*/ 	.byte	0x04, 0x12
        /*181a*/ 	.short	(.L_1038 - .L_1037)
	.align		4
.L_1037:
        /*181c*/ 	.word	index@(_ZN10layer_norm13ln_fwd_kernelINS_13Kernel_traitsIf13__nv_bfloat16S2_S2_fjLj4096ELj1ELj1ELj4ELj16ENS_18Kernel_traits_baseILj4096EfS2_S2_S2_fjLj128EEEEELb0ELb0ELb1ELb0EEEvNS_9FwdParamsE)
        /*1820*/ 	.word	0x00000000


	//----- nvinfo : EIATTR_MIN_STACK_SIZE
	.align		4
.L_1038:
        /*1824*/ 	.byte	0x04, 0x12
        /*1826*/ 	.short	(.L_1040 - .L_1039)
	.align		4
.L_1039:
        /*1828*/ 	.word	index@(_ZN10layer_norm13ln_fwd_kernelINS_13Kernel_traitsIf13__nv_bfloat16S2_S2_fjLj4096ELj1ELj1ELj4ELj16ENS_18Kernel_traits_baseILj4096EfS2_S2_S2_fjLj128EEEEELb0ELb0ELb1ELb1EEEvNS_9FwdParamsE)
        /*182c*/ 	.word	0x00000000


	//----- nvinfo : EIATTR_MIN_STACK_SIZE
	.align		4
.L_1040:
        /*1830*/ 	.byte	0x04, 0x12
        /*1832*/ 	.short	(.L_1042 - .L_1041)
	.align		4
.L_1041:
        /*1834*/ 	.word	index@(_ZN10layer_norm13ln_fwd_kernelINS_13Kernel_traitsIf13__nv_bfloat16S2_S2_fjLj4096ELj1ELj1ELj4ELj16ENS_18Kernel_traits_baseILj4096EfS2_S2_S2_fjLj128EEEEELb0ELb1ELb0ELb0EEEvNS_9FwdParamsE)
        /*1838*/ 	.word	0x00000000


	//----- nvinfo : EIATTR_MIN_STACK_SIZE
	.align		4
.L_1042:
        /*183c*/ 	.byte	0x04, 0x12
        /*183e*/ 	.short	(.L_1044 - .L_1043)
	.align		4
.L_1043:
        /*1840*/ 	.word	index@(_ZN10layer_norm13ln_fwd_kernelINS_13Kernel_traitsIf13__nv_bfloat16S2_S2_fjLj4096ELj1ELj1ELj4ELj16ENS_18Kernel_traits_baseILj4096EfS2_S2_S2_fjLj128EEEEELb0ELb1ELb0ELb1EEEvNS_9FwdParamsE)
        /*1844*/ 	.word	0x00000000


	//----- nvinfo : EIATTR_MIN_STACK_SIZE
	.align		4
.L_1044:
        /*1848*/ 	.byte	0x04, 0x12
        /*184a*/ 	.short	(.L_1046 - .L_1045)
	.align		4
.L_1045:
        /*184c*/ 	.word	index@(_ZN10layer_norm13ln_fwd_kernelINS_13Kernel_traitsIf13__nv_bfloat16S2_S2_fjLj4096ELj1ELj1ELj4ELj16ENS_18Kernel_traits_baseILj4096EfS2_S2_S2_fjLj128EEEEELb0ELb1ELb1ELb0EEEvNS_9FwdParamsE)
        /*1850*/ 	.word	0x00000000


	//----- nvinfo : EIATTR_MIN_STACK_SIZE
	.align		4
.L_1046:
        /*1854*/ 	.byte	0x04, 0x12
        /*1856*/ 	.short	(.L_1048 - .L_1047)
	.align		4
.L_1047:
        /*1858*/ 	.word	index@(_ZN10layer_norm13ln_fwd_kernelINS_13Kernel_traitsIf13__nv_bfloat16S2_S2_fjLj4096ELj1ELj1ELj4ELj16ENS_18Kernel_traits_baseILj4096EfS2_S2_S2_fjLj128EEEEELb0ELb1ELb1ELb1EEEvNS_9FwdParamsE)
        /*185c*/ 	.word	0x00000000


	//----- nvinfo : EIATTR_MIN_STACK_SIZE
	.align		4
.L_1048:
        /*1860*/ 	.byte	0x04, 0x12
        /*1862*/ 	.short	(.L_1050 - .L_1049)
	.align		4
.L_1049:
        /*1864*/ 	.word	index@(_ZN10layer_norm13ln_fwd_kernelINS_13Kernel_traitsIf13__nv_bfloat16S2_S2_fjLj4096ELj1ELj1ELj4ELj16ENS_18Kernel_traits_baseILj4096EfS2_S2_S2_fjLj128EEEEELb1ELb0ELb0ELb0EEEvNS_9FwdParamsE)
        /*1868*/ 	.word	0x00000000


	//----- nvinfo : EIATTR_MIN_STACK_SIZE
	.align		4
.L_1050:
        /*186c*/ 	.byte	0x04, 0x12
        /*186e*/ 	.short	(.L_1052 - .L_1051)
	.align		4
.L_1051:
        /*1870*/ 	.word	index@(_ZN10layer_norm13ln_fwd_kernelINS_13Kernel_traitsIf13__nv_bfloat16S2_S2_fjLj4096ELj1ELj1ELj4ELj16ENS_18Kernel_traits_baseILj4096EfS2_S2_S2_fjLj128EEEEELb1ELb0ELb0ELb1EEEvNS_9FwdParamsE)
        /*1874*/ 	.word	0x00000000


	//----- nvinfo : EIATTR_MIN_STACK_SIZE
	.align		4
.L_1052:
        /*1878*/ 	.byte	0x04, 0x12
        /*187a*/ 	.short	(.L_1054 - .L_1053)
	.align		4
.L_1053:
        /*187c*/ 	.word	index@(_ZN10layer_norm13ln_fwd_kernelINS_13Kernel_traitsIf13__nv_bfloat16S2_S2_fjLj4096ELj1ELj1ELj4ELj16ENS_18Kernel_traits_baseILj4096EfS2_S2_S2_fjLj128EEEEELb1ELb0ELb1ELb0EEEvNS_9FwdParamsE)
        /*1880*/ 	.word	0x00000000


	//----- nvinfo : EIATTR_MIN_STACK_SIZE
	.align		4
.L_1054:
        /*1884*/ 	.byte	0x04, 0x12
        /*1886*/ 	.short	(.L_1056 - .L_1055)
	.align		4
.L_1055:
        /*1888*/ 	.word	index@(_ZN10layer_norm13ln_fwd_kernelINS_13Kernel_traitsIf13__nv_bfloat16S2_S2_fjLj4096ELj1ELj1ELj4ELj16ENS_18Kernel_traits_baseILj4096EfS2_S2_S2_fjLj128EEEEELb1ELb0ELb1ELb1EEEvNS_9FwdParamsE)
        /*188c*/ 	.word	0x00000000


	//----- nvinfo : EIATTR_MIN_STACK_SIZE
	.align		4
.L_1056:
        /*1890*/ 	.byte	0x04, 0x12
        /*1892*/ 	.short	(.L_1058 - .L_1057)
	.align		4
.L_1057:
        /*1894*/ 	.word	index@(_ZN10layer_norm13ln_fwd_kernelINS_13Kernel_traitsIf13__nv_bfloat16S2_S2_fjLj4096ELj1ELj1ELj4ELj16ENS_18Kernel_traits_baseILj4096EfS2_S2_S2_fjLj128EEEEELb1ELb1ELb0ELb0EEEvNS_9FwdParamsE)
        /*1898*/ 	.word	0x00000000


	//----- nvinfo : EIATTR_MIN_STACK_SIZE
	.align		4
.L_1058:
        /*189c*/ 	.byte	0x04, 0x12
        /*189e*/ 	.short	(.L_1060 - .L_1059)
	.align		4
.L_1059:
        /*18a0*/ 	.word	index@(_ZN10layer_norm13ln_fwd_kernelINS_13Kernel_traitsIf13__nv_bfloat16S2_S2_fjLj4096ELj1ELj1ELj4ELj16ENS_18Kernel_traits_baseILj4096EfS2_S2_S2_fjLj128EEEEELb1ELb1ELb0ELb1EEEvNS_9FwdParamsE)
        /*18a4*/ 	.word	0x00000000


	//----- nvinfo : EIATTR_MIN_STACK_SIZE
	.align		4
.L_1060:
        /*18a8*/ 	.byte	0x04, 0x12
        /*18aa*/ 	.short	(.L_1062 - .L_1061)
	.align		4
.L_1061:
        /*18ac*/ 	.word	index@(_ZN10layer_norm13ln_fwd_kernelINS_13Kernel_traitsIf13__nv_bfloat16S2_S2_fjLj4096ELj1ELj1ELj4ELj16ENS_18Kernel_traits_baseILj4096EfS2_S2_S2_fjLj128EEEEELb1ELb1ELb1ELb0EEEvNS_9FwdParamsE)
        /*18b0*/ 	.word	0x00000000


	//----- nvinfo : EIATTR_MIN_STACK_SIZE
	.align		4
.L_1062:
        /*18b4*/ 	.byte	0x04, 0x12
        /*18b6*/ 	.short	(.L_1064 - .L_1063)
	.align		4
.L_1063:
        /*18b8*/ 	.word	index@(_ZN10layer_norm13ln_fwd_kernelINS_13Kernel_traitsIf13__nv_bfloat16S2_S2_fjLj4096ELj1ELj1ELj4ELj16ENS_18Kernel_traits_baseILj4096EfS2_S2_S2_fjLj128EEEEELb1ELb1ELb1ELb1EEEvNS_9FwdParamsE)
        /*18bc*/ 	.word	0x00000000


	//----- nvinfo : EIATTR_MIN_STACK_SIZE
	.align		4
.L_1064:
        /*18c0*/ 	.byte	0x04, 0x12
        /*18c2*/ 	.short	(.L_1066 - .L_1065)
	.align		4
.L_1065:
        /*18c4*/ 	.word	index@(_ZN10layer_norm13ln_fwd_kernelINS_13Kernel_traitsI13__nv_bfloat16S2_fS2_fjLj4096ELj1ELj1ELj4ELj16ENS_18Kernel_traits_baseILj4096ES2_S2_fS2_fjLj128EEEEELb0ELb0ELb0ELb0EEEvNS_9FwdParamsE)
        /*18c8*/ 	.word	0x00000000


	//----- nvinfo : EIATTR_MIN_STACK_SIZE
	.align		4
.L_1066:
        /*18cc*/ 	.byte	0x04, 0x12
        /*18ce*/ 	.short	(.L_1068 - .L_1067)
	.align		4
.L_1067:
        /*18d0*/ 	.word	index@(_ZN10layer_norm13ln_fwd_kernelINS_13Kernel_traitsI13__nv_bfloat16S2_fS2_fjLj4096ELj1ELj1ELj4ELj16ENS_18Kernel_traits_baseILj4096ES2_S2_fS2_fjLj128EEEEELb0ELb0ELb0ELb1EEEvNS_9FwdParamsE)
        /*18d4*/ 	.word	0x00000000


	//----- nvinfo : EIATTR_MIN_STACK_SIZE
	.align		4
.L_1068:
        /*18d8*/ 	.byte	0x04, 0x12
        /*18da*/ 	.short	(.L_1070 - .L_1069)
	.align		4
.L_1069:
        /*18dc*/ 	.word	index@(_ZN10layer_norm13ln_fwd_kernelINS_13Kernel_traitsI13__nv_bfloat16S2_fS2_fjLj4096ELj1ELj1ELj4ELj16ENS_18Kernel_traits_baseILj4096ES2_S2_fS2_fjLj128EEEEELb0ELb0ELb1ELb0EEEvNS_9FwdParamsE)
        /*18e0*/ 	.word	0x00000000


	//----- nvinfo : EIATTR_MIN_STACK_SIZE
	.align		4
.L_1070:
        /*18e4*/ 	.byte	0x04, 0x12
        /*18e6*/ 	.short	(.L_1072 - .L_1071)
	.align		4
.L_1071:
        /*18e8*/ 	.word	index@(_ZN10layer_norm13ln_fwd_kernelINS_13Kernel_traitsI13__nv_bfloat16S2_fS2_fjLj4096ELj1ELj1ELj4ELj16ENS_18Kernel_traits_baseILj4096ES2_S2_fS2_fjLj128EEEEELb0ELb0ELb1ELb1EEEvNS_9FwdParamsE)
        /*18ec*/ 	.word	0x00000000


	//----- nvinfo : EIATTR_MIN_STACK_SIZE
	.align		4
.L_1072:
        /*18f0*/ 	.byte	0x04, 0x12
        /*18f2*/ 	.short	(.L_1074 - .L_1073)
	.align		4
.L_1073:
        /*18f4*/ 	.word	index@(_ZN10layer_norm13ln_fwd_kernelINS_13Kernel_traitsI13__nv_bfloat16S2_fS2_fjLj4096ELj1ELj1ELj4ELj16ENS_18Kernel_traits_baseILj4096ES2_S2_fS2_fjLj128EEEEELb0ELb1ELb0ELb0EEEvNS_9FwdParamsE)
        /*18f8*/ 	.word	0x00000000


	//----- nvinfo : EIATTR_MIN_STACK_SIZE
	.align		4
.L_1074:
        /*18fc*/ 	.byte	0x04, 0x12
        /*18fe*/ 	.short	(.L_1076 - .L_1075)
	.align		4
.L_1075:
        /*1900*/ 	.word	index@(_ZN10layer_norm13ln_fwd_kernelINS_13Kernel_traitsI13__nv_bfloat16S2_fS2_fjLj4096ELj1ELj1ELj4ELj16ENS_18Kernel_traits_baseILj4096ES2_S2_fS2_fjLj128EEEEELb0ELb1ELb0ELb1EEEvNS_9FwdParamsE)
        /*1904*/ 	.word	0x00000000


	//----- nvinfo : EIATTR_MIN_STACK_SIZE
	.align		4
.L_1076:
        /*1908*/ 	.byte	0x04, 0x12
        /*190a*/ 	.short	(.L_1078 - .L_1077)
	.align		4
.L_1077:
        /*190c*/ 	.word	index@(_ZN10layer_norm13ln_fwd_kernelINS_13Kernel_traitsI13__nv_bfloat16S2_fS2_fjLj4096ELj1ELj1ELj4ELj16ENS_18Kernel_traits_baseILj4096ES2_S2_fS2_fjLj128EEEEELb0ELb1ELb1ELb0EEEvNS_9FwdParamsE)
        /*1910*/ 	.word	0x00000000


	//----- nvinfo : EIATTR_MIN_STACK_SIZE
	.align		4
.L_1078:
        /*1914*/ 	.byte	0x04, 0x12
        /*1916*/ 	.short	(.L_1080 - .L_1079)
	.align		4
.L_1079:
        /*1918*/ 	.word	index@(_ZN10layer_norm13ln_fwd_kernelINS_13Kernel_traitsI13__nv_bfloat16S2_fS2_fjLj4096ELj1ELj1ELj4ELj16ENS_18Kernel_traits_baseILj4096ES2_S2_fS2_fjLj128EEEEELb0ELb1ELb1ELb1EEEvNS_9FwdParamsE)
        /*191c*/ 	.word	0x00000000


	//----- nvinfo : EIATTR_MIN_STACK_SIZE
	.align		4
.L_1080:
        /*1920*/ 	.byte	0x04, 0x12
        /*1922*/ 	.short	(.L_1082 - .L_1081)
	.align		4
.L_1081:
        /*1924*/ 	.word	index@(_ZN10layer_norm13ln_fwd_kernelINS_13Kernel_traitsI13__nv_bfloat16S2_fS2_fjLj4096ELj1ELj1ELj4ELj16ENS_18Kernel_traits_baseILj4096ES2_S2_fS2_fjLj128EEEEELb1ELb0ELb0ELb0EEEvNS_9FwdParamsE)
        /*1928*/ 	.word	0x00000000


	//----- nvinfo : EIATTR_MIN_STACK_SIZE
	.align		4
.L_1082:
        /*192c*/ 	.byte	0x04, 0x12
        /*192e*/ 	.short	(.L_1084 - .L_1083)
	.align		4
.L_1083:
        /*1930*/ 	.word	index@(_ZN10layer_norm13ln_fwd_kernelINS_13Kernel_traitsI13__nv_bfloat16S2_fS2_fjLj4096ELj1ELj1ELj4ELj16ENS_18Kernel_traits_baseILj4096ES2_S2_fS2_fjLj128EEEEELb1ELb0ELb0ELb1EEEvNS_9FwdParamsE)
        /*1934*/ 	.word	0x00000000


	//----- nvinfo : EIATTR_MIN_STACK_SIZE
	.align		4
.L_1084:
        /*1938*/ 	.byte	0x04, 0x12
        /*193a*/ 	.short	(.L_1086 - .L_1085)
	.align		4
.L_1085:
        /*193c*/ 	.word	index@(_ZN10layer_norm13ln_fwd_kernelINS_13Kernel_traitsI13__nv_bfloat16S2_fS2_fjLj4096ELj1ELj1ELj4ELj16ENS_18Kernel_traits_baseILj4096ES2_S2_fS2_fjLj128EEEEELb1ELb0ELb1ELb0EEEvNS_9FwdParamsE)
        /*1940*/ 	.word	0x00000000


	//----- nvinfo : EIATTR_MIN_STACK_SIZE
	.align		4
.L_1086:
        /*1944*/ 	.byte	0x04, 0x12
        /*1946*/ 	.short	(.L_1088 - .L_1087)
	.align		4
.L_1087:
        /*1948*/ 	.word	index@(_ZN10layer_norm13ln_fwd_kernelINS_13Kernel_traitsI13__nv_bfloat16S2_fS2_fjLj4096ELj1ELj1ELj4ELj16ENS_18Kernel_traits_baseILj4096ES2_S2_fS2_fjLj128EEEEELb1ELb0ELb1ELb1EEEvNS_9FwdParamsE)
        /*194c*/ 	.word	0x00000000


	//----- nvinfo : EIATTR_MIN_STACK_SIZE
	.align		4
.L_1088:
        /*1950*/ 	.byte	0x04, 0x12
        /*1952*/ 	.short	(.L_1090 - .L_1089)
	.align		4
.L_1089:
        /*1954*/ 	.word	index@(_ZN10layer_norm13ln_fwd_kernelINS_13Kernel_traitsI13__nv_bfloat16S2_fS2_fjLj4096ELj1ELj1ELj4ELj16ENS_18Kernel_traits_baseILj4096ES2_S2_fS2_fjLj128EEEEELb1ELb1ELb0ELb0EEEvNS_9FwdParamsE)
        /*1958*/ 	.word	0x00000008


	//----- nvinfo : EIATTR_MIN_STACK_SIZE
	.align		4
.L_1090:
        /*195c*/ 	.byte	0x04, 0x12
        /*195e*/ 	.short	(.L_1092 - .L_1091)
	.align		4
.L_1091:
        /*1960*/ 	.word	index@(_ZN10layer_norm13ln_fwd_kernelINS_13Kernel_traitsI13__nv_bfloat16S2_fS2_fjLj4096ELj1ELj1ELj4ELj16ENS_18Kernel_traits_baseILj4096ES2_S2_fS2_fjLj128EEEEELb1ELb1ELb0ELb1EEEvNS_9FwdParamsE)
        /*1964*/ 	.word	0x00000000


	//----- nvinfo : EIATTR_MIN_STACK_SIZE
	.align		4
.L_1092:
        /*1968*/ 	.byte	0x04, 0x12
        /*196a*/ 	.short	(.L_1094 - .L_1093)
	.align		4
.L_1093:
        /*196c*/ 	.word	index@(_ZN10layer_norm13ln_fwd_kernelINS_13Kernel_traitsI13__nv_bfloat16S2_fS2_fjLj4096ELj1ELj1ELj4ELj16ENS_18Kernel_traits_baseILj4096ES2_S2_fS2_fjLj128EEEEELb1ELb1ELb1ELb0EEEvNS_9FwdParamsE)
        /*1970*/ 	.word	0x00000000


	//----- nvinfo : EIATTR_MIN_STACK_SIZE
	.align		4
.L_1094:
        /*1974*/ 	.byte	0x04, 0x12
        /*1976*/ 	.short	(.L_1096 - .L_1095)
	.align		4
.L_1095:
        /*1978*/ 	.word	index@(_ZN10layer_norm13ln_fwd_kernelINS_13Kernel_traitsI13__nv_bfloat16S2_fS2_fjLj4096ELj1ELj1ELj4ELj16ENS_18Kernel_traits_baseILj4096ES2_S2_fS2_fjLj128EEEEELb1ELb1ELb1ELb1EEEvNS_9FwdParamsE)
        /*197c*/ 	.word	0x00000000


	//----- nvinfo : EIATTR_MIN_STACK_SIZE
	.align		4
.L_1096:
        /*1980*/ 	.byte	0x04, 0x12
        /*1982*/ 	.short	(.L_1098 - .L_1097)
	.align		4
.L_1097:
        /*1984*/ 	.word	index@(_ZN10layer_norm13ln_fwd_kernelINS_13Kernel_traitsIf13__nv_bfloat16fS2_fjLj4096ELj1ELj1ELj4ELj16ENS_18Kernel_traits_baseILj4096EfS2_fS2_fjLj128EEEEELb0ELb0ELb0ELb0EEEvNS_9FwdParamsE)
        /*1988*/ 	.word	0x00000000


	//----- nvinfo : EIATTR_MIN_STACK_SIZE
	.align		4
.L_1098:
        /*198c*/ 	.byte	0x04, 0x12
        /*198e*/ 	.short	(.L_1100 - .L_1099)
	.align		4
.L_1099:
        /*1990*/ 	.word	index@(_ZN10layer_norm13ln_fwd_kernelINS_13Kernel_traitsIf13__nv_bfloat16fS2_fjLj4096ELj1ELj1ELj4ELj16ENS_18Kernel_traits_baseILj4096EfS2_fS2_fjLj128EEEEELb0ELb0ELb0ELb1EEEvNS_9FwdParamsE)
        /*1994*/ 	.word	0x00000000


	//----- nvinfo : EIATTR_MIN_STACK_SIZE
	.align		4
.L_1100:
        /*1998*/ 	.byte	0x04, 0x12
        /*199a*/ 	.short	(.L_1102 - .L_1101)
	.align		4
.L_1101:
        /*199c*/ 	.word	index@(_ZN10layer_norm13ln_fwd_kernelINS_13Kernel_traitsIf13__nv_bfloat16fS2_fjLj4096ELj1ELj1ELj4ELj16ENS_18Kernel_traits_baseILj4096EfS2_fS2_fjLj128EEEEELb0ELb0ELb1ELb0EEEvNS_9FwdParamsE)
        /*19a0*/ 	.word	0x00000000


	//----- nvinfo : EIATTR_MIN_STACK_SIZE
	.align		4
.L_1102:
        /*19a4*/ 	.byte	0x04, 0x12
        /*19a6*/ 	.short	(.L_1104 - .L_1103)
	.align		4
.L_1103:
        /*19a8*/ 	.word	index@(_ZN10layer_norm13ln_fwd_kernelINS_13Kernel_traitsIf13__nv_bfloat16fS2_fjLj4096ELj1ELj1ELj4ELj16ENS_18Kernel_traits_baseILj4096EfS2_fS2_fjLj128EEEEELb0ELb0ELb1ELb1EEEvNS_9FwdParamsE)
        /*19ac*/ 	.word	0x00000000


	//----- nvinfo : EIATTR_MIN_STACK_SIZE
	.align		4
.L_1104:
        /*19b0*/ 	.byte	0x04, 0x12
        /*19b2*/ 	.short	(.L_1106 - .L_1105)
	.align		4
.L_1105:
        /*19b4*/ 	.word	index@(_ZN10layer_norm13ln_fwd_kernelINS_13Kernel_traitsIf13__nv_bfloat16fS2_fjLj4096ELj1ELj1ELj4ELj16ENS_18Kernel_traits_baseILj4096EfS2_fS2_fjLj128EEEEELb0ELb1ELb0ELb0EEEvNS_9FwdParamsE)
        /*19b8*/ 	.word	0x00000000


	//----- nvinfo : EIATTR_MIN_STACK_SIZE
	.align		4
.L_1106:
        /*19bc*/ 	.byte	0x04, 0x12
        /*19be*/ 	.short	(.L_1108 - .L_1107)
	.align		4
.L_1107:
        /*19c0*/ 	.word	index@(_ZN10layer_norm13ln_fwd_kernelINS_13Kernel_traitsIf13__nv_bfloat16fS2_fjLj4096ELj1ELj1ELj4ELj16ENS_18Kernel_traits_baseILj4096EfS2_fS2_fjLj128EEEEELb0ELb1ELb0ELb1EEEvNS_9FwdParamsE)
        /*19c4*/ 	.word	0x00000000


	//----- nvinfo : EIATTR_MIN_STACK_SIZE
	.align		4
.L_1108:
        /*19c8*/ 	.byte	0x04, 0x12
        /*19ca*/ 	.short	(.L_1110 - .L_1109)
	.align		4
.L_1109:
        /*19cc*/ 	.word	index@(_ZN10layer_norm13ln_fwd_kernelINS_13Kernel_traitsIf13__nv_bfloat16fS2_fjLj4096ELj1ELj1ELj4ELj16ENS_18Kernel_traits_baseILj4096EfS2_fS2_fjLj128EEEEELb0ELb1ELb1ELb0EEEvNS_9FwdParamsE)
        /*19d0*/ 	.word	0x00000000


	//----- nvinfo : EIATTR_MIN_STACK_SIZE
	.align		4
.L_1110:
        /*19d4*/ 	.byte	0x04, 0x12
        /*19d6*/ 	.short	(.L_1112 - .L_1111)
	.align		4
.L_1111:
        /*19d8*/ 	.word	index@(_ZN10layer_norm13ln_fwd_kernelINS_13Kernel_traitsIf13__nv_bfloat16fS2_fjLj4096ELj1ELj1ELj4ELj16ENS_18Kernel_traits_baseILj4096EfS2_fS2_fjLj128EEEEELb0ELb1ELb1ELb1EEEvNS_9FwdParamsE)
        /*19dc*/ 	.word	0x00000000


	//----- nvinfo : EIATTR_MIN_STACK_SIZE
	.align		4
.L_1112:
        /*19e0*/ 	.byte	0x04, 0x12
        /*19e2*/ 	.short	(.L_1114 - .L_1113)
	.align		4
.L_1113:
        /*19e4*/ 	.word	index@(_ZN10layer_norm13ln_fwd_kernelINS_13Kernel_traitsIf13__nv_bfloat16fS2_fjLj4096ELj1ELj1ELj4ELj16ENS_18Kernel_traits_baseILj4096EfS2_fS2_fjLj128EEEEELb1ELb0ELb0ELb0EEEvNS_9FwdParamsE)
        /*19e8*/ 	.word	0x00000000


	//----- nvinfo : EIATTR_MIN_STACK_SIZE
	.align		4
.L_1114:
        /*19ec*/ 	.byte	0x04, 0x12
        /*19ee*/ 	.short	(.L_1116 - .L_1115)
	.align		4
.L_1115:
        /*19f0*/ 	.word	index@(_ZN10layer_norm13ln_fwd_kernelINS_13Kernel_traitsIf13__nv_bfloat16fS2_fjLj4096ELj1ELj1ELj4ELj16ENS_18Kernel_traits_baseILj4096EfS2_fS2_fjLj128EEEEELb1ELb0ELb0ELb1EEEvNS_9FwdParamsE)
        /*19f4*/ 	.word	0x00000000


	//----- nvinfo : EIATTR_MIN_STACK_SIZE
	.align		4
.L_1116:
        /*19f8*/ 	.byte	0x04, 0x12
        /*19fa*/ 	.short	(.L_1118 - .L_1117)
	.align		4
.L_1117:
        /*19fc*/ 	.word	index@(_ZN10layer_norm13ln_fwd_kernelINS_13Kernel_traitsIf13__nv_bfloat16fS2_fjLj4096ELj1ELj1ELj4ELj16ENS_18Kernel_traits_baseILj4096EfS2_fS2_fjLj128EEEEELb1ELb0ELb1ELb0EEEvNS_9FwdParamsE)
        /*1a00*/ 	.word	0x00000000


	//----- nvinfo : EIATTR_MIN_STACK_SIZE
	.align		4
.L_1118:
        /*1a04*/ 	.byte	0x04, 0x12
        /*1a06*/ 	.short	(.L_1120 - .L_1119)
	.align		4
.L_1119:
        /*1a08*/ 	.word	index@(_ZN10layer_norm13ln_fwd_kernelINS_13Kernel_traitsIf13__nv_bfloat16fS2_fjLj4096ELj1ELj1ELj4ELj16ENS_18Kernel_traits_baseILj4096EfS2_fS2_fjLj128EEEEELb1ELb0ELb1ELb1EEEvNS_9FwdParamsE)
        /*1a0c*/ 	.word	0x00000000


	//----- nvinfo : EIATTR_MIN_STACK_SIZE
	.align		4
.L_1120:
        /*1a10*/ 	.byte	0x04, 0x12
        /*1a12*/ 	.short	(.L_1122 - .L_1121)
	.align		4
.L_1121:
        /*1a14*/ 	.word	index@(_ZN10layer_norm13ln_fwd_kernelINS_13Kernel_traitsIf13__nv_bfloat16fS2_fjLj4096ELj1ELj1ELj4ELj16ENS_18Kernel_traits_baseILj4096EfS2_fS2_fjLj128EEEEELb1ELb1ELb0ELb0EEEvNS_9FwdParamsE)
        /*1a18*/ 	.word	0x00000008


	//----- nvinfo : EIATTR_MIN_STACK_SIZE
	.align		4
.L_1122:
        /*1a1c*/ 	.byte	0x04, 0x12
        /*1a1e*/ 	.short	(.L_1124 - .L_1123)
	.align		4
.L_1123:
        /*1a20*/ 	.word	index@(_ZN10layer_norm13ln_fwd_kernelINS_13Kernel_traitsIf13__nv_bfloat16fS2_fjLj4096ELj1ELj1ELj4ELj16ENS_18Kernel_traits_baseILj4096EfS2_fS2_fjLj128EEEEELb1ELb1ELb0ELb1EEEvNS_9FwdParamsE)
        /*1a24*/ 	.word	0x00000000


	//----- nvinfo : EIATTR_MIN_STACK_SIZE
	.align		4
.L_1124:
        /*1a28*/ 	.byte	0x04, 0x12
        /*1a2a*/ 	.short	(.L_1126 - .L_1125)
	.align		4
.L_1125:
        /*1a2c*/ 	.word	index@(_ZN10layer_norm13ln_fwd_kernelINS_13Kernel_traitsIf13__nv_bfloat16fS2_fjLj4096ELj1ELj1ELj4ELj16ENS_18Kernel_traits_baseILj4096EfS2_fS2_fjLj128EEEEELb1ELb1ELb1ELb0EEEvNS_9FwdParamsE)
        /*1a30*/ 	.word	0x00000000


	//----- nvinfo : EIATTR_MIN_STACK_SIZE
	.align		4
.L_1126:
        /*1a34*/ 	.byte	0x04, 0x12
        /*1a36*/ 	.short	(.L_1128 - .L_1127)
	.align		4
.L_1127:
        /*1a38*/ 	.word	index@(_ZN10layer_norm13ln_fwd_kernelINS_13Kernel_traitsIf13__nv_bfloat16fS2_fjLj4096ELj1ELj1ELj4ELj16ENS_18Kernel_traits_baseILj4096EfS2_fS2_fjLj128EEEEELb1ELb1ELb1ELb1EEEvNS_9FwdParamsE)
        /*1a3c*/ 	.word	0x00000000


	//----- nvinfo : EIATTR_MIN_STACK_SIZE
	.align		4
.L_1128:
        /*1a40*/ 	.byte	0x04, 0x12
        /*1a42*/ 	.short	(.L_1130 - .L_1129)
	.align		4
.L_1129:
        /*1a44*/ 	.word	index@(_ZN10layer_norm13ln_fwd_kernelINS_13Kernel_traitsIf6__halfS2_S2_fjLj4096ELj1ELj1ELj4ELj16ENS_18Kernel_traits_baseILj4096EfS2_S2_S2_fjLj128EEEEELb0ELb0ELb0ELb0EEEvNS_9FwdParamsE)
        /*1a48*/ 	.word	0x00000000


	//----- nvinfo : EIATTR_MIN_STACK_SIZE
	.align		4
.L_1130:
        /*1a4c*/ 	.byte	0x04, 0x12
        /*1a4e*/ 	.short	(.L_1132 - .L_1131)
	.align		4
.L_1131:
        /*1a50*/ 	.word	index@(_ZN10layer_norm13ln_fwd_kernelINS_13Kernel_traitsIf6__halfS2_S2_fjLj4096ELj1ELj1ELj4ELj16ENS_18Kernel_traits_baseILj4096EfS2_S2_S2_fjLj128EEEEELb0ELb0ELb0ELb1EEEvNS_9FwdParamsE)
        /*1a54*/ 	.word	0x00000000


	//----- nvinfo : EIATTR_MIN_STACK_SIZE
	.align		4
.L_1132:
        /*1a58*/ 	.byte	0x04, 0x12
        /*1a5a*/ 	.short	(.L_1134 - .L_1133)
	.align		4
.L_1133:
        /*1a5c*/ 	.word	index@(_ZN10layer_norm13ln_fwd_kernelINS_13Kernel_traitsIf6__halfS2_S2_fjLj4096ELj1ELj1ELj4ELj16ENS_18Kernel_traits_baseILj4096EfS2_S2_S2_fjLj128EEEEELb0ELb0ELb1ELb0EEEvNS_9FwdParamsE)
        /*1a60*/ 	.word	0x00000000


	//----- nvinfo : EIATTR_MIN_STACK_SIZE
	.align		4
.L_1134:
        /*1a64*/ 	.byte	0x04, 0x12
        /*1a66*/ 	.short	(.L_1136 - .L_1135)
	.align		4
.L_1135:
        /*1a68*/ 	.word	index@(_ZN10layer_norm13ln_fwd_kernelINS_13Kernel_traitsIf6__halfS2_S2_fjLj4096ELj1ELj1ELj4ELj16ENS_18Kernel_traits_baseILj4096EfS2_S2_S2_fjLj128EEEEELb0ELb0ELb1ELb1EEEvNS_9FwdParamsE)
        /*1a6c*/ 	.word	0x00000000


	//----- nvinfo : EIATTR_MIN_STACK_SIZE
	.align		4
.L_1136:
        /*1a70*/ 	.byte	0x04, 0x12
        /*1a72*/ 	.short	(.L_1138 - .L_1137)
	.align		4
.L_1137:
        /*1a74*/ 	.word	index@(_ZN10layer_norm13ln_fwd_kernelINS_13Kernel_traitsIf6__halfS2_S2_fjLj4096ELj1ELj1ELj4ELj16ENS_18Kernel_traits_baseILj4096EfS2_S2_S2_fjLj128EEEEELb0ELb1ELb0ELb0EEEvNS_9FwdParamsE)
        /*1a78*/ 	.word	0x00000000


	//----- nvinfo : EIATTR_MIN_STACK_SIZE
	.align		4
.L_1138:
        /*1a7c*/ 	.byte	0x04, 0x12
        /*1a7e*/ 	.short	(.L_1140 - .L_1139)
	.align		4
.L_1139:
        /*1a80*/ 	.word	index@(_ZN10layer_norm13ln_fwd_kernelINS_13Kernel_traitsIf6__halfS2_S2_fjLj4096ELj1ELj1ELj4ELj16ENS_18Kernel_traits_baseILj4096EfS2_S2_S2_fjLj128EEEEELb0ELb1ELb0ELb1EEEvNS_9FwdParamsE)
        /*1a84*/ 	.word	0x00000000


	//----- nvinfo : EIATTR_MIN_STACK_SIZE
	.align		4
.L_1140:
        /*1a88*/ 	.byte	0x04, 0x12
        /*1a8a*/ 	.short	(.L_1142 - .L_1141)
	.align		4
.L_1141:
        /*1a8c*/ 	.word	index@(_ZN10layer_norm13ln_fwd_kernelINS_13Kernel_traitsIf6__halfS2_S2_fjLj4096ELj1ELj1ELj4ELj16ENS_18Kernel_traits_baseILj4096EfS2_S2_S2_fjLj128EEEEELb0ELb1ELb1ELb0EEEvNS_9FwdParamsE)
        /*1a90*/ 	.word	0x00000000


	//----- nvinfo : EIATTR_MIN_STACK_SIZE
	.align		4
.L_1142:
        /*1a94*/ 	.byte	0x04, 0x12
        /*1a96*/ 	.short	(.L_1144 - .L_1143)
	.align		4
.L_1143:
        /*1a98*/ 	.word	index@(_ZN10layer_norm13ln_fwd_kernelINS_13Kernel_traitsIf6__halfS2_S2_fjLj4096ELj1ELj1ELj4ELj16ENS_18Kernel_traits_baseILj4096EfS2_S2_S2_fjLj128EEEEELb0ELb1ELb1ELb1EEEvNS_9FwdParamsE)
        /*1a9c*/ 	.word	0x00000000


	//----- nvinfo : EIATTR_MIN_STACK_SIZE
	.align		4
.L_1144:
        /*1aa0*/ 	.byte	0x04, 0x12
        /*1aa2*/ 	.short	(.L_1146 - .L_1145)
	.align		4
.L_1145:
        /*1aa4*/ 	.word	index@(_ZN10layer_norm13ln_fwd_kernelINS_13Kernel_traitsIf6__halfS2_S2_fjLj4096ELj1ELj1ELj4ELj16ENS_18Kernel_traits_baseILj4096EfS2_S2_S2_fjLj128EEEEELb1ELb0ELb0ELb0EEEvNS_9FwdParamsE)
        /*1aa8*/ 	.word	0x00000000


	//----- nvinfo : EIATTR_MIN_STACK_SIZE
	.align		4
.L_1146:
        /*1aac*/ 	.byte	0x04, 0x12
        /*1aae*/ 	.short	(.L_1148 - .L_1147)
	.align		4
.L_1147:
        /*1ab0*/ 	.word	index@(_ZN10layer_norm13ln_fwd_kernelINS_13Kernel_traitsIf6__halfS2_S2_fjLj4096ELj1ELj1ELj4ELj16ENS_18Kernel_traits_baseILj4096EfS2_S2_S2_fjLj128EEEEELb1ELb0ELb0ELb1EEEvNS_9FwdParamsE)
        /*1ab4*/ 	.word	0x00000000


	//----- nvinfo : EIATTR_MIN_STACK_SIZE
	.align		4
.L_1148:
        /*1ab8*/ 	.byte	0x04, 0x12
        /*1aba*/ 	.short	(.L_1150 - .L_1149)
	.align		4
.L_1149:
        /*1abc*/ 	.word	index@(_ZN10layer_norm13ln_fwd_kernelINS_13Kernel_traitsIf6__halfS2_S2_fjLj4096ELj1ELj1ELj4ELj16ENS_18Kernel_traits_baseILj4096EfS2_S2_S2_fjLj128EEEEELb1ELb0ELb1ELb0EEEvNS_9FwdParamsE)
        /*1ac0*/ 	.word	0x00000000


	//----- nvinfo : EIATTR_MIN_STACK_SIZE
	.align		4
.L_1150:
        /*1ac4*/ 	.byte	0x04, 0x12
        /*1ac6*/ 	.short	(.L_1152 - .L_1151)
	.align		4
.L_1151:
        /*1ac8*/ 	.word	index@(_ZN10layer_norm13ln_fwd_kernelINS_13Kernel_traitsIf6__halfS2_S2_fjLj4096ELj1ELj1ELj4ELj16ENS_18Kernel_traits_baseILj4096EfS2_S2_S2_fjLj128EEEEELb1ELb0ELb1ELb1EEEvNS_9FwdParamsE)
        /*1acc*/ 	.word	0x00000000


	//----- nvinfo : EIATTR_MIN_STACK_SIZE
	.align		4
.L_1152:
        /*1ad0*/ 	.byte	0x04, 0x12
        /*1ad2*/ 	.short	(.L_1154 - .L_1153)
	.align		4
.L_1153:
        /*1ad4*/ 	.word	index@(_ZN10layer_norm13ln_fwd_kernelINS_13Kernel_traitsIf6__halfS2_S2_fjLj4096ELj1ELj1ELj4ELj16ENS_18Kernel_traits_baseILj4096EfS2_S2_S2_fjLj128EEEEELb1ELb1ELb0ELb0EEEvNS_9FwdParamsE)
        /*1ad8*/ 	.word	0x00000000


	//----- nvinfo : EIATTR_MIN_STACK_SIZE
	.align		4
.L_1154:
        /*1adc*/ 	.byte	0x04, 0x12
        /*1ade*/ 	.short	(.L_1156 - .L_1155)
	.align		4
.L_1155:
        /*1ae0*/ 	.word	index@(_ZN10layer_norm13ln_fwd_kernelINS_13Kernel_traitsIf6__halfS2_S2_fjLj4096ELj1ELj1ELj4ELj16ENS_18Kernel_traits_baseILj4096EfS2_S2_S2_fjLj128EEEEELb1ELb1ELb0ELb1EEEvNS_9FwdParamsE)
        /*1ae4*/ 	.word	0x00000000


	//----- nvinfo : EIATTR_MIN_STACK_SIZE
	.align		4
.L_1156:
        /*1ae8*/ 	.byte	0x04, 0x12
        /*1aea*/ 	.short	(.L_1158 - .L_1157)
	.align		4
.L_1157:
        /*1aec*/ 	.word	index@(_ZN10layer_norm13ln_fwd_kernelINS_13Kernel_traitsIf6__halfS2_S2_fjLj4096ELj1ELj1ELj4ELj16ENS_18Kernel_traits_baseILj4096EfS2_S2_S2_fjLj128EEEEELb1ELb1ELb1ELb0EEEvNS_9FwdParamsE)
        /*1af0*/ 	.word	0x00000000


	//----- nvinfo : EIATTR_MIN_STACK_SIZE
	.align		4
.L_1158:
        /*1af4*/ 	.byte	0x04, 0x12
        /*1af6*/ 	.short	(.L_1160 - .L_1159)
	.align		4
.L_1159:
        /*1af8*/ 	.word	index@(_ZN10layer_norm13ln_fwd_kernelINS_13Kernel_traitsIf6__halfS2_S2_fjLj4096ELj1ELj1ELj4ELj16ENS_18Kernel_traits_baseILj4096EfS2_S2_S2_fjLj128EEEEELb1ELb1ELb1ELb1EEEvNS_9FwdParamsE)
        /*1afc*/ 	.word	0x00000000


	//----- nvinfo : EIATTR_MIN_STACK_SIZE
	.align		4
.L_1160:
        /*1b00*/ 	.byte	0x04, 0x12
        /*1b02*/ 	.short	(.L_1162 - .L_1161)
	.align		4
.L_1161:
        /*1b04*/ 	.word	index@(_ZN10layer_norm13ln_fwd_kernelINS_13Kernel_traitsI6__halfS2_fS2_fjLj4096ELj1ELj1ELj4ELj16ENS_18Kernel_traits_baseILj4096ES2_S2_fS2_fjLj128EEEEELb0ELb0ELb0ELb0EEEvNS_9FwdParamsE)
        /*1b08*/ 	.word	0x00000000


	//----- nvinfo : EIATTR_MIN_STACK_SIZE
	.align		4
.L_1162:
        /*1b0c*/ 	.byte	0x04, 0x12
        /*1b0e*/ 	.short	(.L_1164 - .L_1163)
	.align		4
.L_1163:
        /*1b10*/ 	.word	index@(_ZN10layer_norm13ln_fwd_kernelINS_13Kernel_traitsI6__halfS2_fS2_fjLj4096ELj1ELj1ELj4ELj16ENS_18Kernel_traits_baseILj4096ES2_S2_fS2_fjLj128EEEEELb0ELb0ELb0ELb1EEEvNS_9FwdParamsE)
        /*1b14*/ 	.word	0x00000000


	//----- nvinfo : EIATTR_MIN_STACK_SIZE
	.align		4
.L_1164:
        /*1b18*/ 	.byte	0x04, 0x12
        /*1b1a*/ 	.short	(.L_1166 - .L_1165)
	.align		4
.L_1165:
        /*1b1c*/ 	.word	index@(_ZN10layer_norm13ln_fwd_kernelINS_13Kernel_traitsI6__halfS2_fS2_fjLj4096ELj1ELj1ELj4ELj16ENS_18Kernel_traits_baseILj4096ES2_S2_fS2_fjLj128EEEEELb0ELb0ELb1ELb0EEEvNS_9FwdParamsE)
        /*1b20*/ 	.word	0x00000000


	//----- nvinfo : EIATTR_MIN_STACK_SIZE
	.align		4
.L_1166:
        /*1b24*/ 	.byte	0x04, 0x12
        /*1b26*/ 	.short	(.L_1168 - .L_1167)
	.align		4
.L_1167:
        /*1b28*/ 	.word	index@(_ZN10layer_norm13ln_fwd_kernelINS_13Kernel_traitsI6__halfS2_fS2_fjLj4096ELj1ELj1ELj4ELj16ENS_18Kernel_traits_baseILj4096ES2_S2_fS2_fjLj128EEEEELb0ELb0ELb1ELb1EEEvNS_9FwdParamsE)
        /*1b2c*/ 	.word	0x00000000


	//----- nvinfo : EIATTR_MIN_STACK_SIZE
	.align		4
.L_1168:
        /*1b30*/ 	.byte	0x04, 0x12
        /*1b32*/ 	.short	(.L_1170 - .L_1169)
	.align		4
.L_1169:
        /*1b34*/ 	.word	index@(_ZN10layer_norm13ln_fwd_kernelINS_13Kernel_traitsI6__halfS2_fS2_fjLj4096ELj1ELj1ELj4ELj16ENS_18Kernel_traits_baseILj4096ES2_S2_fS2_fjLj128EEEEELb0ELb1ELb0ELb0EEEvNS_9FwdParamsE)
        /*1b38*/ 	.word	0x00000000


	//----- nvinfo : EIATTR_MIN_STACK_SIZE
	.align		4
.L_1170:
        /*1b3c*/ 	.byte	0x04, 0x12
        /*1b3e*/ 	.short	(.L_1172 - .L_1171)
	.align		4
.L_1171:
        /*1b40*/ 	.word	index@(_ZN10layer_norm13ln_fwd_kernelINS_13Kernel_traitsI6__halfS2_fS2_fjLj4096ELj1ELj1ELj4ELj16ENS_18Kernel_traits_baseILj4096ES2_S2_fS2_fjLj128EEEEELb0ELb1ELb0ELb1EEEvNS_9FwdParamsE)
        /*1b44*/ 	.word	0x00000000


	//----- nvinfo : EIATTR_MIN_STACK_SIZE
	.align		4
.L_1172:
        /*1b48*/ 	.byte	0x04, 0x12
        /*1b4a*/ 	.short	(.L_1174 - .L_1173)
	.align		4
.L_1173:
        /*1b4c*/ 	.word	index@(_ZN10layer_norm13ln_fwd_kernelINS_13Kernel_traitsI6__halfS2_fS2_fjLj4096ELj1ELj1ELj4ELj16ENS_18Kernel_traits_baseILj4096ES2_S2_fS2_fjLj128EEEEELb0ELb1ELb1ELb0EEEvNS_9FwdParamsE)
        /*1b50*/ 	.word	0x00000000


	//----- nvinfo : EIATTR_MIN_STACK_SIZE
	.align		4
.L_1174:
        /*1b54*/ 	.byte	0x04, 0x12
        /*1b56*/ 	.short	(.L_1176 - .L_1175)
	.align		4
.L_1175:
        /*1b58*/ 	.word	index@(_ZN10layer_norm13ln_fwd_kernelINS_13Kernel_traitsI6__halfS2_fS2_fjLj4096ELj1ELj1ELj4ELj16ENS_18Kernel_traits_baseILj4096ES2_S2_fS2_fjLj128EEEEELb0ELb1ELb1ELb1EEEvNS_9FwdParamsE)
        /*1b5c*/ 	.word	0x00000000


	//----- nvinfo : EIATTR_MIN_STACK_SIZE
	.align		4
.L_1176:
        /*1b60*/ 	.byte	0x04, 0x12
        /*1b62*/ 	.short	(.L_1178 - .L_1177)
	.align		4
.L_1177:
        /*1b64*/ 	.word	index@(_ZN10layer_norm13ln_fwd_kernelINS_13Kernel_traitsI6__halfS2_fS2_fjLj4096ELj1ELj1ELj4ELj16ENS_18Kernel_traits_baseILj4096ES2_S2_fS2_fjLj128EEEEELb1ELb0ELb0ELb0EEEvNS_9FwdParamsE)
        /*1b68*/ 	.word	0x00000000


	//----- nvinfo : EIATTR_MIN_STACK_SIZE
	.align		4
.L_1178:
        /*1b6c*/ 	.byte	0x04, 0x12
        /*1b6e*/ 	.short	(.L_1180 - .L_1179)
	.align		4
.L_1179:
        /*1b70*/ 	.word	index@(_ZN10layer_norm13ln_fwd_kernelINS_13Kernel_traitsI6__halfS2_fS2_fjLj4096ELj1ELj1ELj4ELj16ENS_18Kernel_traits_baseILj4096ES2_S2_fS2_fjLj128EEEEELb1ELb0ELb0ELb1EEEvNS_9FwdParamsE)
        /*1b74*/ 	.word	0x00000000


	//----- nvinfo : EIATTR_MIN_STACK_SIZE
	.align		4
.L_1180:
        /*1b78*/ 	.byte	0x04, 0x12
        /*1b7a*/ 	.short	(.L_1182 - .L_1181)
	.align		4
.L_1181:
        /*1b7c*/ 	.word	index@(_ZN10layer_norm13ln_fwd_kernelINS_13Kernel_traitsI6__halfS2_fS2_fjLj4096ELj1ELj1ELj4ELj16ENS_18Kernel_traits_baseILj4096ES2_S2_fS2_fjLj128EEEEELb1ELb0ELb1ELb0EEEvNS_9FwdParamsE)
        /*1b80*/ 	.word	0x00000000


	//----- nvinfo : EIATTR_MIN_STACK_SIZE
	.align		4
.L_1182:
        /*1b84*/ 	.byte	0x04, 0x12
        /*1b86*/ 	.short	(.L_1184 - .L_1183)
	.align		4
.L_1183:
        /*1b88*/ 	.word	index@(_ZN10layer_norm13ln_fwd_kernelINS_13Kernel_traitsI6__halfS2_fS2_fjLj4096ELj1ELj1ELj4ELj16ENS_18Kernel_traits_baseILj4096ES2_S2_fS2_fjLj128EEEEELb1ELb0ELb1ELb1EEEvNS_9FwdParamsE)
        /*1b8c*/ 	.word	0x00000000


	//----- nvinfo : EIATTR_MIN_STACK_SIZE
	.align		4
.L_1184:
        /*1b90*/ 	.byte	0x04, 0x12
        /*1b92*/ 	.short	(.L_1186 - .L_1185)
	.align		4
.L_1185:
        /*1b94*/ 	.word	index@(_ZN10layer_norm13ln_fwd_kernelINS_13Kernel_traitsI6__halfS2_fS2_fjLj4096ELj1ELj1ELj4ELj16ENS_18Kernel_traits_baseILj4096ES2_S2_fS2_fjLj128EEEEELb1ELb1ELb0ELb0EEEvNS_9FwdParamsE)
        /*1b98*/ 	.word	0x00000008


	//----- nvinfo : EIATTR_MIN_STACK_SIZE
	.align		4
.L_1186:
        /*1b9c*/ 	.byte	0x04, 0x12
        /*1b9e*/ 	.short	(.L_1188 - .L_1187)
	.align		4
.L_1187:
        /*1ba0*/ 	.word	index@(_ZN10layer_norm13ln_fwd_kernelINS_13Kernel_traitsI6__halfS2_fS2_fjLj4096ELj1ELj1ELj4ELj16ENS_18Kernel_traits_baseILj4096ES2_S2_fS2_fjLj128EEEEELb1ELb1ELb0ELb1EEEvNS_9FwdParamsE)
        /*1ba4*/ 	.word	0x00000000


	//----- nvinfo : EIATTR_MIN_STACK_SIZE
	.align		4
.L_1188:
        /*1ba8*/ 	.byte	0x04, 0x12
        /*1baa*/ 	.short	(.L_1190 - .L_1189)
	.align		4
.L_1189:
        /*1bac*/ 	.word	index@(_ZN10layer_norm13ln_fwd_kernelINS_13Kernel_traitsI6__halfS2_fS2_fjLj4096ELj1ELj1ELj4ELj16ENS_18Kernel_traits_baseILj4096ES2_S2_fS2_fjLj128EEEEELb1ELb1ELb1ELb0EEEvNS_9FwdParamsE)
        /*1bb0*/ 	.word	0x00000000


	//----- nvinfo : EIATTR_MIN_STACK_SIZE
	.align		4
.L_1190:
        /*1bb4*/ 	.byte	0x04, 0x12
        /*1bb6*/ 	.short	(.L_1192 - .L_1191)
	.align		4
.L_1191:
        /*1bb8*/ 	.word	index@(_ZN10layer_norm13ln_fwd_kernelINS_13Kernel_traitsI6__halfS2_fS2_fjLj4096ELj1ELj1ELj4ELj16ENS_18Kernel_traits_baseILj4096ES2_S2_fS2_fjLj128EEEEELb1ELb1ELb1ELb1EEEvNS_9FwdParamsE)
        /*1bbc*/ 	.word	0x00000000


	//----- nvinfo : EIATTR_MIN_STACK_SIZE
	.align		4
.L_1192:
        /*1bc0*/ 	.byte	0x04, 0x12
        /*1bc2*/ 	.short	(.L_1194 - .L_1193)
	.align		4
.L_1193:
        /*1bc4*/ 	.word	index@(_ZN10layer_norm13ln_fwd_kernelINS_13Kernel_traitsIf6__halffS2_fjLj4096ELj1ELj1ELj4ELj16ENS_18Kernel_traits_baseILj4096EfS2_fS2_fjLj128EEEEELb0ELb0ELb0ELb0EEEvNS_9FwdParamsE)
        /*1bc8*/ 	.word	0x00000000


	//----- nvinfo : EIATTR_MIN_STACK_SIZE
	.align		4
.L_1194:
        /*1bcc*/ 	.byte	0x04, 0x12
        /*1bce*/ 	.short	(.L_1196 - .L_1195)
	.align		4
.L_1195:
        /*1bd0*/ 	.word	index@(_ZN10layer_norm13ln_fwd_kernelINS_13Kernel_traitsIf6__halffS2_fjLj4096ELj1ELj1ELj4ELj16ENS_18Kernel_traits_baseILj4096EfS2_fS2_fjLj128EEEEELb0ELb0ELb0ELb1EEEvNS_9FwdParamsE)
        /*1bd4*/ 	.word	0x00000000


	//----- nvinfo : EIATTR_MIN_STACK_SIZE
	.align		4
.L_1196:
        /*1bd8*/ 	.byte	0x04, 0x12
        /*1bda*/ 	.short	(.L_1198 - .L_1197)
	.align		4
.L_1197:
        /*1bdc*/ 	.word	index@(_ZN10layer_norm13ln_fwd_kernelINS_13Kernel_traitsIf6__halffS2_fjLj4096ELj1ELj1ELj4ELj16ENS_18Kernel_traits_baseILj4096EfS2_fS2_fjLj128EEEEELb0ELb0ELb1ELb0EEEvNS_9FwdParamsE)
        /*1be0*/ 	.word	0x00000000


	//----- nvinfo : EIATTR_MIN_STACK_SIZE
	.align		4
.L_1198:
        /*1be4*/ 	.byte	0x04, 0x12
        /*1be6*/ 	.short	(.L_1200 - .L_1199)
	.align		4
.L_1199:
        /*1be8*/ 	.word	index@(_ZN10layer_norm13ln_fwd_kernelINS_13Kernel_traitsIf6__halffS2_fjLj4096ELj1ELj1ELj4ELj16ENS_18Kernel_traits_baseILj4096EfS2_fS2_fjLj128EEEEELb0ELb0ELb1ELb1EEEvNS_9FwdParamsE)
        /*1bec*/ 	.word	0x00000000


	//----- nvinfo : EIATTR_MIN_STACK_SIZE
	.align		4
.L_1200:
        /*1bf0*/ 	.byte	0x04, 0x12
        /*1bf2*/ 	.short	(.L_1202 - .L_1201)
	.align		4
.L_1201:
        /*1bf4*/ 	.word	index@(_ZN10layer_norm13ln_fwd_kernelINS_13Kernel_traitsIf6__halffS2_fjLj4096ELj1ELj1ELj4ELj16ENS_18Kernel_traits_baseILj4096EfS2_fS2_fjLj128EEEEELb0ELb1ELb0ELb0EEEvNS_9FwdParamsE)
        /*1bf8*/ 	.word	0x00000000


	//----- nvinfo : EIATTR_MIN_STACK_SIZE
	.align		4
.L_1202:
        /*1bfc*/ 	.byte	0x04, 0x12
        /*1bfe*/ 	.short	(.L_1204 - .L_1203)
	.align		4
.L_1203:
        /*1c00*/ 	.word	index@(_ZN10layer_norm13ln_fwd_kernelINS_13Kernel_traitsIf6__halffS2_fjLj4096ELj1ELj1ELj4ELj16ENS_18Kernel_traits_baseILj4096EfS2_fS2_fjLj128EEEEELb0ELb1ELb0ELb1EEEvNS_9FwdParamsE)
        /*1c04*/ 	.word	0x00000000


	//----- nvinfo : EIATTR_MIN_STACK_SIZE
	.align		4
.L_1204:
        /*1c08*/ 	.byte	0x04, 0x12
        /*1c0a*/ 	.short	(.L_1206 - .L_1205)
	.align		4
.L_1205:
        /*1c0c*/ 	.word	index@(_ZN10layer_norm13ln_fwd_kernelINS_13Kernel_traitsIf6__halffS2_fjLj4096ELj1ELj1ELj4ELj16ENS_18Kernel_traits_baseILj4096EfS2_fS2_fjLj128EEEEELb0ELb1ELb1ELb0EEEvNS_9FwdParamsE)
        /*1c10*/ 	.word	0x00000000


	//----- nvinfo : EIATTR_MIN_STACK_SIZE
	.align		4
.L_1206:
        /*1c14*/ 	.byte	0x04, 0x12
        /*1c16*/ 	.short	(.L_1208 - .L_1207)
	.align		4
.L_1207:
        /*1c18*/ 	.word	index@(_ZN10layer_norm13ln_fwd_kernelINS_13Kernel_traitsIf6__halffS2_fjLj4096ELj1ELj1ELj4ELj16ENS_18Kernel_traits_baseILj4096EfS2_fS2_fjLj128EEEEELb0ELb1ELb1ELb1EEEvNS_9FwdParamsE)
        /*1c1c*/ 	.word	0x00000000


	//----- nvinfo : EIATTR_MIN_STACK_SIZE
	.align		4
.L_1208:
        /*1c20*/ 	.byte	0x04, 0x12
        /*1c22*/ 	.short	(.L_1210 - .L_1209)
	.align		4
.L_1209:
        /*1c24*/ 	.word	index@(_ZN10layer_norm13ln_fwd_kernelINS_13Kernel_traitsIf6__halffS2_fjLj4096ELj1ELj1ELj4ELj16ENS_18Kernel_traits_baseILj4096EfS2_fS2_fjLj128EEEEELb1ELb0ELb0ELb0EEEvNS_9FwdParamsE)
        /*1c28*/ 	.word	0x00000000


	//----- nvinfo : EIATTR_MIN_STACK_SIZE
	.align		4
.L_1210:
        /*1c2c*/ 	.byte	0x04, 0x12
        /*1c2e*/ 	.short	(.L_1212 - .L_1211)
	.align		4
.L_1211:
        /*1c30*/ 	.word	index@(_ZN10layer_norm13ln_fwd_kernelINS_13Kernel_traitsIf6__halffS2_fjLj4096ELj1ELj1ELj4ELj16ENS_18Kernel_traits_baseILj4096EfS2_fS2_fjLj128EEEEELb1ELb0ELb0ELb1EEEvNS_9FwdParamsE)
        /*1c34*/ 	.word	0x00000000


	//----- nvinfo : EIATTR_MIN_STACK_SIZE
	.align		4
.L_1212:
        /*1c38*/ 	.byte	0x04, 0x12
        /*1c3a*/ 	.short	(.L_1214 - .L_1213)
	.align		4
.L_1213:
        /*1c3c*/ 	.word	index@(_ZN10layer_norm13ln_fwd_kernelINS_13Kernel_traitsIf6__halffS2_fjLj4096ELj1ELj1ELj4ELj16ENS_18Kernel_traits_baseILj4096EfS2_fS2_fjLj128EEEEELb1ELb0ELb1ELb0EEEvNS_9FwdParamsE)
        /*1c40*/ 	.word	0x00000000


	//----- nvinfo : EIATTR_MIN_STACK_SIZE
	.align		4
.L_1214:
        /*1c44*/ 	.byte	0x04, 0x12
        /*1c46*/ 	.short	(.L_1216 - .L_1215)
	.align		4
.L_1215:
        /*1c48*/ 	.word	index@(_ZN10layer_norm13ln_fwd_kernelINS_13Kernel_traitsIf6__halffS2_fjLj4096ELj1ELj1ELj4ELj16ENS_18Kernel_traits_baseILj4096EfS2_fS2_fjLj128EEEEELb1ELb0ELb1ELb1EEEvNS_9FwdParamsE)
        /*1c4c*/ 	.word	0x00000000


	//----- nvinfo : EIATTR_MIN_STACK_SIZE
	.align		4
.L_1216:
        /*1c50*/ 	.byte	0x04, 0x12
        /*1c52*/ 	.short	(.L_1218 - .L_1217)
	.align		4
.L_1217:
        /*1c54*/ 	.word	index@(_ZN10layer_norm13ln_fwd_kernelINS_13Kernel_traitsIf6__halffS2_fjLj4096ELj1ELj1ELj4ELj16ENS_18Kernel_traits_baseILj4096EfS2_fS2_fjLj128EEEEELb1ELb1ELb0ELb0EEEvNS_9FwdParamsE)
        /*1c58*/ 	.word	0x00000008


	//----- nvinfo : EIATTR_MIN_STACK_SIZE
	.align		4
.L_1218:
        /*1c5c*/ 	.byte	0x04, 0x12
        /*1c5e*/ 	.short	(.L_1220 - .L_1219)
	.align		4
.L_1219:
        /*1c60*/ 	.word	index@(_ZN10layer_norm13ln_fwd_kernelINS_13Kernel_traitsIf6__halffS2_fjLj4096ELj1ELj1ELj4ELj16ENS_18Kernel_traits_baseILj4096EfS2_fS2_fjLj128EEEEELb1ELb1ELb0ELb1EEEvNS_9FwdParamsE)
        /*1c64*/ 	.word	0x00000000


	//----- nvinfo : EIATTR_MIN_STACK_SIZE
	.align		4
.L_1220:
        /*1c68*/ 	.byte	0x04, 0x12
        /*1c6a*/ 	.short	(.L_1222 - .L_1221)
	.align		4
.L_1221:
        /*1c6c*/ 	.word	index@(_ZN10layer_norm13ln_fwd_kernelINS_13Kernel_traitsIf6__halffS2_fjLj4096ELj1ELj1ELj4ELj16ENS_18Kernel_traits_baseILj4096EfS2_fS2_fjLj128EEEEELb1ELb1ELb1ELb0EEEvNS_9FwdParamsE)
        /*1c70*/ 	.word	0x00000000


	//----- nvinfo : EIATTR_MIN_STACK_SIZE
	.align		4
.L_1222:
        /*1c74*/ 	.byte	0x04, 0x12
        /*1c76*/ 	.short	(.L_1224 - .L_1223)
	.align		4
.L_1223:
        /*1c78*/ 	.word	index@(_ZN10layer_norm13ln_fwd_kernelINS_13Kernel_traitsIf6__halffS2_fjLj4096ELj1ELj1ELj4ELj16ENS_18Kernel_traits_baseILj4096EfS2_fS2_fjLj128EEEEELb1ELb1ELb1ELb1EEEvNS_9FwdParamsE)
        /*1c7c*/ 	.word	0x00000000


	//----- nvinfo : EIATTR_MIN_STACK_SIZE
	.align		4
.L_1224:
        /*1c80*/ 	.byte	0x04, 0x12
        /*1c82*/ 	.short	(.L_1226 - .L_1225)
	.align		4
.L_1225:
        /*1c84*/ 	.word	index@(_ZN10layer_norm13ln_fwd_kernelINS_13Kernel_traitsI6__halfffffjLj4096ELj1ELj1ELj4ELj16ENS_18Kernel_traits_baseILj4096ES2_ffffjLj128EEEEELb0ELb0ELb0ELb0EEEvNS_9FwdParamsE)
        /*1c88*/ 	.word	0x00000000


	//----- nvinfo : EIATTR_MIN_STACK_SIZE
	.align		4
.L_1226:
        /*1c8c*/ 	.byte	0x04, 0x12
        /*1c8e*/ 	.short	(.L_1228 - .L_1227)
	.align		4
.L_1227:
        /*1c90*/ 	.word	index@(_ZN10layer_norm13ln_fwd_kernelINS_13Kernel_traitsI6__halfffffjLj4096ELj1ELj1ELj4ELj16ENS_18Kernel_traits_baseILj4096ES2_ffffjLj128EEEEELb0ELb0ELb0ELb1EEEvNS_9FwdParamsE)
        /*1c94*/ 	.word	0x00000000


	//----- nvinfo : EIATTR_MIN_STACK_SIZE
	.align		4
.L_1228:
        /*1c98*/ 	.byte	0x04, 0x12
        /*1c9a*/ 	.short	(.L_1230 - .L_1229)
	.align		4
.L_1229:
        /*1c9c*/ 	.word	index@(_ZN10layer_norm13ln_fwd_kernelINS_13Kernel_traitsI6__halfffffjLj4096ELj1ELj1ELj4ELj16ENS_18Kernel_traits_baseILj4096ES2_ffffjLj128EEEEELb0ELb0ELb1ELb0EEEvNS_9FwdParamsE)
        /*1ca0*/ 	.word	0x00000000


	//----- nvinfo : EIATTR_MIN_STACK_SIZE
	.align		4
.L_1230:
        /*1ca4*/ 	.byte	0x04, 0x12
        /*1ca6*/ 	.short	(.L_1232 - .L_1231)
	.align		4
.L_1231:
        /*1ca8*/ 	.word	index@(_ZN10layer_norm13ln_fwd_kernelINS_13Kernel_traitsI6__halfffffjLj4096ELj1ELj1ELj4ELj16ENS_18Kernel_traits_baseILj4096ES2_ffffjLj128EEEEELb0ELb0ELb1ELb1EEEvNS_9FwdParamsE)
        /*1cac*/ 	.word	0x00000000


	//----- nvinfo : EIATTR_MIN_STACK_SIZE
	.align		4
.L_1232:
        /*1cb0*/ 	.byte	0x04, 0x12
        /*1cb2*/ 	.short	(.L_1234 - .L_1233)
	.align		4
.L_1233:
        /*1cb4*/ 	.word	index@(_ZN10layer_norm13ln_fwd_kernelINS_13Kernel_traitsI6__halfffffjLj4096ELj1ELj1ELj4ELj16ENS_18Kernel_traits_baseILj4096ES2_ffffjLj128EEEEELb0ELb1ELb0ELb0EEEvNS_9FwdParamsE)
        /*1cb8*/ 	.word	0x00000000


	//----- nvinfo : EIATTR_MIN_STACK_SIZE
	.align		4
.L_1234:
        /*1cbc*/ 	.byte	0x04, 0x12
        /*1cbe*/ 	.short	(.L_1236 - .L_1235)
	.align		4
.L_1235:
        /*1cc0*/ 	.word	index@(_ZN10layer_norm13ln_fwd_kernelINS_13Kernel_traitsI6__halfffffjLj4096ELj1ELj1ELj4ELj16ENS_18Kernel_traits_baseILj4096ES2_ffffjLj128EEEEELb0ELb1ELb0ELb1EEEvNS_9FwdParamsE)
        /*1cc4*/ 	.word	0x00000000


	//----- nvinfo : EIATTR_MIN_STACK_SIZE
	.align		4
.L_1236:
        /*1cc8*/ 	.byte	0x04, 0x12
        /*1cca*/ 	.short	(.L_1238 - .L_1237)
	.align		4
.L_1237:
        /*1ccc*/ 	.word	index@(_ZN10layer_norm13ln_fwd_kernelINS_13Kernel_traitsI6__halfffffjLj4096ELj1ELj1ELj4ELj16ENS_18Kernel_traits_baseILj4096ES2_ffffjLj128EEEEELb0ELb1ELb1ELb0EEEvNS_9FwdParamsE)
        /*1cd0*/ 	.word	0x00000000


	//----- nvinfo : EIATTR_MIN_STACK_SIZE
	.align		4
.L_1238:
        /*1cd4*/ 	.byte	0x04, 0x12
        /*1cd6*/ 	.short	(.L_1240 - .L_1239)
	.align		4
.L_1239:
        /*1cd8*/ 	.word	index@(_ZN10layer_norm13ln_fwd_kernelINS_13Kernel_traitsI6__halfffffjLj4096ELj1ELj1ELj4ELj16ENS_18Kernel_traits_baseILj4096ES2_ffffjLj128EEEEELb0ELb1ELb1ELb1EEEvNS_9FwdParamsE)
        /*1cdc*/ 	.word	0x00000000


	//----- nvinfo : EIATTR_MIN_STACK_SIZE
	.align		4
.L_1240:
        /*1ce0*/ 	.byte	0x04, 0x12
        /*1ce2*/ 	.short	(.L_1242 - .L_1241)
	.align		4
.L_1241:
        /*1ce4*/ 	.word	index@(_ZN10layer_norm13ln_fwd_kernelINS_13Kernel_traitsI6__halfffffjLj4096ELj1ELj1ELj4ELj16ENS_18Kernel_traits_baseILj4096ES2_ffffjLj128EEEEELb1ELb0ELb0ELb0EEEvNS_9FwdParamsE)
        /*1ce8*/ 	.word	0x00000000


	//----- nvinfo : EIATTR_MIN_STACK_SIZE
	.align		4
.L_1242:
        /*1cec*/ 	.byte	0x04, 0x12
        /*1cee*/ 	.short	(.L_1244 - .L_1243)
	.align		4
.L_1243:
        /*1cf0*/ 	.word	index@(_ZN10layer_norm13ln_fwd_kernelINS_13Kernel_traitsI6__halfffffjLj4096ELj1ELj1ELj4ELj16ENS_18Kernel_traits_baseILj4096ES2_ffffjLj128EEEEELb1ELb0ELb0ELb1EEEvNS_9FwdParamsE)
        /*1cf4*/ 	.word	0x00000000


	//----- nvinfo : EIATTR_MIN_STACK_SIZE
	.align		4
.L_1244:
        /*1cf8*/ 	.byte	0x04, 0x12
        /*1cfa*/ 	.short	(.L_1246 - .L_1245)
	.align		4
.L_1245:
        /*1cfc*/ 	.word	index@(_ZN10layer_norm13ln_fwd_kernelINS_13Kernel_traitsI6__halfffffjLj4096ELj1ELj1ELj4ELj16ENS_18Kernel_traits_baseILj4096ES2_ffffjLj128EEEEELb1ELb0ELb1ELb0EEEvNS_9FwdParamsE)
        /*1d00*/ 	.word	0x00000000


	//----- nvinfo : EIATTR_MIN_STACK_SIZE
	.align		4
.L_1246:
        /*1d04*/ 	.byte	0x04, 0x12
        /*1d06*/ 	.short	(.L_1248 - .L_1247)
	.align		4
.L_1247:
        /*1d08*/ 	.word	index@(_ZN10layer_norm13ln_fwd_kernelINS_13Kernel_traitsI6__halfffffjLj4096ELj1ELj1ELj4ELj16ENS_18Kernel_traits_baseILj4096ES2_ffffjLj128EEEEELb1ELb0ELb1ELb1EEEvNS_9FwdParamsE)
        /*1d0c*/ 	.word	0x00000000


	//----- nvinfo : EIATTR_MIN_STACK_SIZE
	.align		4
.L_1248:
        /*1d10*/ 	.byte	0x04, 0x12
        /*1d12*/ 	.short	(.L_1250 - .L_1249)
	.align		4
.L_1249:
        /*1d14*/ 	.word	index@(_ZN10layer_norm13ln_fwd_kernelINS_13Kernel_traitsI6__halfffffjLj4096ELj1ELj1ELj4ELj16ENS_18Kernel_traits_baseILj4096ES2_ffffjLj128EEEEELb1ELb1ELb0ELb0EEEvNS_9FwdParamsE)
        /*1d18*/ 	.word	0x00000008


	//----- nvinfo : EIATTR_MIN_STACK_SIZE
	.align		4
.L_1250:
        /*1d1c*/ 	.byte	0x04, 0x12
        /*1d1e*/ 	.short	(.L_1252 - .L_1251)
	.align		4
.L_1251:
        /*1d20*/ 	.word	index@(_ZN10layer_norm13ln_fwd_kernelINS_13Kernel_traitsI6__halfffffjLj4096ELj1ELj1ELj4ELj16ENS_18Kernel_traits_baseILj4096ES2_ffffjLj128EEEEELb1ELb1ELb0ELb1EEEvNS_9FwdParamsE)
        /*1d24*/ 	.word	0x00000000


	//----- nvinfo : EIATTR_MIN_STACK_SIZE
	.align		4
.L_1252:
        /*1d28*/ 	.byte	0x04, 0x12
        /*1d2a*/ 	.short	(.L_1254 - .L_1253)
	.align		4
.L_1253:
        /*1d2c*/ 	.word	index@(_ZN10layer_norm13ln_fwd_kernelINS_13Kernel_traitsI6__halfffffjLj4096ELj1ELj1ELj4ELj16ENS_18Kernel_traits_baseILj4096ES2_ffffjLj128EEEEELb1ELb1ELb1ELb0EEEvNS_9FwdParamsE)
        /*1d30*/ 	.word	0x00000000


	//----- nvinfo : EIATTR_MIN_STACK_SIZE
	.align		4
.L_1254:
        /*1d34*/ 	.byte	0x04, 0x12
        /*1d36*/ 	.short	(.L_1256 - .L_1255)
	.align		4
.L_1255:
        /*1d38*/ 	.word	index@(_ZN10layer_norm13ln_fwd_kernelINS_13Kernel_traitsI6__halfffffjLj4096ELj1ELj1ELj4ELj16ENS_18Kernel_traits_baseILj4096ES2_ffffjLj128EEEEELb1ELb1ELb1ELb1EEEvNS_9FwdParamsE)
        /*1d3c*/ 	.word	0x00000000


	//----- nvinfo : EIATTR_MIN_STACK_SIZE
	.align		4
.L_1256:
        /*1d40*/ 	.byte	0x04, 0x12
        /*1d42*/ 	.short	(.L_1258 - .L_1257)
	.align		4
.L_1257:
        /*1d44*/ 	.word	index@(_ZN10layer_norm13ln_fwd_kernelINS_13Kernel_traitsIfffffjLj4096ELj1ELj1ELj4ELj16ENS_18Kernel_traits_baseILj4096EfffffjLj128EEEEELb0ELb0ELb0ELb0EEEvNS_9FwdParamsE)
        /*1d48*/ 	.word	0x00000000


	//----- nvinfo : EIATTR_MIN_STACK_SIZE
	.align		4
.L_1258:
        /*1d4c*/ 	.byte	0x04, 0x12
        /*1d4e*/ 	.short	(.L_1260 - .L_1259)
	.align		4
.L_1259:
        /*1d50*/ 	.word	index@(_ZN10layer_norm13ln_fwd_kernelINS_13Kernel_traitsIfffffjLj4096ELj1ELj1ELj4ELj16ENS_18Kernel_traits_baseILj4096EfffffjLj128EEEEELb0ELb0ELb0ELb1EEEvNS_9FwdParamsE)
        /*1d54*/ 	.word	0x00000000


	//----- nvinfo : EIATTR_MIN_STACK_SIZE
	.align		4
.L_1260:
        /*1d58*/ 	.byte	0x04, 0x12
        /*1d5a*/ 	.short	(.L_1262 - .L_1261)
	.align		4
.L_1261:
        /*1d5c*/ 	.word	index@(_ZN10layer_norm13ln_fwd_kernelINS_13Kernel_traitsIfffffjLj4096ELj1ELj1ELj4ELj16ENS_18Kernel_traits_baseILj4096EfffffjLj128EEEEELb0ELb0ELb1ELb0EEEvNS_9FwdParamsE)
        /*1d60*/ 	.word	0x00000000


	//----- nvinfo : EIATTR_MIN_STACK_SIZE
	.align		4
.L_1262:
        /*1d64*/ 	.byte	0x04, 0x12
        /*1d66*/ 	.short	(.L_1264 - .L_1263)
	.align		4
.L_1263:
        /*1d68*/ 	.word	index@(_ZN10layer_norm13ln_fwd_kernelINS_13Kernel_traitsIfffffjLj4096ELj1ELj1ELj4ELj16ENS_18Kernel_traits_baseILj4096EfffffjLj128EEEEELb0ELb0ELb1ELb1EEEvNS_9FwdParamsE)
        /*1d6c*/ 	.word	0x00000000


	//----- nvinfo : EIATTR_MIN_STACK_SIZE
	.align		4
.L_1264:
        /*1d70*/ 	.byte	0x04, 0x12
        /*1d72*/ 	.short	(.L_1266 - .L_1265)
	.align		4
.L_1265:
        /*1d74*/ 	.word	index@(_ZN10layer_norm13ln_fwd_kernelINS_13Kernel_traitsIfffffjLj4096ELj1ELj1ELj4ELj16ENS_18Kernel_traits_baseILj4096EfffffjLj128EEEEELb0ELb1ELb0ELb0EEEvNS_9FwdParamsE)
        /*1d78*/ 	.word	0x00000000


	//----- nvinfo : EIATTR_MIN_STACK_SIZE
	.align		4
.L_1266:
        /*1d7c*/ 	.byte	0x04, 0x12
        /*1d7e*/ 	.short	(.L_1268 - .L_1267)
	.align		4
.L_1267:
        /*1d80*/ 	.word	index@(_ZN10layer_norm13ln_fwd_kernelINS_13Kernel_traitsIfffffjLj4096ELj1ELj1ELj4ELj16ENS_18Kernel_traits_baseILj4096EfffffjLj128EEEEELb0ELb1ELb0ELb1EEEvNS_9FwdParamsE)
        /*1d84*/ 	.word	0x00000000


	//----- nvinfo : EIATTR_MIN_STACK_SIZE
	.align		4
.L_1268:
        /*1d88*/ 	.byte	0x04, 0x12
        /*1d8a*/ 	.short	(.L_1270 - .L_1269)
	.align		4
.L_1269:
        /*1d8c*/ 	.word	index@(_ZN10layer_norm13ln_fwd_kernelINS_13Kernel_traitsIfffffjLj4096ELj1ELj1ELj4ELj16ENS_18Kernel_traits_baseILj4096EfffffjLj128EEEEELb0ELb1ELb1ELb0EEEvNS_9FwdParamsE)
        /*1d90*/ 	.word	0x00000000


	//----- nvinfo : EIATTR_MIN_STACK_SIZE
	.align		4
.L_1270:
        /*1d94*/ 	.byte	0x04, 0x12
        /*1d96*/ 	.short	(.L_1272 - .L_1271)
	.align		4
.L_1271:
        /*1d98*/ 	.word	index@(_ZN10layer_norm13ln_fwd_kernelINS_13Kernel_traitsIfffffjLj4096ELj1ELj1ELj4ELj16ENS_18Kernel_traits_baseILj4096EfffffjLj128EEEEELb0ELb1ELb1ELb1EEEvNS_9FwdParamsE)
        /*1d9c*/ 	.word	0x00000000


	//----- nvinfo : EIATTR_MIN_STACK_SIZE
	.align		4
.L_1272:
        /*1da0*/ 	.byte	0x04, 0x12
        /*1da2*/ 	.short	(.L_1274 - .L_1273)
	.align		4
.L_1273:
        /*1da4*/ 	.word	index@(_ZN10layer_norm13ln_fwd_kernelINS_13Kernel_traitsIfffffjLj4096ELj1ELj1ELj4ELj16ENS_18Kernel_traits_baseILj4096EfffffjLj128EEEEELb1ELb0ELb0ELb0EEEvNS_9FwdParamsE)
        /*1da8*/ 	.word	0x00000000


	//----- nvinfo : EIATTR_MIN_STACK_SIZE
	.align		4
.L_1274:
        /*1dac*/ 	.byte	0x04, 0x12
        /*1dae*/ 	.short	(.L_1276 - .L_1275)
	.align		4
.L_1275:
        /*1db0*/ 	.word	index@(_ZN10layer_norm13ln_fwd_kernelINS_13Kernel_traitsIfffffjLj4096ELj1ELj1ELj4ELj16ENS_18Kernel_traits_baseILj4096EfffffjLj128EEEEELb1ELb0ELb0ELb1EEEvNS_9FwdParamsE)
        /*1db4*/ 	.word	0x00000010


	//----- nvinfo : EIATTR_MIN_STACK_SIZE
	.align		4
.L_1276:
        /*1db8*/ 	.byte	0x04, 0x12
        /*1dba*/ 	.short	(.L_1278 - .L_1277)
	.align		4
.L_1277:
        /*1dbc*/ 	.word	index@(_ZN10layer_norm13ln_fwd_kernelINS_13Kernel_traitsIfffffjLj4096ELj1ELj1ELj4ELj16ENS_18Kernel_traits_baseILj4096EfffffjLj128EEEEELb1ELb0ELb1ELb0EEEvNS_9FwdParamsE)
        /*1dc0*/ 	.word	0x00000000


	//----- nvinfo : EIATTR_MIN_STACK_SIZE
	.align		4
.L_1278:
        /*1dc4*/ 	.byte	0x04, 0x12
        /*1dc6*/ 	.short	(.L_1280 - .L_1279)
	.align		4
.L_1279:
        /*1dc8*/ 	.word	index@(_ZN10layer_norm13ln_fwd_kernelINS_13Kernel_traitsIfffffjLj4096ELj1ELj1ELj4ELj16ENS_18Kernel_traits_baseILj4096EfffffjLj128EEEEELb1ELb0ELb1ELb1EEEvNS_9FwdParamsE)
        /*1dcc*/ 	.word	0x00000000


	//----- nvinfo : EIATTR_MIN_STACK_SIZE
	.align		4
.L_1280:
        /*1dd0*/ 	.byte	0x04, 0x12
        /*1dd2*/ 	.short	(.L_1282 - .L_1281)
	.align		4
.L_1281:
        /*1dd4*/ 	.word	index@(_ZN10layer_norm13ln_fwd_kernelINS_13Kernel_traitsIfffffjLj4096ELj1ELj1ELj4ELj16ENS_18Kernel_traits_baseILj4096EfffffjLj128EEEEELb1ELb1ELb0ELb0EEEvNS_9FwdParamsE)
        /*1dd8*/ 	.word	0x00000008


	//----- nvinfo : EIATTR_MIN_STACK_SIZE
	.align		4
.L_1282:
        /*1ddc*/ 	.byte	0x04, 0x12
        /*1dde*/ 	.short	(.L_1284 - .L_1283)
	.align		4
.L_1283:
        /*1de0*/ 	.word	index@(_ZN10layer_norm13ln_fwd_kernelINS_13Kernel_traitsIfffffjLj4096ELj1ELj1ELj4ELj16ENS_18Kernel_traits_baseILj4096EfffffjLj128EEEEELb1ELb1ELb0ELb1EEEvNS_9FwdParamsE)
        /*1de4*/ 	.word	0x00000000


	//----- nvinfo : EIATTR_MIN_STACK_SIZE
	.align		4
.L_1284:
        /*1de8*/ 	.byte	0x04, 0x12
        /*1dea*/ 	.short	(.L_1286 - .L_1285)
	.align		4
.L_1285:
        /*1dec*/ 	.word	index@(_ZN10layer_norm13ln_fwd_kernelINS_13Kernel_traitsIfffffjLj4096ELj1ELj1ELj4ELj16ENS_18Kernel_traits_baseILj4096EfffffjLj128EEEEELb1ELb1ELb1ELb0EEEvNS_9FwdParamsE)
        /*1df0*/ 	.word	0x00000000


	//----- nvinfo : EIATTR_MIN_STACK_SIZE
	.align		4
.L_1286:
        /*1df4*/ 	.byte	0x04, 0x12
        /*1df6*/ 	.short	(.L_1288 - .L_1287)
	.align		4
.L_1287:
        /*1df8*/ 	.word	index@(_ZN10layer_norm13ln_fwd_kernelINS_13Kernel_traitsIfffffjLj4096ELj1ELj1ELj4ELj16ENS_18Kernel_traits_baseILj4096EfffffjLj128EEEEELb1ELb1ELb1ELb1EEEvNS_9FwdParamsE)
        /*1dfc*/ 	.word	0x00000000
.L_1288:


//--------------------- .nv.info._ZN10layer_norm13ln_fwd_kernelINS_13Kernel_traitsI13__nv_bfloat16S2_S2_S2_fjLj4096ELj1ELj1ELj4ELj16ENS_18Kernel_traits_baseILj4096ES2_S2_S2_S2_fjLj128EEEEELb0ELb0ELb0ELb0EEEvNS_9FwdParamsE --------------------------
	.section	.nv.info._ZN10layer_norm13ln_fwd_kernelINS_13Kernel_traitsI13__nv_bfloat16S2_S2_S2_fjLj4096ELj1ELj1ELj4ELj16ENS_18Kernel_traits_baseILj4096ES2_S2_S2_S2_fjLj128EEEEELb0ELb0ELb0ELb0EEEvNS_9FwdParamsE,"",@"SHT_CUDA_INFO"
	.sectionflags	@""
	.align	4


	//----- nvinfo : EIATTR_CUDA_API_VERSION
	.align		4
        /*0000*/ 	.byte	0x04, 0x37
        /*0002*/ 	.short	(.L_1290 - .L_1289)
.L_1289:
        /*0004*/ 	.word	0x00000082


	//----- nvinfo : EIATTR_SW2861232_WAR
	.align		4
.L_1290:
        /*0008*/ 	.byte	0x01, 0x35
	.zero		2


	//----- nvinfo : EIATTR_PARAM_CBANK
	.align		4
        /*000c*/ 	.byte	0x04, 0x0a
        /*000e*/ 	.short	(.L_1292 - .L_1291)
	.align		4
.L_1291:
        /*0010*/ 	.word	index@(.nv.constant0._ZN10layer_norm13ln_fwd_kernelINS_13Kernel_traitsI13__nv_bfloat16S2_S2_S2_fjLj4096ELj1ELj1ELj4ELj16ENS_18Kernel_traits_baseILj4096ES2_S2_S2_S2_fjLj128EEEEELb0ELb0ELb0ELb0EEEvNS_9FwdParamsE)
        /*0014*/ 	.short	0x0160
        /*0016*/ 	.short	0x00e8


	//----- nvinfo : EIATTR_CBANK_PARAM_SIZE
	.align		4
.L_1292:
        /*0018*/ 	.byte	0x03, 0x19
        /*001a*/ 	.short	0x00e8


	//----- nvinfo : EIATTR_KPARAM_INFO
	.align		4
        /*001c*/ 	.byte	0x04, 0x17
        /*001e*/ 	.short	(.L_1294 - .L_1293)
.L_1293:
        /*0020*/ 	.word	0x00000000
        /*0024*/ 	.short	0x0000
        /*0026*/ 	.short	0x0000
        /*0028*/ 	.byte	0x00, 0xf0, 0xa1, 0x03


	//----- nvinfo : EIATTR_MAXREG_COUNT
	.align		4
.L_1294:
        /*002c*/ 	.byte	0x03, 0x1b
        /*002e*/ 	.short	0x00ff


	//----- nvinfo : EIATTR_NUM_BARRIERS
	.align		4
        /*0030*/ 	.byte	0x02, 0x4c
        /*0032*/ 	.byte	0x01
	.zero		1


	//----- nvinfo : EIATTR_MERCURY_ISA_VERSION
	.align		4
        /*0034*/ 	.byte	0x03, 0x5f
        /*0036*/ 	.short	0x0000


	//----- nvinfo : EIATTR_COOP_GROUP_MASK_REGIDS
	.align		4
        /*0038*/ 	.byte	0x04, 0x29
        /*003a*/ 	.short	(.L_1296 - .L_1295)


	//   ....[0]....
.L_1295:
        /*003c*/ 	.word	0xffffffff


	//   ....[1]....
        /*0040*/ 	.word	0xffffffff


	//   ....[2]....
        /*0044*/ 	.word	0xffffffff


	//   ....[3]....
        /*0048*/ 	.word	0xffffffff


	//   ....[4]....
        /*004c*/ 	.word	0xffffffff


	//   ....[5]....
        /*0050*/ 	.word	0xffffffff


	//   ....[6]....
        /*0054*/ 	.word	0xffffffff


	//   ....[7]....
        /*0058*/ 	.word	0xffffffff


	//   ....[8]....
        /*005c*/ 	.word	0xffffffff


	//   ....[9]....
        /*0060*/ 	.word	0xffffffff


	//   ....[10]....
        /*0064*/ 	.word	0xffffffff


	//   ....[11]....
        /*0068*/ 	.word	0xffffffff


	//   ....[12]....
        /*006c*/ 	.word	0xffffffff


	//   ....[13]....
        /*0070*/ 	.word	0xffffffff


	//   ....[14]....
        /*0074*/ 	.word	0xffffffff


	//   ....[15]....
        /*0078*/ 	.word	0xffffffff


	//   ....[16]....
        /*007c*/ 	.word	0xffffffff


	//   ....[17]....
        /*0080*/ 	.word	0xffffffff


	//   ....[18]....
        /*0084*/ 	.word	0xffffffff


	//   ....[19]....
        /*0088*/ 	.word	0xffffffff


	//   ....[20]....
        /*008c*/ 	.word	0xffffffff


	//   ....[21]....
        /*0090*/ 	.word	0xffffffff


	//   ....[22]....
        /*0094*/ 	.word	0xffffffff


	//   ....[23]....
        /*0098*/ 	.word	0xffffffff


	//   ....[24]....
        /*009c*/ 	.word	0xffffffff


	//   ....[25]....
        /*00a0*/ 	.word	0xffffffff


	//   ....[26]....
        /*00a4*/ 	.word	0xffffffff


	//   ....[27]....
        /*00a8*/ 	.word	0xffffffff


	//----- nvinfo : EIATTR_COOP_GROUP_INSTR_OFFSETS
	.align		4
.L_1296:
        /*00ac*/ 	.byte	0x04, 0x28
        /*00ae*/ 	.short	(.L_1298 - .L_1297)


	//   ....[0]....
.L_1297:
        /*00b0*/ 	.word	0x000023c0


	//   ....[1]....
        /*00b4*/ 	.word	0x000023f0


	//   ....[2]....
        /*00b8*/ 	.word	0x00002410


	//   ....[3]....
        /*00bc*/ 	.word	0x00002430


	//   ....[4]....
        /*00c0*/ 	.word	0x00002450


	//   ....[5]....
        /*00c4*/ 	.word	0x00002890


	//   ....[6]....
        /*00c8*/ 	.word	0x000028b0


	//   ....[7]....
        /*00cc*/ 	.word	0x000028d0


	//   ....[8]....
        /*00d0*/ 	.word	0x000028f0


	//   ....[9]....
        /*00d4*/ 	.word	0x00002910


	//   ....[10]....
        /*00d8*/ 	.word	0x00002a30


	//   ....[11]....
        /*00dc*/ 	.word	0x00002aa0


	//   ....[12]....
        /*00e0*/ 	.word	0x00002ab0


	//   ....[13]....
        /*00e4*/ 	.word	0x00002b10


	//   ....[14]....
        /*00e8*/ 	.word	0x00002b50


	//   ....[15]....
        /*00ec*/ 	.word	0x00002b70


	//   ....[16]....
        /*00f0*/ 	.word	0x00002c70


	//   ....[17]....
        /*00f4*/ 	.word	0x00002c80


	//   ....[18]....
        /*00f8*/ 	.word	0x000036b0


	//   ....[19]....
        /*00fc*/ 	.word	0x00003710


	//   ....[20]....
        /*0100*/ 	.word	0x00003770


	//   ....[21]....
        /*0104*/ 	.word	0x000037d0


	//   ....[22]....
        /*0108*/ 	.word	0x00003830


	//   ....[23]....
        /*010c*/ 	.word	0x00003cb0


	//   ....[24]....
        /*0110*/ 	.word	0x00003d10


	//   ....[25]....
        /*0114*/ 	.word	0x00003d70


	//   ....[26]....
        /*0118*/ 	.word	0x00003dd0


	//   ....[27]....
        /*011c*/ 	.word	0x00003e40


	//----- nvinfo : EIATTR_EXIT_INSTR_OFFSETS
	.align		4
.L_1298:
        /*0120*/ 	.byte	0x04, 0x1c
        /*0122*/ 	.short	(.L_1300 - .L_1299)


	//   ....[0]....
.L_1299:
        /*0124*/ 	.word	0x000004c0


	//   ....[1]....
        /*0128*/ 	.word	0x00003650


	//----- nvinfo : EIATTR_MAX_THREADS
	.align		4
.L_1300:
        /*012c*/ 	.byte	0x04, 0x05
        /*012e*/ 	.short	(.L_1302 - .L_1301)
.L_1301:
        /*0130*/ 	.word	0x00000080
        /*0134*/ 	.word	0x00000001
        /*0138*/ 	.word	0x00000001


	//----- nvinfo : EIATTR_CRS_STACK_SIZE
	.align		4
.L_1302:
        /*013c*/ 	.byte	0x04, 0x1e
        /*013e*/ 	.short	(.L_1304 - .L_1303)
.L_1303:
        /*0140*/ 	.word	0x00000000
.L_1304:


//--------------------- .nv.info._ZN10layer_norm13ln_fwd_kernelINS_13Kernel_traitsI13__nv_bfloat16S2_S2_S2_fjLj4096ELj1ELj1ELj4ELj16ENS_18Kernel_traits_baseILj4096ES2_S2_S2_S2_fjLj128EEEEELb0ELb0ELb0ELb1EEEvNS_9FwdParamsE --------------------------
	.section	.nv.info._ZN10layer_norm13ln_fwd_kernelINS_13Kernel_traitsI13__nv_bfloat16S2_S2_S2_fjLj4096ELj1ELj1ELj4ELj16ENS_18Kernel_traits_baseILj4096ES2_S2_S2_S2_fjLj128EEEEELb0ELb0ELb0ELb1EEEvNS_9FwdParamsE,"",@"SHT_CUDA_INFO"
	.sectionflags	@""
	.align	4


	//----- nvinfo : EIATTR_CUDA_API_VERSION
	.align		4
        /*0000*/ 	.byte	0x04, 0x37
        /*0002*/ 	.short	(.L_1306 - .L_1305)
.L_1305:
        /*0004*/ 	.word	0x00000082


	//----- nvinfo : EIATTR_SW2861232_WAR
	.align		4
.L_1306:
        /*0008*/ 	.byte	0x01, 0x35
	.zero		2


	//----- nvinfo : EIATTR_PARAM_CBANK
	.align		4
        /*000c*/ 	.byte	0x04, 0x0a
        /*000e*/ 	.short	(.L_1308 - .L_1307)
	.align		4
.L_1307:
        /*0010*/ 	.word	index@(.nv.constant0._ZN10layer_norm13ln_fwd_kernelINS_13Kernel_traitsI13__nv_bfloat16S2_S2_S2_fjLj4096ELj1ELj1ELj4ELj16ENS_18Kernel_traits_baseILj4096ES2_S2_S2_S2_fjLj128EEEEELb0ELb0ELb0ELb1EEEvNS_9FwdParamsE)
        /*0014*/ 	.short	0x0160
        /*0016*/ 	.short	0x00e8


	//----- nvinfo : EIATTR_CBANK_PARAM_SIZE
	.align		4
.L_1308:
        /*0018*/ 	.byte	0x03, 0x19
        /*001a*/ 	.short	0x00e8


	//----- nvinfo : EIATTR_KPARAM_INFO
	.align		4
        /*001c*/ 	.byte	0x04, 0x17
        /*001e*/ 	.short	(.L_1310 - .L_1309)
.L_1309:
        /*0020*/ 	.word	0x00000000
        /*0024*/ 	.short	0x0000
        /*0026*/ 	.short	0x0000
        /*0028*/ 	.byte	0x00, 0xf0, 0xa1, 0x03


	//----- nvinfo : EIATTR_MAXREG_COUNT
	.align		4
.L_1310:
        /*002c*/ 	.byte	0x03, 0x1b
        /*002e*/ 	.short	0x00ff


	//----- nvinfo : EIATTR_NUM_BARRIERS
	.align		4
        /*0030*/ 	.byte	0x02, 0x4c
        /*0032*/ 	.byte	0x01
	.zero		1


	//----- nvinfo : EIATTR_MERCURY_ISA_VERSION
	.align		4
        /*0034*/ 	.byte	0x03, 0x5f
        /*0036*/ 	.short	0x0000


	//----- nvinfo : EIATTR_COOP_GROUP_MASK_REGIDS
	.align		4
        /*0038*/ 	.byte	0x04, 0x29
        /*003a*/ 	.short	(.L_1312 - .L_1311)


	//   ....[0]....
.L_1311:
        /*003c*/ 	.word	0xffffffff


	//   ....[1]....
        /*0040*/ 	.word	0xffffffff


	//   ....[2]....
        /*0044*/ 	.word	0xffffffff


	//   ....[3]....
        /*0048*/ 	.word	0xffffffff


	//   ....[4]....
        /*004c*/ 	.word	0xffffffff


	//   ....[5]....
        /*0050*/ 	.word	0xffffffff


	//   ....[6]....
        /*0054*/ 	.word	0xffffffff


	//   ....[7]....
        /*0058*/ 	.word	0xffffffff


	//   ....[8]....
        /*005c*/ 	.word	0xffffffff


	//   ....[9]....
        /*0060*/ 	.word	0xffffffff


	//   ....[10]....
        /*0064*/ 	.word	0xffffffff


	//   ....[11]....
        /*0068*/ 	.word	0xffffffff


	//   ....[12]....
        /*006c*/ 	.word	0xffffffff


	//   ....[13]....
        /*0070*/ 	.word	0xffffffff


	//   ....[14]....
        /*0074*/ 	.word	0xffffffff


	//   ....[15]....
        /*0078*/ 	.word	0xffffffff


	//   ....[16]....
        /*007c*/ 	.word	0xffffffff


	//   ....[17]....
        /*0080*/ 	.word	0xffffffff


	//   ....[18]....
        /*0084*/ 	.word	0xffffffff


	//   ....[19]....
        /*0088*/ 	.word	0xffffffff


	//   ....[20]....
        /*008c*/ 	.word	0xffffffff


	//   ....[21]....
        /*0090*/ 	.word	0xffffffff


	//   ....[22]....
        /*0094*/ 	.word	0xffffffff


	//   ....[23]....
        /*0098*/ 	.word	0xffffffff


	//   ....[24]....
        /*009c*/ 	.word	0xffffffff


	//   ....[25]....
        /*00a0*/ 	.word	0xffffffff


	//   ....[26]....
        /*00a4*/ 	.word	0xffffffff


	//   ....[27]....
        /*00a8*/ 	.word	0xffffffff


	//----- nvinfo : EIATTR_COOP_GROUP_INSTR_OFFSETS
	.align		4
.L_1312:
        /*00ac*/ 	.byte	0x04, 0x28
        /*00ae*/ 	.short	(.L_1314 - .L_1313)


	//   ....[0]....
.L_1313:
        /*00b0*/ 	.word	0x00001e30


	//   ....[1]....
        /*00b4*/ 	.word	0x00001e60


	//   ....[2]....
        /*00b8*/ 	.word	0x00001e80


	//   ....[3]....
        /*00bc*/ 	.word	0x00001ea0


	//   ....[4]....
        /*00c0*/ 	.word	0x00001ec0


	//   ....[5]....
        /*00c4*/ 	.word	0x000022f0


	//   ....[6]....
        /*00c8*/ 	.word	0x00002310


	//   ....[7]....
        /*00cc*/ 	.word	0x00002330


	//   ....[8]....
        /*00d0*/ 	.word	0x00002350


	//   ....[9]....
        /*00d4*/ 	.word	0x00002370


	//   ....[10]....
        /*00d8*/ 	.word	0x00002440


	//   ....[11]....
        /*00dc*/ 	.word	0x000024a0


	//   ....[12]....
        /*00e0*/ 	.word	0x000024b0


	//   ....[13]....
        /*00e4*/ 	.word	0x00002560


	//   ....[14]....
        /*00e8*/ 	.word	0x00002580


	//   ....[15]....
        /*00ec*/ 	.word	0x000025b0


	//   ....[16]....
        /*00f0*/ 	.word	0x00002680


	//   ....[17]....
        /*00f4*/ 	.word	0x00002690


	//   ....[18]....
        /*00f8*/ 	.word	0x00002fe0


	//   ....[19]....
        /*00fc*/ 	.word	0x00003050


	//   ....[20]....
        /*0100*/ 	.word	0x000030c0


	//   ....[21]....
        /*0104*/ 	.word	0x00003130


	//   ....[22]....
        /*0108*/ 	.word	0x000031a0


	//   ....[23]....
        /*010c*/ 	.word	0x00003610


	//   ....[24]....
        /*0110*/ 	.word	0x00003670


	//   ....[25]....
        /*0114*/ 	.word	0x000036d0


	//   ....[26]....
        /*0118*/ 	.word	0x00003730


	//   ....[27]....
        /*011c*/ 	.word	0x00003790


	//----- nvinfo : EIATTR_EXIT_INSTR_OFFSETS
	.align		4
.L_1314:
        /*0120*/ 	.byte	0x04, 0x1c
        /*0122*/ 	.short	(.L_1316 - .L_1315)


	//   ....[0]....
.L_1315:
        /*0124*/ 	.word	0x00000130


	//   ....[1]....
        /*0128*/ 	.word	0x00002f80


	//----- nvinfo : EIATTR_MAX_THREADS
	.align		4
.L_1316:
        /*012c*/ 	.byte	0x04, 0x05
        /*012e*/ 	.short	(.L_1318 - .L_1317)
.L_1317:
        /*0130*/ 	.word	0x00000080
        /*0134*/ 	.word	0x00000001
        /*0138*/ 	.word	0x00000001


	//----- nvinfo : EIATTR_CRS_STACK_SIZE
	.align		4
.L_1318:
        /*013c*/ 	.byte	0x04, 0x1e
        /*013e*/ 	.short	(.L_1320 - .L_1319)
.L_1319:
        /*0140*/ 	.word	0x00000000
.L_1320:


//--------------------- .nv.info._ZN10layer_norm13ln_fwd_kernelINS_13Kernel_traitsI13__nv_bfloat16S2_S2_S2_fjLj4096ELj1ELj1ELj4ELj16ENS_18Kernel_traits_baseILj4096ES2_S2_S2_S2_fjLj128EEEEELb0ELb0ELb1ELb0EEEvNS_9FwdParamsE --------------------------
	.section	.nv.info._ZN10layer_norm13ln_fwd_kernelINS_13Kernel_traitsI13__nv_bfloat16S2_S2_S2_fjLj4096ELj1ELj1ELj4ELj16ENS_18Kernel_traits_baseILj4096ES2_S2_S2_S2_fjLj128EEEEELb0ELb0ELb1ELb0EEEvNS_9FwdParamsE,"",@"SHT_CUDA_INFO"
	.sectionflags	@""
	.align	4


	//----- nvinfo : EIATTR_CUDA_API_VERSION
	.align		4
        /*0000*/ 	.byte	0x04, 0x37
        /*0002*/ 	.short	(.L_1322 - .L_1321)
.L_1321:
        /*0004*/ 	.word	0x00000082


	//----- nvinfo : EIATTR_SW2861232_WAR
	.align		4
.L_1322:
        /*0008*/ 	.byte	0x01, 0x35
	.zero		2


	//----- nvinfo : EIATTR_PARAM_CBANK
	.align		4
        /*000c*/ 	.byte	0x04, 0x0a
        /*000e*/ 	.short	(.L_1324 - .L_1323)
	.align		4
.L_1323:
        /*0010*/ 	.word	index@(.nv.constant0._ZN10layer_norm13ln_fwd_kernelINS_13Kernel_traitsI13__nv_bfloat16S2_S2_S2_fjLj4096ELj1ELj1ELj4ELj16ENS_18Kernel_traits_baseILj4096ES2_S2_S2_S2_fjLj128EEEEELb0ELb0ELb1ELb0EEEvNS_9FwdParamsE)
        /*0014*/ 	.short	0x0160
        /*0016*/ 	.short	0x00e8


	//----- nvinfo : EIATTR_CBANK_PARAM_SIZE
	.align		4
.L_1324:
        /*0018*/ 	.byte	0x03, 0x19
        /*001a*/ 	.short	0x00e8


	//----- nvinfo : EIATTR_KPARAM_INFO
	.align		4
        /*001c*/ 	.byte	0x04, 0x17
        /*001e*/ 	.short	(.L_1326 - .L_1325)
.L_1325:
        /*0020*/ 	.word	0x00000000
        /*0024*/ 	.short	0x0000
        /*0026*/ 	.short	0x0000
        /*0028*/ 	.byte	0x00, 0xf0, 0xa1, 0x03


	//----- nvinfo : EIATTR_MAXREG_COUNT
	.align		4
.L_1326:
        /*002c*/ 	.byte	0x03, 0x1b
        /*002e*/ 	.short	0x00ff


	//----- nvinfo : EIATTR_NUM_BARRIERS
	.align		4
        /*0030*/ 	.byte	0x02, 0x4c
        /*0032*/ 	.byte	0x01
	.zero		1


	//----- nvinfo : EIATTR_MERCURY_ISA_VERSION
	.align		4
        /*0034*/ 	.byte	0x03, 0x5f
        /*0036*/ 	.short	0x0000


	//----- nvinfo : EIATTR_COOP_GROUP_MASK_REGIDS
	.align		4
        /*0038*/ 	.byte	0x04, 0x29
        /*003a*/ 	.short	(.L_1328 - .L_1327)


	//   ....[0]....
.L_1327:
        /*003c*/ 	.word	0xffffffff


	//   ....[1]....
        /*0040*/ 	.word	0xffffffff


	//   ....[2]....
        /*0044*/ 	.word	0xffffffff


	//   ....[3]....
        /*0048*/ 	.word	0xffffffff


	//   ....[4]....
        /*004c*/ 	.word	0xffffffff


	//   ....[5]....
        /*0050*/ 	.word	0xffffffff


	//   ....[6]....
        /*0054*/ 	.word	0xffffffff


	//   ....[7]....
        /*0058*/ 	.word	0xffffffff


	//   ....[8]....
        /*005c*/ 	.word	0xffffffff


	//   ....[9]....
        /*0060*/ 	.word	0xffffffff


	//   ....[10]....
        /*0064*/ 	.word	0xffffffff


	//   ....[11]....
        /*0068*/ 	.word	0xffffffff


	//   ....[12]....
        /*006c*/ 	.word	0xffffffff


	//   ....[13]....
        /*0070*/ 	.word	0xffffffff


	//   ....[14]....
        /*0074*/ 	.word	0xffffffff


	//   ....[15]....
        /*0078*/ 	.word	0xffffffff


	//   ....[16]....
        /*007c*/ 	.word	0xffffffff


	//   ....[17]....
        /*0080*/ 	.word	0xffffffff


	//   ....[18]....
        /*0084*/ 	.word	0xffffffff


	//   ....[19]....
        /*0088*/ 	.word	0xffffffff


	//   ....[20]....
        /*008c*/ 	.word	0xffffffff


	//   ....[21]....
        /*0090*/ 	.word	0xffffffff


	//   ....[22]....
        /*0094*/ 	.word	0xffffffff


	//   ....[23]....
        /*0098*/ 	.word	0xffffffff


	//   ....[24]....
        /*009c*/ 	.word	0xffffffff


	//   ....[25]....
        /*00a0*/ 	.word	0xffffffff


	//   ....[26]....
        /*00a4*/ 	.word	0xffffffff


	//   ....[27]....
        /*00a8*/ 	.word	0xffffffff


	//----- nvinfo : EIATTR_COOP_GROUP_INSTR_OFFSETS
	.align		4
.L_1328:
        /*00ac*/ 	.byte	0x04, 0x28
        /*00ae*/ 	.short	(.L_1330 - .L_1329)


	//   ....[0]....
.L_1329:
        /*00b0*/ 	.word	0x000028a0


	//   ....[1]....
        /*00b4*/ 	.word	0x000028d0


	//   ....[2]....
        /*00b8*/ 	.word	0x000028f0


	//   ....[3]....
        /*00bc*/ 	.word	0x00002910


	//   ....[4]....
        /*00c0*/ 	.word	0x00002930


	//   ....[5]....
        /*00c4*/ 	.word	0x00002d70


	//   ....[6]....
        /*00c8*/ 	.word	0x00002d90


	//   ....[7]....
        /*00cc*/ 	.word	0x00002db0


	//   ....[8]....
        /*00d0*/ 	.word	0x00002dd0


	//   ....[9]....
        /*00d4*/ 	.word	0x00002df0


	//   ....[10]....
        /*00d8*/ 	.word	0x00002f10


	//   ....[11]....
        /*00dc*/ 	.word	0x00002f60


	//   ....[12]....
        /*00e0*/ 	.word	0x00002fd0


	//   ....[13]....
        /*00e4*/ 	.word	0x00002ff0


	//   ....[14]....
        /*00e8*/ 	.word	0x00003050


	//   ....[15]....
        /*00ec*/ 	.word	0x00003070


	//   ....[16]....
        /*00f0*/ 	.word	0x00003140


	//   ....[17]....
        /*00f4*/ 	.word	0x00003150


	//   ....[18]....
        /*00f8*/ 	.word	0x00003c00


	//   ....[19]....
        /*00fc*/ 	.word	0x00003c70


	//   ....[20]....
        /*0100*/ 	.word	0x00003cd0


	//   ....[21]....
        /*0104*/ 	.word	0x00003d30


	//   ....[22]....
        /*0108*/ 	.word	0x00003d90


	//   ....[23]....
        /*010c*/ 	.word	0x00004220


	//   ....[24]....
        /*0110*/ 	.word	0x00004280


	//   ....[25]....
        /*0114*/ 	.word	0x000042e0


	//   ....[26]....
        /*0118*/ 	.word	0x00004340


	//   ....[27]....
        /*011c*/ 	.word	0x000043a0


	//----- nvinfo : EIATTR_EXIT_INSTR_OFFSETS
	.align		4
.L_1330:
        /*0120*/ 	.byte	0x04, 0x1c
        /*0122*/ 	.short	(.L_1332 - .L_1331)


	//   ....[0]....
.L_1331:
        /*0124*/ 	.word	0x00000470


	//   ....[1]....
        /*0128*/ 	.word	0x00003ba0


	//----- nvinfo : EIATTR_MAX_THREADS
	.align		4
.L_1332:
        /*012c*/ 	.byte	0x04, 0x05
        /*012e*/ 	.short	(.L_1334 - .L_1333)
.L_1333:
        /*0130*/ 	.word	0x00000080
        /*0134*/ 	.word	0x00000001
        /*0138*/ 	.word	0x00000001


	//----- nvinfo : EIATTR_CRS_STACK_SIZE
	.align		4
.L_1334:
        /*013c*/ 	.byte	0x04, 0x1e
        /*013e*/ 	.short	(.L_1336 - .L_1335)
.L_1335:
        /*0140*/ 	.word	0x00000000
.L_1336:


//--------------------- .nv.info._ZN10layer_norm13ln_fwd_kernelINS_13Kernel_traitsI13__nv_bfloat16S2_S2_S2_fjLj4096ELj1ELj1ELj4ELj16ENS_18Kernel_traits_baseILj4096ES2_S2_S2_S2_fjLj128EEEEELb0ELb0ELb1ELb1EEEvNS_9FwdParamsE --------------------------
	.section	.nv.info._ZN10layer_norm13ln_fwd_kernelINS_13Kernel_traitsI13__nv_bfloat16S2_S2_S2_fjLj4096ELj1ELj1ELj4ELj16ENS_18Kernel_traits_baseILj4096ES2_S2_S2_S2_fjLj128EEEEELb0ELb0ELb1ELb1EEEvNS_9FwdParamsE,"",@"SHT_CUDA_INFO"
	.sectionflags	@""
	.align	4


	//----- nvinfo : EIATTR_CUDA_API_VERSION
	.align		4
        /*0000*/ 	.byte	0x04, 0x37
        /*0002*/ 	.short	(.L_1338 - .L_1337)
.L_1337:
        /*0004*/ 	.word	0x00000082


	//----- nvinfo : EIATTR_SW2861232_WAR
	.align		4
.L_1338:
        /*0008*/ 	.byte	0x01, 0x35
	.zero		2


	//----- nvinfo : EIATTR_PARAM_CBANK
	.align		4
        /*000c*/ 	.byte	0x04, 0x0a
        /*000e*/ 	.short	(.L_1340 - .L_1339)
	.align		4
.L_1339:
        /*0010*/ 	.word	index@(.nv.constant0._ZN10layer_norm13ln_fwd_kernelINS_13Kernel_traitsI13__nv_bfloat16S2_S2_S2_fjLj4096ELj1ELj1ELj4ELj16ENS_18Kernel_traits_baseILj4096ES2_S2_S2_S2_fjLj128EEEEELb0ELb0ELb1ELb1EEEvNS_9FwdParamsE)
        /*0014*/ 	.short	0x0160
        /*0016*/ 	.short	0x00e8


	//----- nvinfo : EIATTR_CBANK_PARAM_SIZE
	.align		4
.L_1340:
        /*0018*/ 	.byte	0x03, 0x19
        /*001a*/ 	.short	0x00e8


	//----- nvinfo : EIATTR_KPARAM_INFO
	.align		4
        /*001c*/ 	.byte	0x04, 0x17
        /*001e*/ 	.short	(.L_1342 - .L_1341)
.L_1341:
        /*0020*/ 	.word	0x00000000
        /*0024*/ 	.short	0x0000
        /*0026*/ 	.short	0x0000
        /*0028*/ 	.byte	0x00, 0xf0, 0xa1, 0x03


	//----- nvinfo : EIATTR_MAXREG_COUNT
	.align		4
.L_1342:
        /*002c*/ 	.byte	0x03, 0x1b
        /*002e*/ 	.short	0x00ff


	//----- nvinfo : EIATTR_NUM_BARRIERS
	.align		4
        /*0030*/ 	.byte	0x02, 0x4c
        /*0032*/ 	.byte	0x01
	.zero		1


	//----- nvinfo : EIATTR_MERCURY_ISA_VERSION
	.align		4
        /*0034*/ 	.byte	0x03, 0x5f
        /*0036*/ 	.short	0x0000


	//----- nvinfo : EIATTR_COOP_GROUP_MASK_REGIDS
	.align		4
        /*0038*/ 	.byte	0x04, 0x29
        /*003a*/ 	.short	(.L_1344 - .L_1343)


	//   ....[0]....
.L_1343:
        /*003c*/ 	.word	0xffffffff


	//   ....[1]....
        /*0040*/ 	.word	0xffffffff


	//   ....[2]....
        /*0044*/ 	.word	0xffffffff


	//   ....[3]....
        /*0048*/ 	.word	0xffffffff


	//   ....[4]....
        /*004c*/ 	.word	0xffffffff


	//   ....[5]....
        /*0050*/ 	.word	0xffffffff


	//   ....[6]....
        /*0054*/ 	.word	0xffffffff


	//   ....[7]....
        /*0058*/ 	.word	0xffffffff


	//   ....[8]....
        /*005c*/ 	.word	0xffffffff


	//   ....[9]....
        /*0060*/ 	.word	0xffffffff


	//   ....[10]....
        /*0064*/ 	.word	0xffffffff


	//   ....[11]....
        /*0068*/ 	.word	0xffffffff


	//   ....[12]....
        /*006c*/ 	.word	0xffffffff


	//   ....[13]....
        /*0070*/ 	.word	0xffffffff


	//   ....[14]....
        /*0074*/ 	.word	0xffffffff


	//   ....[15]....
        /*0078*/ 	.word	0xffffffff


	//   ....[16]....
        /*007c*/ 	.word	0xffffffff


	//   ....[17]....
        /*0080*/ 	.word	0xffffffff


	//   ....[18]....
        /*0084*/ 	.word	0xffffffff


	//   ....[19]....
        /*0088*/ 	.word	0xffffffff


	//   ....[20]....
        /*008c*/ 	.word	0xffffffff


	//   ....[21]....
        /*0090*/ 	.word	0xffffffff


	//   ....[22]....
        /*0094*/ 	.word	0xffffffff


	//   ....[23]....
        /*0098*/ 	.word	0xffffffff


	//   ....[24]....
        /*009c*/ 	.word	0xffffffff


	//   ....[25]....
        /*00a0*/ 	.word	0xffffffff


	//   ....[26]....
        /*00a4*/ 	.word	0xffffffff


	//   ....[27]....
        /*00a8*/ 	.word	0xffffffff


	//----- nvinfo : EIATTR_COOP_GROUP_INSTR_OFFSETS
	.align		4
.L_1344:
        /*00ac*/ 	.byte	0x04, 0x28
        /*00ae*/ 	.short	(.L_1346 - .L_1345)


	//   ....[0]....
.L_1345:
        /*00b0*/ 	.word	0x000021e0


	//   ....[1]....
        /*00b4*/ 	.word	0x00002210


	//   ....[2]....
        /*00b8*/ 	.word	0x00002230


	//   ....[3]....
        /*00bc*/ 	.word	0x00002250


	//   ....[4]....
        /*00c0*/ 	.word	0x00002270


	//   ....[5]....
        /*00c4*/ 	.word	0x000026a0


	//   ....[6]....
        /*00c8*/ 	.word	0x000026c0


	//   ....[7]....
        /*00cc*/ 	.word	0x000026e0


	//   ....[8]....
        /*00d0*/ 	.word	0x00002700


	//   ....[9]....
        /*00d4*/ 	.word	0x00002720


	//   ....[10]....
        /*00d8*/ 	.word	0x00002810


	//   ....[11]....
        /*00dc*/ 	.word	0x00002860


	//   ....[12]....
        /*00e0*/ 	.word	0x00002880


	//   ....[13]....
        /*00e4*/ 	.word	0x000028b0


	//   ....[14]....
        /*00e8*/ 	.word	0x00002970


	//   ....[15]....
        /*00ec*/ 	.word	0x00002990


	//   ....[16]....
        /*00f0*/ 	.word	0x00002a20


	//   ....[17]....
        /*00f4*/ 	.word	0x00002a60


	//   ....[18]....
        /*00f8*/ 	.word	0x00003540


	//   ....[19]....
        /*00fc*/ 	.word	0x000035b0


	//   ....[20]....
        /*0100*/ 	.word	0x00003610


	//   ....[21]....
        /*0104*/ 	.word	0x00003670


	//   ....[22]....
        /*0108*/ 	.word	0x000036d0


	//   ....[23]....
        /*010c*/ 	.word	0x00003b40


	//   ....[24]....
        /*0110*/ 	.word	0x00003ba0


	//   ....[25]....
        /*0114*/ 	.word	0x00003c00


	//   ....[26]....
        /*0118*/ 	.word	0x00003c60


	//   ....[27]....
        /*011c*/ 	.word	0x00003cc0


	//----- nvinfo : EIATTR_EXIT_INSTR_OFFSETS
	.align		4
.L_1346:
        /*0120*/ 	.byte	0x04, 0x1c
        /*0122*/ 	.short	(.L_1348 - .L_1347)


	//   ....[0]....
.L_1347:
        /*0124*/ 	.word	0x00000130


	//   ....[1]....
        /*0128*/ 	.word	0x000034f0


	//----- nvinfo : EIATTR_MAX_THREADS
	.align		4
.L_1348:
        /*012c*/ 	.byte	0x04, 0x05
        /*012e*/ 	.short	(.L_1350 - .L_1349)
.L_1349:
        /*0130*/ 	.word	0x00000080
        /*0134*/ 	.word	0x00000001
        /*0138*/ 	.word	0x00000001


	//----- nvinfo : EIATTR_CRS_STACK_SIZE
	.align		4
.L_1350:
        /*013c*/ 	.byte	0x04, 0x1e
        /*013e*/ 	.short	(.L_1352 - .L_1351)
.L_1351:
        /*0140*/ 	.word	0x00000000
.L_1352:


//--------------------- .nv.info._ZN10layer_norm13ln_fwd_kernelINS_13Kernel_traitsI13__nv_bfloat16S2_S2_S2_fjLj4096ELj1ELj1ELj4ELj16ENS_18Kernel_traits_baseILj4096ES2_S2_S2_S2_fjLj128EEEEELb0ELb1ELb0ELb0EEEvNS_9FwdParamsE --------------------------
	.section	.nv.info._ZN10layer_norm13ln_fwd_kernelINS_13Kernel_traitsI13__nv_bfloat16S2_S2_S2_fjLj4096ELj1ELj1ELj4ELj16ENS_18Kernel_traits_baseILj4096ES2_S2_S2_S2_fjLj128EEEEELb0ELb1ELb0ELb0EEEvNS_9FwdParamsE,"",@"SHT_CUDA_INFO"
	.sectionflags	@""
	.align	4


	//----- nvinfo : EIATTR_CUDA_API_VERSION
	.align		4
        /*0000*/ 	.byte	0x04, 0x37
        /*0002*/ 	.short	(.L_1354 - .L_1353)
.L_1353:
        /*0004*/ 	.word	0x00000082


	//----- nvinfo : EIATTR_SW2861232_WAR
	.align		4
.L_1354:
        /*0008*/ 	.byte	0x01, 0x35
	.zero		2


	//----- nvinfo : EIATTR_PARAM_CBANK
	.align		4
        /*000c*/ 	.byte	0x04, 0x0a
        /*000e*/ 	.short	(.L_1356 - .L_1355)
	.align		4
.L_1355:
        /*0010*/ 	.word	index@(.nv.constant0._ZN10layer_norm13ln_fwd_kernelINS_13Kernel_traitsI13__nv_bfloat16S2_S2_S2_fjLj4096ELj1ELj1ELj4ELj16ENS_18Kernel_traits_baseILj4096ES2_S2_S2_S2_fjLj128EEEEELb0ELb1ELb0ELb0EEEvNS_9FwdParamsE)
        /*0014*/ 	.short	0x0160
        /*0016*/ 	.short	0x00e8


	//----- nvinfo : EIATTR_CBANK_PARAM_SIZE
	.align		4
.L_1356:
        /*0018*/ 	.byte	0x03, 0x19
        /*001a*/ 	.short	0x00e8


	//----- nvinfo : EIATTR_KPARAM_INFO
	.align		4
        /*001c*/ 	.byte	0x04, 0x17
        /*001e*/ 	.short	(.L_1358 - .L_1357)
.L_1357:
        /*0020*/ 	.word	0x00000000
        /*0024*/ 	.short	0x0000
        /*0026*/ 	.short	0x0000
        /*0028*/ 	.byte	0x00, 0xf0, 0xa1, 0x03


	//----- nvinfo : EIATTR_MAXREG_COUNT
	.align		4
.L_1358:
        /*002c*/ 	.byte	0x03, 0x1b
        /*002e*/ 	.short	0x00ff


	//----- nvinfo : EIATTR_NUM_BARRIERS
	.align		4
        /*0030*/ 	.byte	0x02, 0x4c
        /*0032*/ 	.byte	0x01
	.zero		1


	//----- nvinfo : EIATTR_MERCURY_ISA_VERSION
	.align		4
        /*0034*/ 	.byte	0x03, 0x5f
        /*0036*/ 	.short	0x0000


	//----- nvinfo : EIATTR_COOP_GROUP_MASK_REGIDS
	.align		4
        /*0038*/ 	.byte	0x04, 0x29
        /*003a*/ 	.short	(.L_1360 - .L_1359)


	//   ....[0]....
.L_1359:
        /*003c*/ 	.word	0xffffffff


	//   ....[1]....
        /*0040*/ 	.word	0xffffffff


	//   ....[2]....
        /*0044*/ 	.word	0xffffffff


	//   ....[3]....
        /*0048*/ 	.word	0xffffffff


	//   ....[4]....
        /*004c*/ 	.word	0xffffffff


	//   ....[5]....
        /*0050*/ 	.word	0xffffffff


	//   ....[6]....
        /*0054*/ 	.word	0xffffffff


	//   ....[7]....
        /*0058*/ 	.word	0xffffffff


	//   ....[8]....
        /*005c*/ 	.word	0xffffffff


	//   ....[9]....
        /*0060*/ 	.word	0xffffffff


	//   ....[10]....
        /*0064*/ 	.word	0xffffffff


	//   ....[11]....
        /*0068*/ 	.word	0xffffffff


	//   ....[12]....
        /*006c*/ 	.word	0xffffffff


	//   ....[13]....
        /*0070*/ 	.word	0xffffffff


	//   ....[14]....
        /*0074*/ 	.word	0xffffffff


	//   ....[15]....
        /*0078*/ 	.word	0xffffffff


	//   ....[16]....
        /*007c*/ 	.word	0xffffffff


	//   ....[17]....
        /*0080*/ 	.word	0xffffffff


	//   ....[18]....
        /*0084*/ 	.word	0xffffffff


	//   ....[19]....
        /*0088*/ 	.word	0xffffffff


	//   ....[20]....
        /*008c*/ 	.word	0xffffffff


	//   ....[21]....
        /*0090*/ 	.word	0xffffffff


	//   ....[22]....
        /*0094*/ 	.word	0xffffffff


	//   ....[23]....
        /*0098*/ 	.word	0xffffffff


	//   ....[24]....
        /*009c*/ 	.word	0xffffffff


	//   ....[25]....
        /*00a0*/ 	.word	0xffffffff


	//   ....[26]....
        /*00a4*/ 	.word	0xffffffff


	//   ....[27]....
        /*00a8*/ 	.word	0xffffffff


	//----- nvinfo : EIATTR_COOP_GROUP_INSTR_OFFSETS
	.align		4
.L_1360:
        /*00ac*/ 	.byte	0x04, 0x28
        /*00ae*/ 	.short	(.L_1362 - .L_1361)


	//   ....[0]....
.L_1361:
        /*00b0*/ 	.word	0x00001ea0


	//   ....[1]....
        /*00b4*/ 	.word	0x00001ed0


	//   ....[2]....
        /*00b8*/ 	.word	0x00001ef0


	//   ....[3]....
        /*00bc*/ 	.word	0x00001f10


	//   ....[4]....
        /*00c0*/ 	.word	0x00001f30


	//   ....[5]....
        /*00c4*/ 	.word	0x00002370


	//   ....[6]....
        /*00c8*/ 	.word	0x00002390


	//   ....[7]....
        /*00cc*/ 	.word	0x000023b0


	//   ....[8]....
        /*00d0*/ 	.word	0x000023d0


	//   ....[9]....
        /*00d4*/ 	.word	0x000023f0


	//   ....[10]....
        /*00d8*/ 	.word	0x00002510


	//   ....[11]....
        /*00dc*/ 	.word	0x00002560


	//   ....[12]....
        /*00e0*/ 	.word	0x00002590


	//   ....[13]....
        /*00e4*/ 	.word	0x000025a0


	//   ....[14]....
        /*00e8*/ 	.word	0x00002650


	//   ....[15]....
        /*00ec*/ 	.word	0x00002690


	//   ....[16]....
        /*00f0*/ 	.word	0x00002730


	//   ....[17]....
        /*00f4*/ 	.word	0x00002770


	//   ....[18]....
        /*00f8*/ 	.word	0x00003170


	//   ....[19]....
        /*00fc*/ 	.word	0x000031e0


	//   ....[20]....
        /*0100*/ 	.word	0x00003240


	//   ....[21]....
        /*0104*/ 	.word	0x000032a0


	//   ....[22]....
        /*0108*/ 	.word	0x00003300


	//   ....[23]....
        /*010c*/ 	.word	0x00003780


	//   ....[24]....
        /*0110*/ 	.word	0x000037e0


	//   ....[25]....
        /*0114*/ 	.word	0x00003840


	//   ....[26]....
        /*0118*/ 	.word	0x000038a0


	//   ....[27]....
        /*011c*/ 	.word	0x00003910


	//----- nvinfo : EIATTR_EXIT_INSTR_OFFSETS
	.align		4
.L_1362:
        /*0120*/ 	.byte	0x04, 0x1c
        /*0122*/ 	.short	(.L_1364 - .L_1363)


	//   ....[0]....
.L_1363:
        /*0124*/ 	.word	0x00000530


	//   ....[1]....
        /*0128*/ 	.word	0x00003120


	//----- nvinfo : EIATTR_MAX_THREADS
	.align		4
.L_1364:
        /*012c*/ 	.byte	0x04, 0x05
        /*012e*/ 	.short	(.L_1366 - .L_1365)
.L_1365:
        /*0130*/ 	.word	0x00000080
        /*0134*/ 	.word	0x00000001
        /*0138*/ 	.word	0x00000001


	//----- nvinfo : EIATTR_CRS_STACK_SIZE
	.align		4
.L_1366:
        /*013c*/ 	.byte	0x04, 0x1e
        /*013e*/ 	.short	(.L_1368 - .L_1367)
.L_1367:
        /*0140*/ 	.word	0x00000000
.L_1368:


//--------------------- .nv.info._ZN10layer_norm13ln_fwd_kernelINS_13Kernel_traitsI13__nv_bfloat16S2_S2_S2_fjLj4096ELj1ELj1ELj4ELj16ENS_18Kernel_traits_baseILj4096ES2_S2_S2_S2_fjLj128EEEEELb0ELb1ELb0ELb1EEEvNS_9FwdParamsE --------------------------
	.section	.nv.info._ZN10layer_norm13ln_fwd_kernelINS_13Kernel_traitsI13__nv_bfloat16S2_S2_S2_fjLj4096ELj1ELj1ELj4ELj16ENS_18Kernel_traits_baseILj4096ES2_S2_S2_S2_fjLj128EEEEELb0ELb1ELb0ELb1EEEvNS_9FwdParamsE,"",@"SHT_CUDA_INFO"
	.sectionflags	@""
	.align	4


	//----- nvinfo : EIATTR_CUDA_API_VERSION
	.align		4
        /*0000*/ 	.byte	0x04, 0x37
        /*0002*/ 	.short	(.L_1370 - .L_1369)
.L_1369:
        /*0004*/ 	.word	0x00000082


	//----- nvinfo : EIATTR_SW2861232_WAR
	.align		4
.L_1370:
        /*0008*/ 	.byte	0x01, 0x35
	.zero		2


	//----- nvinfo : EIATTR_PARAM_CBANK
	.align		4
        /*000c*/ 	.byte	0x04, 0x0a
        /*000e*/ 	.short	(.L_1372 - .L_1371)
	.align		4
.L_1371:
        /*0010*/ 	.word	index@(.nv.constant0._ZN10layer_norm13ln_fwd_kernelINS_13Kernel_traitsI13__nv_bfloat16S2_S2_S2_fjLj4096ELj1ELj1ELj4ELj16ENS_18Kernel_traits_baseILj4096ES2_S2_S2_S2_fjLj128EEEEELb0ELb1ELb0ELb1EEEvNS_9FwdParamsE)
        /*0014*/ 	.short	0x0160
        /*0016*/ 	.short	0x00e8


	//----- nvinfo : EIATTR_CBANK_PARAM_SIZE
	.align		4
.L_1372:
        /*0018*/ 	.byte	0x03, 0x19
        /*001a*/ 	.short	0x00e8


	//----- nvinfo : EIATTR_KPARAM_INFO
	.align		4
        /*001c*/ 	.byte	0x04, 0x17
        /*001e*/ 	.short	(.L_1374 - .L_1373)
.L_1373:
        /*0020*/ 	.word	0x00000000
        /*0024*/ 	.short	0x0000
        /*0026*/ 	.short	0x0000
        /*0028*/ 	.byte	0x00, 0xf0, 0xa1, 0x03


	//----- nvinfo : EIATTR_MAXREG_COUNT
	.align		4
.L_1374:
        /*002c*/ 	.byte	0x03, 0x1b
        /*002e*/ 	.short	0x00ff


	//----- nvinfo : EIATTR_NUM_BARRIERS
	.align		4
        /*0030*/ 	.byte	0x02, 0x4c
        /*0032*/ 	.byte	0x01
	.zero		1


	//----- nvinfo : EIATTR_MERCURY_ISA_VERSION
	.align		4
        /*0034*/ 	.byte	0x03, 0x5f
        /*0036*/ 	.short	0x0000


	//----- nvinfo : EIATTR_COOP_GROUP_MASK_REGIDS
	.align		4
        /*0038*/ 	.byte	0x04, 0x29
        /*003a*/ 	.short	(.L_1376 - .L_1375)


	//   ....[0]....
.L_1375:
        /*003c*/ 	.word	0xffffffff


	//   ....[1]....
        /*0040*/ 	.word	0xffffffff


	//   ....[2]....
        /*0044*/ 	.word	0xffffffff


	//   ....[3]....
        /*0048*/ 	.word	0xffffffff


	//   ....[4]....
        /*004c*/ 	.word	0xffffffff


	//   ....[5]....
        /*0050*/ 	.word	0xffffffff


	//   ....[6]....
        /*0054*/ 	.word	0xffffffff


	//   ....[7]....
        /*0058*/ 	.word	0xffffffff


	//   ....[8]....
        /*005c*/ 	.word	0xffffffff


	//   ....[9]....
        /*0060*/ 	.word	0xffffffff


	//   ....[10]....
        /*0064*/ 	.word	0xffffffff


	//   ....[11]....
        /*0068*/ 	.word	0xffffffff


	//   ....[12]....
        /*006c*/ 	.word	0xffffffff


	//   ....[13]....
        /*0070*/ 	.word	0xffffffff


	//   ....[14]....
        /*0074*/ 	.word	0xffffffff


	//   ....[15]....
        /*0078*/ 	.word	0xffffffff


	//   ....[16]....
        /*007c*/ 	.word	0xffffffff


	//   ....[17]....
        /*0080*/ 	.word	0xffffffff


	//   ....[18]....
        /*0084*/ 	.word	0xffffffff


	//   ....[19]....
        /*0088*/ 	.word	0xffffffff


	//   ....[20]....
        /*008c*/ 	.word	0xffffffff


	//   ....[21]....
        /*0090*/ 	.word	0xffffffff


	//   ....[22]....
        /*0094*/ 	.word	0xffffffff


	//   ....[23]....
        /*0098*/ 	.word	0xffffffff


	//   ....[24]....
        /*009c*/ 	.word	0xffffffff


	//   ....[25]....
        /*00a0*/ 	.word	0xffffffff


	//   ....[26]....
        /*00a4*/ 	.word	0xffffffff


	//   ....[27]....
        /*00a8*/ 	.word	0xffffffff


	//----- nvinfo : EIATTR_COOP_GROUP_INSTR_OFFSETS
	.align		4
.L_1376:
        /*00ac*/ 	.byte	0x04, 0x28
        /*00ae*/ 	.short	(.L_1378 - .L_1377)


	//   ....[0]....
.L_1377:
        /*00b0*/ 	.word	0x000019a0


	//   ....[1]....
        /*00b4*/ 	.word	0x000019d0


	//   ....[2]....
        /*00b8*/ 	.word	0x000019f0


	//   ....[3]....
        /*00bc*/ 	.word	0x00001a10


	//   ....[4]....
        /*00c0*/ 	.word	0x00001a30


	//   ....[5]....
        /*00c4*/ 	.word	0x00001e60


	//   ....[6]....
        /*00c8*/ 	.word	0x00001e80


	//   ....[7]....
        /*00cc*/ 	.word	0x00001ea0


	//   ....[8]....
        /*00d0*/ 	.word	0x00001ec0


	//   ....[9]....
        /*00d4*/ 	.word	0x00001ee0


	//   ....[10]....
        /*00d8*/ 	.word	0x00001fc0


	//   ....[11]....
        /*00dc*/ 	.word	0x00002020


	//   ....[12]....
        /*00e0*/ 	.word	0x00002050


	//   ....[13]....
        /*00e4*/ 	.word	0x00002060


	//   ....[14]....
        /*00e8*/ 	.word	0x00002110


	//   ....[15]....
        /*00ec*/ 	.word	0x00002130


	//   ....[16]....
        /*00f0*/ 	.word	0x00002200


	//   ....[17]....
        /*00f4*/ 	.word	0x00002210


	//   ....[18]....
        /*00f8*/ 	.word	0x00002b40


	//   ....[19]....
        /*00fc*/ 	.word	0x00002ba0


	//   ....[20]....
        /*0100*/ 	.word	0x00002c00


	//   ....[21]....
        /*0104*/ 	.word	0x00002c60


	//   ....[22]....
        /*0108*/ 	.word	0x00002cc0


	//   ....[23]....
        /*010c*/ 	.word	0x00003130


	//   ....[24]....
        /*0110*/ 	.word	0x00003190


	//   ....[25]....
        /*0114*/ 	.word	0x000031f0


	//   ....[26]....
        /*0118*/ 	.word	0x00003250


	//   ....[27]....
        /*011c*/ 	.word	0x000032b0


	//----- nvinfo : EIATTR_EXIT_INSTR_OFFSETS
	.align		4
.L_1378:
        /*0120*/ 	.byte	0x04, 0x1c
        /*0122*/ 	.short	(.L_1380 - .L_1379)


	//   ....[0]....
.L_1379:
        /*0124*/ 	.word	0x00000140


	//   ....[1]....
        /*0128*/ 	.word	0x00002af0


	//----- nvinfo : EIATTR_MAX_THREADS
	.align		4
.L_1380:
        /*012c*/ 	.byte	0x04, 0x05
        /*012e*/ 	.short	(.L_1382 - .L_1381)
.L_1381:
        /*0130*/ 	.word	0x00000080
        /*0134*/ 	.word	0x00000001
        /*0138*/ 	.word	0x00000001


	//----- nvinfo : EIATTR_CRS_STACK_SIZE
	.align		4
.L_1382:
        /*013c*/ 	.byte	0x04, 0x1e
        /*013e*/ 	.short	(.L_1384 - .L_1383)
.L_1383:
        /*0140*/ 	.word	0x00000000
.L_1384:


//--------------------- .nv.info._ZN10layer_norm13ln_fwd_kernelINS_13Kernel_traitsI13__nv_bfloat16S2_S2_S2_fjLj4096ELj1ELj1ELj4ELj16ENS_18Kernel_traits_baseILj4096ES2_S2_S2_S2_fjLj128EEEEELb0ELb1ELb1ELb0EEEvNS_9FwdParamsE --------------------------
	.section	.nv.info._ZN10layer_norm13ln_fwd_kernelINS_13Kernel_traitsI13__nv_bfloat16S2_S2_S2_fjLj4096ELj1ELj1ELj4ELj16ENS_18Kernel_traits_baseILj4096ES2_S2_S2_S2_fjLj128EEEEELb0ELb1ELb1ELb0EEEvNS_9FwdParamsE,"",@"SHT_CUDA_INFO"
	.sectionflags	@""
	.align	4


	//----- nvinfo : EIATTR_CUDA_API_VERSION
	.align		4
        /*0000*/ 	.byte	0x04, 0x37
        /*0002*/ 	.short	(.L_1386 - .L_1385)
.L_1385:
        /*0004*/ 	.word	0x00000082


	//----- nvinfo : EIATTR_SW2861232_WAR
	.align		4
.L_1386:
        /*0008*/ 	.byte	0x01, 0x35
	.zero		2


	//----- nvinfo : EIATTR_PARAM_CBANK
	.align		4
        /*000c*/ 	.byte	0x04, 0x0a
        /*000e*/ 	.short	(.L_1388 - .L_1387)
	.align		4
.L_1387:
        /*0010*/ 	.word	index@(.nv.constant0._ZN10layer_norm13ln_fwd_kernelINS_13Kernel_traitsI13__nv_bfloat16S2_S2_S2_fjLj4096ELj1ELj1ELj4ELj16ENS_18Kernel_traits_baseILj4096ES2_S2_S2_S2_fjLj128EEEEELb0ELb1ELb1ELb0EEEvNS_9FwdParamsE)
        /*0014*/ 	.short	0x0160
        /*0016*/ 	.short	0x00e8


	//----- nvinfo : EIATTR_CBANK_PARAM_SIZE
	.align		4
.L_1388:
        /*0018*/ 	.byte	0x03, 0x19
        /*001a*/ 	.short	0x00e8


	//----- nvinfo : EIATTR_KPARAM_INFO
	.align		4
        /*001c*/ 	.byte	0x04, 0x17
        /*001e*/ 	.short	(.L_1390 - .L_1389)
.L_1389:
        /*0020*/ 	.word	0x00000000
        /*0024*/ 	.short	0x0000
        /*0026*/ 	.short	0x0000
        /*0028*/ 	.byte	0x00, 0xf0, 0xa1, 0x03


	//----- nvinfo : EIATTR_MAXREG_COUNT
	.align		4
.L_1390:
        /*002c*/ 	.byte	0x03, 0x1b
        /*002e*/ 	.short	0x00ff


	//----- nvinfo : EIATTR_NUM_BARRIERS
	.align		4
        /*0030*/ 	.byte	0x02, 0x4c
        /*0032*/ 	.byte	0x01
	.zero		1


	//----- nvinfo : EIATTR_MERCURY_ISA_VERSION
	.align		4
        /*0034*/ 	.byte	0x03, 0x5f
        /*0036*/ 	.short	0x0000


	//----- nvinfo : EIATTR_COOP_GROUP_MASK_REGIDS
	.align		4
        /*0038*/ 	.byte	0x04, 0x29
        /*003a*/ 	.short	(.L_1392 - .L_1391)


	//   ....[0]....
.L_1391:
        /*003c*/ 	.word	0xffffffff


	//   ....[1]....
        /*0040*/ 	.word	0xffffffff


	//   ....[2]....
        /*0044*/ 	.word	0xffffffff


	//   ....[3]....
        /*0048*/ 	.word	0xffffffff


	//   ....[4]....
        /*004c*/ 	.word	0xffffffff


	//   ....[5]....
        /*0050*/ 	.word	0xffffffff


	//   ....[6]....
        /*0054*/ 	.word	0xffffffff


	//   ....[7]....
        /*0058*/ 	.word	0xffffffff


	//   ....[8]....
        /*005c*/ 	.word	0xffffffff


	//   ....[9]....
        /*0060*/ 	.word	0xffffffff


	//   ....[10]....
        /*0064*/ 	.word	0xffffffff


	//   ....[11]....
        /*0068*/ 	.word	0xffffffff


	//   ....[12]....
        /*006c*/ 	.word	0xffffffff


	//   ....[13]....
        /*0070*/ 	.word	0xffffffff


	//   ....[14]....
        /*0074*/ 	.word	0xffffffff


	//   ....[15]....
        /*0078*/ 	.word	0xffffffff


	//   ....[16]....
        /*007c*/ 	.word	0xffffffff


	//   ....[17]....
        /*0080*/ 	.word	0xffffffff


	//   ....[18]....
        /*0084*/ 	.word	0xffffffff


	//   ....[19]....
        /*0088*/ 	.word	0xffffffff


	//   ....[20]....
        /*008c*/ 	.word	0xffffffff


	//   ....[21]....
        /*0090*/ 	.word	0xffffffff


	//   ....[22]....
        /*0094*/ 	.word	0xffffffff


	//   ....[23]....
        /*0098*/ 	.word	0xffffffff


	//   ....[24]....
        /*009c*/ 	.word	0xffffffff


	//   ....[25]....
        /*00a0*/ 	.word	0xffffffff


	//   ....[26]....
        /*00a4*/ 	.word	0xffffffff


	//   ....[27]....
        /*00a8*/ 	.word	0xffffffff


	//----- nvinfo : EIATTR_COOP_GROUP_INSTR_OFFSETS
	.align		4
.L_1392:
        /*00ac*/ 	.byte	0x04, 0x28
        /*00ae*/ 	.short	(.L_1394 - .L_1393)


	//   ....[0]....
.L_1393:
        /*00b0*/ 	.word	0x00002d60


	//   ....[1]....
        /*00b4*/ 	.word	0x00002d90


	//   ....[2]....
        /*00b8*/ 	.word	0x00002db0


	//   ....[3]....
        /*00bc*/ 	.word	0x00002dd0


	//   ....[4]....
        /*00c0*/ 	.word	0x00002df0


	//   ....[5]....
        /*00c4*/ 	.word	0x00003230


	//   ....[6]....
        /*00c8*/ 	.word	0x00003250


	//   ....[7]....
        /*00cc*/ 	.word	0x00003270


	//   ....[8]....
        /*00d0*/ 	.word	0x00003290


	//   ....[9]....
        /*00d4*/ 	.word	0x000032b0


	//   ....[10]....
        /*00d8*/ 	.word	0x000033d0


	//   ....[11]....
        /*00dc*/ 	.word	0x00003430


	//   ....[12]....
        /*00e0*/ 	.word	0x00003460


	//   ....[13]....
        /*00e4*/ 	.word	0x00003470


	//   ....[14]....
        /*00e8*/ 	.word	0x000034f0


	//   ....[15]....
        /*00ec*/ 	.word	0x00003540


	//   ....[16]....
        /*00f0*/ 	.word	0x00003600


	//   ....[17]....
        /*00f4*/ 	.word	0x00003610


	//   ....[18]....
        /*00f8*/ 	.word	0x000040b0


	//   ....[19]....
        /*00fc*/ 	.word	0x00004120


	//   ....[20]....
        /*0100*/ 	.word	0x00004180


	//   ....[21]....
        /*0104*/ 	.word	0x000041e0


	//   ....[22]....
        /*0108*/ 	.word	0x00004240


	//   ....[23]....
        /*010c*/ 	.word	0x000046c0


	//   ....[24]....
        /*0110*/ 	.word	0x00004720


	//   ....[25]....
        /*0114*/ 	.word	0x00004780


	//   ....[26]....
        /*0118*/ 	.word	0x000047e0


	//   ....[27]....
        /*011c*/ 	.word	0x00004850


	//----- nvinfo : EIATTR_EXIT_INSTR_OFFSETS
	.align		4
.L_1394:
        /*0120*/ 	.byte	0x04, 0x1c
        /*0122*/ 	.short	(.L_1396 - .L_1395)


	//   ....[0]....
.L_1395:
        /*0124*/ 	.word	0x00000530


	//   ....[1]....
        /*0128*/ 	.word	0x00004060


	//----- nvinfo : EIATTR_MAX_THREADS
	.align		4
.L_1396:
        /*012c*/ 	.byte	0x04, 0x05
        /*012e*/ 	.short	(.L_1398 - .L_1397)
.L_1397:
        /*0130*/ 	.word	0x00000080
        /*0134*/ 	.word	0x00000001
        /*0138*/ 	.word	0x00000001


	//----- nvinfo : EIATTR_CRS_STACK_SIZE
	.align		4
.L_1398:
        /*013c*/ 	.byte	0x04, 0x1e
        /*013e*/ 	.short	(.L_1400 - .L_1399)
.L_1399:
        /*0140*/ 	.word	0x00000000
.L_1400:


//--------------------- .nv.info._ZN10layer_norm13ln_fwd_kernelINS_13Kernel_traitsI13__nv_bfloat16S2_S2_S2_fjLj4096ELj1ELj1ELj4ELj16ENS_18Kernel_traits_baseILj4096ES2_S2_S2_S2_fjLj128EEEEELb0ELb1ELb1ELb1EEEvNS_9FwdParamsE --------------------------
	.section	.nv.info._ZN10layer_norm13ln_fwd_kernelINS_13Kernel_traitsI13__nv_bfloat16S2_S2_S2_fjLj4096ELj1ELj1ELj4ELj16ENS_18Kernel_traits_baseILj4096ES2_S2_S2_S2_fjLj128EEEEELb0ELb1ELb1ELb1EEEvNS_9FwdParamsE,"",@"SHT_CUDA_INFO"
	.sectionflags	@""
	.align	4


	//----- nvinfo : EIATTR_CUDA_API_VERSION
	.align		4
        /*0000*/ 	.byte	0x04, 0x37
        /*0002*/ 	.short	(.L_1402 - .L_1401)
.L_1401:
        /*0004*/ 	.word	0x00000082


	//----- nvinfo : EIATTR_SW2861232_WAR
	.align		4
.L_1402:
        /*0008*/ 	.byte	0x01, 0x35
	.zero		2


	//----- nvinfo : EIATTR_PARAM_CBANK
	.align		4
        /*000c*/ 	.byte	0x04, 0x0a
        /*000e*/ 	.short	(.L_1404 - .L_1403)
	.align		4
.L_1403:
        /*0010*/ 	.word	index@(.nv.constant0._ZN10layer_norm13ln_fwd_kernelINS_13Kernel_traitsI13__nv_bfloat16S2_S2_S2_fjLj4096ELj1ELj1ELj4ELj16ENS_18Kernel_traits_baseILj4096ES2_S2_S2_S2_fjLj128EEEEELb0ELb1ELb1ELb1EEEvNS_9FwdParamsE)
        /*0014*/ 	.short	0x0160
        /*0016*/ 	.short	0x00e8


	//----- nvinfo : EIATTR_CBANK_PARAM_SIZE
	.align		4
.L_1404:
        /*0018*/ 	.byte	0x03, 0x19
        /*001a*/ 	.short	0x00e8


	//----- nvinfo : EIATTR_KPARAM_INFO
	.align		4
        /*001c*/ 	.byte	0x04, 0x17
        /*001e*/ 	.short	(.L_1406 - .L_1405)
.L_1405:
        /*0020*/ 	.word	0x00000000
        /*0024*/ 	.short	0x0000
        /*0026*/ 	.short	0x0000
        /*0028*/ 	.byte	0x00, 0xf0, 0xa1, 0x03


	//----- nvinfo : EIATTR_MAXREG_COUNT
	.align		4
.L_1406:
        /*002c*/ 	.byte	0x03, 0x1b
        /*002e*/ 	.short	0x00ff


	//----- nvinfo : EIATTR_NUM_BARRIERS
	.align		4
        /*0030*/ 	.byte	0x02, 0x4c
        /*0032*/ 	.byte	0x01
	.zero		1


	//----- nvinfo : EIATTR_MERCURY_ISA_VERSION
	.align		4
        /*0034*/ 	.byte	0x03, 0x5f
        /*0036*/ 	.short	0x0000


	//----- nvinfo : EIATTR_COOP_GROUP_MASK_REGIDS
	.align		4
        /*0038*/ 	.byte	0x04, 0x29
        /*003a*/ 	.short	(.L_1408 - .L_1407)


	//   ....[0]....
.L_1407:
        /*003c*/ 	.word	0xffffffff


	//   ....[1]....
        /*0040*/ 	.word	0xffffffff


	//   ....[2]....
        /*0044*/ 	.word	0xffffffff


	//   ....[3]....
        /*0048*/ 	.word	0xffffffff


	//   ....[4]....
        /*004c*/ 	.word	0xffffffff


	//   ....[5]....
        /*0050*/ 	.word	0xffffffff


	//   ....[6]....
        /*0054*/ 	.word	0xffffffff


	//   ....[7]....
        /*0058*/ 	.word	0xffffffff


	//   ....[8]....
        /*005c*/ 	.word	0xffffffff


	//   ....[9]....
        /*0060*/ 	.word	0xffffffff


	//   ....[10]....
        /*0064*/ 	.word	0xffffffff


	//   ....[11]....
        /*0068*/ 	.word	0xffffffff


	//   ....[12]....
        /*006c*/ 	.word	0xffffffff


	//   ....[13]....
        /*0070*/ 	.word	0xffffffff


	//   ....[14]....
        /*0074*/ 	.word	0xffffffff


	//   ....[15]....
        /*0078*/ 	.word	0xffffffff


	//   ....[16]....
        /*007c*/ 	.word	0xffffffff


	//   ....[17]....
        /*0080*/ 	.word	0xffffffff


	//   ....[18]....
        /*0084*/ 	.word	0xffffffff


	//   ....[19]....
        /*0088*/ 	.word	0xffffffff


	//   ....[20]....
        /*008c*/ 	.word	0xffffffff


	//   ....[21]....
        /*0090*/ 	.word	0xffffffff


	//   ....[22]....
        /*0094*/ 	.word	0xffffffff


	//   ....[23]....
        /*0098*/ 	.word	0xffffffff


	//   ....[24]....
        /*009c*/ 	.word	0xffffffff


	//   ....[25]....
        /*00a0*/ 	.word	0xffffffff


	//   ....[26]....
        /*00a4*/ 	.word	0xffffffff


	//   ....[27]....
        /*00a8*/ 	.word	0xffffffff


	//----- nvinfo : EIATTR_COOP_GROUP_INSTR_OFFSETS
	.align		4
.L_1408:
        /*00ac*/ 	.byte	0x04, 0x28
        /*00ae*/ 	.short	(.L_1410 - .L_1409)


	//   ....[0]....
.L_1409:
        /*00b0*/ 	.word	0x00002760


	//   ....[1]....
        /*00b4*/ 	.word	0x00002790


	//   ....[2]....
        /*00b8*/ 	.word	0x000027b0


	//   ....[3]....
        /*00bc*/ 	.word	0x000027d0


	//   ....[4]....
        /*00c0*/ 	.word	0x000027f0


	//   ....[5]....
        /*00c4*/ 	.word	0x00002c20


	//   ....[6]....
        /*00c8*/ 	.word	0x00002c40


	//   ....[7]....
        /*00cc*/ 	.word	0x00002c60


	//   ....[8]....
        /*00d0*/ 	.word	0x00002c80


	//   ....[9]....
        /*00d4*/ 	.word	0x00002ca0


	//   ....[10]....
        /*00d8*/ 	.word	0x00002d90


	//   ....[11]....
        /*00dc*/ 	.word	0x00002de0


	//   ....[12]....
        /*00e0*/ 	.word	0x00002e00


	//   ....[13]....
        /*00e4*/ 	.word	0x00002e30


	//   ....[14]....
        /*00e8*/ 	.word	0x00002ed0


	//   ....[15]....
        /*00ec*/ 	.word	0x00002f10


	//   ....[16]....
        /*00f0*/ 	.word	0x00002fb0


	//   ....[17]....
        /*00f4*/ 	.word	0x00002fd0


	//   ....[18]....
        /*00f8*/ 	.word	0x00003990


	//   ....[19]....
        /*00fc*/ 	.word	0x00003a00


	//   ....[20]....
        /*0100*/ 	.word	0x00003a60


	//   ....[21]....
        /*0104*/ 	.word	0x00003ac0


	//   ....[22]....
        /*0108*/ 	.word	0x00003b20


	//   ....[23]....
        /*010c*/ 	.word	0x00003f90


	//   ....[24]....
        /*0110*/ 	.word	0x00003ff0


	//   ....[25]....
        /*0114*/ 	.word	0x00004050


	//   ....[26]....
        /*0118*/ 	.word	0x000040b0


	//   ....[27]....
        /*011c*/ 	.word	0x00004110


	//----- nvinfo : EIATTR_EXIT_INSTR_OFFSETS
	.align		4
.L_1410:
        /*0120*/ 	.byte	0x04, 0x1c
        /*0122*/ 	.short	(.L_1412 - .L_1411)


	//   ....[0]....
.L_1411:
        /*0124*/ 	.word	0x00000140


	//   ....[1]....
        /*0128*/ 	.word	0x00003940


	//----- nvinfo : EIATTR_MAX_THREADS
	.align		4
.L_1412:
        /*012c*/ 	.byte	0x04, 0x05
        /*012e*/ 	.short	(.L_1414 - .L_1413)
.L_1413:
        /*0130*/ 	.word	0x00000080
        /*0134*/ 	.word	0x00000001
        /*0138*/ 	.word	0x00000001


	//----- nvinfo : EIATTR_CRS_STACK_SIZE
	.align		4
.L_1414:
        /*013c*/ 	.byte	0x04, 0x1e
        /*013e*/ 	.short	(.L_1416 - .L_1415)
.L_1415:
        /*0140*/ 	.word	0x00000000
.L_1416:


//--------------------- .nv.info._ZN10layer_norm13ln_fwd_kernelINS_13Kernel_traitsI13__nv_bfloat16S2_S2_S2_fjLj4096ELj1ELj1ELj4ELj16ENS_18Kernel_traits_baseILj4096ES2_S2_S2_S2_fjLj128EEEEELb1ELb0ELb0ELb0EEEvNS_9FwdParamsE --------------------------
	.section	.nv.info._ZN10layer_norm13ln_fwd_kernelINS_13Kernel_traitsI13__nv_bfloat16S2_S2_S2_fjLj4096ELj1ELj1ELj4ELj16ENS_18Kernel_traits_baseILj4096ES2_S2_S2_S2_fjLj128EEEEELb1ELb0ELb0ELb0EEEvNS_9FwdParamsE,"",@"SHT_CUDA_INFO"
	.sectionflags	@""
	.align	4


	//----- nvinfo : EIATTR_CUDA_API_VERSION
	.align		4
        /*0000*/ 	.byte	0x04, 0x37
        /*0002*/ 	.short	(.L_1418 - .L_1417)
.L_1417:
        /*0004*/ 	.word	0x00000082


	//----- nvinfo : EIATTR_SW2861232_WAR
	.align		4
.L_1418:
        /*0008*/ 	.byte	0x01, 0x35
	.zero		2


	//----- nvinfo : EIATTR_PARAM_CBANK
	.align		4
        /*000c*/ 	.byte	0x04, 0x0a
        /*000e*/ 	.short	(.L_1420 - .L_1419)
	.align		4
.L_1419:
        /*0010*/ 	.word	index@(.nv.constant0._ZN10layer_norm13ln_fwd_kernelINS_13Kernel_traitsI13__nv_bfloat16S2_S2_S2_fjLj4096ELj1ELj1ELj4ELj16ENS_18Kernel_traits_baseILj4096ES2_S2_S2_S2_fjLj128EEEEELb1ELb0ELb0ELb0EEEvNS_9FwdParamsE)
        /*0014*/ 	.short	0x0160
        /*0016*/ 	.short	0x00e8


	//----- nvinfo : EIATTR_CBANK_PARAM_SIZE
	.align		4
.L_1420:
        /*0018*/ 	.byte	0x03, 0x19
        /*001a*/ 	.short	0x00e8


	//----- nvinfo : EIATTR_KPARAM_INFO
	.align		4
        /*001c*/ 	.byte	0x04, 0x17
        /*001e*/ 	.short	(.L_1422 - .L_1421)
.L_1421:
        /*0020*/ 	.word	0x00000000
        /*0024*/ 	.short	0x0000
        /*0026*/ 	.short	0x0000
        /*0028*/ 	.byte	0x00, 0xf0, 0xa1, 0x03


	//----- nvinfo : EIATTR_MAXREG_COUNT
	.align		4
.L_1422:
        /*002c*/ 	.byte	0x03, 0x1b
        /*002e*/ 	.short	0x00ff


	//----- nvinfo : EIATTR_NUM_BARRIERS
	.align		4
        /*0030*/ 	.byte	0x02, 0x4c
        /*0032*/ 	.byte	0x01
	.zero		1


	//----- nvinfo : EIATTR_MERCURY_ISA_VERSION
	.align		4
        /*0034*/ 	.byte	0x03, 0x5f
        /*0036*/ 	.short	0x0000


	//----- nvinfo : EIATTR_COOP_GROUP_MASK_REGIDS
	.align		4
        /*0038*/ 	.byte	0x04, 0x29
        /*003a*/ 	.short	(.L_1424 - .L_1423)


	//   ....[0]....
.L_1423:
        /*003c*/ 	.word	0xffffffff


	//   ....[1]....
        /*0040*/ 	.word	0xffffffff


	//   ....[2]....
        /*0044*/ 	.word	0xffffffff


	//   ....[3]....
        /*0048*/ 	.word	0xffffffff


	//   ....[4]....
        /*004c*/ 	.word	0xffffffff


	//   ....[5]....
        /*0050*/ 	.word	0xffffffff


	//   ....[6]....
        /*0054*/ 	.word	0xffffffff


	//   ....[7]....
        /*0058*/ 	.word	0xffffffff


	//   ....[8]....
        /*005c*/ 	.word	0xffffffff


	//   ....[9]....
        /*0060*/ 	.word	0xffffffff


	//   ....[10]....
        /*0064*/ 	.word	0xffffffff


	//   ....[11]....
        /*0068*/ 	.word	0xffffffff


	//   ....[12]....
        /*006c*/ 	.word	0xffffffff


	//   ....[13]....
        /*0070*/ 	.word	0xffffffff


	//   ....[14]....
        /*0074*/ 	.word	0xffffffff


	//   ....[15]....
        /*0078*/ 	.word	0xffffffff


	//   ....[16]....
        /*007c*/ 	.word	0xffffffff


	//   ....[17]....
        /*0080*/ 	.word	0xffffffff


	//   ....[18]....
        /*0084*/ 	.word	0xffffffff


	//   ....[19]....
        /*0088*/ 	.word	0xffffffff


	//   ....[20]....
        /*008c*/ 	.word	0xffffffff


	//   ....[21]....
        /*0090*/ 	.word	0xffffffff


	//   ....[22]....
        /*0094*/ 	.word	0xffffffff


	//   ....[23]....
        /*0098*/ 	.word	0xffffffff


	//   ....[24]....
        /*009c*/ 	.word	0xffffffff


	//   ....[25]....
        /*00a0*/ 	.word	0xffffffff


	//   ....[26]....
        /*00a4*/ 	.word	0xffffffff


	//   ....[27]....
        /*00a8*/ 	.word	0xffffffff


	//----- nvinfo : EIATTR_COOP_GROUP_INSTR_OFFSETS
	.align		4
.L_1424:
        /*00ac*/ 	.byte	0x04, 0x28
        /*00ae*/ 	.short	(.L_1426 - .L_1425)


	//   ....[0]....
.L_1425:
        /*00b0*/ 	.word	0x0000c810


	//   ....[1]....
        /*00b4*/ 	.word	0x0000c840


	//   ....[2]....
        /*00b8*/ 	.word	0x0000c870


	//   ....[3]....
        /*00bc*/ 	.word	0x0000c890


	//   ....[4]....
        /*00c0*/ 	.word	0x0000c8b0


	//   ....[5]....
        /*00c4*/ 	.word	0x0000ccf0


	//   ....[6]....
        /*00c8*/ 	.word	0x0000cd10


	//   ....[7]....
        /*00cc*/ 	.word	0x0000cd30


	//   ....[8]....
        /*00d0*/ 	.word	0x0000cd50


	//   ....[9]....
        /*00d4*/ 	.word	0x0000cd70


	//   ....[10]....
        /*00d8*/ 	.word	0x0000cec0


	//   ....[11]....
        /*00dc*/ 	.word	0x0000cef0


	//   ....[12]....
        /*00e0*/ 	.word	0x0000cf00


	//   ....[13]....
        /*00e4*/ 	.word	0x0000cf70


	//   ....[14]....
        /*00e8*/ 	.word	0x0000cff0


	//   ....[15]....
        /*00ec*/ 	.word	0x0000d080


	//   ....[16]....
        /*00f0*/ 	.word	0x0000d0a0


	//   ....[17]....
        /*00f4*/ 	.word	0x0000d0e0


	//   ....[18]....
        /*00f8*/ 	.word	0x0000db40


	//   ....[19]....
        /*00fc*/ 	.word	0x0000dbb0


	//   ....[20]....
        /*0100*/ 	.word	0x0000dc10


	//   ....[21]....
        /*0104*/ 	.word	0x0000dc70


	//   ....[22]....
        /*0108*/ 	.word	0x0000dcd0


	//   ....[23]....
        /*010c*/ 	.word	0x0000e160


	//   ....[24]....
        /*0110*/ 	.word	0x0000e1c0


	//   ....[25]....
        /*0114*/ 	.word	0x0000e220


	//   ....[26]....
        /*0118*/ 	.word	0x0000e280


	//   ....[27]....
        /*011c*/ 	.word	0x0000e2f0


	//----- nvinfo : EIATTR_EXIT_INSTR_OFFSETS
	.align		4
.L_1426:
        /*0120*/ 	.byte	0x04, 0x1c
        /*0122*/ 	.short	(.L_1428 - .L_1427)


	//   ....[0]....
.L_1427:
        /*0124*/ 	.word	0x00000930


	//   ....[1]....
        /*0128*/ 	.word	0x0000dae0


	//----- nvinfo : EIATTR_MAX_THREADS
	.align		4
.L_1428:
        /*012c*/ 	.byte	0x04, 0x05
        /*012e*/ 	.short	(.L_1430 - .L_1429)
.L_1429:
        /*0130*/ 	.word	0x00000080
        /*0134*/ 	.word	0x00000001
        /*0138*/ 	.word	0x00000001


	//----- nvinfo : EIATTR_CRS_STACK_SIZE
	.align		4
.L_1430:
        /*013c*/ 	.byte	0x04, 0x1e
        /*013e*/ 	.short	(.L_1432 - .L_1431)
.L_1431:
        /*0140*/ 	.word	0x00000000
.L_1432:


//--------------------- .nv.info._ZN10layer_norm13ln_fwd_kernelINS_13Kernel_traitsI13__nv_bfloat16S2_S2_S2_fjLj4096ELj1ELj1ELj4ELj16ENS_18Kernel_traits_baseILj4096ES2_S2_S2_S2_fjLj128EEEEELb1ELb0ELb0ELb1EEEvNS_9FwdParamsE --------------------------
	.section	.nv.info._ZN10layer_norm13ln_fwd_kernelINS_13Kernel_traitsI13__nv_bfloat16S2_S2_S2_fjLj4096ELj1ELj1ELj4ELj16ENS_18Kernel_traits_baseILj4096ES2_S2_S2_S2_fjLj128EEEEELb1ELb0ELb0ELb1EEEvNS_9FwdParamsE,"",@"SHT_CUDA_INFO"
	.sectionflags	@""
	.align	4


	//----- nvinfo : EIATTR_CUDA_API_VERSION
	.align		4
        /*0000*/ 	.byte	0x04, 0x37
        /*0002*/ 	.short	(.L_1434 - .L_1433)
.L_1433:
        /*0004*/ 	.word	0x00000082


	//----- nvinfo : EIATTR_SW2861232_WAR
	.align		4
.L_1434:
        /*0008*/ 	.byte	0x01, 0x35
	.zero		2


	//----- nvinfo : EIATTR_PARAM_CBANK
	.align		4
        /*000c*/ 	.byte	0x04, 0x0a
        /*000e*/ 	.short	(.L_1436 - .L_1435)
	.align		4
.L_1435:
        /*0010*/ 	.word	index@(.nv.constant0._ZN10layer_norm13ln_fwd_kernelINS_13Kernel_traitsI13__nv_bfloat16S2_S2_S2_fjLj4096ELj1ELj1ELj4ELj16ENS_18Kernel_traits_baseILj4096ES2_S2_S2_S2_fjLj128EEEEELb1ELb0ELb0ELb1EEEvNS_9FwdParamsE)
        /*0014*/ 	.short	0x0160
        /*0016*/ 	.short	0x00e8


	//----- nvinfo : EIATTR_CBANK_PARAM_SIZE
	.align		4
.L_1436:
        /*0018*/ 	.byte	0x03, 0x19
        /*001a*/ 	.short	0x00e8


	//----- nvinfo : EIATTR_KPARAM_INFO
	.align		4
        /*001c*/ 	.byte	0x04, 0x17
        /*001e*/ 	.short	(.L_1438 - .L_1437)
.L_1437:
        /*0020*/ 	.word	0x00000000
        /*0024*/ 	.short	0x0000
        /*0026*/ 	.short	0x0000
        /*0028*/ 	.byte	0x00, 0xf0, 0xa1, 0x03


	//----- nvinfo : EIATTR_MAXREG_COUNT
	.align		4
.L_1438:
        /*002c*/ 	.byte	0x03, 0x1b
        /*002e*/ 	.short	0x00ff


	//----- nvinfo : EIATTR_NUM_BARRIERS
	.align		4
        /*0030*/ 	.byte	0x02, 0x4c
        /*0032*/ 	.byte	0x01
	.zero		1


	//----- nvinfo : EIATTR_MERCURY_ISA_VERSION
	.align		4
        /*0034*/ 	.byte	0x03, 0x5f
        /*0036*/ 	.short	0x0000


	//----- nvinfo : EIATTR_COOP_GROUP_MASK_REGIDS
	.align		4
        /*0038*/ 	.byte	0x04, 0x29
        /*003a*/ 	.short	(.L_1440 - .L_1439)


	//   ....[0]....
.L_1439:
        /*003c*/ 	.word	0xffffffff


	//   ....[1]....
        /*0040*/ 	.word	0xffffffff


	//   ....[2]....
        /*0044*/ 	.word	0xffffffff


	//   ....[3]....
        /*0048*/ 	.word	0xffffffff


	//   ....[4]....
        /*004c*/ 	.word	0xffffffff


	//   ....[5]....
        /*0050*/ 	.word	0xffffffff


	//   ....[6]....
        /*0054*/ 	.word	0xffffffff


	//   ....[7]....
        /*0058*/ 	.word	0xffffffff


	//   ....[8]....
        /*005c*/ 	.word	0xffffffff


	//   ....[9]....
        /*0060*/ 	.word	0xffffffff


	//   ....[10]....
        /*0064*/ 	.word	0xffffffff


	//   ....[11]....
        /*0068*/ 	.word	0xffffffff


	//   ....[12]....
        /*006c*/ 	.word	0xffffffff


	//   ....[13]....
        /*0070*/ 	.word	0xffffffff


	//   ....[14]....
        /*0074*/ 	.word	0xffffffff


	//   ....[15]....
        /*0078*/ 	.word	0xffffffff


	//   ....[16]....
        /*007c*/ 	.word	0xffffffff


	//   ....[17]....
        /*0080*/ 	.word	0xffffffff


	//   ....[18]....
        /*0084*/ 	.word	0xffffffff


	//   ....[19]....
        /*0088*/ 	.word	0xffffffff


	//   ....[20]....
        /*008c*/ 	.word	0xffffffff


	//   ....[21]....
        /*0090*/ 	.word	0xffffffff


	//   ....[22]....
        /*0094*/ 	.word	0xffffffff


	//   ....[23]....
        /*0098*/ 	.word	0xffffffff


	//   ....[24]....
        /*009c*/ 	.word	0xffffffff


	//   ....[25]....
        /*00a0*/ 	.word	0xffffffff


	//   ....[26]....
        /*00a4*/ 	.word	0xffffffff


	//   ....[27]....
        /*00a8*/ 	.word	0xffffffff


	//----- nvinfo : EIATTR_COOP_GROUP_INSTR_OFFSETS
	.align		4
.L_1440:
        /*00ac*/ 	.byte	0x04, 0x28
        /*00ae*/ 	.short	(.L_1442 - .L_1441)


	//   ....[0]....
.L_1441:
        /*00b0*/ 	.word	0x0000bf50


	//   ....[1]....
        /*00b4*/ 	.word	0x0000bf80


	//   ....[2]....
        /*00b8*/ 	.word	0x0000bfa0


	//   ....[3]....
        /*00bc*/ 	.word	0x0000bfc0


	//   ....[4]....
        /*00c0*/ 	.word	0x0000bfe0


	//   ....[5]....
        /*00c4*/ 	.word	0x0000c410


	//   ....[6]....
        /*00c8*/ 	.word	0x0000c430


	//   ....[7]....
        /*00cc*/ 	.word	0x0000c450


	//   ....[8]....
        /*00d0*/ 	.word	0x0000c470


	//   ....[9]....
        /*00d4*/ 	.word	0x0000c490


	//   ....[10]....
        /*00d8*/ 	.word	0x0000c590


	//   ....[11]....
        /*00dc*/ 	.word	0x0000c5e0


	//   ....[12]....
        /*00e0*/ 	.word	0x0000c610


	//   ....[13]....
        /*00e4*/ 	.word	0x0000c620


	//   ....[14]....
        /*00e8*/ 	.word	0x0000c6a0


	//   ....[15]....
        /*00ec*/ 	.word	0x0000c700


	//   ....[16]....
        /*00f0*/ 	.word	0x0000c7e0


	//   ....[17]....
        /*00f4*/ 	.word	0x0000c800


	//   ....[18]....
        /*00f8*/ 	.word	0x0000d330


	//   ....[19]....
        /*00fc*/ 	.word	0x0000d3a0


	//   ....[20]....
        /*0100*/ 	.word	0x0000d400


	//   ....[21]....
        /*0104*/ 	.word	0x0000d460


	//   ....[22]....
        /*0108*/ 	.word	0x0000d4c0


	//   ....[23]....
        /*010c*/ 	.word	0x0000d930


	//   ....[24]....
        /*0110*/ 	.word	0x0000d990


	//   ....[25]....
        /*0114*/ 	.word	0x0000d9f0


	//   ....[26]....
        /*0118*/ 	.word	0x0000da50


	//   ....[27]....
        /*011c*/ 	.word	0x0000dab0


	//----- nvinfo : EIATTR_EXIT_INSTR_OFFSETS
	.align		4
.L_1442:
        /*0120*/ 	.byte	0x04, 0x1c
        /*0122*/ 	.short	(.L_1444 - .L_1443)


	//   ....[0]....
.L_1443:
        /*0124*/ 	.word	0x00000580


	//   ....[1]....
        /*0128*/ 	.word	0x0000d2d0


	//----- nvinfo : EIATTR_MAX_THREADS
	.align		4
.L_1444:
        /*012c*/ 	.byte	0x04, 0x05
        /*012e*/ 	.short	(.L_1446 - .L_1445)
.L_1445:
        /*0130*/ 	.word	0x00000080
        /*0134*/ 	.word	0x00000001
        /*0138*/ 	.word	0x00000001


	//----- nvinfo : EIATTR_CRS_STACK_SIZE
	.align		4
.L_1446:
        /*013c*/ 	.byte	0x04, 0x1e
        /*013e*/ 	.short	(.L_1448 - .L_1447)
.L_1447:
        /*0140*/ 	.word	0x00000000
.L_1448:


//--------------------- .nv.info._ZN10layer_norm13ln_fwd_kernelINS_13Kernel_traitsI13__nv_bfloat16S2_S2_S2_fjLj4096ELj1ELj1ELj4ELj16ENS_18Kernel_traits_baseILj4096ES2_S2_S2_S2_fjLj128EEEEELb1ELb0ELb1ELb0EEEvNS_9FwdParamsE --------------------------
	.section	.nv.info._ZN10layer_norm13ln_fwd_kernelINS_13Kernel_traitsI13__nv_bfloat16S2_S2_S2_fjLj4096ELj1ELj1ELj4ELj16ENS_18Kernel_traits_baseILj4096ES2_S2_S2_S2_fjLj128EEEEELb1ELb0ELb1ELb0EEEvNS_9FwdParamsE,"",@"SHT_CUDA_INFO"
	.sectionflags	@""
	.align	4


	//----- nvinfo : EIATTR_CUDA_API_VERSION
	.align		4
        /*0000*/ 	.byte	0x04, 0x37
        /*0002*/ 	.short	(.L_1450 - .L_1449)
.L_1449:
        /*0004*/ 	.word	0x00000082


	//----- nvinfo : EIATTR_SW2861232_WAR
	.align		4
.L_1450:
        /*0008*/ 	.byte	0x01, 0x35
	.zero		2


	//----- nvinfo : EIATTR_PARAM_CBANK
	.align		4
        /*000c*/ 	.byte	0x04, 0x0a
        /*000e*/ 	.short	(.L_1452 - .L_1451)
	.align		4
.L_1451:
        /*0010*/ 	.word	index@(.nv.constant0._ZN10layer_norm13ln_fwd_kernelINS_13Kernel_traitsI13__nv_bfloat16S2_S2_S2_fjLj4096ELj1ELj1ELj4ELj16ENS_18Kernel_traits_baseILj4096ES2_S2_S2_S2_fjLj128EEEEELb1ELb0ELb1ELb0EEEvNS_9FwdParamsE)
        /*0014*/ 	.short	0x0160
        /*0016*/ 	.short	0x00e8


	//----- nvinfo : EIATTR_CBANK_PARAM_SIZE
	.align		4
.L_1452:
        /*0018*/ 	.byte	0x03, 0x19
        /*001a*/ 	.short	0x00e8


	//----- nvinfo : EIATTR_KPARAM_INFO
	.align		4
        /*001c*/ 	.byte	0x04, 0x17
        /*001e*/ 	.short	(.L_1454 - .L_1453)
.L_1453:
        /*0020*/ 	.word	0x00000000
        /*0024*/ 	.short	0x0000
        /*0026*/ 	.short	0x0000
        /*0028*/ 	.byte	0x00, 0xf0, 0xa1, 0x03


	//----- nvinfo : EIATTR_MAXREG_COUNT
	.align		4
.L_1454:
        /*002c*/ 	.byte	0x03, 0x1b
        /*002e*/ 	.short	0x00ff


	//----- nvinfo : EIATTR_NUM_BARRIERS
	.align		4
        /*0030*/ 	.byte	0x02, 0x4c
        /*0032*/ 	.byte	0x01
	.zero		1


	//----- nvinfo : EIATTR_MERCURY_ISA_VERSION
	.align		4
        /*0034*/ 	.byte	0x03, 0x5f
        /*0036*/ 	.short	0x0000


	//----- nvinfo : EIATTR_COOP_GROUP_MASK_REGIDS
	.align		4
        /*0038*/ 	.byte	0x04, 0x29
        /*003a*/ 	.short	(.L_1456 - .L_1455)


	//   ....[0]....
.L_1455:
        /*003c*/ 	.word	0xffffffff


	//   ....[1]....
        /*0040*/ 	.word	0xffffffff


	//   ....[2]....
        /*0044*/ 	.word	0xffffffff


	//   ....[3]....
        /*0048*/ 	.word	0xffffffff


	//   ....[4]....
        /*004c*/ 	.word	0xffffffff


	//   ....[5]....
        /*0050*/ 	.word	0xffffffff


	//   ....[6]....
        /*0054*/ 	.word	0xffffffff


	//   ....[7]....
        /*0058*/ 	.word	0xffffffff


	//   ....[8]....
        /*005c*/ 	.word	0xffffffff


	//   ....[9]....
        /*0060*/ 	.word	0xffffffff


	//   ....[10]....
        /*0064*/ 	.word	0xffffffff


	//   ....[11]....
        /*0068*/ 	.word	0xffffffff


	//   ....[12]....
        /*006c*/ 	.word	0xffffffff


	//   ....[13]....
        /*0070*/ 	.word	0xffffffff


	//   ....[14]....
        /*0074*/ 	.word	0xffffffff


	//   ....[15]....
        /*0078*/ 	.word	0xffffffff


	//   ....[16]....
        /*007c*/ 	.word	0xffffffff


	//   ....[17]....
        /*0080*/ 	.word	0xffffffff


	//   ....[18]....
        /*0084*/ 	.word	0xffffffff


	//   ....[19]....
        /*0088*/ 	.word	0xffffffff


	//   ....[20]....
        /*008c*/ 	.word	0xffffffff


	//   ....[21]....
        /*0090*/ 	.word	0xffffffff


	//   ....[22]....
        /*0094*/ 	.word	0xffffffff


	//   ....[23]....
        /*0098*/ 	.word	0xffffffff


	//   ....[24]....
        /*009c*/ 	.word	0xffffffff


	//   ....[25]....
        /*00a0*/ 	.word	0xffffffff


	//   ....[26]....
        /*00a4*/ 	.word	0xffffffff


	//   ....[27]....
        /*00a8*/ 	.word	0xffffffff


	//----- nvinfo : EIATTR_COOP_GROUP_INSTR_OFFSETS
	.align		4
.L_1456:
        /*00ac*/ 	.byte	0x04, 0x28
        /*00ae*/ 	.short	(.L_1458 - .L_1457)


	//   ....[0]....
.L_1457:
        /*00b0*/ 	.word	0x0000de10


	//   ....[1]....
        /*00b4*/ 	.word	0x0000de40


	//   ....[2]....
        /*00b8*/ 	.word	0x0000de60


	//   ....[3]....
        /*00bc*/ 	.word	0x0000de80


	//   ....[4]....
        /*00c0*/ 	.word	0x0000dea0


	//   ....[5]....
        /*00c4*/ 	.word	0x0000e2e0


	//   ....[6]....
        /*00c8*/ 	.word	0x0000e300


	//   ....[7]....
        /*00cc*/ 	.word	0x0000e320


	//   ....[8]....
        /*00d0*/ 	.word	0x0000e340


	//   ....[9]....
        /*00d4*/ 	.word	0x0000e360


	//   ....[10]....
        /*00d8*/ 	.word	0x0000e480


	//   ....[11]....
        /*00dc*/ 	.word	0x0000e4d0


	//   ....[12]....
        /*00e0*/ 	.word	0x0000e500


	//   ....[13]....
        /*00e4*/ 	.word	0x0000e510


	//   ....[14]....
        /*00e8*/ 	.word	0x0000e590


	//   ....[15]....
        /*00ec*/ 	.word	0x0000e5f0


	//   ....[16]....
        /*00f0*/ 	.word	0x0000e6b0


	//   ....[17]....
        /*00f4*/ 	.word	0x0000e6c0


	//   ....[18]....
        /*00f8*/ 	.word	0x0000f190


	//   ....[19]....
        /*00fc*/ 	.word	0x0000f200


	//   ....[20]....
        /*0100*/ 	.word	0x0000f260


	//   ....[21]....
        /*0104*/ 	.word	0x0000f2c0


	//   ....[22]....
        /*0108*/ 	.word	0x0000f320


	//   ....[23]....
        /*010c*/ 	.word	0x0000f7a0


	//   ....[24]....
        /*0110*/ 	.word	0x0000f800


	//   ....[25]....
        /*0114*/ 	.word	0x0000f860


	//   ....[26]....
        /*0118*/ 	.word	0x0000f8c0


	//   ....[27]....
        /*011c*/ 	.word	0x0000f930


	//----- nvinfo : EIATTR_EXIT_INSTR_OFFSETS
	.align		4
.L_1458:
        /*0120*/ 	.byte	0x04, 0x1c
        /*0122*/ 	.short	(.L_1460 - .L_1459)


	//   ....[0]....
.L_1459:
        /*0124*/ 	.word	0x00000910


	//   ....[1]....
        /*0128*/ 	.word	0x0000f130


	//----- nvinfo : EIATTR_MAX_THREADS
	.align		4
.L_1460:
        /*012c*/ 	.byte	0x04, 0x05
        /*012e*/ 	.short	(.L_1462 - .L_1461)
.L_1461:
        /*0130*/ 	.word	0x00000080
        /*0134*/ 	.word	0x00000001
        /*0138*/ 	.word	0x00000001


	//----- nvinfo : EIATTR_CRS_STACK_SIZE
	.align		4
.L_1462:
        /*013c*/ 	.byte	0x04, 0x1e
        /*013e*/ 	.short	(.L_1464 - .L_1463)
.L_1463:
        /*0140*/ 	.word	0x00000000
.L_1464:


//--------------------- .nv.info._ZN10layer_norm13ln_fwd_kernelINS_13Kernel_traitsI13__nv_bfloat16S2_S2_S2_fjLj4096ELj1ELj1ELj4ELj16ENS_18Kernel_traits_baseILj4096ES2_S2_S2_S2_fjLj128EEEEELb1ELb0ELb1ELb1EEEvNS_9FwdParamsE --------------------------
	.section	.nv.info._ZN10layer_norm13ln_fwd_kernelINS_13Kernel_traitsI13__nv_bfloat16S2_S2_S2_fjLj4096ELj1ELj1ELj4ELj16ENS_18Kernel_traits_baseILj4096ES2_S2_S2_S2_fjLj128EEEEELb1ELb0ELb1ELb1EEEvNS_9FwdParamsE,"",@"SHT_CUDA_INFO"
	.sectionflags	@""
	.align	4


	//----- nvinfo : EIATTR_CUDA_API_VERSION
	.align		4
        /*0000*/ 	.byte	0x04, 0x37
        /*0002*/ 	.short	(.L_1466 - .L_1465)
.L_1465:
        /*0004*/ 	.word	0x00000082


	//----- nvinfo : EIATTR_SW2861232_WAR
	.align		4
.L_1466:
        /*0008*/ 	.byte	0x01, 0x35
	.zero		2


	//----- nvinfo : EIATTR_PARAM_CBANK
	.align		4
        /*000c*/ 	.byte	0x04, 0x0a
        /*000e*/ 	.short	(.L_1468 - .L_1467)
	.align		4
.L_1467:
        /*0010*/ 	.word	index@(.nv.constant0._ZN10layer_norm13ln_fwd_kernelINS_13Kernel_traitsI13__nv_bfloat16S2_S2_S2_fjLj4096ELj1ELj1ELj4ELj16ENS_18Kernel_traits_baseILj4096ES2_S2_S2_S2_fjLj128EEEEELb1ELb0ELb1ELb1EEEvNS_9FwdParamsE)
        /*0014*/ 	.short	0x0160
        /*0016*/ 	.short	0x00e8


	//----- nvinfo : EIATTR_CBANK_PARAM_SIZE
	.align		4
.L_1468:
        /*0018*/ 	.byte	0x03, 0x19
        /*001a*/ 	.short	0x00e8


	//----- nvinfo : EIATTR_KPARAM_INFO
	.align		4
        /*001c*/ 	.byte	0x04, 0x17
        /*001e*/ 	.short	(.L_1470 - .L_1469)
.L_1469:
        /*0020*/ 	.word	0x00000000
        /*0024*/ 	.short	0x0000
        /*0026*/ 	.short	0x0000
        /*0028*/ 	.byte	0x00, 0xf0, 0xa1, 0x03


	//----- nvinfo : EIATTR_MAXREG_COUNT
	.align		4
.L_1470:
        /*002c*/ 	.byte	0x03, 0x1b
        /*002e*/ 	.short	0x00ff


	//----- nvinfo : EIATTR_NUM_BARRIERS
	.align		4
        /*0030*/ 	.byte	0x02, 0x4c
        /*0032*/ 	.byte	0x01
	.zero		1


	//----- nvinfo : EIATTR_MERCURY_ISA_VERSION
	.align		4
        /*0034*/ 	.byte	0x03, 0x5f
        /*0036*/ 	.short	0x0000


	//----- nvinfo : EIATTR_COOP_GROUP_MASK_REGIDS
	.align		4
        /*0038*/ 	.byte	0x04, 0x29
        /*003a*/ 	.short	(.L_1472 - .L_1471)


	//   ....[0]....
.L_1471:
        /*003c*/ 	.word	0xffffffff


	//   ....[1]....
        /*0040*/ 	.word	0xffffffff


	//   ....[2]....
        /*0044*/ 	.word	0xffffffff


	//   ....[3]....
        /*0048*/ 	.word	0xffffffff


	//   ....[4]....
        /*004c*/ 	.word	0xffffffff


	//   ....[5]....
        /*0050*/ 	.word	0xffffffff


	//   ....[6]....
        /*0054*/ 	.word	0xffffffff


	//   ....[7]....
        /*0058*/ 	.word	0xffffffff


	//   ....[8]....
        /*005c*/ 	.word	0xffffffff


	//   ....[9]....
        /*0060*/ 	.word	0xffffffff


	//   ....[10]....
        /*0064*/ 	.word	0xffffffff


	//   ....[11]....
        /*0068*/ 	.word	0xffffffff


	//   ....[12]....
        /*006c*/ 	.word	0xffffffff


	//   ....[13]....
        /*0070*/ 	.word	0xffffffff


	//   ....[14]....
        /*0074*/ 	.word	0xffffffff


	//   ....[15]....
        /*0078*/ 	.word	0xffffffff


	//   ....[16]....
        /*007c*/ 	.word	0xffffffff


	//   ....[17]....
        /*0080*/ 	.word	0xffffffff


	//   ....[18]....
        /*0084*/ 	.word	0xffffffff


	//   ....[19]....
        /*0088*/ 	.word	0xffffffff


	//   ....[20]....
        /*008c*/ 	.word	0xffffffff


	//   ....[21]....
        /*0090*/ 	.word	0xffffffff


	//   ....[22]....
        /*0094*/ 	.word	0xffffffff


	//   ....[23]....
        /*0098*/ 	.word	0xffffffff


	//   ....[24]....
        /*009c*/ 	.word	0xffffffff


	//   ....[25]....
        /*00a0*/ 	.word	0xffffffff


	//   ....[26]....
        /*00a4*/ 	.word	0xffffffff


	//   ....[27]....
        /*00a8*/ 	.word	0xffffffff


	//----- nvinfo : EIATTR_COOP_GROUP_INSTR_OFFSETS
	.align		4
.L_1472:
        /*00ac*/ 	.byte	0x04, 0x28
        /*00ae*/ 	.short	(.L_1474 - .L_1473)


	//   ....[0]....
.L_1473:
        /*00b0*/ 	.word	0x0000d730


	//   ....[1]....
        /*00b4*/ 	.word	0x0000d760


	//   ....[2]....
        /*00b8*/ 	.word	0x0000d780


	//   ....[3]....
        /*00bc*/ 	.word	0x0000d7a0


	//   ....[4]....
        /*00c0*/ 	.word	0x0000d7c0


	//   ....[5]....
        /*00c4*/ 	.word	0x0000dbf0


	//   ....[6]....
        /*00c8*/ 	.word	0x0000dc10


	//   ....[7]....
        /*00cc*/ 	.word	0x0000dc30


	//   ....[8]....
        /*00d0*/ 	.word	0x0000dc50


	//   ....[9]....
        /*00d4*/ 	.word	0x0000dc70


	//   ....[10]....
        /*00d8*/ 	.word	0x0000dd80


	//   ....[11]....
        /*00dc*/ 	.word	0x0000dde0


	//   ....[12]....
        /*00e0*/ 	.word	0x0000de00


	//   ....[13]....
        /*00e4*/ 	.word	0x0000de10


	//   ....[14]....
        /*00e8*/ 	.word	0x0000dee0


	//   ....[15]....
        /*00ec*/ 	.word	0x0000df00


	//   ....[16]....
        /*00f0*/ 	.word	0x0000dfa0


	//   ....[17]....
        /*00f4*/ 	.word	0x0000dfc0


	//   ....[18]....
        /*00f8*/ 	.word	0x0000eb90


	//   ....[19]....
        /*00fc*/ 	.word	0x0000ebf0


	//   ....[20]....
        /*0100*/ 	.word	0x0000ec50


	//   ....[21]....
        /*0104*/ 	.word	0x0000ecb0


	//   ....[22]....
        /*0108*/ 	.word	0x0000ed10


	//   ....[23]....
        /*010c*/ 	.word	0x0000f180


	//   ....[24]....
        /*0110*/ 	.word	0x0000f1e0


	//   ....[25]....
        /*0114*/ 	.word	0x0000f240


	//   ....[26]....
        /*0118*/ 	.word	0x0000f2a0


	//   ....[27]....
        /*011c*/ 	.word	0x0000f300


	//----- nvinfo : EIATTR_EXIT_INSTR_OFFSETS
	.align		4
.L_1474:
        /*0120*/ 	.byte	0x04, 0x1c
        /*0122*/ 	.short	(.L_1476 - .L_1475)


	//   ....[0]....
.L_1475:
        /*0124*/ 	.word	0x00000580


	//   ....[1]....
        /*0128*/ 	.word	0x0000eb40


	//----- nvinfo : EIATTR_MAX_THREADS
	.align		4
.L_1476:
        /*012c*/ 	.byte	0x04, 0x05
        /*012e*/ 	.short	(.L_1478 - .L_1477)
.L_1477:
        /*0130*/ 	.word	0x00000080
        /*0134*/ 	.word	0x00000001
        /*0138*/ 	.word	0x00000001


	//----- nvinfo : EIATTR_CRS_STACK_SIZE
	.align		4
.L_1478:
        /*013c*/ 	.byte	0x04, 0x1e
        /*013e*/ 	.short	(.L_1480 - .L_1479)
.L_1479:
        /*0140*/ 	.word	0x00000000
.L_1480:


//--------------------- .nv.info._ZN10layer_norm13ln_fwd_kernelINS_13Kernel_traitsI13__nv_bfloat16S2_S2_S2_fjLj4096ELj1ELj1ELj4ELj16ENS_18Kernel_traits_baseILj4096ES2_S2_S2_S2_fjLj128EEEEELb1ELb1ELb0ELb0EEEvNS_9FwdParamsE --------------------------
	.section	.nv.info._ZN10layer_norm13ln_fwd_kernelINS_13Kernel_traitsI13__nv_bfloat16S2_S2_S2_fjLj4096ELj1ELj1ELj4ELj16ENS_18Kernel_traits_baseILj4096ES2_S2_S2_S2_fjLj128EEEEELb1ELb1ELb0ELb0EEEvNS_9FwdParamsE,"",@"SHT_CUDA_INFO"
	.sectionflags	@""
	.align	4


	//----- nvinfo : EIATTR_CUDA_API_VERSION
	.align		4
        /*0000*/ 	.byte	0x04, 0x37
        /*0002*/ 	.short	(.L_1482 - .L_1481)
.L_1481:
        /*0004*/ 	.word	0x00000082


	//----- nvinfo : EIATTR_SW2861232_WAR
	.align		4
.L_1482:
        /*0008*/ 	.byte	0x01, 0x35
	.zero		2


	//----- nvinfo : EIATTR_PARAM_CBANK
	.align		4
        /*000c*/ 	.byte	0x04, 0x0a
        /*000e*/ 	.short	(.L_1484 - .L_1483)
	.align		4
.L_1483:
        /*0010*/ 	.word	index@(.nv.constant0._ZN10layer_norm13ln_fwd_kernelINS_13Kernel_traitsI13__nv_bfloat16S2_S2_S2_fjLj4096ELj1ELj1ELj4ELj16ENS_18Kernel_traits_baseILj4096ES2_S2_S2_S2_fjLj128EEEEELb1ELb1ELb0ELb0EEEvNS_9FwdParamsE)
        /*0014*/ 	.short	0x0160
        /*0016*/ 	.short	0x00e8


	//----- nvinfo : EIATTR_CBANK_PARAM_SIZE
	.align		4
.L_1484:
        /*0018*/ 	.byte	0x03, 0x19
        /*001a*/ 	.short	0x00e8


	//----- nvinfo : EIATTR_KPARAM_INFO
	.align		4
        /*001c*/ 	.byte	0x04, 0x17
        /*001e*/ 	.short	(.L_1486 - .L_1485)
.L_1485:
        /*0020*/ 	.word	0x00000000
        /*0024*/ 	.short	0x0000
        /*0026*/ 	.short	0x0000
        /*0028*/ 	.byte	0x00, 0xf0, 0xa1, 0x03


	//----- nvinfo : EIATTR_MAXREG_COUNT
	.align		4
.L_1486:
        /*002c*/ 	.byte	0x03, 0x1b
        /*002e*/ 	.short	0x00ff


	//----- nvinfo : EIATTR_NUM_BARRIERS
	.align		4
        /*0030*/ 	.byte	0x02, 0x4c
        /*0032*/ 	.byte	0x01
	.zero		1


	//----- nvinfo : EIATTR_MERCURY_ISA_VERSION
	.align		4
        /*0034*/ 	.byte	0x03, 0x5f
        /*0036*/ 	.short	0x0000


	//----- nvinfo : EIATTR_COOP_GROUP_MASK_REGIDS
	.align		4
        /*0038*/ 	.byte	0x04, 0x29
        /*003a*/ 	.short	(.L_1488 - .L_1487)


	//   ....[0]....
.L_1487:
        /*003c*/ 	.word	0xffffffff


	//   ....[1]....
        /*0040*/ 	.word	0xffffffff


	//   ....[2]....
        /*0044*/ 	.word	0xffffffff


	//   ....[3]....
        /*0048*/ 	.word	0xffffffff


	//   ....[4]....
        /*004c*/ 	.word	0xffffffff


	//   ....[5]....
        /*0050*/ 	.word	0xffffffff


	//   ....[6]....
        /*0054*/ 	.word	0xffffffff


	//   ....[7]....
        /*0058*/ 	.word	0xffffffff


	//   ....[8]....
        /*005c*/ 	.word	0xffffffff


	//   ....[9]....
        /*0060*/ 	.word	0xffffffff


	//   ....[10]....
        /*0064*/ 	.word	0xffffffff


	//   ....[11]....
        /*0068*/ 	.word	0xffffffff


	//   ....[12]....
        /*006c*/ 	.word	0xffffffff


	//   ....[13]....
        /*0070*/ 	.word	0xffffffff


	//   ....[14]....
        /*0074*/ 	.word	0xffffffff


	//   ....[15]....
        /*0078*/ 	.word	0xffffffff


	//   ....[16]....
        /*007c*/ 	.word	0xffffffff


	//   ....[17]....
        /*0080*/ 	.word	0xffffffff


	//   ....[18]....
        /*0084*/ 	.word	0xffffffff


	//   ....[19]....
        /*0088*/ 	.word	0xffffffff


	//   ....[20]....
        /*008c*/ 	.word	0xffffffff


	//   ....[21]....
        /*0090*/ 	.word	0xffffffff


	//   ....[22]....
        /*0094*/ 	.word	0xffffffff


	//   ....[23]....
        /*0098*/ 	.word	0xffffffff


	//   ....[24]....
        /*009c*/ 	.word	0xffffffff


	//   ....[25]....
        /*00a0*/ 	.word	0xffffffff


	//   ....[26]....
        /*00a4*/ 	.word	0xffffffff


	//   ....[27]....
        /*00a8*/ 	.word	0xffffffff


	//----- nvinfo : EIATTR_COOP_GROUP_INSTR_OFFSETS
	.align		4
.L_1488:
        /*00ac*/ 	.byte	0x04, 0x28
        /*00ae*/ 	.short	(.L_1490 - .L_1489)


	//   ....[0]....
.L_1489:
        /*00b0*/ 	.word	0x0000ccd0


	//   ....[1]....
        /*00b4*/ 	.word	0x0000cd00


	//   ....[2]....
        /*00b8*/ 	.word	0x0000cd30


	//   ....[3]....
        /*00bc*/ 	.word	0x0000cd50


	//   ....[4]....
        /*00c0*/ 	.word	0x0000cd70


	//   ....[5]....
        /*00c4*/ 	.word	0x0000d1b0


	//   ....[6]....
        /*00c8*/ 	.word	0x0000d1d0


	//   ....[7]....
        /*00cc*/ 	.word	0x0000d1f0


	//   ....[8]....
        /*00d0*/ 	.word	0x0000d210


	//   ....[9]....
        /*00d4*/ 	.word	0x0000d230


	//   ....[10]....
        /*00d8*/ 	.word	0x0000d360


	//   ....[11]....
        /*00dc*/ 	.word	0x0000d3b0


	//   ....[12]....
        /*00e0*/ 	.word	0x0000d3e0


	//   ....[13]....
        /*00e4*/ 	.word	0x0000d3f0


	//   ....[14]....
        /*00e8*/ 	.word	0x0000d490


	//   ....[15]....
        /*00ec*/ 	.word	0x0000d4c0


	//   ....[16]....
        /*00f0*/ 	.word	0x0000d5a0


	//   ....[17]....
        /*00f4*/ 	.word	0x0000d5b0


	//   ....[18]....
        /*00f8*/ 	.word	0x0000e000


	//   ....[19]....
        /*00fc*/ 	.word	0x0000e070


	//   ....[20]....
        /*0100*/ 	.word	0x0000e0d0


	//   ....[21]....
        /*0104*/ 	.word	0x0000e130


	//   ....[22]....
        /*0108*/ 	.word	0x0000e190


	//   ....[23]....
        /*010c*/ 	.word	0x0000e630


	//   ....[24]....
        /*0110*/ 	.word	0x0000e690


	//   ....[25]....
        /*0114*/ 	.word	0x0000e6f0


	//   ....[26]....
        /*0118*/ 	.word	0x0000e750


	//   ....[27]....
        /*011c*/ 	.word	0x0000e7b0


	//----- nvinfo : EIATTR_EXIT_INSTR_OFFSETS
	.align		4
.L_1490:
        /*0120*/ 	.byte	0x04, 0x1c
        /*0122*/ 	.short	(.L_1492 - .L_1491)


	//   ....[0]....
.L_1491:
        /*0124*/ 	.word	0x000009f0


	//   ....[1]....
        /*0128*/ 	.word	0x0000dfa0


	//----- nvinfo : EIATTR_MAX_THREADS
	.align		4
.L_1492:
        /*012c*/ 	.byte	0x04, 0x05
        /*012e*/ 	.short	(.L_1494 - .L_1493)
.L_1493:
        /*0130*/ 	.word	0x00000080
        /*0134*/ 	.word	0x00000001
        /*0138*/ 	.word	0x00000001


	//----- nvinfo : EIATTR_CRS_STACK_SIZE
	.align		4
.L_1494:
        /*013c*/ 	.byte	0x04, 0x1e
        /*013e*/ 	.short	(.L_1496 - .L_1495)
.L_1495:
        /*0140*/ 	.word	0x00000000
.L_1496:


//--------------------- .nv.info._ZN10layer_norm13ln_fwd_kernelINS_13Kernel_traitsI13__nv_bfloat16S2_S2_S2_fjLj4096ELj1ELj1ELj4ELj16ENS_18Kernel_traits_baseILj4096ES2_S2_S2_S2_fjLj128EEEEELb1ELb1ELb0ELb1EEEvNS_9FwdParamsE --------------------------
	.section	.nv.info._ZN10layer_norm13ln_fwd_kernelINS_13Kernel_traitsI13__nv_bfloat16S2_S2_S2_fjLj4096ELj1ELj1ELj4ELj16ENS_18Kernel_traits_baseILj4096ES2_S2_S2_S2_fjLj128EEEEELb1ELb1ELb0ELb1EEEvNS_9FwdParamsE,"",@"SHT_CUDA_INFO"
	.sectionflags	@""
	.align	4


	//----- nvinfo : EIATTR_CUDA_API_VERSION
	.align		4
        /*0000*/ 	.byte	0x04, 0x37
        /*0002*/ 	.short	(.L_1498 - .L_1497)
.L_1497:
        /*0004*/ 	.word	0x00000082


	//----- nvinfo : EIATTR_SW2861232_WAR
	.align		4
.L_1498:
        /*0008*/ 	.byte	0x01, 0x35
	.zero		2


	//----- nvinfo : EIATTR_PARAM_CBANK
	.align		4
        /*000c*/ 	.byte	0x04, 0x0a
        /*000e*/ 	.short	(.L_1500 - .L_1499)
	.align		4
.L_1499:
        /*0010*/ 	.word	index@(.nv.constant0._ZN10layer_norm13ln_fwd_kernelINS_13Kernel_traitsI13__nv_bfloat16S2_S2_S2_fjLj4096ELj1ELj1ELj4ELj16ENS_18Kernel_traits_baseILj4096ES2_S2_S2_S2_fjLj128EEEEELb1ELb1ELb0ELb1EEEvNS_9FwdParamsE)
        /*0014*/ 	.short	0x0160
        /*0016*/ 	.short	0x00e8


	//----- nvinfo : EIATTR_CBANK_PARAM_SIZE
	.align		4
.L_1500:
        /*0018*/ 	.byte	0x03, 0x19
        /*001a*/ 	.short	0x00e8


	//----- nvinfo : EIATTR_KPARAM_INFO
	.align		4
        /*001c*/ 	.byte	0x04, 0x17
        /*001e*/ 	.short	(.L_1502 - .L_1501)
.L_1501:
        /*0020*/ 	.word	0x00000000
        /*0024*/ 	.short	0x0000
        /*0026*/ 	.short	0x0000
        /*0028*/ 	.byte	0x00, 0xf0, 0xa1, 0x03


	//----- nvinfo : EIATTR_MAXREG_COUNT
	.align		4
.L_1502:
        /*002c*/ 	.byte	0x03, 0x1b
        /*002e*/ 	.short	0x00ff


	//----- nvinfo : EIATTR_NUM_BARRIERS
	.align		4
        /*0030*/ 	.byte	0x02, 0x4c
        /*0032*/ 	.byte	0x01
	.zero		1


	//----- nvinfo : EIATTR_MERCURY_ISA_VERSION
	.align		4
        /*0034*/ 	.byte	0x03, 0x5f
        /*0036*/ 	.short	0x0000


	//----- nvinfo : EIATTR_COOP_GROUP_MASK_REGIDS
	.align		4
        /*0038*/ 	.byte	0x04, 0x29
        /*003a*/ 	.short	(.L_1504 - .L_1503)


	//   ....[0]....
.L_1503:
        /*003c*/ 	.word	0xffffffff


	//   ....[1]....
        /*0040*/ 	.word	0xffffffff


	//   ....[2]....
        /*0044*/ 	.word	0xffffffff


	//   ....[3]....
        /*0048*/ 	.word	0xffffffff


	//   ....[4]....
        /*004c*/ 	.word	0xffffffff


	//   ....[5]....
        /*0050*/ 	.word	0xffffffff


	//   ....[6]....
        /*0054*/ 	.word	0xffffffff


	//   ....[7]....
        /*0058*/ 	.word	0xffffffff


	//   ....[8]....
        /*005c*/ 	.word	0xffffffff


	//   ....[9]....
        /*0060*/ 	.word	0xffffffff


	//   ....[10]....
        /*0064*/ 	.word	0xffffffff


	//   ....[11]....
        /*0068*/ 	.word	0xffffffff


	//   ....[12]....
        /*006c*/ 	.word	0xffffffff


	//   ....[13]....
        /*0070*/ 	.word	0xffffffff


	//   ....[14]....
        /*0074*/ 	.word	0xffffffff


	//   ....[15]....
        /*0078*/ 	.word	0xffffffff


	//   ....[16]....
        /*007c*/ 	.word	0xffffffff


	//   ....[17]....
        /*0080*/ 	.word	0xffffffff


	//   ....[18]....
        /*0084*/ 	.word	0xffffffff


	//   ....[19]....
        /*0088*/ 	.word	0xffffffff


	//   ....[20]....
        /*008c*/ 	.word	0xffffffff


	//   ....[21]....
        /*0090*/ 	.word	0xffffffff


	//   ....[22]....
        /*0094*/ 	.word	0xffffffff


	//   ....[23]....
        /*0098*/ 	.word	0xffffffff


	//   ....[24]....
        /*009c*/ 	.word	0xffffffff


	//   ....[25]....
        /*00a0*/ 	.word	0xffffffff


	//   ....[26]....
        /*00a4*/ 	.word	0xffffffff


	//   ....[27]....
        /*00a8*/ 	.word	0xffffffff


	//----- nvinfo : EIATTR_COOP_GROUP_INSTR_OFFSETS
	.align		4
.L_1504:
        /*00ac*/ 	.byte	0x04, 0x28
        /*00ae*/ 	.short	(.L_1506 - .L_1505)


	//   ....[0]....
.L_1505:
        /*00b0*/ 	.word	0x0000c1e0


	//   ....[1]....
        /*00b4*/ 	.word	0x0000c210


	//   ....[2]....
        /*00b8*/ 	.word	0x0000c230


	//   ....[3]....
        /*00bc*/ 	.word	0x0000c250


	//   ....[4]....
        /*00c0*/ 	.word	0x0000c270


	//   ....[5]....
        /*00c4*/ 	.word	0x0000c6a0


	//   ....[6]....
        /*00c8*/ 	.word	0x0000c6c0


	//   ....[7]....
        /*00cc*/ 	.word	0x0000c6e0


	//   ....[8]....
        /*00d0*/ 	.word	0x0000c700


	//   ....[9]....
        /*00d4*/ 	.word	0x0000c720


	//   ....[10]....
        /*00d8*/ 	.word	0x0000c820


	//   ....[11]....
        /*00dc*/ 	.word	0x0000c870


	//   ....[12]....
        /*00e0*/ 	.word	0x0000c890


	//   ....[13]....
        /*00e4*/ 	.word	0x0000c8a0


	//   ....[14]....
        /*00e8*/ 	.word	0x0000c960


	//   ....[15]....
        /*00ec*/ 	.word	0x0000c9a0


	//   ....[16]....
        /*00f0*/ 	.word	0x0000ca40


	//   ....[17]....
        /*00f4*/ 	.word	0x0000ca90


	//   ....[18]....
        /*00f8*/ 	.word	0x0000d5f0


	//   ....[19]....
        /*00fc*/ 	.word	0x0000d660


	//   ....[20]....
        /*0100*/ 	.word	0x0000d6c0


	//   ....[21]....
        /*0104*/ 	.word	0x0000d720


	//   ....[22]....
        /*0108*/ 	.word	0x0000d780


	//   ....[23]....
        /*010c*/ 	.word	0x0000dbf0


	//   ....[24]....
        /*0110*/ 	.word	0x0000dc50


	//   ....[25]....
        /*0114*/ 	.word	0x0000dcb0


	//   ....[26]....
        /*0118*/ 	.word	0x0000dd10


	//   ....[27]....
        /*011c*/ 	.word	0x0000dd70


	//----- nvinfo : EIATTR_EXIT_INSTR_OFFSETS
	.align		4
.L_1506:
        /*0120*/ 	.byte	0x04, 0x1c
        /*0122*/ 	.short	(.L_1508 - .L_1507)


	//   ....[0]....
.L_1507:
        /*0124*/ 	.word	0x000005b0


	//   ....[1]....
        /*0128*/ 	.word	0x0000d590


	//----- nvinfo : EIATTR_MAX_THREADS
	.align		4
.L_1508:
        /*012c*/ 	.byte	0x04, 0x05
        /*012e*/ 	.short	(.L_1510 - .L_1509)
.L_1509:
        /*0130*/ 	.word	0x00000080
        /*0134*/ 	.word	0x00000001
        /*0138*/ 	.word	0x00000001


	//----- nvinfo : EIATTR_CRS_STACK_SIZE
	.align		4
.L_1510:
        /*013c*/ 	.byte	0x04, 0x1e
        /*013e*/ 	.short	(.L_1512 - .L_1511)
.L_1511:
        /*0140*/ 	.word	0x00000000
.L_1512:


//--------------------- .nv.info._ZN10layer_norm13ln_fwd_kernelINS_13Kernel_traitsI13__nv_bfloat16S2_S2_S2_fjLj4096ELj1ELj1ELj4ELj16ENS_18Kernel_traits_baseILj4096ES2_S2_S2_S2_fjLj128EEEEELb1ELb1ELb1ELb0EEEvNS_9FwdParamsE --------------------------
	.section	.nv.info._ZN10layer_norm13ln_fwd_kernelINS_13Kernel_traitsI13__nv_bfloat16S2_S2_S2_fjLj4096ELj1ELj1ELj4ELj16ENS_18Kernel_traits_baseILj4096ES2_S2_S2_S2_fjLj128EEEEELb1ELb1ELb1ELb0EEEvNS_9FwdParamsE,"",@"SHT_CUDA_INFO"
	.sectionflags	@""
	.align	4


	//----- nvinfo : EIATTR_CUDA_API_VERSION
	.align		4
        /*0000*/ 	.byte	0x04, 0x37
        /*0002*/ 	.short	(.L_1514 - .L_1513)
.L_1513:
        /*0004*/ 	.word	0x00000082


	//----- nvinfo : EIATTR_SW2861232_WAR
	.align		4
.L_1514:
        /*0008*/ 	.byte	0x01, 0x35
	.zero		2


	//----- nvinfo : EIATTR_PARAM_CBANK
	.align		4
        /*000c*/ 	.byte	0x04, 0x0a
        /*000e*/ 	.short	(.L_1516 - .L_1515)
	.align		4
.L_1515:
        /*0010*/ 	.word	index@(.nv.constant0._ZN10layer_norm13ln_fwd_kernelINS_13Kernel_traitsI13__nv_bfloat16S2_S2_S2_fjLj4096ELj1ELj1ELj4ELj16ENS_18Kernel_traits_baseILj4096ES2_S2_S2_S2_fjLj128EEEEELb1ELb1ELb1ELb0EEEvNS_9FwdParamsE)
        /*0014*/ 	.short	0x0160
        /*0016*/ 	.short	0x00e8


	//----- nvinfo : EIATTR_CBANK_PARAM_SIZE
	.align		4
.L_1516:
        /*0018*/ 	.byte	0x03, 0x19
        /*001a*/ 	.short	0x00e8


	//----- nvinfo : EIATTR_KPARAM_INFO
	.align		4
        /*001c*/ 	.byte	0x04, 0x17
        /*001e*/ 	.short	(.L_1518 - .L_1517)
.L_1517:
        /*0020*/ 	.word	0x00000000
        /*0024*/ 	.short	0x0000
        /*0026*/ 	.short	0x0000
        /*0028*/ 	.byte	0x00, 0xf0, 0xa1, 0x03


	//----- nvinfo : EIATTR_MAXREG_COUNT
	.align		4
.L_1518:
        /*002c*/ 	.byte	0x03, 0x1b
        /*002e*/ 	.short	0x00ff


	//----- nvinfo : EIATTR_NUM_BARRIERS
	.align		4
        /*0030*/ 	.byte	0x02, 0x4c
        /*0032*/ 	.byte	0x01
	.zero		1


	//----- nvinfo : EIATTR_MERCURY_ISA_VERSION
	.align		4
        /*0034*/ 	.byte	0x03, 0x5f
        /*0036*/ 	.short	0x0000


	//----- nvinfo : EIATTR_COOP_GROUP_MASK_REGIDS
	.align		4
        /*0038*/ 	.byte	0x04, 0x29
        /*003a*/ 	.short	(.L_1520 - .L_1519)


	//   ....[0]....
.L_1519:
        /*003c*/ 	.word	0xffffffff


	//   ....[1]....
        /*0040*/ 	.word	0xffffffff


	//   ....[2]....
        /*0044*/ 	.word	0xffffffff


	//   ....[3]....
        /*0048*/ 	.word	0xffffffff


	//   ....[4]....
        /*004c*/ 	.word	0xffffffff


	//   ....[5]....
        /*0050*/ 	.word	0xffffffff


	//   ....[6]....
        /*0054*/ 	.word	0xffffffff


	//   ....[7]....
        /*0058*/ 	.word	0xffffffff


	//   ....[8]....
        /*005c*/ 	.word	0xffffffff


	//   ....[9]....
        /*0060*/ 	.word	0xffffffff


	//   ....[10]....
        /*0064*/ 	.word	0xffffffff


	//   ....[11]....
        /*0068*/ 	.word	0xffffffff


	//   ....[12]....
        /*006c*/ 	.word	0xffffffff


	//   ....[13]....
        /*0070*/ 	.word	0xffffffff


	//   ....[14]....
        /*0074*/ 	.word	0xffffffff


	//   ....[15]....
        /*0078*/ 	.word	0xffffffff


	//   ....[16]....
        /*007c*/ 	.word	0xffffffff


	//   ....[17]....
        /*0080*/ 	.word	0xffffffff


	//   ....[18]....
        /*0084*/ 	.word	0xffffffff


	//   ....[19]....
        /*0088*/ 	.word	0xffffffff


	//   ....[20]....
        /*008c*/ 	.word	0xffffffff


	//   ....[21]....
        /*0090*/ 	.word	0xffffffff


	//   ....[22]....
        /*0094*/ 	.word	0xffffffff


	//   ....[23]....
        /*0098*/ 	.word	0xffffffff


	//   ....[24]....
        /*009c*/ 	.word	0xffffffff


	//   ....[25]....
        /*00a0*/ 	.word	0xffffffff


	//   ....[26]....
        /*00a4*/ 	.word	0xffffffff


	//   ....[27]....
        /*00a8*/ 	.word	0xffffffff


	//----- nvinfo : EIATTR_COOP_GROUP_INSTR_OFFSETS
	.align		4
.L_1520:
        /*00ac*/ 	.byte	0x04, 0x28
        /*00ae*/ 	.short	(.L_1522 - .L_1521)


	//   ....[0]....
.L_1521:
        /*00b0*/ 	.word	0x0000e230


	//   ....[1]....
        /*00b4*/ 	.word	0x0000e260


	//   ....[2]....
        /*00b8*/ 	.word	0x0000e280


	//   ....[3]....
        /*00bc*/ 	.word	0x0000e2a0


	//   ....[4]....
        /*00c0*/ 	.word	0x0000e2c0


	//   ....[5]....
        /*00c4*/ 	.word	0x0000e700


	//   ....[6]....
        /*00c8*/ 	.word	0x0000e720


	//   ....[7]....
        /*00cc*/ 	.word	0x0000e740


	//   ....[8]....
        /*00d0*/ 	.word	0x0000e760


	//   ....[9]....
        /*00d4*/ 	.word	0x0000e780


	//   ....[10]....
        /*00d8*/ 	.word	0x0000e8a0


	//   ....[11]....
        /*00dc*/ 	.word	0x0000e8f0


	//   ....[12]....
        /*00e0*/ 	.word	0x0000e920


	//   ....[13]....
        /*00e4*/ 	.word	0x0000e940


	//   ....[14]....
        /*00e8*/ 	.word	0x0000e9e0


	//   ....[15]....
        /*00ec*/ 	.word	0x0000ea20


	//   ....[16]....
        /*00f0*/ 	.word	0x0000eab0


	//   ....[17]....
        /*00f4*/ 	.word	0x0000eae0


	//   ....[18]....
        /*00f8*/ 	.word	0x0000f5b0


	//   ....[19]....
        /*00fc*/ 	.word	0x0000f610


	//   ....[20]....
        /*0100*/ 	.word	0x0000f670


	//   ....[21]....
        /*0104*/ 	.word	0x0000f6d0


	//   ....[22]....
        /*0108*/ 	.word	0x0000f730


	//   ....[23]....
        /*010c*/ 	.word	0x0000fbb0


	//   ....[24]....
        /*0110*/ 	.word	0x0000fc10


	//   ....[25]....
        /*0114*/ 	.word	0x0000fc70


	//   ....[26]....
        /*0118*/ 	.word	0x0000fcd0


	//   ....[27]....
        /*011c*/ 	.word	0x0000fd40


	//----- nvinfo : EIATTR_EXIT_INSTR_OFFSETS
	.align		4
.L_1522:
        /*0120*/ 	.byte	0x04, 0x1c
        /*0122*/ 	.short	(.L_1524 - .L_1523)


	//   ....[0]....
.L_1523:
        /*0124*/ 	.word	0x000007f0


	//   ....[1]....
        /*0128*/ 	.word	0x0000f550


	//----- nvinfo : EIATTR_MAX_THREADS
	.align		4
.L_1524:
        /*012c*/ 	.byte	0x04, 0x05
        /*012e*/ 	.short	(.L_1526 - .L_1525)
.L_1525:
        /*0130*/ 	.word	0x00000080
        /*0134*/ 	.word	0x00000001
        /*0138*/ 	.word	0x00000001


	//----- nvinfo : EIATTR_CRS_STACK_SIZE
	.align		4
.L_1526:
        /*013c*/ 	.byte	0x04, 0x1e
        /*013e*/ 	.short	(.L_1528 - .L_1527)
.L_1527:
        /*0140*/ 	.word	0x00000000
.L_1528:


//--------------------- .nv.info._ZN10layer_norm13ln_fwd_kernelINS_13Kernel_traitsI13__nv_bfloat16S2_S2_S2_fjLj4096ELj1ELj1ELj4ELj16ENS_18Kernel_traits_baseILj4096ES2_S2_S2_S2_fjLj128EEEEELb1ELb1ELb1ELb1EEEvNS_9FwdParamsE --------------------------
	.section	.nv.info._ZN10layer_norm13ln_fwd_kernelINS_13Kernel_traitsI13__nv_bfloat16S2_S2_S2_fjLj4096ELj1ELj1ELj4ELj16ENS_18Kernel_traits_baseILj4096ES2_S2_S2_S2_fjLj128EEEEELb1ELb1ELb1ELb1EEEvNS_9FwdParamsE,"",@"SHT_CUDA_INFO"
	.sectionflags	@""
	.align	4


	//----- nvinfo : EIATTR_CUDA_API_VERSION
	.align		4
        /*0000*/ 	.byte	0x04, 0x37
        /*0002*/ 	.short	(.L_1530 - .L_1529)
.L_1529:
        /*0004*/ 	.word	0x00000082


	//----- nvinfo : EIATTR_SW2861232_WAR
	.align		4
.L_1530:
        /*0008*/ 	.byte	0x01, 0x35
	.zero		2


	//----- nvinfo : EIATTR_PARAM_CBANK
	.align		4
        /*000c*/ 	.byte	0x04, 0x0a
        /*000e*/ 	.short	(.L_1532 - .L_1531)
	.align		4
.L_1531:
        /*0010*/ 	.word	index@(.nv.constant0._ZN10layer_norm13ln_fwd_kernelINS_13Kernel_traitsI13__nv_bfloat16S2_S2_S2_fjLj4096ELj1ELj1ELj4ELj16ENS_18Kernel_traits_baseILj4096ES2_S2_S2_S2_fjLj128EEEEELb1ELb1ELb1ELb1EEEvNS_9FwdParamsE)
        /*0014*/ 	.short	0x0160
        /*0016*/ 	.short	0x00e8


	//----- nvinfo : EIATTR_CBANK_PARAM_SIZE
	.align		4
.L_1532:
        /*0018*/ 	.byte	0x03, 0x19
        /*001a*/ 	.short	0x00e8


	//----- nvinfo : EIATTR_KPARAM_INFO
	.align		4
        /*001c*/ 	.byte	0x04, 0x17
        /*001e*/ 	.short	(.L_1534 - .L_1533)
.L_1533:
        /*0020*/ 	.word	0x00000000
        /*0024*/ 	.short	0x0000
        /*0026*/ 	.short	0x0000
        /*0028*/ 	.byte	0x00, 0xf0, 0xa1, 0x03


	//----- nvinfo : EIATTR_MAXREG_COUNT
	.align		4
.L_1534:
        /*002c*/ 	.byte	0x03, 0x1b
        /*002e*/ 	.short	0x00ff


	//----- nvinfo : EIATTR_NUM_BARRIERS
	.align		4
        /*0030*/ 	.byte	0x02, 0x4c
        /*0032*/ 	.byte	0x01
	.zero		1


	//----- nvinfo : EIATTR_MERCURY_ISA_VERSION
	.align		4
        /*0034*/ 	.byte	0x03, 0x5f
        /*0036*/ 	.short	0x0000


	//----- nvinfo : EIATTR_COOP_GROUP_MASK_REGIDS
	.align		4
        /*0038*/ 	.byte	0x04, 0x29
        /*003a*/ 	.short	(.L_1536 - .L_1535)


	//   ....[0]....
.L_1535:
        /*003c*/ 	.word	0xffffffff


	//   ....[1]....
        /*0040*/ 	.word	0xffffffff


	//   ....[2]....
        /*0044*/ 	.word	0xffffffff


	//   ....[3]....
        /*0048*/ 	.word	0xffffffff


	//   ....[4]....
        /*004c*/ 	.word	0xffffffff


	//   ....[5]....
        /*0050*/ 	.word	0xffffffff


	//   ....[6]....
        /*0054*/ 	.word	0xffffffff


	//   ....[7]....
        /*0058*/ 	.word	0xffffffff


	//   ....[8]....
        /*005c*/ 	.word	0xffffffff


	//   ....[9]....
        /*0060*/ 	.word	0xffffffff


	//   ....[10]....
        /*0064*/ 	.word	0xffffffff


	//   ....[11]....
        /*0068*/ 	.word	0xffffffff


	//   ....[12]....
        /*006c*/ 	.word	0xffffffff


	//   ....[13]....
        /*0070*/ 	.word	0xffffffff


	//   ....[14]....
        /*0074*/ 	.word	0xffffffff


	//   ....[15]....
        /*0078*/ 	.word	0xffffffff


	//   ....[16]....
        /*007c*/ 	.word	0xffffffff


	//   ....[17]....
        /*0080*/ 	.word	0xffffffff


	//   ....[18]....
        /*0084*/ 	.word	0xffffffff


	//   ....[19]....
        /*0088*/ 	.word	0xffffffff


	//   ....[20]....
        /*008c*/ 	.word	0xffffffff


	//   ....[21]....
        /*0090*/ 	.word	0xffffffff


	//   ....[22]....
        /*0094*/ 	.word	0xffffffff


	//   ....[23]....
        /*0098*/ 	.word	0xffffffff


	//   ....[24]....
        /*009c*/ 	.word	0xffffffff


	//   ....[25]....
        /*00a0*/ 	.word	0xffffffff


	//   ....[26]....
        /*00a4*/ 	.word	0xffffffff


	//   ....[27]....
        /*00a8*/ 	.word	0xffffffff


	//----- nvinfo : EIATTR_COOP_GROUP_INSTR_OFFSETS
	.align		4
.L_1536:
        /*00ac*/ 	.byte	0x04, 0x28
        /*00ae*/ 	.short	(.L_1538 - .L_1537)


	//   ....[0]....
.L_1537:
        /*00b0*/ 	.word	0x0000dbe0


	//   ....[1]....
        /*00b4*/ 	.word	0x0000dc10


	//   ....[2]....
        /*00b8*/ 	.word	0x0000dc30


	//   ....[3]....
        /*00bc*/ 	.word	0x0000dc50


	//   ....[4]....
        /*00c0*/ 	.word	0x0000dc70


	//   ....[5]....
        /*00c4*/ 	.word	0x0000e0a0


	//   ....[6]....
        /*00c8*/ 	.word	0x0000e0c0


	//   ....[7]....
        /*00cc*/ 	.word	0x0000e0e0


	//   ....[8]....
        /*00d0*/ 	.word	0x0000e100


	//   ....[9]....
        /*00d4*/ 	.word	0x0000e120


	//   ....[10]....
        /*00d8*/ 	.word	0x0000e240


	//   ....[11]....
        /*00dc*/ 	.word	0x0000e280


	//   ....[12]....
        /*00e0*/ 	.word	0x0000e2b0


	//   ....[13]....
        /*00e4*/ 	.word	0x0000e2c0


	//   ....[14]....
        /*00e8*/ 	.word	0x0000e350


	//   ....[15]....
        /*00ec*/ 	.word	0x0000e3a0


	//   ....[16]....
        /*00f0*/ 	.word	0x0000e490


	//   ....[17]....
        /*00f4*/ 	.word	0x0000e4a0


	//   ....[18]....
        /*00f8*/ 	.word	0x0000f060


	//   ....[19]....
        /*00fc*/ 	.word	0x0000f0d0


	//   ....[20]....
        /*0100*/ 	.word	0x0000f130


	//   ....[21]....
        /*0104*/ 	.word	0x0000f190


	//   ....[22]....
        /*0108*/ 	.word	0x0000f1f0


	//   ....[23]....
        /*010c*/ 	.word	0x0000f660


	//   ....[24]....
        /*0110*/ 	.word	0x0000f6c0


	//   ....[25]....
        /*0114*/ 	.word	0x0000f720


	//   ....[26]....
        /*0118*/ 	.word	0x0000f780


	//   ....[27]....
        /*011c*/ 	.word	0x0000f7e0


	//----- nvinfo : EIATTR_EXIT_INSTR_OFFSETS
	.align		4
.L_1538:
        /*0120*/ 	.byte	0x04, 0x1c
        /*0122*/ 	.short	(.L_1540 - .L_1539)


	//   ....[0]....
.L_1539:
        /*0124*/ 	.word	0x000005b0


	//   ....[1]....
        /*0128*/ 	.word	0x0000f010


	//----- nvinfo : EIATTR_MAX_THREADS
	.align		4
.L_1540:
        /*012c*/ 	.byte	0x04, 0x05
        /*012e*/ 	.short	(.L_1542 - .L_1541)
.L_1541:
        /*0130*/ 	.word	0x00000080
        /*0134*/ 	.word	0x00000001
        /*0138*/ 	.word	0x00000001


	//----- nvinfo : EIATTR_CRS_STACK_SIZE
	.align		4
.L_1542:
        /*013c*/ 	.byte	0x04, 0x1e
        /*013e*/ 	.short	(.L_1544 - .L_1543)
.L_1543:
        /*0140*/ 	.word	0x00000000
.L_1544:


//--------------------- .nv.info._ZN10layer_norm13ln_fwd_kernelINS_13Kernel_traitsI6__halfS2_S2_S2_fjLj4096ELj1ELj1ELj4ELj16ENS_18Kernel_traits_baseILj4096ES2_S2_S2_S2_fjLj128EEEEELb0ELb0ELb0ELb0EEEvNS_9FwdParamsE --------------------------
	.section	.nv.info._ZN10layer_norm13ln_fwd_kernelINS_13Kernel_traitsI6__halfS2_S2_S2_fjLj4096ELj1ELj1ELj4ELj16ENS_18Kernel_traits_baseILj4096ES2_S2_S2_S2_fjLj128EEEEELb0ELb0ELb0ELb0EEEvNS_9FwdParamsE,"",@"SHT_CUDA_INFO"
	.sectionflags	@""
	.align	4


	//----- nvinfo : EIATTR_CUDA_API_VERSION
	.align		4
        /*0000*/ 	.byte	0x04, 0x37
        /*0002*/ 	.short	(.L_1546 - .L_1545)
.L_1545:
        /*0004*/ 	.word	0x00000082


	//----- nvinfo : EIATTR_SW2861232_WAR
	.align		4
.L_1546:
        /*0008*/ 	.byte	0x01, 0x35
	.zero		2


	//----- nvinfo : EIATTR_PARAM_CBANK
	.align		4
        /*000c*/ 	.byte	0x04, 0x0a
        /*000e*/ 	.short	(.L_1548 - .L_1547)
	.align		4
.L_1547:
        /*0010*/ 	.word	index@(.nv.constant0._ZN10layer_norm13ln_fwd_kernelINS_13Kernel_traitsI6__halfS2_S2_S2_fjLj4096ELj1ELj1ELj4ELj16ENS_18Kernel_traits_baseILj4096ES2_S2_S2_S2_fjLj128EEEEELb0ELb0ELb0ELb0EEEvNS_9FwdParamsE)
        /*0014*/ 	.short	0x0160
        /*0016*/ 	.short	0x00e8


	//----- nvinfo : EIATTR_CBANK_PARAM_SIZE
	.align		4
.L_1548:
        /*0018*/ 	.byte	0x03, 0x19
        /*001a*/ 	.short	0x00e8


	//----- nvinfo : EIATTR_KPARAM_INFO
	.align		4
        /*001c*/ 	.byte	0x04, 0x17
        /*001e*/ 	.short	(.L_1550 - .L_1549)
.L_1549:
        /*0020*/ 	.word	0x00000000
        /*0024*/ 	.short	0x0000
        /*0026*/ 	.short	0x0000
        /*0028*/ 	.byte	0x00, 0xf0, 0xa1, 0x03


	//----- nvinfo : EIATTR_MAXREG_COUNT
	.align		4
.L_1550:
        /*002c*/ 	.byte	0x03, 0x1b
        /*002e*/ 	.short	0x00ff


	//----- nvinfo : EIATTR_NUM_BARRIERS
	.align		4
        /*0030*/ 	.byte	0x02, 0x4c
        /*0032*/ 	.byte	0x01
	.zero		1


	//----- nvinfo : EIATTR_MERCURY_ISA_VERSION
	.align		4
        /*0034*/ 	.byte	0x03, 0x5f
        /*0036*/ 	.short	0x0000


	//----- nvinfo : EIATTR_COOP_GROUP_MASK_REGIDS
	.align		4
        /*0038*/ 	.byte	0x04, 0x29
        /*003a*/ 	.short	(.L_1552 - .L_1551)


	//   ....[0]....
.L_1551:
        /*003c*/ 	.word	0xffffffff


	//   ....[1]....
        /*0040*/ 	.word	0xffffffff


	//   ....[2]....
        /*0044*/ 	.word	0xffffffff


	//   ....[3]....
        /*0048*/ 	.word	0xffffffff


	//   ....[4]....
        /*004c*/ 	.word	0xffffffff


	//   ....[5]....
        /*0050*/ 	.word	0xffffffff


	//   ....[6]....
        /*0054*/ 	.word	0xffffffff


	//   ....[7]....
        /*0058*/ 	.word	0xffffffff


	//   ....[8]....
        /*005c*/ 	.word	0xffffffff


	//   ....[9]....
        /*0060*/ 	.word	0xffffffff


	//   ....[10]....
        /*0064*/ 	.word	0xffffffff


	//   ....[11]....
        /*0068*/ 	.word	0xffffffff


	//   ....[12]....
        /*006c*/ 	.word	0xffffffff


	//   ....[13]....
        /*0070*/ 	.word	0xffffffff


	//   ....[14]....
        /*0074*/ 	.word	0xffffffff


	//   ....[15]....
        /*0078*/ 	.word	0xffffffff


	//   ....[16]....
        /*007c*/ 	.word	0xffffffff


	//   ....[17]....
        /*0080*/ 	.word	0xffffffff


	//   ....[18]....
        /*0084*/ 	.word	0xffffffff


	//   ....[19]....
        /*0088*/ 	.word	0xffffffff


	//   ....[20]....
        /*008c*/ 	.word	0xffffffff


	//   ....[21]....
        /*0090*/ 	.word	0xffffffff


	//   ....[22]....
        /*0094*/ 	.word	0xffffffff


	//   ....[23]....
        /*0098*/ 	.word	0xffffffff


	//   ....[24]....
        /*009c*/ 	.word	0xffffffff


	//   ....[25]....
        /*00a0*/ 	.word	0xffffffff


	//   ....[26]....
        /*00a4*/ 	.word	0xffffffff


	//   ....[27]....
        /*00a8*/ 	.word	0xffffffff


	//----- nvinfo : EIATTR_COOP_GROUP_INSTR_OFFSETS
	.align		4
.L_1552:
        /*00ac*/ 	.byte	0x04, 0x28
        /*00ae*/ 	.short	(.L_1554 - .L_1553)


	//   ....[0]....
.L_1553:
        /*00b0*/ 	.word	0x000023c0


	//   ....[1]....
        /*00b4*/ 	.word	0x000023f0


	//   ....[2]....
        /*00b8*/ 	.word	0x00002410


	//   ....[3]....
        /*00bc*/ 	.word	0x00002430


	//   ....[4]....
        /*00c0*/ 	.word	0x00002450


	//   ....[5]....
        /*00c4*/ 	.word	0x00002890


	//   ....[6]....
        /*00c8*/ 	.word	0x000028b0


	//   ....[7]....
        /*00cc*/ 	.word	0x000028d0


	//   ....[8]....
        /*00d0*/ 	.word	0x000028f0


	//   ....[9]....
        /*00d4*/ 	.word	0x00002910


	//   ....[10]....
        /*00d8*/ 	.word	0x00002a30


	//   ....[11]....
        /*00dc*/ 	.word	0x00002ab0


	//   ....[12]....
        /*00e0*/ 	.word	0x00002ac0


	//   ....[13]....
        /*00e4*/ 	.word	0x00002b20


	//   ....[14]....
        /*00e8*/ 	.word	0x00002b60


	//   ....[15]....
        /*00ec*/ 	.word	0x00002b80


	//   ....[16]....
        /*00f0*/ 	.word	0x00002c70


	//   ....[17]....
        /*00f4*/ 	.word	0x00002c80


	//   ....[18]....
        /*00f8*/ 	.word	0x000036b0


	//   ....[19]....
        /*00fc*/ 	.word	0x00003710


	//   ....[20]....
        /*0100*/ 	.word	0x00003770


	//   ....[21]....
        /*0104*/ 	.word	0x000037d0


	//   ....[22]....
        /*0108*/ 	.word	0x00003830


	//   ....[23]....
        /*010c*/ 	.word	0x00003cb0


	//   ....[24]....
        /*0110*/ 	.word	0x00003d10


	//   ....[25]....
        /*0114*/ 	.word	0x00003d70


	//   ....[26]....
        /*0118*/ 	.word	0x00003dd0


	//   ....[27]....
        /*011c*/ 	.word	0x00003e40


	//----- nvinfo : EIATTR_EXIT_INSTR_OFFSETS
	.align		4
.L_1554:
        /*0120*/ 	.byte	0x04, 0x1c
        /*0122*/ 	.short	(.L_1556 - .L_1555)


	//   ....[0]....
.L_1555:
        /*0124*/ 	.word	0x000004c0


	//   ....[1]....
        /*0128*/ 	.word	0x00003650


	//----- nvinfo : EIATTR_MAX_THREADS
	.align		4
.L_1556:
        /*012c*/ 	.byte	0x04, 0x05
        /*012e*/ 	.short	(.L_1558 - .L_1557)
.L_1557:
        /*0130*/ 	.word	0x00000080
        /*0134*/ 	.word	0x00000001
        /*0138*/ 	.word	0x00000001


	//----- nvinfo : EIATTR_CRS_STACK_SIZE
	.align		4
.L_1558:
        /*013c*/ 	.byte	0x04, 0x1e
        /*013e*/ 	.short	(.L_1560 - .L_1559)
.L_1559:
        /*0140*/ 	.word	0x00000000
.L_1560:


//--------------------- .nv.info._ZN10layer_norm13ln_fwd_kernelINS_13Kernel_traitsI6__halfS2_S2_S2_fjLj4096ELj1ELj1ELj4ELj16ENS_18Kernel_traits_baseILj4096ES2_S2_S2_S2_fjLj128EEEEELb0ELb0ELb0ELb1EEEvNS_9FwdParamsE --------------------------
	.section	.nv.info._ZN10layer_norm13ln_fwd_kernelINS_13Kernel_traitsI6__halfS2_S2_S2_fjLj4096ELj1ELj1ELj4ELj16ENS_18Kernel_traits_baseILj4096ES2_S2_S2_S2_fjLj128EEEEELb0ELb0ELb0ELb1EEEvNS_9FwdParamsE,"",@"SHT_CUDA_INFO"
	.sectionflags	@""
	.align	4


	//----- nvinfo : EIATTR_CUDA_API_VERSION
	.align		4
        /*0000*/ 	.byte	0x04, 0x37
        /*0002*/ 	.short	(.L_1562 - .L_1561)
.L_1561:
        /*0004*/ 	.word	0x00000082


	//----- nvinfo : EIATTR_SW2861232_WAR
	.align		4
.L_1562:
        /*0008*/ 	.byte	0x01, 0x35
	.zero		2


	//----- nvinfo : EIATTR_PARAM_CBANK
	.align		4
        /*000c*/ 	.byte	0x04, 0x0a
        /*000e*/ 	.short	(.L_1564 - .L_1563)
	.align		4
.L_1563:
        /*0010*/ 	.word	index@(.nv.constant0._ZN10layer_norm13ln_fwd_kernelINS_13Kernel_traitsI6__halfS2_S2_S2_fjLj4096ELj1ELj1ELj4ELj16ENS_18Kernel_traits_baseILj4096ES2_S2_S2_S2_fjLj128EEEEELb0ELb0ELb0ELb1EEEvNS_9FwdParamsE)
        /*0014*/ 	.short	0x0160
        /*0016*/ 	.short	0x00e8


	//----- nvinfo : EIATTR_CBANK_PARAM_SIZE
	.align		4
.L_1564:
        /*0018*/ 	.byte	0x03, 0x19
        /*001a*/ 	.short	0x00e8


	//----- nvinfo : EIATTR_KPARAM_INFO
	.align		4
        /*001c*/ 	.byte	0x04, 0x17
        /*001e*/ 	.short	(.L_1566 - .L_1565)
.L_1565:
        /*0020*/ 	.word	0x00000000
        /*0024*/ 	.short	0x0000
        /*0026*/ 	.short	0x0000
        /*0028*/ 	.byte	0x00, 0xf0, 0xa1, 0x03


	//----- nvinfo : EIATTR_MAXREG_COUNT
	.align		4
.L_1566:
        /*002c*/ 	.byte	0x03, 0x1b
        /*002e*/ 	.short	0x00ff


	//----- nvinfo : EIATTR_NUM_BARRIERS
	.align		4
        /*0030*/ 	.byte	0x02, 0x4c
        /*0032*/ 	.byte	0x01
	.zero		1


	//----- nvinfo : EIATTR_MERCURY_ISA_VERSION
	.align		4
        /*0034*/ 	.byte	0x03, 0x5f
        /*0036*/ 	.short	0x0000


	//----- nvinfo : EIATTR_COOP_GROUP_MASK_REGIDS
	.align		4
        /*0038*/ 	.byte	0x04, 0x29
        /*003a*/ 	.short	(.L_1568 - .L_1567)


	//   ....[0]....
.L_1567:
        /*003c*/ 	.word	0xffffffff


	//   ....[1]....
        /*0040*/ 	.word	0xffffffff


	//   ....[2]....
        /*0044*/ 	.word	0xffffffff


	//   ....[3]....
        /*0048*/ 	.word	0xffffffff


	//   ....[4]....
        /*004c*/ 	.word	0xffffffff


	//   ....[5]....
        /*0050*/ 	.word	0xffffffff


	//   ....[6]....
        /*0054*/ 	.word	0xffffffff


	//   ....[7]....
        /*0058*/ 	.word	0xffffffff


	//   ....[8]....
        /*005c*/ 	.word	0xffffffff


	//   ....[9]....
        /*0060*/ 	.word	0xffffffff


	//   ....[10]....
        /*0064*/ 	.word	0xffffffff


	//   ....[11]....
        /*0068*/ 	.word	0xffffffff


	//   ....[12]....
        /*006c*/ 	.word	0xffffffff


	//   ....[13]....
        /*0070*/ 	.word	0xffffffff


	//   ....[14]....
        /*0074*/ 	.word	0xffffffff


	//   ....[15]....
        /*0078*/ 	.word	0xffffffff


	//   ....[16]....
        /*007c*/ 	.word	0xffffffff


	//   ....[17]....
        /*0080*/ 	.word	0xffffffff


	//   ....[18]....
        /*0084*/ 	.word	0xffffffff


	//   ....[19]....
        /*0088*/ 	.word	0xffffffff


	//   ....[20]....
        /*008c*/ 	.word	0xffffffff


	//   ....[21]....
        /*0090*/ 	.word	0xffffffff


	//   ....[22]....
        /*0094*/ 	.word	0xffffffff


	//   ....[23]....
        /*0098*/ 	.word	0xffffffff


	//   ....[24]....
        /*009c*/ 	.word	0xffffffff


	//   ....[25]....
        /*00a0*/ 	.word	0xffffffff


	//   ....[26]....
        /*00a4*/ 	.word	0xffffffff


	//   ....[27]....
        /*00a8*/ 	.word	0xffffffff


	//----- nvinfo : EIATTR_COOP_GROUP_INSTR_OFFSETS
	.align		4
.L_1568:
        /*00ac*/ 	.byte	0x04, 0x28
        /*00ae*/ 	.short	(.L_1570 - .L_1569)


	//   ....[0]....
.L_1569:
        /*00b0*/ 	.word	0x00001e30


	//   ....[1]....
        /*00b4*/ 	.word	0x00001e60


	//   ....[2]....
        /*00b8*/ 	.word	0x00001e80


	//   ....[3]....
        /*00bc*/ 	.word	0x00001ea0


	//   ....[4]....
        /*00c0*/ 	.word	0x00001ec0


	//   ....[5]....
        /*00c4*/ 	.word	0x000022f0


	//   ....[6]....
        /*00c8*/ 	.word	0x00002310


	//   ....[7]....
        /*00cc*/ 	.word	0x00002330


	//   ....[8]....
        /*00d0*/ 	.word	0x00002350


	//   ....[9]....
        /*00d4*/ 	.word	0x00002370


	//   ....[10]....
        /*00d8*/ 	.word	0x00002450


	//   ....[11]....
        /*00dc*/ 	.word	0x000024a0


	//   ....[12]....
        /*00e0*/ 	.word	0x000024b0


	//   ....[13]....
        /*00e4*/ 	.word	0x00002570


	//   ....[14]....
        /*00e8*/ 	.word	0x00002580


	//   ....[15]....
        /*00ec*/ 	.word	0x000025b0


	//   ....[16]....
        /*00f0*/ 	.word	0x00002690


	//   ....[17]....
        /*00f4*/ 	.word	0x000026a0


	//   ....[18]....
        /*00f8*/ 	.word	0x00002fe0


	//   ....[19]....
        /*00fc*/ 	.word	0x00003050


	//   ....[20]....
        /*0100*/ 	.word	0x000030c0


	//   ....[21]....
        /*0104*/ 	.word	0x00003130


	//   ....[22]....
        /*0108*/ 	.word	0x000031a0


	//   ....[23]....
        /*010c*/ 	.word	0x00003610


	//   ....[24]....
        /*0110*/ 	.word	0x00003670


	//   ....[25]....
        /*0114*/ 	.word	0x000036d0


	//   ....[26]....
        /*0118*/ 	.word	0x00003730


	//   ....[27]....
        /*011c*/ 	.word	0x00003790


	//----- nvinfo : EIATTR_EXIT_INSTR_OFFSETS
	.align		4
.L_1570:
        /*0120*/ 	.byte	0x04, 0x1c
        /*0122*/ 	.short	(.L_1572 - .L_1571)


	//   ....[0]....
.L_1571:
        /*0124*/ 	.word	0x00000130


	//   ....[1]....
        /*0128*/ 	.word	0x00002f80


	//----- nvinfo : EIATTR_MAX_THREADS
	.align		4
.L_1572:
        /*012c*/ 	.byte	0x04, 0x05
        /*012e*/ 	.short	(.L_1574 - .L_1573)
.L_1573:
        /*0130*/ 	.word	0x00000080
        /*0134*/ 	.word	0x00000001
        /*0138*/ 	.word	0x00000001


	//----- nvinfo : EIATTR_CRS_STACK_SIZE
	.align		4
.L_1574:
        /*013c*/ 	.byte	0x04, 0x1e
        /*013e*/ 	.short	(.L_1576 - .L_1575)
.L_1575:
        /*0140*/ 	.word	0x00000000
.L_1576:


//--------------------- .nv.info._ZN10layer_norm13ln_fwd_kernelINS_13Kernel_traitsI6__halfS2_S2_S2_fjLj4096ELj1ELj1ELj4ELj16ENS_18Kernel_traits_baseILj4096ES2_S2_S2_S2_fjLj128EEEEELb0ELb0ELb1ELb0EEEvNS_9FwdParamsE --------------------------
	.section	.nv.info._ZN10layer_norm13ln_fwd_kernelINS_13Kernel_traitsI6__halfS2_S2_S2_fjLj4096ELj1ELj1ELj4ELj16ENS_18Kernel_traits_baseILj4096ES2_S2_S2_S2_fjLj128EEEEELb0ELb0ELb1ELb0EEEvNS_9FwdParamsE,"",@"SHT_CUDA_INFO"
	.sectionflags	@""
	.align	4


	//----- nvinfo : EIATTR_CUDA_API_VERSION
	.align		4
        /*0000*/ 	.byte	0x04, 0x37
        /*0002*/ 	.short	(.L_1578 - .L_1577)
.L_1577:
        /*0004*/ 	.word	0x00000082


	//----- nvinfo : EIATTR_SW2861232_WAR
	.align		4
.L_1578:
        /*0008*/ 	.byte	0x01, 0x35
	.zero		2


	//----- nvinfo : EIATTR_PARAM_CBANK
	.align		4
        /*000c*/ 	.byte	0x04, 0x0a
        /*000e*/ 	.short	(.L_1580 - .L_1579)
	.align		4
.L_1579:
        /*0010*/ 	.word	index@(.nv.constant0._ZN10layer_norm13ln_fwd_kernelINS_13Kernel_traitsI6__halfS2_S2_S2_fjLj4096ELj1ELj1ELj4ELj16ENS_18Kernel_traits_baseILj4096ES2_S2_S2_S2_fjLj128EEEEELb0ELb0ELb1ELb0EEEvNS_9FwdParamsE)
        /*0014*/ 	.short	0x0160
        /*0016*/ 	.short	0x00e8


	//----- nvinfo : EIATTR_CBANK_PARAM_SIZE
	.align		4
.L_1580:
        /*0018*/ 	.byte	0x03, 0x19
        /*001a*/ 	.short	0x00e8


	//----- nvinfo : EIATTR_KPARAM_INFO
	.align		4
        /*001c*/ 	.byte	0x04, 0x17
        /*001e*/ 	.short	(.L_1582 - .L_1581)
.L_1581:
        /*0020*/ 	.word	0x00000000
        /*0024*/ 	.short	0x0000
        /*0026*/ 	.short	0x0000
        /*0028*/ 	.byte	0x00, 0xf0, 0xa1, 0x03


	//----- nvinfo : EIATTR_MAXREG_COUNT
	.align		4
.L_1582:
        /*002c*/ 	.byte	0x03, 0x1b
        /*002e*/ 	.short	0x00ff


	//----- nvinfo : EIATTR_NUM_BARRIERS
	.align		4
        /*0030*/ 	.byte	0x02, 0x4c
        /*0032*/ 	.byte	0x01
	.zero		1


	//----- nvinfo : EIATTR_MERCURY_ISA_VERSION
	.align		4
        /*0034*/ 	.byte	0x03, 0x5f
        /*0036*/ 	.short	0x0000


	//----- nvinfo : EIATTR_COOP_GROUP_MASK_REGIDS
	.align		4
        /*0038*/ 	.byte	0x04, 0x29
        /*003a*/ 	.short	(.L_1584 - .L_1583)


	//   ....[0]....
.L_1583:
        /*003c*/ 	.word	0xffffffff


	//   ....[1]....
        /*0040*/ 	.word	0xffffffff


	//   ....[2]....
        /*0044*/ 	.word	0xffffffff


	//   ....[3]....
        /*0048*/ 	.word	0xffffffff


	//   ....[4]....
        /*004c*/ 	.word	0xffffffff


	//   ....[5]....
        /*0050*/ 	.word	0xffffffff


	//   ....[6]....
        /*0054*/ 	.word	0xffffffff


	//   ....[7]....
        /*0058*/ 	.word	0xffffffff


	//   ....[8]....
        /*005c*/ 	.word	0xffffffff


	//   ....[9]....
        /*0060*/ 	.word	0xffffffff


	//   ....[10]....
        /*0064*/ 	.word	0xffffffff


	//   ....[11]....
        /*0068*/ 	.word	0xffffffff


	//   ....[12]....
        /*006c*/ 	.word	0xffffffff


	//   ....[13]....
        /*0070*/ 	.word	0xffffffff


	//   ....[14]....
        /*0074*/ 	.word	0xffffffff


	//   ....[15]....
        /*0078*/ 	.word	0xffffffff


	//   ....[16]....
        /*007c*/ 	.word	0xffffffff


	//   ....[17]....
        /*0080*/ 	.word	0xffffffff


	//   ....[18]....
        /*0084*/ 	.word	0xffffffff


	//   ....[19]....
        /*0088*/ 	.word	0xffffffff


	//   ....[20]....
        /*008c*/ 	.word	0xffffffff


	//   ....[21]....
        /*0090*/ 	.word	0xffffffff


	//   ....[22]....
        /*0094*/ 	.word	0xffffffff


	//   ....[23]....
        /*0098*/ 	.word	0xffffffff


	//   ....[24]....
        /*009c*/ 	.word	0xffffffff


	//   ....[25]....
        /*00a0*/ 	.word	0xffffffff


	//   ....[26]....
        /*00a4*/ 	.word	0xffffffff


	//   ....[27]....
        /*00a8*/ 	.word	0xffffffff


	//----- nvinfo : EIATTR_COOP_GROUP_INSTR_OFFSETS
	.align		4
.L_1584:
        /*00ac*/ 	.byte	0x04, 0x28
        /*00ae*/ 	.short	(.L_1586 - .L_1585)


	//   ....[0]....
.L_1585:
        /*00b0*/ 	.word	0x000028a0


	//   ....[1]....
        /*00b4*/ 	.word	0x000028d0


	//   ....[2]....
        /*00b8*/ 	.word	0x000028f0


	//   ....[3]....
        /*00bc*/ 	.word	0x00002910


	//   ....[4]....
        /*00c0*/ 	.word	0x00002930


	//   ....[5]....
        /*00c4*/ 	.word	0x00002d70


	//   ....[6]....
        /*00c8*/ 	.word	0x00002d90


	//   ....[7]....
        /*00cc*/ 	.word	0x00002db0


	//   ....[8]....
        /*00d0*/ 	.word	0x00002dd0


	//   ....[9]....
        /*00d4*/ 	.word	0x00002df0


	//   ....[10]....
        /*00d8*/ 	.word	0x00002f10


	//   ....[11]....
        /*00dc*/ 	.word	0x00002f60


	//   ....[12]....
        /*00e0*/ 	.word	0x00002fd0


	//   ....[13]....
        /*00e4*/ 	.word	0x00002ff0


	//   ....[14]....
        /*00e8*/ 	.word	0x00003050


	//   ....[15]....
        /*00ec*/ 	.word	0x00003070


	//   ....[16]....
        /*00f0*/ 	.word	0x00003140


	//   ....[17]....
        /*00f4*/ 	.word	0x00003150


	//   ....[18]....
        /*00f8*/ 	.word	0x00003bf0


	//   ....[19]....
        /*00fc*/ 	.word	0x00003c50


	//   ....[20]....
        /*0100*/ 	.word	0x00003cb0


	//   ....[21]....
        /*0104*/ 	.word	0x00003d10


	//   ....[22]....
        /*0108*/ 	.word	0x00003d70


	//   ....[23]....
        /*010c*/ 	.word	0x000041f0


	//   ....[24]....
        /*0110*/ 	.word	0x00004250


	//   ....[25]....
        /*0114*/ 	.word	0x000042b0


	//   ....[26]....
        /*0118*/ 	.word	0x00004310


	//   ....[27]....
        /*011c*/ 	.word	0x00004380


	//----- nvinfo : EIATTR_EXIT_INSTR_OFFSETS
	.align		4
.L_1586:
        /*0120*/ 	.byte	0x04, 0x1c
        /*0122*/ 	.short	(.L_1588 - .L_1587)


	//   ....[0]....
.L_1587:
        /*0124*/ 	.word	0x00000470


	//   ....[1]....
        /*0128*/ 	.word	0x00003ba0


	//----- nvinfo : EIATTR_MAX_THREADS
	.align		4
.L_1588:
        /*012c*/ 	.byte	0x04, 0x05
        /*012e*/ 	.short	(.L_1590 - .L_1589)
.L_1589:
        /*0130*/ 	.word	0x00000080
        /*0134*/ 	.word	0x00000001
        /*0138*/ 	.word	0x00000001


	//----- nvinfo : EIATTR_CRS_STACK_SIZE
	.align		4
.L_1590:
        /*013c*/ 	.byte	0x04, 0x1e
        /*013e*/ 	.short	(.L_1592 - .L_1591)
.L_1591:
        /*0140*/ 	.word	0x00000000
.L_1592:


//--------------------- .nv.info._ZN10layer_norm13ln_fwd_kernelINS_13Kernel_traitsI6__halfS2_S2_S2_fjLj4096ELj1ELj1ELj4ELj16ENS_18Kernel_traits_baseILj4096ES2_S2_S2_S2_fjLj128EEEEELb0ELb0ELb1ELb1EEEvNS_9FwdParamsE --------------------------
	.section	.nv.info._ZN10layer_norm13ln_fwd_kernelINS_13Kernel_traitsI6__halfS2_S2_S2_fjLj4096ELj1ELj1ELj4ELj16ENS_18Kernel_traits_baseILj4096ES2_S2_S2_S2_fjLj128EEEEELb0ELb0ELb1ELb1EEEvNS_9FwdParamsE,"",@"SHT_CUDA_INFO"
	.sectionflags	@""
	.align	4


	//----- nvinfo : EIATTR_CUDA_API_VERSION
	.align		4
        /*0000*/ 	.byte	0x04, 0x37
        /*0002*/ 	.short	(.L_1594 - .L_1593)
.L_1593:
        /*0004*/ 	.word	0x00000082


	//----- nvinfo : EIATTR_SW2861232_WAR
	.align		4
.L_1594:
        /*0008*/ 	.byte	0x01, 0x35
	.zero		2


	//----- nvinfo : EIATTR_PARAM_CBANK
	.align		4
        /*000c*/ 	.byte	0x04, 0x0a
        /*000e*/ 	.short	(.L_1596 - .L_1595)
	.align		4
.L_1595:
        /*0010*/ 	.word	index@(.nv.constant0._ZN10layer_norm13ln_fwd_kernelINS_13Kernel_traitsI6__halfS2_S2_S2_fjLj4096ELj1ELj1ELj4ELj16ENS_18Kernel_traits_baseILj4096ES2_S2_S2_S2_fjLj128EEEEELb0ELb0ELb1ELb1EEEvNS_9FwdParamsE)
        /*0014*/ 	.short	0x0160
        /*0016*/ 	.short	0x00e8


	//----- nvinfo : EIATTR_CBANK_PARAM_SIZE
	.align		4
.L_1596:
        /*0018*/ 	.byte	0x03, 0x19
        /*001a*/ 	.short	0x00e8


	//----- nvinfo : EIATTR_KPARAM_INFO
	.align		4
        /*001c*/ 	.byte	0x04, 0x17
        /*001e*/ 	.short	(.L_1598 - .L_1597)
.L_1597:
        /*0020*/ 	.word	0x00000000
        /*0024*/ 	.short	0x0000
        /*0026*/ 	.short	0x0000
        /*0028*/ 	.byte	0x00, 0xf0, 0xa1, 0x03


	//----- nvinfo : EIATTR_MAXREG_COUNT
	.align		4
.L_1598:
        /*002c*/ 	.byte	0x03, 0x1b
        /*002e*/ 	.short	0x00ff


	//----- nvinfo : EIATTR_NUM_BARRIERS
	.align		4
        /*0030*/ 	.byte	0x02, 0x4c
        /*0032*/ 	.byte	0x01
	.zero		1


	//----- nvinfo : EIATTR_MERCURY_ISA_VERSION
	.align		4
        /*0034*/ 	.byte	0x03, 0x5f
        /*0036*/ 	.short	0x0000


	//----- nvinfo : EIATTR_COOP_GROUP_MASK_REGIDS
	.align		4
        /*0038*/ 	.byte	0x04, 0x29
        /*003a*/ 	.short	(.L_1600 - .L_1599)


	//   ....[0]....
.L_1599:
        /*003c*/ 	.word	0xffffffff


	//   ....[1]....
        /*0040*/ 	.word	0xffffffff


	//   ....[2]....
        /*0044*/ 	.word	0xffffffff


	//   ....[3]....
        /*0048*/ 	.word	0xffffffff


	//   ....[4]....
        /*004c*/ 	.word	0xffffffff


	//   ....[5]....
        /*0050*/ 	.word	0xffffffff


	//   ....[6]....
        /*0054*/ 	.word	0xffffffff


	//   ....[7]....
        /*0058*/ 	.word	0xffffffff


	//   ....[8]....
        /*005c*/ 	.word	0xffffffff


	//   ....[9]....
        /*0060*/ 	.word	0xffffffff


	//   ....[10]....
        /*0064*/ 	.word	0xffffffff


	//   ....[11]....
        /*0068*/ 	.word	0xffffffff


	//   ....[12]....
        /*006c*/ 	.word	0xffffffff


	//   ....[13]....
        /*0070*/ 	.word	0xffffffff


	//   ....[14]....
        /*0074*/ 	.word	0xffffffff


	//   ....[15]....
        /*0078*/ 	.word	0xffffffff


	//   ....[16]....
        /*007c*/ 	.word	0xffffffff


	//   ....[17]....
        /*0080*/ 	.word	0xffffffff


	//   ....[18]....
        /*0084*/ 	.word	0xffffffff


	//   ....[19]....
        /*0088*/ 	.word	0xffffffff


	//   ....[20]....
        /*008c*/ 	.word	0xffffffff


	//   ....[21]....
        /*0090*/ 	.word	0xffffffff


	//   ....[22]....
        /*0094*/ 	.word	0xffffffff


	//   ....[23]....
        /*0098*/ 	.word	0xffffffff


	//   ....[24]....
        /*009c*/ 	.word	0xffffffff


	//   ....[25]....
        /*00a0*/ 	.word	0xffffffff


	//   ....[26]....
        /*00a4*/ 	.word	0xffffffff


	//   ....[27]....
        /*00a8*/ 	.word	0xffffffff


	//----- nvinfo : EIATTR_COOP_GROUP_INSTR_OFFSETS
	.align		4
.L_1600:
        /*00ac*/ 	.byte	0x04, 0x28
        /*00ae*/ 	.short	(.L_1602 - .L_1601)


	//   ....[0]....
.L_1601:
        /*00b0*/ 	.word	0x000021d0


	//   ....[1]....
        /*00b4*/ 	.word	0x00002200


	//   ....[2]....
        /*00b8*/ 	.word	0x00002220


	//   ....[3]....
        /*00bc*/ 	.word	0x00002240


	//   ....[4]....
        /*00c0*/ 	.word	0x00002260


	//   ....[5]....
        /*00c4*/ 	.word	0x00002690


	//   ....[6]....
        /*00c8*/ 	.word	0x000026b0


	//   ....[7]....
        /*00cc*/ 	.word	0x000026d0


	//   ....[8]....
        /*00d0*/ 	.word	0x000026f0


	//   ....[9]....
        /*00d4*/ 	.word	0x00002710


	//   ....[10]....
        /*00d8*/ 	.word	0x00002800


	//   ....[11]....
        /*00dc*/ 	.word	0x00002850


	//   ....[12]....
        /*00e0*/ 	.word	0x00002870


	//   ....[13]....
        /*00e4*/ 	.word	0x000028a0


	//   ....[14]....
        /*00e8*/ 	.word	0x00002960


	//   ....[15]....
        /*00ec*/ 	.word	0x00002980


	//   ....[16]....
        /*00f0*/ 	.word	0x00002a10


	//   ....[17]....
        /*00f4*/ 	.word	0x00002a50


	//   ....[18]....
        /*00f8*/ 	.word	0x00003530


	//   ....[19]....
        /*00fc*/ 	.word	0x000035a0


	//   ....[20]....
        /*0100*/ 	.word	0x00003600


	//   ....[21]....
        /*0104*/ 	.word	0x00003660


	//   ....[22]....
        /*0108*/ 	.word	0x000036c0


	//   ....[23]....
        /*010c*/ 	.word	0x00003b30


	//   ....[24]....
        /*0110*/ 	.word	0x00003b90


	//   ....[25]....
        /*0114*/ 	.word	0x00003bf0


	//   ....[26]....
        /*0118*/ 	.word	0x00003c50


	//   ....[27]....
        /*011c*/ 	.word	0x00003cb0


	//----- nvinfo : EIATTR_EXIT_INSTR_OFFSETS
	.align		4
.L_1602:
        /*0120*/ 	.byte	0x04, 0x1c
        /*0122*/ 	.short	(.L_1604 - .L_1603)


	//   ....[0]....
.L_1603:
        /*0124*/ 	.word	0x00000130


	//   ....[1]....
        /*0128*/ 	.word	0x000034e0


	//----- nvinfo : EIATTR_MAX_THREADS
	.align		4
.L_1604:
        /*012c*/ 	.byte	0x04, 0x05
        /*012e*/ 	.short	(.L_1606 - .L_1605)
.L_1605:
        /*0130*/ 	.word	0x00000080
        /*0134*/ 	.word	0x00000001
        /*0138*/ 	.word	0x00000001


	//----- nvinfo : EIATTR_CRS_STACK_SIZE
	.align		4
.L_1606:
        /*013c*/ 	.byte	0x04, 0x1e
        /*013e*/ 	.short	(.L_1608 - .L_1607)
.L_1607:
        /*0140*/ 	.word	0x00000000
.L_1608:


//--------------------- .nv.info._ZN10layer_norm13ln_fwd_kernelINS_13Kernel_traitsI6__halfS2_S2_S2_fjLj4096ELj1ELj1ELj4ELj16ENS_18Kernel_traits_baseILj4096ES2_S2_S2_S2_fjLj128EEEEELb0ELb1ELb0ELb0EEEvNS_9FwdParamsE --------------------------
	.section	.nv.info._ZN10layer_norm13ln_fwd_kernelINS_13Kernel_traitsI6__halfS2_S2_S2_fjLj4096ELj1ELj1ELj4ELj16ENS_18Kernel_traits_baseILj4096ES2_S2_S2_S2_fjLj128EEEEELb0ELb1ELb0ELb0EEEvNS_9FwdParamsE,"",@"SHT_CUDA_INFO"
	.sectionflags	@""
	.align	4


	//----- nvinfo : EIATTR_CUDA_API_VERSION
	.align		4
        /*0000*/ 	.byte	0x04, 0x37
        /*0002*/ 	.short	(.L_1610 - .L_1609)
.L_1609:
        /*0004*/ 	.word	0x00000082


	//----- nvinfo : EIATTR_SW2861232_WAR
	.align		4
.L_1610:
        /*0008*/ 	.byte	0x01, 0x35
	.zero		2


	//----- nvinfo : EIATTR_PARAM_CBANK
	.align		4
        /*000c*/ 	.byte	0x04, 0x0a
        /*000e*/ 	.short	(.L_1612 - .L_1611)
	.align		4
.L_1611:
        /*0010*/ 	.word	index@(.nv.constant0._ZN10layer_norm13ln_fwd_kernelINS_13Kernel_traitsI6__halfS2_S2_S2_fjLj4096ELj1ELj1ELj4ELj16ENS_18Kernel_traits_baseILj4096ES2_S2_S2_S2_fjLj128EEEEELb0ELb1ELb0ELb0EEEvNS_9FwdParamsE)
        /*0014*/ 	.short	0x0160
        /*0016*/ 	.short	0x00e8


	//----- nvinfo : EIATTR_CBANK_PARAM_SIZE
	.align		4
.L_1612:
        /*0018*/ 	.byte	0x03, 0x19
        /*001a*/ 	.short	0x00e8


	//----- nvinfo : EIATTR_KPARAM_INFO
	.align		4
        /*001c*/ 	.byte	0x04, 0x17
        /*001e*/ 	.short	(.L_1614 - .L_1613)
.L_1613:
        /*0020*/ 	.word	0x00000000
        /*0024*/ 	.short	0x0000
        /*0026*/ 	.short	0x0000
        /*0028*/ 	.byte	0x00, 0xf0, 0xa1, 0x03


	//----- nvinfo : EIATTR_MAXREG_COUNT
	.align		4
.L_1614:
        /*002c*/ 	.byte	0x03, 0x1b
        /*002e*/ 	.short	0x00ff


	//----- nvinfo : EIATTR_NUM_BARRIERS
	.align		4
        /*0030*/ 	.byte	0x02, 0x4c
        /*0032*/ 	.byte	0x01
	.zero		1


	//----- nvinfo : EIATTR_MERCURY_ISA_VERSION
	.align		4
        /*0034*/ 	.byte	0x03, 0x5f
        /*0036*/ 	.short	0x0000


	//----- nvinfo : EIATTR_COOP_GROUP_MASK_REGIDS
	.align		4
        /*0038*/ 	.byte	0x04, 0x29
        /*003a*/ 	.short	(.L_1616 - .L_1615)


	//   ....[0]....
.L_1615:
        /*003c*/ 	.word	0xffffffff


	//   ....[1]....
        /*0040*/ 	.word	0xffffffff


	//   ....[2]....
        /*0044*/ 	.word	0xffffffff


	//   ....[3]....
        /*0048*/ 	.word	0xffffffff


	//   ....[4]....
        /*004c*/ 	.word	0xffffffff


	//   ....[5]....
        /*0050*/ 	.word	0xffffffff


	//   ....[6]....
        /*0054*/ 	.word	0xffffffff


	//   ....[7]....
        /*0058*/ 	.word	0xffffffff


	//   ....[8]....
        /*005c*/ 	.word	0xffffffff


	//   ....[9]....
        /*0060*/ 	.word	0xffffffff


	//   ....[10]....
        /*0064*/ 	.word	0xffffffff


	//   ....[11]....
        /*0068*/ 	.word	0xffffffff


	//   ....[12]....
        /*006c*/ 	.word	0xffffffff


	//   ....[13]....
        /*0070*/ 	.word	0xffffffff


	//   ....[14]....
        /*0074*/ 	.word	0xffffffff


	//   ....[15]....
        /*0078*/ 	.word	0xffffffff


	//   ....[16]....
        /*007c*/ 	.word	0xffffffff


	//   ....[17]....
        /*0080*/ 	.word	0xffffffff


	//   ....[18]....
        /*0084*/ 	.word	0xffffffff


	//   ....[19]....
        /*0088*/ 	.word	0xffffffff


	//   ....[20]....
        /*008c*/ 	.word	0xffffffff


	//   ....[21]....
        /*0090*/ 	.word	0xffffffff


	//   ....[22]....
        /*0094*/ 	.word	0xffffffff


	//   ....[23]....
        /*0098*/ 	.word	0xffffffff


	//   ....[24]....
        /*009c*/ 	.word	0xffffffff


	//   ....[25]....
        /*00a0*/ 	.word	0xffffffff


	//   ....[26]....
        /*00a4*/ 	.word	0xffffffff


	//   ....[27]....
        /*00a8*/ 	.word	0xffffffff


	//----- nvinfo : EIATTR_COOP_GROUP_INSTR_OFFSETS
	.align		4
.L_1616:
        /*00ac*/ 	.byte	0x04, 0x28
        /*00ae*/ 	.short	(.L_1618 - .L_1617)


	//   ....[0]....
.L_1617:
        /*00b0*/ 	.word	0x00001ea0


	//   ....[1]....
        /*00b4*/ 	.word	0x00001ed0


	//   ....[2]....
        /*00b8*/ 	.word	0x00001ef0


	//   ....[3]....
        /*00bc*/ 	.word	0x00001f10


	//   ....[4]....
        /*00c0*/ 	.word	0x00001f30


	//   ....[5]....
        /*00c4*/ 	.word	0x00002370


	//   ....[6]....
        /*00c8*/ 	.word	0x00002390


	//   ....[7]....
        /*00cc*/ 	.word	0x000023b0


	//   ....[8]....
        /*00d0*/ 	.word	0x000023d0


	//   ....[9]....
        /*00d4*/ 	.word	0x000023f0


	//   ....[10]....
        /*00d8*/ 	.word	0x00002510


	//   ....[11]....
        /*00dc*/ 	.word	0x00002560


	//   ....[12]....
        /*00e0*/ 	.word	0x00002590


	//   ....[13]....
        /*00e4*/ 	.word	0x000025a0


	//   ....[14]....
        /*00e8*/ 	.word	0x00002650


	//   ....[15]....
        /*00ec*/ 	.word	0x00002690


	//   ....[16]....
        /*00f0*/ 	.word	0x00002730


	//   ....[17]....
        /*00f4*/ 	.word	0x00002770


	//   ....[18]....
        /*00f8*/ 	.word	0x00003170


	//   ....[19]....
        /*00fc*/ 	.word	0x000031e0


	//   ....[20]....
        /*0100*/ 	.word	0x00003240


	//   ....[21]....
        /*0104*/ 	.word	0x000032a0


	//   ....[22]....
        /*0108*/ 	.word	0x00003300


	//   ....[23]....
        /*010c*/ 	.word	0x00003780


	//   ....[24]....
        /*0110*/ 	.word	0x000037e0


	//   ....[25]....
        /*0114*/ 	.word	0x00003840


	//   ....[26]....
        /*0118*/ 	.word	0x000038a0


	//   ....[27]....
        /*011c*/ 	.word	0x00003910


	//----- nvinfo : EIATTR_EXIT_INSTR_OFFSETS
	.align		4
.L_1618:
        /*0120*/ 	.byte	0x04, 0x1c
        /*0122*/ 	.short	(.L_1620 - .L_1619)


	//   ....[0]....
.L_1619:
        /*0124*/ 	.word	0x00000530


	//   ....[1]....
        /*0128*/ 	.word	0x00003120


	//----- nvinfo : EIATTR_MAX_THREADS
	.align		4
.L_1620:
        /*012c*/ 	.byte	0x04, 0x05
        /*012e*/ 	.short	(.L_1622 - .L_1621)
.L_1621:
        /*0130*/ 	.word	0x00000080
        /*0134*/ 	.word	0x00000001
        /*0138*/ 	.word	0x00000001


	//----- nvinfo : EIATTR_CRS_STACK_SIZE
	.align		4
.L_1622:
        /*013c*/ 	.byte	0x04, 0x1e
        /*013e*/ 	.short	(.L_1624 - .L_1623)
.L_1623:
        /*0140*/ 	.word	0x00000000
.L_1624:


//--------------------- .nv.info._ZN10layer_norm13ln_fwd_kernelINS_13Kernel_traitsI6__halfS2_S2_S2_fjLj4096ELj1ELj1ELj4ELj16ENS_18Kernel_traits_baseILj4096ES2_S2_S2_S2_fjLj128EEEEELb0ELb1ELb0ELb1EEEvNS_9FwdParamsE --------------------------
	.section	.nv.info._ZN10layer_norm13ln_fwd_kernelINS_13Kernel_traitsI6__halfS2_S2_S2_fjLj4096ELj1ELj1ELj4ELj16ENS_18Kernel_traits_baseILj4096ES2_S2_S2_S2_fjLj128EEEEELb0ELb1ELb0ELb1EEEvNS_9FwdParamsE,"",@"SHT_CUDA_INFO"
	.sectionflags	@""
	.align	4


	//----- nvinfo : EIATTR_CUDA_API_VERSION
	.align		4
        /*0000*/ 	.byte	0x04, 0x37
        /*0002*/ 	.short	(.L_1626 - .L_1625)
.L_1625:
        /*0004*/ 	.word	0x00000082


	//----- nvinfo : EIATTR_SW2861232_WAR
	.align		4
.L_1626:
        /*0008*/ 	.byte	0x01, 0x35
	.zero		2


	//----- nvinfo : EIATTR_PARAM_CBANK
	.align		4
        /*000c*/ 	.byte	0x04, 0x0a
        /*000e*/ 	.short	(.L_1628 - .L_1627)
	.align		4
.L_1627:
        /*0010*/ 	.word	index@(.nv.constant0._ZN10layer_norm13ln_fwd_kernelINS_13Kernel_traitsI6__halfS2_S2_S2_fjLj4096ELj1ELj1ELj4ELj16ENS_18Kernel_traits_baseILj4096ES2_S2_S2_S2_fjLj128EEEEELb0ELb1ELb0ELb1EEEvNS_9FwdParamsE)
        /*0014*/ 	.short	0x0160
        /*0016*/ 	.short	0x00e8


	//----- nvinfo : EIATTR_CBANK_PARAM_SIZE
	.align		4
.L_1628:
        /*0018*/ 	.byte	0x03, 0x19
        /*001a*/ 	.short	0x00e8


	//----- nvinfo : EIATTR_KPARAM_INFO
	.align		4
        /*001c*/ 	.byte	0x04, 0x17
        /*001e*/ 	.short	(.L_1630 - .L_1629)
.L_1629:
        /*0020*/ 	.word	0x00000000
        /*0024*/ 	.short	0x0000
        /*0026*/ 	.short	0x0000
        /*0028*/ 	.byte	0x00, 0xf0, 0xa1, 0x03


	//----- nvinfo : EIATTR_MAXREG_COUNT
	.align		4
.L_1630:
        /*002c*/ 	.byte	0x03, 0x1b
        /*002e*/ 	.short	0x00ff


	//----- nvinfo : EIATTR_NUM_BARRIERS
	.align		4
        /*0030*/ 	.byte	0x02, 0x4c
        /*0032*/ 	.byte	0x01
	.zero		1


	//----- nvinfo : EIATTR_MERCURY_ISA_VERSION
	.align		4
        /*0034*/ 	.byte	0x03, 0x5f
        /*0036*/ 	.short	0x0000


	//----- nvinfo : EIATTR_COOP_GROUP_MASK_REGIDS
	.align		4
        /*0038*/ 	.byte	0x04, 0x29
        /*003a*/ 	.short	(.L_1632 - .L_1631)


	//   ....[0]....
.L_1631:
        /*003c*/ 	.word	0xffffffff


	//   ....[1]....
        /*0040*/ 	.word	0xffffffff


	//   ....[2]....
        /*0044*/ 	.word	0xffffffff


	//   ....[3]....
        /*0048*/ 	.word	0xffffffff


	//   ....[4]....
        /*004c*/ 	.word	0xffffffff


	//   ....[5]....
        /*0050*/ 	.word	0xffffffff


	//   ....[6]....
        /*0054*/ 	.word	0xffffffff


	//   ....[7]....
        /*0058*/ 	.word	0xffffffff


	//   ....[8]....
        /*005c*/ 	.word	0xffffffff


	//   ....[9]....
        /*0060*/ 	.word	0xffffffff


	//   ....[10]....
        /*0064*/ 	.word	0xffffffff


	//   ....[11]....
        /*0068*/ 	.word	0xffffffff


	//   ....[12]....
        /*006c*/ 	.word	0xffffffff


	//   ....[13]....
        /*0070*/ 	.word	0xffffffff


	//   ....[14]....
        /*0074*/ 	.word	0xffffffff


	//   ....[15]....
        /*0078*/ 	.word	0xffffffff


	//   ....[16]....
        /*007c*/ 	.word	0xffffffff


	//   ....[17]....
        /*0080*/ 	.word	0xffffffff


	//   ....[18]....
        /*0084*/ 	.word	0xffffffff


	//   ....[19]....
        /*0088*/ 	.word	0xffffffff


	//   ....[20]....
        /*008c*/ 	.word	0xffffffff


	//   ....[21]....
        /*0090*/ 	.word	0xffffffff


	//   ....[22]....
        /*0094*/ 	.word	0xffffffff


	//   ....[23]....
        /*0098*/ 	.word	0xffffffff


	//   ....[24]....
        /*009c*/ 	.word	0xffffffff


	//   ....[25]....
        /*00a0*/ 	.word	0xffffffff


	//   ....[26]....
        /*00a4*/ 	.word	0xffffffff


	//   ....[27]....
        /*00a8*/ 	.word	0xffffffff


	//----- nvinfo : EIATTR_COOP_GROUP_INSTR_OFFSETS
	.align		4
.L_1632:
        /*00ac*/ 	.byte	0x04, 0x28
        /*00ae*/ 	.short	(.L_1634 - .L_1633)


	//   ....[0]....
.L_1633:
        /*00b0*/ 	.word	0x000019a0


	//   ....[1]....
        /*00b4*/ 	.word	0x000019d0


	//   ....[2]....
        /*00b8*/ 	.word	0x000019f0


	//   ....[3]....
        /*00bc*/ 	.word	0x00001a10


	//   ....[4]....
        /*00c0*/ 	.word	0x00001a30


	//   ....[5]....
        /*00c4*/ 	.word	0x00001e60


	//   ....[6]....
        /*00c8*/ 	.word	0x00001e80


	//   ....[7]....
        /*00cc*/ 	.word	0x00001ea0


	//   ....[8]....
        /*00d0*/ 	.word	0x00001ec0


	//   ....[9]....
        /*00d4*/ 	.word	0x00001ee0


	//   ....[10]....
        /*00d8*/ 	.word	0x00001fb0


	//   ....[11]....
        /*00dc*/ 	.word	0x00002020


	//   ....[12]....
        /*00e0*/ 	.word	0x00002060


	//   ....[13]....
        /*00e4*/ 	.word	0x00002080


	//   ....[14]....
        /*00e8*/ 	.word	0x00002120


	//   ....[15]....
        /*00ec*/ 	.word	0x00002150


	//   ....[16]....
        /*00f0*/ 	.word	0x00002210


	//   ....[17]....
        /*00f4*/ 	.word	0x00002220


	//   ....[18]....
        /*00f8*/ 	.word	0x00002b40


	//   ....[19]....
        /*00fc*/ 	.word	0x00002ba0


	//   ....[20]....
        /*0100*/ 	.word	0x00002c00


	//   ....[21]....
        /*0104*/ 	.word	0x00002c60


	//   ....[22]....
        /*0108*/ 	.word	0x00002cc0


	//   ....[23]....
        /*010c*/ 	.word	0x00003130


	//   ....[24]....
        /*0110*/ 	.word	0x00003190


	//   ....[25]....
        /*0114*/ 	.word	0x000031f0


	//   ....[26]....
        /*0118*/ 	.word	0x00003250


	//   ....[27]....
        /*011c*/ 	.word	0x000032b0


	//----- nvinfo : EIATTR_EXIT_INSTR_OFFSETS
	.align		4
.L_1634:
        /*0120*/ 	.byte	0x04, 0x1c
        /*0122*/ 	.short	(.L_1636 - .L_1635)


	//   ....[0]....
.L_1635:
        /*0124*/ 	.word	0x00000140


	//   ....[1]....
        /*0128*/ 	.word	0x00002af0


	//----- nvinfo : EIATTR_MAX_THREADS
	.align		4
.L_1636:
        /*012c*/ 	.byte	0x04, 0x05
        /*012e*/ 	.short	(.L_1638 - .L_1637)
.L_1637:
        /*0130*/ 	.word	0x00000080
        /*0134*/ 	.word	0x00000001
        /*0138*/ 	.word	0x00000001


	//----- nvinfo : EIATTR_CRS_STACK_SIZE
	.align		4
.L_1638:
        /*013c*/ 	.byte	0x04, 0x1e
        /*013e*/ 	.short	(.L_1640 - .L_1639)
.L_1639:
        /*0140*/ 	.word	0x00000000
.L_1640:


//--------------------- .nv.info._ZN10layer_norm13ln_fwd_kernelINS_13Kernel_traitsI6__halfS2_S2_S2_fjLj4096ELj1ELj1ELj4ELj16ENS_18Kernel_traits_baseILj4096ES2_S2_S2_S2_fjLj128EEEEELb0ELb1ELb1ELb0EEEvNS_9FwdParamsE --------------------------
	.section	.nv.info._ZN10layer_norm13ln_fwd_kernelINS_13Kernel_traitsI6__halfS2_S2_S2_fjLj4096ELj1ELj1ELj4ELj16ENS_18Kernel_traits_baseILj4096ES2_S2_S2_S2_fjLj128EEEEELb0ELb1ELb1ELb0EEEvNS_9FwdParamsE,"",@"SHT_CUDA_INFO"
	.sectionflags	@""
	.align	4


	//----- nvinfo : EIATTR_CUDA_API_VERSION
	.align		4
        /*0000*/ 	.byte	0x04, 0x37
        /*0002*/ 	.short	(.L_1642 - .L_1641)
.L_1641:
        /*0004*/ 	.word	0x00000082


	//----- nvinfo : EIATTR_SW2861232_WAR
	.align		4
.L_1642:
        /*0008*/ 	.byte	0x01, 0x35
	.zero		2


	//----- nvinfo : EIATTR_PARAM_CBANK
	.align		4
        /*000c*/ 	.byte	0x04, 0x0a
        /*000e*/ 	.short	(.L_1644 - .L_1643)
	.align		4
.L_1643:
        /*0010*/ 	.word	index@(.nv.constant0._ZN10layer_norm13ln_fwd_kernelINS_13Kernel_traitsI6__halfS2_S2_S2_fjLj4096ELj1ELj1ELj4ELj16ENS_18Kernel_traits_baseILj4096ES2_S2_S2_S2_fjLj128EEEEELb0ELb1ELb1ELb0EEEvNS_9FwdParamsE)
        /*0014*/ 	.short	0x0160
        /*0016*/ 	.short	0x00e8


	//----- nvinfo : EIATTR_CBANK_PARAM_SIZE
	.align		4
.L_1644:
        /*0018*/ 	.byte	0x03, 0x19
        /*001a*/ 	.short	0x00e8


	//----- nvinfo : EIATTR_KPARAM_INFO
	.align		4
        /*001c*/ 	.byte	0x04, 0x17
        /*001e*/ 	.short	(.L_1646 - .L_1645)
.L_1645:
        /*0020*/ 	.word	0x00000000
        /*0024*/ 	.short	0x0000
        /*0026*/ 	.short	0x0000
        /*0028*/ 	.byte	0x00, 0xf0, 0xa1, 0x03


	//----- nvinfo : EIATTR_MAXREG_COUNT
	.align		4
.L_1646:
        /*002c*/ 	.byte	0x03, 0x1b
        /*002e*/ 	.short	0x00ff


	//----- nvinfo : EIATTR_NUM_BARRIERS
	.align		4
        /*0030*/ 	.byte	0x02, 0x4c
        /*0032*/ 	.byte	0x01
	.zero		1


	//----- nvinfo : EIATTR_MERCURY_ISA_VERSION
	.align		4
        /*0034*/ 	.byte	0x03, 0x5f
        /*0036*/ 	.short	0x0000


	//----- nvinfo : EIATTR_COOP_GROUP_MASK_REGIDS
	.align		4
        /*0038*/ 	.byte	0x04, 0x29
        /*003a*/ 	.short	(.L_1648 - .L_1647)


	//   ....[0]....
.L_1647:
        /*003c*/ 	.word	0xffffffff


	//   ....[1]....
        /*0040*/ 	.word	0xffffffff


	//   ....[2]....
        /*0044*/ 	.word	0xffffffff


	//   ....[3]....
        /*0048*/ 	.word	0xffffffff


	//   ....[4]....
        /*004c*/ 	.word	0xffffffff


	//   ....[5]....
        /*0050*/ 	.word	0xffffffff


	//   ....[6]....
        /*0054*/ 	.word	0xffffffff


	//   ....[7]....
        /*0058*/ 	.word	0xffffffff


	//   ....[8]....
        /*005c*/ 	.word	0xffffffff


	//   ....[9]....
        /*0060*/ 	.word	0xffffffff


	//   ....[10]....
        /*0064*/ 	.word	0xffffffff


	//   ....[11]....
        /*0068*/ 	.word	0xffffffff


	//   ....[12]....
        /*006c*/ 	.word	0xffffffff


	//   ....[13]....
        /*0070*/ 	.word	0xffffffff


	//   ....[14]....
        /*0074*/ 	.word	0xffffffff


	//   ....[15]....
        /*0078*/ 	.word	0xffffffff


	//   ....[16]....
        /*007c*/ 	.word	0xffffffff


	//   ....[17]....
        /*0080*/ 	.word	0xffffffff


	//   ....[18]....
        /*0084*/ 	.word	0xffffffff


	//   ....[19]....
        /*0088*/ 	.word	0xffffffff


	//   ....[20]....
        /*008c*/ 	.word	0xffffffff


	//   ....[21]....
        /*0090*/ 	.word	0xffffffff


	//   ....[22]....
        /*0094*/ 	.word	0xffffffff


	//   ....[23]....
        /*0098*/ 	.word	0xffffffff


	//   ....[24]....
        /*009c*/ 	.word	0xffffffff


	//   ....[25]....
        /*00a0*/ 	.word	0xffffffff


	//   ....[26]....
        /*00a4*/ 	.word	0xffffffff


	//   ....[27]....
        /*00a8*/ 	.word	0xffffffff


	//----- nvinfo : EIATTR_COOP_GROUP_INSTR_OFFSETS
	.align		4
.L_1648:
        /*00ac*/ 	.byte	0x04, 0x28
        /*00ae*/ 	.short	(.L_1650 - .L_1649)


	//   ....[0]....
.L_1649:
        /*00b0*/ 	.word	0x00002d60


	//   ....[1]....
        /*00b4*/ 	.word	0x00002d90


	//   ....[2]....
        /*00b8*/ 	.word	0x00002db0


	//   ....[3]....
        /*00bc*/ 	.word	0x00002dd0


	//   ....[4]....
        /*00c0*/ 	.word	0x00002df0


	//   ....[5]....
        /*00c4*/ 	.word	0x00003230


	//   ....[6]....
        /*00c8*/ 	.word	0x00003250


	//   ....[7]....
        /*00cc*/ 	.word	0x00003270


	//   ....[8]....
        /*00d0*/ 	.word	0x00003290


	//   ....[9]....
        /*00d4*/ 	.word	0x000032b0


	//   ....[10]....
        /*00d8*/ 	.word	0x000033d0


	//   ....[11]....
        /*00dc*/ 	.word	0x00003430


	//   ....[12]....
        /*00e0*/ 	.word	0x00003460


	//   ....[13]....
        /*00e4*/ 	.word	0x00003470


	//   ....[14]....
        /*00e8*/ 	.word	0x000034f0


	//   ....[15]....
        /*00ec*/ 	.word	0x00003540


	//   ....[16]....
        /*00f0*/ 	.word	0x00003600


	//   ....[17]....
        /*00f4*/ 	.word	0x00003610


	//   ....[18]....
        /*00f8*/ 	.word	0x000040b0


	//   ....[19]....
        /*00fc*/ 	.word	0x00004120


	//   ....[20]....
        /*0100*/ 	.word	0x00004180


	//   ....[21]....
        /*0104*/ 	.word	0x000041e0


	//   ....[22]....
        /*0108*/ 	.word	0x00004240


	//   ....[23]....
        /*010c*/ 	.word	0x000046c0


	//   ....[24]....
        /*0110*/ 	.word	0x00004720


	//   ....[25]....
        /*0114*/ 	.word	0x00004780


	//   ....[26]....
        /*0118*/ 	.word	0x000047e0


	//   ....[27]....
        /*011c*/ 	.word	0x00004850


	//----- nvinfo : EIATTR_EXIT_INSTR_OFFSETS
	.align		4
.L_1650:
        /*0120*/ 	.byte	0x04, 0x1c
        /*0122*/ 	.short	(.L_1652 - .L_1651)


	//   ....[0]....
.L_1651:
        /*0124*/ 	.word	0x00000530


	//   ....[1]....
        /*0128*/ 	.word	0x00004060


	//----- nvinfo : EIATTR_MAX_THREADS
	.align		4
.L_1652:
        /*012c*/ 	.byte	0x04, 0x05
        /*012e*/ 	.short	(.L_1654 - .L_1653)
.L_1653:
        /*0130*/ 	.word	0x00000080
        /*0134*/ 	.word	0x00000001
        /*0138*/ 	.word	0x00000001


	//----- nvinfo : EIATTR_CRS_STACK_SIZE
	.align		4
.L_1654:
        /*013c*/ 	.byte	0x04, 0x1e
        /*013e*/ 	.short	(.L_1656 - .L_1655)
.L_1655:
        /*0140*/ 	.word	0x00000000
.L_1656:


//--------------------- .nv.info._ZN10layer_norm13ln_fwd_kernelINS_13Kernel_traitsI6__halfS2_S2_S2_fjLj4096ELj1ELj1ELj4ELj16ENS_18Kernel_traits_baseILj4096ES2_S2_S2_S2_fjLj128EEEEELb0ELb1ELb1ELb1EEEvNS_9FwdParamsE --------------------------
	.section	.nv.info._ZN10layer_norm13ln_fwd_kernelINS_13Kernel_traitsI6__halfS2_S2_S2_fjLj4096ELj1ELj1ELj4ELj16ENS_18Kernel_traits_baseILj4096ES2_S2_S2_S2_fjLj128EEEEELb0ELb1ELb1ELb1EEEvNS_9FwdParamsE,"",@"SHT_CUDA_INFO"
	.sectionflags	@""
	.align	4


	//----- nvinfo : EIATTR_CUDA_API_VERSION
	.align		4
        /*0000*/ 	.byte	0x04, 0x37
        /*0002*/ 	.short	(.L_1658 - .L_1657)
.L_1657:
        /*0004*/ 	.word	0x00000082


	//----- nvinfo : EIATTR_SW2861232_WAR
	.align		4
.L_1658:
        /*0008*/ 	.byte	0x01, 0x35
	.zero		2


	//----- nvinfo : EIATTR_PARAM_CBANK
	.align		4
        /*000c*/ 	.byte	0x04, 0x0a
        /*000e*/ 	.short	(.L_1660 - .L_1659)
	.align		4
.L_1659:
        /*0010*/ 	.word	index@(.nv.constant0._ZN10layer_norm13ln_fwd_kernelINS_13Kernel_traitsI6__halfS2_S2_S2_fjLj4096ELj1ELj1ELj4ELj16ENS_18Kernel_traits_baseILj4096ES2_S2_S2_S2_fjLj128EEEEELb0ELb1ELb1ELb1EEEvNS_9FwdParamsE)
        /*0014*/ 	.short	0x0160
        /*0016*/ 	.short	0x00e8


	//----- nvinfo : EIATTR_CBANK_PARAM_SIZE
	.align		4
.L_1660:
        /*0018*/ 	.byte	0x03, 0x19
        /*001a*/ 	.short	0x00e8


	//----- nvinfo : EIATTR_KPARAM_INFO
	.align		4
        /*001c*/ 	.byte	0x04, 0x17
        /*001e*/ 	.short	(.L_1662 - .L_1661)
.L_1661:
        /*0020*/ 	.word	0x00000000
        /*0024*/ 	.short	0x0000
        /*0026*/ 	.short	0x0000
        /*0028*/ 	.byte	0x00, 0xf0, 0xa1, 0x03


	//----- nvinfo : EIATTR_MAXREG_COUNT
	.align		4
.L_1662:
        /*002c*/ 	.byte	0x03, 0x1b
        /*002e*/ 	.short	0x00ff


	//----- nvinfo : EIATTR_NUM_BARRIERS
	.align		4
        /*0030*/ 	.byte	0x02, 0x4c
        /*0032*/ 	.byte	0x01
	.zero		1


	//----- nvinfo : EIATTR_MERCURY_ISA_VERSION
	.align		4
        /*0034*/ 	.byte	0x03, 0x5f
        /*0036*/ 	.short	0x0000


	//----- nvinfo : EIATTR_COOP_GROUP_MASK_REGIDS
	.align		4
        /*0038*/ 	.byte	0x04, 0x29
        /*003a*/ 	.short	(.L_1664 - .L_1663)


	//   ....[0]....
.L_1663:
        /*003c*/ 	.word	0xffffffff


	//   ....[1]....
        /*0040*/ 	.word	0xffffffff


	//   ....[2]....
        /*0044*/ 	.word	0xffffffff


	//   ....[3]....
        /*0048*/ 	.word	0xffffffff


	//   ....[4]....
        /*004c*/ 	.word	0xffffffff


	//   ....[5]....
        /*0050*/ 	.word	0xffffffff


	//   ....[6]....
        /*0054*/ 	.word	0xffffffff


	//   ....[7]....
        /*0058*/ 	.word	0xffffffff


	//   ....[8]....
        /*005c*/ 	.word	0xffffffff


	//   ....[9]....
        /*0060*/ 	.word	0xffffffff


	//   ....[10]....
        /*0064*/ 	.word	0xffffffff


	//   ....[11]....
        /*0068*/ 	.word	0xffffffff


	//   ....[12]....
        /*006c*/ 	.word	0xffffffff


	//   ....[13]....
        /*0070*/ 	.word	0xffffffff


	//   ....[14]....
        /*0074*/ 	.word	0xffffffff


	//   ....[15]....
        /*0078*/ 	.word	0xffffffff


	//   ....[16]....
        /*007c*/ 	.word	0xffffffff


	//   ....[17]....
        /*0080*/ 	.word	0xffffffff


	//   ....[18]....
        /*0084*/ 	.word	0xffffffff


	//   ....[19]....
        /*0088*/ 	.word	0xffffffff


	//   ....[20]....
        /*008c*/ 	.word	0xffffffff


	//   ....[21]....
        /*0090*/ 	.word	0xffffffff


	//   ....[22]....
        /*0094*/ 	.word	0xffffffff


	//   ....[23]....
        /*0098*/ 	.word	0xffffffff


	//   ....[24]....
        /*009c*/ 	.word	0xffffffff


	//   ....[25]....
        /*00a0*/ 	.word	0xffffffff


	//   ....[26]....
        /*00a4*/ 	.word	0xffffffff


	//   ....[27]....
        /*00a8*/ 	.word	0xffffffff


	//----- nvinfo : EIATTR_COOP_GROUP_INSTR_OFFSETS
	.align		4
.L_1664:
        /*00ac*/ 	.byte	0x04, 0x28
        /*00ae*/ 	.short	(.L_1666 - .L_1665)


	//   ....[0]....
.L_1665:
        /*00b0*/ 	.word	0x00002760


	//   ....[1]....
        /*00b4*/ 	.word	0x00002790


	//   ....[2]....
        /*00b8*/ 	.word	0x000027b0


	//   ....[3]....
        /*00bc*/ 	.word	0x000027d0


	//   ....[4]....
        /*00c0*/ 	.word	0x000027f0


	//   ....[5]....
        /*00c4*/ 	.word	0x00002c20


	//   ....[6]....
        /*00c8*/ 	.word	0x00002c40


	//   ....[7]....
        /*00cc*/ 	.word	0x00002c60


	//   ....[8]....
        /*00d0*/ 	.word	0x00002c80


	//   ....[9]....
        /*00d4*/ 	.word	0x00002ca0


	//   ....[10]....
        /*00d8*/ 	.word	0x00002d90


	//   ....[11]....
        /*00dc*/ 	.word	0x00002de0


	//   ....[12]....
        /*00e0*/ 	.word	0x00002e00


	//   ....[13]....
        /*00e4*/ 	.word	0x00002e30


	//   ....[14]....
        /*00e8*/ 	.word	0x00002ed0


	//   ....[15]....
        /*00ec*/ 	.word	0x00002f10


	//   ....[16]....
        /*00f0*/ 	.word	0x00002fb0


	//   ....[17]....
        /*00f4*/ 	.word	0x00002fd0


	//   ....[18]....
        /*00f8*/ 	.word	0x00003990


	//   ....[19]....
        /*00fc*/ 	.word	0x00003a00


	//   ....[20]....
        /*0100*/ 	.word	0x00003a60


	//   ....[21]....
        /*0104*/ 	.word	0x00003ac0


	//   ....[22]....
        /*0108*/ 	.word	0x00003b20


	//   ....[23]....
        /*010c*/ 	.word	0x00003f90


	//   ....[24]....
        /*0110*/ 	.word	0x00003ff0


	//   ....[25]....
        /*0114*/ 	.word	0x00004050


	//   ....[26]....
        /*0118*/ 	.word	0x000040b0


	//   ....[27]....
        /*011c*/ 	.word	0x00004110


	//----- nvinfo : EIATTR_EXIT_INSTR_OFFSETS
	.align		4
.L_1666:
        /*0120*/ 	.byte	0x04, 0x1c
        /*0122*/ 	.short	(.L_1668 - .L_1667)


	//   ....[0]....
.L_1667:
        /*0124*/ 	.word	0x00000140


	//   ....[1]....
        /*0128*/ 	.word	0x00003940


	//----- nvinfo : EIATTR_MAX_THREADS
	.align		4
.L_1668:
        /*012c*/ 	.byte	0x04, 0x05
        /*012e*/ 	.short	(.L_1670 - .L_1669)
.L_1669:
        /*0130*/ 	.word	0x00000080
        /*0134*/ 	.word	0x00000001
        /*0138*/ 	.word	0x00000001


	//----- nvinfo : EIATTR_CRS_STACK_SIZE
	.align		4
.L_1670:
        /*013c*/ 	.byte	0x04, 0x1e
        /*013e*/ 	.short	(.L_1672 - .L_1671)
.L_1671:
        /*0140*/ 	.word	0x00000000
.L_1672:


//--------------------- .nv.info._ZN10layer_norm13ln_fwd_kernelINS_13Kernel_traitsI6__halfS2_S2_S2_fjLj4096ELj1ELj1ELj4ELj16ENS_18Kernel_traits_baseILj4096ES2_S2_S2_S2_fjLj128EEEEELb1ELb0ELb0ELb0EEEvNS_9FwdParamsE --------------------------
	.section	.nv.info._ZN10layer_norm13ln_fwd_kernelINS_13Kernel_traitsI6__halfS2_S2_S2_fjLj4096ELj1ELj1ELj4ELj16ENS_18Kernel_traits_baseILj4096ES2_S2_S2_S2_fjLj128EEEEELb1ELb0ELb0ELb0EEEvNS_9FwdParamsE,"",@"SHT_CUDA_INFO"
	.sectionflags	@""
	.align	4


	//----- nvinfo : EIATTR_CUDA_API_VERSION
	.align		4
        /*0000*/ 	.byte	0x04, 0x37
        /*0002*/ 	.short	(.L_1674 - .L_1673)
.L_1673:
        /*0004*/ 	.word	0x00000082


	//----- nvinfo : EIATTR_SW2861232_WAR
	.align		4
.L_1674:
        /*0008*/ 	.byte	0x01, 0x35
	.zero		2


	//----- nvinfo : EIATTR_PARAM_CBANK
	.align		4
        /*000c*/ 	.byte	0x04, 0x0a
        /*000e*/ 	.short	(.L_1676 - .L_1675)
	.align		4
.L_1675:
        /*0010*/ 	.word	index@(.nv.constant0._ZN10layer_norm13ln_fwd_kernelINS_13Kernel_traitsI6__halfS2_S2_S2_fjLj4096ELj1ELj1ELj4ELj16ENS_18Kernel_traits_baseILj4096ES2_S2_S2_S2_fjLj128EEEEELb1ELb0ELb0ELb0EEEvNS_9FwdParamsE)
        /*0014*/ 	.short	0x0160
        /*0016*/ 	.short	0x00e8


	//----- nvinfo : EIATTR_CBANK_PARAM_SIZE
	.align		4
.L_1676:
        /*0018*/ 	.byte	0x03, 0x19
        /*001a*/ 	.short	0x00e8


	//----- nvinfo : EIATTR_KPARAM_INFO
	.align		4
        /*001c*/ 	.byte	0x04, 0x17
        /*001e*/ 	.short	(.L_1678 - .L_1677)
.L_1677:
        /*0020*/ 	.word	0x00000000
        /*0024*/ 	.short	0x0000
        /*0026*/ 	.short	0x0000
        /*0028*/ 	.byte	0x00, 0xf0, 0xa1, 0x03


	//----- nvinfo : EIATTR_MAXREG_COUNT
	.align		4
.L_1678:
        /*002c*/ 	.byte	0x03, 0x1b
        /*002e*/ 	.short	0x00ff


	//----- nvinfo : EIATTR_NUM_BARRIERS
	.align		4
        /*0030*/ 	.byte	0x02, 0x4c
        /*0032*/ 	.byte	0x01
	.zero		1


	//----- nvinfo : EIATTR_MERCURY_ISA_VERSION
	.align		4
        /*0034*/ 	.byte	0x03, 0x5f
        /*0036*/ 	.short	0x0000


	//----- nvinfo : EIATTR_COOP_GROUP_MASK_REGIDS
	.align		4
        /*0038*/ 	.byte	0x04, 0x29
        /*003a*/ 	.short	(.L_1680 - .L_1679)


	//   ....[0]....
.L_1679:
        /*003c*/ 	.word	0xffffffff


	//   ....[1]....
        /*0040*/ 	.word	0xffffffff


	//   ....[2]....
        /*0044*/ 	.word	0xffffffff


	//   ....[3]....
        /*0048*/ 	.word	0xffffffff


	//   ....[4]....
        /*004c*/ 	.word	0xffffffff


	//   ....[5]....
        /*0050*/ 	.word	0xffffffff


	//   ....[6]....
        /*0054*/ 	.word	0xffffffff


	//   ....[7]....
        /*0058*/ 	.word	0xffffffff


	//   ....[8]....
        /*005c*/ 	.word	0xffffffff


	//   ....[9]....
        /*0060*/ 	.word	0xffffffff


	//   ....[10]....
        /*0064*/ 	.word	0xffffffff


	//   ....[11]....
        /*0068*/ 	.word	0xffffffff


	//   ....[12]....
        /*006c*/ 	.word	0xffffffff


	//   ....[13]....
        /*0070*/ 	.word	0xffffffff


	//   ....[14]....
        /*0074*/ 	.word	0xffffffff


	//   ....[15]....
        /*0078*/ 	.word	0xffffffff


	//   ....[16]....
        /*007c*/ 	.word	0xffffffff


	//   ....[17]....
        /*0080*/ 	.word	0xffffffff


	//   ....[18]....
        /*0084*/ 	.word	0xffffffff


	//   ....[19]....
        /*0088*/ 	.word	0xffffffff


	//   ....[20]....
        /*008c*/ 	.word	0xffffffff


	//   ....[21]....
        /*0090*/ 	.word	0xffffffff


	//   ....[22]....
        /*0094*/ 	.word	0xffffffff


	//   ....[23]....
        /*0098*/ 	.word	0xffffffff


	//   ....[24]....
        /*009c*/ 	.word	0xffffffff


	//   ....[25]....
        /*00a0*/ 	.word	0xffffffff


	//   ....[26]....
        /*00a4*/ 	.word	0xffffffff


	//   ....[27]....
        /*00a8*/ 	.word	0xffffffff


	//----- nvinfo : EIATTR_COOP_GROUP_INSTR_OFFSETS
	.align		4
.L_1680:
        /*00ac*/ 	.byte	0x04, 0x28
        /*00ae*/ 	.short	(.L_1682 - .L_1681)


	//   ....[0]....
.L_1681:
        /*00b0*/ 	.word	0x0000c610


	//   ....[1]....
        /*00b4*/ 	.word	0x0000c640


	//   ....[2]....
        /*00b8*/ 	.word	0x0000c670


	//   ....[3]....
        /*00bc*/ 	.word	0x0000c690


	//   ....[4]....
        /*00c0*/ 	.word	0x0000c6b0


	//   ....[5]....
        /*00c4*/ 	.word	0x0000caf0


	//   ....[6]....
        /*00c8*/ 	.word	0x0000cb10


	//   ....[7]....
        /*00cc*/ 	.word	0x0000cb30


	//   ....[8]....
        /*00d0*/ 	.word	0x0000cb50


	//   ....[9]....
        /*00d4*/ 	.word	0x0000cb70


	//   ....[10]....
        /*00d8*/ 	.word	0x0000ccc0


	//   ....[11]....
        /*00dc*/ 	.word	0x0000ccf0


	//   ....[12]....
        /*00e0*/ 	.word	0x0000cd00


	//   ....[13]....
        /*00e4*/ 	.word	0x0000cd70


	//   ....[14]....
        /*00e8*/ 	.word	0x0000cdf0


	//   ....[15]....
        /*00ec*/ 	.word	0x0000ce80


	//   ....[16]....
        /*00f0*/ 	.word	0x0000cea0


	//   ....[17]....
        /*00f4*/ 	.word	0x0000cee0


	//   ....[18]....
        /*00f8*/ 	.word	0x0000d940


	//   ....[19]....
        /*00fc*/ 	.word	0x0000d9b0


	//   ....[20]....
        /*0100*/ 	.word	0x0000da10


	//   ....[21]....
        /*0104*/ 	.word	0x0000da70


	//   ....[22]....
        /*0108*/ 	.word	0x0000dad0


	//   ....[23]....
        /*010c*/ 	.word	0x0000df60


	//   ....[24]....
        /*0110*/ 	.word	0x0000dfc0


	//   ....[25]....
        /*0114*/ 	.word	0x0000e020


	//   ....[26]....
        /*0118*/ 	.word	0x0000e080


	//   ....[27]....
        /*011c*/ 	.word	0x0000e0f0


	//----- nvinfo : EIATTR_EXIT_INSTR_OFFSETS
	.align		4
.L_1682:
        /*0120*/ 	.byte	0x04, 0x1c
        /*0122*/ 	.short	(.L_1684 - .L_1683)


	//   ....[0]....
.L_1683:
        /*0124*/ 	.word	0x00000930


	//   ....[1]....
        /*0128*/ 	.word	0x0000d8e0


	//----- nvinfo : EIATTR_MAX_THREADS
	.align		4
.L_1684:
        /*012c*/ 	.byte	0x04, 0x05
        /*012e*/ 	.short	(.L_1686 - .L_1685)
.L_1685:
        /*0130*/ 	.word	0x00000080
        /*0134*/ 	.word	0x00000001
        /*0138*/ 	.word	0x00000001


	//----- nvinfo : EIATTR_CRS_STACK_SIZE
	.align		4
.L_1686:
        /*013c*/ 	.byte	0x04, 0x1e
        /*013e*/ 	.short	(.L_1688 - .L_1687)
.L_1687:
        /*0140*/ 	.word	0x00000000
.L_1688:


//--------------------- .nv.info._ZN10layer_norm13ln_fwd_kernelINS_13Kernel_traitsI6__halfS2_S2_S2_fjLj4096ELj1ELj1ELj4ELj16ENS_18Kernel_traits_baseILj4096ES2_S2_S2_S2_fjLj128EEEEELb1ELb0ELb0ELb1EEEvNS_9FwdParamsE --------------------------
	.section	.nv.info._ZN10layer_norm13ln_fwd_kernelINS_13Kernel_traitsI6__halfS2_S2_S2_fjLj4096ELj1ELj1ELj4ELj16ENS_18Kernel_traits_baseILj4096ES2_S2_S2_S2_fjLj128EEEEELb1ELb0ELb0ELb1EEEvNS_9FwdParamsE,"",@"SHT_CUDA_INFO"
	.sectionflags	@""
	.align	4


	//----- nvinfo : EIATTR_CUDA_API_VERSION
	.align		4
        /*0000*/ 	.byte	0x04, 0x37
        /*0002*/ 	.short	(.L_1690 - .L_1689)
.L_1689:
        /*0004*/ 	.word	0x00000082


	//----- nvinfo : EIATTR_SW2861232_WAR
	.align		4
.L_1690:
        /*0008*/ 	.byte	0x01, 0x35
	.zero		2


	//----- nvinfo : EIATTR_PARAM_CBANK
	.align		4
        /*000c*/ 	.byte	0x04, 0x0a
        /*000e*/ 	.short	(.L_1692 - .L_1691)
	.align		4
.L_1691:
        /*0010*/ 	.word	index@(.nv.constant0._ZN10layer_norm13ln_fwd_kernelINS_13Kernel_traitsI6__halfS2_S2_S2_fjLj4096ELj1ELj1ELj4ELj16ENS_18Kernel_traits_baseILj4096ES2_S2_S2_S2_fjLj128EEEEELb1ELb0ELb0ELb1EEEvNS_9FwdParamsE)
        /*0014*/ 	.short	0x0160
        /*0016*/ 	.short	0x00e8


	//----- nvinfo : EIATTR_CBANK_PARAM_SIZE
	.align		4
.L_1692:
        /*0018*/ 	.byte	0x03, 0x19
        /*001a*/ 	.short	0x00e8


	//----- nvinfo : EIATTR_KPARAM_INFO
	.align		4
        /*001c*/ 	.byte	0x04, 0x17
        /*001e*/ 	.short	(.L_1694 - .L_1693)
.L_1693:
        /*0020*/ 	.word	0x00000000
        /*0024*/ 	.short	0x0000
        /*0026*/ 	.short	0x0000
        /*0028*/ 	.byte	0x00, 0xf0, 0xa1, 0x03


	//----- nvinfo : EIATTR_MAXREG_COUNT
	.align		4
.L_1694:
        /*002c*/ 	.byte	0x03, 0x1b
        /*002e*/ 	.short	0x00ff


	//----- nvinfo : EIATTR_NUM_BARRIERS
	.align		4
        /*0030*/ 	.byte	0x02, 0x4c
        /*0032*/ 	.byte	0x01
	.zero		1


	//----- nvinfo : EIATTR_MERCURY_ISA_VERSION
	.align		4
        /*0034*/ 	.byte	0x03, 0x5f
        /*0036*/ 	.short	0x0000


	//----- nvinfo : EIATTR_COOP_GROUP_MASK_REGIDS
	.align		4
        /*0038*/ 	.byte	0x04, 0x29
        /*003a*/ 	.short	(.L_1696 - .L_1695)


	//   ....[0]....
.L_1695:
        /*003c*/ 	.word	0xffffffff


	//   ....[1]....
        /*0040*/ 	.word	0xffffffff


	//   ....[2]....
        /*0044*/ 	.word	0xffffffff


	//   ....[3]....
        /*0048*/ 	.word	0xffffffff


	//   ....[4]....
        /*004c*/ 	.word	0xffffffff


	//   ....[5]....
        /*0050*/ 	.word	0xffffffff


	//   ....[6]....
        /*0054*/ 	.word	0xffffffff


	//   ....[7]....
        /*0058*/ 	.word	0xffffffff


	//   ....[8]....
        /*005c*/ 	.word	0xffffffff


	//   ....[9]....
        /*0060*/ 	.word	0xffffffff


	//   ....[10]....
        /*0064*/ 	.word	0xffffffff


	//   ....[11]....
        /*0068*/ 	.word	0xffffffff


	//   ....[12]....
        /*006c*/ 	.word	0xffffffff


	//   ....[13]....
        /*0070*/ 	.word	0xffffffff


	//   ....[14]....
        /*0074*/ 	.word	0xffffffff


	//   ....[15]....
        /*0078*/ 	.word	0xffffffff


	//   ....[16]....
        /*007c*/ 	.word	0xffffffff


	//   ....[17]....
        /*0080*/ 	.word	0xffffffff


	//   ....[18]....
        /*0084*/ 	.word	0xffffffff


	//   ....[19]....
        /*0088*/ 	.word	0xffffffff


	//   ....[20]....
        /*008c*/ 	.word	0xffffffff


	//   ....[21]....
        /*0090*/ 	.word	0xffffffff


	//   ....[22]....
        /*0094*/ 	.word	0xffffffff


	//   ....[23]....
        /*0098*/ 	.word	0xffffffff


	//   ....[24]....
        /*009c*/ 	.word	0xffffffff


	//   ....[25]....
        /*00a0*/ 	.word	0xffffffff


	//   ....[26]....
        /*00a4*/ 	.word	0xffffffff


	//   ....[27]....
        /*00a8*/ 	.word	0xffffffff


	//----- nvinfo : EIATTR_COOP_GROUP_INSTR_OFFSETS
	.align		4
.L_1696:
        /*00ac*/ 	.byte	0x04, 0x28
        /*00ae*/ 	.short	(.L_1698 - .L_1697)


	//   ....[0]....
.L_1697:
        /*00b0*/ 	.word	0x0000bd50


	//   ....[1]....
        /*00b4*/ 	.word	0x0000bd80


	//   ....[2]....
        /*00b8*/ 	.word	0x0000bda0


	//   ....[3]....
        /*00bc*/ 	.word	0x0000bdc0


	//   ....[4]....
        /*00c0*/ 	.word	0x0000bde0


	//   ....[5]....
        /*00c4*/ 	.word	0x0000c210


	//   ....[6]....
        /*00c8*/ 	.word	0x0000c230


	//   ....[7]....
        /*00cc*/ 	.word	0x0000c250


	//   ....[8]....
        /*00d0*/ 	.word	0x0000c270


	//   ....[9]....
        /*00d4*/ 	.word	0x0000c290


	//   ....[10]....
        /*00d8*/ 	.word	0x0000c390


	//   ....[11]....
        /*00dc*/ 	.word	0x0000c3e0


	//   ....[12]....
        /*00e0*/ 	.word	0x0000c400


	//   ....[13]....
        /*00e4*/ 	.word	0x0000c420


	//   ....[14]....
        /*00e8*/ 	.word	0x0000c4a0


	//   ....[15]....
        /*00ec*/ 	.word	0x0000c500


	//   ....[16]....
        /*00f0*/ 	.word	0x0000c5e0


	//   ....[17]....
        /*00f4*/ 	.word	0x0000c600


	//   ....[18]....
        /*00f8*/ 	.word	0x0000d130


	//   ....[19]....
        /*00fc*/ 	.word	0x0000d1a0


	//   ....[20]....
        /*0100*/ 	.word	0x0000d200


	//   ....[21]....
        /*0104*/ 	.word	0x0000d260


	//   ....[22]....
        /*0108*/ 	.word	0x0000d2c0


	//   ....[23]....
        /*010c*/ 	.word	0x0000d730


	//   ....[24]....
        /*0110*/ 	.word	0x0000d790


	//   ....[25]....
        /*0114*/ 	.word	0x0000d7f0


	//   ....[26]....
        /*0118*/ 	.word	0x0000d850


	//   ....[27]....
        /*011c*/ 	.word	0x0000d8b0


	//----- nvinfo : EIATTR_EXIT_INSTR_OFFSETS
	.align		4
.L_1698:
        /*0120*/ 	.byte	0x04, 0x1c
        /*0122*/ 	.short	(.L_1700 - .L_1699)


	//   ....[0]....
.L_1699:
        /*0124*/ 	.word	0x00000580


	//   ....[1]....
        /*0128*/ 	.word	0x0000d0d0


	//----- nvinfo : EIATTR_MAX_THREADS
	.align		4
.L_1700:
        /*012c*/ 	.byte	0x04, 0x05
        /*012e*/ 	.short	(.L_1702 - .L_1701)
.L_1701:
        /*0130*/ 	.word	0x00000080
        /*0134*/ 	.word	0x00000001
        /*0138*/ 	.word	0x00000001


	//----- nvinfo : EIATTR_CRS_STACK_SIZE
	.align		4
.L_1702:
        /*013c*/ 	.byte	0x04, 0x1e
        /*013e*/ 	.short	(.L_1704 - .L_1703)
.L_1703:
        /*0140*/ 	.word	0x00000000
.L_1704:


//--------------------- .nv.info._ZN10layer_norm13ln_fwd_kernelINS_13Kernel_traitsI6__halfS2_S2_S2_fjLj4096ELj1ELj1ELj4ELj16ENS_18Kernel_traits_baseILj4096ES2_S2_S2_S2_fjLj128EEEEELb1ELb0ELb1ELb0EEEvNS_9FwdParamsE --------------------------
	.section	.nv.info._ZN10layer_norm13ln_fwd_kernelINS_13Kernel_traitsI6__halfS2_S2_S2_fjLj4096ELj1ELj1ELj4ELj16ENS_18Kernel_traits_baseILj4096ES2_S2_S2_S2_fjLj128EEEEELb1ELb0ELb1ELb0EEEvNS_9FwdParamsE,"",@"SHT_CUDA_INFO"
	.sectionflags	@""
	.align	4


	//----- nvinfo : EIATTR_CUDA_API_VERSION
	.align		4
        /*0000*/ 	.byte	0x04, 0x37
        /*0002*/ 	.short	(.L_1706 - .L_1705)
.L_1705:
        /*0004*/ 	.word	0x00000082


	//----- nvinfo : EIATTR_SW2861232_WAR
	.align		4
.L_1706:
        /*0008*/ 	.byte	0x01, 0x35
	.zero		2


	//----- nvinfo : EIATTR_PARAM_CBANK
	.align		4
        /*000c*/ 	.byte	0x04, 0x0a
        /*000e*/ 	.short	(.L_1708 - .L_1707)
	.align		4
.L_1707:
        /*0010*/ 	.word	index@(.nv.constant0._ZN10layer_norm13ln_fwd_kernelINS_13Kernel_traitsI6__halfS2_S2_S2_fjLj4096ELj1ELj1ELj4ELj16ENS_18Kernel_traits_baseILj4096ES2_S2_S2_S2_fjLj128EEEEELb1ELb0ELb1ELb0EEEvNS_9FwdParamsE)
        /*0014*/ 	.short	0x0160
        /*0016*/ 	.short	0x00e8


	//----- nvinfo : EIATTR_CBANK_PARAM_SIZE
	.align		4
.L_1708:
        /*0018*/ 	.byte	0x03, 0x19
        /*001a*/ 	.short	0x00e8


	//----- nvinfo : EIATTR_KPARAM_INFO
	.align		4
        /*001c*/ 	.byte	0x04, 0x17
        /*001e*/ 	.short	(.L_1710 - .L_1709)
.L_1709:
        /*0020*/ 	.word	0x00000000
        /*0024*/ 	.short	0x0000
        /*0026*/ 	.short	0x0000
        /*0028*/ 	.byte	0x00, 0xf0, 0xa1, 0x03


	//----- nvinfo : EIATTR_MAXREG_COUNT
	.align		4
.L_1710:
        /*002c*/ 	.byte	0x03, 0x1b
        /*002e*/ 	.short	0x00ff


	//----- nvinfo : EIATTR_NUM_BARRIERS
	.align		4
        /*0030*/ 	.byte	0x02, 0x4c
        /*0032*/ 	.byte	0x01
	.zero		1


	//----- nvinfo : EIATTR_MERCURY_ISA_VERSION
	.align		4
        /*0034*/ 	.byte	0x03, 0x5f
        /*0036*/ 	.short	0x0000


	//----- nvinfo : EIATTR_COOP_GROUP_MASK_REGIDS
	.align		4
        /*0038*/ 	.byte	0x04, 0x29
        /*003a*/ 	.short	(.L_1712 - .L_1711)


	//   ....[0]....
.L_1711:
        /*003c*/ 	.word	0xffffffff


	//   ....[1]....
        /*0040*/ 	.word	0xffffffff


	//   ....[2]....
        /*0044*/ 	.word	0xffffffff


	//   ....[3]....
        /*0048*/ 	.word	0xffffffff


	//   ....[4]....
        /*004c*/ 	.word	0xffffffff


	//   ....[5]....
        /*0050*/ 	.word	0xffffffff


	//   ....[6]....
        /*0054*/ 	.word	0xffffffff


	//   ....[7]....
        /*0058*/ 	.word	0xffffffff


	//   ....[8]....
        /*005c*/ 	.word	0xffffffff


	//   ....[9]....
        /*0060*/ 	.word	0xffffffff


	//   ....[10]....
        /*0064*/ 	.word	0xffffffff


	//   ....[11]....
        /*0068*/ 	.word	0xffffffff


	//   ....[12]....
        /*006c*/ 	.word	0xffffffff


	//   ....[13]....
        /*0070*/ 	.word	0xffffffff


	//   ....[14]....
        /*0074*/ 	.word	0xffffffff


	//   ....[15]....
        /*0078*/ 	.word	0xffffffff


	//   ....[16]....
        /*007c*/ 	.word	0xffffffff


	//   ....[17]....
        /*0080*/ 	.word	0xffffffff


	//   ....[18]....
        /*0084*/ 	.word	0xffffffff


	//   ....[19]....
        /*0088*/ 	.word	0xffffffff


	//   ....[20]....
        /*008c*/ 	.word	0xffffffff


	//   ....[21]....
        /*0090*/ 	.word	0xffffffff


	//   ....[22]....
        /*0094*/ 	.word	0xffffffff


	//   ....[23]....
        /*0098*/ 	.word	0xffffffff


	//   ....[24]....
        /*009c*/ 	.word	0xffffffff


	//   ....[25]....
        /*00a0*/ 	.word	0xffffffff


	//   ....[26]....
        /*00a4*/ 	.word	0xffffffff


	//   ....[27]....
        /*00a8*/ 	.word	0xffffffff


	//----- nvinfo : EIATTR_COOP_GROUP_INSTR_OFFSETS
	.align		4
.L_1712:
        /*00ac*/ 	.byte	0x04, 0x28
        /*00ae*/ 	.short	(.L_1714 - .L_1713)


	//   ....[0]....
.L_1713:
        /*00b0*/ 	.word	0x0000de00


	//   ....[1]....
        /*00b4*/ 	.word	0x0000de30


	//   ....[2]....
        /*00b8*/ 	.word	0x0000de50


	//   ....[3]....
        /*00bc*/ 	.word	0x0000de70


	//   ....[4]....
        /*00c0*/ 	.word	0x0000de90


	//   ....[5]....
        /*00c4*/ 	.word	0x0000e2d0


	//   ....[6]....
        /*00c8*/ 	.word	0x0000e2f0


	//   ....[7]....
        /*00cc*/ 	.word	0x0000e310


	//   ....[8]....
        /*00d0*/ 	.word	0x0000e330


	//   ....[9]....
        /*00d4*/ 	.word	0x0000e350


	//   ....[10]....
        /*00d8*/ 	.word	0x0000e470


	//   ....[11]....
        /*00dc*/ 	.word	0x0000e4c0


	//   ....[12]....
        /*00e0*/ 	.word	0x0000e4f0


	//   ....[13]....
        /*00e4*/ 	.word	0x0000e500


	//   ....[14]....
        /*00e8*/ 	.word	0x0000e580


	//   ....[15]....
        /*00ec*/ 	.word	0x0000e5e0


	//   ....[16]....
        /*00f0*/ 	.word	0x0000e6a0


	//   ....[17]....
        /*00f4*/ 	.word	0x0000e6b0


	//   ....[18]....
        /*00f8*/ 	.word	0x0000f180


	//   ....[19]....
        /*00fc*/ 	.word	0x0000f1f0


	//   ....[20]....
        /*0100*/ 	.word	0x0000f250


	//   ....[21]....
        /*0104*/ 	.word	0x0000f2b0


	//   ....[22]....
        /*0108*/ 	.word	0x0000f310


	//   ....[23]....
        /*010c*/ 	.word	0x0000f790


	//   ....[24]....
        /*0110*/ 	.word	0x0000f7f0


	//   ....[25]....
        /*0114*/ 	.word	0x0000f850


	//   ....[26]....
        /*0118*/ 	.word	0x0000f8b0


	//   ....[27]....
        /*011c*/ 	.word	0x0000f920


	//----- nvinfo : EIATTR_EXIT_INSTR_OFFSETS
	.align		4
.L_1714:
        /*0120*/ 	.byte	0x04, 0x1c
        /*0122*/ 	.short	(.L_1716 - .L_1715)


	//   ....[0]....
.L_1715:
        /*0124*/ 	.word	0x00000910


	//   ....[1]....
        /*0128*/ 	.word	0x0000f120


	//----- nvinfo : EIATTR_MAX_THREADS
	.align		4
.L_1716:
        /*012c*/ 	.byte	0x04, 0x05
        /*012e*/ 	.short	(.L_1718 - .L_1717)
.L_1717:
        /*0130*/ 	.word	0x00000080
        /*0134*/ 	.word	0x00000001
        /*0138*/ 	.word	0x00000001


	//----- nvinfo : EIATTR_CRS_STACK_SIZE
	.align		4
.L_1718:
        /*013c*/ 	.byte	0x04, 0x1e
        /*013e*/ 	.short	(.L_1720 - .L_1719)
.L_1719:
        /*0140*/ 	.word	0x00000000
.L_1720:


//--------------------- .nv.info._ZN10layer_norm13ln_fwd_kernelINS_13Kernel_traitsI6__halfS2_S2_S2_fjLj4096ELj1ELj1ELj4ELj16ENS_18Kernel_traits_baseILj4096ES2_S2_S2_S2_fjLj128EEEEELb1ELb0ELb1ELb1EEEvNS_9FwdParamsE --------------------------
	.section	.nv.info._ZN10layer_norm13ln_fwd_kernelINS_13Kernel_traitsI6__halfS2_S2_S2_fjLj4096ELj1ELj1ELj4ELj16ENS_18Kernel_traits_baseILj4096ES2_S2_S2_S2_fjLj128EEEEELb1ELb0ELb1ELb1EEEvNS_9FwdParamsE,"",@"SHT_CUDA_INFO"
	.sectionflags	@""
	.align	4


	//----- nvinfo : EIATTR_CUDA_API_VERSION
	.align		4
        /*0000*/ 	.byte	0x04, 0x37
        /*0002*/ 	.short	(.L_1722 - .L_1721)
.L_1721:
        /*0004*/ 	.word	0x00000082


	//----- nvinfo : EIATTR_SW2861232_WAR
	.align		4
.L_1722:
        /*0008*/ 	.byte	0x01, 0x35
	.zero		2


	//----- nvinfo : EIATTR_PARAM_CBANK
	.align		4
        /*000c*/ 	.byte	0x04, 0x0a
        /*000e*/ 	.short	(.L_1724 - .L_1723)
	.align		4
.L_1723:
        /*0010*/ 	.word	index@(.nv.constant0._ZN10layer_norm13ln_fwd_kernelINS_13Kernel_traitsI6__halfS2_S2_S2_fjLj4096ELj1ELj1ELj4ELj16ENS_18Kernel_traits_baseILj4096ES2_S2_S2_S2_fjLj128EEEEELb1ELb0ELb1ELb1EEEvNS_9FwdParamsE)
        /*0014*/ 	.short	0x0160
        /*0016*/ 	.short	0x00e8


	//----- nvinfo : EIATTR_CBANK_PARAM_SIZE
	.align		4
.L_1724:
        /*0018*/ 	.byte	0x03, 0x19
        /*001a*/ 	.short	0x00e8


	//----- nvinfo : EIATTR_KPARAM_INFO
	.align		4
        /*001c*/ 	.byte	0x04, 0x17
        /*001e*/ 	.short	(.L_1726 - .L_1725)
.L_1725:
        /*0020*/ 	.word	0x00000000
        /*0024*/ 	.short	0x0000
        /*0026*/ 	.short	0x0000
        /*0028*/ 	.byte	0x00, 0xf0, 0xa1, 0x03


	//----- nvinfo : EIATTR_MAXREG_COUNT
	.align		4
.L_1726:
        /*002c*/ 	.byte	0x03, 0x1b
        /*002e*/ 	.short	0x00ff


	//----- nvinfo : EIATTR_NUM_BARRIERS
	.align		4
        /*0030*/ 	.byte	0x02, 0x4c
        /*0032*/ 	.byte	0x01
	.zero		1


	//----- nvinfo : EIATTR_MERCURY_ISA_VERSION
	.align		4
        /*0034*/ 	.byte	0x03, 0x5f
        /*0036*/ 	.short	0x0000


	//----- nvinfo : EIATTR_COOP_GROUP_MASK_REGIDS
	.align		4
        /*0038*/ 	.byte	0x04, 0x29
        /*003a*/ 	.short	(.L_1728 - .L_1727)


	//   ....[0]....
.L_1727:
        /*003c*/ 	.word	0xffffffff


	//   ....[1]....
        /*0040*/ 	.word	0xffffffff


	//   ....[2]....
        /*0044*/ 	.word	0xffffffff


	//   ....[3]....
        /*0048*/ 	.word	0xffffffff


	//   ....[4]....
        /*004c*/ 	.word	0xffffffff


	//   ....[5]....
        /*0050*/ 	.word	0xffffffff


	//   ....[6]....
        /*0054*/ 	.word	0xffffffff


	//   ....[7]....
        /*0058*/ 	.word	0xffffffff


	//   ....[8]....
        /*005c*/ 	.word	0xffffffff


	//   ....[9]....
        /*0060*/ 	.word	0xffffffff


	//   ....[10]....
        /*0064*/ 	.word	0xffffffff


	//   ....[11]....
        /*0068*/ 	.word	0xffffffff


	//   ....[12]....
        /*006c*/ 	.word	0xffffffff


	//   ....[13]....
        /*0070*/ 	.word	0xffffffff


	//   ....[14]....
        /*0074*/ 	.word	0xffffffff


	//   ....[15]....
        /*0078*/ 	.word	0xffffffff


	//   ....[16]....
        /*007c*/ 	.word	0xffffffff


	//   ....[17]....
        /*0080*/ 	.word	0xffffffff


	//   ....[18]....
        /*0084*/ 	.word	0xffffffff


	//   ....[19]....
        /*0088*/ 	.word	0xffffffff


	//   ....[20]....
        /*008c*/ 	.word	0xffffffff


	//   ....[21]....
        /*0090*/ 	.word	0xffffffff


	//   ....[22]....
        /*0094*/ 	.word	0xffffffff


	//   ....[23]....
        /*0098*/ 	.word	0xffffffff


	//   ....[24]....
        /*009c*/ 	.word	0xffffffff


	//   ....[25]....
        /*00a0*/ 	.word	0xffffffff


	//   ....[26]....
        /*00a4*/ 	.word	0xffffffff


	//   ....[27]....
        /*00a8*/ 	.word	0xffffffff


	//----- nvinfo : EIATTR_COOP_GROUP_INSTR_OFFSETS
	.align		4
.L_1728:
        /*00ac*/ 	.byte	0x04, 0x28
        /*00ae*/ 	.short	(.L_1730 - .L_1729)


	//   ....[0]....
.L_1729:
        /*00b0*/ 	.word	0x0000d730


	//   ....[1]....
        /*00b4*/ 	.word	0x0000d760


	//   ....[2]....
        /*00b8*/ 	.word	0x0000d780


	//   ....[3]....
        /*00bc*/ 	.word	0x0000d7a0


	//   ....[4]....
        /*00c0*/ 	.word	0x0000d7c0


	//   ....[5]....
        /*00c4*/ 	.word	0x0000dbf0


	//   ....[6]....
        /*00c8*/ 	.word	0x0000dc10


	//   ....[7]....
        /*00cc*/ 	.word	0x0000dc30


	//   ....[8]....
        /*00d0*/ 	.word	0x0000dc50


	//   ....[9]....
        /*00d4*/ 	.word	0x0000dc70


	//   ....[10]....
        /*00d8*/ 	.word	0x0000dd80


	//   ....[11]....
        /*00dc*/ 	.word	0x0000dde0


	//   ....[12]....
        /*00e0*/ 	.word	0x0000de00


	//   ....[13]....
        /*00e4*/ 	.word	0x0000de10


	//   ....[14]....
        /*00e8*/ 	.word	0x0000dee0


	//   ....[15]....
        /*00ec*/ 	.word	0x0000df00


	//   ....[16]....
        /*00f0*/ 	.word	0x0000dfa0


	//   ....[17]....
        /*00f4*/ 	.word	0x0000dfc0


	//   ....[18]....
        /*00f8*/ 	.word	0x0000eb90


	//   ....[19]....
        /*00fc*/ 	.word	0x0000ebf0


	//   ....[20]....
        /*0100*/ 	.word	0x0000ec50


	//   ....[21]....
        /*0104*/ 	.word	0x0000ecb0


	//   ....[22]....
        /*0108*/ 	.word	0x0000ed10


	//   ....[23]....
        /*010c*/ 	.word	0x0000f180


	//   ....[24]....
        /*0110*/ 	.word	0x0000f1e0


	//   ....[25]....
        /*0114*/ 	.word	0x0000f240


	//   ....[26]....
        /*0118*/ 	.word	0x0000f2a0


	//   ....[27]....
        /*011c*/ 	.word	0x0000f300


	//----- nvinfo : EIATTR_EXIT_INSTR_OFFSETS
	.align		4
.L_1730:
        /*0120*/ 	.byte	0x04, 0x1c
        /*0122*/ 	.short	(.L_1732 - .L_1731)


	//   ....[0]....
.L_1731:
        /*0124*/ 	.word	0x00000580


	//   ....[1]....
        /*0128*/ 	.word	0x0000eb40


	//----- nvinfo : EIATTR_MAX_THREADS
	.align		4
.L_1732:
        /*012c*/ 	.byte	0x04, 0x05
        /*012e*/ 	.short	(.L_1734 - .L_1733)
.L_1733:
        /*0130*/ 	.word	0x00000080
        /*0134*/ 	.word	0x00000001
        /*0138*/ 	.word	0x00000001


	//----- nvinfo : EIATTR_CRS_STACK_SIZE
	.align		4
.L_1734:
        /*013c*/ 	.byte	0x04, 0x1e
        /*013e*/ 	.short	(.L_1736 - .L_1735)
.L_1735:
        /*0140*/ 	.word	0x00000000
.L_1736:


//--------------------- .nv.info._ZN10layer_norm13ln_fwd_kernelINS_13Kernel_traitsI6__halfS2_S2_S2_fjLj4096ELj1ELj1ELj4ELj16ENS_18Kernel_traits_baseILj4096ES2_S2_S2_S2_fjLj128EEEEELb1ELb1ELb0ELb0EEEvNS_9FwdParamsE --------------------------
	.section	.nv.info._ZN10layer_norm13ln_fwd_kernelINS_13Kernel_traitsI6__halfS2_S2_S2_fjLj4096ELj1ELj1ELj4ELj16ENS_18Kernel_traits_baseILj4096ES2_S2_S2_S2_fjLj128EEEEELb1ELb1ELb0ELb0EEEvNS_9FwdParamsE,"",@"SHT_CUDA_INFO"
	.sectionflags	@""
	.align	4


	//----- nvinfo : EIATTR_CUDA_API_VERSION
	.align		4
        /*0000*/ 	.byte	0x04, 0x37
        /*0002*/ 	.short	(.L_1738 - .L_1737)
.L_1737:
        /*0004*/ 	.word	0x00000082


	//----- nvinfo : EIATTR_SW2861232_WAR
	.align		4
.L_1738:
        /*0008*/ 	.byte	0x01, 0x35
	.zero		2


	//----- nvinfo : EIATTR_PARAM_CBANK
	.align		4
        /*000c*/ 	.byte	0x04, 0x0a
        /*000e*/ 	.short	(.L_1740 - .L_1739)
	.align		4
.L_1739:
        /*0010*/ 	.word	index@(.nv.constant0._ZN10layer_norm13ln_fwd_kernelINS_13Kernel_traitsI6__halfS2_S2_S2_fjLj4096ELj1ELj1ELj4ELj16ENS_18Kernel_traits_baseILj4096ES2_S2_S2_S2_fjLj128EEEEELb1ELb1ELb0ELb0EEEvNS_9FwdParamsE)
        /*0014*/ 	.short	0x0160
        /*0016*/ 	.short	0x00e8


	//----- nvinfo : EIATTR_CBANK_PARAM_SIZE
	.align		4
.L_1740:
        /*0018*/ 	.byte	0x03, 0x19
        /*001a*/ 	.short	0x00e8


	//----- nvinfo : EIATTR_KPARAM_INFO
	.align		4
        /*001c*/ 	.byte	0x04, 0x17
        /*001e*/ 	.short	(.L_1742 - .L_1741)
.L_1741:
        /*0020*/ 	.word	0x00000000
        /*0024*/ 	.short	0x0000
        /*0026*/ 	.short	0x0000
        /*0028*/ 	.byte	0x00, 0xf0, 0xa1, 0x03


	//----- nvinfo : EIATTR_MAXREG_COUNT
	.align		4
.L_1742:
        /*002c*/ 	.byte	0x03, 0x1b
        /*002e*/ 	.short	0x00ff


	//----- nvinfo : EIATTR_NUM_BARRIERS
	.align		4
        /*0030*/ 	.byte	0x02, 0x4c
        /*0032*/ 	.byte	0x01
	.zero		1


	//----- nvinfo : EIATTR_MERCURY_ISA_VERSION
	.align		4
        /*0034*/ 	.byte	0x03, 0x5f
        /*0036*/ 	.short	0x0000


	//----- nvinfo : EIATTR_COOP_GROUP_MASK_REGIDS
	.align		4
        /*0038*/ 	.byte	0x04, 0x29
        /*003a*/ 	.short	(.L_1744 - .L_1743)


	//   ....[0]....
.L_1743:
        /*003c*/ 	.word	0xffffffff


	//   ....[1]....
        /*0040*/ 	.word	0xffffffff


	//   ....[2]....
        /*0044*/ 	.word	0xffffffff


	//   ....[3]....
        /*0048*/ 	.word	0xffffffff


	//   ....[4]....
        /*004c*/ 	.word	0xffffffff


	//   ....[5]....
        /*0050*/ 	.word	0xffffffff


	//   ....[6]....
        /*0054*/ 	.word	0xffffffff


	//   ....[7]....
        /*0058*/ 	.word	0xffffffff


	//   ....[8]....
        /*005c*/ 	.word	0xffffffff


	//   ....[9]....
        /*0060*/ 	.word	0xffffffff


	//   ....[10]....
        /*0064*/ 	.word	0xffffffff


	//   ....[11]....
        /*0068*/ 	.word	0xffffffff


	//   ....[12]....
        /*006c*/ 	.word	0xffffffff


	//   ....[13]....
        /*0070*/ 	.word	0xffffffff


	//   ....[14]....
        /*0074*/ 	.word	0xffffffff


	//   ....[15]....
        /*0078*/ 	.word	0xffffffff


	//   ....[16]....
        /*007c*/ 	.word	0xffffffff


	//   ....[17]....
        /*0080*/ 	.word	0xffffffff


	//   ....[18]....
        /*0084*/ 	.word	0xffffffff


	//   ....[19]....
        /*0088*/ 	.word	0xffffffff


	//   ....[20]....
        /*008c*/ 	.word	0xffffffff


	//   ....[21]....
        /*0090*/ 	.word	0xffffffff


	//   ....[22]....
        /*0094*/ 	.word	0xffffffff


	//   ....[23]....
        /*0098*/ 	.word	0xffffffff


	//   ....[24]....
        /*009c*/ 	.word	0xffffffff


	//   ....[25]....
        /*00a0*/ 	.word	0xffffffff


	//   ....[26]....
        /*00a4*/ 	.word	0xffffffff


	//   ....[27]....
        /*00a8*/ 	.word	0xffffffff


	//----- nvinfo : EIATTR_COOP_GROUP_INSTR_OFFSETS
	.align		4
.L_1744:
        /*00ac*/ 	.byte	0x04, 0x28
        /*00ae*/ 	.short	(.L_1746 - .L_1745)


	//   ....[0]....
.L_1745:
        /*00b0*/ 	.word	0x0000ccd0


	//   ....[1]....
        /*00b4*/ 	.word	0x0000cd00


	//   ....[2]....
        /*00b8*/ 	.word	0x0000cd30


	//   ....[3]....
        /*00bc*/ 	.word	0x0000cd50


	//   ....[4]....
        /*00c0*/ 	.word	0x0000cd70


	//   ....[5]....
        /*00c4*/ 	.word	0x0000d1b0


	//   ....[6]....
        /*00c8*/ 	.word	0x0000d1d0


	//   ....[7]....
        /*00cc*/ 	.word	0x0000d1f0


	//   ....[8]....
        /*00d0*/ 	.word	0x0000d210


	//   ....[9]....
        /*00d4*/ 	.word	0x0000d230


	//   ....[10]....
        /*00d8*/ 	.word	0x0000d360


	//   ....[11]....
        /*00dc*/ 	.word	0x0000d3b0


	//   ....[12]....
        /*00e0*/ 	.word	0x0000d3e0


	//   ....[13]....
        /*00e4*/ 	.word	0x0000d3f0


	//   ....[14]....
        /*00e8*/ 	.word	0x0000d490


	//   ....[15]....
        /*00ec*/ 	.word	0x0000d4c0


	//   ....[16]....
        /*00f0*/ 	.word	0x0000d5a0


	//   ....[17]....
        /*00f4*/ 	.word	0x0000d5b0


	//   ....[18]....
        /*00f8*/ 	.word	0x0000dff0


	//   ....[19]....
        /*00fc*/ 	.word	0x0000e050


	//   ....[20]....
        /*0100*/ 	.word	0x0000e0b0


	//   ....[21]....
        /*0104*/ 	.word	0x0000e110


	//   ....[22]....
        /*0108*/ 	.word	0x0000e170


	//   ....[23]....
        /*010c*/ 	.word	0x0000e600


	//   ....[24]....
        /*0110*/ 	.word	0x0000e660


	//   ....[25]....
        /*0114*/ 	.word	0x0000e6c0


	//   ....[26]....
        /*0118*/ 	.word	0x0000e720


	//   ....[27]....
        /*011c*/ 	.word	0x0000e790


	//----- nvinfo : EIATTR_EXIT_INSTR_OFFSETS
	.align		4
.L_1746:
        /*0120*/ 	.byte	0x04, 0x1c
        /*0122*/ 	.short	(.L_1748 - .L_1747)


	//   ....[0]....
.L_1747:
        /*0124*/ 	.word	0x000009f0


	//   ....[1]....
        /*0128*/ 	.word	0x0000dfa0


	//----- nvinfo : EIATTR_MAX_THREADS
	.align		4
.L_1748:
        /*012c*/ 	.byte	0x04, 0x05
        /*012e*/ 	.short	(.L_1750 - .L_1749)
.L_1749:
        /*0130*/ 	.word	0x00000080
        /*0134*/ 	.word	0x00000001
        /*0138*/ 	.word	0x00000001


	//----- nvinfo : EIATTR_CRS_STACK_SIZE
	.align		4
.L_1750:
        /*013c*/ 	.byte	0x04, 0x1e
        /*013e*/ 	.short	(.L_1752 - .L_1751)
.L_1751:
        /*0140*/ 	.word	0x00000000
.L_1752:


//--------------------- .nv.info._ZN10layer_norm13ln_fwd_kernelINS_13Kernel_traitsI6__halfS2_S2_S2_fjLj4096ELj1ELj1ELj4ELj16ENS_18Kernel_traits_baseILj4096ES2_S2_S2_S2_fjLj128EEEEELb1ELb1ELb0ELb1EEEvNS_9FwdParamsE --------------------------
	.section	.nv.info._ZN10layer_norm13ln_fwd_kernelINS_13Kernel_traitsI6__halfS2_S2_S2_fjLj4096ELj1ELj1ELj4ELj16ENS_18Kernel_traits_baseILj4096ES2_S2_S2_S2_fjLj128EEEEELb1ELb1ELb0ELb1EEEvNS_9FwdParamsE,"",@"SHT_CUDA_INFO"
	.sectionflags	@""
	.align	4


	//----- nvinfo : EIATTR_CUDA_API_VERSION
	.align		4
        /*0000*/ 	.byte	0x04, 0x37
        /*0002*/ 	.short	(.L_1754 - .L_1753)
.L_1753:
        /*0004*/ 	.word	0x00000082


	//----- nvinfo : EIATTR_SW2861232_WAR
	.align		4
.L_1754:
        /*0008*/ 	.byte	0x01, 0x35
	.zero		2


	//----- nvinfo : EIATTR_PARAM_CBANK
	.align		4
        /*000c*/ 	.byte	0x04, 0x0a
        /*000e*/ 	.short	(.L_1756 - .L_1755)
	.align		4
.L_1755:
        /*0010*/ 	.word	index@(.nv.constant0._ZN10layer_norm13ln_fwd_kernelINS_13Kernel_traitsI6__halfS2_S2_S2_fjLj4096ELj1ELj1ELj4ELj16ENS_18Kernel_traits_baseILj4096ES2_S2_S2_S2_fjLj128EEEEELb1ELb1ELb0ELb1EEEvNS_9FwdParamsE)
        /*0014*/ 	.short	0x0160
        /*0016*/ 	.short	0x00e8


	//----- nvinfo : EIATTR_CBANK_PARAM_SIZE
	.align		4
.L_1756:
        /*0018*/ 	.byte	0x03, 0x19
        /*001a*/ 	.short	0x00e8


	//----- nvinfo : EIATTR_KPARAM_INFO
	.align		4
        /*001c*/ 	.byte	0x04, 0x17
        /*001e*/ 	.short	(.L_1758 - .L_1757)
.L_1757:
        /*0020*/ 	.word	0x00000000
        /*0024*/ 	.short	0x0000
        /*0026*/ 	.short	0x0000
        /*0028*/ 	.byte	0x00, 0xf0, 0xa1, 0x03


	//----- nvinfo : EIATTR_MAXREG_COUNT
	.align		4
.L_1758:
        /*002c*/ 	.byte	0x03, 0x1b
        /*002e*/ 	.short	0x00ff


	//----- nvinfo : EIATTR_NUM_BARRIERS
	.align		4
        /*0030*/ 	.byte	0x02, 0x4c
        /*0032*/ 	.byte	0x01
	.zero		1


	//----- nvinfo : EIATTR_MERCURY_ISA_VERSION
	.align		4
        /*0034*/ 	.byte	0x03, 0x5f
        /*0036*/ 	.short	0x0000


	//----- nvinfo : EIATTR_COOP_GROUP_MASK_REGIDS
	.align		4
        /*0038*/ 	.byte	0x04, 0x29
        /*003a*/ 	.short	(.L_1760 - .L_1759)


	//   ....[0]....
.L_1759:
        /*003c*/ 	.word	0xffffffff


	//   ....[1]....
        /*0040*/ 	.word	0xffffffff


	//   ....[2]....
        /*0044*/ 	.word	0xffffffff


	//   ....[3]....
        /*0048*/ 	.word	0xffffffff


	//   ....[4]....
        /*004c*/ 	.word	0xffffffff


	//   ....[5]....
        /*0050*/ 	.word	0xffffffff


	//   ....[6]....
        /*0054*/ 	.word	0xffffffff


	//   ....[7]....
        /*0058*/ 	.word	0xffffffff


	//   ....[8]....
        /*005c*/ 	.word	0xffffffff


	//   ....[9]....
        /*0060*/ 	.word	0xffffffff


	//   ....[10]....
        /*0064*/ 	.word	0xffffffff


	//   ....[11]....
        /*0068*/ 	.word	0xffffffff


	//   ....[12]....
        /*006c*/ 	.word	0xffffffff


	//   ....[13]....
        /*0070*/ 	.word	0xffffffff


	//   ....[14]....
        /*0074*/ 	.word	0xffffffff


	//   ....[15]....
        /*0078*/ 	.word	0xffffffff


	//   ....[16]....
        /*007c*/ 	.word	0xffffffff


	//   ....[17]....
        /*0080*/ 	.word	0xffffffff


	//   ....[18]....
        /*0084*/ 	.word	0xffffffff


	//   ....[19]....
        /*0088*/ 	.word	0xffffffff


	//   ....[20]....
        /*008c*/ 	.word	0xffffffff


	//   ....[21]....
        /*0090*/ 	.word	0xffffffff


	//   ....[22]....
        /*0094*/ 	.word	0xffffffff


	//   ....[23]....
        /*0098*/ 	.word	0xffffffff


	//   ....[24]....
        /*009c*/ 	.word	0xffffffff


	//   ....[25]....
        /*00a0*/ 	.word	0xffffffff


	//   ....[26]....
        /*00a4*/ 	.word	0xffffffff


	//   ....[27]....
        /*00a8*/ 	.word	0xffffffff


	//----- nvinfo : EIATTR_COOP_GROUP_INSTR_OFFSETS
	.align		4
.L_1760:
        /*00ac*/ 	.byte	0x04, 0x28
        /*00ae*/ 	.short	(.L_1762 - .L_1761)


	//   ....[0]....
.L_1761:
        /*00b0*/ 	.word	0x0000c1d0


	//   ....[1]....
        /*00b4*/ 	.word	0x0000c200


	//   ....[2]....
        /*00b8*/ 	.word	0x0000c220


	//   ....[3]....
        /*00bc*/ 	.word	0x0000c240


	//   ....[4]....
        /*00c0*/ 	.word	0x0000c260


	//   ....[5]....
        /*00c4*/ 	.word	0x0000c690


	//   ....[6]....
        /*00c8*/ 	.word	0x0000c6b0


	//   ....[7]....
        /*00cc*/ 	.word	0x0000c6d0


	//   ....[8]....
        /*00d0*/ 	.word	0x0000c6f0


	//   ....[9]....
        /*00d4*/ 	.word	0x0000c710


	//   ....[10]....
        /*00d8*/ 	.word	0x0000c810


	//   ....[11]....
        /*00dc*/ 	.word	0x0000c860


	//   ....[12]....
        /*00e0*/ 	.word	0x0000c880


	//   ....[13]....
        /*00e4*/ 	.word	0x0000c890


	//   ....[14]....
        /*00e8*/ 	.word	0x0000c950


	//   ....[15]....
        /*00ec*/ 	.word	0x0000c9a0


	//   ....[16]....
        /*00f0*/ 	.word	0x0000ca40


	//   ....[17]....
        /*00f4*/ 	.word	0x0000ca90


	//   ....[18]....
        /*00f8*/ 	.word	0x0000d5e0


	//   ....[19]....
        /*00fc*/ 	.word	0x0000d650


	//   ....[20]....
        /*0100*/ 	.word	0x0000d6b0


	//   ....[21]....
        /*0104*/ 	.word	0x0000d710


	//   ....[22]....
        /*0108*/ 	.word	0x0000d770


	//   ....[23]....
        /*010c*/ 	.word	0x0000dbe0


	//   ....[24]....
        /*0110*/ 	.word	0x0000dc40


	//   ....[25]....
        /*0114*/ 	.word	0x0000dca0


	//   ....[26]....
        /*0118*/ 	.word	0x0000dd00


	//   ....[27]....
        /*011c*/ 	.word	0x0000dd60


	//----- nvinfo : EIATTR_EXIT_INSTR_OFFSETS
	.align		4
.L_1762:
        /*0120*/ 	.byte	0x04, 0x1c
        /*0122*/ 	.short	(.L_1764 - .L_1763)


	//   ....[0]....
.L_1763:
        /*0124*/ 	.word	0x00000590


	//   ....[1]....
        /*0128*/ 	.word	0x0000d580


	//----- nvinfo : EIATTR_MAX_THREADS
	.align		4
.L_1764:
        /*012c*/ 	.byte	0x04, 0x05
        /*012e*/ 	.short	(.L_1766 - .L_1765)
.L_1765:
        /*0130*/ 	.word	0x00000080
        /*0134*/ 	.word	0x00000001
        /*0138*/ 	.word	0x00000001


	//----- nvinfo : EIATTR_CRS_STACK_SIZE
	.align		4
.L_1766:
        /*013c*/ 	.byte	0x04, 0x1e
        /*013e*/ 	.short	(.L_1768 - .L_1767)
.L_1767:
        /*0140*/ 	.word	0x00000000
.L_1768:


//--------------------- .nv.info._ZN10layer_norm13ln_fwd_kernelINS_13Kernel_traitsI6__halfS2_S2_S2_fjLj4096ELj1ELj1ELj4ELj16ENS_18Kernel_traits_baseILj4096ES2_S2_S2_S2_fjLj128EEEEELb1ELb1ELb1ELb0EEEvNS_9FwdParamsE --------------------------
	.section	.nv.info._ZN10layer_norm13ln_fwd_kernelINS_13Kernel_traitsI6__halfS2_S2_S2_fjLj4096ELj1ELj1ELj4ELj16ENS_18Kernel_traits_baseILj4096ES2_S2_S2_S2_fjLj128EEEEELb1ELb1ELb1ELb0EEEvNS_9FwdParamsE,"",@"SHT_CUDA_INFO"
	.sectionflags	@""
	.align	4


	//----- nvinfo : EIATTR_CUDA_API_VERSION
	.align		4
        /*0000*/ 	.byte	0x04, 0x37
        /*0002*/ 	.short	(.L_1770 - .L_1769)
.L_1769:
        /*0004*/ 	.word	0x00000082


	//----- nvinfo : EIATTR_SW2861232_WAR
	.align		4
.L_1770:
        /*0008*/ 	.byte	0x01, 0x35
	.zero		2


	//----- nvinfo : EIATTR_PARAM_CBANK
	.align		4
        /*000c*/ 	.byte	0x04, 0x0a
        /*000e*/ 	.short	(.L_1772 - .L_1771)
	.align		4
.L_1771:
        /*0010*/ 	.word	index@(.nv.constant0._ZN10layer_norm13ln_fwd_kernelINS_13Kernel_traitsI6__halfS2_S2_S2_fjLj4096ELj1ELj1ELj4ELj16ENS_18Kernel_traits_baseILj4096ES2_S2_S2_S2_fjLj128EEEEELb1ELb1ELb1ELb0EEEvNS_9FwdParamsE)
        /*0014*/ 	.short	0x0160
        /*0016*/ 	.short	0x00e8


	//----- nvinfo : EIATTR_CBANK_PARAM_SIZE
	.align		4
.L_1772:
        /*0018*/ 	.byte	0x03, 0x19
        /*001a*/ 	.short	0x00e8


	//----- nvinfo : EIATTR_KPARAM_INFO
	.align		4
        /*001c*/ 	.byte	0x04, 0x17
        /*001e*/ 	.short	(.L_1774 - .L_1773)
.L_1773:
        /*0020*/ 	.word	0x00000000
        /*0024*/ 	.short	0x0000
        /*0026*/ 	.short	0x0000
        /*0028*/ 	.byte	0x00, 0xf0, 0xa1, 0x03


	//----- nvinfo : EIATTR_MAXREG_COUNT
	.align		4
.L_1774:
        /*002c*/ 	.byte	0x03, 0x1b
        /*002e*/ 	.short	0x00ff


	//----- nvinfo : EIATTR_NUM_BARRIERS
	.align		4
        /*0030*/ 	.byte	0x02, 0x4c
        /*0032*/ 	.byte	0x01
	.zero		1


	//----- nvinfo : EIATTR_MERCURY_ISA_VERSION
	.align		4
        /*0034*/ 	.byte	0x03, 0x5f
        /*0036*/ 	.short	0x0000


	//----- nvinfo : EIATTR_COOP_GROUP_MASK_REGIDS
	.align		4
        /*0038*/ 	.byte	0x04, 0x29
        /*003a*/ 	.short	(.L_1776 - .L_1775)


	//   ....[0]....
.L_1775:
        /*003c*/ 	.word	0xffffffff


	//   ....[1]....
        /*0040*/ 	.word	0xffffffff


	//   ....[2]....
        /*0044*/ 	.word	0xffffffff


	//   ....[3]....
        /*0048*/ 	.word	0xffffffff


	//   ....[4]....
        /*004c*/ 	.word	0xffffffff


	//   ....[5]....
        /*0050*/ 	.word	0xffffffff


	//   ....[6]....
        /*0054*/ 	.word	0xffffffff


	//   ....[7]....
        /*0058*/ 	.word	0xffffffff


	//   ....[8]....
        /*005c*/ 	.word	0xffffffff


	//   ....[9]....
        /*0060*/ 	.word	0xffffffff


	//   ....[10]....
        /*0064*/ 	.word	0xffffffff


	//   ....[11]....
        /*0068*/ 	.word	0xffffffff


	//   ....[12]....
        /*006c*/ 	.word	0xffffffff


	//   ....[13]....
        /*0070*/ 	.word	0xffffffff


	//   ....[14]....
        /*0074*/ 	.word	0xffffffff


	//   ....[15]....
        /*0078*/ 	.word	0xffffffff


	//   ....[16]....
        /*007c*/ 	.word	0xffffffff


	//   ....[17]....
        /*0080*/ 	.word	0xffffffff


	//   ....[18]....
        /*0084*/ 	.word	0xffffffff


	//   ....[19]....
        /*0088*/ 	.word	0xffffffff


	//   ....[20]....
        /*008c*/ 	.word	0xffffffff


	//   ....[21]....
        /*0090*/ 	.word	0xffffffff


	//   ....[22]....
        /*0094*/ 	.word	0xffffffff


	//   ....[23]....
        /*0098*/ 	.word	0xffffffff


	//   ....[24]....
        /*009c*/ 	.word	0xffffffff


	//   ....[25]....
        /*00a0*/ 	.word	0xffffffff


	//   ....[26]....
        /*00a4*/ 	.word	0xffffffff


	//   ....[27]....
        /*00a8*/ 	.word	0xffffffff


	//----- nvinfo : EIATTR_COOP_GROUP_INSTR_OFFSETS
	.align		4
.L_1776:
        /*00ac*/ 	.byte	0x04, 0x28
        /*00ae*/ 	.short	(.L_1778 - .L_1777)


	//   ....[0]....
.L_1777:
        /*00b0*/ 	.word	0x0000e220


	//   ....[1]....
        /*00b4*/ 	.word	0x0000e250


	//   ....[2]....
        /*00b8*/ 	.word	0x0000e270


	//   ....[3]....
        /*00bc*/ 	.word	0x0000e290


	//   ....[4]....
        /*00c0*/ 	.word	0x0000e2b0


	//   ....[5]....
        /*00c4*/ 	.word	0x0000e6f0


	//   ....[6]....
        /*00c8*/ 	.word	0x0000e710


	//   ....[7]....
        /*00cc*/ 	.word	0x0000e730


	//   ....[8]....
        /*00d0*/ 	.word	0x0000e750


	//   ....[9]....
        /*00d4*/ 	.word	0x0000e770


	//   ....[10]....
        /*00d8*/ 	.word	0x0000e890


	//   ....[11]....
        /*00dc*/ 	.word	0x0000e8e0


	//   ....[12]....
        /*00e0*/ 	.word	0x0000e920


	//   ....[13]....
        /*00e4*/ 	.word	0x0000e940


	//   ....[14]....
        /*00e8*/ 	.word	0x0000e9d0


	//   ....[15]....
        /*00ec*/ 	.word	0x0000ea10


	//   ....[16]....
        /*00f0*/ 	.word	0x0000eaa0


	//   ....[17]....
        /*00f4*/ 	.word	0x0000ead0


	//   ....[18]....
        /*00f8*/ 	.word	0x0000f5a0


	//   ....[19]....
        /*00fc*/ 	.word	0x0000f600


	//   ....[20]....
        /*0100*/ 	.word	0x0000f660


	//   ....[21]....
        /*0104*/ 	.word	0x0000f6c0


	//   ....[22]....
        /*0108*/ 	.word	0x0000f720


	//   ....[23]....
        /*010c*/ 	.word	0x0000fba0


	//   ....[24]....
        /*0110*/ 	.word	0x0000fc00


	//   ....[25]....
        /*0114*/ 	.word	0x0000fc60


	//   ....[26]....
        /*0118*/ 	.word	0x0000fcc0


	//   ....[27]....
        /*011c*/ 	.word	0x0000fd30


	//----- nvinfo : EIATTR_EXIT_INSTR_OFFSETS
	.align		4
.L_1778:
        /*0120*/ 	.byte	0x04, 0x1c
        /*0122*/ 	.short	(.L_1780 - .L_1779)


	//   ....[0]....
.L_1779:
        /*0124*/ 	.word	0x000007f0


	//   ....[1]....
        /*0128*/ 	.word	0x0000f540


	//----- nvinfo : EIATTR_MAX_THREADS
	.align		4
.L_1780:
        /*012c*/ 	.byte	0x04, 0x05
        /*012e*/ 	.short	(.L_1782 - .L_1781)
.L_1781:
        /*0130*/ 	.word	0x00000080
        /*0134*/ 	.word	0x00000001
        /*0138*/ 	.word	0x00000001


	//----- nvinfo : EIATTR_CRS_STACK_SIZE
	.align		4
.L_1782:
        /*013c*/ 	.byte	0x04, 0x1e
        /*013e*/ 	.short	(.L_1784 - .L_1783)
.L_1783:
        /*0140*/ 	.word	0x00000000
.L_1784:


//--------------------- .nv.info._ZN10layer_norm13ln_fwd_kernelINS_13Kernel_traitsI6__halfS2_S2_S2_fjLj4096ELj1ELj1ELj4ELj16ENS_18Kernel_traits_baseILj4096ES2_S2_S2_S2_fjLj128EEEEELb1ELb1ELb1ELb1EEEvNS_9FwdParamsE --------------------------
	.section	.nv.info._ZN10layer_norm13ln_fwd_kernelINS_13Kernel_traitsI6__halfS2_S2_S2_fjLj4096ELj1ELj1ELj4ELj16ENS_18Kernel_traits_baseILj4096ES2_S2_S2_S2_fjLj128EEEEELb1ELb1ELb1ELb1EEEvNS_9FwdParamsE,"",@"SHT_CUDA_INFO"
	.sectionflags	@""
	.align	4


	//----- nvinfo : EIATTR_CUDA_API_VERSION
	.align		4
        /*0000*/ 	.byte	0x04, 0x37
        /*0002*/ 	.short	(.L_1786 - .L_1785)
.L_1785:
        /*0004*/ 	.word	0x00000082


	//----- nvinfo : EIATTR_SW2861232_WAR
	.align		4
.L_1786:
        /*0008*/ 	.byte	0x01, 0x35
	.zero		2


	//----- nvinfo : EIATTR_PARAM_CBANK
	.align		4
        /*000c*/ 	.byte	0x04, 0x0a
        /*000e*/ 	.short	(.L_1788 - .L_1787)
	.align		4
.L_1787:
        /*0010*/ 	.word	index@(.nv.constant0._ZN10layer_norm13ln_fwd_kernelINS_13Kernel_traitsI6__halfS2_S2_S2_fjLj4096ELj1ELj1ELj4ELj16ENS_18Kernel_traits_baseILj4096ES2_S2_S2_S2_fjLj128EEEEELb1ELb1ELb1ELb1EEEvNS_9FwdParamsE)
        /*0014*/ 	.short	0x0160
        /*0016*/ 	.short	0x00e8


	//----- nvinfo : EIATTR_CBANK_PARAM_SIZE
	.align		4
.L_1788:
        /*0018*/ 	.byte	0x03, 0x19
        /*001a*/ 	.short	0x00e8


	//----- nvinfo : EIATTR_KPARAM_INFO
	.align		4
        /*001c*/ 	.byte	0x04, 0x17
        /*001e*/ 	.short	(.L_1790 - .L_1789)
.L_1789:
        /*0020*/ 	.word	0x00000000
        /*0024*/ 	.short	0x0000
        /*0026*/ 	.short	0x0000
        /*0028*/ 	.byte	0x00, 0xf0, 0xa1, 0x03


	//----- nvinfo : EIATTR_MAXREG_COUNT
	.align		4
.L_1790:
        /*002c*/ 	.byte	0x03, 0x1b
        /*002e*/ 	.short	0x00ff


	//----- nvinfo : EIATTR_NUM_BARRIERS
	.align		4
        /*0030*/ 	.byte	0x02, 0x4c
        /*0032*/ 	.byte	0x01
	.zero		1


	//----- nvinfo : EIATTR_MERCURY_ISA_VERSION
	.align		4
        /*0034*/ 	.byte	0x03, 0x5f
        /*0036*/ 	.short	0x0000


	//----- nvinfo : EIATTR_COOP_GROUP_MASK_REGIDS
	.align		4
        /*0038*/ 	.byte	0x04, 0x29
        /*003a*/ 	.short	(.L_1792 - .L_1791)


	//   ....[0]....
.L_1791:
        /*003c*/ 	.word	0xffffffff


	//   ....[1]....
        /*0040*/ 	.word	0xffffffff


	//   ....[2]....
        /*0044*/ 	.word	0xffffffff


	//   ....[3]....
        /*0048*/ 	.word	0xffffffff


	//   ....[4]....
        /*004c*/ 	.word	0xffffffff


	//   ....[5]....
        /*0050*/ 	.word	0xffffffff


	//   ....[6]....
        /*0054*/ 	.word	0xffffffff


	//   ....[7]....
        /*0058*/ 	.word	0xffffffff


	//   ....[8]....
        /*005c*/ 	.word	0xffffffff


	//   ....[9]....
        /*0060*/ 	.word	0xffffffff


	//   ....[10]....
        /*0064*/ 	.word	0xffffffff


	//   ....[11]....
        /*0068*/ 	.word	0xffffffff


	//   ....[12]....
        /*006c*/ 	.word	0xffffffff


	//   ....[13]....
        /*0070*/ 	.word	0xffffffff


	//   ....[14]....
        /*0074*/ 	.word	0xffffffff


	//   ....[15]....
        /*0078*/ 	.word	0xffffffff


	//   ....[16]....
        /*007c*/ 	.word	0xffffffff


	//   ....[17]....
        /*0080*/ 	.word	0xffffffff


	//   ....[18]....
        /*0084*/ 	.word	0xffffffff


	//   ....[19]....
        /*0088*/ 	.word	0xffffffff


	//   ....[20]....
        /*008c*/ 	.word	0xffffffff


	//   ....[21]....
        /*0090*/ 	.word	0xffffffff


	//   ....[22]....
        /*0094*/ 	.word	0xffffffff


	//   ....[23]....
        /*0098*/ 	.word	0xffffffff


	//   ....[24]....
        /*009c*/ 	.word	0xffffffff


	//   ....[25]....
        /*00a0*/ 	.word	0xffffffff


	//   ....[26]....
        /*00a4*/ 	.word	0xffffffff


	//   ....[27]....
        /*00a8*/ 	.word	0xffffffff


	//----- nvinfo : EIATTR_COOP_GROUP_INSTR_OFFSETS
	.align		4
.L_1792:
        /*00ac*/ 	.byte	0x04, 0x28
        /*00ae*/ 	.short	(.L_1794 - .L_1793)


	//   ....[0]....
.L_1793:
        /*00b0*/ 	.word	0x0000d8f0


	//   ....[1]....
        /*00b4*/ 	.word	0x0000d920


	//   ....[2]....
        /*00b8*/ 	.word	0x0000d940


	//   ....[3]....
        /*00bc*/ 	.word	0x0000d960


	//   ....[4]....
        /*00c0*/ 	.word	0x0000d980


	//   ....[5]....
        /*00c4*/ 	.word	0x0000ddb0


	//   ....[6]....
        /*00c8*/ 	.word	0x0000ddd0


	//   ....[7]....
        /*00cc*/ 	.word	0x0000ddf0


	//   ....[8]....
        /*00d0*/ 	.word	0x0000de10


	//   ....[9]....
        /*00d4*/ 	.word	0x0000de30


	//   ....[10]....
        /*00d8*/ 	.word	0x0000df50


	//   ....[11]....
        /*00dc*/ 	.word	0x0000df90


	//   ....[12]....
        /*00e0*/ 	.word	0x0000dfc0


	//   ....[13]....
        /*00e4*/ 	.word	0x0000dfd0


	//   ....[14]....
        /*00e8*/ 	.word	0x0000e060


	//   ....[15]....
        /*00ec*/ 	.word	0x0000e0b0


	//   ....[16]....
        /*00f0*/ 	.word	0x0000e1a0


	//   ....[17]....
        /*00f4*/ 	.word	0x0000e1b0


	//   ....[18]....
        /*00f8*/ 	.word	0x0000ed70


	//   ....[19]....
        /*00fc*/ 	.word	0x0000ede0


	//   ....[20]....
        /*0100*/ 	.word	0x0000ee40


	//   ....[21]....
        /*0104*/ 	.word	0x0000eea0


	//   ....[22]....
        /*0108*/ 	.word	0x0000ef00


	//   ....[23]....
        /*010c*/ 	.word	0x0000f370


	//   ....[24]....
        /*0110*/ 	.word	0x0000f3d0


	//   ....[25]....
        /*0114*/ 	.word	0x0000f430


	//   ....[26]....
        /*0118*/ 	.word	0x0000f490


	//   ....[27]....
        /*011c*/ 	.word	0x0000f4f0


	//----- nvinfo : EIATTR_EXIT_INSTR_OFFSETS
	.align		4
.L_1794:
        /*0120*/ 	.byte	0x04, 0x1c
        /*0122*/ 	.short	(.L_1796 - .L_1795)


	//   ....[0]....
.L_1795:
        /*0124*/ 	.word	0x000005b0


	//   ....[1]....
        /*0128*/ 	.word	0x0000ed20


	//----- nvinfo : EIATTR_MAX_THREADS
	.align		4
.L_1796:
        /*012c*/ 	.byte	0x04, 0x05
        /*012e*/ 	.short	(.L_1798 - .L_1797)
.L_1797:
        /*0130*/ 	.word	0x00000080
        /*0134*/ 	.word	0x00000001
        /*0138*/ 	.word	0x00000001


	//----- nvinfo : EIATTR_CRS_STACK_SIZE
	.align		4
.L_1798:
        /*013c*/ 	.byte	0x04, 0x1e
        /*013e*/ 	.short	(.L_1800 - .L_1799)
.L_1799:
        /*0140*/ 	.word	0x00000000
.L_1800:


//--------------------- .nv.info._ZN10layer_norm13ln_fwd_kernelINS_13Kernel_traitsIf13__nv_bfloat16S2_S2_fjLj4096ELj1ELj1ELj4ELj16ENS_18Kernel_traits_baseILj4096EfS2_S2_S2_fjLj128EEEEELb0ELb0ELb0ELb0EEEvNS_9FwdParamsE --------------------------
	.section	.nv.info._ZN10layer_norm13ln_fwd_kernelINS_13Kernel_traitsIf13__nv_bfloat16S2_S2_fjLj4096ELj1ELj1ELj4ELj16ENS_18Kernel_traits_baseILj4096EfS2_S2_S2_fjLj128EEEEELb0ELb0ELb0ELb0EEEvNS_9FwdParamsE,"",@"SHT_CUDA_INFO"
	.sectionflags	@""
	.align	4


	//----- nvinfo : EIATTR_CUDA_API_VERSION
	.align		4
        /*0000*/ 	.byte	0x04, 0x37
        /*0002*/ 	.short	(.L_1802 - .L_1801)
.L_1801:
        /*0004*/ 	.word	0x00000082


	//----- nvinfo : EIATTR_SW2861232_WAR
	.align		4
.L_1802:
        /*0008*/ 	.byte	0x01, 0x35
	.zero		2


	//----- nvinfo : EIATTR_PARAM_CBANK
	.align		4
        /*000c*/ 	.byte	0x04, 0x0a
        /*000e*/ 	.short	(.L_1804 - .L_1803)
	.align		4
.L_1803:
        /*0010*/ 	.word	index@(.nv.constant0._ZN10layer_norm13ln_fwd_kernelINS_13Kernel_traitsIf13__nv_bfloat16S2_S2_fjLj4096ELj1ELj1ELj4ELj16ENS_18Kernel_traits_baseILj4096EfS2_S2_S2_fjLj128EEEEELb0ELb0ELb0ELb0EEEvNS_9FwdParamsE)
        /*0014*/ 	.short	0x0160
        /*0016*/ 	.short	0x00e8


	//----- nvinfo : EIATTR_CBANK_PARAM_SIZE
	.align		4
.L_1804:
        /*0018*/ 	.byte	0x03, 0x19
        /*001a*/ 	.short	0x00e8


	//----- nvinfo : EIATTR_KPARAM_INFO
	.align		4
        /*001c*/ 	.byte	0x04, 0x17
        /*001e*/ 	.short	(.L_1806 - .L_1805)
.L_1805:
        /*0020*/ 	.word	0x00000000
        /*0024*/ 	.short	0x0000
        /*0026*/ 	.short	0x0000
        /*0028*/ 	.byte	0x00, 0xf0, 0xa1, 0x03


	//----- nvinfo : EIATTR_MAXREG_COUNT
	.align		4
.L_1806:
        /*002c*/ 	.byte	0x03, 0x1b
        /*002e*/ 	.short	0x00ff


	//----- nvinfo : EIATTR_NUM_BARRIERS
	.align		4
        /*0030*/ 	.byte	0x02, 0x4c
        /*0032*/ 	.byte	0x01
	.zero		1


	//----- nvinfo : EIATTR_MERCURY_ISA_VERSION
	.align		4
        /*0034*/ 	.byte	0x03, 0x5f
        /*0036*/ 	.short	0x0000


	//----- nvinfo : EIATTR_COOP_GROUP_MASK_REGIDS
	.align		4
        /*0038*/ 	.byte	0x04, 0x29
        /*003a*/ 	.short	(.L_1808 - .L_1807)


	//   ....[0]....
.L_1807:
        /*003c*/ 	.word	0xffffffff


	//   ....[1]....
        /*0040*/ 	.word	0xffffffff


	//   ....[2]....
        /*0044*/ 	.word	0xffffffff


	//   ....[3]....
        /*0048*/ 	.word	0xffffffff


	//   ....[4]....
        /*004c*/ 	.word	0xffffffff


	//   ....[5]....
        /*0050*/ 	.word	0xffffffff


	//   ....[6]....
        /*0054*/ 	.word	0xffffffff


	//   ....[7]....
        /*0058*/ 	.word	0xffffffff


	//   ....[8]....
        /*005c*/ 	.word	0xffffffff


	//   ....[9]....
        /*0060*/ 	.word	0xffffffff


	//   ....[10]....
        /*0064*/ 	.word	0xffffffff


	//   ....[11]....
        /*0068*/ 	.word	0xffffffff


	//   ....[12]....
        /*006c*/ 	.word	0xffffffff


	//   ....[13]....
        /*0070*/ 	.word	0xffffffff


	//   ....[14]....
        /*0074*/ 	.word	0xffffffff


	//   ....[15]....
        /*0078*/ 	.word	0xffffffff


	//   ....[16]....
        /*007c*/ 	.word	0xffffffff


	//   ....[17]....
        /*0080*/ 	.word	0xffffffff


	//   ....[18]....
        /*0084*/ 	.word	0xffffffff


	//   ....[19]....
        /*0088*/ 	.word	0xffffffff


	//   ....[20]....
        /*008c*/ 	.word	0xffffffff


	//   ....[21]....
        /*0090*/ 	.word	0xffffffff


	//   ....[22]....
        /*0094*/ 	.word	0xffffffff


	//   ....[23]....
        /*0098*/ 	.word	0xffffffff


	//   ....[24]....
        /*009c*/ 	.word	0xffffffff


	//   ....[25]....
        /*00a0*/ 	.word	0xffffffff


	//   ....[26]....
        /*00a4*/ 	.word	0xffffffff


	//   ....[27]....
        /*00a8*/ 	.word	0xffffffff


	//----- nvinfo : EIATTR_COOP_GROUP_INSTR_OFFSETS
	.align		4
.L_1808:
        /*00ac*/ 	.byte	0x04, 0x28
        /*00ae*/ 	.short	(.L_1810 - .L_1809)


	//   ....[0]....
.L_1809:
        /*00b0*/ 	.word	0x000020c0


	//   ....[1]....
        /*00b4*/ 	.word	0x000020f0


	//   ....[2]....
        /*00b8*/ 	.word	0x00002110


	//   ....[3]....
        /*00bc*/ 	.word	0x00002130


	//   ....[4]....
        /*00c0*/ 	.word	0x00002150


	//   ....[5]....
        /*00c4*/ 	.word	0x00002590


	//   ....[6]....
        /*00c8*/ 	.word	0x000025b0


	//   ....[7]....
        /*00cc*/ 	.word	0x000025d0


	//   ....[8]....
        /*00d0*/ 	.word	0x000025f0


	//   ....[9]....
        /*00d4*/ 	.word	0x00002610


	//   ....[10]....
        /*00d8*/ 	.word	0x00002730


	//   ....[11]....
        /*00dc*/ 	.word	0x00002790


	//   ....[12]....
        /*00e0*/ 	.word	0x000027a0


	//   ....[13]....
        /*00e4*/ 	.word	0x00002810


	//   ....[14]....
        /*00e8*/ 	.word	0x00002860


	//   ....[15]....
        /*00ec*/ 	.word	0x00002880


	//   ....[16]....
        /*00f0*/ 	.word	0x00002960


	//   ....[17]....
        /*00f4*/ 	.word	0x00002970


	//   ....[18]....
        /*00f8*/ 	.word	0x000033b0


	//   ....[19]....
        /*00fc*/ 	.word	0x00003410


	//   ....[20]....
        /*0100*/ 	.word	0x00003470


	//   ....[21]....
        /*0104*/ 	.word	0x000034d0


	//   ....[22]....
        /*0108*/ 	.word	0x00003530


	//   ....[23]....
        /*010c*/ 	.word	0x000039c0


	//   ....[24]....
        /*0110*/ 	.word	0x00003a20


	//   ....[25]....
        /*0114*/ 	.word	0x00003a80


	//   ....[26]....
        /*0118*/ 	.word	0x00003ae0


	//   ....[27]....
        /*011c*/ 	.word	0x00003b40


	//----- nvinfo : EIATTR_EXIT_INSTR_OFFSETS
	.align		4
.L_1810:
        /*0120*/ 	.byte	0x04, 0x1c
        /*0122*/ 	.short	(.L_1812 - .L_1811)


	//   ....[0]....
.L_1811:
        /*0124*/ 	.word	0x00000580


	//   ....[1]....
        /*0128*/ 	.word	0x00003350


	//----- nvinfo : EIATTR_MAX_THREADS
	.align		4
.L_1812:
        /*012c*/ 	.byte	0x04, 0x05
        /*012e*/ 	.short	(.L_1814 - .L_1813)
.L_1813:
        /*0130*/ 	.word	0x00000080
        /*0134*/ 	.word	0x00000001
        /*0138*/ 	.word	0x00000001


	//----- nvinfo : EIATTR_CRS_STACK_SIZE
	.align		4
.L_1814:
        /*013c*/ 	.byte	0x04, 0x1e
        /*013e*/ 	.short	(.L_1816 - .L_1815)
.L_1815:
        /*0140*/ 	.word	0x00000000
.L_1816:


//--------------------- .nv.info._ZN10layer_norm13ln_fwd_kernelINS_13Kernel_traitsIf13__nv_bfloat16S2_S2_fjLj4096ELj1ELj1ELj4ELj16ENS_18Kernel_traits_baseILj4096EfS2_S2_S2_fjLj128EEEEELb0ELb0ELb0ELb1EEEvNS_9FwdParamsE --------------------------
	.section	.nv.info._ZN10layer_norm13ln_fwd_kernelINS_13Kernel_traitsIf13__nv_bfloat16S2_S2_fjLj4096ELj1ELj1ELj4ELj16ENS_18Kernel_traits_baseILj4096EfS2_S2_S2_fjLj128EEEEELb0ELb0ELb0ELb1EEEvNS_9FwdParamsE,"",@"SHT_CUDA_INFO"
	.sectionflags	@""
	.align	4


	//----- nvinfo : EIATTR_CUDA_API_VERSION
	.align		4
        /*0000*/ 	.byte	0x04, 0x37
        /*0002*/ 	.short	(.L_1818 - .L_1817)
.L_1817:
        /*0004*/ 	.word	0x00000082


	//----- nvinfo : EIATTR_SW2861232_WAR
	.align		4
.L_1818:
        /*0008*/ 	.byte	0x01, 0x35
	.zero		2


	//----- nvinfo : EIATTR_PARAM_CBANK
	.align		4
        /*000c*/ 	.byte	0x04, 0x0a
        /*000e*/ 	.short	(.L_1820 - .L_1819)
	.align		4
.L_1819:
        /*0010*/ 	.word	index@(.nv.constant0._ZN10layer_norm13ln_fwd_kernelINS_13Kernel_traitsIf13__nv_bfloat16S2_S2_fjLj4096ELj1ELj1ELj4ELj16ENS_18Kernel_traits_baseILj4096EfS2_S2_S2_fjLj128EEEEELb0ELb0ELb0ELb1EEEvNS_9FwdParamsE)
        /*0014*/ 	.short	0x0160
        /*0016*/ 	.short	0x00e8


	//----- nvinfo : EIATTR_CBANK_PARAM_SIZE
	.align		4
.L_1820:
        /*0018*/ 	.byte	0x03, 0x19
        /*001a*/ 	.short	0x00e8


	//----- nvinfo : EIATTR_KPARAM_INFO
	.align		4
        /*001c*/ 	.byte	0x04, 0x17
        /*001e*/ 	.short	(.L_1822 - .L_1821)
.L_1821:
        /*0020*/ 	.word	0x00000000
        /*0024*/ 	.short	0x0000
        /*0026*/ 	.short	0x0000
        /*0028*/ 	.byte	0x00, 0xf0, 0xa1, 0x03


	//----- nvinfo : EIATTR_MAXREG_COUNT
	.align		4
.L_1822:
        /*002c*/ 	.byte	0x03, 0x1b
        /*002e*/ 	.short	0x00ff


	//----- nvinfo : EIATTR_NUM_BARRIERS
	.align		4
        /*0030*/ 	.byte	0x02, 0x4c
        /*0032*/ 	.byte	0x01
	.zero		1


	//----- nvinfo : EIATTR_MERCURY_ISA_VERSION
	.align		4
        /*0034*/ 	.byte	0x03, 0x5f
        /*0036*/ 	.short	0x0000


	//----- nvinfo : EIATTR_COOP_GROUP_MASK_REGIDS
	.align		4
        /*0038*/ 	.byte	0x04, 0x29
        /*003a*/ 	.short	(.L_1824 - .L_1823)


	//   ....[0]....
.L_1823:
        /*003c*/ 	.word	0xffffffff


	//   ....[1]....
        /*0040*/ 	.word	0xffffffff


	//   ....[2]....
        /*0044*/ 	.word	0xffffffff


	//   ....[3]....
        /*0048*/ 	.word	0xffffffff


	//   ....[4]....
        /*004c*/ 	.word	0xffffffff


	//   ....[5]....
        /*0050*/ 	.word	0xffffffff


	//   ....[6]....
        /*0054*/ 	.word	0xffffffff


	//   ....[7]....
        /*0058*/ 	.word	0xffffffff


	//   ....[8]....
        /*005c*/ 	.word	0xffffffff


	//   ....[9]....
        /*0060*/ 	.word	0xffffffff


	//   ....[10]....
        /*0064*/ 	.word	0xffffffff


	//   ....[11]....
        /*0068*/ 	.word	0xffffffff


	//   ....[12]....
        /*006c*/ 	.word	0xffffffff


	//   ....[13]....
        /*0070*/ 	.word	0xffffffff


	//   ....[14]....
        /*0074*/ 	.word	0xffffffff


	//   ....[15]....
        /*0078*/ 	.word	0xffffffff


	//   ....[16]....
        /*007c*/ 	.word	0xffffffff


	//   ....[17]....
        /*0080*/ 	.word	0xffffffff


	//   ....[18]....
        /*0084*/ 	.word	0xffffffff


	//   ....[19]....
        /*0088*/ 	.word	0xffffffff


	//   ....[20]....
        /*008c*/ 	.word	0xffffffff


	//   ....[21]....
        /*0090*/ 	.word	0xffffffff


	//   ....[22]....
        /*0094*/ 	.word	0xffffffff


	//   ....[23]....
        /*0098*/ 	.word	0xffffffff


	//   ....[24]....
        /*009c*/ 	.word	0xffffffff


	//   ....[25]....
        /*00a0*/ 	.word	0xffffffff


	//   ....[26]....
        /*00a4*/ 	.word	0xffffffff


	//   ....[27]....
        /*00a8*/ 	.word	0xffffffff


	//----- nvinfo : EIATTR_COOP_GROUP_INSTR_OFFSETS
	.align		4
.L_1824:
        /*00ac*/ 	.byte	0x04, 0x28
        /*00ae*/ 	.short	(.L_1826 - .L_1825)


	//   ....[0]....
.L_1825:
        /*00b0*/ 	.word	0x00001b30


	//   ....[1]....
        /*00b4*/ 	.word	0x00001b60


	//   ....[2]....
        /*00b8*/ 	.word	0x00001b80


	//   ....[3]....
        /*00bc*/ 	.word	0x00001ba0


	//   ....[4]....
        /*00c0*/ 	.word	0x00001bc0


	//   ....[5]....
        /*00c4*/ 	.word	0x00001ff0


	//   ....[6]....
        /*00c8*/ 	.word	0x00002010


	//   ....[7]....
        /*00cc*/ 	.word	0x00002030


	//   ....[8]....
        /*00d0*/ 	.word	0x00002050


	//   ....[9]....
        /*00d4*/ 	.word	0x00002070


	//   ....[10]....
        /*00d8*/ 	.word	0x00002140


	//   ....[11]....
        /*00dc*/ 	.word	0x000021a0


	//   ....[12]....
        /*00e0*/ 	.word	0x000021b0


	//   ....[13]....
        /*00e4*/ 	.word	0x00002260


	//   ....[14]....
        /*00e8*/ 	.word	0x00002280


	//   ....[15]....
        /*00ec*/ 	.word	0x000022b0


	//   ....[16]....
        /*00f0*/ 	.word	0x00002390


	//   ....[17]....
        /*00f4*/ 	.word	0x000023a0


	//   ....[18]....
        /*00f8*/ 	.word	0x00002ce0


	//   ....[19]....
        /*00fc*/ 	.word	0x00002d50


	//   ....[20]....
        /*0100*/ 	.word	0x00002dc0


	//   ....[21]....
        /*0104*/ 	.word	0x00002e30


	//   ....[22]....
        /*0108*/ 	.word	0x00002ea0


	//   ....[23]....
        /*010c*/ 	.word	0x00003310


	//   ....[24]....
        /*0110*/ 	.word	0x00003370


	//   ....[25]....
        /*0114*/ 	.word	0x000033d0


	//   ....[26]....
        /*0118*/ 	.word	0x00003430


	//   ....[27]....
        /*011c*/ 	.word	0x00003490


	//----- nvinfo : EIATTR_EXIT_INSTR_OFFSETS
	.align		4
.L_1826:
        /*0120*/ 	.byte	0x04, 0x1c
        /*0122*/ 	.short	(.L_1828 - .L_1827)


	//   ....[0]....
.L_1827:
        /*0124*/ 	.word	0x00000270


	//   ....[1]....
        /*0128*/ 	.word	0x00002c80


	//----- nvinfo : EIATTR_MAX_THREADS
	.align		4
.L_1828:
        /*012c*/ 	.byte	0x04, 0x05
        /*012e*/ 	.short	(.L_1830 - .L_1829)
.L_1829:
        /*0130*/ 	.word	0x00000080
        /*0134*/ 	.word	0x00000001
        /*0138*/ 	.word	0x00000001


	//----- nvinfo : EIATTR_CRS_STACK_SIZE
	.align		4
.L_1830:
        /*013c*/ 	.byte	0x04, 0x1e
        /*013e*/ 	.short	(.L_1832 - .L_1831)
.L_1831:
        /*0140*/ 	.word	0x00000000
.L_1832:


//--------------------- .nv.info._ZN10layer_norm13ln_fwd_kernelINS_13Kernel_traitsIf13__nv_bfloat16S2_S2_fjLj4096ELj1ELj1ELj4ELj16ENS_18Kernel_traits_baseILj4096EfS2_S2_S2_fjLj128EEEEELb0ELb0ELb1ELb0EEEvNS_9FwdParamsE --------------------------
	.section	.nv.info._ZN10layer_norm13ln_fwd_kernelINS_13Kernel_traitsIf13__nv_bfloat16S2_S2_fjLj4096ELj1ELj1ELj4ELj16ENS_18Kernel_traits_baseILj4096EfS2_S2_S2_fjLj128EEEEELb0ELb0ELb1ELb0EEEvNS_9FwdParamsE,"",@"SHT_CUDA_INFO"
	.sectionflags	@""
	.align	4


	//----- nvinfo : EIATTR_CUDA_API_VERSION
	.align		4
        /*0000*/ 	.byte	0x04, 0x37
        /*0002*/ 	.short	(.L_1834 - .L_1833)
.L_1833:
        /*0004*/ 	.word	0x00000082


	//----- nvinfo : EIATTR_SW2861232_WAR
	.align		4
.L_1834:
        /*0008*/ 	.byte	0x01, 0x35
	.zero		2


	//----- nvinfo : EIATTR_PARAM_CBANK
	.align		4
        /*000c*/ 	.byte	0x04, 0x0a
        /*000e*/ 	.short	(.L_1836 - .L_1835)
	.align		4
.L_1835:
        /*0010*/ 	.word	index@(.nv.constant0._ZN10layer_norm13ln_fwd_kernelINS_13Kernel_traitsIf13__nv_bfloat16S2_S2_fjLj4096ELj1ELj1ELj4ELj16ENS_18Kernel_traits_baseILj4096EfS2_S2_S2_fjLj128EEEEELb0ELb0ELb1ELb0EEEvNS_9FwdParamsE)
        /*0014*/ 	.short	0x0160
        /*0016*/ 	.short	0x00e8


	//----- nvinfo : EIATTR_CBANK_PARAM_SIZE
	.align		4
.L_1836:
        /*0018*/ 	.byte	0x03, 0x19
        /*001a*/ 	.short	0x00e8


	//----- nvinfo : EIATTR_KPARAM_INFO
	.align		4
        /*001c*/ 	.byte	0x04, 0x17
        /*001e*/ 	.short	(.L_1838 - .L_1837)
.L_1837:
        /*0020*/ 	.word	0x00000000
        /*0024*/ 	.short	0x0000
        /*0026*/ 	.short	0x0000
        /*0028*/ 	.byte	0x00, 0xf0, 0xa1, 0x03


	//----- nvinfo : EIATTR_MAXREG_COUNT
	.align		4
.L_1838:
        /*002c*/ 	.byte	0x03, 0x1b
        /*002e*/ 	.short	0x00ff


	//----- nvinfo : EIATTR_NUM_BARRIERS
	.align		4
        /*0030*/ 	.byte	0x02, 0x4c
        /*0032*/ 	.byte	0x01
	.zero		1


	//----- nvinfo : EIATTR_MERCURY_ISA_VERSION
	.align		4
        /*0034*/ 	.byte	0x03, 0x5f
        /*0036*/ 	.short	0x0000


	//----- nvinfo : EIATTR_COOP_GROUP_MASK_REGIDS
	.align		4
        /*0038*/ 	.byte	0x04, 0x29
        /*003a*/ 	.short	(.L_1840 - .L_1839)


	//   ....[0]....
.L_1839:
        /*003c*/ 	.word	0xffffffff


	//   ....[1]....
        /*0040*/ 	.word	0xffffffff


	//   ....[2]....
        /*0044*/ 	.word	0xffffffff


	//   ....[3]....
        /*0048*/ 	.word	0xffffffff


	//   ....[4]....
        /*004c*/ 	.word	0xffffffff


	//   ....[5]....
        /*0050*/ 	.word	0xffffffff


	//   ....[6]....
        /*0054*/ 	.word	0xffffffff


	//   ....[7]....
        /*0058*/ 	.word	0xffffffff


	//   ....[8]....
        /*005c*/ 	.word	0xffffffff


	//   ....[9]....
        /*0060*/ 	.word	0xffffffff


	//   ....[10]....
        /*0064*/ 	.word	0xffffffff


	//   ....[11]....
        /*0068*/ 	.word	0xffffffff


	//   ....[12]....
        /*006c*/ 	.word	0xffffffff


	//   ....[13]....
        /*0070*/ 	.word	0xffffffff


	//   ....[14]....
        /*0074*/ 	.word	0xffffffff


	//   ....[15]....
        /*0078*/ 	.word	0xffffffff


	//   ....[16]....
        /*007c*/ 	.word	0xffffffff


	//   ....[17]....
        /*0080*/ 	.word	0xffffffff


	//   ....[18]....
        /*0084*/ 	.word	0xffffffff


	//   ....[19]....
        /*0088*/ 	.word	0xffffffff


	//   ....[20]....
        /*008c*/ 	.word	0xffffffff


	//   ....[21]....
        /*0090*/ 	.word	0xffffffff


	//   ....[22]....
        /*0094*/ 	.word	0xffffffff


	//   ....[23]....
        /*0098*/ 	.word	0xffffffff


	//   ....[24]....
        /*009c*/ 	.word	0xffffffff


	//   ....[25]....
        /*00a0*/ 	.word	0xffffffff


	//   ....[26]....
        /*00a4*/ 	.word	0xffffffff


	//   ....[27]....
        /*00a8*/ 	.word	0xffffffff


	//----- nvinfo : EIATTR_COOP_GROUP_INSTR_OFFSETS
	.align		4
.L_1840:
        /*00ac*/ 	.byte	0x04, 0x28
        /*00ae*/ 	.short	(.L_1842 - .L_1841)


	//   ....[0]....
.L_1841:
        /*00b0*/ 	.word	0x000025a0


	//   ....[1]....
        /*00b4*/ 	.word	0x000025d0


	//   ....[2]....
        /*00b8*/ 	.word	0x000025f0


	//   ....[3]....
        /*00bc*/ 	.word	0x00002610


	//   ....[4]....
        /*00c0*/ 	.word	0x00002630


	//   ....[5]....
        /*00c4*/ 	.word	0x00002a70


	//   ....[6]....
        /*00c8*/ 	.word	0x00002a90


	//   ....[7]....
        /*00cc*/ 	.word	0x00002ab0


	//   ....[8]....
        /*00d0*/ 	.word	0x00002ad0


	//   ....[9]....
        /*00d4*/ 	.word	0x00002af0


	//   ....[10]....
        /*00d8*/ 	.word	0x00002c10


	//   ....[11]....
        /*00dc*/ 	.word	0x00002c70


	//   ....[12]....
        /*00e0*/ 	.word	0x00002ce0


	//   ....[13]....
        /*00e4*/ 	.word	0x00002d00


	//   ....[14]....
        /*00e8*/ 	.word	0x00002d60


	//   ....[15]....
        /*00ec*/ 	.word	0x00002d70


	//   ....[16]....
        /*00f0*/ 	.word	0x00002e40


	//   ....[17]....
        /*00f4*/ 	.word	0x00002e50


	//   ....[18]....
        /*00f8*/ 	.word	0x00003900


	//   ....[19]....
        /*00fc*/ 	.word	0x00003970


	//   ....[20]....
        /*0100*/ 	.word	0x000039d0


	//   ....[21]....
        /*0104*/ 	.word	0x00003a30


	//   ....[22]....
        /*0108*/ 	.word	0x00003a90


	//   ....[23]....
        /*010c*/ 	.word	0x00003f20


	//   ....[24]....
        /*0110*/ 	.word	0x00003f80


	//   ....[25]....
        /*0114*/ 	.word	0x00003fe0


	//   ....[26]....
        /*0118*/ 	.word	0x00004040


	//   ....[27]....
        /*011c*/ 	.word	0x000040a0


	//----- nvinfo : EIATTR_EXIT_INSTR_OFFSETS
	.align		4
.L_1842:
        /*0120*/ 	.byte	0x04, 0x1c
        /*0122*/ 	.short	(.L_1844 - .L_1843)


	//   ....[0]....
.L_1843:
        /*0124*/ 	.word	0x00000570


	//   ....[1]....
        /*0128*/ 	.word	0x000038a0


	//----- nvinfo : EIATTR_MAX_THREADS
	.align		4
.L_1844:
        /*012c*/ 	.byte	0x04, 0x05
        /*012e*/ 	.short	(.L_1846 - .L_1845)
.L_1845:
        /*0130*/ 	.word	0x00000080
        /*0134*/ 	.word	0x00000001
        /*0138*/ 	.word	0x00000001


	//----- nvinfo : EIATTR_CRS_STACK_SIZE
	.align		4
.L_1846:
        /*013c*/ 	.byte	0x04, 0x1e
        /*013e*/ 	.short	(.L_1848 - .L_1847)
.L_1847:
        /*0140*/ 	.word	0x00000000
.L_1848:


//--------------------- .nv.info._ZN10layer_norm13ln_fwd_kernelINS_13Kernel_traitsIf13__nv_bfloat16S2_S2_fjLj4096ELj1ELj1ELj4ELj16ENS_18Kernel_traits_baseILj4096EfS2_S2_S2_fjLj128EEEEELb0ELb0ELb1ELb1EEEvNS_9FwdParamsE --------------------------
	.section	.nv.info._ZN10layer_norm13ln_fwd_kernelINS_13Kernel_traitsIf13__nv_bfloat16S2_S2_fjLj4096ELj1ELj1ELj4ELj16ENS_18Kernel_traits_baseILj4096EfS2_S2_S2_fjLj128EEEEELb0ELb0ELb1ELb1EEEvNS_9FwdParamsE,"",@"SHT_CUDA_INFO"
	.sectionflags	@""
	.align	4


	//----- nvinfo : EIATTR_CUDA_API_VERSION
	.align		4
        /*0000*/ 	.byte	0x04, 0x37
        /*0002*/ 	.short	(.L_1850 - .L_1849)
.L_1849:
        /*0004*/ 	.word	0x00000082


	//----- nvinfo : EIATTR_SW2861232_WAR
	.align		4
.L_1850:
        /*0008*/ 	.byte	0x01, 0x35
	.zero		2


	//----- nvinfo : EIATTR_PARAM_CBANK
	.align		4
        /*000c*/ 	.byte	0x04, 0x0a
        /*000e*/ 	.short	(.L_1852 - .L_1851)
	.align		4
.L_1851:
        /*0010*/ 	.word	index@(.nv.constant0._ZN10layer_norm13ln_fwd_kernelINS_13Kernel_traitsIf13__nv_bfloat16S2_S2_fjLj4096ELj1ELj1ELj4ELj16ENS_18Kernel_traits_baseILj4096EfS2_S2_S2_fjLj128EEEEELb0ELb0ELb1ELb1EEEvNS_9FwdParamsE)
        /*0014*/ 	.short	0x0160
        /*0016*/ 	.short	0x00e8


	//----- nvinfo : EIATTR_CBANK_PARAM_SIZE
	.align		4
.L_1852:
        /*0018*/ 	.byte	0x03, 0x19
        /*001a*/ 	.short	0x00e8


	//----- nvinfo : EIATTR_KPARAM_INFO
	.align		4
        /*001c*/ 	.byte	0x04, 0x17
        /*001e*/ 	.short	(.L_1854 - .L_1853)
.L_1853:
        /*0020*/ 	.word	0x00000000
        /*0024*/ 	.short	0x0000
        /*0026*/ 	.short	0x0000
        /*0028*/ 	.byte	0x00, 0xf0, 0xa1, 0x03


	//----- nvinfo : EIATTR_MAXREG_COUNT
	.align		4
.L_1854:
        /*002c*/ 	.byte	0x03, 0x1b
        /*002e*/ 	.short	0x00ff


	//----- nvinfo : EIATTR_NUM_BARRIERS
	.align		4
        /*0030*/ 	.byte	0x02, 0x4c
        /*0032*/ 	.byte	0x01
	.zero		1


	//----- nvinfo : EIATTR_MERCURY_ISA_VERSION
	.align		4
        /*0034*/ 	.byte	0x03, 0x5f
        /*0036*/ 	.short	0x0000


	//----- nvinfo : EIATTR_COOP_GROUP_MASK_REGIDS
	.align		4
        /*0038*/ 	.byte	0x04, 0x29
        /*003a*/ 	.short	(.L_1856 - .L_1855)


	//   ....[0]....
.L_1855:
        /*003c*/ 	.word	0xffffffff


	//   ....[1]....
        /*0040*/ 	.word	0xffffffff


	//   ....[2]....
        /*0044*/ 	.word	0xffffffff


	//   ....[3]....
        /*0048*/ 	.word	0xffffffff


	//   ....[4]....
        /*004c*/ 	.word	0xffffffff


	//   ....[5]....
        /*0050*/ 	.word	0xffffffff


	//   ....[6]....
        /*0054*/ 	.word	0xffffffff


	//   ....[7]....
        /*0058*/ 	.word	0xffffffff


	//   ....[8]....
        /*005c*/ 	.word	0xffffffff


	//   ....[9]....
        /*0060*/ 	.word	0xffffffff


	//   ....[10]....
        /*0064*/ 	.word	0xffffffff


	//   ....[11]....
        /*0068*/ 	.word	0xffffffff


	//   ....[12]....
        /*006c*/ 	.word	0xffffffff


	//   ....[13]....
        /*0070*/ 	.word	0xffffffff


	//   ....[14]....
        /*0074*/ 	.word	0xffffffff


	//   ....[15]....
        /*0078*/ 	.word	0xffffffff


	//   ....[16]....
        /*007c*/ 	.word	0xffffffff


	//   ....[17]....
        /*0080*/ 	.word	0xffffffff


	//   ....[18]....
        /*0084*/ 	.word	0xffffffff


	//   ....[19]....
        /*0088*/ 	.word	0xffffffff


	//   ....[20]....
        /*008c*/ 	.word	0xffffffff


	//   ....[21]....
        /*0090*/ 	.word	0xffffffff


	//   ....[22]....
        /*0094*/ 	.word	0xffffffff


	//   ....[23]....
        /*0098*/ 	.word	0xffffffff


	//   ....[24]....
        /*009c*/ 	.word	0xffffffff


	//   ....[25]....
        /*00a0*/ 	.word	0xffffffff


	//   ....[26]....
        /*00a4*/ 	.word	0xffffffff


	//   ....[27]....
        /*00a8*/ 	.word	0xffffffff


	//----- nvinfo : EIATTR_COOP_GROUP_INSTR_OFFSETS
	.align		4
.L_1856:
        /*00ac*/ 	.byte	0x04, 0x28
        /*00ae*/ 	.short	(.L_1858 - .L_1857)


	//   ....[0]....
.L_1857:
        /*00b0*/ 	.word	0x00002010


	//   ....[1]....
        /*00b4*/ 	.word	0x00002040


	//   ....[2]....
        /*00b8*/ 	.word	0x00002060


	//   ....[3]....
        /*00bc*/ 	.word	0x00002080


	//   ....[4]....
        /*00c0*/ 	.word	0x000020a0


	//   ....[5]....
        /*00c4*/ 	.word	0x000024d0


	//   ....[6]....
        /*00c8*/ 	.word	0x000024f0


	//   ....[7]....
        /*00cc*/ 	.word	0x00002510


	//   ....[8]....
        /*00d0*/ 	.word	0x00002530


	//   ....[9]....
        /*00d4*/ 	.word	0x00002550


	//   ....[10]....
        /*00d8*/ 	.word	0x00002630


	//   ....[11]....
        /*00dc*/ 	.word	0x000026a0


	//   ....[12]....
        /*00e0*/ 	.word	0x000026b0


	//   ....[13]....
        /*00e4*/ 	.word	0x00002700


	//   ....[14]....
        /*00e8*/ 	.word	0x00002760


	//   ....[15]....
        /*00ec*/ 	.word	0x00002770


	//   ....[16]....
        /*00f0*/ 	.word	0x00002870


	//   ....[17]....
        /*00f4*/ 	.word	0x00002880


	//   ....[18]....
        /*00f8*/ 	.word	0x00003240


	//   ....[19]....
        /*00fc*/ 	.word	0x000032a0


	//   ....[20]....
        /*0100*/ 	.word	0x00003300


	//   ....[21]....
        /*0104*/ 	.word	0x00003360


	//   ....[22]....
        /*0108*/ 	.word	0x000033c0


	//   ....[23]....
        /*010c*/ 	.word	0x00003830


	//   ....[24]....
        /*0110*/ 	.word	0x00003890


	//   ....[25]....
        /*0114*/ 	.word	0x000038f0


	//   ....[26]....
        /*0118*/ 	.word	0x00003950


	//   ....[27]....
        /*011c*/ 	.word	0x000039b0


	//----- nvinfo : EIATTR_EXIT_INSTR_OFFSETS
	.align		4
.L_1858:
        /*0120*/ 	.byte	0x04, 0x1c
        /*0122*/ 	.short	(.L_1860 - .L_1859)


	//   ....[0]....
.L_1859:
        /*0124*/ 	.word	0x00000260


	//   ....[1]....
        /*0128*/ 	.word	0x000031f0


	//----- nvinfo : EIATTR_MAX_THREADS
	.align		4
.L_1860:
        /*012c*/ 	.byte	0x04, 0x05
        /*012e*/ 	.short	(.L_1862 - .L_1861)
.L_1861:
        /*0130*/ 	.word	0x00000080
        /*0134*/ 	.word	0x00000001
        /*0138*/ 	.word	0x00000001


	//----- nvinfo : EIATTR_CRS_STACK_SIZE
	.align		4
.L_1862:
        /*013c*/ 	.byte	0x04, 0x1e
        /*013e*/ 	.short	(.L_1864 - .L_1863)
.L_1863:
        /*0140*/ 	.word	0x00000000
.L_1864:


//--------------------- .nv.info._ZN10layer_norm13ln_fwd_kernelINS_13Kernel_traitsIf13__nv_bfloat16S2_S2_fjLj4096ELj1ELj1ELj4ELj16ENS_18Kernel_traits_baseILj4096EfS2_S2_S2_fjLj128EEEEELb0ELb1ELb0ELb0EEEvNS_9FwdParamsE --------------------------
	.section	.nv.info._ZN10layer_norm13ln_fwd_kernelINS_13Kernel_traitsIf13__nv_bfloat16S2_S2_fjLj4096ELj1ELj1ELj4ELj16ENS_18Kernel_traits_baseILj4096EfS2_S2_S2_fjLj128EEEEELb0ELb1ELb0ELb0EEEvNS_9FwdParamsE,"",@"SHT_CUDA_INFO"
	.sectionflags	@""
	.align	4


	//----- nvinfo : EIATTR_CUDA_API_VERSION
	.align		4
        /*0000*/ 	.byte	0x04, 0x37
        /*0002*/ 	.short	(.L_1866 - .L_1865)
.L_1865:
        /*0004*/ 	.word	0x00000082


	//----- nvinfo : EIATTR_SW2861232_WAR
	.align		4
.L_1866:
        /*0008*/ 	.byte	0x01, 0x35
	.zero		2


	//----- nvinfo : EIATTR_PARAM_CBANK
	.align		4
        /*000c*/ 	.byte	0x04, 0x0a
        /*000e*/ 	.short	(.L_1868 - .L_1867)
	.align		4
.L_1867:
        /*0010*/ 	.word	index@(.nv.constant0._ZN10layer_norm13ln_fwd_kernelINS_13Kernel_traitsIf13__nv_bfloat16S2_S2_fjLj4096ELj1ELj1ELj4ELj16ENS_18Kernel_traits_baseILj4096EfS2_S2_S2_fjLj128EEEEELb0ELb1ELb0ELb0EEEvNS_9FwdParamsE)
        /*0014*/ 	.short	0x0160
        /*0016*/ 	.short	0x00e8


	//----- nvinfo : EIATTR_CBANK_PARAM_SIZE
	.align		4
.L_1868:
        /*0018*/ 	.byte	0x03, 0x19
        /*001a*/ 	.short	0x00e8


	//----- nvinfo : EIATTR_KPARAM_INFO
	.align		4
        /*001c*/ 	.byte	0x04, 0x17
        /*001e*/ 	.short	(.L_1870 - .L_1869)
.L_1869:
        /*0020*/ 	.word	0x00000000
        /*0024*/ 	.short	0x0000
        /*0026*/ 	.short	0x0000
        /*0028*/ 	.byte	0x00, 0xf0, 0xa1, 0x03


	//----- nvinfo : EIATTR_MAXREG_COUNT
	.align		4
.L_1870:
        /*002c*/ 	.byte	0x03, 0x1b
        /*002e*/ 	.short	0x00ff


	//----- nvinfo : EIATTR_NUM_BARRIERS
	.align		4
        /*0030*/ 	.byte	0x02, 0x4c
        /*0032*/ 	.byte	0x01
	.zero		1


	//----- nvinfo : EIATTR_MERCURY_ISA_VERSION
	.align		4
        /*0034*/ 	.byte	0x03, 0x5f
        /*0036*/ 	.short	0x0000


	//----- nvinfo : EIATTR_COOP_GROUP_MASK_REGIDS
	.align		4
        /*0038*/ 	.byte	0x04, 0x29
        /*003a*/ 	.short	(.L_1872 - .L_1871)


	//   ....[0]....
.L_1871:
        /*003c*/ 	.word	0xffffffff


	//   ....[1]....
        /*0040*/ 	.word	0xffffffff


	//   ....[2]....
        /*0044*/ 	.word	0xffffffff


	//   ....[3]....
        /*0048*/ 	.word	0xffffffff


	//   ....[4]....
        /*004c*/ 	.word	0xffffffff


	//   ....[5]....
        /*0050*/ 	.word	0xffffffff


	//   ....[6]....
        /*0054*/ 	.word	0xffffffff


	//   ....[7]....
        /*0058*/ 	.word	0xffffffff


	//   ....[8]....
        /*005c*/ 	.word	0xffffffff


	//   ....[9]....
        /*0060*/ 	.word	0xffffffff


	//   ....[10]....
        /*0064*/ 	.word	0xffffffff


	//   ....[11]....
        /*0068*/ 	.word	0xffffffff


	//   ....[12]....
        /*006c*/ 	.word	0xffffffff


	//   ....[13]....
        /*0070*/ 	.word	0xffffffff


	//   ....[14]....
        /*0074*/ 	.word	0xffffffff


	//   ....[15]....
        /*0078*/ 	.word	0xffffffff


	//   ....[16]....
        /*007c*/ 	.word	0xffffffff


	//   ....[17]....
        /*0080*/ 	.word	0xffffffff


	//   ....[18]....
        /*0084*/ 	.word	0xffffffff


	//   ....[19]....
        /*0088*/ 	.word	0xffffffff


	//   ....[20]....
        /*008c*/ 	.word	0xffffffff


	//   ....[21]....
        /*0090*/ 	.word	0xffffffff


	//   ....[22]....
        /*0094*/ 	.word	0xffffffff


	//   ....[23]....
        /*0098*/ 	.word	0xffffffff


	//   ....[24]....
        /*009c*/ 	.word	0xffffffff


	//   ....[25]....
        /*00a0*/ 	.word	0xffffffff


	//   ....[26]....
        /*00a4*/ 	.word	0xffffffff


	//   ....[27]....
        /*00a8*/ 	.word	0xffffffff


	//----- nvinfo : EIATTR_COOP_GROUP_INSTR_OFFSETS
	.align		4
.L_1872:
        /*00ac*/ 	.byte	0x04, 0x28
        /*00ae*/ 	.short	(.L_1874 - .L_1873)


	//   ....[0]....
.L_1873:
        /*00b0*/ 	.word	0x000019e0


	//   ....[1]....
        /*00b4*/ 	.word	0x00001a10


	//   ....[2]....
        /*00b8*/ 	.word	0x00001a30


	//   ....[3]....
        /*00bc*/ 	.word	0x00001a50


	//   ....[4]....
        /*00c0*/ 	.word	0x00001a70


	//   ....[5]....
        /*00c4*/ 	.word	0x00001eb0


	//   ....[6]....
        /*00c8*/ 	.word	0x00001ed0


	//   ....[7]....
        /*00cc*/ 	.word	0x00001ef0


	//   ....[8]....
        /*00d0*/ 	.word	0x00001f10


	//   ....[9]....
        /*00d4*/ 	.word	0x00001f30


	//   ....[10]....
        /*00d8*/ 	.word	0x00002050


	//   ....[11]....
        /*00dc*/ 	.word	0x000020a0


	//   ....[12]....
        /*00e0*/ 	.word	0x000020d0


	//   ....[13]....
        /*00e4*/ 	.word	0x000020e0


	//   ....[14]....
        /*00e8*/ 	.word	0x00002170


	//   ....[15]....
        /*00ec*/ 	.word	0x000021c0


	//   ....[16]....
        /*00f0*/ 	.word	0x00002280


	//   ....[17]....
        /*00f4*/ 	.word	0x00002290


	//   ....[18]....
        /*00f8*/ 	.word	0x00002cb0


	//   ....[19]....
        /*00fc*/ 	.word	0x00002d20


	//   ....[20]....
        /*0100*/ 	.word	0x00002d80


	//   ....[21]....
        /*0104*/ 	.word	0x00002de0


	//   ....[22]....
        /*0108*/ 	.word	0x00002e40


	//   ....[23]....
        /*010c*/ 	.word	0x000032c0


	//   ....[24]....
        /*0110*/ 	.word	0x00003320


	//   ....[25]....
        /*0114*/ 	.word	0x00003380


	//   ....[26]....
        /*0118*/ 	.word	0x000033e0


	//   ....[27]....
        /*011c*/ 	.word	0x00003450


	//----- nvinfo : EIATTR_EXIT_INSTR_OFFSETS
	.align		4
.L_1874:
        /*0120*/ 	.byte	0x04, 0x1c
        /*0122*/ 	.short	(.L_1876 - .L_1875)


	//   ....[0]....
.L_1875:
        /*0124*/ 	.word	0x00000670


	//   ....[1]....
        /*0128*/ 	.word	0x00002c60


	//----- nvinfo : EIATTR_MAX_THREADS
	.align		4
.L_1876:
        /*012c*/ 	.byte	0x04, 0x05
        /*012e*/ 	.short	(.L_1878 - .L_1877)
.L_1877:
        /*0130*/ 	.word	0x00000080
        /*0134*/ 	.word	0x00000001
        /*0138*/ 	.word	0x00000001


	//----- nvinfo : EIATTR_CRS_STACK_SIZE
	.align		4
.L_1878:
        /*013c*/ 	.byte	0x04, 0x1e
        /*013e*/ 	.short	(.L_1880 - .L_1879)
.L_1879:
        /*0140*/ 	.word	0x00000000
.L_1880:


//--------------------- .nv.info._ZN10layer_norm13ln_fwd_kernelINS_13Kernel_traitsIf13__nv_bfloat16S2_S2_fjLj4096ELj1ELj1ELj4ELj16ENS_18Kernel_traits_baseILj4096EfS2_S2_S2_fjLj128EEEEELb0ELb1ELb0ELb1EEEvNS_9FwdParamsE --------------------------
	.section	.nv.info._ZN10layer_norm13ln_fwd_kernelINS_13Kernel_traitsIf13__nv_bfloat16S2_S2_fjLj4096ELj1ELj1ELj4ELj16ENS_18Kernel_traits_baseILj4096EfS2_S2_S2_fjLj128EEEEELb0ELb1ELb0ELb1EEEvNS_9FwdParamsE,"",@"SHT_CUDA_INFO"
	.sectionflags	@""
	.align	4


	//----- nvinfo : EIATTR_CUDA_API_VERSION
	.align		4
        /*0000*/ 	.byte	0x04, 0x37
        /*0002*/ 	.short	(.L_1882 - .L_1881)
.L_1881:
        /*0004*/ 	.word	0x00000082


	//----- nvinfo : EIATTR_SW2861232_WAR
	.align		4
.L_1882:
        /*0008*/ 	.byte	0x01, 0x35
	.zero		2


	//----- nvinfo : EIATTR_PARAM_CBANK
	.align		4
        /*000c*/ 	.byte	0x04, 0x0a
        /*000e*/ 	.short	(.L_1884 - .L_1883)
	.align		4
.L_1883:
        /*0010*/ 	.word	index@(.nv.constant0._ZN10layer_norm13ln_fwd_kernelINS_13Kernel_traitsIf13__nv_bfloat16S2_S2_fjLj4096ELj1ELj1ELj4ELj16ENS_18Kernel_traits_baseILj4096EfS2_S2_S2_fjLj128EEEEELb0ELb1ELb0ELb1EEEvNS_9FwdParamsE)
        /*0014*/ 	.short	0x0160
        /*0016*/ 	.short	0x00e8


	//----- nvinfo : EIATTR_CBANK_PARAM_SIZE
	.align		4
.L_1884:
        /*0018*/ 	.byte	0x03, 0x19
        /*001a*/ 	.short	0x00e8


	//----- nvinfo : EIATTR_KPARAM_INFO
	.align		4
        /*001c*/ 	.byte	0x04, 0x17
        /*001e*/ 	.short	(.L_1886 - .L_1885)
.L_1885:
        /*0020*/ 	.word	0x00000000
        /*0024*/ 	.short	0x0000
        /*0026*/ 	.short	0x0000
        /*0028*/ 	.byte	0x00, 0xf0, 0xa1, 0x03


	//----- nvinfo : EIATTR_MAXREG_COUNT
	.align		4
.L_1886:
        /*002c*/ 	.byte	0x03, 0x1b
        /*002e*/ 	.short	0x00ff


	//----- nvinfo : EIATTR_NUM_BARRIERS
	.align		4
        /*0030*/ 	.byte	0x02, 0x4c
        /*0032*/ 	.byte	0x01
	.zero		1


	//----- nvinfo : EIATTR_MERCURY_ISA_VERSION
	.align		4
        /*0034*/ 	.byte	0x03, 0x5f
        /*0036*/ 	.short	0x0000


	//----- nvinfo : EIATTR_COOP_GROUP_MASK_REGIDS
	.align		4
        /*0038*/ 	.byte	0x04, 0x29
        /*003a*/ 	.short	(.L_1888 - .L_1887)


	//   ....[0]....
.L_1887:
        /*003c*/ 	.word	0xffffffff


	//   ....[1]....
        /*0040*/ 	.word	0xffffffff


	//   ....[2]....
        /*0044*/ 	.word	0xffffffff


	//   ....[3]....
        /*0048*/ 	.word	0xffffffff


	//   ....[4]....
        /*004c*/ 	.word	0xffffffff


	//   ....[5]....
        /*0050*/ 	.word	0xffffffff


	//   ....[6]....
        /*0054*/ 	.word	0xffffffff


	//   ....[7]....
        /*0058*/ 	.word	0xffffffff


	//   ....[8]....
        /*005c*/ 	.word	0xffffffff


	//   ....[9]....
        /*0060*/ 	.word	0xffffffff


	//   ....[10]....
        /*0064*/ 	.word	0xffffffff


	//   ....[11]....
        /*0068*/ 	.word	0xffffffff


	//   ....[12]....
        /*006c*/ 	.word	0xffffffff


	//   ....[13]....
        /*0070*/ 	.word	0xffffffff


	//   ....[14]....
        /*0074*/ 	.word	0xffffffff


	//   ....[15]....
        /*0078*/ 	.word	0xffffffff


	//   ....[16]....
        /*007c*/ 	.word	0xffffffff


	//   ....[17]....
        /*0080*/ 	.word	0xffffffff


	//   ....[18]....
        /*0084*/ 	.word	0xffffffff


	//   ....[19]....
        /*0088*/ 	.word	0xffffffff


	//   ....[20]....
        /*008c*/ 	.word	0xffffffff


	//   ....[21]....
        /*0090*/ 	.word	0xffffffff


	//   ....[22]....
        /*0094*/ 	.word	0xffffffff


	//   ....[23]....
        /*0098*/ 	.word	0xffffffff


	//   ....[24]....
        /*009c*/ 	.word	0xffffffff


	//   ....[25]....
        /*00a0*/ 	.word	0xffffffff


	//   ....[26]....
        /*00a4*/ 	.word	0xffffffff


	//   ....[27]....
        /*00a8*/ 	.word	0xffffffff


	//----- nvinfo : EIATTR_COOP_GROUP_INSTR_OFFSETS
	.align		4
.L_1888:
        /*00ac*/ 	.byte	0x04, 0x28
        /*00ae*/ 	.short	(.L_1890 - .L_1889)


	//   ....[0]....
.L_1889:
        /*00b0*/ 	.word	0x000014f0


	//   ....[1]....
        /*00b4*/ 	.word	0x00001520


	//   ....[2]....
        /*00b8*/ 	.word	0x00001540


	//   ....[3]....
        /*00bc*/ 	.word	0x00001560


	//   ....[4]....
        /*00c0*/ 	.word	0x00001580


	//   ....[5]....
        /*00c4*/ 	.word	0x000019b0


	//   ....[6]....
        /*00c8*/ 	.word	0x000019d0


	//   ....[7]....
        /*00cc*/ 	.word	0x000019f0


	//   ....[8]....
        /*00d0*/ 	.word	0x00001a10


	//   ....[9]....
        /*00d4*/ 	.word	0x00001a30


	//   ....[10]....
        /*00d8*/ 	.word	0x00001b10


	//   ....[11]....
        /*00dc*/ 	.word	0x00001b70


	//   ....[12]....
        /*00e0*/ 	.word	0x00001ba0


	//   ....[13]....
        /*00e4*/ 	.word	0x00001bb0


	//   ....[14]....
        /*00e8*/ 	.word	0x00001c60


	//   ....[15]....
        /*00ec*/ 	.word	0x00001c80


	//   ....[16]....
        /*00f0*/ 	.word	0x00001d50


	//   ....[17]....
        /*00f4*/ 	.word	0x00001d60


	//   ....[18]....
        /*00f8*/ 	.word	0x00002690


	//   ....[19]....
        /*00fc*/ 	.word	0x000026f0


	//   ....[20]....
        /*0100*/ 	.word	0x00002750


	//   ....[21]....
        /*0104*/ 	.word	0x000027b0


	//   ....[22]....
        /*0108*/ 	.word	0x00002810


	//   ....[23]....
        /*010c*/ 	.word	0x00002c80


	//   ....[24]....
        /*0110*/ 	.word	0x00002ce0


	//   ....[25]....
        /*0114*/ 	.word	0x00002d40


	//   ....[26]....
        /*0118*/ 	.word	0x00002da0


	//   ....[27]....
        /*011c*/ 	.word	0x00002e00


	//----- nvinfo : EIATTR_EXIT_INSTR_OFFSETS
	.align		4
.L_1890:
        /*0120*/ 	.byte	0x04, 0x1c
        /*0122*/ 	.short	(.L_1892 - .L_1891)


	//   ....[0]....
.L_1891:
        /*0124*/ 	.word	0x000002a0


	//   ....[1]....
        /*0128*/ 	.word	0x00002640


	//----- nvinfo : EIATTR_MAX_THREADS
	.align		4
.L_1892:
        /*012c*/ 	.byte	0x04, 0x05
        /*012e*/ 	.short	(.L_1894 - .L_1893)
.L_1893:
        /*0130*/ 	.word	0x00000080
        /*0134*/ 	.word	0x00000001
        /*0138*/ 	.word	0x00000001


	//----- nvinfo : EIATTR_CRS_STACK_SIZE
	.align		4
.L_1894:
        /*013c*/ 	.byte	0x04, 0x1e
        /*013e*/ 	.short	(.L_1896 - .L_1895)
.L_1895:
        /*0140*/ 	.word	0x00000000
.L_1896:


//--------------------- .nv.info._ZN10layer_norm13ln_fwd_kernelINS_13Kernel_traitsIf13__nv_bfloat16S2_S2_fjLj4096ELj1ELj1ELj4ELj16ENS_18Kernel_traits_baseILj4096EfS2_S2_S2_fjLj128EEEEELb0ELb1ELb1ELb0EEEvNS_9FwdParamsE --------------------------
	.section	.nv.info._ZN10layer_norm13ln_fwd_kernelINS_13Kernel_traitsIf13__nv_bfloat16S2_S2_fjLj4096ELj1ELj1ELj4ELj16ENS_18Kernel_traits_baseILj4096EfS2_S2_S2_fjLj128EEEEELb0ELb1ELb1ELb0EEEvNS_9FwdParamsE,"",@"SHT_CUDA_INFO"
	.sectionflags	@""
	.align	4


	//----- nvinfo : EIATTR_CUDA_API_VERSION
	.align		4
        /*0000*/ 	.byte	0x04, 0x37
        /*0002*/ 	.short	(.L_1898 - .L_1897)
.L_1897:
        /*0004*/ 	.word	0x00000082


	//----- nvinfo : EIATTR_SW2861232_WAR
	.align		4
.L_1898:
        /*0008*/ 	.byte	0x01, 0x35
	.zero		2


	//----- nvinfo : EIATTR_PARAM_CBANK
	.align		4
        /*000c*/ 	.byte	0x04, 0x0a
        /*000e*/ 	.short	(.L_1900 - .L_1899)
	.align		4
.L_1899:
        /*0010*/ 	.word	index@(.nv.constant0._ZN10layer_norm13ln_fwd_kernelINS_13Kernel_traitsIf13__nv_bfloat16S2_S2_fjLj4096ELj1ELj1ELj4ELj16ENS_18Kernel_traits_baseILj4096EfS2_S2_S2_fjLj128EEEEELb0ELb1ELb1ELb0EEEvNS_9FwdParamsE)
        /*0014*/ 	.short	0x0160
        /*0016*/ 	.short	0x00e8


	//----- nvinfo : EIATTR_CBANK_PARAM_SIZE
	.align		4
.L_1900:
        /*0018*/ 	.byte	0x03, 0x19
        /*001a*/ 	.short	0x00e8


	//----- nvinfo : EIATTR_KPARAM_INFO
	.align		4
        /*001c*/ 	.byte	0x04, 0x17
        /*001e*/ 	.short	(.L_1902 - .L_1901)
.L_1901:
        /*0020*/ 	.word	0x00000000
        /*0024*/ 	.short	0x0000
        /*0026*/ 	.short	0x0000
        /*0028*/ 	.byte	0x00, 0xf0, 0xa1, 0x03


	//----- nvinfo : EIATTR_MAXREG_COUNT
	.align		4
.L_1902:
        /*002c*/ 	.byte	0x03, 0x1b
        /*002e*/ 	.short	0x00ff


	//----- nvinfo : EIATTR_NUM_BARRIERS
	.align		4
        /*0030*/ 	.byte	0x02, 0x4c
        /*0032*/ 	.byte	0x01
	.zero		1


	//----- nvinfo : EIATTR_MERCURY_ISA_VERSION
	.align		4
        /*0034*/ 	.byte	0x03, 0x5f
        /*0036*/ 	.short	0x0000


	//----- nvinfo : EIATTR_COOP_GROUP_MASK_REGIDS
	.align		4
        /*0038*/ 	.byte	0x04, 0x29
        /*003a*/ 	.short	(.L_1904 - .L_1903)


	//   ....[0]....
.L_1903:
        /*003c*/ 	.word	0xffffffff


	//   ....[1]....
        /*0040*/ 	.word	0xffffffff


	//   ....[2]....
        /*0044*/ 	.word	0xffffffff


	//   ....[3]....
        /*0048*/ 	.word	0xffffffff


	//   ....[4]....
        /*004c*/ 	.word	0xffffffff


	//   ....[5]....
        /*0050*/ 	.word	0xffffffff


	//   ....[6]....
        /*0054*/ 	.word	0xffffffff


	//   ....[7]....
        /*0058*/ 	.word	0xffffffff


	//   ....[8]....
        /*005c*/ 	.word	0xffffffff


	//   ....[9]....
        /*0060*/ 	.word	0xffffffff


	//   ....[10]....
        /*0064*/ 	.word	0xffffffff


	//   ....[11]....
        /*0068*/ 	.word	0xffffffff


	//   ....[12]....
        /*006c*/ 	.word	0xffffffff


	//   ....[13]....
        /*0070*/ 	.word	0xffffffff


	//   ....[14]....
        /*0074*/ 	.word	0xffffffff


	//   ....[15]....
        /*0078*/ 	.word	0xffffffff


	//   ....[16]....
        /*007c*/ 	.word	0xffffffff


	//   ....[17]....
        /*0080*/ 	.word	0xffffffff


	//   ....[18]....
        /*0084*/ 	.word	0xffffffff


	//   ....[19]....
        /*0088*/ 	.word	0xffffffff


	//   ....[20]....
        /*008c*/ 	.word	0xffffffff


	//   ....[21]....
        /*0090*/ 	.word	0xffffffff


	//   ....[22]....
        /*0094*/ 	.word	0xffffffff


	//   ....[23]....
        /*0098*/ 	.word	0xffffffff


	//   ....[24]....
        /*009c*/ 	.word	0xffffffff


	//   ....[25]....
        /*00a0*/ 	.word	0xffffffff


	//   ....[26]....
        /*00a4*/ 	.word	0xffffffff


	//   ....[27]....
        /*00a8*/ 	.word	0xffffffff


	//----- nvinfo : EIATTR_COOP_GROUP_INSTR_OFFSETS
	.align		4
.L_1904:
        /*00ac*/ 	.byte	0x04, 0x28
        /*00ae*/ 	.short	(.L_1906 - .L_1905)


	//   ....[0]....
.L_1905:
        /*00b0*/ 	.word	0x000028a0


	//   ....[1]....
        /*00b4*/ 	.word	0x000028d0


	//   ....[2]....
        /*00b8*/ 	.word	0x000028f0


	//   ....[3]....
        /*00bc*/ 	.word	0x00002910


	//   ....[4]....
        /*00c0*/ 	.word	0x00002930


	//   ....[5]....
        /*00c4*/ 	.word	0x00002d70


	//   ....[6]....
        /*00c8*/ 	.word	0x00002d90


	//   ....[7]....
        /*00cc*/ 	.word	0x00002db0


	//   ....[8]....
        /*00d0*/ 	.word	0x00002dd0


	//   ....[9]....
        /*00d4*/ 	.word	0x00002df0


	//   ....[10]....
        /*00d8*/ 	.word	0x00002f10


	//   ....[11]....
        /*00dc*/ 	.word	0x00002f70


	//   ....[12]....
        /*00e0*/ 	.word	0x00002fa0


	//   ....[13]....
        /*00e4*/ 	.word	0x00002fb0


	//   ....[14]....
        /*00e8*/ 	.word	0x00003030


	//   ....[15]....
        /*00ec*/ 	.word	0x00003080


	//   ....[16]....
        /*00f0*/ 	.word	0x00003140


	//   ....[17]....
        /*00f4*/ 	.word	0x00003150


	//   ....[18]....
        /*00f8*/ 	.word	0x00003bf0


	//   ....[19]....
        /*00fc*/ 	.word	0x00003c60


	//   ....[20]....
        /*0100*/ 	.word	0x00003cc0


	//   ....[21]....
        /*0104*/ 	.word	0x00003d20


	//   ....[22]....
        /*0108*/ 	.word	0x00003d80


	//   ....[23]....
        /*010c*/ 	.word	0x00004200


	//   ....[24]....
        /*0110*/ 	.word	0x00004260


	//   ....[25]....
        /*0114*/ 	.word	0x000042c0


	//   ....[26]....
        /*0118*/ 	.word	0x00004320


	//   ....[27]....
        /*011c*/ 	.word	0x00004390


	//----- nvinfo : EIATTR_EXIT_INSTR_OFFSETS
	.align		4
.L_1906:
        /*0120*/ 	.byte	0x04, 0x1c
        /*0122*/ 	.short	(.L_1908 - .L_1907)


	//   ....[0]....
.L_1907:
        /*0124*/ 	.word	0x00000670


	//   ....[1]....
        /*0128*/ 	.word	0x00003ba0


	//----- nvinfo : EIATTR_MAX_THREADS
	.align		4
.L_1908:
        /*012c*/ 	.byte	0x04, 0x05
        /*012e*/ 	.short	(.L_1910 - .L_1909)
.L_1909:
        /*0130*/ 	.word	0x00000080
        /*0134*/ 	.word	0x00000001
        /*0138*/ 	.word	0x00000001


	//----- nvinfo : EIATTR_CRS_STACK_SIZE
	.align		4
.L_1910:
        /*013c*/ 	.byte	0x04, 0x1e
        /*013e*/ 	.short	(.L_1912 - .L_1911)
.L_1911:
        /*0140*/ 	.word	0x00000000
.L_1912:


//--------------------- .nv.info._ZN10layer_norm13ln_fwd_kernelINS_13Kernel_traitsIf13__nv_bfloat16S2_S2_fjLj4096ELj1ELj1ELj4ELj16ENS_18Kernel_traits_baseILj4096EfS2_S2_S2_fjLj128EEEEELb0ELb1ELb1ELb1EEEvNS_9FwdParamsE --------------------------
	.section	.nv.info._ZN10layer_norm13ln_fwd_kernelINS_13Kernel_traitsIf13__nv_bfloat16S2_S2_fjLj4096ELj1ELj1ELj4ELj16ENS_18Kernel_traits_baseILj4096EfS2_S2_S2_fjLj128EEEEELb0ELb1ELb1ELb1EEEvNS_9FwdParamsE,"",@"SHT_CUDA_INFO"
	.sectionflags	@""
	.align	4


	//----- nvinfo : EIATTR_CUDA_API_VERSION
	.align		4
        /*0000*/ 	.byte	0x04, 0x37
        /*0002*/ 	.short	(.L_1914 - .L_1913)
.L_1913:
        /*0004*/ 	.word	0x00000082


	//----- nvinfo : EIATTR_SW2861232_WAR
	.align		4
.L_1914:
        /*0008*/ 	.byte	0x01, 0x35
	.zero		2


	//----- nvinfo : EIATTR_PARAM_CBANK
	.align		4
        /*000c*/ 	.byte	0x04, 0x0a
        /*000e*/ 	.short	(.L_1916 - .L_1915)
	.align		4
.L_1915:
        /*0010*/ 	.word	index@(.nv.constant0._ZN10layer_norm13ln_fwd_kernelINS_13Kernel_traitsIf13__nv_bfloat16S2_S2_fjLj4096ELj1ELj1ELj4ELj16ENS_18Kernel_traits_baseILj4096EfS2_S2_S2_fjLj128EEEEELb0ELb1ELb1ELb1EEEvNS_9FwdParamsE)
        /*0014*/ 	.short	0x0160
        /*0016*/ 	.short	0x00e8


	//----- nvinfo : EIATTR_CBANK_PARAM_SIZE
	.align		4
.L_1916:
        /*0018*/ 	.byte	0x03, 0x19
        /*001a*/ 	.short	0x00e8


	//----- nvinfo : EIATTR_KPARAM_INFO
	.align		4
        /*001c*/ 	.byte	0x04, 0x17
        /*001e*/ 	.short	(.L_1918 - .L_1917)
.L_1917:
        /*0020*/ 	.word	0x00000000
        /*0024*/ 	.short	0x0000
        /*0026*/ 	.short	0x0000
        /*0028*/ 	.byte	0x00, 0xf0, 0xa1, 0x03


	//----- nvinfo : EIATTR_MAXREG_COUNT
	.align		4
.L_1918:
        /*002c*/ 	.byte	0x03, 0x1b
        /*002e*/ 	.short	0x00ff


	//----- nvinfo : EIATTR_NUM_BARRIERS
	.align		4
        /*0030*/ 	.byte	0x02, 0x4c
        /*0032*/ 	.byte	0x01
	.zero		1


	//----- nvinfo : EIATTR_MERCURY_ISA_VERSION
	.align		4
        /*0034*/ 	.byte	0x03, 0x5f
        /*0036*/ 	.short	0x0000


	//----- nvinfo : EIATTR_COOP_GROUP_MASK_REGIDS
	.align		4
        /*0038*/ 	.byte	0x04, 0x29
        /*003a*/ 	.short	(.L_1920 - .L_1919)


	//   ....[0]....
.L_1919:
        /*003c*/ 	.word	0xffffffff


	//   ....[1]....
        /*0040*/ 	.word	0xffffffff


	//   ....[2]....
        /*0044*/ 	.word	0xffffffff


	//   ....[3]....
        /*0048*/ 	.word	0xffffffff


	//   ....[4]....
        /*004c*/ 	.word	0xffffffff


	//   ....[5]....
        /*0050*/ 	.word	0xffffffff


	//   ....[6]....
        /*0054*/ 	.word	0xffffffff


	//   ....[7]....
        /*0058*/ 	.word	0xffffffff


	//   ....[8]....
        /*005c*/ 	.word	0xffffffff


	//   ....[9]....
        /*0060*/ 	.word	0xffffffff


	//   ....[10]....
        /*0064*/ 	.word	0xffffffff


	//   ....[11]....
        /*0068*/ 	.word	0xffffffff


	//   ....[12]....
        /*006c*/ 	.word	0xffffffff


	//   ....[13]....
        /*0070*/ 	.word	0xffffffff


	//   ....[14]....
        /*0074*/ 	.word	0xffffffff


	//   ....[15]....
        /*0078*/ 	.word	0xffffffff


	//   ....[16]....
        /*007c*/ 	.word	0xffffffff


	//   ....[17]....
        /*0080*/ 	.word	0xffffffff


	//   ....[18]....
        /*0084*/ 	.word	0xffffffff


	//   ....[19]....
        /*0088*/ 	.word	0xffffffff


	//   ....[20]....
        /*008c*/ 	.word	0xffffffff


	//   ....[21]....
        /*0090*/ 	.word	0xffffffff


	//   ....[22]....
        /*0094*/ 	.word	0xffffffff


	//   ....[23]....
        /*0098*/ 	.word	0xffffffff


	//   ....[24]....
        /*009c*/ 	.word	0xffffffff


	//   ....[25]....
        /*00a0*/ 	.word	0xffffffff


	//   ....[26]....
        /*00a4*/ 	.word	0xffffffff


	//   ....[27]....
        /*00a8*/ 	.word	0xffffffff


	//----- nvinfo : EIATTR_COOP_GROUP_INSTR_OFFSETS
	.align		4
.L_1920:
        /*00ac*/ 	.byte	0x04, 0x28
        /*00ae*/ 	.short	(.L_1922 - .L_1921)


	//   ....[0]....
.L_1921:
        /*00b0*/ 	.word	0x000022b0


	//   ....[1]....
        /*00b4*/ 	.word	0x000022e0


	//   ....[2]....
        /*00b8*/ 	.word	0x00002300


	//   ....[3]....
        /*00bc*/ 	.word	0x00002320


	//   ....[4]....
        /*00c0*/ 	.word	0x00002340


	//   ....[5]....
        /*00c4*/ 	.word	0x00002770


	//   ....[6]....
        /*00c8*/ 	.word	0x00002790


	//   ....[7]....
        /*00cc*/ 	.word	0x000027b0


	//   ....[8]....
        /*00d0*/ 	.word	0x000027d0


	//   ....[9]....
        /*00d4*/ 	.word	0x000027f0


	//   ....[10]....
        /*00d8*/ 	.word	0x000028e0


	//   ....[11]....
        /*00dc*/ 	.word	0x00002930


	//   ....[12]....
        /*00e0*/ 	.word	0x00002950


	//   ....[13]....
        /*00e4*/ 	.word	0x00002980


	//   ....[14]....
        /*00e8*/ 	.word	0x00002a20


	//   ....[15]....
        /*00ec*/ 	.word	0x00002a60


	//   ....[16]....
        /*00f0*/ 	.word	0x00002b00


	//   ....[17]....
        /*00f4*/ 	.word	0x00002b20


	//   ....[18]....
        /*00f8*/ 	.word	0x000034e0


	//   ....[19]....
        /*00fc*/ 	.word	0x00003550


	//   ....[20]....
        /*0100*/ 	.word	0x000035b0


	//   ....[21]....
        /*0104*/ 	.word	0x00003610


	//   ....[22]....
        /*0108*/ 	.word	0x00003670


	//   ....[23]....
        /*010c*/ 	.word	0x00003ae0


	//   ....[24]....
        /*0110*/ 	.word	0x00003b40


	//   ....[25]....
        /*0114*/ 	.word	0x00003ba0


	//   ....[26]....
        /*0118*/ 	.word	0x00003c00


	//   ....[27]....
        /*011c*/ 	.word	0x00003c60


	//----- nvinfo : EIATTR_EXIT_INSTR_OFFSETS
	.align		4
.L_1922:
        /*0120*/ 	.byte	0x04, 0x1c
        /*0122*/ 	.short	(.L_1924 - .L_1923)


	//   ....[0]....
.L_1923:
        /*0124*/ 	.word	0x000002a0


	//   ....[1]....
        /*0128*/ 	.word	0x00003490


	//----- nvinfo : EIATTR_MAX_THREADS
	.align		4
.L_1924:
        /*012c*/ 	.byte	0x04, 0x05
        /*012e*/ 	.short	(.L_1926 - .L_1925)
.L_1925:
        /*0130*/ 	.word	0x00000080
        /*0134*/ 	.word	0x00000001
        /*0138*/ 	.word	0x00000001


	//----- nvinfo : EIATTR_CRS_STACK_SIZE
	.align		4
.L_1926:
        /*013c*/ 	.byte	0x04, 0x1e
        /*013e*/ 	.short	(.L_1928 - .L_1927)
.L_1927:
        /*0140*/ 	.word	0x00000000
.L_1928:


//--------------------- .nv.info._ZN10layer_norm13ln_fwd_kernelINS_13Kernel_traitsIf13__nv_bfloat16S2_S2_fjLj4096ELj1ELj1ELj4ELj16ENS_18Kernel_traits_baseILj4096EfS2_S2_S2_fjLj128EEEEELb1ELb0ELb0ELb0EEEvNS_9FwdParamsE --------------------------
	.section	.nv.info._ZN10layer_norm13ln_fwd_kernelINS_13Kernel_traitsIf13__nv_bfloat16S2_S2_fjLj4096ELj1ELj1ELj4ELj16ENS_18Kernel_traits_baseILj4096EfS2_S2_S2_fjLj128EEEEELb1ELb0ELb0ELb0EEEvNS_9FwdParamsE,"",@"SHT_CUDA_INFO"
	.sectionflags	@""
	.align	4


	//----- nvinfo : EIATTR_CUDA_API_VERSION
	.align		4
        /*0000*/ 	.byte	0x04, 0x37
        /*0002*/ 	.short	(.L_1930 - .L_1929)
.L_1929:
        /*0004*/ 	.word	0x00000082


	//----- nvinfo : EIATTR_SW2861232_WAR
	.align		4
.L_1930:
        /*0008*/ 	.byte	0x01, 0x35
	.zero		2


	//----- nvinfo : EIATTR_PARAM_CBANK
	.align		4
        /*000c*/ 	.byte	0x04, 0x0a
        /*000e*/ 	.short	(.L_1932 - .L_1931)
	.align		4
.L_1931:
        /*0010*/ 	.word	index@(.nv.constant0._ZN10layer_norm13ln_fwd_kernelINS_13Kernel_traitsIf13__nv_bfloat16S2_S2_fjLj4096ELj1ELj1ELj4ELj16ENS_18Kernel_traits_baseILj4096EfS2_S2_S2_fjLj128EEEEELb1ELb0ELb0ELb0EEEvNS_9FwdParamsE)
        /*0014*/ 	.short	0x0160
        /*0016*/ 	.short	0x00e8


	//----- nvinfo : EIATTR_CBANK_PARAM_SIZE
	.align		4
.L_1932:
        /*0018*/ 	.byte	0x03, 0x19
        /*001a*/ 	.short	0x00e8


	//----- nvinfo : EIATTR_KPARAM_INFO
	.align		4
        /*001c*/ 	.byte	0x04, 0x17
        /*001e*/ 	.short	(.L_1934 - .L_1933)
.L_1933:
        /*0020*/ 	.word	0x00000000
        /*0024*/ 	.short	0x0000
        /*0026*/ 	.short	0x0000
        /*0028*/ 	.byte	0x00, 0xf0, 0xa1, 0x03


	//----- nvinfo : EIATTR_MAXREG_COUNT
	.align		4
.L_1934:
        /*002c*/ 	.byte	0x03, 0x1b
        /*002e*/ 	.short	0x00ff


	//----- nvinfo : EIATTR_NUM_BARRIERS
	.align		4
        /*0030*/ 	.byte	0x02, 0x4c
        /*0032*/ 	.byte	0x01
	.zero		1


	//----- nvinfo : EIATTR_MERCURY_ISA_VERSION
	.align		4
        /*0034*/ 	.byte	0x03, 0x5f
        /*0036*/ 	.short	0x0000


	//----- nvinfo : EIATTR_COOP_GROUP_MASK_REGIDS
	.align		4
        /*0038*/ 	.byte	0x04, 0x29
        /*003a*/ 	.short	(.L_1936 - .L_1935)


	//   ....[0]....
.L_1935:
        /*003c*/ 	.word	0xffffffff


	//   ....[1]....
        /*0040*/ 	.word	0xffffffff


	//   ....[2]....
        /*0044*/ 	.word	0xffffffff


	//   ....[3]....
        /*0048*/ 	.word	0xffffffff


	//   ....[4]....
        /*004c*/ 	.word	0xffffffff


	//   ....[5]....
        /*0050*/ 	.word	0xffffffff


	//   ....[6]....
        /*0054*/ 	.word	0xffffffff


	//   ....[7]....
        /*0058*/ 	.word	0xffffffff


	//   ....[8]....
        /*005c*/ 	.word	0xffffffff


	//   ....[9]....
        /*0060*/ 	.word	0xffffffff


	//   ....[10]....
        /*0064*/ 	.word	0xffffffff


	//   ....[11]....
        /*0068*/ 	.word	0xffffffff


	//   ....[12]....
        /*006c*/ 	.word	0xffffffff


	//   ....[13]....
        /*0070*/ 	.word	0xffffffff


	//   ....[14]....
        /*0074*/ 	.word	0xffffffff


	//   ....[15]....
        /*0078*/ 	.word	0xffffffff


	//   ....[16]....
        /*007c*/ 	.word	0xffffffff


	//   ....[17]....
        /*0080*/ 	.word	0xffffffff


	//   ....[18]....
        /*0084*/ 	.word	0xffffffff


	//   ....[19]....
        /*0088*/ 	.word	0xffffffff


	//   ....[20]....
        /*008c*/ 	.word	0xffffffff


	//   ....[21]....
        /*0090*/ 	.word	0xffffffff


	//   ....[22]....
        /*0094*/ 	.word	0xffffffff


	//   ....[23]....
        /*0098*/ 	.word	0xffffffff


	//   ....[24]....
        /*009c*/ 	.word	0xffffffff


	//   ....[25]....
        /*00a0*/ 	.word	0xffffffff


	//   ....[26]....
        /*00a4*/ 	.word	0xffffffff


	//   ....[27]....
        /*00a8*/ 	.word	0xffffffff


	//----- nvinfo : EIATTR_COOP_GROUP_INSTR_OFFSETS
	.align		4
.L_1936:
        /*00ac*/ 	.byte	0x04, 0x28
        /*00ae*/ 	.short	(.L_1938 - .L_1937)


	//   ....[0]....
.L_1937:
        /*00b0*/ 	.word	0x0000c4f0


	//   ....[1]....
        /*00b4*/ 	.word	0x0000c520


	//   ....[2]....
        /*00b8*/ 	.word	0x0000c550


	//   ....[3]....
        /*00bc*/ 	.word	0x0000c570


	//   ....[4]....
        /*00c0*/ 	.word	0x0000c590


	//   ....[5]....
        /*00c4*/ 	.word	0x0000c9d0


	//   ....[6]....
        /*00c8*/ 	.word	0x0000c9f0


	//   ....[7]....
        /*00cc*/ 	.word	0x0000ca10


	//   ....[8]....
        /*00d0*/ 	.word	0x0000ca30


	//   ....[9]....
        /*00d4*/ 	.word	0x0000ca50


	//   ....[10]....
        /*00d8*/ 	.word	0x0000cba0


	//   ....[11]....
        /*00dc*/ 	.word	0x0000cbd0


	//   ....[12]....
        /*00e0*/ 	.word	0x0000cbe0


	//   ....[13]....
        /*00e4*/ 	.word	0x0000cc70


	//   ....[14]....
        /*00e8*/ 	.word	0x0000ccd0


	//   ....[15]....
        /*00ec*/ 	.word	0x0000cd60


	//   ....[16]....
        /*00f0*/ 	.word	0x0000cd80


	//   ....[17]....
        /*00f4*/ 	.word	0x0000cdc0


	//   ....[18]....
        /*00f8*/ 	.word	0x0000d810


	//   ....[19]....
        /*00fc*/ 	.word	0x0000d880


	//   ....[20]....
        /*0100*/ 	.word	0x0000d8e0


	//   ....[21]....
        /*0104*/ 	.word	0x0000d940


	//   ....[22]....
        /*0108*/ 	.word	0x0000d9a0


	//   ....[23]....
        /*010c*/ 	.word	0x0000de30


	//   ....[24]....
        /*0110*/ 	.word	0x0000de90


	//   ....[25]....
        /*0114*/ 	.word	0x0000def0


	//   ....[26]....
        /*0118*/ 	.word	0x0000df50


	//   ....[27]....
        /*011c*/ 	.word	0x0000dfc0


	//----- nvinfo : EIATTR_EXIT_INSTR_OFFSETS
	.align		4
.L_1938:
        /*0120*/ 	.byte	0x04, 0x1c
        /*0122*/ 	.short	(.L_1940 - .L_1939)


	//   ....[0]....
.L_1939:
        /*0124*/ 	.word	0x00000a10


	//   ....[1]....
        /*0128*/ 	.word	0x0000d7c0


	//----- nvinfo : EIATTR_MAX_THREADS
	.align		4
.L_1940:
        /*012c*/ 	.byte	0x04, 0x05
        /*012e*/ 	.short	(.L_1942 - .L_1941)
.L_1941:
        /*0130*/ 	.word	0x00000080
        /*0134*/ 	.word	0x00000001
        /*0138*/ 	.word	0x00000001


	//----- nvinfo : EIATTR_CRS_STACK_SIZE
	.align		4
.L_1942:
        /*013c*/ 	.byte	0x04, 0x1e
        /*013e*/ 	.short	(.L_1944 - .L_1943)
.L_1943:
        /*0140*/ 	.word	0x00000000
.L_1944:


//--------------------- .nv.info._ZN10layer_norm13ln_fwd_kernelINS_13Kernel_traitsIf13__nv_bfloat16S2_S2_fjLj4096ELj1ELj1ELj4ELj16ENS_18Kernel_traits_baseILj4096EfS2_S2_S2_fjLj128EEEEELb1ELb0ELb0ELb1EEEvNS_9FwdParamsE --------------------------
	.section	.nv.info._ZN10layer_norm13ln_fwd_kernelINS_13Kernel_traitsIf13__nv_bfloat16S2_S2_fjLj4096ELj1ELj1ELj4ELj16ENS_18Kernel_traits_baseILj4096EfS2_S2_S2_fjLj128EEEEELb1ELb0ELb0ELb1EEEvNS_9FwdParamsE,"",@"SHT_CUDA_INFO"
	.sectionflags	@""
	.align	4


	//----- nvinfo : EIATTR_CUDA_API_VERSION
	.align		4
        /*0000*/ 	.byte	0x04, 0x37
        /*0002*/ 	.short	(.L_1946 - .L_1945)
.L_1945:
        /*0004*/ 	.word	0x00000082


	//----- nvinfo : EIATTR_SW2861232_WAR
	.align		4
.L_1946:
        /*0008*/ 	.byte	0x01, 0x35
	.zero		2


	//----- nvinfo : EIATTR_PARAM_CBANK
	.align		4
        /*000c*/ 	.byte	0x04, 0x0a
        /*000e*/ 	.short	(.L_1948 - .L_1947)
	.align		4
.L_1947:
        /*0010*/ 	.word	index@(.nv.constant0._ZN10layer_norm13ln_fwd_kernelINS_13Kernel_traitsIf13__nv_bfloat16S2_S2_fjLj4096ELj1ELj1ELj4ELj16ENS_18Kernel_traits_baseILj4096EfS2_S2_S2_fjLj128EEEEELb1ELb0ELb0ELb1EEEvNS_9FwdParamsE)
        /*0014*/ 	.short	0x0160
        /*0016*/ 	.short	0x00e8


	//----- nvinfo : EIATTR_CBANK_PARAM_SIZE
	.align		4
.L_1948:
        /*0018*/ 	.byte	0x03, 0x19
        /*001a*/ 	.short	0x00e8


	//----- nvinfo : EIATTR_KPARAM_INFO
	.align		4
        /*001c*/ 	.byte	0x04, 0x17
        /*001e*/ 	.short	(.L_1950 - .L_1949)
.L_1949:
        /*0020*/ 	.word	0x00000000
        /*0024*/ 	.short	0x0000
        /*0026*/ 	.short	0x0000
        /*0028*/ 	.byte	0x00, 0xf0, 0xa1, 0x03


	//----- nvinfo : EIATTR_MAXREG_COUNT
	.align		4
.L_1950:
        /*002c*/ 	.byte	0x03, 0x1b
        /*002e*/ 	.short	0x00ff


	//----- nvinfo : EIATTR_NUM_BARRIERS
	.align		4
        /*0030*/ 	.byte	0x02, 0x4c
        /*0032*/ 	.byte	0x01
	.zero		1


	//----- nvinfo : EIATTR_MERCURY_ISA_VERSION
	.align		4
        /*0034*/ 	.byte	0x03, 0x5f
        /*0036*/ 	.short	0x0000


	//----- nvinfo : EIATTR_COOP_GROUP_MASK_REGIDS
	.align		4
        /*0038*/ 	.byte	0x04, 0x29
        /*003a*/ 	.short	(.L_1952 - .L_1951)


	//   ....[0]....
.L_1951:
        /*003c*/ 	.word	0xffffffff


	//   ....[1]....
        /*0040*/ 	.word	0xffffffff


	//   ....[2]....
        /*0044*/ 	.word	0xffffffff


	//   ....[3]....
        /*0048*/ 	.word	0xffffffff


	//   ....[4]....
        /*004c*/ 	.word	0xffffffff


	//   ....[5]....
        /*0050*/ 	.word	0xffffffff


	//   ....[6]....
        /*0054*/ 	.word	0xffffffff


	//   ....[7]....
        /*0058*/ 	.word	0xffffffff


	//   ....[8]....
        /*005c*/ 	.word	0xffffffff


	//   ....[9]....
        /*0060*/ 	.word	0xffffffff


	//   ....[10]....
        /*0064*/ 	.word	0xffffffff


	//   ....[11]....
        /*0068*/ 	.word	0xffffffff


	//   ....[12]....
        /*006c*/ 	.word	0xffffffff


	//   ....[13]....
        /*0070*/ 	.word	0xffffffff


	//   ....[14]....
        /*0074*/ 	.word	0xffffffff


	//   ....[15]....
        /*0078*/ 	.word	0xffffffff


	//   ....[16]....
        /*007c*/ 	.word	0xffffffff


	//   ....[17]....
        /*0080*/ 	.word	0xffffffff


	//   ....[18]....
        /*0084*/ 	.word	0xffffffff


	//   ....[19]....
        /*0088*/ 	.word	0xffffffff


	//   ....[20]....
        /*008c*/ 	.word	0xffffffff


	//   ....[21]....
        /*0090*/ 	.word	0xffffffff


	//   ....[22]....
        /*0094*/ 	.word	0xffffffff


	//   ....[23]....
        /*0098*/ 	.word	0xffffffff


	//   ....[24]....
        /*009c*/ 	.word	0xffffffff


	//   ....[25]....
        /*00a0*/ 	.word	0xffffffff


	//   ....[26]....
        /*00a4*/ 	.word	0xffffffff


	//   ....[27]....
        /*00a8*/ 	.word	0xffffffff


	//----- nvinfo : EIATTR_COOP_GROUP_INSTR_OFFSETS
	.align		4
.L_1952:
        /*00ac*/ 	.byte	0x04, 0x28
        /*00ae*/ 	.short	(.L_1954 - .L_1953)


	//   ....[0]....
.L_1953:
        /*00b0*/ 	.word	0x0000bc30


	//   ....[1]....
        /*00b4*/ 	.word	0x0000bc60


	//   ....[2]....
        /*00b8*/ 	.word	0x0000bc80


	//   ....[3]....
        /*00bc*/ 	.word	0x0000bca0


	//   ....[4]....
        /*00c0*/ 	.word	0x0000bcc0


	//   ....[5]....
        /*00c4*/ 	.word	0x0000c0f0


	//   ....[6]....
        /*00c8*/ 	.word	0x0000c110


	//   ....[7]....
        /*00cc*/ 	.word	0x0000c130


	//   ....[8]....
        /*00d0*/ 	.word	0x0000c150


	//   ....[9]....
        /*00d4*/ 	.word	0x0000c170


	//   ....[10]....
        /*00d8*/ 	.word	0x0000c260


	//   ....[11]....
        /*00dc*/ 	.word	0x0000c2c0


	//   ....[12]....
        /*00e0*/ 	.word	0x0000c2d0


	//   ....[13]....
        /*00e4*/ 	.word	0x0000c340


	//   ....[14]....
        /*00e8*/ 	.word	0x0000c3c0


	//   ....[15]....
        /*00ec*/ 	.word	0x0000c410


	//   ....[16]....
        /*00f0*/ 	.word	0x0000c470


	//   ....[17]....
        /*00f4*/ 	.word	0x0000c4b0


	//   ....[18]....
        /*00f8*/ 	.word	0x0000ce10


	//   ....[19]....
        /*00fc*/ 	.word	0x0000ce70


	//   ....[20]....
        /*0100*/ 	.word	0x0000ced0


	//   ....[21]....
        /*0104*/ 	.word	0x0000cf30


	//   ....[22]....
        /*0108*/ 	.word	0x0000cf90


	//   ....[23]....
        /*010c*/ 	.word	0x0000d400


	//   ....[24]....
        /*0110*/ 	.word	0x0000d460


	//   ....[25]....
        /*0114*/ 	.word	0x0000d4c0


	//   ....[26]....
        /*0118*/ 	.word	0x0000d520


	//   ....[27]....
        /*011c*/ 	.word	0x0000d580


	//----- nvinfo : EIATTR_EXIT_INSTR_OFFSETS
	.align		4
.L_1954:
        /*0120*/ 	.byte	0x04, 0x1c
        /*0122*/ 	.short	(.L_1956 - .L_1955)


	//   ....[0]....
.L_1955:
        /*0124*/ 	.word	0x000006a0


	//   ....[1]....
        /*0128*/ 	.word	0x0000cdb0


	//----- nvinfo : EIATTR_MAX_THREADS
	.align		4
.L_1956:
        /*012c*/ 	.byte	0x04, 0x05
        /*012e*/ 	.short	(.L_1958 - .L_1957)
.L_1957:
        /*0130*/ 	.word	0x00000080
        /*0134*/ 	.word	0x00000001
        /*0138*/ 	.word	0x00000001


	//----- nvinfo : EIATTR_CRS_STACK_SIZE
	.align		4
.L_1958:
        /*013c*/ 	.byte	0x04, 0x1e
        /*013e*/ 	.short	(.L_1960 - .L_1959)
.L_1959:
        /*0140*/ 	.word	0x00000000
.L_1960:


//--------------------- .nv.info._ZN10layer_norm13ln_fwd_kernelINS_13Kernel_traitsIf13__nv_bfloat16S2_S2_fjLj4096ELj1ELj1ELj4ELj16ENS_18Kernel_traits_baseILj4096EfS2_S2_S2_fjLj128EEEEELb1ELb0ELb1ELb0EEEvNS_9FwdParamsE --------------------------
	.section	.nv.info._ZN10layer_norm13ln_fwd_kernelINS_13Kernel_traitsIf13__nv_bfloat16S2_S2_fjLj4096ELj1ELj1ELj4ELj16ENS_18Kernel_traits_baseILj4096EfS2_S2_S2_fjLj128EEEEELb1ELb0ELb1ELb0EEEvNS_9FwdParamsE,"",@"SHT_CUDA_INFO"
	.sectionflags	@""
	.align	4


	//----- nvinfo : EIATTR_CUDA_API_VERSION
	.align		4
        /*0000*/ 	.byte	0x04, 0x37
        /*0002*/ 	.short	(.L_1962 - .L_1961)
.L_1961:
        /*0004*/ 	.word	0x00000082


	//----- nvinfo : EIATTR_SW2861232_WAR
	.align		4
.L_1962:
        /*0008*/ 	.byte	0x01, 0x35
	.zero		2


	//----- nvinfo : EIATTR_PARAM_CBANK
	.align		4
        /*000c*/ 	.byte	0x04, 0x0a
        /*000e*/ 	.short	(.L_1964 - .L_1963)
	.align		4
.L_1963:
        /*0010*/ 	.word	index@(.nv.constant0._ZN10layer_norm13ln_fwd_kernelINS_13Kernel_traitsIf13__nv_bfloat16S2_S2_fjLj4096ELj1ELj1ELj4ELj16ENS_18Kernel_traits_baseILj4096EfS2_S2_S2_fjLj128EEEEELb1ELb0ELb1ELb0EEEvNS_9FwdParamsE)
        /*0014*/ 	.short	0x0160
        /*0016*/ 	.short	0x00e8


	//----- nvinfo : EIATTR_CBANK_PARAM_SIZE
	.align		4
.L_1964:
        /*0018*/ 	.byte	0x03, 0x19
        /*001a*/ 	.short	0x00e8


	//----- nvinfo : EIATTR_KPARAM_INFO
	.align		4
        /*001c*/ 	.byte	0x04, 0x17
        /*001e*/ 	.short	(.L_1966 - .L_1965)
.L_1965:
        /*0020*/ 	.word	0x00000000
        /*0024*/ 	.short	0x0000
        /*0026*/ 	.short	0x0000
        /*0028*/ 	.byte	0x00, 0xf0, 0xa1, 0x03


	//----- nvinfo : EIATTR_MAXREG_COUNT
	.align		4
.L_1966:
        /*002c*/ 	.byte	0x03, 0x1b
        /*002e*/ 	.short	0x00ff


	//----- nvinfo : EIATTR_NUM_BARRIERS
	.align		4
        /*0030*/ 	.byte	0x02, 0x4c
        /*0032*/ 	.byte	0x01
	.zero		1


	//----- nvinfo : EIATTR_MERCURY_ISA_VERSION
	.align		4
        /*0034*/ 	.byte	0x03, 0x5f
        /*0036*/ 	.short	0x0000


	//----- nvinfo : EIATTR_COOP_GROUP_MASK_REGIDS
	.align		4
        /*0038*/ 	.byte	0x04, 0x29
        /*003a*/ 	.short	(.L_1968 - .L_1967)


	//   ....[0]....
.L_1967:
        /*003c*/ 	.word	0xffffffff


	//   ....[1]....
        /*0040*/ 	.word	0xffffffff


	//   ....[2]....
        /*0044*/ 	.word	0xffffffff


	//   ....[3]....
        /*0048*/ 	.word	0xffffffff


	//   ....[4]....
        /*004c*/ 	.word	0xffffffff


	//   ....[5]....
        /*0050*/ 	.word	0xffffffff


	//   ....[6]....
        /*0054*/ 	.word	0xffffffff


	//   ....[7]....
        /*0058*/ 	.word	0xffffffff


	//   ....[8]....
        /*005c*/ 	.word	0xffffffff


	//   ....[9]....
        /*0060*/ 	.word	0xffffffff


	//   ....[10]....
        /*0064*/ 	.word	0xffffffff


	//   ....[11]....
        /*0068*/ 	.word	0xffffffff


	//   ....[12]....
        /*006c*/ 	.word	0xffffffff


	//   ....[13]....
        /*0070*/ 	.word	0xffffffff


	//   ....[14]....
        /*0074*/ 	.word	0xffffffff


	//   ....[15]....
        /*0078*/ 	.word	0xffffffff


	//   ....[16]....
        /*007c*/ 	.word	0xffffffff


	//   ....[17]....
        /*0080*/ 	.word	0xffffffff


	//   ....[18]....
        /*0084*/ 	.word	0xffffffff


	//   ....[19]....
        /*0088*/ 	.word	0xffffffff


	//   ....[20]....
        /*008c*/ 	.word	0xffffffff


	//   ....[21]....
        /*0090*/ 	.word	0xffffffff


	//   ....[22]....
        /*0094*/ 	.word	0xffffffff


	//   ....[23]....
        /*0098*/ 	.word	0xffffffff


	//   ....[24]....
        /*009c*/ 	.word	0xffffffff


	//   ....[25]....
        /*00a0*/ 	.word	0xffffffff


	//   ....[26]....
        /*00a4*/ 	.word	0xffffffff


	//   ....[27]....
        /*00a8*/ 	.word	0xffffffff


	//----- nvinfo : EIATTR_COOP_GROUP_INSTR_OFFSETS
	.align		4
.L_1968:
        /*00ac*/ 	.byte	0x04, 0x28
        /*00ae*/ 	.short	(.L_1970 - .L_1969)


	//   ....[0]....
.L_1969:
        /*00b0*/ 	.word	0x0000dae0


	//   ....[1]....
        /*00b4*/ 	.word	0x0000db10


	//   ....[2]....
        /*00b8*/ 	.word	0x0000db30


	//   ....[3]....
        /*00bc*/ 	.word	0x0000db50


	//   ....[4]....
        /*00c0*/ 	.word	0x0000db70


	//   ....[5]....
        /*00c4*/ 	.word	0x0000dfb0


	//   ....[6]....
        /*00c8*/ 	.word	0x0000dfd0


	//   ....[7]....
        /*00cc*/ 	.word	0x0000dff0


	//   ....[8]....
        /*00d0*/ 	.word	0x0000e010


	//   ....[9]....
        /*00d4*/ 	.word	0x0000e030


	//   ....[10]....
        /*00d8*/ 	.word	0x0000e150


	//   ....[11]....
        /*00dc*/ 	.word	0x0000e1a0


	//   ....[12]....
        /*00e0*/ 	.word	0x0000e1d0


	//   ....[13]....
        /*00e4*/ 	.word	0x0000e1e0


	//   ....[14]....
        /*00e8*/ 	.word	0x0000e260


	//   ....[15]....
        /*00ec*/ 	.word	0x0000e2c0


	//   ....[16]....
        /*00f0*/ 	.word	0x0000e380


	//   ....[17]....
        /*00f4*/ 	.word	0x0000e390


	//   ....[18]....
        /*00f8*/ 	.word	0x0000ee60


	//   ....[19]....
        /*00fc*/ 	.word	0x0000eed0


	//   ....[20]....
        /*0100*/ 	.word	0x0000ef30


	//   ....[21]....
        /*0104*/ 	.word	0x0000ef90


	//   ....[22]....
        /*0108*/ 	.word	0x0000eff0


	//   ....[23]....
        /*010c*/ 	.word	0x0000f470


	//   ....[24]....
        /*0110*/ 	.word	0x0000f4d0


	//   ....[25]....
        /*0114*/ 	.word	0x0000f530


	//   ....[26]....
        /*0118*/ 	.word	0x0000f590


	//   ....[27]....
        /*011c*/ 	.word	0x0000f600


	//----- nvinfo : EIATTR_EXIT_INSTR_OFFSETS
	.align		4
.L_1970:
        /*0120*/ 	.byte	0x04, 0x1c
        /*0122*/ 	.short	(.L_1972 - .L_1971)


	//   ....[0]....
.L_1971:
        /*0124*/ 	.word	0x000009f0


	//   ....[1]....
        /*0128*/ 	.word	0x0000ee00


	//----- nvinfo : EIATTR_MAX_THREADS
	.align		4
.L_1972:
        /*012c*/ 	.byte	0x04, 0x05
        /*012e*/ 	.short	(.L_1974 - .L_1973)
.L_1973:
        /*0130*/ 	.word	0x00000080
        /*0134*/ 	.word	0x00000001
        /*0138*/ 	.word	0x00000001


	//----- nvinfo : EIATTR_CRS_STACK_SIZE
	.align		4
.L_1974:
        /*013c*/ 	.byte	0x04, 0x1e
        /*013e*/ 	.short	(.L_1976 - .L_1975)
.L_1975:
        /*0140*/ 	.word	0x00000000
.L_1976:


//--------------------- .nv.info._ZN10layer_norm13ln_fwd_kernelINS_13Kernel_traitsIf13__nv_bfloat16S2_S2_fjLj4096ELj1ELj1ELj4ELj16ENS_18Kernel_traits_baseILj4096EfS2_S2_S2_fjLj128EEEEELb1ELb0ELb1ELb1EEEvNS_9FwdParamsE --------------------------
	.section	.nv.info._ZN10layer_norm13ln_fwd_kernelINS_13Kernel_traitsIf13__nv_bfloat16S2_S2_fjLj4096ELj1ELj1ELj4ELj16ENS_18Kernel_traits_baseILj4096EfS2_S2_S2_fjLj128EEEEELb1ELb0ELb1ELb1EEEvNS_9FwdParamsE,"",@"SHT_CUDA_INFO"
	.sectionflags	@""
	.align	4


	//----- nvinfo : EIATTR_CUDA_API_VERSION
	.align		4
        /*0000*/ 	.byte	0x04, 0x37
        /*0002*/ 	.short	(.L_1978 - .L_1977)
.L_1977:
        /*0004*/ 	.word	0x00000082


	//----- nvinfo : EIATTR_SW2861232_WAR
	.align		4
.L_1978:
        /*0008*/ 	.byte	0x01, 0x35
	.zero		2


	//----- nvinfo : EIATTR_PARAM_CBANK
	.align		4
        /*000c*/ 	.byte	0x04, 0x0a
        /*000e*/ 	.short	(.L_1980 - .L_1979)
	.align		4
.L_1979:
        /*0010*/ 	.word	index@(.nv.constant0._ZN10layer_norm13ln_fwd_kernelINS_13Kernel_traitsIf13__nv_bfloat16S2_S2_fjLj4096ELj1ELj1ELj4ELj16ENS_18Kernel_traits_baseILj4096EfS2_S2_S2_fjLj128EEEEELb1ELb0ELb1ELb1EEEvNS_9FwdParamsE)
        /*0014*/ 	.short	0x0160
        /*0016*/ 	.short	0x00e8


	//----- nvinfo : EIATTR_CBANK_PARAM_SIZE
	.align		4
.L_1980:
        /*0018*/ 	.byte	0x03, 0x19
        /*001a*/ 	.short	0x00e8


	//----- nvinfo : EIATTR_KPARAM_INFO
	.align		4
        /*001c*/ 	.byte	0x04, 0x17
        /*001e*/ 	.short	(.L_1982 - .L_1981)
.L_1981:
        /*0020*/ 	.word	0x00000000
        /*0024*/ 	.short	0x0000
        /*0026*/ 	.short	0x0000
        /*0028*/ 	.byte	0x00, 0xf0, 0xa1, 0x03


	//----- nvinfo : EIATTR_MAXREG_COUNT
	.align		4
.L_1982:
        /*002c*/ 	.byte	0x03, 0x1b
        /*002e*/ 	.short	0x00ff


	//----- nvinfo : EIATTR_NUM_BARRIERS
	.align		4
        /*0030*/ 	.byte	0x02, 0x4c
        /*0032*/ 	.byte	0x01
	.zero		1


	//----- nvinfo : EIATTR_MERCURY_ISA_VERSION
	.align		4
        /*0034*/ 	.byte	0x03, 0x5f
        /*0036*/ 	.short	0x0000


	//----- nvinfo : EIATTR_COOP_GROUP_MASK_REGIDS
	.align		4
        /*0038*/ 	.byte	0x04, 0x29
        /*003a*/ 	.short	(.L_1984 - .L_1983)


	//   ....[0]....
.L_1983:
        /*003c*/ 	.word	0xffffffff


	//   ....[1]....
        /*0040*/ 	.word	0xffffffff


	//   ....[2]....
        /*0044*/ 	.word	0xffffffff


	//   ....[3]....
        /*0048*/ 	.word	0xffffffff


	//   ....[4]....
        /*004c*/ 	.word	0xffffffff


	//   ....[5]....
        /*0050*/ 	.word	0xffffffff


	//   ....[6]....
        /*0054*/ 	.word	0xffffffff


	//   ....[7]....
        /*0058*/ 	.word	0xffffffff


	//   ....[8]....
        /*005c*/ 	.word	0xffffffff


	//   ....[9]....
        /*0060*/ 	.word	0xffffffff


	//   ....[10]....
        /*0064*/ 	.word	0xffffffff


	//   ....[11]....
        /*0068*/ 	.word	0xffffffff


	//   ....[12]....
        /*006c*/ 	.word	0xffffffff


	//   ....[13]....
        /*0070*/ 	.word	0xffffffff


	//   ....[14]....
        /*0074*/ 	.word	0xffffffff


	//   ....[15]....
        /*0078*/ 	.word	0xffffffff


	//   ....[16]....
        /*007c*/ 	.word	0xffffffff


	//   ....[17]....
        /*0080*/ 	.word	0xffffffff


	//   ....[18]....
        /*0084*/ 	.word	0xffffffff


	//   ....[19]....
        /*0088*/ 	.word	0xffffffff


	//   ....[20]....
        /*008c*/ 	.word	0xffffffff


	//   ....[21]....
        /*0090*/ 	.word	0xffffffff


	//   ....[22]....
        /*0094*/ 	.word	0xffffffff


	//   ....[23]....
        /*0098*/ 	.word	0xffffffff


	//   ....[24]....
        /*009c*/ 	.word	0xffffffff


	//   ....[25]....
        /*00a0*/ 	.word	0xffffffff


	//   ....[26]....
        /*00a4*/ 	.word	0xffffffff


	//   ....[27]....
        /*00a8*/ 	.word	0xffffffff


	//----- nvinfo : EIATTR_COOP_GROUP_INSTR_OFFSETS
	.align		4
.L_1984:
        /*00ac*/ 	.byte	0x04, 0x28
        /*00ae*/ 	.short	(.L_1986 - .L_1985)


	//   ....[0]....
.L_1985:
        /*00b0*/ 	.word	0x0000d6b0


	//   ....[1]....
        /*00b4*/ 	.word	0x0000d6e0


	//   ....[2]....
        /*00b8*/ 	.word	0x0000d700


	//   ....[3]....
        /*00bc*/ 	.word	0x0000d720


	//   ....[4]....
        /*00c0*/ 	.word	0x0000d740


	//   ....[5]....
        /*00c4*/ 	.word	0x0000db70


	//   ....[6]....
        /*00c8*/ 	.word	0x0000db90


	//   ....[7]....
        /*00cc*/ 	.word	0x0000dbb0


	//   ....[8]....
        /*00d0*/ 	.word	0x0000dbd0


	//   ....[9]....
        /*00d4*/ 	.word	0x0000dbf0


	//   ....[10]....
        /*00d8*/ 	.word	0x0000dd00


	//   ....[11]....
        /*00dc*/ 	.word	0x0000dd60


	//   ....[12]....
        /*00e0*/ 	.word	0x0000dd80


	//   ....[13]....
        /*00e4*/ 	.word	0x0000dda0


	//   ....[14]....
        /*00e8*/ 	.word	0x0000de30


	//   ....[15]....
        /*00ec*/ 	.word	0x0000de80


	//   ....[16]....
        /*00f0*/ 	.word	0x0000df40


	//   ....[17]....
        /*00f4*/ 	.word	0x0000df50


	//   ....[18]....
        /*00f8*/ 	.word	0x0000e910


	//   ....[19]....
        /*00fc*/ 	.word	0x0000e980


	//   ....[20]....
        /*0100*/ 	.word	0x0000e9e0


	//   ....[21]....
        /*0104*/ 	.word	0x0000ea40


	//   ....[22]....
        /*0108*/ 	.word	0x0000eaa0


	//   ....[23]....
        /*010c*/ 	.word	0x0000ef10


	//   ....[24]....
        /*0110*/ 	.word	0x0000ef70


	//   ....[25]....
        /*0114*/ 	.word	0x0000efd0


	//   ....[26]....
        /*0118*/ 	.word	0x0000f030


	//   ....[27]....
        /*011c*/ 	.word	0x0000f090


	//----- nvinfo : EIATTR_EXIT_INSTR_OFFSETS
	.align		4
.L_1986:
        /*0120*/ 	.byte	0x04, 0x1c
        /*0122*/ 	.short	(.L_1988 - .L_1987)


	//   ....[0]....
.L_1987:
        /*0124*/ 	.word	0x000006c0


	//   ....[1]....
        /*0128*/ 	.word	0x0000e8c0


	//----- nvinfo : EIATTR_MAX_THREADS
	.align		4
.L_1988:
        /*012c*/ 	.byte	0x04, 0x05
        /*012e*/ 	.short	(.L_1990 - .L_1989)
.L_1989:
        /*0130*/ 	.word	0x00000080
        /*0134*/ 	.word	0x00000001
        /*0138*/ 	.word	0x00000001


	//----- nvinfo : EIATTR_CRS_STACK_SIZE
	.align		4
.L_1990:
        /*013c*/ 	.byte	0x04, 0x1e
        /*013e*/ 	.short	(.L_1992 - .L_1991)
.L_1991:
        /*0140*/ 	.word	0x00000000
.L_1992:


//--------------------- .nv.info._ZN10layer_norm13ln_fwd_kernelINS_13Kernel_traitsIf13__nv_bfloat16S2_S2_fjLj4096ELj1ELj1ELj4ELj16ENS_18Kernel_traits_baseILj4096EfS2_S2_S2_fjLj128EEEEELb1ELb1ELb0ELb0EEEvNS_9FwdParamsE --------------------------
	.section	.nv.info._ZN10layer_norm13ln_fwd_kernelINS_13Kernel_traitsIf13__nv_bfloat16S2_S2_fjLj4096ELj1ELj1ELj4ELj16ENS_18Kernel_traits_baseILj4096EfS2_S2_S2_fjLj128EEEEELb1ELb1ELb0ELb0EEEvNS_9FwdParamsE,"",@"SHT_CUDA_INFO"
	.sectionflags	@""
	.align	4


	//----- nvinfo : EIATTR_CUDA_API_VERSION
	.align		4
        /*0000*/ 	.byte	0x04, 0x37
        /*0002*/ 	.short	(.L_1994 - .L_1993)
.L_1993:
        /*0004*/ 	.word	0x00000082


	//----- nvinfo : EIATTR_SW2861232_WAR
	.align		4
.L_1994:
        /*0008*/ 	.byte	0x01, 0x35
	.zero		2


	//----- nvinfo : EIATTR_PARAM_CBANK
	.align		4
        /*000c*/ 	.byte	0x04, 0x0a
        /*000e*/ 	.short	(.L_1996 - .L_1995)
	.align		4
.L_1995:
        /*0010*/ 	.word	index@(.nv.constant0._ZN10layer_norm13ln_fwd_kernelINS_13Kernel_traitsIf13__nv_bfloat16S2_S2_fjLj4096ELj1ELj1ELj4ELj16ENS_18Kernel_traits_baseILj4096EfS2_S2_S2_fjLj128EEEEELb1ELb1ELb0ELb0EEEvNS_9FwdParamsE)
        /*0014*/ 	.short	0x0160
        /*0016*/ 	.short	0x00e8


	//----- nvinfo : EIATTR_CBANK_PARAM_SIZE
	.align		4
.L_1996:
        /*0018*/ 	.byte	0x03, 0x19
        /*001a*/ 	.short	0x00e8


	//----- nvinfo : EIATTR_KPARAM_INFO
	.align		4
        /*001c*/ 	.byte	0x04, 0x17
        /*001e*/ 	.short	(.L_1998 - .L_1997)
.L_1997:
        /*0020*/ 	.word	0x00000000
        /*0024*/ 	.short	0x0000
        /*0026*/ 	.short	0x0000
        /*0028*/ 	.byte	0x00, 0xf0, 0xa1, 0x03


	//----- nvinfo : EIATTR_MAXREG_COUNT
	.align		4
.L_1998:
        /*002c*/ 	.byte	0x03, 0x1b
        /*002e*/ 	.short	0x00ff


	//----- nvinfo : EIATTR_NUM_BARRIERS
	.align		4
        /*0030*/ 	.byte	0x02, 0x4c
        /*0032*/ 	.byte	0x01
	.zero		1


	//----- nvinfo : EIATTR_MERCURY_ISA_VERSION
	.align		4
        /*0034*/ 	.byte	0x03, 0x5f
        /*0036*/ 	.short	0x0000


	//----- nvinfo : EIATTR_COOP_GROUP_MASK_REGIDS
	.align		4
        /*0038*/ 	.byte	0x04, 0x29
        /*003a*/ 	.short	(.L_2000 - .L_1999)


	//   ....[0]....
.L_1999:
        /*003c*/ 	.word	0xffffffff


	//   ....[1]....
        /*0040*/ 	.word	0xffffffff


	//   ....[2]....
        /*0044*/ 	.word	0xffffffff


	//   ....[3]....
        /*0048*/ 	.word	0xffffffff


	//   ....[4]....
        /*004c*/ 	.word	0xffffffff


	//   ....[5]....
        /*0050*/ 	.word	0xffffffff


	//   ....[6]....
        /*0054*/ 	.word	0xffffffff


	//   ....[7]....
        /*0058*/ 	.word	0xffffffff


	//   ....[8]....
        /*005c*/ 	.word	0xffffffff


	//   ....[9]....
        /*0060*/ 	.word	0xffffffff


	//   ....[10]....
        /*0064*/ 	.word	0xffffffff


	//   ....[11]....
        /*0068*/ 	.word	0xffffffff


	//   ....[12]....
        /*006c*/ 	.word	0xffffffff


	//   ....[13]....
        /*0070*/ 	.word	0xffffffff


	//   ....[14]....
        /*0074*/ 	.word	0xffffffff


	//   ....[15]....
        /*0078*/ 	.word	0xffffffff


	//   ....[16]....
        /*007c*/ 	.word	0xffffffff


	//   ....[17]....
        /*0080*/ 	.word	0xffffffff


	//   ....[18]....
        /*0084*/ 	.word	0xffffffff


	//   ....[19]....
        /*0088*/ 	.word	0xffffffff


	//   ....[20]....
        /*008c*/ 	.word	0xffffffff


	//   ....[21]....
        /*0090*/ 	.word	0xffffffff


	//   ....[22]....
        /*0094*/ 	.word	0xffffffff


	//   ....[23]....
        /*0098*/ 	.word	0xffffffff


	//   ....[24]....
        /*009c*/ 	.word	0xffffffff


	//   ....[25]....
        /*00a0*/ 	.word	0xffffffff


	//   ....[26]....
        /*00a4*/ 	.word	0xffffffff


	//   ....[27]....
        /*00a8*/ 	.word	0xffffffff


	//----- nvinfo : EIATTR_COOP_GROUP_INSTR_OFFSETS
	.align		4
.L_2000:
        /*00ac*/ 	.byte	0x04, 0x28
        /*00ae*/ 	.short	(.L_2002 - .L_2001)


	//   ....[0]....
.L_2001:
        /*00b0*/ 	.word	0x0000c5f0


	//   ....[1]....
        /*00b4*/ 	.word	0x0000c620


	//   ....[2]....
        /*00b8*/ 	.word	0x0000c650


	//   ....[3]....
        /*00bc*/ 	.word	0x0000c670


	//   ....[4]....
        /*00c0*/ 	.word	0x0000c690


	//   ....[5]....
        /*00c4*/ 	.word	0x0000cad0


	//   ....[6]....
        /*00c8*/ 	.word	0x0000caf0


	//   ....[7]....
        /*00cc*/ 	.word	0x0000cb10


	//   ....[8]....
        /*00d0*/ 	.word	0x0000cb30


	//   ....[9]....
        /*00d4*/ 	.word	0x0000cb50


	//   ....[10]....
        /*00d8*/ 	.word	0x0000cc80


	//   ....[11]....
        /*00dc*/ 	.word	0x0000cce0


	//   ....[12]....
        /*00e0*/ 	.word	0x0000cd20


	//   ....[13]....
        /*00e4*/ 	.word	0x0000cd30


	//   ....[14]....
        /*00e8*/ 	.word	0x0000cdd0


	//   ....[15]....
        /*00ec*/ 	.word	0x0000ce00


	//   ....[16]....
        /*00f0*/ 	.word	0x0000cea0


	//   ....[17]....
        /*00f4*/ 	.word	0x0000ced0


	//   ....[18]....
        /*00f8*/ 	.word	0x0000d920


	//   ....[19]....
        /*00fc*/ 	.word	0x0000d980


	//   ....[20]....
        /*0100*/ 	.word	0x0000d9e0


	//   ....[21]....
        /*0104*/ 	.word	0x0000da40


	//   ....[22]....
        /*0108*/ 	.word	0x0000daa0


	//   ....[23]....
        /*010c*/ 	.word	0x0000df30


	//   ....[24]....
        /*0110*/ 	.word	0x0000df90


	//   ....[25]....
        /*0114*/ 	.word	0x0000dff0


	//   ....[26]....
        /*0118*/ 	.word	0x0000e050


	//   ....[27]....
        /*011c*/ 	.word	0x0000e0c0


	//----- nvinfo : EIATTR_EXIT_INSTR_OFFSETS
	.align		4
.L_2002:
        /*0120*/ 	.byte	0x04, 0x1c
        /*0122*/ 	.short	(.L_2004 - .L_2003)


	//   ....[0]....
.L_2003:
        /*0124*/ 	.word	0x00000b10


	//   ....[1]....
        /*0128*/ 	.word	0x0000d8c0


	//----- nvinfo : EIATTR_MAX_THREADS
	.align		4
.L_2004:
        /*012c*/ 	.byte	0x04, 0x05
        /*012e*/ 	.short	(.L_2006 - .L_2005)
.L_2005:
        /*0130*/ 	.word	0x00000080
        /*0134*/ 	.word	0x00000001
        /*0138*/ 	.word	0x00000001


	//----- nvinfo : EIATTR_CRS_STACK_SIZE
	.align		4
.L_2006:
        /*013c*/ 	.byte	0x04, 0x1e
        /*013e*/ 	.short	(.L_2008 - .L_2007)
.L_2007:
        /*0140*/ 	.word	0x00000000
.L_2008:


//--------------------- .nv.info._ZN10layer_norm13ln_fwd_kernelINS_13Kernel_traitsIf13__nv_bfloat16S2_S2_fjLj4096ELj1ELj1ELj4ELj16ENS_18Kernel_traits_baseILj4096EfS2_S2_S2_fjLj128EEEEELb1ELb1ELb0ELb1EEEvNS_9FwdParamsE --------------------------
	.section	.nv.info._ZN10layer_norm13ln_fwd_kernelINS_13Kernel_traitsIf13__nv_bfloat16S2_S2_fjLj4096ELj1ELj1ELj4ELj16ENS_18Kernel_traits_baseILj4096EfS2_S2_S2_fjLj128EEEEELb1ELb1ELb0ELb1EEEvNS_9FwdParamsE,"",@"SHT_CUDA_INFO"
	.sectionflags	@""
	.align	4


	//----- nvinfo : EIATTR_CUDA_API_VERSION
	.align		4
        /*0000*/ 	.byte	0x04, 0x37
        /*0002*/ 	.short	(.L_2010 - .L_2009)
.L_2009:
        /*0004*/ 	.word	0x00000082


	//----- nvinfo : EIATTR_SW2861232_WAR
	.align		4
.L_2010:
        /*0008*/ 	.byte	0x01, 0x35
	.zero		2


	//----- nvinfo : EIATTR_PARAM_CBANK
	.align		4
        /*000c*/ 	.byte	0x04, 0x0a
        /*000e*/ 	.short	(.L_2012 - .L_2011)
	.align		4
.L_2011:
        /*0010*/ 	.word	index@(.nv.constant0._ZN10layer_norm13ln_fwd_kernelINS_13Kernel_traitsIf13__nv_bfloat16S2_S2_fjLj4096ELj1ELj1ELj4ELj16ENS_18Kernel_traits_baseILj4096EfS2_S2_S2_fjLj128EEEEELb1ELb1ELb0ELb1EEEvNS_9FwdParamsE)
        /*0014*/ 	.short	0x0160
        /*0016*/ 	.short	0x00e8


	//----- nvinfo : EIATTR_CBANK_PARAM_SIZE
	.align		4
.L_2012:
        /*0018*/ 	.byte	0x03, 0x19
        /*001a*/ 	.short	0x00e8


	//----- nvinfo : EIATTR_KPARAM_INFO
	.align		4
        /*001c*/ 	.byte	0x04, 0x17
        /*001e*/ 	.short	(.L_2014 - .L_2013)
.L_2013:
        /*0020*/ 	.word	0x00000000
        /*0024*/ 	.short	0x0000
        /*0026*/ 	.short	0x0000
        /*0028*/ 	.byte	0x00, 0xf0, 0xa1, 0x03


	//----- nvinfo : EIATTR_MAXREG_COUNT
	.align		4
.L_2014:
        /*002c*/ 	.byte	0x03, 0x1b
        /*002e*/ 	.short	0x00ff


	//----- nvinfo : EIATTR_NUM_BARRIERS
	.align		4
        /*0030*/ 	.byte	0x02, 0x4c
        /*0032*/ 	.byte	0x01
	.zero		1


	//----- nvinfo : EIATTR_MERCURY_ISA_VERSION
	.align		4
        /*0034*/ 	.byte	0x03, 0x5f
        /*0036*/ 	.short	0x0000


	//----- nvinfo : EIATTR_COOP_GROUP_MASK_REGIDS
	.align		4
        /*0038*/ 	.byte	0x04, 0x29
        /*003a*/ 	.short	(.L_2016 - .L_2015)


	//   ....[0]....
.L_2015:
        /*003c*/ 	.word	0xffffffff


	//   ....[1]....
        /*0040*/ 	.word	0xffffffff


	//   ....[2]....
        /*0044*/ 	.word	0xffffffff


	//   ....[3]....
        /*0048*/ 	.word	0xffffffff


	//   ....[4]....
        /*004c*/ 	.word	0xffffffff


	//   ....[5]....
        /*0050*/ 	.word	0xffffffff


	//   ....[6]....
        /*0054*/ 	.word	0xffffffff


	//   ....[7]....
        /*0058*/ 	.word	0xffffffff


	//   ....[8]....
        /*005c*/ 	.word	0xffffffff


	//   ....[9]....
        /*0060*/ 	.word	0xffffffff


	//   ....[10]....
        /*0064*/ 	.word	0xffffffff


	//   ....[11]....
        /*0068*/ 	.word	0xffffffff


	//   ....[12]....
        /*006c*/ 	.word	0xffffffff


	//   ....[13]....
        /*0070*/ 	.word	0xffffffff


	//   ....[14]....
        /*0074*/ 	.word	0xffffffff


	//   ....[15]....
        /*0078*/ 	.word	0xffffffff


	//   ....[16]....
        /*007c*/ 	.word	0xffffffff


	//   ....[17]....
        /*0080*/ 	.word	0xffffffff


	//   ....[18]....
        /*0084*/ 	.word	0xffffffff


	//   ....[19]....
        /*0088*/ 	.word	0xffffffff


	//   ....[20]....
        /*008c*/ 	.word	0xffffffff


	//   ....[21]....
        /*0090*/ 	.word	0xffffffff


	//   ....[22]....
        /*0094*/ 	.word	0xffffffff


	//   ....[23]....
        /*0098*/ 	.word	0xffffffff


	//   ....[24]....
        /*009c*/ 	.word	0xffffffff


	//   ....[25]....
        /*00a0*/ 	.word	0xffffffff


	//   ....[26]....
        /*00a4*/ 	.word	0xffffffff


	//   ....[27]....
        /*00a8*/ 	.word	0xffffffff


	//----- nvinfo : EIATTR_COOP_GROUP_INSTR_OFFSETS
	.align		4
.L_2016:
        /*00ac*/ 	.byte	0x04, 0x28
        /*00ae*/ 	.short	(.L_2018 - .L_2017)


	//   ....[0]....
.L_2017:
        /*00b0*/ 	.word	0x0000c100


	//   ....[1]....
        /*00b4*/ 	.word	0x0000c130


	//   ....[2]....
        /*00b8*/ 	.word	0x0000c150


	//   ....[3]....
        /*00bc*/ 	.word	0x0000c170


	//   ....[4]....
        /*00c0*/ 	.word	0x0000c190


	//   ....[5]....
        /*00c4*/ 	.word	0x0000c5c0


	//   ....[6]....
        /*00c8*/ 	.word	0x0000c5e0


	//   ....[7]....
        /*00cc*/ 	.word	0x0000c600


	//   ....[8]....
        /*00d0*/ 	.word	0x0000c620


	//   ....[9]....
        /*00d4*/ 	.word	0x0000c640


	//   ....[10]....
        /*00d8*/ 	.word	0x0000c740


	//   ....[11]....
        /*00dc*/ 	.word	0x0000c790


	//   ....[12]....
        /*00e0*/ 	.word	0x0000c7b0


	//   ....[13]....
        /*00e4*/ 	.word	0x0000c7c0


	//   ....[14]....
        /*00e8*/ 	.word	0x0000c8c0


	//   ....[15]....
        /*00ec*/ 	.word	0x0000c8f0


	//   ....[16]....
        /*00f0*/ 	.word	0x0000c980


	//   ....[17]....
        /*00f4*/ 	.word	0x0000c9c0


	//   ....[18]....
        /*00f8*/ 	.word	0x0000d300


	//   ....[19]....
        /*00fc*/ 	.word	0x0000d370


	//   ....[20]....
        /*0100*/ 	.word	0x0000d3d0


	//   ....[21]....
        /*0104*/ 	.word	0x0000d430


	//   ....[22]....
        /*0108*/ 	.word	0x0000d490


	//   ....[23]....
        /*010c*/ 	.word	0x0000d900


	//   ....[24]....
        /*0110*/ 	.word	0x0000d960


	//   ....[25]....
        /*0114*/ 	.word	0x0000d9c0


	//   ....[26]....
        /*0118*/ 	.word	0x0000da20


	//   ....[27]....
        /*011c*/ 	.word	0x0000da80


	//----- nvinfo : EIATTR_EXIT_INSTR_OFFSETS
	.align		4
.L_2018:
        /*0120*/ 	.byte	0x04, 0x1c
        /*0122*/ 	.short	(.L_2020 - .L_2019)


	//   ....[0]....
.L_2019:
        /*0124*/ 	.word	0x000006f0


	//   ....[1]....
        /*0128*/ 	.word	0x0000d2b0


	//----- nvinfo : EIATTR_MAX_THREADS
	.align		4
.L_2020:
        /*012c*/ 	.byte	0x04, 0x05
        /*012e*/ 	.short	(.L_2022 - .L_2021)
.L_2021:
        /*0130*/ 	.word	0x00000080
        /*0134*/ 	.word	0x00000001
        /*0138*/ 	.word	0x00000001


	//----- nvinfo : EIATTR_CRS_STACK_SIZE
	.align		4
.L_2022:
        /*013c*/ 	.byte	0x04, 0x1e
        /*013e*/ 	.short	(.L_2024 - .L_2023)
.L_2023:
        /*0140*/ 	.word	0x00000000
.L_2024:


//--------------------- .nv.info._ZN10layer_norm13ln_fwd_kernelINS_13Kernel_traitsIf13__nv_bfloat16S2_S2_fjLj4096ELj1ELj1ELj4ELj16ENS_18Kernel_traits_baseILj4096EfS2_S2_S2_fjLj128EEEEELb1ELb1ELb1ELb0EEEvNS_9FwdParamsE --------------------------
	.section	.nv.info._ZN10layer_norm13ln_fwd_kernelINS_13Kernel_traitsIf13__nv_bfloat16S2_S2_fjLj4096ELj1ELj1ELj4ELj16ENS_18Kernel_traits_baseILj4096EfS2_S2_S2_fjLj128EEEEELb1ELb1ELb1ELb0EEEvNS_9FwdParamsE,"",@"SHT_CUDA_INFO"
	.sectionflags	@""
	.align	4


	//----- nvinfo : EIATTR_CUDA_API_VERSION
	.align		4
        /*0000*/ 	.byte	0x04, 0x37
        /*0002*/ 	.short	(.L_2026 - .L_2025)
.L_2025:
        /*0004*/ 	.word	0x00000082


	//----- nvinfo : EIATTR_SW2861232_WAR
	.align		4
.L_2026:
        /*0008*/ 	.byte	0x01, 0x35
	.zero		2


	//----- nvinfo : EIATTR_PARAM_CBANK
	.align		4
        /*000c*/ 	.byte	0x04, 0x0a
        /*000e*/ 	.short	(.L_2028 - .L_2027)
	.align		4
.L_2027:
        /*0010*/ 	.word	index@(.nv.constant0._ZN10layer_norm13ln_fwd_kernelINS_13Kernel_traitsIf13__nv_bfloat16S2_S2_fjLj4096ELj1ELj1ELj4ELj16ENS_18Kernel_traits_baseILj4096EfS2_S2_S2_fjLj128EEEEELb1ELb1ELb1ELb0EEEvNS_9FwdParamsE)
        /*0014*/ 	.short	0x0160
        /*0016*/ 	.short	0x00e8


	//----- nvinfo : EIATTR_CBANK_PARAM_SIZE
	.align		4
.L_2028:
        /*0018*/ 	.byte	0x03, 0x19
        /*001a*/ 	.short	0x00e8


	//----- nvinfo : EIATTR_KPARAM_INFO
	.align		4
        /*001c*/ 	.byte	0x04, 0x17
        /*001e*/ 	.short	(.L_2030 - .L_2029)
.L_2029:
        /*0020*/ 	.word	0x00000000
        /*0024*/ 	.short	0x0000
        /*0026*/ 	.short	0x0000
        /*0028*/ 	.byte	0x00, 0xf0, 0xa1, 0x03


	//----- nvinfo : EIATTR_MAXREG_COUNT
	.align		4
.L_2030:
        /*002c*/ 	.byte	0x03, 0x1b
        /*002e*/ 	.short	0x00ff


	//----- nvinfo : EIATTR_NUM_BARRIERS
	.align		4
        /*0030*/ 	.byte	0x02, 0x4c
        /*0032*/ 	.byte	0x01
	.zero		1


	//----- nvinfo : EIATTR_MERCURY_ISA_VERSION
	.align		4
        /*0034*/ 	.byte	0x03, 0x5f
        /*0036*/ 	.short	0x0000


	//----- nvinfo : EIATTR_COOP_GROUP_MASK_REGIDS
	.align		4
        /*0038*/ 	.byte	0x04, 0x29
        /*003a*/ 	.short	(.L_2032 - .L_2031)


	//   ....[0]....
.L_2031:
        /*003c*/ 	.word	0xffffffff


	//   ....[1]....
        /*0040*/ 	.word	0xffffffff


	//   ....[2]....
        /*0044*/ 	.word	0xffffffff


	//   ....[3]....
        /*0048*/ 	.word	0xffffffff


	//   ....[4]....
        /*004c*/ 	.word	0xffffffff


	//   ....[5]....
        /*0050*/ 	.word	0xffffffff


	//   ....[6]....
        /*0054*/ 	.word	0xffffffff


	//   ....[7]....
        /*0058*/ 	.word	0xffffffff


	//   ....[8]....
        /*005c*/ 	.word	0xffffffff


	//   ....[9]....
        /*0060*/ 	.word	0xffffffff


	//   ....[10]....
        /*0064*/ 	.word	0xffffffff


	//   ....[11]....
        /*0068*/ 	.word	0xffffffff


	//   ....[12]....
        /*006c*/ 	.word	0xffffffff


	//   ....[13]....
        /*0070*/ 	.word	0xffffffff


	//   ....[14]....
        /*0074*/ 	.word	0xffffffff


	//   ....[15]....
        /*0078*/ 	.word	0xffffffff


	//   ....[16]....
        /*007c*/ 	.word	0xffffffff


	//   ....[17]....
        /*0080*/ 	.word	0xffffffff


	//   ....[18]....
        /*0084*/ 	.word	0xffffffff


	//   ....[19]....
        /*0088*/ 	.word	0xffffffff


	//   ....[20]....
        /*008c*/ 	.word	0xffffffff


	//   ....[21]....
        /*0090*/ 	.word	0xffffffff


	//   ....[22]....
        /*0094*/ 	.word	0xffffffff


	//   ....[23]....
        /*0098*/ 	.word	0xffffffff


	//   ....[24]....
        /*009c*/ 	.word	0xffffffff


	//   ....[25]....
        /*00a0*/ 	.word	0xffffffff


	//   ....[26]....
        /*00a4*/ 	.word	0xffffffff


	//   ....[27]....
        /*00a8*/ 	.word	0xffffffff


	//----- nvinfo : EIATTR_COOP_GROUP_INSTR_OFFSETS
	.align		4
.L_2032:
        /*00ac*/ 	.byte	0x04, 0x28
        /*00ae*/ 	.short	(.L_2034 - .L_2033)


	//   ....[0]....
.L_2033:
        /*00b0*/ 	.word	0x0000de90


	//   ....[1]....
        /*00b4*/ 	.word	0x0000dec0


	//   ....[2]....
        /*00b8*/ 	.word	0x0000dee0


	//   ....[3]....
        /*00bc*/ 	.word	0x0000df00


	//   ....[4]....
        /*00c0*/ 	.word	0x0000df20


	//   ....[5]....
        /*00c4*/ 	.word	0x0000e360


	//   ....[6]....
        /*00c8*/ 	.word	0x0000e380


	//   ....[7]....
        /*00cc*/ 	.word	0x0000e3a0


	//   ....[8]....
        /*00d0*/ 	.word	0x0000e3c0


	//   ....[9]....
        /*00d4*/ 	.word	0x0000e3e0


	//   ....[10]....
        /*00d8*/ 	.word	0x0000e500


	//   ....[11]....
        /*00dc*/ 	.word	0x0000e550


	//   ....[12]....
        /*00e0*/ 	.word	0x0000e580


	//   ....[13]....
        /*00e4*/ 	.word	0x0000e5a0


	//   ....[14]....
        /*00e8*/ 	.word	0x0000e640


	//   ....[15]....
        /*00ec*/ 	.word	0x0000e680


	//   ....[16]....
        /*00f0*/ 	.word	0x0000e710


	//   ....[17]....
        /*00f4*/ 	.word	0x0000e740


	//   ....[18]....
        /*00f8*/ 	.word	0x0000f200


	//   ....[19]....
        /*00fc*/ 	.word	0x0000f270


	//   ....[20]....
        /*0100*/ 	.word	0x0000f2d0


	//   ....[21]....
        /*0104*/ 	.word	0x0000f330


	//   ....[22]....
        /*0108*/ 	.word	0x0000f390


	//   ....[23]....
        /*010c*/ 	.word	0x0000f820


	//   ....[24]....
        /*0110*/ 	.word	0x0000f880


	//   ....[25]....
        /*0114*/ 	.word	0x0000f8e0


	//   ....[26]....
        /*0118*/ 	.word	0x0000f940


	//   ....[27]....
        /*011c*/ 	.word	0x0000f9b0


	//----- nvinfo : EIATTR_EXIT_INSTR_OFFSETS
	.align		4
.L_2034:
        /*0120*/ 	.byte	0x04, 0x1c
        /*0122*/ 	.short	(.L_2036 - .L_2035)


	//   ....[0]....
.L_2035:
        /*0124*/ 	.word	0x00000980


	//   ....[1]....
        /*0128*/ 	.word	0x0000f1b0


	//----- nvinfo : EIATTR_MAX_THREADS
	.align		4
.L_2036:
        /*012c*/ 	.byte	0x04, 0x05
        /*012e*/ 	.short	(.L_2038 - .L_2037)
.L_2037:
        /*0130*/ 	.word	0x00000080
        /*0134*/ 	.word	0x00000001
        /*0138*/ 	.word	0x00000001


	//----- nvinfo : EIATTR_CRS_STACK_SIZE
	.align		4
.L_2038:
        /*013c*/ 	.byte	0x04, 0x1e
        /*013e*/ 	.short	(.L_2040 - .L_2039)
.L_2039:
        /*0140*/ 	.word	0x00000000
.L_2040:


//--------------------- .nv.info._ZN10layer_norm13ln_fwd_kernelINS_13Kernel_traitsIf13__nv_bfloat16S2_S2_fjLj4096ELj1ELj1ELj4ELj16ENS_18Kernel_traits_baseILj4096EfS2_S2_S2_fjLj128EEEEELb1ELb1ELb1ELb1EEEvNS_9FwdParamsE --------------------------
	.section	.nv.info._ZN10layer_norm13ln_fwd_kernelINS_13Kernel_traitsIf13__nv_bfloat16S2_S2_fjLj4096ELj1ELj1ELj4ELj16ENS_18Kernel_traits_baseILj4096EfS2_S2_S2_fjLj128EEEEELb1ELb1ELb1ELb1EEEvNS_9FwdParamsE,"",@"SHT_CUDA_INFO"
	.sectionflags	@""
	.align	4


	//----- nvinfo : EIATTR_CUDA_API_VERSION
	.align		4
        /*0000*/ 	.byte	0x04, 0x37
        /*0002*/ 	.short	(.L_2042 - .L_2041)
.L_2041:
        /*0004*/ 	.word	0x00000082


	//----- nvinfo : EIATTR_SW2861232_WAR
	.align		4
.L_2042:
        /*0008*/ 	.byte	0x01, 0x35
	.zero		2


	//----- nvinfo : EIATTR_PARAM_CBANK
	.align		4
        /*000c*/ 	.byte	0x04, 0x0a
        /*000e*/ 	.short	(.L_2044 - .L_2043)
	.align		4
.L_2043:
        /*0010*/ 	.word	index@(.nv.constant0._ZN10layer_norm13ln_fwd_kernelINS_13Kernel_traitsIf13__nv_bfloat16S2_S2_fjLj4096ELj1ELj1ELj4ELj16ENS_18Kernel_traits_baseILj4096EfS2_S2_S2_fjLj128EEEEELb1ELb1ELb1ELb1EEEvNS_9FwdParamsE)
        /*0014*/ 	.short	0x0160
        /*0016*/ 	.short	0x00e8


	//----- nvinfo : EIATTR_CBANK_PARAM_SIZE
	.align		4
.L_2044:
        /*0018*/ 	.byte	0x03, 0x19
        /*001a*/ 	.short	0x00e8


	//----- nvinfo : EIATTR_KPARAM_INFO
	.align		4
        /*001c*/ 	.byte	0x04, 0x17
        /*001e*/ 	.short	(.L_2046 - .L_2045)
.L_2045:
        /*0020*/ 	.word	0x00000000
        /*0024*/ 	.short	0x0000
        /*0026*/ 	.short	0x0000
        /*0028*/ 	.byte	0x00, 0xf0, 0xa1, 0x03


	//----- nvinfo : EIATTR_MAXREG_COUNT
	.align		4
.L_2046:
        /*002c*/ 	.byte	0x03, 0x1b
        /*002e*/ 	.short	0x00ff


	//----- nvinfo : EIATTR_NUM_BARRIERS
	.align		4
        /*0030*/ 	.byte	0x02, 0x4c
        /*0032*/ 	.byte	0x01
	.zero		1


	//----- nvinfo : EIATTR_MERCURY_ISA_VERSION
	.align		4
        /*0034*/ 	.byte	0x03, 0x5f
        /*0036*/ 	.short	0x0000


	//----- nvinfo : EIATTR_COOP_GROUP_MASK_REGIDS
	.align		4
        /*0038*/ 	.byte	0x04, 0x29
        /*003a*/ 	.short	(.L_2048 - .L_2047)


	//   ....[0]....
.L_2047:
        /*003c*/ 	.word	0xffffffff


	//   ....[1]....
        /*0040*/ 	.word	0xffffffff


	//   ....[2]....
        /*0044*/ 	.word	0xffffffff


	//   ....[3]....
        /*0048*/ 	.word	0xffffffff


	//   ....[4]....
        /*004c*/ 	.word	0xffffffff


	//   ....[5]....
        /*0050*/ 	.word	0xffffffff


	//   ....[6]....
        /*0054*/ 	.word	0xffffffff


	//   ....[7]....
        /*0058*/ 	.word	0xffffffff


	//   ....[8]....
        /*005c*/ 	.word	0xffffffff


	//   ....[9]....
        /*0060*/ 	.word	0xffffffff


	//   ....[10]....
        /*0064*/ 	.word	0xffffffff


	//   ....[11]....
        /*0068*/ 	.word	0xffffffff


	//   ....[12]....
        /*006c*/ 	.word	0xffffffff


	//   ....[13]....
        /*0070*/ 	.word	0xffffffff


	//   ....[14]....
        /*0074*/ 	.word	0xffffffff


	//   ....[15]....
        /*0078*/ 	.word	0xffffffff


	//   ....[16]....
        /*007c*/ 	.word	0xffffffff


	//   ....[17]....
        /*0080*/ 	.word	0xffffffff


	//   ....[18]....
        /*0084*/ 	.word	0xffffffff


	//   ....[19]....
        /*0088*/ 	.word	0xffffffff


	//   ....[20]....
        /*008c*/ 	.word	0xffffffff


	//   ....[21]....
        /*0090*/ 	.word	0xffffffff


	//   ....[22]....
        /*0094*/ 	.word	0xffffffff


	//   ....[23]....
        /*0098*/ 	.word	0xffffffff


	//   ....[24]....
        /*009c*/ 	.word	0xffffffff


	//   ....[25]....
        /*00a0*/ 	.word	0xffffffff


	//   ....[26]....
        /*00a4*/ 	.word	0xffffffff


	//   ....[27]....
        /*00a8*/ 	.word	0xffffffff


	//----- nvinfo : EIATTR_COOP_GROUP_INSTR_OFFSETS
	.align		4
.L_2048:
        /*00ac*/ 	.byte	0x04, 0x28
        /*00ae*/ 	.short	(.L_2050 - .L_2049)


	//   ....[0]....
.L_2049:
        /*00b0*/ 	.word	0x0000d930


	//   ....[1]....
        /*00b4*/ 	.word	0x0000d960


	//   ....[2]....
        /*00b8*/ 	.word	0x0000d980


	//   ....[3]....
        /*00bc*/ 	.word	0x0000d9a0


	//   ....[4]....
        /*00c0*/ 	.word	0x0000d9c0


	//   ....[5]....
        /*00c4*/ 	.word	0x0000ddf0


	//   ....[6]....
        /*00c8*/ 	.word	0x0000de10


	//   ....[7]....
        /*00cc*/ 	.word	0x0000de30


	//   ....[8]....
        /*00d0*/ 	.word	0x0000de50


	//   ....[9]....
        /*00d4*/ 	.word	0x0000de70


	//   ....[10]....
        /*00d8*/ 	.word	0x0000df90


	//   ....[11]....
        /*00dc*/ 	.word	0x0000dfd0


	//   ....[12]....
        /*00e0*/ 	.word	0x0000e000


	//   ....[13]....
        /*00e4*/ 	.word	0x0000e010


	//   ....[14]....
        /*00e8*/ 	.word	0x0000e0b0


	//   ....[15]....
        /*00ec*/ 	.word	0x0000e0f0


	//   ....[16]....
        /*00f0*/ 	.word	0x0000e1b0


	//   ....[17]....
        /*00f4*/ 	.word	0x0000e1f0


	//   ....[18]....
        /*00f8*/ 	.word	0x0000ebb0


	//   ....[19]....
        /*00fc*/ 	.word	0x0000ec20


	//   ....[20]....
        /*0100*/ 	.word	0x0000ec80


	//   ....[21]....
        /*0104*/ 	.word	0x0000ece0


	//   ....[22]....
        /*0108*/ 	.word	0x0000ed40


	//   ....[23]....
        /*010c*/ 	.word	0x0000f1b0


	//   ....[24]....
        /*0110*/ 	.word	0x0000f210


	//   ....[25]....
        /*0114*/ 	.word	0x0000f270


	//   ....[26]....
        /*0118*/ 	.word	0x0000f2d0


	//   ....[27]....
        /*011c*/ 	.word	0x0000f330


	//----- nvinfo : EIATTR_EXIT_INSTR_OFFSETS
	.align		4
.L_2050:
        /*0120*/ 	.byte	0x04, 0x1c
        /*0122*/ 	.short	(.L_2052 - .L_2051)


	//   ....[0]....
.L_2051:
        /*0124*/ 	.word	0x000006f0


	//   ....[1]....
        /*0128*/ 	.word	0x0000eb60


	//----- nvinfo : EIATTR_MAX_THREADS
	.align		4
.L_2052:
        /*012c*/ 	.byte	0x04, 0x05
        /*012e*/ 	.short	(.L_2054 - .L_2053)
.L_2053:
        /*0130*/ 	.word	0x00000080
        /*0134*/ 	.word	0x00000001
        /*0138*/ 	.word	0x00000001


	//----- nvinfo : EIATTR_CRS_STACK_SIZE
	.align		4
.L_2054:
        /*013c*/ 	.byte	0x04, 0x1e
        /*013e*/ 	.short	(.L_2056 - .L_2055)
.L_2055:
        /*0140*/ 	.word	0x00000000
.L_2056:


//--------------------- .nv.info._ZN10layer_norm13ln_fwd_kernelINS_13Kernel_traitsI13__nv_bfloat16S2_fS2_fjLj4096ELj1ELj1ELj4ELj16ENS_18Kernel_traits_baseILj4096ES2_S2_fS2_fjLj128EEEEELb0ELb0ELb0ELb0EEEvNS_9FwdParamsE --------------------------
	.section	.nv.info._ZN10layer_norm13ln_fwd_kernelINS_13Kernel_traitsI13__nv_bfloat16S2_fS2_fjLj4096ELj1ELj1ELj4ELj16ENS_18Kernel_traits_baseILj4096ES2_S2_fS2_fjLj128EEEEELb0ELb0ELb0ELb0EEEvNS_9FwdParamsE,"",@"SHT_CUDA_INFO"
	.sectionflags	@""
	.align	4


	//----- nvinfo : EIATTR_CUDA_API_VERSION
	.align		4
        /*0000*/ 	.byte	0x04, 0x37
        /*0002*/ 	.short	(.L_2058 - .L_2057)
.L_2057:
        /*0004*/ 	.word	0x00000082


	//----- nvinfo : EIATTR_SW2861232_WAR
	.align		4
.L_2058:
        /*0008*/ 	.byte	0x01, 0x35
	.zero		2


	//----- nvinfo : EIATTR_PARAM_CBANK
	.align		4
        /*000c*/ 	.byte	0x04, 0x0a
        /*000e*/ 	.short	(.L_2060 - .L_2059)
	.align		4
.L_2059:
        /*0010*/ 	.word	index@(.nv.constant0._ZN10layer_norm13ln_fwd_kernelINS_13Kernel_traitsI13__nv_bfloat16S2_fS2_fjLj4096ELj1ELj1ELj4ELj16ENS_18Kernel_traits_baseILj4096ES2_S2_fS2_fjLj128EEEEELb0ELb0ELb0ELb0EEEvNS_9FwdParamsE)
        /*0014*/ 	.short	0x0160
        /*0016*/ 	.short	0x00e8


	//----- nvinfo : EIATTR_CBANK_PARAM_SIZE
	.align		4
.L_2060:
        /*0018*/ 	.byte	0x03, 0x19
        /*001a*/ 	.short	0x00e8


	//----- nvinfo : EIATTR_KPARAM_INFO
	.align		4
        /*001c*/ 	.byte	0x04, 0x17
        /*001e*/ 	.short	(.L_2062 - .L_2061)
.L_2061:
        /*0020*/ 	.word	0x00000000
        /*0024*/ 	.short	0x0000
        /*0026*/ 	.short	0x0000
        /*0028*/ 	.byte	0x00, 0xf0, 0xa1, 0x03


	//----- nvinfo : EIATTR_MAXREG_COUNT
	.align		4
.L_2062:
        /*002c*/ 	.byte	0x03, 0x1b
        /*002e*/ 	.short	0x00ff


	//----- nvinfo : EIATTR_NUM_BARRIERS
	.align		4
        /*0030*/ 	.byte	0x02, 0x4c
        /*0032*/ 	.byte	0x01
	.zero		1


	//----- nvinfo : EIATTR_MERCURY_ISA_VERSION
	.align		4
        /*0034*/ 	.byte	0x03, 0x5f
        /*0036*/ 	.short	0x0000


	//----- nvinfo : EIATTR_COOP_GROUP_MASK_REGIDS
	.align		4
        /*0038*/ 	.byte	0x04, 0x29
        /*003a*/ 	.short	(.L_2064 - .L_2063)


	//   ....[0]....
.L_2063:
        /*003c*/ 	.word	0xffffffff


	//   ....[1]....
        /*0040*/ 	.word	0xffffffff


	//   ....[2]....
        /*0044*/ 	.word	0xffffffff


	//   ....[3]....
        /*0048*/ 	.word	0xffffffff


	//   ....[4]....
        /*004c*/ 	.word	0xffffffff


	//   ....[5]....
        /*0050*/ 	.word	0xffffffff


	//   ....[6]....
        /*0054*/ 	.word	0xffffffff


	//   ....[7]....
        /*0058*/ 	.word	0xffffffff


	//   ....[8]....
        /*005c*/ 	.word	0xffffffff


	//   ....[9]....
        /*0060*/ 	.word	0xffffffff


	//   ....[10]....
        /*0064*/ 	.word	0xffffffff


	//   ....[11]....
        /*0068*/ 	.word	0xffffffff


	//   ....[12]....
        /*006c*/ 	.word	0xffffffff


	//   ....[13]....
        /*0070*/ 	.word	0xffffffff


	//   ....[14]....
        /*0074*/ 	.word	0xffffffff


	//   ....[15]....
        /*0078*/ 	.word	0xffffffff


	//   ....[16]....
        /*007c*/ 	.word	0xffffffff


	//   ....[17]....
        /*0080*/ 	.word	0xffffffff


	//   ....[18]....
        /*0084*/ 	.word	0xffffffff


	//   ....[19]....
        /*0088*/ 	.word	0xffffffff


	//   ....[20]....
        /*008c*/ 	.word	0xffffffff


	//   ....[21]....
        /*0090*/ 	.word	0xffffffff


	//   ....[22]....
        /*0094*/ 	.word	0xffffffff


	//   ....[23]....
        /*0098*/ 	.word	0xffffffff


	//   ....[24]....
        /*009c*/ 	.word	0xffffffff


	//   ....[25]....
        /*00a0*/ 	.word	0xffffffff


	//   ....[26]....
        /*00a4*/ 	.word	0xffffffff


	//   ....[27]....
        /*00a8*/ 	.word	0xffffffff


	//----- nvinfo : EIATTR_COOP_GROUP_INSTR_OFFSETS
	.align		4
.L_2064:
        /*00ac*/ 	.byte	0x04, 0x28
        /*00ae*/ 	.short	(.L_2066 - .L_2065)


	//   ....[0]....
.L_2065:
        /*00b0*/ 	.word	0x000017e0


	//   ....[1]....
        /*00b4*/ 	.word	0x00001810


	//   ....[2]....
        /*00b8*/ 	.word	0x00001830


	//   ....[3]....
        /*00bc*/ 	.word	0x00001850


	//   ....[4]....
        /*00c0*/ 	.word	0x00001870


	//   ....[5]....
        /*00c4*/ 	.word	0x00001cb0


	//   ....[6]....
        /*00c8*/ 	.word	0x00001cd0


	//   ....[7]....
        /*00cc*/ 	.word	0x00001cf0


	//   ....[8]....
        /*00d0*/ 	.word	0x00001d10


	//   ....[9]....
        /*00d4*/ 	.word	0x00001d30


	//   ....[10]....
        /*00d8*/ 	.word	0x00001e50


	//   ....[11]....
        /*00dc*/ 	.word	0x00001ed0


	//   ....[12]....
        /*00e0*/ 	.word	0x00001ee0


	//   ....[13]....
        /*00e4*/ 	.word	0x00001f40


	//   ....[14]....
        /*00e8*/ 	.word	0x00001f80


	//   ....[15]....
        /*00ec*/ 	.word	0x00001fa0


	//   ....[16]....
        /*00f0*/ 	.word	0x00002090


	//   ....[17]....
        /*00f4*/ 	.word	0x000020a0


	//   ....[18]....
        /*00f8*/ 	.word	0x00002ab0


	//   ....[19]....
        /*00fc*/ 	.word	0x00002b10


	//   ....[20]....
        /*0100*/ 	.word	0x00002b70


	//   ....[21]....
        /*0104*/ 	.word	0x00002bd0


	//   ....[22]....
        /*0108*/ 	.word	0x00002c30


	//   ....[23]....
        /*010c*/ 	.word	0x000030b0


	//   ....[24]....
        /*0110*/ 	.word	0x00003110


	//   ....[25]....
        /*0114*/ 	.word	0x00003170


	//   ....[26]....
        /*0118*/ 	.word	0x000031d0


	//   ....[27]....
        /*011c*/ 	.word	0x00003240


	//----- nvinfo : EIATTR_EXIT_INSTR_OFFSETS
	.align		4
.L_2066:
        /*0120*/ 	.byte	0x04, 0x1c
        /*0122*/ 	.short	(.L_2068 - .L_2067)


	//   ....[0]....
.L_2067:
        /*0124*/ 	.word	0x00000470


	//   ....[1]....
        /*0128*/ 	.word	0x00002a60


	//----- nvinfo : EIATTR_MAX_THREADS
	.align		4
.L_2068:
        /*012c*/ 	.byte	0x04, 0x05
        /*012e*/ 	.short	(.L_2070 - .L_2069)
.L_2069:
        /*0130*/ 	.word	0x00000080
        /*0134*/ 	.word	0x00000001
        /*0138*/ 	.word	0x00000001


	//----- nvinfo : EIATTR_CRS_STACK_SIZE
	.align		4
.L_2070:
        /*013c*/ 	.byte	0x04, 0x1e
        /*013e*/ 	.short	(.L_2072 - .L_2071)
.L_2071:
        /*0140*/ 	.word	0x00000000
.L_2072:


//--------------------- .nv.info._ZN10layer_norm13ln_fwd_kernelINS_13Kernel_traitsI13__nv_bfloat16S2_fS2_fjLj4096ELj1ELj1ELj4ELj16ENS_18Kernel_traits_baseILj4096ES2_S2_fS2_fjLj128EEEEELb0ELb0ELb0ELb1EEEvNS_9FwdParamsE --------------------------
	.section	.nv.info._ZN10layer_norm13ln_fwd_kernelINS_13Kernel_traitsI13__nv_bfloat16S2_fS2_fjLj4096ELj1ELj1ELj4ELj16ENS_18Kernel_traits_baseILj4096ES2_S2_fS2_fjLj128EEEEELb0ELb0ELb0ELb1EEEvNS_9FwdParamsE,"",@"SHT_CUDA_INFO"
	.sectionflags	@""
	.align	4


	//----- nvinfo : EIATTR_CUDA_API_VERSION
	.align		4
        /*0000*/ 	.byte	0x04, 0x37
        /*0002*/ 	.short	(.L_2074 - .L_2073)
.L_2073:
        /*0004*/ 	.word	0x00000082


	//----- nvinfo : EIATTR_SW2861232_WAR
	.align		4
.L_2074:
        /*0008*/ 	.byte	0x01, 0x35
	.zero		2


	//----- nvinfo : EIATTR_PARAM_CBANK
	.align		4
        /*000c*/ 	.byte	0x04, 0x0a
        /*000e*/ 	.short	(.L_2076 - .L_2075)
	.align		4
.L_2075:
        /*0010*/ 	.word	index@(.nv.constant0._ZN10layer_norm13ln_fwd_kernelINS_13Kernel_traitsI13__nv_bfloat16S2_fS2_fjLj4096ELj1ELj1ELj4ELj16ENS_18Kernel_traits_baseILj4096ES2_S2_fS2_fjLj128EEEEELb0ELb0ELb0ELb1EEEvNS_9FwdParamsE)
        /*0014*/ 	.short	0x0160
        /*0016*/ 	.short	0x00e8


	//----- nvinfo : EIATTR_CBANK_PARAM_SIZE
	.align		4
.L_2076:
        /*0018*/ 	.byte	0x03, 0x19
        /*001a*/ 	.short	0x00e8


	//----- nvinfo : EIATTR_KPARAM_INFO
	.align		4
        /*001c*/ 	.byte	0x04, 0x17
        /*001e*/ 	.short	(.L_2078 - .L_2077)
.L_2077:
        /*0020*/ 	.word	0x00000000
        /*0024*/ 	.short	0x0000
        /*0026*/ 	.short	0x0000
        /*0028*/ 	.byte	0x00, 0xf0, 0xa1, 0x03


	//----- nvinfo : EIATTR_MAXREG_COUNT
	.align		4
.L_2078:
        /*002c*/ 	.byte	0x03, 0x1b
        /*002e*/ 	.short	0x00ff


	//----- nvinfo : EIATTR_NUM_BARRIERS
	.align		4
        /*0030*/ 	.byte	0x02, 0x4c
        /*0032*/ 	.byte	0x01
	.zero		1


	//----- nvinfo : EIATTR_MERCURY_ISA_VERSION
	.align		4
        /*0034*/ 	.byte	0x03, 0x5f
        /*0036*/ 	.short	0x0000


	//----- nvinfo : EIATTR_COOP_GROUP_MASK_REGIDS
	.align		4
        /*0038*/ 	.byte	0x04, 0x29
        /*003a*/ 	.short	(.L_2080 - .L_2079)


	//   ....[0]....
.L_2079:
        /*003c*/ 	.word	0xffffffff


	//   ....[1]....
        /*0040*/ 	.word	0xffffffff


	//   ....[2]....
        /*0044*/ 	.word	0xffffffff


	//   ....[3]....
        /*0048*/ 	.word	0xffffffff


	//   ....[4]....
        /*004c*/ 	.word	0xffffffff


	//   ....[5]....
        /*0050*/ 	.word	0xffffffff


	//   ....[6]....
        /*0054*/ 	.word	0xffffffff


	//   ....[7]....
        /*0058*/ 	.word	0xffffffff


	//   ....[8]....
        /*005c*/ 	.word	0xffffffff


	//   ....[9]....
        /*0060*/ 	.word	0xffffffff


	//   ....[10]....
        /*0064*/ 	.word	0xffffffff


	//   ....[11]....
        /*0068*/ 	.word	0xffffffff


	//   ....[12]....
        /*006c*/ 	.word	0xffffffff


	//   ....[13]....
        /*0070*/ 	.word	0xffffffff


	//   ....[14]....
        /*0074*/ 	.word	0xffffffff


	//   ....[15]....
        /*0078*/ 	.word	0xffffffff


	//   ....[16]....
        /*007c*/ 	.word	0xffffffff


	//   ....[17]....
        /*0080*/ 	.word	0xffffffff


	//   ....[18]....
        /*0084*/ 	.word	0xffffffff


	//   ....[19]....
        /*0088*/ 	.word	0xffffffff


	//   ....[20]....
        /*008c*/ 	.word	0xffffffff


	//   ....[21]....
        /*0090*/ 	.word	0xffffffff


	//   ....[22]....
        /*0094*/ 	.word	0xffffffff


	//   ....[23]....
        /*0098*/ 	.word	0xffffffff


	//   ....[24]....
        /*009c*/ 	.word	0xffffffff


	//   ....[25]....
        /*00a0*/ 	.word	0xffffffff


	//   ....[26]....
        /*00a4*/ 	.word	0xffffffff


	//   ....[27]....
        /*00a8*/ 	.word	0xffffffff


	//----- nvinfo : EIATTR_COOP_GROUP_INSTR_OFFSETS
	.align		4
.L_2080:
        /*00ac*/ 	.byte	0x04, 0x28
        /*00ae*/ 	.short	(.L_2082 - .L_2081)


	//   ....[0]....
.L_2081:
        /*00b0*/ 	.word	0x00001360


	//   ....[1]....
        /*00b4*/ 	.word	0x00001390


	//   ....[2]....
        /*00b8*/ 	.word	0x000013b0


	//   ....[3]....
        /*00bc*/ 	.word	0x000013d0


	//   ....[4]....
        /*00c0*/ 	.word	0x000013f0


	//   ....[5]....
        /*00c4*/ 	.word	0x00001820


	//   ....[6]....
        /*00c8*/ 	.word	0x00001840


	//   ....[7]....
        /*00cc*/ 	.word	0x00001860


	//   ....[8]....
        /*00d0*/ 	.word	0x00001880


	//   ....[9]....
        /*00d4*/ 	.word	0x000018a0


	//   ....[10]....
        /*00d8*/ 	.word	0x00001970


	//   ....[11]....
        /*00dc*/ 	.word	0x000019d0


	//   ....[12]....
        /*00e0*/ 	.word	0x00001a20


	//   ....[13]....
        /*00e4*/ 	.word	0x00001a70


	//   ....[14]....
        /*00e8*/ 	.word	0x00001ab0


	//   ....[15]....
        /*00ec*/ 	.word	0x00001b10


	//   ....[16]....
        /*00f0*/ 	.word	0x00001b80


	//   ....[17]....
        /*00f4*/ 	.word	0x00001bc0


	//   ....[18]....
        /*00f8*/ 	.word	0x00002620


	//   ....[19]....
        /*00fc*/ 	.word	0x00002690


	//   ....[20]....
        /*0100*/ 	.word	0x000026f0


	//   ....[21]....
        /*0104*/ 	.word	0x00002750


	//   ....[22]....
        /*0108*/ 	.word	0x000027b0


	//   ....[23]....
        /*010c*/ 	.word	0x00002c20


	//   ....[24]....
        /*0110*/ 	.word	0x00002c80


	//   ....[25]....
        /*0114*/ 	.word	0x00002ce0


	//   ....[26]....
        /*0118*/ 	.word	0x00002d40


	//   ....[27]....
        /*011c*/ 	.word	0x00002da0


	//----- nvinfo : EIATTR_EXIT_INSTR_OFFSETS
	.align		4
.L_2082:
        /*0120*/ 	.byte	0x04, 0x1c
        /*0122*/ 	.short	(.L_2084 - .L_2083)


	//   ....[0]....
.L_2083:
        /*0124*/ 	.word	0x00000130


	//   ....[1]....
        /*0128*/ 	.word	0x000025d0


	//----- nvinfo : EIATTR_MAX_THREADS
	.align		4
.L_2084:
        /*012c*/ 	.byte	0x04, 0x05
        /*012e*/ 	.short	(.L_2086 - .L_2085)
.L_2085:
        /*0130*/ 	.word	0x00000080
        /*0134*/ 	.word	0x00000001
        /*0138*/ 	.word	0x00000001


	//----- nvinfo : EIATTR_CRS_STACK_SIZE
	.align		4
.L_2086:
        /*013c*/ 	.byte	0x04, 0x1e
        /*013e*/ 	.short	(.L_2088 - .L_2087)
.L_2087:
        /*0140*/ 	.word	0x00000000
.L_2088:


//--------------------- .nv.info._ZN10layer_norm13ln_fwd_kernelINS_13Kernel_traitsI13__nv_bfloat16S2_fS2_fjLj4096ELj1ELj1ELj4ELj16ENS_18Kernel_traits_baseILj4096ES2_S2_fS2_fjLj128EEEEELb0ELb0ELb1ELb0EEEvNS_9FwdParamsE --------------------------
	.section	.nv.info._ZN10layer_norm13ln_fwd_kernelINS_13Kernel_traitsI13__nv_bfloat16S2_fS2_fjLj4096ELj1ELj1ELj4ELj16ENS_18Kernel_traits_baseILj4096ES2_S2_fS2_fjLj128EEEEELb0ELb0ELb1ELb0EEEvNS_9FwdParamsE,"",@"SHT_CUDA_INFO"
	.sectionflags	@""
	.align	4


	//----- nvinfo : EIATTR_CUDA_API_VERSION
	.align		4
        /*0000*/ 	.byte	0x04, 0x37
        /*0002*/ 	.short	(.L_2090 - .L_2089)
.L_2089:
        /*0004*/ 	.word	0x00000082


	//----- nvinfo : EIATTR_SW2861232_WAR
	.align		4
.L_2090:
        /*0008*/ 	.byte	0x01, 0x35
	.zero		2


	//----- nvinfo : EIATTR_PARAM_CBANK
	.align		4
        /*000c*/ 	.byte	0x04, 0x0a
        /*000e*/ 	.short	(.L_2092 - .L_2091)
	.align		4
.L_2091:
        /*0010*/ 	.word	index@(.nv.constant0._ZN10layer_norm13ln_fwd_kernelINS_13Kernel_traitsI13__nv_bfloat16S2_fS2_fjLj4096ELj1ELj1ELj4ELj16ENS_18Kernel_traits_baseILj4096ES2_S2_fS2_fjLj128EEEEELb0ELb0ELb1ELb0EEEvNS_9FwdParamsE)
        /*0014*/ 	.short	0x0160
        /*0016*/ 	.short	0x00e8


	//----- nvinfo : EIATTR_CBANK_PARAM_SIZE
	.align		4
.L_2092:
        /*0018*/ 	.byte	0x03, 0x19
        /*001a*/ 	.short	0x00e8


	//----- nvinfo : EIATTR_KPARAM_INFO
	.align		4
        /*001c*/ 	.byte	0x04, 0x17
        /*001e*/ 	.short	(.L_2094 - .L_2093)
.L_2093:
        /*0020*/ 	.word	0x00000000
        /*0024*/ 	.short	0x0000
        /*0026*/ 	.short	0x0000
        /*0028*/ 	.byte	0x00, 0xf0, 0xa1, 0x03


	//----- nvinfo : EIATTR_MAXREG_COUNT
	.align		4
.L_2094:
        /*002c*/ 	.byte	0x03, 0x1b
        /*002e*/ 	.short	0x00ff


	//----- nvinfo : EIATTR_NUM_BARRIERS
	.align		4
        /*0030*/ 	.byte	0x02, 0x4c
        /*0032*/ 	.byte	0x01
	.zero		1


	//----- nvinfo : EIATTR_MERCURY_ISA_VERSION
	.align		4
        /*0034*/ 	.byte	0x03, 0x5f
        /*0036*/ 	.short	0x0000


	//----- nvinfo : EIATTR_COOP_GROUP_MASK_REGIDS
	.align		4
        /*0038*/ 	.byte	0x04, 0x29
        /*003a*/ 	.short	(.L_2096 - .L_2095)


	//   ....[0]....
.L_2095:
        /*003c*/ 	.word	0xffffffff


	//   ....[1]....
        /*0040*/ 	.word	0xffffffff


	//   ....[2]....
        /*0044*/ 	.word	0xffffffff


	//   ....[3]....
        /*0048*/ 	.word	0xffffffff


	//   ....[4]....
        /*004c*/ 	.word	0xffffffff


	//   ....[5]....
        /*0050*/ 	.word	0xffffffff


	//   ....[6]....
        /*0054*/ 	.word	0xffffffff


	//   ....[7]....
        /*0058*/ 	.word	0xffffffff


	//   ....[8]....
        /*005c*/ 	.word	0xffffffff


	//   ....[9]....
        /*0060*/ 	.word	0xffffffff


	//   ....[10]....
        /*0064*/ 	.word	0xffffffff


	//   ....[11]....
        /*0068*/ 	.word	0xffffffff


	//   ....[12]....
        /*006c*/ 	.word	0xffffffff


	//   ....[13]....
        /*0070*/ 	.word	0xffffffff


	//   ....[14]....
        /*0074*/ 	.word	0xffffffff


	//   ....[15]....
        /*0078*/ 	.word	0xffffffff


	//   ....[16]....
        /*007c*/ 	.word	0xffffffff


	//   ....[17]....
        /*0080*/ 	.word	0xffffffff


	//   ....[18]....
        /*0084*/ 	.word	0xffffffff


	//   ....[19]....
        /*0088*/ 	.word	0xffffffff


	//   ....[20]....
        /*008c*/ 	.word	0xffffffff


	//   ....[21]....
        /*0090*/ 	.word	0xffffffff


	//   ....[22]....
        /*0094*/ 	.word	0xffffffff


	//   ....[23]....
        /*0098*/ 	.word	0xffffffff


	//   ....[24]....
        /*009c*/ 	.word	0xffffffff


	//   ....[25]....
        /*00a0*/ 	.word	0xffffffff


	//   ....[26]....
        /*00a4*/ 	.word	0xffffffff


	//   ....[27]....
        /*00a8*/ 	.word	0xffffffff


	//----- nvinfo : EIATTR_COOP_GROUP_INSTR_OFFSETS
	.align		4
.L_2096:
        /*00ac*/ 	.byte	0x04, 0x28
        /*00ae*/ 	.short	(.L_2098 - .L_2097)


	//   ....[0]....
.L_2097:
        /*00b0*/ 	.word	0x00002440


	//   ....[1]....
        /*00b4*/ 	.word	0x00002470


	//   ....[2]....
        /*00b8*/ 	.word	0x00002490


	//   ....[3]....
        /*00bc*/ 	.word	0x000024b0


	//   ....[4]....
        /*00c0*/ 	.word	0x000024d0


	//   ....[5]....
        /*00c4*/ 	.word	0x00002910


	//   ....[6]....
        /*00c8*/ 	.word	0x00002930


	//   ....[7]....
        /*00cc*/ 	.word	0x00002950


	//   ....[8]....
        /*00d0*/ 	.word	0x00002970


	//   ....[9]....
        /*00d4*/ 	.word	0x00002990


	//   ....[10]....
        /*00d8*/ 	.word	0x00002ab0


	//   ....[11]....
        /*00dc*/ 	.word	0x00002b00


	//   ....[12]....
        /*00e0*/ 	.word	0x00002b10


	//   ....[13]....
        /*00e4*/ 	.word	0x00002b80


	//   ....[14]....
        /*00e8*/ 	.word	0x00002c00


	//   ....[15]....
        /*00ec*/ 	.word	0x00002c10


	//   ....[16]....
        /*00f0*/ 	.word	0x00002d00


	//   ....[17]....
        /*00f4*/ 	.word	0x00002d10


	//   ....[18]....
        /*00f8*/ 	.word	0x000037a0


	//   ....[19]....
        /*00fc*/ 	.word	0x00003800


	//   ....[20]....
        /*0100*/ 	.word	0x00003860


	//   ....[21]....
        /*0104*/ 	.word	0x000038c0


	//   ....[22]....
        /*0108*/ 	.word	0x00003920


	//   ....[23]....
        /*010c*/ 	.word	0x00003da0


	//   ....[24]....
        /*0110*/ 	.word	0x00003e00


	//   ....[25]....
        /*0114*/ 	.word	0x00003e60


	//   ....[26]....
        /*0118*/ 	.word	0x00003ec0


	//   ....[27]....
        /*011c*/ 	.word	0x00003f20


	//----- nvinfo : EIATTR_EXIT_INSTR_OFFSETS
	.align		4
.L_2098:
        /*0120*/ 	.byte	0x04, 0x1c
        /*0122*/ 	.short	(.L_2100 - .L_2099)


	//   ....[0]....
.L_2099:
        /*0124*/ 	.word	0x00000480


	//   ....[1]....
        /*0128*/ 	.word	0x00003750


	//----- nvinfo : EIATTR_MAX_THREADS
	.align		4
.L_2100:
        /*012c*/ 	.byte	0x04, 0x05
        /*012e*/ 	.short	(.L_2102 - .L_2101)
.L_2101:
        /*0130*/ 	.word	0x00000080
        /*0134*/ 	.word	0x00000001
        /*0138*/ 	.word	0x00000001


	//----- nvinfo : EIATTR_CRS_STACK_SIZE
	.align		4
.L_2102:
        /*013c*/ 	.byte	0x04, 0x1e
        /*013e*/ 	.short	(.L_2104 - .L_2103)
.L_2103:
        /*0140*/ 	.word	0x00000000
.L_2104:


//--------------------- .nv.info._ZN10layer_norm13ln_fwd_kernelINS_13Kernel_traitsI13__nv_bfloat16S2_fS2_fjLj4096ELj1ELj1ELj4ELj16ENS_18Kernel_traits_baseILj4096ES2_S2_fS2_fjLj128EEEEELb0ELb0ELb1ELb1EEEvNS_9FwdParamsE --------------------------
	.section	.nv.info._ZN10layer_norm13ln_fwd_kernelINS_13Kernel_traitsI13__nv_bfloat16S2_fS2_fjLj4096ELj1ELj1ELj4ELj16ENS_18Kernel_traits_baseILj4096ES2_S2_fS2_fjLj128EEEEELb0ELb0ELb1ELb1EEEvNS_9FwdParamsE,"",@"SHT_CUDA_INFO"
	.sectionflags	@""
	.align	4


	//----- nvinfo : EIATTR_CUDA_API_VERSION
	.align		4
        /*0000*/ 	.byte	0x04, 0x37
        /*0002*/ 	.short	(.L_2106 - .L_2105)
.L_2105:
        /*0004*/ 	.word	0x00000082


	//----- nvinfo : EIATTR_SW2861232_WAR
	.align		4
.L_2106:
        /*0008*/ 	.byte	0x01, 0x35
	.zero		2


	//----- nvinfo : EIATTR_PARAM_CBANK
	.align		4
        /*000c*/ 	.byte	0x04, 0x0a
        /*000e*/ 	.short	(.L_2108 - .L_2107)
	.align		4
.L_2107:
        /*0010*/ 	.word	index@(.nv.constant0._ZN10layer_norm13ln_fwd_kernelINS_13Kernel_traitsI13__nv_bfloat16S2_fS2_fjLj4096ELj1ELj1ELj4ELj16ENS_18Kernel_traits_baseILj4096ES2_S2_fS2_fjLj128EEEEELb0ELb0ELb1ELb1EEEvNS_9FwdParamsE)
        /*0014*/ 	.short	0x0160
        /*0016*/ 	.short	0x00e8


	//----- nvinfo : EIATTR_CBANK_PARAM_SIZE
	.align		4
.L_2108:
        /*0018*/ 	.byte	0x03, 0x19
        /*001a*/ 	.short	0x00e8


	//----- nvinfo : EIATTR_KPARAM_INFO
	.align		4
        /*001c*/ 	.byte	0x04, 0x17
        /*001e*/ 	.short	(.L_2110 - .L_2109)
.L_2109:
        /*0020*/ 	.word	0x00000000
        /*0024*/ 	.short	0x0000
        /*0026*/ 	.short	0x0000
        /*0028*/ 	.byte	0x00, 0xf0, 0xa1, 0x03


	//----- nvinfo : EIATTR_MAXREG_COUNT
	.align		4
.L_2110:
        /*002c*/ 	.byte	0x03, 0x1b
        /*002e*/ 	.short	0x00ff


	//----- nvinfo : EIATTR_NUM_BARRIERS
	.align		4
        /*0030*/ 	.byte	0x02, 0x4c
        /*0032*/ 	.byte	0x01
	.zero		1


	//----- nvinfo : EIATTR_MERCURY_ISA_VERSION
	.align		4
        /*0034*/ 	.byte	0x03, 0x5f
        /*0036*/ 	.short	0x0000


	//----- nvinfo : EIATTR_COOP_GROUP_MASK_REGIDS
	.align		4
        /*0038*/ 	.byte	0x04, 0x29
        /*003a*/ 	.short	(.L_2112 - .L_2111)


	//   ....[0]....
.L_2111:
        /*003c*/ 	.word	0xffffffff


	//   ....[1]....
        /*0040*/ 	.word	0xffffffff


	//   ....[2]....
        /*0044*/ 	.word	0xffffffff


	//   ....[3]....
        /*0048*/ 	.word	0xffffffff


	//   ....[4]....
        /*004c*/ 	.word	0xffffffff


	//   ....[5]....
        /*0050*/ 	.word	0xffffffff


	//   ....[6]....
        /*0054*/ 	.word	0xffffffff


	//   ....[7]....
        /*0058*/ 	.word	0xffffffff


	//   ....[8]....
        /*005c*/ 	.word	0xffffffff


	//   ....[9]....
        /*0060*/ 	.word	0xffffffff


	//   ....[10]....
        /*0064*/ 	.word	0xffffffff


	//   ....[11]....
        /*0068*/ 	.word	0xffffffff


	//   ....[12]....
        /*006c*/ 	.word	0xffffffff


	//   ....[13]....
        /*0070*/ 	.word	0xffffffff


	//   ....[14]....
        /*0074*/ 	.word	0xffffffff


	//   ....[15]....
        /*0078*/ 	.word	0xffffffff


	//   ....[16]....
        /*007c*/ 	.word	0xffffffff


	//   ....[17]....
        /*0080*/ 	.word	0xffffffff


	//   ....[18]....
        /*0084*/ 	.word	0xffffffff


	//   ....[19]....
        /*0088*/ 	.word	0xffffffff


	//   ....[20]....
        /*008c*/ 	.word	0xffffffff


	//   ....[21]....
        /*0090*/ 	.word	0xffffffff


	//   ....[22]....
        /*0094*/ 	.word	0xffffffff


	//   ....[23]....
        /*0098*/ 	.word	0xffffffff


	//   ....[24]....
        /*009c*/ 	.word	0xffffffff


	//   ....[25]....
        /*00a0*/ 	.word	0xffffffff


	//   ....[26]....
        /*00a4*/ 	.word	0xffffffff


	//   ....[27]....
        /*00a8*/ 	.word	0xffffffff


	//----- nvinfo : EIATTR_COOP_GROUP_INSTR_OFFSETS
	.align		4
.L_2112:
        /*00ac*/ 	.byte	0x04, 0x28
        /*00ae*/ 	.short	(.L_2114 - .L_2113)


	//   ....[0]....
.L_2113:
        /*00b0*/ 	.word	0x00001d20


	//   ....[1]....
        /*00b4*/ 	.word	0x00001d50


	//   ....[2]....
        /*00b8*/ 	.word	0x00001d70


	//   ....[3]....
        /*00bc*/ 	.word	0x00001d90


	//   ....[4]....
        /*00c0*/ 	.word	0x00001db0


	//   ....[5]....
        /*00c4*/ 	.word	0x000021e0


	//   ....[6]....
        /*00c8*/ 	.word	0x00002200


	//   ....[7]....
        /*00cc*/ 	.word	0x00002220


	//   ....[8]....
        /*00d0*/ 	.word	0x00002240


	//   ....[9]....
        /*00d4*/ 	.word	0x00002260


	//   ....[10]....
        /*00d8*/ 	.word	0x00002350


	//   ....[11]....
        /*00dc*/ 	.word	0x000023a0


	//   ....[12]....
        /*00e0*/ 	.word	0x000023c0


	//   ....[13]....
        /*00e4*/ 	.word	0x000023f0


	//   ....[14]....
        /*00e8*/ 	.word	0x000024c0


	//   ....[15]....
        /*00ec*/ 	.word	0x000024d0


	//   ....[16]....
        /*00f0*/ 	.word	0x00002560


	//   ....[17]....
        /*00f4*/ 	.word	0x00002590


	//   ....[18]....
        /*00f8*/ 	.word	0x000030e0


	//   ....[19]....
        /*00fc*/ 	.word	0x00003150


	//   ....[20]....
        /*0100*/ 	.word	0x000031b0


	//   ....[21]....
        /*0104*/ 	.word	0x00003210


	//   ....[22]....
        /*0108*/ 	.word	0x00003270


	//   ....[23]....
        /*010c*/ 	.word	0x000036e0


	//   ....[24]....
        /*0110*/ 	.word	0x00003740


	//   ....[25]....
        /*0114*/ 	.word	0x000037a0


	//   ....[26]....
        /*0118*/ 	.word	0x00003800


	//   ....[27]....
        /*011c*/ 	.word	0x00003860


	//----- nvinfo : EIATTR_EXIT_INSTR_OFFSETS
	.align		4
.L_2114:
        /*0120*/ 	.byte	0x04, 0x1c
        /*0122*/ 	.short	(.L_2116 - .L_2115)


	//   ....[0]....
.L_2115:
        /*0124*/ 	.word	0x00000130


	//   ....[1]....
        /*0128*/ 	.word	0x00003090


	//----- nvinfo : EIATTR_MAX_THREADS
	.align		4
.L_2116:
        /*012c*/ 	.byte	0x04, 0x05
        /*012e*/ 	.short	(.L_2118 - .L_2117)
.L_2117:
        /*0130*/ 	.word	0x00000080
        /*0134*/ 	.word	0x00000001
        /*0138*/ 	.word	0x00000001


	//----- nvinfo : EIATTR_CRS_STACK_SIZE
	.align		4
.L_2118:
        /*013c*/ 	.byte	0x04, 0x1e
        /*013e*/ 	.short	(.L_2120 - .L_2119)
.L_2119:
        /*0140*/ 	.word	0x00000000
.L_2120:


//--------------------- .nv.info._ZN10layer_norm13ln_fwd_kernelINS_13Kernel_traitsI13__nv_bfloat16S2_fS2_fjLj4096ELj1ELj1ELj4ELj16ENS_18Kernel_traits_baseILj4096ES2_S2_fS2_fjLj128EEEEELb0ELb1ELb0ELb0EEEvNS_9FwdParamsE --------------------------
	.section	.nv.info._ZN10layer_norm13ln_fwd_kernelINS_13Kernel_traitsI13__nv_bfloat16S2_fS2_fjLj4096ELj1ELj1ELj4ELj16ENS_18Kernel_traits_baseILj4096ES2_S2_fS2_fjLj128EEEEELb0ELb1ELb0ELb0EEEvNS_9FwdParamsE,"",@"SHT_CUDA_INFO"
	.sectionflags	@""
	.align	4


	//----- nvinfo : EIATTR_CUDA_API_VERSION
	.align		4
        /*0000*/ 	.byte	0x04, 0x37
        /*0002*/ 	.short	(.L_2122 - .L_2121)
.L_2121:
        /*0004*/ 	.word	0x00000082


	//----- nvinfo : EIATTR_SW2861232_WAR
	.align		4
.L_2122:
        /*0008*/ 	.byte	0x01, 0x35
	.zero		2


	//----- nvinfo : EIATTR_PARAM_CBANK
	.align		4
        /*000c*/ 	.byte	0x04, 0x0a
        /*000e*/ 	.short	(.L_2124 - .L_2123)
	.align		4
.L_2123:
        /*0010*/ 	.word	index@(.nv.constant0._ZN10layer_norm13ln_fwd_kernelINS_13Kernel_traitsI13__nv_bfloat16S2_fS2_fjLj4096ELj1ELj1ELj4ELj16ENS_18Kernel_traits_baseILj4096ES2_S2_fS2_fjLj128EEEEELb0ELb1ELb0ELb0EEEvNS_9FwdParamsE)
        /*0014*/ 	.short	0x0160
        /*0016*/ 	.short	0x00e8


	//----- nvinfo : EIATTR_CBANK_PARAM_SIZE
	.align		4
.L_2124:
        /*0018*/ 	.byte	0x03, 0x19
        /*001a*/ 	.short	0x00e8


	//----- nvinfo : EIATTR_KPARAM_INFO
	.align		4
        /*001c*/ 	.byte	0x04, 0x17
        /*001e*/ 	.short	(.L_2126 - .L_2125)
.L_2125:
        /*0020*/ 	.word	0x00000000
        /*0024*/ 	.short	0x0000
        /*0026*/ 	.short	0x0000
        /*0028*/ 	.byte	0x00, 0xf0, 0xa1, 0x03


	//----- nvinfo : EIATTR_MAXREG_COUNT
	.align		4
.L_2126:
        /*002c*/ 	.byte	0x03, 0x1b
        /*002e*/ 	.short	0x00ff


	//----- nvinfo : EIATTR_NUM_BARRIERS
	.align		4
        /*0030*/ 	.byte	0x02, 0x4c
        /*0032*/ 	.byte	0x01
	.zero		1


	//----- nvinfo : EIATTR_MERCURY_ISA_VERSION
	.align		4
        /*0034*/ 	.byte	0x03, 0x5f
        /*0036*/ 	.short	0x0000


	//----- nvinfo : EIATTR_COOP_GROUP_MASK_REGIDS
	.align		4
        /*0038*/ 	.byte	0x04, 0x29
        /*003a*/ 	.short	(.L_2128 - .L_2127)


	//   ....[0]....
.L_2127:
        /*003c*/ 	.word	0xffffffff


	//   ....[1]....
        /*0040*/ 	.word	0xffffffff


	//   ....[2]....
        /*0044*/ 	.word	0xffffffff


	//   ....[3]....
        /*0048*/ 	.word	0xffffffff


	//   ....[4]....
        /*004c*/ 	.word	0xffffffff


	//   ....[5]....
        /*0050*/ 	.word	0xffffffff


	//   ....[6]....
        /*0054*/ 	.word	0xffffffff


	//   ....[7]....
        /*0058*/ 	.word	0xffffffff


	//   ....[8]....
        /*005c*/ 	.word	0xffffffff


	//   ....[9]....
        /*0060*/ 	.word	0xffffffff


	//   ....[10]....
        /*0064*/ 	.word	0xffffffff


	//   ....[11]....
        /*0068*/ 	.word	0xffffffff


	//   ....[12]....
        /*006c*/ 	.word	0xffffffff


	//   ....[13]....
        /*0070*/ 	.word	0xffffffff


	//   ....[14]....
        /*0074*/ 	.word	0xffffffff


	//   ....[15]....
        /*0078*/ 	.word	0xffffffff


	//   ....[16]....
        /*007c*/ 	.word	0xffffffff


	//   ....[17]....
        /*0080*/ 	.word	0xffffffff


	//   ....[18]....
        /*0084*/ 	.word	0xffffffff


	//   ....[19]....
        /*0088*/ 	.word	0xffffffff


	//   ....[20]....
        /*008c*/ 	.word	0xffffffff


	//   ....[21]....
        /*0090*/ 	.word	0xffffffff


	//   ....[22]....
        /*0094*/ 	.word	0xffffffff


	//   ....[23]....
        /*0098*/ 	.word	0xffffffff


	//   ....[24]....
        /*009c*/ 	.word	0xffffffff


	//   ....[25]....
        /*00a0*/ 	.word	0xffffffff


	//   ....[26]....
        /*00a4*/ 	.word	0xffffffff


	//   ....[27]....
        /*00a8*/ 	.word	0xffffffff


	//----- nvinfo : EIATTR_COOP_GROUP_INSTR_OFFSETS
	.align		4
.L_2128:
        /*00ac*/ 	.byte	0x04, 0x28
        /*00ae*/ 	.short	(.L_2130 - .L_2129)


	//   ....[0]....
.L_2129:
        /*00b0*/ 	.word	0x00001ca0


	//   ....[1]....
        /*00b4*/ 	.word	0x00001cd0


	//   ....[2]....
        /*00b8*/ 	.word	0x00001cf0


	//   ....[3]....
        /*00bc*/ 	.word	0x00001d10


	//   ....[4]....
        /*00c0*/ 	.word	0x00001d30


	//   ....[5]....
        /*00c4*/ 	.word	0x00002170


	//   ....[6]....
        /*00c8*/ 	.word	0x00002190


	//   ....[7]....
        /*00cc*/ 	.word	0x000021b0


	//   ....[8]....
        /*00d0*/ 	.word	0x000021d0


	//   ....[9]....
        /*00d4*/ 	.word	0x000021f0


	//   ....[10]....
        /*00d8*/ 	.word	0x00002310


	//   ....[11]....
        /*00dc*/ 	.word	0x00002370


	//   ....[12]....
        /*00e0*/ 	.word	0x00002390


	//   ....[13]....
        /*00e4*/ 	.word	0x000023b0


	//   ....[14]....
        /*00e8*/ 	.word	0x00002460


	//   ....[15]....
        /*00ec*/ 	.word	0x00002490


	//   ....[16]....
        /*00f0*/ 	.word	0x00002540


	//   ....[17]....
        /*00f4*/ 	.word	0x00002560


	//   ....[18]....
        /*00f8*/ 	.word	0x00002f70


	//   ....[19]....
        /*00fc*/ 	.word	0x00002fe0


	//   ....[20]....
        /*0100*/ 	.word	0x00003040


	//   ....[21]....
        /*0104*/ 	.word	0x000030a0


	//   ....[22]....
        /*0108*/ 	.word	0x00003100


	//   ....[23]....
        /*010c*/ 	.word	0x00003580


	//   ....[24]....
        /*0110*/ 	.word	0x000035e0


	//   ....[25]....
        /*0114*/ 	.word	0x00003640


	//   ....[26]....
        /*0118*/ 	.word	0x000036a0


	//   ....[27]....
        /*011c*/ 	.word	0x00003710


	//----- nvinfo : EIATTR_EXIT_INSTR_OFFSETS
	.align		4
.L_2130:
        /*0120*/ 	.byte	0x04, 0x1c
        /*0122*/ 	.short	(.L_2132 - .L_2131)


	//   ....[0]....
.L_2131:
        /*0124*/ 	.word	0x00000530


	//   ....[1]....
        /*0128*/ 	.word	0x00002f20


	//----- nvinfo : EIATTR_MAX_THREADS
	.align		4
.L_2132:
        /*012c*/ 	.byte	0x04, 0x05
        /*012e*/ 	.short	(.L_2134 - .L_2133)
.L_2133:
        /*0130*/ 	.word	0x00000080
        /*0134*/ 	.word	0x00000001
        /*0138*/ 	.word	0x00000001


	//----- nvinfo : EIATTR_CRS_STACK_SIZE
	.align		4
.L_2134:
        /*013c*/ 	.byte	0x04, 0x1e
        /*013e*/ 	.short	(.L_2136 - .L_2135)
.L_2135:
        /*0140*/ 	.word	0x00000000
.L_2136:


//--------------------- .nv.info._ZN10layer_norm13ln_fwd_kernelINS_13Kernel_traitsI13__nv_bfloat16S2_fS2_fjLj4096ELj1ELj1ELj4ELj16ENS_18Kernel_traits_baseILj4096ES2_S2_fS2_fjLj128EEEEELb0ELb1ELb0ELb1EEEvNS_9FwdParamsE --------------------------
	.section	.nv.info._ZN10layer_norm13ln_fwd_kernelINS_13Kernel_traitsI13__nv_bfloat16S2_fS2_fjLj4096ELj1ELj1ELj4ELj16ENS_18Kernel_traits_baseILj4096ES2_S2_fS2_fjLj128EEEEELb0ELb1ELb0ELb1EEEvNS_9FwdParamsE,"",@"SHT_CUDA_INFO"
	.sectionflags	@""
	.align	4


	//----- nvinfo : EIATTR_CUDA_API_VERSION
	.align		4
        /*0000*/ 	.byte	0x04, 0x37
        /*0002*/ 	.short	(.L_2138 - .L_2137)
.L_2137:
        /*0004*/ 	.word	0x00000082


	//----- nvinfo : EIATTR_SW2861232_WAR
	.align		4
.L_2138:
        /*0008*/ 	.byte	0x01, 0x35
	.zero		2


	//----- nvinfo : EIATTR_PARAM_CBANK
	.align		4
        /*000c*/ 	.byte	0x04, 0x0a
        /*000e*/ 	.short	(.L_2140 - .L_2139)
	.align		4
.L_2139:
        /*0010*/ 	.word	index@(.nv.constant0._ZN10layer_norm13ln_fwd_kernelINS_13Kernel_traitsI13__nv_bfloat16S2_fS2_fjLj4096ELj1ELj1ELj4ELj16ENS_18Kernel_traits_baseILj4096ES2_S2_fS2_fjLj128EEEEELb0ELb1ELb0ELb1EEEvNS_9FwdParamsE)
        /*0014*/ 	.short	0x0160
        /*0016*/ 	.short	0x00e8


	//----- nvinfo : EIATTR_CBANK_PARAM_SIZE
	.align		4
.L_2140:
        /*0018*/ 	.byte	0x03, 0x19
        /*001a*/ 	.short	0x00e8


	//----- nvinfo : EIATTR_KPARAM_INFO
	.align		4
        /*001c*/ 	.byte	0x04, 0x17
        /*001e*/ 	.short	(.L_2142 - .L_2141)
.L_2141:
        /*0020*/ 	.word	0x00000000
        /*0024*/ 	.short	0x0000
        /*0026*/ 	.short	0x0000
        /*0028*/ 	.byte	0x00, 0xf0, 0xa1, 0x03


	//----- nvinfo : EIATTR_MAXREG_COUNT
	.align		4
.L_2142:
        /*002c*/ 	.byte	0x03, 0x1b
        /*002e*/ 	.short	0x00ff


	//----- nvinfo : EIATTR_NUM_BARRIERS
	.align		4
        /*0030*/ 	.byte	0x02, 0x4c
        /*0032*/ 	.byte	0x01
	.zero		1


	//----- nvinfo : EIATTR_MERCURY_ISA_VERSION
	.align		4
        /*0034*/ 	.byte	0x03, 0x5f
        /*0036*/ 	.short	0x0000


	//----- nvinfo : EIATTR_COOP_GROUP_MASK_REGIDS
	.align		4
        /*0038*/ 	.byte	0x04, 0x29
        /*003a*/ 	.short	(.L_2144 - .L_2143)


	//   ....[0]....
.L_2143:
        /*003c*/ 	.word	0xffffffff


	//   ....[1]....
        /*0040*/ 	.word	0xffffffff


	//   ....[2]....
        /*0044*/ 	.word	0xffffffff


	//   ....[3]....
        /*0048*/ 	.word	0xffffffff


	//   ....[4]....
        /*004c*/ 	.word	0xffffffff


	//   ....[5]....
        /*0050*/ 	.word	0xffffffff


	//   ....[6]....
        /*0054*/ 	.word	0xffffffff


	//   ....[7]....
        /*0058*/ 	.word	0xffffffff


	//   ....[8]....
        /*005c*/ 	.word	0xffffffff


	//   ....[9]....
        /*0060*/ 	.word	0xffffffff


	//   ....[10]....
        /*0064*/ 	.word	0xffffffff


	//   ....[11]....
        /*0068*/ 	.word	0xffffffff


	//   ....[12]....
        /*006c*/ 	.word	0xffffffff


	//   ....[13]....
        /*0070*/ 	.word	0xffffffff


	//   ....[14]....
        /*0074*/ 	.word	0xffffffff


	//   ....[15]....
        /*0078*/ 	.word	0xffffffff


	//   ....[16]....
        /*007c*/ 	.word	0xffffffff


	//   ....[17]....
        /*0080*/ 	.word	0xffffffff


	//   ....[18]....
        /*0084*/ 	.word	0xffffffff


	//   ....[19]....
        /*0088*/ 	.word	0xffffffff


	//   ....[20]....
        /*008c*/ 	.word	0xffffffff


	//   ....[21]....
        /*0090*/ 	.word	0xffffffff


	//   ....[22]....
        /*0094*/ 	.word	0xffffffff


	//   ....[23]....
        /*0098*/ 	.word	0xffffffff


	//   ....[24]....
        /*009c*/ 	.word	0xffffffff


	//   ....[25]....
        /*00a0*/ 	.word	0xffffffff


	//   ....[26]....
        /*00a4*/ 	.word	0xffffffff


	//   ....[27]....
        /*00a8*/ 	.word	0xffffffff


	//----- nvinfo : EIATTR_COOP_GROUP_INSTR_OFFSETS
	.align		4
.L_2144:
        /*00ac*/ 	.byte	0x04, 0x28
        /*00ae*/ 	.short	(.L_2146 - .L_2145)


	//   ....[0]....
.L_2145:
        /*00b0*/ 	.word	0x00001700


	//   ....[1]....
        /*00b4*/ 	.word	0x00001730


	//   ....[2]....
        /*00b8*/ 	.word	0x00001750


	//   ....[3]....
        /*00bc*/ 	.word	0x00001770


	//   ....[4]....
        /*00c0*/ 	.word	0x00001790


	//   ....[5]....
        /*00c4*/ 	.word	0x00001bc0


	//   ....[6]....
        /*00c8*/ 	.word	0x00001be0


	//   ....[7]....
        /*00cc*/ 	.word	0x00001c00


	//   ....[8]....
        /*00d0*/ 	.word	0x00001c20


	//   ....[9]....
        /*00d4*/ 	.word	0x00001c40


	//   ....[10]....
        /*00d8*/ 	.word	0x00001d10


	//   ....[11]....
        /*00dc*/ 	.word	0x00001d70


	//   ....[12]....
        /*00e0*/ 	.word	0x00001db0


	//   ....[13]....
        /*00e4*/ 	.word	0x00001dd0


	//   ....[14]....
        /*00e8*/ 	.word	0x00001e50


	//   ....[15]....
        /*00ec*/ 	.word	0x00001ea0


	//   ....[16]....
        /*00f0*/ 	.word	0x00001f10


	//   ....[17]....
        /*00f4*/ 	.word	0x00001f70


	//   ....[18]....
        /*00f8*/ 	.word	0x00002a60


	//   ....[19]....
        /*00fc*/ 	.word	0x00002ad0


	//   ....[20]....
        /*0100*/ 	.word	0x00002b30


	//   ....[21]....
        /*0104*/ 	.word	0x00002b90


	//   ....[22]....
        /*0108*/ 	.word	0x00002bf0


	//   ....[23]....
        /*010c*/ 	.word	0x00003060


	//   ....[24]....
        /*0110*/ 	.word	0x000030c0


	//   ....[25]....
        /*0114*/ 	.word	0x00003120


	//   ....[26]....
        /*0118*/ 	.word	0x00003180


	//   ....[27]....
        /*011c*/ 	.word	0x000031e0


	//----- nvinfo : EIATTR_EXIT_INSTR_OFFSETS
	.align		4
.L_2146:
        /*0120*/ 	.byte	0x04, 0x1c
        /*0122*/ 	.short	(.L_2148 - .L_2147)


	//   ....[0]....
.L_2147:
        /*0124*/ 	.word	0x00000150


	//   ....[1]....
        /*0128*/ 	.word	0x00002a10


	//----- nvinfo : EIATTR_MAX_THREADS
	.align		4
.L_2148:
        /*012c*/ 	.byte	0x04, 0x05
        /*012e*/ 	.short	(.L_2150 - .L_2149)
.L_2149:
        /*0130*/ 	.word	0x00000080
        /*0134*/ 	.word	0x00000001
        /*0138*/ 	.word	0x00000001


	//----- nvinfo : EIATTR_CRS_STACK_SIZE
	.align		4
.L_2150:
        /*013c*/ 	.byte	0x04, 0x1e
        /*013e*/ 	.short	(.L_2152 - .L_2151)
.L_2151:
        /*0140*/ 	.word	0x00000000
.L_2152:


//--------------------- .nv.info._ZN10layer_norm13ln_fwd_kernelINS_13Kernel_traitsI13__nv_bfloat16S2_fS2_fjLj4096ELj1ELj1ELj4ELj16ENS_18Kernel_traits_baseILj4096ES2_S2_fS2_fjLj128EEEEELb0ELb1ELb1ELb0EEEvNS_9FwdParamsE --------------------------
	.section	.nv.info._ZN10layer_norm13ln_fwd_kernelINS_13Kernel_traitsI13__nv_bfloat16S2_fS2_fjLj4096ELj1ELj1ELj4ELj16ENS_18Kernel_traits_baseILj4096ES2_S2_fS2_fjLj128EEEEELb0ELb1ELb1ELb0EEEvNS_9FwdParamsE,"",@"SHT_CUDA_INFO"
	.sectionflags	@""
	.align	4


	//----- nvinfo : EIATTR_CUDA_API_VERSION
	.align		4
        /*0000*/ 	.byte	0x04, 0x37
        /*0002*/ 	.short	(.L_2154 - .L_2153)
.L_2153:
        /*0004*/ 	.word	0x00000082


	//----- nvinfo : EIATTR_SW2861232_WAR
	.align		4
.L_2154:
        /*0008*/ 	.byte	0x01, 0x35
	.zero		2


	//----- nvinfo : EIATTR_PARAM_CBANK
	.align		4
        /*000c*/ 	.byte	0x04, 0x0a
        /*000e*/ 	.short	(.L_2156 - .L_2155)
	.align		4
.L_2155:
        /*0010*/ 	.word	index@(.nv.constant0._ZN10layer_norm13ln_fwd_kernelINS_13Kernel_traitsI13__nv_bfloat16S2_fS2_fjLj4096ELj1ELj1ELj4ELj16ENS_18Kernel_traits_baseILj4096ES2_S2_fS2_fjLj128EEEEELb0ELb1ELb1ELb0EEEvNS_9FwdParamsE)
        /*0014*/ 	.short	0x0160
        /*0016*/ 	.short	0x00e8


	//----- nvinfo : EIATTR_CBANK_PARAM_SIZE
	.align		4
.L_2156:
        /*0018*/ 	.byte	0x03, 0x19
        /*001a*/ 	.short	0x00e8


	//----- nvinfo : EIATTR_KPARAM_INFO
	.align		4
        /*001c*/ 	.byte	0x04, 0x17
        /*001e*/ 	.short	(.L_2158 - .L_2157)
.L_2157:
        /*0020*/ 	.word	0x00000000
        /*0024*/ 	.short	0x0000
        /*0026*/ 	.short	0x0000
        /*0028*/ 	.byte	0x00, 0xf0, 0xa1, 0x03


	//----- nvinfo : EIATTR_MAXREG_COUNT
	.align		4
.L_2158:
        /*002c*/ 	.byte	0x03, 0x1b
        /*002e*/ 	.short	0x00ff


	//----- nvinfo : EIATTR_NUM_BARRIERS
	.align		4
        /*0030*/ 	.byte	0x02, 0x4c
        /*0032*/ 	.byte	0x01
	.zero		1


	//----- nvinfo : EIATTR_MERCURY_ISA_VERSION
	.align		4
        /*0034*/ 	.byte	0x03, 0x5f
        /*0036*/ 	.short	0x0000


	//----- nvinfo : EIATTR_COOP_GROUP_MASK_REGIDS
	.align		4
        /*0038*/ 	.byte	0x04, 0x29
        /*003a*/ 	.short	(.L_2160 - .L_2159)


	//   ....[0]....
.L_2159:
        /*003c*/ 	.word	0xffffffff


	//   ....[1]....
        /*0040*/ 	.word	0xffffffff


	//   ....[2]....
        /*0044*/ 	.word	0xffffffff


	//   ....[3]....
        /*0048*/ 	.word	0xffffffff


	//   ....[4]....
        /*004c*/ 	.word	0xffffffff


	//   ....[5]....
        /*0050*/ 	.word	0xffffffff


	//   ....[6]....
        /*0054*/ 	.word	0xffffffff


	//   ....[7]....
        /*0058*/ 	.word	0xffffffff


	//   ....[8]....
        /*005c*/ 	.word	0xffffffff


	//   ....[9]....
        /*0060*/ 	.word	0xffffffff


	//   ....[10]....
        /*0064*/ 	.word	0xffffffff


	//   ....[11]....
        /*0068*/ 	.word	0xffffffff


	//   ....[12]....
        /*006c*/ 	.word	0xffffffff


	//   ....[13]....
        /*0070*/ 	.word	0xffffffff


	//   ....[14]....
        /*0074*/ 	.word	0xffffffff


	//   ....[15]....
        /*0078*/ 	.word	0xffffffff


	//   ....[16]....
        /*007c*/ 	.word	0xffffffff


	//   ....[17]....
        /*0080*/ 	.word	0xffffffff


	//   ....[18]....
        /*0084*/ 	.word	0xffffffff


	//   ....[19]....
        /*0088*/ 	.word	0xffffffff


	//   ....[20]....
        /*008c*/ 	.word	0xffffffff


	//   ....[21]....
        /*0090*/ 	.word	0xffffffff


	//   ....[22]....
        /*0094*/ 	.word	0xffffffff


	//   ....[23]....
        /*0098*/ 	.word	0xffffffff


	//   ....[24]....
        /*009c*/ 	.word	0xffffffff


	//   ....[25]....
        /*00a0*/ 	.word	0xffffffff


	//   ....[26]....
        /*00a4*/ 	.word	0xffffffff


	//   ....[27]....
        /*00a8*/ 	.word	0xffffffff


	//----- nvinfo : EIATTR_COOP_GROUP_INSTR_OFFSETS
	.align		4
.L_2160:
        /*00ac*/ 	.byte	0x04, 0x28
        /*00ae*/ 	.short	(.L_2162 - .L_2161)


	//   ....[0]....
.L_2161:
        /*00b0*/ 	.word	0x00002900


	//   ....[1]....
        /*00b4*/ 	.word	0x00002930


	//   ....[2]....
        /*00b8*/ 	.word	0x00002950


	//   ....[3]....
        /*00bc*/ 	.word	0x00002970


	//   ....[4]....
        /*00c0*/ 	.word	0x00002990


	//   ....[5]....
        /*00c4*/ 	.word	0x00002dd0


	//   ....[6]....
        /*00c8*/ 	.word	0x00002df0


	//   ....[7]....
        /*00cc*/ 	.word	0x00002e10


	//   ....[8]....
        /*00d0*/ 	.word	0x00002e30


	//   ....[9]....
        /*00d4*/ 	.word	0x00002e50


	//   ....[10]....
        /*00d8*/ 	.word	0x00002f70


	//   ....[11]....
        /*00dc*/ 	.word	0x00002fc0


	//   ....[12]....
        /*00e0*/ 	.word	0x00002fe0


	//   ....[13]....
        /*00e4*/ 	.word	0x00003010


	//   ....[14]....
        /*00e8*/ 	.word	0x000030d0


	//   ....[15]....
        /*00ec*/ 	.word	0x000030f0


	//   ....[16]....
        /*00f0*/ 	.word	0x000031a0


	//   ....[17]....
        /*00f4*/ 	.word	0x000031b0


	//   ....[18]....
        /*00f8*/ 	.word	0x00003c60


	//   ....[19]....
        /*00fc*/ 	.word	0x00003cc0


	//   ....[20]....
        /*0100*/ 	.word	0x00003d20


	//   ....[21]....
        /*0104*/ 	.word	0x00003d80


	//   ....[22]....
        /*0108*/ 	.word	0x00003de0


	//   ....[23]....
        /*010c*/ 	.word	0x00004260


	//   ....[24]....
        /*0110*/ 	.word	0x000042c0


	//   ....[25]....
        /*0114*/ 	.word	0x00004320


	//   ....[26]....
        /*0118*/ 	.word	0x00004380


	//   ....[27]....
        /*011c*/ 	.word	0x000043f0


	//----- nvinfo : EIATTR_EXIT_INSTR_OFFSETS
	.align		4
.L_2162:
        /*0120*/ 	.byte	0x04, 0x1c
        /*0122*/ 	.short	(.L_2164 - .L_2163)


	//   ....[0]....
.L_2163:
        /*0124*/ 	.word	0x00000540


	//   ....[1]....
        /*0128*/ 	.word	0x00003c10


	//----- nvinfo : EIATTR_MAX_THREADS
	.align		4
.L_2164:
        /*012c*/ 	.byte	0x04, 0x05
        /*012e*/ 	.short	(.L_2166 - .L_2165)
.L_2165:
        /*0130*/ 	.word	0x00000080
        /*0134*/ 	.word	0x00000001
        /*0138*/ 	.word	0x00000001


	//----- nvinfo : EIATTR_CRS_STACK_SIZE
	.align		4
.L_2166:
        /*013c*/ 	.byte	0x04, 0x1e
        /*013e*/ 	.short	(.L_2168 - .L_2167)
.L_2167:
        /*0140*/ 	.word	0x00000000
.L_2168:


//--------------------- .nv.info._ZN10layer_norm13ln_fwd_kernelINS_13Kernel_traitsI13__nv_bfloat16S2_fS2_fjLj4096ELj1ELj1ELj4ELj16ENS_18Kernel_traits_baseILj4096ES2_S2_fS2_fjLj128EEEEELb0ELb1ELb1ELb1EEEvNS_9FwdParamsE --------------------------
	.section	.nv.info._ZN10layer_norm13ln_fwd_kernelINS_13Kernel_traitsI13__nv_bfloat16S2_fS2_fjLj4096ELj1ELj1ELj4ELj16ENS_18Kernel_traits_baseILj4096ES2_S2_fS2_fjLj128EEEEELb0ELb1ELb1ELb1EEEvNS_9FwdParamsE,"",@"SHT_CUDA_INFO"
	.sectionflags	@""
	.align	4


	//----- nvinfo : EIATTR_CUDA_API_VERSION
	.align		4
        /*0000*/ 	.byte	0x04, 0x37
        /*0002*/ 	.short	(.L_2170 - .L_2169)
.L_2169:
        /*0004*/ 	.word	0x00000082


	//----- nvinfo : EIATTR_SW2861232_WAR
	.align		4
.L_2170:
        /*0008*/ 	.byte	0x01, 0x35
	.zero		2


	//----- nvinfo : EIATTR_PARAM_CBANK
	.align		4
        /*000c*/ 	.byte	0x04, 0x0a
        /*000e*/ 	.short	(.L_2172 - .L_2171)
	.align		4
.L_2171:
        /*0010*/ 	.word	index@(.nv.constant0._ZN10layer_norm13ln_fwd_kernelINS_13Kernel_traitsI13__nv_bfloat16S2_fS2_fjLj4096ELj1ELj1ELj4ELj16ENS_18Kernel_traits_baseILj4096ES2_S2_fS2_fjLj128EEEEELb0ELb1ELb1ELb1EEEvNS_9FwdParamsE)
        /*0014*/ 	.short	0x0160
        /*0016*/ 	.short	0x00e8


	//----- nvinfo : EIATTR_CBANK_PARAM_SIZE
	.align		4
.L_2172:
        /*0018*/ 	.byte	0x03, 0x19
        /*001a*/ 	.short	0x00e8


	//----- nvinfo : EIATTR_KPARAM_INFO
	.align		4
        /*001c*/ 	.byte	0x04, 0x17
        /*001e*/ 	.short	(.L_2174 - .L_2173)
.L_2173:
        /*0020*/ 	.word	0x00000000
        /*0024*/ 	.short	0x0000
        /*0026*/ 	.short	0x0000
        /*0028*/ 	.byte	0x00, 0xf0, 0xa1, 0x03


	//----- nvinfo : EIATTR_MAXREG_COUNT
	.align		4
.L_2174:
        /*002c*/ 	.byte	0x03, 0x1b
        /*002e*/ 	.short	0x00ff


	//----- nvinfo : EIATTR_NUM_BARRIERS
	.align		4
        /*0030*/ 	.byte	0x02, 0x4c
        /*0032*/ 	.byte	0x01
	.zero		1


	//----- nvinfo : EIATTR_MERCURY_ISA_VERSION
	.align		4
        /*0034*/ 	.byte	0x03, 0x5f
        /*0036*/ 	.short	0x0000


	//----- nvinfo : EIATTR_COOP_GROUP_MASK_REGIDS
	.align		4
        /*0038*/ 	.byte	0x04, 0x29
        /*003a*/ 	.short	(.L_2176 - .L_2175)


	//   ....[0]....
.L_2175:
        /*003c*/ 	.word	0xffffffff


	//   ....[1]....
        /*0040*/ 	.word	0xffffffff


	//   ....[2]....
        /*0044*/ 	.word	0xffffffff


	//   ....[3]....
        /*0048*/ 	.word	0xffffffff


	//   ....[4]....
        /*004c*/ 	.word	0xffffffff


	//   ....[5]....
        /*0050*/ 	.word	0xffffffff


	//   ....[6]....
        /*0054*/ 	.word	0xffffffff


	//   ....[7]....
        /*0058*/ 	.word	0xffffffff


	//   ....[8]....
        /*005c*/ 	.word	0xffffffff


	//   ....[9]....
        /*0060*/ 	.word	0xffffffff


	//   ....[10]....
        /*0064*/ 	.word	0xffffffff


	//   ....[11]....
        /*0068*/ 	.word	0xffffffff


	//   ....[12]....
        /*006c*/ 	.word	0xffffffff


	//   ....[13]....
        /*0070*/ 	.word	0xffffffff


	//   ....[14]....
        /*0074*/ 	.word	0xffffffff


	//   ....[15]....
        /*0078*/ 	.word	0xffffffff


	//   ....[16]....
        /*007c*/ 	.word	0xffffffff


	//   ....[17]....
        /*0080*/ 	.word	0xffffffff


	//   ....[18]....
        /*0084*/ 	.word	0xffffffff


	//   ....[19]....
        /*0088*/ 	.word	0xffffffff


	//   ....[20]....
        /*008c*/ 	.word	0xffffffff


	//   ....[21]....
        /*0090*/ 	.word	0xffffffff


	//   ....[22]....
        /*0094*/ 	.word	0xffffffff


	//   ....[23]....
        /*0098*/ 	.word	0xffffffff


	//   ....[24]....
        /*009c*/ 	.word	0xffffffff


	//   ....[25]....
        /*00a0*/ 	.word	0xffffffff


	//   ....[26]....
        /*00a4*/ 	.word	0xffffffff


	//   ....[27]....
        /*00a8*/ 	.word	0xffffffff


	//----- nvinfo : EIATTR_COOP_GROUP_INSTR_OFFSETS
	.align		4
.L_2176:
        /*00ac*/ 	.byte	0x04, 0x28
        /*00ae*/ 	.short	(.L_2178 - .L_2177)


	//   ....[0]....
.L_2177:
        /*00b0*/ 	.word	0x00002310


	//   ....[1]....
        /*00b4*/ 	.word	0x00002340


	//   ....[2]....
        /*00b8*/ 	.word	0x00002360


	//   ....[3]....
        /*00bc*/ 	.word	0x00002380


	//   ....[4]....
        /*00c0*/ 	.word	0x000023a0


	//   ....[5]....
        /*00c4*/ 	.word	0x000027d0


	//   ....[6]....
        /*00c8*/ 	.word	0x000027f0


	//   ....[7]....
        /*00cc*/ 	.word	0x00002810


	//   ....[8]....
        /*00d0*/ 	.word	0x00002830


	//   ....[9]....
        /*00d4*/ 	.word	0x00002850


	//   ....[10]....
        /*00d8*/ 	.word	0x00002940


	//   ....[11]....
        /*00dc*/ 	.word	0x00002990


	//   ....[12]....
        /*00e0*/ 	.word	0x000029b0


	//   ....[13]....
        /*00e4*/ 	.word	0x000029c0


	//   ....[14]....
        /*00e8*/ 	.word	0x00002aa0


	//   ....[15]....
        /*00ec*/ 	.word	0x00002ab0


	//   ....[16]....
        /*00f0*/ 	.word	0x00002b50


	//   ....[17]....
        /*00f4*/ 	.word	0x00002ba0


	//   ....[18]....
        /*00f8*/ 	.word	0x00003540


	//   ....[19]....
        /*00fc*/ 	.word	0x000035a0


	//   ....[20]....
        /*0100*/ 	.word	0x00003600


	//   ....[21]....
        /*0104*/ 	.word	0x00003660


	//   ....[22]....
        /*0108*/ 	.word	0x000036c0


	//   ....[23]....
        /*010c*/ 	.word	0x00003b30


	//   ....[24]....
        /*0110*/ 	.word	0x00003b90


	//   ....[25]....
        /*0114*/ 	.word	0x00003bf0


	//   ....[26]....
        /*0118*/ 	.word	0x00003c50


	//   ....[27]....
        /*011c*/ 	.word	0x00003cb0


	//----- nvinfo : EIATTR_EXIT_INSTR_OFFSETS
	.align		4
.L_2178:
        /*0120*/ 	.byte	0x04, 0x1c
        /*0122*/ 	.short	(.L_2180 - .L_2179)


	//   ....[0]....
.L_2179:
        /*0124*/ 	.word	0x00000140


	//   ....[1]....
        /*0128*/ 	.word	0x000034f0


	//----- nvinfo : EIATTR_MAX_THREADS
	.align		4
.L_2180:
        /*012c*/ 	.byte	0x04, 0x05
        /*012e*/ 	.short	(.L_2182 - .L_2181)
.L_2181:
        /*0130*/ 	.word	0x00000080
        /*0134*/ 	.word	0x00000001
        /*0138*/ 	.word	0x00000001


	//----- nvinfo : EIATTR_CRS_STACK_SIZE
	.align		4
.L_2182:
        /*013c*/ 	.byte	0x04, 0x1e
        /*013e*/ 	.short	(.L_2184 - .L_2183)
.L_2183:
        /*0140*/ 	.word	0x00000000
.L_2184:


//--------------------- .nv.info._ZN10layer_norm13ln_fwd_kernelINS_13Kernel_traitsI13__nv_bfloat16S2_fS2_fjLj4096ELj1ELj1ELj4ELj16ENS_18Kernel_traits_baseILj4096ES2_S2_fS2_fjLj128EEEEELb1ELb0ELb0ELb0EEEvNS_9FwdParamsE --------------------------
	.section	.nv.info._ZN10layer_norm13ln_fwd_kernelINS_13Kernel_traitsI13__nv_bfloat16S2_fS2_fjLj4096ELj1ELj1ELj4ELj16ENS_18Kernel_traits_baseILj4096ES2_S2_fS2_fjLj128EEEEELb1ELb0ELb0ELb0EEEvNS_9FwdParamsE,"",@"SHT_CUDA_INFO"
	.sectionflags	@""
	.align	4


	//----- nvinfo : EIATTR_CUDA_API_VERSION
	.align		4
        /*0000*/ 	.byte	0x04, 0x37
        /*0002*/ 	.short	(.L_2186 - .L_2185)
.L_2185:
        /*0004*/ 	.word	0x00000082


	//----- nvinfo : EIATTR_SW2861232_WAR
	.align		4
.L_2186:
        /*0008*/ 	.byte	0x01, 0x35
	.zero		2


	//----- nvinfo : EIATTR_PARAM_CBANK
	.align		4
        /*000c*/ 	.byte	0x04, 0x0a
        /*000e*/ 	.short	(.L_2188 - .L_2187)
	.align		4
.L_2187:
        /*0010*/ 	.word	index@(.nv.constant0._ZN10layer_norm13ln_fwd_kernelINS_13Kernel_traitsI13__nv_bfloat16S2_fS2_fjLj4096ELj1ELj1ELj4ELj16ENS_18Kernel_traits_baseILj4096ES2_S2_fS2_fjLj128EEEEELb1ELb0ELb0ELb0EEEvNS_9FwdParamsE)
        /*0014*/ 	.short	0x0160
        /*0016*/ 	.short	0x00e8


	//----- nvinfo : EIATTR_CBANK_PARAM_SIZE
	.align		4
.L_2188:
        /*0018*/ 	.byte	0x03, 0x19
        /*001a*/ 	.short	0x00e8


	//----- nvinfo : EIATTR_KPARAM_INFO
	.align		4
        /*001c*/ 	.byte	0x04, 0x17
        /*001e*/ 	.short	(.L_2190 - .L_2189)
.L_2189:
        /*0020*/ 	.word	0x00000000
        /*0024*/ 	.short	0x0000
        /*0026*/ 	.short	0x0000
        /*0028*/ 	.byte	0x00, 0xf0, 0xa1, 0x03


	//----- nvinfo : EIATTR_MAXREG_COUNT
	.align		4
.L_2190:
        /*002c*/ 	.byte	0x03, 0x1b
        /*002e*/ 	.short	0x00ff


	//----- nvinfo : EIATTR_NUM_BARRIERS
	.align		4
        /*0030*/ 	.byte	0x02, 0x4c
        /*0032*/ 	.byte	0x01
	.zero		1


	//----- nvinfo : EIATTR_MERCURY_ISA_VERSION
	.align		4
        /*0034*/ 	.byte	0x03, 0x5f
        /*0036*/ 	.short	0x0000


	//----- nvinfo : EIATTR_COOP_GROUP_MASK_REGIDS
	.align		4
        /*0038*/ 	.byte	0x04, 0x29
        /*003a*/ 	.short	(.L_2192 - .L_2191)


	//   ....[0]....
.L_2191:
        /*003c*/ 	.word	0xffffffff


	//   ....[1]....
        /*0040*/ 	.word	0xffffffff


	//   ....[2]....
        /*0044*/ 	.word	0xffffffff


	//   ....[3]....
        /*0048*/ 	.word	0xffffffff


	//   ....[4]....
        /*004c*/ 	.word	0xffffffff


	//   ....[5]....
        /*0050*/ 	.word	0xffffffff


	//   ....[6]....
        /*0054*/ 	.word	0xffffffff


	//   ....[7]....
        /*0058*/ 	.word	0xffffffff


	//   ....[8]....
        /*005c*/ 	.word	0xffffffff


	//   ....[9]....
        /*0060*/ 	.word	0xffffffff


	//   ....[10]....
        /*0064*/ 	.word	0xffffffff


	//   ....[11]....
        /*0068*/ 	.word	0xffffffff


	//   ....[12]....
        /*006c*/ 	.word	0xffffffff


	//   ....[13]....
        /*0070*/ 	.word	0xffffffff


	//   ....[14]....
        /*0074*/ 	.word	0xffffffff


	//   ....[15]....
        /*0078*/ 	.word	0xffffffff


	//   ....[16]....
        /*007c*/ 	.word	0xffffffff


	//   ....[17]....
        /*0080*/ 	.word	0xffffffff


	//   ....[18]....
        /*0084*/ 	.word	0xffffffff


	//   ....[19]....
        /*0088*/ 	.word	0xffffffff


	//   ....[20]....
        /*008c*/ 	.word	0xffffffff


	//   ....[21]....
        /*0090*/ 	.word	0xffffffff


	//   ....[22]....
        /*0094*/ 	.word	0xffffffff


	//   ....[23]....
        /*0098*/ 	.word	0xffffffff


	//   ....[24]....
        /*009c*/ 	.word	0xffffffff


	//   ....[25]....
        /*00a0*/ 	.word	0xffffffff


	//   ....[26]....
        /*00a4*/ 	.word	0xffffffff


	//   ....[27]....
        /*00a8*/ 	.word	0xffffffff


	//----- nvinfo : EIATTR_COOP_GROUP_INSTR_OFFSETS
	.align		4
.L_2192:
        /*00ac*/ 	.byte	0x04, 0x28
        /*00ae*/ 	.short	(.L_2194 - .L_2193)


	//   ....[0]....
.L_2193:
        /*00b0*/ 	.word	0x0000c210


	//   ....[1]....
        /*00b4*/ 	.word	0x0000c240


	//   ....[2]....
        /*00b8*/ 	.word	0x0000c270


	//   ....[3]....
        /*00bc*/ 	.word	0x0000c290


	//   ....[4]....
        /*00c0*/ 	.word	0x0000c2b0


	//   ....[5]....
        /*00c4*/ 	.word	0x0000c6f0


	//   ....[6]....
        /*00c8*/ 	.word	0x0000c710


	//   ....[7]....
        /*00cc*/ 	.word	0x0000c730


	//   ....[8]....
        /*00d0*/ 	.word	0x0000c750


	//   ....[9]....
        /*00d4*/ 	.word	0x0000c770


	//   ....[10]....
        /*00d8*/ 	.word	0x0000c8a0


	//   ....[11]....
        /*00dc*/ 	.word	0x0000c8f0


	//   ....[12]....
        /*00e0*/ 	.word	0x0000c920


	//   ....[13]....
        /*00e4*/ 	.word	0x0000c930


	//   ....[14]....
        /*00e8*/ 	.word	0x0000c9b0


	//   ....[15]....
        /*00ec*/ 	.word	0x0000ca10


	//   ....[16]....
        /*00f0*/ 	.word	0x0000cad0


	//   ....[17]....
        /*00f4*/ 	.word	0x0000cae0


	//   ....[18]....
        /*00f8*/ 	.word	0x0000d530


	//   ....[19]....
        /*00fc*/ 	.word	0x0000d5a0


	//   ....[20]....
        /*0100*/ 	.word	0x0000d600


	//   ....[21]....
        /*0104*/ 	.word	0x0000d660


	//   ....[22]....
        /*0108*/ 	.word	0x0000d6c0


	//   ....[23]....
        /*010c*/ 	.word	0x0000db50


	//   ....[24]....
        /*0110*/ 	.word	0x0000dbb0


	//   ....[25]....
        /*0114*/ 	.word	0x0000dc10


	//   ....[26]....
        /*0118*/ 	.word	0x0000dc70


	//   ....[27]....
        /*011c*/ 	.word	0x0000dce0


	//----- nvinfo : EIATTR_EXIT_INSTR_OFFSETS
	.align		4
.L_2194:
        /*0120*/ 	.byte	0x04, 0x1c
        /*0122*/ 	.short	(.L_2196 - .L_2195)


	//   ....[0]....
.L_2195:
        /*0124*/ 	.word	0x00000930


	//   ....[1]....
        /*0128*/ 	.word	0x0000d4e0


	//----- nvinfo : EIATTR_MAX_THREADS
	.align		4
.L_2196:
        /*012c*/ 	.byte	0x04, 0x05
        /*012e*/ 	.short	(.L_2198 - .L_2197)
.L_2197:
        /*0130*/ 	.word	0x00000080
        /*0134*/ 	.word	0x00000001
        /*0138*/ 	.word	0x00000001


	//----- nvinfo : EIATTR_CRS_STACK_SIZE
	.align		4
.L_2198:
        /*013c*/ 	.byte	0x04, 0x1e
        /*013e*/ 	.short	(.L_2200 - .L_2199)
.L_2199:
        /*0140*/ 	.word	0x00000000
.L_2200:


//--------------------- .nv.info._ZN10layer_norm13ln_fwd_kernelINS_13Kernel_traitsI13__nv_bfloat16S2_fS2_fjLj4096ELj1ELj1ELj4ELj16ENS_18Kernel_traits_baseILj4096ES2_S2_fS2_fjLj128EEEEELb1ELb0ELb0ELb1EEEvNS_9FwdParamsE --------------------------
	.section	.nv.info._ZN10layer_norm13ln_fwd_kernelINS_13Kernel_traitsI13__nv_bfloat16S2_fS2_fjLj4096ELj1ELj1ELj4ELj16ENS_18Kernel_traits_baseILj4096ES2_S2_fS2_fjLj128EEEEELb1ELb0ELb0ELb1EEEvNS_9FwdParamsE,"",@"SHT_CUDA_INFO"
	.sectionflags	@""
	.align	4


	//----- nvinfo : EIATTR_CUDA_API_VERSION
	.align		4
        /*0000*/ 	.byte	0x04, 0x37
        /*0002*/ 	.short	(.L_2202 - .L_2201)
.L_2201:
        /*0004*/ 	.word	0x00000082


	//----- nvinfo : EIATTR_SW2861232_WAR
	.align		4
.L_2202:
        /*0008*/ 	.byte	0x01, 0x35
	.zero		2


	//----- nvinfo : EIATTR_PARAM_CBANK
	.align		4
        /*000c*/ 	.byte	0x04, 0x0a
        /*000e*/ 	.short	(.L_2204 - .L_2203)
	.align		4
.L_2203:
        /*0010*/ 	.word	index@(.nv.constant0._ZN10layer_norm13ln_fwd_kernelINS_13Kernel_traitsI13__nv_bfloat16S2_fS2_fjLj4096ELj1ELj1ELj4ELj16ENS_18Kernel_traits_baseILj4096ES2_S2_fS2_fjLj128EEEEELb1ELb0ELb0ELb1EEEvNS_9FwdParamsE)
        /*0014*/ 	.short	0x0160
        /*0016*/ 	.short	0x00e8


	//----- nvinfo : EIATTR_CBANK_PARAM_SIZE
	.align		4
.L_2204:
        /*0018*/ 	.byte	0x03, 0x19
        /*001a*/ 	.short	0x00e8


	//----- nvinfo : EIATTR_KPARAM_INFO
	.align		4
        /*001c*/ 	.byte	0x04, 0x17
        /*001e*/ 	.short	(.L_2206 - .L_2205)
.L_2205:
        /*0020*/ 	.word	0x00000000
        /*0024*/ 	.short	0x0000
        /*0026*/ 	.short	0x0000
        /*0028*/ 	.byte	0x00, 0xf0, 0xa1, 0x03


	//----- nvinfo : EIATTR_MAXREG_COUNT
	.align		4
.L_2206:
        /*002c*/ 	.byte	0x03, 0x1b
        /*002e*/ 	.short	0x00ff


	//----- nvinfo : EIATTR_NUM_BARRIERS
	.align		4
        /*0030*/ 	.byte	0x02, 0x4c
        /*0032*/ 	.byte	0x01
	.zero		1


	//----- nvinfo : EIATTR_MERCURY_ISA_VERSION
	.align		4
        /*0034*/ 	.byte	0x03, 0x5f
        /*0036*/ 	.short	0x0000


	//----- nvinfo : EIATTR_COOP_GROUP_MASK_REGIDS
	.align		4
        /*0038*/ 	.byte	0x04, 0x29
        /*003a*/ 	.short	(.L_2208 - .L_2207)


	//   ....[0]....
.L_2207:
        /*003c*/ 	.word	0xffffffff


	//   ....[1]....
        /*0040*/ 	.word	0xffffffff


	//   ....[2]....
        /*0044*/ 	.word	0xffffffff


	//   ....[3]....
        /*0048*/ 	.word	0xffffffff


	//   ....[4]....
        /*004c*/ 	.word	0xffffffff


	//   ....[5]....
        /*0050*/ 	.word	0xffffffff


	//   ....[6]....
        /*0054*/ 	.word	0xffffffff


	//   ....[7]....
        /*0058*/ 	.word	0xffffffff


	//   ....[8]....
        /*005c*/ 	.word	0xffffffff


	//   ....[9]....
        /*0060*/ 	.word	0xffffffff


	//   ....[10]....
        /*0064*/ 	.word	0xffffffff


	//   ....[11]....
        /*0068*/ 	.word	0xffffffff


	//   ....[12]....
        /*006c*/ 	.word	0xffffffff


	//   ....[13]....
        /*0070*/ 	.word	0xffffffff


	//   ....[14]....
        /*0074*/ 	.word	0xffffffff


	//   ....[15]....
        /*0078*/ 	.word	0xffffffff


	//   ....[16]....
        /*007c*/ 	.word	0xffffffff


	//   ....[17]....
        /*0080*/ 	.word	0xffffffff


	//   ....[18]....
        /*0084*/ 	.word	0xffffffff


	//   ....[19]....
        /*0088*/ 	.word	0xffffffff


	//   ....[20]....
        /*008c*/ 	.word	0xffffffff


	//   ....[21]....
        /*0090*/ 	.word	0xffffffff


	//   ....[22]....
        /*0094*/ 	.word	0xffffffff


	//   ....[23]....
        /*0098*/ 	.word	0xffffffff


	//   ....[24]....
        /*009c*/ 	.word	0xffffffff


	//   ....[25]....
        /*00a0*/ 	.word	0xffffffff


	//   ....[26]....
        /*00a4*/ 	.word	0xffffffff


	//   ....[27]....
        /*00a8*/ 	.word	0xffffffff


	//----- nvinfo : EIATTR_COOP_GROUP_INSTR_OFFSETS
	.align		4
.L_2208:
        /*00ac*/ 	.byte	0x04, 0x28
        /*00ae*/ 	.short	(.L_2210 - .L_2209)


	//   ....[0]....
.L_2209:
        /*00b0*/ 	.word	0x0000bd60


	//   ....[1]....
        /*00b4*/ 	.word	0x0000bd90


	//   ....[2]....
        /*00b8*/ 	.word	0x0000bdb0


	//   ....[3]....
        /*00bc*/ 	.word	0x0000bdd0


	//   ....[4]....
        /*00c0*/ 	.word	0x0000bdf0


	//   ....[5]....
        /*00c4*/ 	.word	0x0000c220


	//   ....[6]....
        /*00c8*/ 	.word	0x0000c240


	//   ....[7]....
        /*00cc*/ 	.word	0x0000c260


	//   ....[8]....
        /*00d0*/ 	.word	0x0000c280


	//   ....[9]....
        /*00d4*/ 	.word	0x0000c2a0


	//   ....[10]....
        /*00d8*/ 	.word	0x0000c3a0


	//   ....[11]....
        /*00dc*/ 	.word	0x0000c400


	//   ....[12]....
        /*00e0*/ 	.word	0x0000c450


	//   ....[13]....
        /*00e4*/ 	.word	0x0000c470


	//   ....[14]....
        /*00e8*/ 	.word	0x0000c500


	//   ....[15]....
        /*00ec*/ 	.word	0x0000c540


	//   ....[16]....
        /*00f0*/ 	.word	0x0000c5e0


	//   ....[17]....
        /*00f4*/ 	.word	0x0000c620


	//   ....[18]....
        /*00f8*/ 	.word	0x0000d130


	//   ....[19]....
        /*00fc*/ 	.word	0x0000d1a0


	//   ....[20]....
        /*0100*/ 	.word	0x0000d200


	//   ....[21]....
        /*0104*/ 	.word	0x0000d260


	//   ....[22]....
        /*0108*/ 	.word	0x0000d2c0


	//   ....[23]....
        /*010c*/ 	.word	0x0000d730


	//   ....[24]....
        /*0110*/ 	.word	0x0000d790


	//   ....[25]....
        /*0114*/ 	.word	0x0000d7f0


	//   ....[26]....
        /*0118*/ 	.word	0x0000d850


	//   ....[27]....
        /*011c*/ 	.word	0x0000d8b0


	//----- nvinfo : EIATTR_EXIT_INSTR_OFFSETS
	.align		4
.L_2210:
        /*0120*/ 	.byte	0x04, 0x1c
        /*0122*/ 	.short	(.L_2212 - .L_2211)


	//   ....[0]....
.L_2211:
        /*0124*/ 	.word	0x00000580


	//   ....[1]....
        /*0128*/ 	.word	0x0000d0e0


	//----- nvinfo : EIATTR_MAX_THREADS
	.align		4
.L_2212:
        /*012c*/ 	.byte	0x04, 0x05
        /*012e*/ 	.short	(.L_2214 - .L_2213)
.L_2213:
        /*0130*/ 	.word	0x00000080
        /*0134*/ 	.word	0x00000001
        /*0138*/ 	.word	0x00000001


	//----- nvinfo : EIATTR_CRS_STACK_SIZE
	.align		4
.L_2214:
        /*013c*/ 	.byte	0x04, 0x1e
        /*013e*/ 	.short	(.L_2216 - .L_2215)
.L_2215:
        /*0140*/ 	.word	0x00000000
.L_2216:


//--------------------- .nv.info._ZN10layer_norm13ln_fwd_kernelINS_13Kernel_traitsI13__nv_bfloat16S2_fS2_fjLj4096ELj1ELj1ELj4ELj16ENS_18Kernel_traits_baseILj4096ES2_S2_fS2_fjLj128EEEEELb1ELb0ELb1ELb0EEEvNS_9FwdParamsE --------------------------
	.section	.nv.info._ZN10layer_norm13ln_fwd_kernelINS_13Kernel_traitsI13__nv_bfloat16S2_fS2_fjLj4096ELj1ELj1ELj4ELj16ENS_18Kernel_traits_baseILj4096ES2_S2_fS2_fjLj128EEEEELb1ELb0ELb1ELb0EEEvNS_9FwdParamsE,"",@"SHT_CUDA_INFO"
	.sectionflags	@""
	.align	4


	//----- nvinfo : EIATTR_CUDA_API_VERSION
	.align		4
        /*0000*/ 	.byte	0x04, 0x37
        /*0002*/ 	.short	(.L_2218 - .L_2217)
.L_2217:
        /*0004*/ 	.word	0x00000082


	//----- nvinfo : EIATTR_SW2861232_WAR
	.align		4
.L_2218:
        /*0008*/ 	.byte	0x01, 0x35
	.zero		2


	//----- nvinfo : EIATTR_PARAM_CBANK
	.align		4
        /*000c*/ 	.byte	0x04, 0x0a
        /*000e*/ 	.short	(.L_2220 - .L_2219)
	.align		4
.L_2219:
        /*0010*/ 	.word	index@(.nv.constant0._ZN10layer_norm13ln_fwd_kernelINS_13Kernel_traitsI13__nv_bfloat16S2_fS2_fjLj4096ELj1ELj1ELj4ELj16ENS_18Kernel_traits_baseILj4096ES2_S2_fS2_fjLj128EEEEELb1ELb0ELb1ELb0EEEvNS_9FwdParamsE)
        /*0014*/ 	.short	0x0160
        /*0016*/ 	.short	0x00e8


	//----- nvinfo : EIATTR_CBANK_PARAM_SIZE
	.align		4
.L_2220:
        /*0018*/ 	.byte	0x03, 0x19
        /*001a*/ 	.short	0x00e8


	//----- nvinfo : EIATTR_KPARAM_INFO
	.align		4
        /*001c*/ 	.byte	0x04, 0x17
        /*001e*/ 	.short	(.L_2222 - .L_2221)
.L_2221:
        /*0020*/ 	.word	0x00000000
        /*0024*/ 	.short	0x0000
        /*0026*/ 	.short	0x0000
        /*0028*/ 	.byte	0x00, 0xf0, 0xa1, 0x03


	//----- nvinfo : EIATTR_MAXREG_COUNT
	.align		4
.L_2222:
        /*002c*/ 	.byte	0x03, 0x1b
        /*002e*/ 	.short	0x00ff


	//----- nvinfo : EIATTR_NUM_BARRIERS
	.align		4
        /*0030*/ 	.byte	0x02, 0x4c
        /*0032*/ 	.byte	0x01
	.zero		1


	//----- nvinfo : EIATTR_MERCURY_ISA_VERSION
	.align		4
        /*0034*/ 	.byte	0x03, 0x5f
        /*0036*/ 	.short	0x0000


	//----- nvinfo : EIATTR_COOP_GROUP_MASK_REGIDS
	.align		4
        /*0038*/ 	.byte	0x04, 0x29
        /*003a*/ 	.short	(.L_2224 - .L_2223)


	//   ....[0]....
.L_2223:
        /*003c*/ 	.word	0xffffffff


	//   ....[1]....
        /*0040*/ 	.word	0xffffffff


	//   ....[2]....
        /*0044*/ 	.word	0xffffffff


	//   ....[3]....
        /*0048*/ 	.word	0xffffffff


	//   ....[4]....
        /*004c*/ 	.word	0xffffffff


	//   ....[5]....
        /*0050*/ 	.word	0xffffffff


	//   ....[6]....
        /*0054*/ 	.word	0xffffffff


	//   ....[7]....
        /*0058*/ 	.word	0xffffffff


	//   ....[8]....
        /*005c*/ 	.word	0xffffffff


	//   ....[9]....
        /*0060*/ 	.word	0xffffffff


	//   ....[10]....
        /*0064*/ 	.word	0xffffffff


	//   ....[11]....
        /*0068*/ 	.word	0xffffffff


	//   ....[12]....
        /*006c*/ 	.word	0xffffffff


	//   ....[13]....
        /*0070*/ 	.word	0xffffffff


	//   ....[14]....
        /*0074*/ 	.word	0xffffffff


	//   ....[15]....
        /*0078*/ 	.word	0xffffffff


	//   ....[16]....
        /*007c*/ 	.word	0xffffffff


	//   ....[17]....
        /*0080*/ 	.word	0xffffffff


	//   ....[18]....
        /*0084*/ 	.word	0xffffffff


	//   ....[19]....
        /*0088*/ 	.word	0xffffffff


	//   ....[20]....
        /*008c*/ 	.word	0xffffffff


	//   ....[21]....
        /*0090*/ 	.word	0xffffffff


	//   ....[22]....
        /*0094*/ 	.word	0xffffffff


	//   ....[23]....
        /*0098*/ 	.word	0xffffffff


	//   ....[24]....
        /*009c*/ 	.word	0xffffffff


	//   ....[25]....
        /*00a0*/ 	.word	0xffffffff


	//   ....[26]....
        /*00a4*/ 	.word	0xffffffff


	//   ....[27]....
        /*00a8*/ 	.word	0xffffffff


	//----- nvinfo : EIATTR_COOP_GROUP_INSTR_OFFSETS
	.align		4
.L_2224:
        /*00ac*/ 	.byte	0x04, 0x28
        /*00ae*/ 	.short	(.L_2226 - .L_2225)


	//   ....[0]....
.L_2225:
        /*00b0*/ 	.word	0x0000d520


	//   ....[1]....
        /*00b4*/ 	.word	0x0000d550


	//   ....[2]....
        /*00b8*/ 	.word	0x0000d570


	//   ....[3]....
        /*00bc*/ 	.word	0x0000d590


	//   ....[4]....
        /*00c0*/ 	.word	0x0000d5b0


	//   ....[5]....
        /*00c4*/ 	.word	0x0000d9f0


	//   ....[6]....
        /*00c8*/ 	.word	0x0000da10


	//   ....[7]....
        /*00cc*/ 	.word	0x0000da30


	//   ....[8]....
        /*00d0*/ 	.word	0x0000da50


	//   ....[9]....
        /*00d4*/ 	.word	0x0000da70


	//   ....[10]....
        /*00d8*/ 	.word	0x0000dba0


	//   ....[11]....
        /*00dc*/ 	.word	0x0000dbf0


	//   ....[12]....
        /*00e0*/ 	.word	0x0000dc20


	//   ....[13]....
        /*00e4*/ 	.word	0x0000dc30


	//   ....[14]....
        /*00e8*/ 	.word	0x0000dcb0


	//   ....[15]....
        /*00ec*/ 	.word	0x0000dd10


	//   ....[16]....
        /*00f0*/ 	.word	0x0000ddc0


	//   ....[17]....
        /*00f4*/ 	.word	0x0000ddd0


	//   ....[18]....
        /*00f8*/ 	.word	0x0000e890


	//   ....[19]....
        /*00fc*/ 	.word	0x0000e900


	//   ....[20]....
        /*0100*/ 	.word	0x0000e960


	//   ....[21]....
        /*0104*/ 	.word	0x0000e9c0


	//   ....[22]....
        /*0108*/ 	.word	0x0000ea20


	//   ....[23]....
        /*010c*/ 	.word	0x0000eea0


	//   ....[24]....
        /*0110*/ 	.word	0x0000ef00


	//   ....[25]....
        /*0114*/ 	.word	0x0000ef60


	//   ....[26]....
        /*0118*/ 	.word	0x0000efc0


	//   ....[27]....
        /*011c*/ 	.word	0x0000f030


	//----- nvinfo : EIATTR_EXIT_INSTR_OFFSETS
	.align		4
.L_2226:
        /*0120*/ 	.byte	0x04, 0x1c
        /*0122*/ 	.short	(.L_2228 - .L_2227)


	//   ....[0]....
.L_2227:
        /*0124*/ 	.word	0x00000910


	//   ....[1]....
        /*0128*/ 	.word	0x0000e840


	//----- nvinfo : EIATTR_MAX_THREADS
	.align		4
.L_2228:
        /*012c*/ 	.byte	0x04, 0x05
        /*012e*/ 	.short	(.L_2230 - .L_2229)
.L_2229:
        /*0130*/ 	.word	0x00000080
        /*0134*/ 	.word	0x00000001
        /*0138*/ 	.word	0x00000001


	//----- nvinfo : EIATTR_CRS_STACK_SIZE
	.align		4
.L_2230:
        /*013c*/ 	.byte	0x04, 0x1e
        /*013e*/ 	.short	(.L_2232 - .L_2231)
.L_2231:
        /*0140*/ 	.word	0x00000000
.L_2232:


//--------------------- .nv.info._ZN10layer_norm13ln_fwd_kernelINS_13Kernel_traitsI13__nv_bfloat16S2_fS2_fjLj4096ELj1ELj1ELj4ELj16ENS_18Kernel_traits_baseILj4096ES2_S2_fS2_fjLj128EEEEELb1ELb0ELb1ELb1EEEvNS_9FwdParamsE --------------------------
	.section	.nv.info._ZN10layer_norm13ln_fwd_kernelINS_13Kernel_traitsI13__nv_bfloat16S2_fS2_fjLj4096ELj1ELj1ELj4ELj16ENS_18Kernel_traits_baseILj4096ES2_S2_fS2_fjLj128EEEEELb1ELb0ELb1ELb1EEEvNS_9FwdParamsE,"",@"SHT_CUDA_INFO"
	.sectionflags	@""
	.align	4


	//----- nvinfo : EIATTR_CUDA_API_VERSION
	.align		4
        /*0000*/ 	.byte	0x04, 0x37
        /*0002*/ 	.short	(.L_2234 - .L_2233)
.L_2233:
        /*0004*/ 	.word	0x00000082


	//----- nvinfo : EIATTR_SW2861232_WAR
	.align		4
.L_2234:
        /*0008*/ 	.byte	0x01, 0x35
	.zero		2


	//----- nvinfo : EIATTR_PARAM_CBANK
	.align		4
        /*000c*/ 	.byte	0x04, 0x0a
        /*000e*/ 	.short	(.L_2236 - .L_2235)
	.align		4
.L_2235:
        /*0010*/ 	.word	index@(.nv.constant0._ZN10layer_norm13ln_fwd_kernelINS_13Kernel_traitsI13__nv_bfloat16S2_fS2_fjLj4096ELj1ELj1ELj4ELj16ENS_18Kernel_traits_baseILj4096ES2_S2_fS2_fjLj128EEEEELb1ELb0ELb1ELb1EEEvNS_9FwdParamsE)
        /*0014*/ 	.short	0x0160
        /*0016*/ 	.short	0x00e8


	//----- nvinfo : EIATTR_CBANK_PARAM_SIZE
	.align		4
.L_2236:
        /*0018*/ 	.byte	0x03, 0x19
        /*001a*/ 	.short	0x00e8


	//----- nvinfo : EIATTR_KPARAM_INFO
	.align		4
        /*001c*/ 	.byte	0x04, 0x17
        /*001e*/ 	.short	(.L_2238 - .L_2237)
.L_2237:
        /*0020*/ 	.word	0x00000000
        /*0024*/ 	.short	0x0000
        /*0026*/ 	.short	0x0000
        /*0028*/ 	.byte	0x00, 0xf0, 0xa1, 0x03


	//----- nvinfo : EIATTR_MAXREG_COUNT
	.align		4
.L_2238:
        /*002c*/ 	.byte	0x03, 0x1b
        /*002e*/ 	.short	0x00ff


	//----- nvinfo : EIATTR_NUM_BARRIERS
	.align		4
        /*0030*/ 	.byte	0x02, 0x4c
        /*0032*/ 	.byte	0x01
	.zero		1


	//----- nvinfo : EIATTR_MERCURY_ISA_VERSION
	.align		4
        /*0034*/ 	.byte	0x03, 0x5f
        /*0036*/ 	.short	0x0000


	//----- nvinfo : EIATTR_COOP_GROUP_MASK_REGIDS
	.align		4
        /*0038*/ 	.byte	0x04, 0x29
        /*003a*/ 	.short	(.L_2240 - .L_2239)


	//   ....[0]....
.L_2239:
        /*003c*/ 	.word	0xffffffff


	//   ....[1]....
        /*0040*/ 	.word	0xffffffff


	//   ....[2]....
        /*0044*/ 	.word	0xffffffff


	//   ....[3]....
        /*0048*/ 	.word	0xffffffff


	//   ....[4]....
        /*004c*/ 	.word	0xffffffff


	//   ....[5]....
        /*0050*/ 	.word	0xffffffff


	//   ....[6]....
        /*0054*/ 	.word	0xffffffff


	//   ....[7]....
        /*0058*/ 	.word	0xffffffff


	//   ....[8]....
        /*005c*/ 	.word	0xffffffff


	//   ....[9]....
        /*0060*/ 	.word	0xffffffff


	//   ....[10]....
        /*0064*/ 	.word	0xffffffff


	//   ....[11]....
        /*0068*/ 	.word	0xffffffff


	//   ....[12]....
        /*006c*/ 	.word	0xffffffff


	//   ....[13]....
        /*0070*/ 	.word	0xffffffff


	//   ....[14]....
        /*0074*/ 	.word	0xffffffff


	//   ....[15]....
        /*0078*/ 	.word	0xffffffff


	//   ....[16]....
        /*007c*/ 	.word	0xffffffff


	//   ....[17]....
        /*0080*/ 	.word	0xffffffff


	//   ....[18]....
        /*0084*/ 	.word	0xffffffff


	//   ....[19]....
        /*0088*/ 	.word	0xffffffff


	//   ....[20]....
        /*008c*/ 	.word	0xffffffff


	//   ....[21]....
        /*0090*/ 	.word	0xffffffff


	//   ....[22]....
        /*0094*/ 	.word	0xffffffff


	//   ....[23]....
        /*0098*/ 	.word	0xffffffff


	//   ....[24]....
        /*009c*/ 	.word	0xffffffff


	//   ....[25]....
        /*00a0*/ 	.word	0xffffffff


	//   ....[26]....
        /*00a4*/ 	.word	0xffffffff


	//   ....[27]....
        /*00a8*/ 	.word	0xffffffff


	//----- nvinfo : EIATTR_COOP_GROUP_INSTR_OFFSETS
	.align		4
.L_2240:
        /*00ac*/ 	.byte	0x04, 0x28
        /*00ae*/ 	.short	(.L_2242 - .L_2241)


	//   ....[0]....
.L_2241:
        /*00b0*/ 	.word	0x0000cf60


	//   ....[1]....
        /*00b4*/ 	.word	0x0000cf90


	//   ....[2]....
        /*00b8*/ 	.word	0x0000cfb0


	//   ....[3]....
        /*00bc*/ 	.word	0x0000cfd0


	//   ....[4]....
        /*00c0*/ 	.word	0x0000cff0


	//   ....[5]....
        /*00c4*/ 	.word	0x0000d420


	//   ....[6]....
        /*00c8*/ 	.word	0x0000d440


	//   ....[7]....
        /*00cc*/ 	.word	0x0000d460


	//   ....[8]....
        /*00d0*/ 	.word	0x0000d480


	//   ....[9]....
        /*00d4*/ 	.word	0x0000d4a0


	//   ....[10]....
        /*00d8*/ 	.word	0x0000d5b0


	//   ....[11]....
        /*00dc*/ 	.word	0x0000d600


	//   ....[12]....
        /*00e0*/ 	.word	0x0000d610


	//   ....[13]....
        /*00e4*/ 	.word	0x0000d680


	//   ....[14]....
        /*00e8*/ 	.word	0x0000d700


	//   ....[15]....
        /*00ec*/ 	.word	0x0000d750


	//   ....[16]....
        /*00f0*/ 	.word	0x0000d7d0


	//   ....[17]....
        /*00f4*/ 	.word	0x0000d810


	//   ....[18]....
        /*00f8*/ 	.word	0x0000e3d0


	//   ....[19]....
        /*00fc*/ 	.word	0x0000e430


	//   ....[20]....
        /*0100*/ 	.word	0x0000e490


	//   ....[21]....
        /*0104*/ 	.word	0x0000e4f0


	//   ....[22]....
        /*0108*/ 	.word	0x0000e550


	//   ....[23]....
        /*010c*/ 	.word	0x0000e9c0


	//   ....[24]....
        /*0110*/ 	.word	0x0000ea20


	//   ....[25]....
        /*0114*/ 	.word	0x0000ea80


	//   ....[26]....
        /*0118*/ 	.word	0x0000eae0


	//   ....[27]....
        /*011c*/ 	.word	0x0000eb40


	//----- nvinfo : EIATTR_EXIT_INSTR_OFFSETS
	.align		4
.L_2242:
        /*0120*/ 	.byte	0x04, 0x1c
        /*0122*/ 	.short	(.L_2244 - .L_2243)


	//   ....[0]....
.L_2243:
        /*0124*/ 	.word	0x00000580


	//   ....[1]....
        /*0128*/ 	.word	0x0000e370


	//----- nvinfo : EIATTR_MAX_THREADS
	.align		4
.L_2244:
        /*012c*/ 	.byte	0x04, 0x05
        /*012e*/ 	.short	(.L_2246 - .L_2245)
.L_2245:
        /*0130*/ 	.word	0x00000080
        /*0134*/ 	.word	0x00000001
        /*0138*/ 	.word	0x00000001


	//----- nvinfo : EIATTR_CRS_STACK_SIZE
	.align		4
.L_2246:
        /*013c*/ 	.byte	0x04, 0x1e
        /*013e*/ 	.short	(.L_2248 - .L_2247)
.L_2247:
        /*0140*/ 	.word	0x00000000
.L_2248:


//--------------------- .nv.info._ZN10layer_norm13ln_fwd_kernelINS_13Kernel_traitsI13__nv_bfloat16S2_fS2_fjLj4096ELj1ELj1ELj4ELj16ENS_18Kernel_traits_baseILj4096ES2_S2_fS2_fjLj128EEEEELb1ELb1ELb0ELb0EEEvNS_9FwdParamsE --------------------------
	.section	.nv.info._ZN10layer_norm13ln_fwd_kernelINS_13Kernel_traitsI13__nv_bfloat16S2_fS2_fjLj4096ELj1ELj1ELj4ELj16ENS_18Kernel_traits_baseILj4096ES2_S2_fS2_fjLj128EEEEELb1ELb1ELb0ELb0EEEvNS_9FwdParamsE,"",@"SHT_CUDA_INFO"
	.sectionflags	@""
	.align	4


	//----- nvinfo : EIATTR_CUDA_API_VERSION
	.align		4
        /*0000*/ 	.byte	0x04, 0x37
        /*0002*/ 	.short	(.L_2250 - .L_2249)
.L_2249:
        /*0004*/ 	.word	0x00000082


	//----- nvinfo : EIATTR_SW2861232_WAR
	.align		4
.L_2250:
        /*0008*/ 	.byte	0x01, 0x35
	.zero		2


	//----- nvinfo : EIATTR_PARAM_CBANK
	.align		4
        /*000c*/ 	.byte	0x04, 0x0a
        /*000e*/ 	.short	(.L_2252 - .L_2251)
	.align		4
.L_2251:
        /*0010*/ 	.word	index@(.nv.constant0._ZN10layer_norm13ln_fwd_kernelINS_13Kernel_traitsI13__nv_bfloat16S2_fS2_fjLj4096ELj1ELj1ELj4ELj16ENS_18Kernel_traits_baseILj4096ES2_S2_fS2_fjLj128EEEEELb1ELb1ELb0ELb0EEEvNS_9FwdParamsE)
        /*0014*/ 	.short	0x0160
        /*0016*/ 	.short	0x00e8


	//----- nvinfo : EIATTR_CBANK_PARAM_SIZE
	.align		4
.L_2252:
        /*0018*/ 	.byte	0x03, 0x19
        /*001a*/ 	.short	0x00e8


	//----- nvinfo : EIATTR_KPARAM_INFO
	.align		4
        /*001c*/ 	.byte	0x04, 0x17
        /*001e*/ 	.short	(.L_2254 - .L_2253)
.L_2253:
        /*0020*/ 	.word	0x00000000
        /*0024*/ 	.short	0x0000
        /*0026*/ 	.short	0x0000
        /*0028*/ 	.byte	0x00, 0xf0, 0xa1, 0x03


	//----- nvinfo : EIATTR_MAXREG_COUNT
	.align		4
.L_2254:
        /*002c*/ 	.byte	0x03, 0x1b
        /*002e*/ 	.short	0x00ff


	//----- nvinfo : EIATTR_NUM_BARRIERS
	.align		4
        /*0030*/ 	.byte	0x02, 0x4c
        /*0032*/ 	.byte	0x01
	.zero		1


	//----- nvinfo : EIATTR_ANNOTATIONS
	.align		4
        /*0034*/ 	.byte	0x04, 0x55
        /*0036*/ 	.short	(.L_2256 - .L_2255)


	//   ....[0]....
.L_2255:
        /*0038*/ 	.word	0x00000001
        /*003c*/ 	.byte	0x90, 0x0c, 0x00, 0x00, 0x01, 0x00, 0x00, 0x00, 0x60, 0x18, 0x00, 0x00


	//----- nvinfo : EIATTR_MERCURY_ISA_VERSION
	.align		4
.L_2256:
        /*0048*/ 	.byte	0x03, 0x5f
        /*004a*/ 	.short	0x0000


	//----- nvinfo : EIATTR_COOP_GROUP_MASK_REGIDS
	.align		4
        /*004c*/ 	.byte	0x04, 0x29
        /*004e*/ 	.short	(.L_2258 - .L_2257)


	//   ....[0]....
.L_2257:
        /*0050*/ 	.word	0xffffffff


	//   ....[1]....
        /*0054*/ 	.word	0xffffffff


	//   ....[2]....
        /*0058*/ 	.word	0xffffffff


	//   ....[3]....
        /*005c*/ 	.word	0xffffffff


	//   ....[4]....
        /*0060*/ 	.word	0xffffffff


	//   ....[5]....
        /*0064*/ 	.word	0xffffffff


	//   ....[6]....
        /*0068*/ 	.word	0xffffffff


	//   ....[7]....
        /*006c*/ 	.word	0xffffffff


	//   ....[8]....
        /*0070*/ 	.word	0xffffffff


	//   ....[9]....
        /*0074*/ 	.word	0xffffffff


	//   ....[10]....
        /*0078*/ 	.word	0xffffffff


	//   ....[11]....
        /*007c*/ 	.word	0xffffffff


	//   ....[12]....
        /*0080*/ 	.word	0xffffffff


	//   ....[13]....
        /*0084*/ 	.word	0xffffffff


	//   ....[14]....
        /*0088*/ 	.word	0xffffffff


	//   ....[15]....
        /*008c*/ 	.word	0xffffffff


	//   ....[16]....
        /*0090*/ 	.word	0xffffffff


	//   ....[17]....
        /*0094*/ 	.word	0xffffffff


	//   ....[18]....
        /*0098*/ 	.word	0xffffffff


	//   ....[19]....
        /*009c*/ 	.word	0xffffffff


	//   ....[20]....
        /*00a0*/ 	.word	0xffffffff


	//   ....[21]....
        /*00a4*/ 	.word	0xffffffff


	//   ....[22]....
        /*00a8*/ 	.word	0xffffffff


	//   ....[23]....
        /*00ac*/ 	.word	0xffffffff


	//   ....[24]....
        /*00b0*/ 	.word	0xffffffff


	//   ....[25]....
        /*00b4*/ 	.word	0xffffffff


	//   ....[26]....
        /*00b8*/ 	.word	0xffffffff


	//   ....[27]....
        /*00bc*/ 	.word	0xffffffff


	//----- nvinfo : EIATTR_COOP_GROUP_INSTR_OFFSETS
	.align		4
.L_2258:
        /*00c0*/ 	.byte	0x04, 0x28
        /*00c2*/ 	.short	(.L_2260 - .L_2259)


	//   ....[0]....
.L_2259:
        /*00c4*/ 	.word	0x0000cb00


	//   ....[1]....
        /*00c8*/ 	.word	0x0000cb30


	//   ....[2]....
        /*00cc*/ 	.word	0x0000cb60


	//   ....[3]....
        /*00d0*/ 	.word	0x0000cb80


	//   ....[4]....
        /*00d4*/ 	.word	0x0000cba0


	//   ....[5]....
        /*00d8*/ 	.word	0x0000cfe0


	//   ....[6]....
        /*00dc*/ 	.word	0x0000d000


	//   ....[7]....
        /*00e0*/ 	.word	0x0000d020


	//   ....[8]....
        /*00e4*/ 	.word	0x0000d040


	//   ....[9]....
        /*00e8*/ 	.word	0x0000d060


	//   ....[10]....
        /*00ec*/ 	.word	0x0000d190


	//   ....[11]....
        /*00f0*/ 	.word	0x0000d1f0


	//   ....[12]....
        /*00f4*/ 	.word	0x0000d260


	//   ....[13]....
        /*00f8*/ 	.word	0x0000d280


	//   ....[14]....
        /*00fc*/ 	.word	0x0000d2f0


	//   ....[15]....
        /*0100*/ 	.word	0x0000d320


	//   ....[16]....
        /*0104*/ 	.word	0x0000d3d0


	//   ....[17]....
        /*0108*/ 	.word	0x0000d3e0


	//   ....[18]....
        /*010c*/ 	.word	0x0000de30


	//   ....[19]....
        /*0110*/ 	.word	0x0000dea0


	//   ....[20]....
        /*0114*/ 	.word	0x0000df10


	//   ....[21]....
        /*0118*/ 	.word	0x0000df80


	//   ....[22]....
        /*011c*/ 	.word	0x0000dff0


	//   ....[23]....
        /*0120*/ 	.word	0x0000e480


	//   ....[24]....
        /*0124*/ 	.word	0x0000e4e0


	//   ....[25]....
        /*0128*/ 	.word	0x0000e540


	//   ....[26]....
        /*012c*/ 	.word	0x0000e5a0


	//   ....[27]....
        /*0130*/ 	.word	0x0000e600


	//----- nvinfo : EIATTR_EXIT_INSTR_OFFSETS
	.align		4
.L_2260:
        /*0134*/ 	.byte	0x04, 0x1c
        /*0136*/ 	.short	(.L_2262 - .L_2261)


	//   ....[0]....
.L_2261:
        /*0138*/ 	.word	0x00000a00


	//   ....[1]....
        /*013c*/ 	.word	0x0000ddd0


	//----- nvinfo : EIATTR_MAX_THREADS
	.align		4
.L_2262:
        /*0140*/ 	.byte	0x04, 0x05
        /*0142*/ 	.short	(.L_2264 - .L_2263)
.L_2263:
        /*0144*/ 	.word	0x00000080
        /*0148*/ 	.word	0x00000001
        /*014c*/ 	.word	0x00000001


	//----- nvinfo : EIATTR_CRS_STACK_SIZE
	.align		4
.L_2264:
        /*0150*/ 	.byte	0x04, 0x1e
        /*0152*/ 	.short	(.L_2266 - .L_2265)
.L_2265:
        /*0154*/ 	.word	0x00000000
.L_2266:


//--------------------- .nv.info._ZN10layer_norm13ln_fwd_kernelINS_13Kernel_traitsI13__nv_bfloat16S2_fS2_fjLj4096ELj1ELj1ELj4ELj16ENS_18Kernel_traits_baseILj4096ES2_S2_fS2_fjLj128EEEEELb1ELb1ELb0ELb1EEEvNS_9FwdParamsE --------------------------
	.section	.nv.info._ZN10layer_norm13ln_fwd_kernelINS_13Kernel_traitsI13__nv_bfloat16S2_fS2_fjLj4096ELj1ELj1ELj4ELj16ENS_18Kernel_traits_baseILj4096ES2_S2_fS2_fjLj128EEEEELb1ELb1ELb0ELb1EEEvNS_9FwdParamsE,"",@"SHT_CUDA_INFO"
	.sectionflags	@""
	.align	4


	//----- nvinfo : EIATTR_CUDA_API_VERSION
	.align		4
        /*0000*/ 	.byte	0x04, 0x37
        /*0002*/ 	.short	(.L_2268 - .L_2267)
.L_2267:
        /*0004*/ 	.word	0x00000082


	//----- nvinfo : EIATTR_SW2861232_WAR
	.align		4
.L_2268:
        /*0008*/ 	.byte	0x01, 0x35
	.zero		2


	//----- nvinfo : EIATTR_PARAM_CBANK
	.align		4
        /*000c*/ 	.byte	0x04, 0x0a
        /*000e*/ 	.short	(.L_2270 - .L_2269)
	.align		4
.L_2269:
        /*0010*/ 	.word	index@(.nv.constant0._ZN10layer_norm13ln_fwd_kernelINS_13Kernel_traitsI13__nv_bfloat16S2_fS2_fjLj4096ELj1ELj1ELj4ELj16ENS_18Kernel_traits_baseILj4096ES2_S2_fS2_fjLj128EEEEELb1ELb1ELb0ELb1EEEvNS_9FwdParamsE)
        /*0014*/ 	.short	0x0160
        /*0016*/ 	.short	0x00e8


	//----- nvinfo : EIATTR_CBANK_PARAM_SIZE
	.align		4
.L_2270:
        /*0018*/ 	.byte	0x03, 0x19
        /*001a*/ 	.short	0x00e8


	//----- nvinfo : EIATTR_KPARAM_INFO
	.align		4
        /*001c*/ 	.byte	0x04, 0x17
        /*001e*/ 	.short	(.L_2272 - .L_2271)
.L_2271:
        /*0020*/ 	.word	0x00000000
        /*0024*/ 	.short	0x0000
        /*0026*/ 	.short	0x0000
        /*0028*/ 	.byte	0x00, 0xf0, 0xa1, 0x03


	//----- nvinfo : EIATTR_MAXREG_COUNT
	.align		4
.L_2272:
        /*002c*/ 	.byte	0x03, 0x1b
        /*002e*/ 	.short	0x00ff


	//----- nvinfo : EIATTR_NUM_BARRIERS
	.align		4
        /*0030*/ 	.byte	0x02, 0x4c
        /*0032*/ 	.byte	0x01
	.zero		1


	//----- nvinfo : EIATTR_MERCURY_ISA_VERSION
	.align		4
        /*0034*/ 	.byte	0x03, 0x5f
        /*0036*/ 	.short	0x0000


	//----- nvinfo : EIATTR_COOP_GROUP_MASK_REGIDS
	.align		4
        /*0038*/ 	.byte	0x04, 0x29
        /*003a*/ 	.short	(.L_2274 - .L_2273)


	//   ....[0]....
.L_2273:
        /*003c*/ 	.word	0xffffffff


	//   ....[1]....
        /*0040*/ 	.word	0xffffffff


	//   ....[2]....
        /*0044*/ 	.word	0xffffffff


	//   ....[3]....
        /*0048*/ 	.word	0xffffffff


	//   ....[4]....
        /*004c*/ 	.word	0xffffffff


	//   ....[5]....
        /*0050*/ 	.word	0xffffffff


	//   ....[6]....
        /*0054*/ 	.word	0xffffffff


	//   ....[7]....
        /*0058*/ 	.word	0xffffffff


	//   ....[8]....
        /*005c*/ 	.word	0xffffffff


	//   ....[9]....
        /*0060*/ 	.word	0xffffffff


	//   ....[10]....
        /*0064*/ 	.word	0xffffffff


	//   ....[11]....
        /*0068*/ 	.word	0xffffffff


	//   ....[12]....
        /*006c*/ 	.word	0xffffffff


	//   ....[13]....
        /*0070*/ 	.word	0xffffffff


	//   ....[14]....
        /*0074*/ 	.word	0xffffffff


	//   ....[15]....
        /*0078*/ 	.word	0xffffffff


	//   ....[16]....
        /*007c*/ 	.word	0xffffffff


	//   ....[17]....
        /*0080*/ 	.word	0xffffffff


	//   ....[18]....
        /*0084*/ 	.word	0xffffffff


	//   ....[19]....
        /*0088*/ 	.word	0xffffffff


	//   ....[20]....
        /*008c*/ 	.word	0xffffffff


	//   ....[21]....
        /*0090*/ 	.word	0xffffffff


	//   ....[22]....
        /*0094*/ 	.word	0xffffffff


	//   ....[23]....
        /*0098*/ 	.word	0xffffffff


	//   ....[24]....
        /*009c*/ 	.word	0xffffffff


	//   ....[25]....
        /*00a0*/ 	.word	0xffffffff


	//   ....[26]....
        /*00a4*/ 	.word	0xffffffff


	//   ....[27]....
        /*00a8*/ 	.word	0xffffffff


	//----- nvinfo : EIATTR_COOP_GROUP_INSTR_OFFSETS
	.align		4
.L_2274:
        /*00ac*/ 	.byte	0x04, 0x28
        /*00ae*/ 	.short	(.L_2276 - .L_2275)


	//   ....[0]....
.L_2275:
        /*00b0*/ 	.word	0x0000bdc0


	//   ....[1]....
        /*00b4*/ 	.word	0x0000bdf0


	//   ....[2]....
        /*00b8*/ 	.word	0x0000be10


	//   ....[3]....
        /*00bc*/ 	.word	0x0000be30


	//   ....[4]....
        /*00c0*/ 	.word	0x0000be50


	//   ....[5]....
        /*00c4*/ 	.word	0x0000c280


	//   ....[6]....
        /*00c8*/ 	.word	0x0000c2a0


	//   ....[7]....
        /*00cc*/ 	.word	0x0000c2c0


	//   ....[8]....
        /*00d0*/ 	.word	0x0000c2e0


	//   ....[9]....
        /*00d4*/ 	.word	0x0000c300


	//   ....[10]....
        /*00d8*/ 	.word	0x0000c430


	//   ....[11]....
        /*00dc*/ 	.word	0x0000c460


	//   ....[12]....
        /*00e0*/ 	.word	0x0000c480


	//   ....[13]....
        /*00e4*/ 	.word	0x0000c490


	//   ....[14]....
        /*00e8*/ 	.word	0x0000c550


	//   ....[15]....
        /*00ec*/ 	.word	0x0000c5c0


	//   ....[16]....
        /*00f0*/ 	.word	0x0000c620


	//   ....[17]....
        /*00f4*/ 	.word	0x0000c690


	//   ....[18]....
        /*00f8*/ 	.word	0x0000d1d0


	//   ....[19]....
        /*00fc*/ 	.word	0x0000d240


	//   ....[20]....
        /*0100*/ 	.word	0x0000d2a0


	//   ....[21]....
        /*0104*/ 	.word	0x0000d300


	//   ....[22]....
        /*0108*/ 	.word	0x0000d360


	//   ....[23]....
        /*010c*/ 	.word	0x0000d7d0


	//   ....[24]....
        /*0110*/ 	.word	0x0000d830


	//   ....[25]....
        /*0114*/ 	.word	0x0000d890


	//   ....[26]....
        /*0118*/ 	.word	0x0000d8f0


	//   ....[27]....
        /*011c*/ 	.word	0x0000d950


	//----- nvinfo : EIATTR_EXIT_INSTR_OFFSETS
	.align		4
.L_2276:
        /*0120*/ 	.byte	0x04, 0x1c
        /*0122*/ 	.short	(.L_2278 - .L_2277)


	//   ....[0]....
.L_2277:
        /*0124*/ 	.word	0x000005b0


	//   ....[1]....
        /*0128*/ 	.word	0x0000d180


	//----- nvinfo : EIATTR_MAX_THREADS
	.align		4
.L_2278:
        /*012c*/ 	.byte	0x04, 0x05
        /*012e*/ 	.short	(.L_2280 - .L_2279)
.L_2279:
        /*0130*/ 	.word	0x00000080
        /*0134*/ 	.word	0x00000001
        /*0138*/ 	.word	0x00000001


	//----- nvinfo : EIATTR_CRS_STACK_SIZE
	.align		4
.L_2280:
        /*013c*/ 	.byte	0x04, 0x1e
        /*013e*/ 	.short	(.L_2282 - .L_2281)
.L_2281:
        /*0140*/ 	.word	0x00000000
.L_2282:


//--------------------- .nv.info._ZN10layer_norm13ln_fwd_kernelINS_13Kernel_traitsI13__nv_bfloat16S2_fS2_fjLj4096ELj1ELj1ELj4ELj16ENS_18Kernel_traits_baseILj4096ES2_S2_fS2_fjLj128EEEEELb1ELb1ELb1ELb0EEEvNS_9FwdParamsE --------------------------
	.section	.nv.info._ZN10layer_norm13ln_fwd_kernelINS_13Kernel_traitsI13__nv_bfloat16S2_fS2_fjLj4096ELj1ELj1ELj4ELj16ENS_18Kernel_traits_baseILj4096ES2_S2_fS2_fjLj128EEEEELb1ELb1ELb1ELb0EEEvNS_9FwdParamsE,"",@"SHT_CUDA_INFO"
	.sectionflags	@""
	.align	4


	//----- nvinfo : EIATTR_CUDA_API_VERSION
	.align		4
        /*0000*/ 	.byte	0x04, 0x37
        /*0002*/ 	.short	(.L_2284 - .L_2283)
.L_2283:
        /*0004*/ 	.word	0x00000082


	//----- nvinfo : EIATTR_SW2861232_WAR
	.align		4
.L_2284:
        /*0008*/ 	.byte	0x01, 0x35
	.zero		2


	//----- nvinfo : EIATTR_PARAM_CBANK
	.align		4
        /*000c*/ 	.byte	0x04, 0x0a
        /*000e*/ 	.short	(.L_2286 - .L_2285)
	.align		4
.L_2285:
        /*0010*/ 	.word	index@(.nv.constant0._ZN10layer_norm13ln_fwd_kernelINS_13Kernel_traitsI13__nv_bfloat16S2_fS2_fjLj4096ELj1ELj1ELj4ELj16ENS_18Kernel_traits_baseILj4096ES2_S2_fS2_fjLj128EEEEELb1ELb1ELb1ELb0EEEvNS_9FwdParamsE)
        /*0014*/ 	.short	0x0160
        /*0016*/ 	.short	0x00e8


	//----- nvinfo : EIATTR_CBANK_PARAM_SIZE
	.align		4
.L_2286:
        /*0018*/ 	.byte	0x03, 0x19
        /*001a*/ 	.short	0x00e8


	//----- nvinfo : EIATTR_KPARAM_INFO
	.align		4
        /*001c*/ 	.byte	0x04, 0x17
        /*001e*/ 	.short	(.L_2288 - .L_2287)
.L_2287:
        /*0020*/ 	.word	0x00000000
        /*0024*/ 	.short	0x0000
        /*0026*/ 	.short	0x0000
        /*0028*/ 	.byte	0x00, 0xf0, 0xa1, 0x03


	//----- nvinfo : EIATTR_MAXREG_COUNT
	.align		4
.L_2288:
        /*002c*/ 	.byte	0x03, 0x1b
        /*002e*/ 	.short	0x00ff


	//----- nvinfo : EIATTR_NUM_BARRIERS
	.align		4
        /*0030*/ 	.byte	0x02, 0x4c
        /*0032*/ 	.byte	0x01
	.zero		1


	//----- nvinfo : EIATTR_MERCURY_ISA_VERSION
	.align		4
        /*0034*/ 	.byte	0x03, 0x5f
        /*0036*/ 	.short	0x0000


	//----- nvinfo : EIATTR_COOP_GROUP_MASK_REGIDS
	.align		4
        /*0038*/ 	.byte	0x04, 0x29
        /*003a*/ 	.short	(.L_2290 - .L_2289)


	//   ....[0]....
.L_2289:
        /*003c*/ 	.word	0xffffffff


	//   ....[1]....
        /*0040*/ 	.word	0xffffffff


	//   ....[2]....
        /*0044*/ 	.word	0xffffffff


	//   ....[3]....
        /*0048*/ 	.word	0xffffffff


	//   ....[4]....
        /*004c*/ 	.word	0xffffffff


	//   ....[5]....
        /*0050*/ 	.word	0xffffffff


	//   ....[6]....
        /*0054*/ 	.word	0xffffffff


	//   ....[7]....
        /*0058*/ 	.word	0xffffffff


	//   ....[8]....
        /*005c*/ 	.word	0xffffffff


	//   ....[9]....
        /*0060*/ 	.word	0xffffffff


	//   ....[10]....
        /*0064*/ 	.word	0xffffffff


	//   ....[11]....
        /*0068*/ 	.word	0xffffffff


	//   ....[12]....
        /*006c*/ 	.word	0xffffffff


	//   ....[13]....
        /*0070*/ 	.word	0xffffffff


	//   ....[14]....
        /*0074*/ 	.word	0xffffffff


	//   ....[15]....
        /*0078*/ 	.word	0xffffffff


	//   ....[16]....
        /*007c*/ 	.word	0xffffffff


	//   ....[17]....
        /*0080*/ 	.word	0xffffffff


	//   ....[18]....
        /*0084*/ 	.word	0xffffffff


	//   ....[19]....
        /*0088*/ 	.word	0xffffffff


	//   ....[20]....
        /*008c*/ 	.word	0xffffffff


	//   ....[21]....
        /*0090*/ 	.word	0xffffffff


	//   ....[22]....
        /*0094*/ 	.word	0xffffffff


	//   ....[23]....
        /*0098*/ 	.word	0xffffffff


	//   ....[24]....
        /*009c*/ 	.word	0xffffffff


	//   ....[25]....
        /*00a0*/ 	.word	0xffffffff


	//   ....[26]....
        /*00a4*/ 	.word	0xffffffff


	//   ....[27]....
        /*00a8*/ 	.word	0xffffffff


	//----- nvinfo : EIATTR_COOP_GROUP_INSTR_OFFSETS
	.align		4
.L_2290:
        /*00ac*/ 	.byte	0x04, 0x28
        /*00ae*/ 	.short	(.L_2292 - .L_2291)


	//   ....[0]....
.L_2291:
        /*00b0*/ 	.word	0x0000d9b0


	//   ....[1]....
        /*00b4*/ 	.word	0x0000d9e0


	//   ....[2]....
        /*00b8*/ 	.word	0x0000da00


	//   ....[3]....
        /*00bc*/ 	.word	0x0000da20


	//   ....[4]....
        /*00c0*/ 	.word	0x0000da40


	//   ....[5]....
        /*00c4*/ 	.word	0x0000de80


	//   ....[6]....
        /*00c8*/ 	.word	0x0000dea0


	//   ....[7]....
        /*00cc*/ 	.word	0x0000dec0


	//   ....[8]....
        /*00d0*/ 	.word	0x0000dee0


	//   ....[9]....
        /*00d4*/ 	.word	0x0000df00


	//   ....[10]....
        /*00d8*/ 	.word	0x0000e030


	//   ....[11]....
        /*00dc*/ 	.word	0x0000e080


	//   ....[12]....
        /*00e0*/ 	.word	0x0000e0b0


	//   ....[13]....
        /*00e4*/ 	.word	0x0000e0c0


	//   ....[14]....
        /*00e8*/ 	.word	0x0000e150


	//   ....[15]....
        /*00ec*/ 	.word	0x0000e1a0


	//   ....[16]....
        /*00f0*/ 	.word	0x0000e250


	//   ....[17]....
        /*00f4*/ 	.word	0x0000e260


	//   ....[18]....
        /*00f8*/ 	.word	0x0000ed20


	//   ....[19]....
        /*00fc*/ 	.word	0x0000ed90


	//   ....[20]....
        /*0100*/ 	.word	0x0000edf0


	//   ....[21]....
        /*0104*/ 	.word	0x0000ee50


	//   ....[22]....
        /*0108*/ 	.word	0x0000eeb0


	//   ....[23]....
        /*010c*/ 	.word	0x0000f330


	//   ....[24]....
        /*0110*/ 	.word	0x0000f390


	//   ....[25]....
        /*0114*/ 	.word	0x0000f3f0


	//   ....[26]....
        /*0118*/ 	.word	0x0000f450


	//   ....[27]....
        /*011c*/ 	.word	0x0000f4c0


	//----- nvinfo : EIATTR_EXIT_INSTR_OFFSETS
	.align		4
.L_2292:
        /*0120*/ 	.byte	0x04, 0x1c
        /*0122*/ 	.short	(.L_2294 - .L_2293)


	//   ....[0]....
.L_2293:
        /*0124*/ 	.word	0x000007f0


	//   ....[1]....
        /*0128*/ 	.word	0x0000ecd0


	//----- nvinfo : EIATTR_MAX_THREADS
	.align		4
.L_2294:
        /*012c*/ 	.byte	0x04, 0x05
        /*012e*/ 	.short	(.L_2296 - .L_2295)
.L_2295:
        /*0130*/ 	.word	0x00000080
        /*0134*/ 	.word	0x00000001
        /*0138*/ 	.word	0x00000001


	//----- nvinfo : EIATTR_CRS_STACK_SIZE
	.align		4
.L_2296:
        /*013c*/ 	.byte	0x04, 0x1e
        /*013e*/ 	.short	(.L_2298 - .L_2297)
.L_2297:
        /*0140*/ 	.word	0x00000000
.L_2298:


//--------------------- .nv.info._ZN10layer_norm13ln_fwd_kernelINS_13Kernel_traitsI13__nv_bfloat16S2_fS2_fjLj4096ELj1ELj1ELj4ELj16ENS_18Kernel_traits_baseILj4096ES2_S2_fS2_fjLj128EEEEELb1ELb1ELb1ELb1EEEvNS_9FwdParamsE --------------------------
	.section	.nv.info._ZN10layer_norm13ln_fwd_kernelINS_13Kernel_traitsI13__nv_bfloat16S2_fS2_fjLj4096ELj1ELj1ELj4ELj16ENS_18Kernel_traits_baseILj4096ES2_S2_fS2_fjLj128EEEEELb1ELb1ELb1ELb1EEEvNS_9FwdParamsE,"",@"SHT_CUDA_INFO"
	.sectionflags	@""
	.align	4


	//----- nvinfo : EIATTR_CUDA_API_VERSION
	.align		4
        /*0000*/ 	.byte	0x04, 0x37
        /*0002*/ 	.short	(.L_2300 - .L_2299)
.L_2299:
        /*0004*/ 	.word	0x00000082


	//----- nvinfo : EIATTR_SW2861232_WAR
	.align		4
.L_2300:
        /*0008*/ 	.byte	0x01, 0x35
	.zero		2


	//----- nvinfo : EIATTR_PARAM_CBANK
	.align		4
        /*000c*/ 	.byte	0x04, 0x0a
        /*000e*/ 	.short	(.L_2302 - .L_2301)
	.align		4
.L_2301:
        /*0010*/ 	.word	index@(.nv.constant0._ZN10layer_norm13ln_fwd_kernelINS_13Kernel_traitsI13__nv_bfloat16S2_fS2_fjLj4096ELj1ELj1ELj4ELj16ENS_18Kernel_traits_baseILj4096ES2_S2_fS2_fjLj128EEEEELb1ELb1ELb1ELb1EEEvNS_9FwdParamsE)
        /*0014*/ 	.short	0x0160
        /*0016*/ 	.short	0x00e8


	//----- nvinfo : EIATTR_CBANK_PARAM_SIZE
	.align		4
.L_2302:
        /*0018*/ 	.byte	0x03, 0x19
        /*001a*/ 	.short	0x00e8


	//----- nvinfo : EIATTR_KPARAM_INFO
	.align		4
        /*001c*/ 	.byte	0x04, 0x17
        /*001e*/ 	.short	(.L_2304 - .L_2303)
.L_2303:
        /*0020*/ 	.word	0x00000000
        /*0024*/ 	.short	0x0000
        /*0026*/ 	.short	0x0000
        /*0028*/ 	.byte	0x00, 0xf0, 0xa1, 0x03


	//----- nvinfo : EIATTR_MAXREG_COUNT
	.align		4
.L_2304:
        /*002c*/ 	.byte	0x03, 0x1b
        /*002e*/ 	.short	0x00ff


	//----- nvinfo : EIATTR_NUM_BARRIERS
	.align		4
        /*0030*/ 	.byte	0x02, 0x4c
        /*0032*/ 	.byte	0x01
	.zero		1


	//----- nvinfo : EIATTR_MERCURY_ISA_VERSION
	.align		4
        /*0034*/ 	.byte	0x03, 0x5f
        /*0036*/ 	.short	0x0000


	//----- nvinfo : EIATTR_COOP_GROUP_MASK_REGIDS
	.align		4
        /*0038*/ 	.byte	0x04, 0x29
        /*003a*/ 	.short	(.L_2306 - .L_2305)


	//   ....[0]....
.L_2305:
        /*003c*/ 	.word	0xffffffff


	//   ....[1]....
        /*0040*/ 	.word	0xffffffff


	//   ....[2]....
        /*0044*/ 	.word	0xffffffff


	//   ....[3]....
        /*0048*/ 	.word	0xffffffff


	//   ....[4]....
        /*004c*/ 	.word	0xffffffff


	//   ....[5]....
        /*0050*/ 	.word	0xffffffff


	//   ....[6]....
        /*0054*/ 	.word	0xffffffff


	//   ....[7]....
        /*0058*/ 	.word	0xffffffff


	//   ....[8]....
        /*005c*/ 	.word	0xffffffff


	//   ....[9]....
        /*0060*/ 	.word	0xffffffff


	//   ....[10]....
        /*0064*/ 	.word	0xffffffff


	//   ....[11]....
        /*0068*/ 	.word	0xffffffff


	//   ....[12]....
        /*006c*/ 	.word	0xffffffff


	//   ....[13]....
        /*0070*/ 	.word	0xffffffff


	//   ....[14]....
        /*0074*/ 	.word	0xffffffff


	//   ....[15]....
        /*0078*/ 	.word	0xffffffff


	//   ....[16]....
        /*007c*/ 	.word	0xffffffff


	//   ....[17]....
        /*0080*/ 	.word	0xffffffff


	//   ....[18]....
        /*0084*/ 	.word	0xffffffff


	//   ....[19]....
        /*0088*/ 	.word	0xffffffff


	//   ....[20]....
        /*008c*/ 	.word	0xffffffff


	//   ....[21]....
        /*0090*/ 	.word	0xffffffff


	//   ....[22]....
        /*0094*/ 	.word	0xffffffff


	//   ....[23]....
        /*0098*/ 	.word	0xffffffff


	//   ....[24]....
        /*009c*/ 	.word	0xffffffff


	//   ....[25]....
        /*00a0*/ 	.word	0xffffffff


	//   ....[26]....
        /*00a4*/ 	.word	0xffffffff


	//   ....[27]....
        /*00a8*/ 	.word	0xffffffff


	//----- nvinfo : EIATTR_COOP_GROUP_INSTR_OFFSETS
	.align		4
.L_2306:
        /*00ac*/ 	.byte	0x04, 0x28
        /*00ae*/ 	.short	(.L_2308 - .L_2307)


	//   ....[0]....
.L_2307:
        /*00b0*/ 	.word	0x0000d200


	//   ....[1]....
        /*00b4*/ 	.word	0x0000d230


	//   ....[2]....
        /*00b8*/ 	.word	0x0000d250


	//   ....[3]....
        /*00bc*/ 	.word	0x0000d270


	//   ....[4]....
        /*00c0*/ 	.word	0x0000d290


	//   ....[5]....
        /*00c4*/ 	.word	0x0000d6c0


	//   ....[6]....
        /*00c8*/ 	.word	0x0000d6e0


	//   ....[7]....
        /*00cc*/ 	.word	0x0000d700


	//   ....[8]....
        /*00d0*/ 	.word	0x0000d720


	//   ....[9]....
        /*00d4*/ 	.word	0x0000d740


	//   ....[10]....
        /*00d8*/ 	.word	0x0000d860


	//   ....[11]....
        /*00dc*/ 	.word	0x0000d8a0


	//   ....[12]....
        /*00e0*/ 	.word	0x0000d8d0


	//   ....[13]....
        /*00e4*/ 	.word	0x0000d8e0


	//   ....[14]....
        /*00e8*/ 	.word	0x0000d970


	//   ....[15]....
        /*00ec*/ 	.word	0x0000d9c0


	//   ....[16]....
        /*00f0*/ 	.word	0x0000da90


	//   ....[17]....
        /*00f4*/ 	.word	0x0000dab0


	//   ....[18]....
        /*00f8*/ 	.word	0x0000e680


	//   ....[19]....
        /*00fc*/ 	.word	0x0000e6f0


	//   ....[20]....
        /*0100*/ 	.word	0x0000e750


	//   ....[21]....
        /*0104*/ 	.word	0x0000e7b0


	//   ....[22]....
        /*0108*/ 	.word	0x0000e810


	//   ....[23]....
        /*010c*/ 	.word	0x0000ec80


	//   ....[24]....
        /*0110*/ 	.word	0x0000ece0


	//   ....[25]....
        /*0114*/ 	.word	0x0000ed40


	//   ....[26]....
        /*0118*/ 	.word	0x0000eda0


	//   ....[27]....
        /*011c*/ 	.word	0x0000ee00


	//----- nvinfo : EIATTR_EXIT_INSTR_OFFSETS
	.align		4
.L_2308:
        /*0120*/ 	.byte	0x04, 0x1c
        /*0122*/ 	.short	(.L_2310 - .L_2309)


	//   ....[0]....
.L_2309:
        /*0124*/ 	.word	0x000005b0


	//   ....[1]....
        /*0128*/ 	.word	0x0000e630


	//----- nvinfo : EIATTR_MAX_THREADS
	.align		4
.L_2310:
        /*012c*/ 	.byte	0x04, 0x05
        /*012e*/ 	.short	(.L_2312 - .L_2311)
.L_2311:
        /*0130*/ 	.word	0x00000080
        /*0134*/ 	.word	0x00000001
        /*0138*/ 	.word	0x00000001


	//----- nvinfo : EIATTR_CRS_STACK_SIZE
	.align		4
.L_2312:
        /*013c*/ 	.byte	0x04, 0x1e
        /*013e*/ 	.short	(.L_2314 - .L_2313)
.L_2313:
        /*0140*/ 	.word	0x00000000
.L_2314:


//--------------------- .nv.info._ZN10layer_norm13ln_fwd_kernelINS_13Kernel_traitsIf13__nv_bfloat16fS2_fjLj4096ELj1ELj1ELj4ELj16ENS_18Kernel_traits_baseILj4096EfS2_fS2_fjLj128EEEEELb0ELb0ELb0ELb0EEEvNS_9FwdParamsE --------------------------
	.section	.nv.info._ZN10layer_norm13ln_fwd_kernelINS_13Kernel_traitsIf13__nv_bfloat16fS2_fjLj4096ELj1ELj1ELj4ELj16ENS_18Kernel_traits_baseILj4096EfS2_fS2_fjLj128EEEEELb0ELb0ELb0ELb0EEEvNS_9FwdParamsE,"",@"SHT_CUDA_INFO"
	.sectionflags	@""
	.align	4


	//----- nvinfo : EIATTR_CUDA_API_VERSION
	.align		4
        /*0000*/ 	.byte	0x04, 0x37
        /*0002*/ 	.short	(.L_2316 - .L_2315)
.L_2315:
        /*0004*/ 	.word	0x00000082


	//----- nvinfo : EIATTR_SW2861232_WAR
	.align		4
.L_2316:
        /*0008*/ 	.byte	0x01, 0x35
	.zero		2


	//----- nvinfo : EIATTR_PARAM_CBANK
	.align		4
        /*000c*/ 	.byte	0x04, 0x0a
        /*000e*/ 	.short	(.L_2318 - .L_2317)
	.align		4
.L_2317:
        /*0010*/ 	.word	index@(.nv.constant0._ZN10layer_norm13ln_fwd_kernelINS_13Kernel_traitsIf13__nv_bfloat16fS2_fjLj4096ELj1ELj1ELj4ELj16ENS_18Kernel_traits_baseILj4096EfS2_fS2_fjLj128EEEEELb0ELb0ELb0ELb0EEEvNS_9FwdParamsE)
        /*0014*/ 	.short	0x0160
        /*0016*/ 	.short	0x00e8


	//----- nvinfo : EIATTR_CBANK_PARAM_SIZE
	.align		4
.L_2318:
        /*0018*/ 	.byte	0x03, 0x19
        /*001a*/ 	.short	0x00e8


	//----- nvinfo : EIATTR_KPARAM_INFO
	.align		4
        /*001c*/ 	.byte	0x04, 0x17
        /*001e*/ 	.short	(.L_2320 - .L_2319)
.L_2319:
        /*0020*/ 	.word	0x00000000
        /*0024*/ 	.short	0x0000
        /*0026*/ 	.short	0x0000
        /*0028*/ 	.byte	0x00, 0xf0, 0xa1, 0x03


	//----- nvinfo : EIATTR_MAXREG_COUNT
	.align		4
.L_2320:
        /*002c*/ 	.byte	0x03, 0x1b
        /*002e*/ 	.short	0x00ff


	//----- nvinfo : EIATTR_NUM_BARRIERS
	.align		4
        /*0030*/ 	.byte	0x02, 0x4c
        /*0032*/ 	.byte	0x01
	.zero		1


	//----- nvinfo : EIATTR_MERCURY_ISA_VERSION
	.align		4
        /*0034*/ 	.byte	0x03, 0x5f
        /*0036*/ 	.short	0x0000


	//----- nvinfo : EIATTR_COOP_GROUP_MASK_REGIDS
	.align		4
        /*0038*/ 	.byte	0x04, 0x29
        /*003a*/ 	.short	(.L_2322 - .L_2321)


	//   ....[0]....
.L_2321:
        /*003c*/ 	.word	0xffffffff


	//   ....[1]....
        /*0040*/ 	.word	0xffffffff


	//   ....[2]....
        /*0044*/ 	.word	0xffffffff


	//   ....[3]....
        /*0048*/ 	.word	0xffffffff


	//   ....[4]....
        /*004c*/ 	.word	0xffffffff


	//   ....[5]....
        /*0050*/ 	.word	0xffffffff


	//   ....[6]....
        /*0054*/ 	.word	0xffffffff


	//   ....[7]....
        /*0058*/ 	.word	0xffffffff


	//   ....[8]....
        /*005c*/ 	.word	0xffffffff


	//   ....[9]....
        /*0060*/ 	.word	0xffffffff


	//   ....[10]....
        /*0064*/ 	.word	0xffffffff


	//   ....[11]....
        /*0068*/ 	.word	0xffffffff


	//   ....[12]....
        /*006c*/ 	.word	0xffffffff


	//   ....[13]....
        /*0070*/ 	.word	0xffffffff


	//   ....[14]....
        /*0074*/ 	.word	0xffffffff


	//   ....[15]....
        /*0078*/ 	.word	0xffffffff


	//   ....[16]....
        /*007c*/ 	.word	0xffffffff


	//   ....[17]....
        /*0080*/ 	.word	0xffffffff


	//   ....[18]....
        /*0084*/ 	.word	0xffffffff


	//   ....[19]....
        /*0088*/ 	.word	0xffffffff


	//   ....[20]....
        /*008c*/ 	.word	0xffffffff


	//   ....[21]....
        /*0090*/ 	.word	0xffffffff


	//   ....[22]....
        /*0094*/ 	.word	0xffffffff


	//   ....[23]....
        /*0098*/ 	.word	0xffffffff


	//   ....[24]....
        /*009c*/ 	.word	0xffffffff


	//   ....[25]....
        /*00a0*/ 	.word	0xffffffff


	//   ....[26]....
        /*00a4*/ 	.word	0xffffffff


	//   ....[27]....
        /*00a8*/ 	.word	0xffffffff


	//----- nvinfo : EIATTR_COOP_GROUP_INSTR_OFFSETS
	.align		4
.L_2322:
        /*00ac*/ 	.byte	0x04, 0x28
        /*00ae*/ 	.short	(.L_2324 - .L_2323)


	//   ....[0]....
.L_2323:
        /*00b0*/ 	.word	0x000014f0


	//   ....[1]....
        /*00b4*/ 	.word	0x00001520


	//   ....[2]....
        /*00b8*/ 	.word	0x00001540


	//   ....[3]....
        /*00bc*/ 	.word	0x00001560


	//   ....[4]....
        /*00c0*/ 	.word	0x00001580


	//   ....[5]....
        /*00c4*/ 	.word	0x000019c0


	//   ....[6]....
        /*00c8*/ 	.word	0x000019e0


	//   ....[7]....
        /*00cc*/ 	.word	0x00001a00


	//   ....[8]....
        /*00d0*/ 	.word	0x00001a20


	//   ....[9]....
        /*00d4*/ 	.word	0x00001a40


	//   ....[10]....
        /*00d8*/ 	.word	0x00001b60


	//   ....[11]....
        /*00dc*/ 	.word	0x00001bd0


	//   ....[12]....
        /*00e0*/ 	.word	0x00001be0


	//   ....[13]....
        /*00e4*/ 	.word	0x00001c50


	//   ....[14]....
        /*00e8*/ 	.word	0x00001ca0


	//   ....[15]....
        /*00ec*/ 	.word	0x00001cc0


	//   ....[16]....
        /*00f0*/ 	.word	0x00001db0


	//   ....[17]....
        /*00f4*/ 	.word	0x00001dc0


	//   ....[18]....
        /*00f8*/ 	.word	0x000027c0


	//   ....[19]....
        /*00fc*/ 	.word	0x00002820


	//   ....[20]....
        /*0100*/ 	.word	0x00002880


	//   ....[21]....
        /*0104*/ 	.word	0x000028e0


	//   ....[22]....
        /*0108*/ 	.word	0x00002940


	//   ....[23]....
        /*010c*/ 	.word	0x00002dc0


	//   ....[24]....
        /*0110*/ 	.word	0x00002e20


	//   ....[25]....
        /*0114*/ 	.word	0x00002e80


	//   ....[26]....
        /*0118*/ 	.word	0x00002ee0


	//   ....[27]....
        /*011c*/ 	.word	0x00002f50


	//----- nvinfo : EIATTR_EXIT_INSTR_OFFSETS
	.align		4
.L_2324:
        /*0120*/ 	.byte	0x04, 0x1c
        /*0122*/ 	.short	(.L_2326 - .L_2325)


	//   ....[0]....
.L_2325:
        /*0124*/ 	.word	0x00000570


	//   ....[1]....
        /*0128*/ 	.word	0x00002770


	//----- nvinfo : EIATTR_MAX_THREADS
	.align		4
.L_2326:
        /*012c*/ 	.byte	0x04, 0x05
        /*012e*/ 	.short	(.L_2328 - .L_2327)
.L_2327:
        /*0130*/ 	.word	0x00000080
        /*0134*/ 	.word	0x00000001
        /*0138*/ 	.word	0x00000001


	//----- nvinfo : EIATTR_CRS_STACK_SIZE
	.align		4
.L_2328:
        /*013c*/ 	.byte	0x04, 0x1e
        /*013e*/ 	.short	(.L_2330 - .L_2329)
.L_2329:
        /*0140*/ 	.word	0x00000000
.L_2330:


//--------------------- .nv.info._ZN10layer_norm13ln_fwd_kernelINS_13Kernel_traitsIf13__nv_bfloat16fS2_fjLj4096ELj1ELj1ELj4ELj16ENS_18Kernel_traits_baseILj4096EfS2_fS2_fjLj128EEEEELb0ELb0ELb0ELb1EEEvNS_9FwdParamsE --------------------------
	.section	.nv.info._ZN10layer_norm13ln_fwd_kernelINS_13Kernel_traitsIf13__nv_bfloat16fS2_fjLj4096ELj1ELj1ELj4ELj16ENS_18Kernel_traits_baseILj4096EfS2_fS2_fjLj128EEEEELb0ELb0ELb0ELb1EEEvNS_9FwdParamsE,"",@"SHT_CUDA_INFO"
	.sectionflags	@""
	.align	4


	//----- nvinfo : EIATTR_CUDA_API_VERSION
	.align		4
        /*0000*/ 	.byte	0x04, 0x37
        /*0002*/ 	.short	(.L_2332 - .L_2331)
.L_2331:
        /*0004*/ 	.word	0x00000082


	//----- nvinfo : EIATTR_SW2861232_WAR
	.align		4
.L_2332:
        /*0008*/ 	.byte	0x01, 0x35
	.zero		2


	//----- nvinfo : EIATTR_PARAM_CBANK
	.align		4
        /*000c*/ 	.byte	0x04, 0x0a
        /*000e*/ 	.short	(.L_2334 - .L_2333)
	.align		4
.L_2333:
        /*0010*/ 	.word	index@(.nv.constant0._ZN10layer_norm13ln_fwd_kernelINS_13Kernel_traitsIf13__nv_bfloat16fS2_fjLj4096ELj1ELj1ELj4ELj16ENS_18Kernel_traits_baseILj4096EfS2_fS2_fjLj128EEEEELb0ELb0ELb0ELb1EEEvNS_9FwdParamsE)
        /*0014*/ 	.short	0x0160
        /*0016*/ 	.short	0x00e8


	//----- nvinfo : EIATTR_CBANK_PARAM_SIZE
	.align		4
.L_2334:
        /*0018*/ 	.byte	0x03, 0x19
        /*001a*/ 	.short	0x00e8


	//----- nvinfo : EIATTR_KPARAM_INFO
	.align		4
        /*001c*/ 	.byte	0x04, 0x17
        /*001e*/ 	.short	(.L_2336 - .L_2335)
.L_2335:
        /*0020*/ 	.word	0x00000000
        /*0024*/ 	.short	0x0000
        /*0026*/ 	.short	0x0000
        /*0028*/ 	.byte	0x00, 0xf0, 0xa1, 0x03


	//----- nvinfo : EIATTR_MAXREG_COUNT
	.align		4
.L_2336:
        /*002c*/ 	.byte	0x03, 0x1b
        /*002e*/ 	.short	0x00ff


	//----- nvinfo : EIATTR_NUM_BARRIERS
	.align		4
        /*0030*/ 	.byte	0x02, 0x4c
        /*0032*/ 	.byte	0x01
	.zero		1


	//----- nvinfo : EIATTR_MERCURY_ISA_VERSION
	.align		4
        /*0034*/ 	.byte	0x03, 0x5f
        /*0036*/ 	.short	0x0000


	//----- nvinfo : EIATTR_COOP_GROUP_MASK_REGIDS
	.align		4
        /*0038*/ 	.byte	0x04, 0x29
        /*003a*/ 	.short	(.L_2338 - .L_2337)


	//   ....[0]....
.L_2337:
        /*003c*/ 	.word	0xffffffff


	//   ....[1]....
        /*0040*/ 	.word	0xffffffff


	//   ....[2]....
        /*0044*/ 	.word	0xffffffff


	//   ....[3]....
        /*0048*/ 	.word	0xffffffff


	//   ....[4]....
        /*004c*/ 	.word	0xffffffff


	//   ....[5]....
        /*0050*/ 	.word	0xffffffff


	//   ....[6]....
        /*0054*/ 	.word	0xffffffff


	//   ....[7]....
        /*0058*/ 	.word	0xffffffff


	//   ....[8]....
        /*005c*/ 	.word	0xffffffff


	//   ....[9]....
        /*0060*/ 	.word	0xffffffff


	//   ....[10]....
        /*0064*/ 	.word	0xffffffff


	//   ....[11]....
        /*0068*/ 	.word	0xffffffff


	//   ....[12]....
        /*006c*/ 	.word	0xffffffff


	//   ....[13]....
        /*0070*/ 	.word	0xffffffff


	//   ....[14]....
        /*0074*/ 	.word	0xffffffff


	//   ....[15]....
        /*0078*/ 	.word	0xffffffff


	//   ....[16]....
        /*007c*/ 	.word	0xffffffff


	//   ....[17]....
        /*0080*/ 	.word	0xffffffff


	//   ....[18]....
        /*0084*/ 	.word	0xffffffff


	//   ....[19]....
        /*0088*/ 	.word	0xffffffff


	//   ....[20]....
        /*008c*/ 	.word	0xffffffff


	//   ....[21]....
        /*0090*/ 	.word	0xffffffff


	//   ....[22]....
        /*0094*/ 	.word	0xffffffff


	//   ....[23]....
        /*0098*/ 	.word	0xffffffff


	//   ....[24]....
        /*009c*/ 	.word	0xffffffff


	//   ....[25]....
        /*00a0*/ 	.word	0xffffffff


	//   ....[26]....
        /*00a4*/ 	.word	0xffffffff


	//   ....[27]....
        /*00a8*/ 	.word	0xffffffff


	//----- nvinfo : EIATTR_COOP_GROUP_INSTR_OFFSETS
	.align		4
.L_2338:
        /*00ac*/ 	.byte	0x04, 0x28
        /*00ae*/ 	.short	(.L_2340 - .L_2339)


	//   ....[0]....
.L_2339:
        /*00b0*/ 	.word	0x00001120


	//   ....[1]....
        /*00b4*/ 	.word	0x00001150


	//   ....[2]....
        /*00b8*/ 	.word	0x00001170


	//   ....[3]....
        /*00bc*/ 	.word	0x00001190


	//   ....[4]....
        /*00c0*/ 	.word	0x000011b0


	//   ....[5]....
        /*00c4*/ 	.word	0x000015e0


	//   ....[6]....
        /*00c8*/ 	.word	0x00001600


	//   ....[7]....
        /*00cc*/ 	.word	0x00001620


	//   ....[8]....
        /*00d0*/ 	.word	0x00001640


	//   ....[9]....
        /*00d4*/ 	.word	0x00001660


	//   ....[10]....
        /*00d8*/ 	.word	0x00001760


	//   ....[11]....
        /*00dc*/ 	.word	0x000017e0


	//   ....[12]....
        /*00e0*/ 	.word	0x000017f0


	//   ....[13]....
        /*00e4*/ 	.word	0x00001840


	//   ....[14]....
        /*00e8*/ 	.word	0x000018b0


	//   ....[15]....
        /*00ec*/ 	.word	0x000018c0


	//   ....[16]....
        /*00f0*/ 	.word	0x000019e0


	//   ....[17]....
        /*00f4*/ 	.word	0x000019f0


	//   ....[18]....
        /*00f8*/ 	.word	0x000022e0


	//   ....[19]....
        /*00fc*/ 	.word	0x00002340


	//   ....[20]....
        /*0100*/ 	.word	0x000023a0


	//   ....[21]....
        /*0104*/ 	.word	0x00002400


	//   ....[22]....
        /*0108*/ 	.word	0x00002460


	//   ....[23]....
        /*010c*/ 	.word	0x000028d0


	//   ....[24]....
        /*0110*/ 	.word	0x00002930


	//   ....[25]....
        /*0114*/ 	.word	0x00002990


	//   ....[26]....
        /*0118*/ 	.word	0x000029f0


	//   ....[27]....
        /*011c*/ 	.word	0x00002a50


	//----- nvinfo : EIATTR_EXIT_INSTR_OFFSETS
	.align		4
.L_2340:
        /*0120*/ 	.byte	0x04, 0x1c
        /*0122*/ 	.short	(.L_2342 - .L_2341)


	//   ....[0]....
.L_2341:
        /*0124*/ 	.word	0x00000260


	//   ....[1]....
        /*0128*/ 	.word	0x00002280


	//----- nvinfo : EIATTR_MAX_THREADS
	.align		4
.L_2342:
        /*012c*/ 	.byte	0x04, 0x05
        /*012e*/ 	.short	(.L_2344 - .L_2343)
.L_2343:
        /*0130*/ 	.word	0x00000080
        /*0134*/ 	.word	0x00000001
        /*0138*/ 	.word	0x00000001


	//----- nvinfo : EIATTR_CRS_STACK_SIZE
	.align		4
.L_2344:
        /*013c*/ 	.byte	0x04, 0x1e
        /*013e*/ 	.short	(.L_2346 - .L_2345)
.L_2345:
        /*0140*/ 	.word	0x00000000
.L_2346:


//--------------------- .nv.info._ZN10layer_norm13ln_fwd_kernelINS_13Kernel_traitsIf13__nv_bfloat16fS2_fjLj4096ELj1ELj1ELj4ELj16ENS_18Kernel_traits_baseILj4096EfS2_fS2_fjLj128EEEEELb0ELb0ELb1ELb0EEEvNS_9FwdParamsE --------------------------
	.section	.nv.info._ZN10layer_norm13ln_fwd_kernelINS_13Kernel_traitsIf13__nv_bfloat16fS2_fjLj4096ELj1ELj1ELj4ELj16ENS_18Kernel_traits_baseILj4096EfS2_fS2_fjLj128EEEEELb0ELb0ELb1ELb0EEEvNS_9FwdParamsE,"",@"SHT_CUDA_INFO"
	.sectionflags	@""
	.align	4


	//----- nvinfo : EIATTR_CUDA_API_VERSION
	.align		4
        /*0000*/ 	.byte	0x04, 0x37
        /*0002*/ 	.short	(.L_2348 - .L_2347)
.L_2347:
        /*0004*/ 	.word	0x00000082


	//----- nvinfo : EIATTR_SW2861232_WAR
	.align		4
.L_2348:
        /*0008*/ 	.byte	0x01, 0x35
	.zero		2


	//----- nvinfo : EIATTR_PARAM_CBANK
	.align		4
        /*000c*/ 	.byte	0x04, 0x0a
        /*000e*/ 	.short	(.L_2350 - .L_2349)
	.align		4
.L_2349:
        /*0010*/ 	.word	index@(.nv.constant0._ZN10layer_norm13ln_fwd_kernelINS_13Kernel_traitsIf13__nv_bfloat16fS2_fjLj4096ELj1ELj1ELj4ELj16ENS_18Kernel_traits_baseILj4096EfS2_fS2_fjLj128EEEEELb0ELb0ELb1ELb0EEEvNS_9FwdParamsE)
        /*0014*/ 	.short	0x0160
        /*0016*/ 	.short	0x00e8


	//----- nvinfo : EIATTR_CBANK_PARAM_SIZE
	.align		4
.L_2350:
        /*0018*/ 	.byte	0x03, 0x19
        /*001a*/ 	.short	0x00e8


	//----- nvinfo : EIATTR_KPARAM_INFO
	.align		4
        /*001c*/ 	.byte	0x04, 0x17
        /*001e*/ 	.short	(.L_2352 - .L_2351)
.L_2351:
        /*0020*/ 	.word	0x00000000
        /*0024*/ 	.short	0x0000
        /*0026*/ 	.short	0x0000
        /*0028*/ 	.byte	0x00, 0xf0, 0xa1, 0x03


	//----- nvinfo : EIATTR_MAXREG_COUNT
	.align		4
.L_2352:
        /*002c*/ 	.byte	0x03, 0x1b
        /*002e*/ 	.short	0x00ff


	//----- nvinfo : EIATTR_NUM_BARRIERS
	.align		4
        /*0030*/ 	.byte	0x02, 0x4c
        /*0032*/ 	.byte	0x01
	.zero		1


	//----- nvinfo : EIATTR_MERCURY_ISA_VERSION
	.align		4
        /*0034*/ 	.byte	0x03, 0x5f
        /*0036*/ 	.short	0x0000


	//----- nvinfo : EIATTR_COOP_GROUP_MASK_REGIDS
	.align		4
        /*0038*/ 	.byte	0x04, 0x29
        /*003a*/ 	.short	(.L_2354 - .L_2353)


	//   ....[0]....
.L_2353:
        /*003c*/ 	.word	0xffffffff


	//   ....[1]....
        /*0040*/ 	.word	0xffffffff


	//   ....[2]....
        /*0044*/ 	.word	0xffffffff


	//   ....[3]....
        /*0048*/ 	.word	0xffffffff


	//   ....[4]....
        /*004c*/ 	.word	0xffffffff


	//   ....[5]....
        /*0050*/ 	.word	0xffffffff


	//   ....[6]....
        /*0054*/ 	.word	0xffffffff


	//   ....[7]....
        /*0058*/ 	.word	0xffffffff


	//   ....[8]....
        /*005c*/ 	.word	0xffffffff


	//   ....[9]....
        /*0060*/ 	.word	0xffffffff


	//   ....[10]....
        /*0064*/ 	.word	0xffffffff


	//   ....[11]....
        /*0068*/ 	.word	0xffffffff


	//   ....[12]....
        /*006c*/ 	.word	0xffffffff


	//   ....[13]....
        /*0070*/ 	.word	0xffffffff


	//   ....[14]....
        /*0074*/ 	.word	0xffffffff


	//   ....[15]....
        /*0078*/ 	.word	0xffffffff


	//   ....[16]....
        /*007c*/ 	.word	0xffffffff


	//   ....[17]....
        /*0080*/ 	.word	0xffffffff


	//   ....[18]....
        /*0084*/ 	.word	0xffffffff


	//   ....[19]....
        /*0088*/ 	.word	0xffffffff


	//   ....[20]....
        /*008c*/ 	.word	0xffffffff


	//   ....[21]....
        /*0090*/ 	.word	0xffffffff


	//   ....[22]....
        /*0094*/ 	.word	0xffffffff


	//   ....[23]....
        /*0098*/ 	.word	0xffffffff


	//   ....[24]....
        /*009c*/ 	.word	0xffffffff


	//   ....[25]....
        /*00a0*/ 	.word	0xffffffff


	//   ....[26]....
        /*00a4*/ 	.word	0xffffffff


	//   ....[27]....
        /*00a8*/ 	.word	0xffffffff


	//----- nvinfo : EIATTR_COOP_GROUP_INSTR_OFFSETS
	.align		4
.L_2354:
        /*00ac*/ 	.byte	0x04, 0x28
        /*00ae*/ 	.short	(.L_2356 - .L_2355)


	//   ....[0]....
.L_2355:
        /*00b0*/ 	.word	0x00002150


	//   ....[1]....
        /*00b4*/ 	.word	0x00002180


	//   ....[2]....
        /*00b8*/ 	.word	0x000021a0


	//   ....[3]....
        /*00bc*/ 	.word	0x000021c0


	//   ....[4]....
        /*00c0*/ 	.word	0x000021e0


	//   ....[5]....
        /*00c4*/ 	.word	0x00002620


	//   ....[6]....
        /*00c8*/ 	.word	0x00002640


	//   ....[7]....
        /*00cc*/ 	.word	0x00002660


	//   ....[8]....
        /*00d0*/ 	.word	0x00002680


	//   ....[9]....
        /*00d4*/ 	.word	0x000026a0


	//   ....[10]....
        /*00d8*/ 	.word	0x000027c0


	//   ....[11]....
        /*00dc*/ 	.word	0x00002810


	//   ....[12]....
        /*00e0*/ 	.word	0x00002820


	//   ....[13]....
        /*00e4*/ 	.word	0x000028a0


	//   ....[14]....
        /*00e8*/ 	.word	0x00002910


	//   ....[15]....
        /*00ec*/ 	.word	0x00002920


	//   ....[16]....
        /*00f0*/ 	.word	0x000029f0


	//   ....[17]....
        /*00f4*/ 	.word	0x00002a00


	//   ....[18]....
        /*00f8*/ 	.word	0x000034b0


	//   ....[19]....
        /*00fc*/ 	.word	0x00003510


	//   ....[20]....
        /*0100*/ 	.word	0x00003570


	//   ....[21]....
        /*0104*/ 	.word	0x000035d0


	//   ....[22]....
        /*0108*/ 	.word	0x00003630


	//   ....[23]....
        /*010c*/ 	.word	0x00003ab0


	//   ....[24]....
        /*0110*/ 	.word	0x00003b10


	//   ....[25]....
        /*0114*/ 	.word	0x00003b70


	//   ....[26]....
        /*0118*/ 	.word	0x00003bd0


	//   ....[27]....
        /*011c*/ 	.word	0x00003c30


	//----- nvinfo : EIATTR_EXIT_INSTR_OFFSETS
	.align		4
.L_2356:
        /*0120*/ 	.byte	0x04, 0x1c
        /*0122*/ 	.short	(.L_2358 - .L_2357)


	//   ....[0]....
.L_2357:
        /*0124*/ 	.word	0x00000580


	//   ....[1]....
        /*0128*/ 	.word	0x00003460


	//----- nvinfo : EIATTR_MAX_THREADS
	.align		4
.L_2358:
        /*012c*/ 	.byte	0x04, 0x05
        /*012e*/ 	.short	(.L_2360 - .L_2359)
.L_2359:
        /*0130*/ 	.word	0x00000080
        /*0134*/ 	.word	0x00000001
        /*0138*/ 	.word	0x00000001


	//----- nvinfo : EIATTR_CRS_STACK_SIZE
	.align		4
.L_2360:
        /*013c*/ 	.byte	0x04, 0x1e
        /*013e*/ 	.short	(.L_2362 - .L_2361)
.L_2361:
        /*0140*/ 	.word	0x00000000
.L_2362:


//--------------------- .nv.info._ZN10layer_norm13ln_fwd_kernelINS_13Kernel_traitsIf13__nv_bfloat16fS2_fjLj4096ELj1ELj1ELj4ELj16ENS_18Kernel_traits_baseILj4096EfS2_fS2_fjLj128EEEEELb0ELb0ELb1ELb1EEEvNS_9FwdParamsE --------------------------
	.section	.nv.info._ZN10layer_norm13ln_fwd_kernelINS_13Kernel_traitsIf13__nv_bfloat16fS2_fjLj4096ELj1ELj1ELj4ELj16ENS_18Kernel_traits_baseILj4096EfS2_fS2_fjLj128EEEEELb0ELb0ELb1ELb1EEEvNS_9FwdParamsE,"",@"SHT_CUDA_INFO"
	.sectionflags	@""
	.align	4


	//----- nvinfo : EIATTR_CUDA_API_VERSION
	.align		4
        /*0000*/ 	.byte	0x04, 0x37
        /*0002*/ 	.short	(.L_2364 - .L_2363)
.L_2363:
        /*0004*/ 	.word	0x00000082


	//----- nvinfo : EIATTR_SW2861232_WAR
	.align		4
.L_2364:
        /*0008*/ 	.byte	0x01, 0x35
	.zero		2


	//----- nvinfo : EIATTR_PARAM_CBANK
	.align		4
        /*000c*/ 	.byte	0x04, 0x0a
        /*000e*/ 	.short	(.L_2366 - .L_2365)
	.align		4
.L_2365:
        /*0010*/ 	.word	index@(.nv.constant0._ZN10layer_norm13ln_fwd_kernelINS_13Kernel_traitsIf13__nv_bfloat16fS2_fjLj4096ELj1ELj1ELj4ELj16ENS_18Kernel_traits_baseILj4096EfS2_fS2_fjLj128EEEEELb0ELb0ELb1ELb1EEEvNS_9FwdParamsE)
        /*0014*/ 	.short	0x0160
        /*0016*/ 	.short	0x00e8


	//----- nvinfo : EIATTR_CBANK_PARAM_SIZE
	.align		4
.L_2366:
        /*0018*/ 	.byte	0x03, 0x19
        /*001a*/ 	.short	0x00e8


	//----- nvinfo : EIATTR_KPARAM_INFO
	.align		4
        /*001c*/ 	.byte	0x04, 0x17
        /*001e*/ 	.short	(.L_2368 - .L_2367)
.L_2367:
        /*0020*/ 	.word	0x00000000
        /*0024*/ 	.short	0x0000
        /*0026*/ 	.short	0x0000
        /*0028*/ 	.byte	0x00, 0xf0, 0xa1, 0x03


	//----- nvinfo : EIATTR_MAXREG_COUNT
	.align		4
.L_2368:
        /*002c*/ 	.byte	0x03, 0x1b
        /*002e*/ 	.short	0x00ff


	//----- nvinfo : EIATTR_NUM_BARRIERS
	.align		4
        /*0030*/ 	.byte	0x02, 0x4c
        /*0032*/ 	.byte	0x01
	.zero		1


	//----- nvinfo : EIATTR_MERCURY_ISA_VERSION
	.align		4
        /*0034*/ 	.byte	0x03, 0x5f
        /*0036*/ 	.short	0x0000


	//----- nvinfo : EIATTR_COOP_GROUP_MASK_REGIDS
	.align		4
        /*0038*/ 	.byte	0x04, 0x29
        /*003a*/ 	.short	(.L_2370 - .L_2369)


	//   ....[0]....
.L_2369:
        /*003c*/ 	.word	0xffffffff


	//   ....[1]....
        /*0040*/ 	.word	0xffffffff


	//   ....[2]....
        /*0044*/ 	.word	0xffffffff


	//   ....[3]....
        /*0048*/ 	.word	0xffffffff


	//   ....[4]....
        /*004c*/ 	.word	0xffffffff


	//   ....[5]....
        /*0050*/ 	.word	0xffffffff


	//   ....[6]....
        /*0054*/ 	.word	0xffffffff


	//   ....[7]....
        /*0058*/ 	.word	0xffffffff


	//   ....[8]....
        /*005c*/ 	.word	0xffffffff


	//   ....[9]....
        /*0060*/ 	.word	0xffffffff


	//   ....[10]....
        /*0064*/ 	.word	0xffffffff


	//   ....[11]....
        /*0068*/ 	.word	0xffffffff


	//   ....[12]....
        /*006c*/ 	.word	0xffffffff


	//   ....[13]....
        /*0070*/ 	.word	0xffffffff


	//   ....[14]....
        /*0074*/ 	.word	0xffffffff


	//   ....[15]....
        /*0078*/ 	.word	0xffffffff


	//   ....[16]....
        /*007c*/ 	.word	0xffffffff


	//   ....[17]....
        /*0080*/ 	.word	0xffffffff


	//   ....[18]....
        /*0084*/ 	.word	0xffffffff


	//   ....[19]....
        /*0088*/ 	.word	0xffffffff


	//   ....[20]....
        /*008c*/ 	.word	0xffffffff


	//   ....[21]....
        /*0090*/ 	.word	0xffffffff


	//   ....[22]....
        /*0094*/ 	.word	0xffffffff


	//   ....[23]....
        /*0098*/ 	.word	0xffffffff


	//   ....[24]....
        /*009c*/ 	.word	0xffffffff


	//   ....[25]....
        /*00a0*/ 	.word	0xffffffff


	//   ....[26]....
        /*00a4*/ 	.word	0xffffffff


	//   ....[27]....
        /*00a8*/ 	.word	0xffffffff


	//----- nvinfo : EIATTR_COOP_GROUP_INSTR_OFFSETS
	.align		4
.L_2370:
        /*00ac*/ 	.byte	0x04, 0x28
        /*00ae*/ 	.short	(.L_2372 - .L_2371)


	//   ....[0]....
.L_2371:
        /*00b0*/ 	.word	0x00001b90


	//   ....[1]....
        /*00b4*/ 	.word	0x00001bc0


	//   ....[2]....
        /*00b8*/ 	.word	0x00001be0


	//   ....[3]....
        /*00bc*/ 	.word	0x00001c00


	//   ....[4]....
        /*00c0*/ 	.word	0x00001c20


	//   ....[5]....
        /*00c4*/ 	.word	0x00002050


	//   ....[6]....
        /*00c8*/ 	.word	0x00002070


	//   ....[7]....
        /*00cc*/ 	.word	0x00002090


	//   ....[8]....
        /*00d0*/ 	.word	0x000020b0


	//   ....[9]....
        /*00d4*/ 	.word	0x000020d0


	//   ....[10]....
        /*00d8*/ 	.word	0x000021e0


	//   ....[11]....
        /*00dc*/ 	.word	0x00002250


	//   ....[12]....
        /*00e0*/ 	.word	0x000022a0


	//   ....[13]....
        /*00e4*/ 	.word	0x000022c0


	//   ....[14]....
        /*00e8*/ 	.word	0x000022f0


	//   ....[15]....
        /*00ec*/ 	.word	0x00002340


	//   ....[16]....
        /*00f0*/ 	.word	0x000023f0


	//   ....[17]....
        /*00f4*/ 	.word	0x00002420


	//   ....[18]....
        /*00f8*/ 	.word	0x00002df0


	//   ....[19]....
        /*00fc*/ 	.word	0x00002e50


	//   ....[20]....
        /*0100*/ 	.word	0x00002eb0


	//   ....[21]....
        /*0104*/ 	.word	0x00002f10


	//   ....[22]....
        /*0108*/ 	.word	0x00002f70


	//   ....[23]....
        /*010c*/ 	.word	0x000033e0


	//   ....[24]....
        /*0110*/ 	.word	0x00003440


	//   ....[25]....
        /*0114*/ 	.word	0x000034a0


	//   ....[26]....
        /*0118*/ 	.word	0x00003500


	//   ....[27]....
        /*011c*/ 	.word	0x00003560


	//----- nvinfo : EIATTR_EXIT_INSTR_OFFSETS
	.align		4
.L_2372:
        /*0120*/ 	.byte	0x04, 0x1c
        /*0122*/ 	.short	(.L_2374 - .L_2373)


	//   ....[0]....
.L_2373:
        /*0124*/ 	.word	0x00000260


	//   ....[1]....
        /*0128*/ 	.word	0x00002da0


	//----- nvinfo : EIATTR_MAX_THREADS
	.align		4
.L_2374:
        /*012c*/ 	.byte	0x04, 0x05
        /*012e*/ 	.short	(.L_2376 - .L_2375)
.L_2375:
        /*0130*/ 	.word	0x00000080
        /*0134*/ 	.word	0x00000001
        /*0138*/ 	.word	0x00000001


	//----- nvinfo : EIATTR_CRS_STACK_SIZE
	.align		4
.L_2376:
        /*013c*/ 	.byte	0x04, 0x1e
        /*013e*/ 	.short	(.L_2378 - .L_2377)
.L_2377:
        /*0140*/ 	.word	0x00000000
.L_2378:


//--------------------- .nv.info._ZN10layer_norm13ln_fwd_kernelINS_13Kernel_traitsIf13__nv_bfloat16fS2_fjLj4096ELj1ELj1ELj4ELj16ENS_18Kernel_traits_baseILj4096EfS2_fS2_fjLj128EEEEELb0ELb1ELb0ELb0EEEvNS_9FwdParamsE --------------------------
	.section	.nv.info._ZN10layer_norm13ln_fwd_kernelINS_13Kernel_traitsIf13__nv_bfloat16fS2_fjLj4096ELj1ELj1ELj4ELj16ENS_18Kernel_traits_baseILj4096EfS2_fS2_fjLj128EEEEELb0ELb1ELb0ELb0EEEvNS_9FwdParamsE,"",@"SHT_CUDA_INFO"
	.sectionflags	@""
	.align	4


	//----- nvinfo : EIATTR_CUDA_API_VERSION
	.align		4
        /*0000*/ 	.byte	0x04, 0x37
        /*0002*/ 	.short	(.L_2380 - .L_2379)
.L_2379:
        /*0004*/ 	.word	0x00000082


	//----- nvinfo : EIATTR_SW2861232_WAR
	.align		4
.L_2380:
        /*0008*/ 	.byte	0x01, 0x35
	.zero		2


	//----- nvinfo : EIATTR_PARAM_CBANK
	.align		4
        /*000c*/ 	.byte	0x04, 0x0a
        /*000e*/ 	.short	(.L_2382 - .L_2381)
	.align		4
.L_2381:
        /*0010*/ 	.word	index@(.nv.constant0._ZN10layer_norm13ln_fwd_kernelINS_13Kernel_traitsIf13__nv_bfloat16fS2_fjLj4096ELj1ELj1ELj4ELj16ENS_18Kernel_traits_baseILj4096EfS2_fS2_fjLj128EEEEELb0ELb1ELb0ELb0EEEvNS_9FwdParamsE)
        /*0014*/ 	.short	0x0160
        /*0016*/ 	.short	0x00e8


	//----- nvinfo : EIATTR_CBANK_PARAM_SIZE
	.align		4
.L_2382:
        /*0018*/ 	.byte	0x03, 0x19
        /*001a*/ 	.short	0x00e8


	//----- nvinfo : EIATTR_KPARAM_INFO
	.align		4
        /*001c*/ 	.byte	0x04, 0x17
        /*001e*/ 	.short	(.L_2384 - .L_2383)
.L_2383:
        /*0020*/ 	.word	0x00000000
        /*0024*/ 	.short	0x0000
        /*0026*/ 	.short	0x0000
        /*0028*/ 	.byte	0x00, 0xf0, 0xa1, 0x03


	//----- nvinfo : EIATTR_MAXREG_COUNT
	.align		4
.L_2384:
        /*002c*/ 	.byte	0x03, 0x1b
        /*002e*/ 	.short	0x00ff


	//----- nvinfo : EIATTR_NUM_BARRIERS
	.align		4
        /*0030*/ 	.byte	0x02, 0x4c
        /*0032*/ 	.byte	0x01
	.zero		1


	//----- nvinfo : EIATTR_MERCURY_ISA_VERSION
	.align		4
        /*0034*/ 	.byte	0x03, 0x5f
        /*0036*/ 	.short	0x0000


	//----- nvinfo : EIATTR_COOP_GROUP_MASK_REGIDS
	.align		4
        /*0038*/ 	.byte	0x04, 0x29
        /*003a*/ 	.short	(.L_2386 - .L_2385)


	//   ....[0]....
.L_2385:
        /*003c*/ 	.word	0xffffffff


	//   ....[1]....
        /*0040*/ 	.word	0xffffffff


	//   ....[2]....
        /*0044*/ 	.word	0xffffffff


	//   ....[3]....
        /*0048*/ 	.word	0xffffffff


	//   ....[4]....
        /*004c*/ 	.word	0xffffffff


	//   ....[5]....
        /*0050*/ 	.word	0xffffffff


	//   ....[6]....
        /*0054*/ 	.word	0xffffffff


	//   ....[7]....
        /*0058*/ 	.word	0xffffffff


	//   ....[8]....
        /*005c*/ 	.word	0xffffffff


	//   ....[9]....
        /*0060*/ 	.word	0xffffffff


	//   ....[10]....
        /*0064*/ 	.word	0xffffffff


	//   ....[11]....
        /*0068*/ 	.word	0xffffffff


	//   ....[12]....
        /*006c*/ 	.word	0xffffffff


	//   ....[13]....
        /*0070*/ 	.word	0xffffffff


	//   ....[14]....
        /*0074*/ 	.word	0xffffffff


	//   ....[15]....
        /*0078*/ 	.word	0xffffffff


	//   ....[16]....
        /*007c*/ 	.word	0xffffffff


	//   ....[17]....
        /*0080*/ 	.word	0xffffffff


	//   ....[18]....
        /*0084*/ 	.word	0xffffffff


	//   ....[19]....
        /*0088*/ 	.word	0xffffffff


	//   ....[20]....
        /*008c*/ 	.word	0xffffffff


	//   ....[21]....
        /*0090*/ 	.word	0xffffffff


	//   ....[22]....
        /*0094*/ 	.word	0xffffffff


	//   ....[23]....
        /*0098*/ 	.word	0xffffffff


	//   ....[24]....
        /*009c*/ 	.word	0xffffffff


	//   ....[25]....
        /*00a0*/ 	.word	0xffffffff


	//   ....[26]....
        /*00a4*/ 	.word	0xffffffff


	//   ....[27]....
        /*00a8*/ 	.word	0xffffffff


	//----- nvinfo : EIATTR_COOP_GROUP_INSTR_OFFSETS
	.align		4
.L_2386:
        /*00ac*/ 	.byte	0x04, 0x28
        /*00ae*/ 	.short	(.L_2388 - .L_2387)


	//   ....[0]....
.L_2387:
        /*00b0*/ 	.word	0x000017e0


	//   ....[1]....
        /*00b4*/ 	.word	0x00001810


	//   ....[2]....
        /*00b8*/ 	.word	0x00001830


	//   ....[3]....
        /*00bc*/ 	.word	0x00001850


	//   ....[4]....
        /*00c0*/ 	.word	0x00001870


	//   ....[5]....
        /*00c4*/ 	.word	0x00001cb0


	//   ....[6]....
        /*00c8*/ 	.word	0x00001cd0


	//   ....[7]....
        /*00cc*/ 	.word	0x00001cf0


	//   ....[8]....
        /*00d0*/ 	.word	0x00001d10


	//   ....[9]....
        /*00d4*/ 	.word	0x00001d30


	//   ....[10]....
        /*00d8*/ 	.word	0x00001e50


	//   ....[11]....
        /*00dc*/ 	.word	0x00001ea0


	//   ....[12]....
        /*00e0*/ 	.word	0x00001ed0


	//   ....[13]....
        /*00e4*/ 	.word	0x00001ef0


	//   ....[14]....
        /*00e8*/ 	.word	0x00001fc0


	//   ....[15]....
        /*00ec*/ 	.word	0x00001fd0


	//   ....[16]....
        /*00f0*/ 	.word	0x00002050


	//   ....[17]....
        /*00f4*/ 	.word	0x00002090


	//   ....[18]....
        /*00f8*/ 	.word	0x00002ab0


	//   ....[19]....
        /*00fc*/ 	.word	0x00002b30


	//   ....[20]....
        /*0100*/ 	.word	0x00002b90


	//   ....[21]....
        /*0104*/ 	.word	0x00002bf0


	//   ....[22]....
        /*0108*/ 	.word	0x00002c50


	//   ....[23]....
        /*010c*/ 	.word	0x000030d0


	//   ....[24]....
        /*0110*/ 	.word	0x00003130


	//   ....[25]....
        /*0114*/ 	.word	0x00003190


	//   ....[26]....
        /*0118*/ 	.word	0x000031f0


	//   ....[27]....
        /*011c*/ 	.word	0x00003260


	//----- nvinfo : EIATTR_EXIT_INSTR_OFFSETS
	.align		4
.L_2388:
        /*0120*/ 	.byte	0x04, 0x1c
        /*0122*/ 	.short	(.L_2390 - .L_2389)


	//   ....[0]....
.L_2389:
        /*0124*/ 	.word	0x00000670


	//   ....[1]....
        /*0128*/ 	.word	0x00002a60


	//----- nvinfo : EIATTR_MAX_THREADS
	.align		4
.L_2390:
        /*012c*/ 	.byte	0x04, 0x05
        /*012e*/ 	.short	(.L_2392 - .L_2391)
.L_2391:
        /*0130*/ 	.word	0x00000080
        /*0134*/ 	.word	0x00000001
        /*0138*/ 	.word	0x00000001


	//----- nvinfo : EIATTR_CRS_STACK_SIZE
	.align		4
.L_2392:
        /*013c*/ 	.byte	0x04, 0x1e
        /*013e*/ 	.short	(.L_2394 - .L_2393)
.L_2393:
        /*0140*/ 	.word	0x00000000
.L_2394:


//--------------------- .nv.info._ZN10layer_norm13ln_fwd_kernelINS_13Kernel_traitsIf13__nv_bfloat16fS2_fjLj4096ELj1ELj1ELj4ELj16ENS_18Kernel_traits_baseILj4096EfS2_fS2_fjLj128EEEEELb0ELb1ELb0ELb1EEEvNS_9FwdParamsE --------------------------
	.section	.nv.info._ZN10layer_norm13ln_fwd_kernelINS_13Kernel_traitsIf13__nv_bfloat16fS2_fjLj4096ELj1ELj1ELj4ELj16ENS_18Kernel_traits_baseILj4096EfS2_fS2_fjLj128EEEEELb0ELb1ELb0ELb1EEEvNS_9FwdParamsE,"",@"SHT_CUDA_INFO"
	.sectionflags	@""
	.align	4


	//----- nvinfo : EIATTR_CUDA_API_VERSION
	.align		4
        /*0000*/ 	.byte	0x04, 0x37
        /*0002*/ 	.short	(.L_2396 - .L_2395)
.L_2395:
        /*0004*/ 	.word	0x00000082


	//----- nvinfo : EIATTR_SW2861232_WAR
	.align		4
.L_2396:
        /*0008*/ 	.byte	0x01, 0x35
	.zero		2


	//----- nvinfo : EIATTR_PARAM_CBANK
	.align		4
        /*000c*/ 	.byte	0x04, 0x0a
        /*000e*/ 	.short	(.L_2398 - .L_2397)
	.align		4
.L_2397:
        /*0010*/ 	.word	index@(.nv.constant0._ZN10layer_norm13ln_fwd_kernelINS_13Kernel_traitsIf13__nv_bfloat16fS2_fjLj4096ELj1ELj1ELj4ELj16ENS_18Kernel_traits_baseILj4096EfS2_fS2_fjLj128EEEEELb0ELb1ELb0ELb1EEEvNS_9FwdParamsE)
        /*0014*/ 	.short	0x0160
        /*0016*/ 	.short	0x00e8


	//----- nvinfo : EIATTR_CBANK_PARAM_SIZE
	.align		4
.L_2398:
        /*0018*/ 	.byte	0x03, 0x19
        /*001a*/ 	.short	0x00e8


	//----- nvinfo : EIATTR_KPARAM_INFO
	.align		4
        /*001c*/ 	.byte	0x04, 0x17
        /*001e*/ 	.short	(.L_2400 - .L_2399)
.L_2399:
        /*0020*/ 	.word	0x00000000
        /*0024*/ 	.short	0x0000
        /*0026*/ 	.short	0x0000
        /*0028*/ 	.byte	0x00, 0xf0, 0xa1, 0x03


	//----- nvinfo : EIATTR_MAXREG_COUNT
	.align		4
.L_2400:
        /*002c*/ 	.byte	0x03, 0x1b
        /*002e*/ 	.short	0x00ff


	//----- nvinfo : EIATTR_NUM_BARRIERS
	.align		4
        /*0030*/ 	.byte	0x02, 0x4c
        /*0032*/ 	.byte	0x01
	.zero		1


	//----- nvinfo : EIATTR_MERCURY_ISA_VERSION
	.align		4
        /*0034*/ 	.byte	0x03, 0x5f
        /*0036*/ 	.short	0x0000


	//----- nvinfo : EIATTR_COOP_GROUP_MASK_REGIDS
	.align		4
        /*0038*/ 	.byte	0x04, 0x29
        /*003a*/ 	.short	(.L_2402 - .L_2401)


	//   ....[0]....
.L_2401:
        /*003c*/ 	.word	0xffffffff


	//   ....[1]....
        /*0040*/ 	.word	0xffffffff


	//   ....[2]....
        /*0044*/ 	.word	0xffffffff


	//   ....[3]....
        /*0048*/ 	.word	0xffffffff


	//   ....[4]....
        /*004c*/ 	.word	0xffffffff


	//   ....[5]....
        /*0050*/ 	.word	0xffffffff


	//   ....[6]....
        /*0054*/ 	.word	0xffffffff


	//   ....[7]....
        /*0058*/ 	.word	0xffffffff


	//   ....[8]....
        /*005c*/ 	.word	0xffffffff


	//   ....[9]....
        /*0060*/ 	.word	0xffffffff


	//   ....[10]....
        /*0064*/ 	.word	0xffffffff


	//   ....[11]....
        /*0068*/ 	.word	0xffffffff


	//   ....[12]....
        /*006c*/ 	.word	0xffffffff


	//   ....[13]....
        /*0070*/ 	.word	0xffffffff


	//   ....[14]....
        /*0074*/ 	.word	0xffffffff


	//   ....[15]....
        /*0078*/ 	.word	0xffffffff


	//   ....[16]....
        /*007c*/ 	.word	0xffffffff


	//   ....[17]....
        /*0080*/ 	.word	0xffffffff


	//   ....[18]....
        /*0084*/ 	.word	0xffffffff


	//   ....[19]....
        /*0088*/ 	.word	0xffffffff


	//   ....[20]....
        /*008c*/ 	.word	0xffffffff


	//   ....[21]....
        /*0090*/ 	.word	0xffffffff


	//   ....[22]....
        /*0094*/ 	.word	0xffffffff


	//   ....[23]....
        /*0098*/ 	.word	0xffffffff


	//   ....[24]....
        /*009c*/ 	.word	0xffffffff


	//   ....[25]....
        /*00a0*/ 	.word	0xffffffff


	//   ....[26]....
        /*00a4*/ 	.word	0xffffffff


	//   ....[27]....
        /*00a8*/ 	.word	0xffffffff


	//----- nvinfo : EIATTR_COOP_GROUP_INSTR_OFFSETS
	.align		4
.L_2402:
        /*00ac*/ 	.byte	0x04, 0x28
        /*00ae*/ 	.short	(.L_2404 - .L_2403)


	//   ....[0]....
.L_2403:
        /*00b0*/ 	.word	0x00001380


	//   ....[1]....
        /*00b4*/ 	.word	0x000013b0


	//   ....[2]....
        /*00b8*/ 	.word	0x000013d0


	//   ....[3]....
        /*00bc*/ 	.word	0x000013f0


	//   ....[4]....
        /*00c0*/ 	.word	0x00001410


	//   ....[5]....
        /*00c4*/ 	.word	0x00001840


	//   ....[6]....
        /*00c8*/ 	.word	0x00001860


	//   ....[7]....
        /*00cc*/ 	.word	0x00001880


	//   ....[8]....
        /*00d0*/ 	.word	0x000018a0


	//   ....[9]....
        /*00d4*/ 	.word	0x000018c0


	//   ....[10]....
        /*00d8*/ 	.word	0x000019e0


	//   ....[11]....
        /*00dc*/ 	.word	0x00001a10


	//   ....[12]....
        /*00e0*/ 	.word	0x00001a30


	//   ....[13]....
        /*00e4*/ 	.word	0x00001a40


	//   ....[14]....
        /*00e8*/ 	.word	0x00001b00


	//   ....[15]....
        /*00ec*/ 	.word	0x00001b40


	//   ....[16]....
        /*00f0*/ 	.word	0x00001bd0


	//   ....[17]....
        /*00f4*/ 	.word	0x00001c20


	//   ....[18]....
        /*00f8*/ 	.word	0x00002540


	//   ....[19]....
        /*00fc*/ 	.word	0x000025b0


	//   ....[20]....
        /*0100*/ 	.word	0x00002610


	//   ....[21]....
        /*0104*/ 	.word	0x00002670


	//   ....[22]....
        /*0108*/ 	.word	0x000026d0


	//   ....[23]....
        /*010c*/ 	.word	0x00002b40


	//   ....[24]....
        /*0110*/ 	.word	0x00002ba0


	//   ....[25]....
        /*0114*/ 	.word	0x00002c00


	//   ....[26]....
        /*0118*/ 	.word	0x00002c60


	//   ....[27]....
        /*011c*/ 	.word	0x00002cc0


	//----- nvinfo : EIATTR_EXIT_INSTR_OFFSETS
	.align		4
.L_2404:
        /*0120*/ 	.byte	0x04, 0x1c
        /*0122*/ 	.short	(.L_2406 - .L_2405)


	//   ....[0]....
.L_2405:
        /*0124*/ 	.word	0x00000290


	//   ....[1]....
        /*0128*/ 	.word	0x000024f0


	//----- nvinfo : EIATTR_MAX_THREADS
	.align		4
.L_2406:
        /*012c*/ 	.byte	0x04, 0x05
        /*012e*/ 	.short	(.L_2408 - .L_2407)
.L_2407:
        /*0130*/ 	.word	0x00000080
        /*0134*/ 	.word	0x00000001
        /*0138*/ 	.word	0x00000001


	//----- nvinfo : EIATTR_CRS_STACK_SIZE
	.align		4
.L_2408:
        /*013c*/ 	.byte	0x04, 0x1e
        /*013e*/ 	.short	(.L_2410 - .L_2409)
.L_2409:
        /*0140*/ 	.word	0x00000000
.L_2410:


//--------------------- .nv.info._ZN10layer_norm13ln_fwd_kernelINS_13Kernel_traitsIf13__nv_bfloat16fS2_fjLj4096ELj1ELj1ELj4ELj16ENS_18Kernel_traits_baseILj4096EfS2_fS2_fjLj128EEEEELb0ELb1ELb1ELb0EEEvNS_9FwdParamsE --------------------------
	.section	.nv.info._ZN10layer_norm13ln_fwd_kernelINS_13Kernel_traitsIf13__nv_bfloat16fS2_fjLj4096ELj1ELj1ELj4ELj16ENS_18Kernel_traits_baseILj4096EfS2_fS2_fjLj128EEEEELb0ELb1ELb1ELb0EEEvNS_9FwdParamsE,"",@"SHT_CUDA_INFO"
	.sectionflags	@""
	.align	4


	//----- nvinfo : EIATTR_CUDA_API_VERSION
	.align		4
        /*0000*/ 	.byte	0x04, 0x37
        /*0002*/ 	.short	(.L_2412 - .L_2411)
.L_2411:
        /*0004*/ 	.word	0x00000082


	//----- nvinfo : EIATTR_SW2861232_WAR
	.align		4
.L_2412:
        /*0008*/ 	.byte	0x01, 0x35
	.zero		2


	//----- nvinfo : EIATTR_PARAM_CBANK
	.align		4
        /*000c*/ 	.byte	0x04, 0x0a
        /*000e*/ 	.short	(.L_2414 - .L_2413)
	.align		4
.L_2413:
        /*0010*/ 	.word	index@(.nv.constant0._ZN10layer_norm13ln_fwd_kernelINS_13Kernel_traitsIf13__nv_bfloat16fS2_fjLj4096ELj1ELj1ELj4ELj16ENS_18Kernel_traits_baseILj4096EfS2_fS2_fjLj128EEEEELb0ELb1ELb1ELb0EEEvNS_9FwdParamsE)
        /*0014*/ 	.short	0x0160
        /*0016*/ 	.short	0x00e8


	//----- nvinfo : EIATTR_CBANK_PARAM_SIZE
	.align		4
.L_2414:
        /*0018*/ 	.byte	0x03, 0x19
        /*001a*/ 	.short	0x00e8


	//----- nvinfo : EIATTR_KPARAM_INFO
	.align		4
        /*001c*/ 	.byte	0x04, 0x17
        /*001e*/ 	.short	(.L_2416 - .L_2415)
.L_2415:
        /*0020*/ 	.word	0x00000000
        /*0024*/ 	.short	0x0000
        /*0026*/ 	.short	0x0000
        /*0028*/ 	.byte	0x00, 0xf0, 0xa1, 0x03


	//----- nvinfo : EIATTR_MAXREG_COUNT
	.align		4
.L_2416:
        /*002c*/ 	.byte	0x03, 0x1b
        /*002e*/ 	.short	0x00ff


	//----- nvinfo : EIATTR_NUM_BARRIERS
	.align		4
        /*0030*/ 	.byte	0x02, 0x4c
        /*0032*/ 	.byte	0x01
	.zero		1


	//----- nvinfo : EIATTR_MERCURY_ISA_VERSION
	.align		4
        /*0034*/ 	.byte	0x03, 0x5f
        /*0036*/ 	.short	0x0000


	//----- nvinfo : EIATTR_COOP_GROUP_MASK_REGIDS
	.align		4
        /*0038*/ 	.byte	0x04, 0x29
        /*003a*/ 	.short	(.L_2418 - .L_2417)


	//   ....[0]....
.L_2417:
        /*003c*/ 	.word	0xffffffff


	//   ....[1]....
        /*0040*/ 	.word	0xffffffff


	//   ....[2]....
        /*0044*/ 	.word	0xffffffff


	//   ....[3]....
        /*0048*/ 	.word	0xffffffff


	//   ....[4]....
        /*004c*/ 	.word	0xffffffff


	//   ....[5]....
        /*0050*/ 	.word	0xffffffff


	//   ....[6]....
        /*0054*/ 	.word	0xffffffff


	//   ....[7]....
        /*0058*/ 	.word	0xffffffff


	//   ....[8]....
        /*005c*/ 	.word	0xffffffff


	//   ....[9]....
        /*0060*/ 	.word	0xffffffff


	//   ....[10]....
        /*0064*/ 	.word	0xffffffff


	//   ....[11]....
        /*0068*/ 	.word	0xffffffff


	//   ....[12]....
        /*006c*/ 	.word	0xffffffff


	//   ....[13]....
        /*0070*/ 	.word	0xffffffff


	//   ....[14]....
        /*0074*/ 	.word	0xffffffff


	//   ....[15]....
        /*0078*/ 	.word	0xffffffff


	//   ....[16]....
        /*007c*/ 	.word	0xffffffff


	//   ....[17]....
        /*0080*/ 	.word	0xffffffff


	//   ....[18]....
        /*0084*/ 	.word	0xffffffff


	//   ....[19]....
        /*0088*/ 	.word	0xffffffff


	//   ....[20]....
        /*008c*/ 	.word	0xffffffff


	//   ....[21]....
        /*0090*/ 	.word	0xffffffff


	//   ....[22]....
        /*0094*/ 	.word	0xffffffff


	//   ....[23]....
        /*0098*/ 	.word	0xffffffff


	//   ....[24]....
        /*009c*/ 	.word	0xffffffff


	//   ....[25]....
        /*00a0*/ 	.word	0xffffffff


	//   ....[26]....
        /*00a4*/ 	.word	0xffffffff


	//   ....[27]....
        /*00a8*/ 	.word	0xffffffff


	//----- nvinfo : EIATTR_COOP_GROUP_INSTR_OFFSETS
	.align		4
.L_2418:
        /*00ac*/ 	.byte	0x04, 0x28
        /*00ae*/ 	.short	(.L_2420 - .L_2419)


	//   ....[0]....
.L_2419:
        /*00b0*/ 	.word	0x00002440


	//   ....[1]....
        /*00b4*/ 	.word	0x00002470


	//   ....[2]....
        /*00b8*/ 	.word	0x00002490


	//   ....[3]....
        /*00bc*/ 	.word	0x000024b0


	//   ....[4]....
        /*00c0*/ 	.word	0x000024d0


	//   ....[5]....
        /*00c4*/ 	.word	0x00002910


	//   ....[6]....
        /*00c8*/ 	.word	0x00002930


	//   ....[7]....
        /*00cc*/ 	.word	0x00002950


	//   ....[8]....
        /*00d0*/ 	.word	0x00002970


	//   ....[9]....
        /*00d4*/ 	.word	0x00002990


	//   ....[10]....
        /*00d8*/ 	.word	0x00002ab0


	//   ....[11]....
        /*00dc*/ 	.word	0x00002b00


	//   ....[12]....
        /*00e0*/ 	.word	0x00002b30


	//   ....[13]....
        /*00e4*/ 	.word	0x00002b50


	//   ....[14]....
        /*00e8*/ 	.word	0x00002c00


	//   ....[15]....
        /*00ec*/ 	.word	0x00002c30


	//   ....[16]....
        /*00f0*/ 	.word	0x00002cd0


	//   ....[17]....
        /*00f4*/ 	.word	0x00002cf0


	//   ....[18]....
        /*00f8*/ 	.word	0x000037a0


	//   ....[19]....
        /*00fc*/ 	.word	0x00003800


	//   ....[20]....
        /*0100*/ 	.word	0x00003860


	//   ....[21]....
        /*0104*/ 	.word	0x000038c0


	//   ....[22]....
        /*0108*/ 	.word	0x00003920


	//   ....[23]....
        /*010c*/ 	.word	0x00003da0


	//   ....[24]....
        /*0110*/ 	.word	0x00003e00


	//   ....[25]....
        /*0114*/ 	.word	0x00003e60


	//   ....[26]....
        /*0118*/ 	.word	0x00003ec0


	//   ....[27]....
        /*011c*/ 	.word	0x00003f30


	//----- nvinfo : EIATTR_EXIT_INSTR_OFFSETS
	.align		4
.L_2420:
        /*0120*/ 	.byte	0x04, 0x1c
        /*0122*/ 	.short	(.L_2422 - .L_2421)


	//   ....[0]....
.L_2421:
        /*0124*/ 	.word	0x00000680


	//   ....[1]....
        /*0128*/ 	.word	0x00003750


	//----- nvinfo : EIATTR_MAX_THREADS
	.align		4
.L_2422:
        /*012c*/ 	.byte	0x04, 0x05
        /*012e*/ 	.short	(.L_2424 - .L_2423)
.L_2423:
        /*0130*/ 	.word	0x00000080
        /*0134*/ 	.word	0x00000001
        /*0138*/ 	.word	0x00000001


	//----- nvinfo : EIATTR_CRS_STACK_SIZE
	.align		4
.L_2424:
        /*013c*/ 	.byte	0x04, 0x1e
        /*013e*/ 	.short	(.L_2426 - .L_2425)
.L_2425:
        /*0140*/ 	.word	0x00000000
.L_2426:


//--------------------- .nv.info._ZN10layer_norm13ln_fwd_kernelINS_13Kernel_traitsIf13__nv_bfloat16fS2_fjLj4096ELj1ELj1ELj4ELj16ENS_18Kernel_traits_baseILj4096EfS2_fS2_fjLj128EEEEELb0ELb1ELb1ELb1EEEvNS_9FwdParamsE --------------------------
	.section	.nv.info._ZN10layer_norm13ln_fwd_kernelINS_13Kernel_traitsIf13__nv_bfloat16fS2_fjLj4096ELj1ELj1ELj4ELj16ENS_18Kernel_traits_baseILj4096EfS2_fS2_fjLj128EEEEELb0ELb1ELb1ELb1EEEvNS_9FwdParamsE,"",@"SHT_CUDA_INFO"
	.sectionflags	@""
	.align	4


	//----- nvinfo : EIATTR_CUDA_API_VERSION
	.align		4
        /*0000*/ 	.byte	0x04, 0x37
        /*0002*/ 	.short	(.L_2428 - .L_2427)
.L_2427:
        /*0004*/ 	.word	0x00000082


	//----- nvinfo : EIATTR_SW2861232_WAR
	.align		4
.L_2428:
        /*0008*/ 	.byte	0x01, 0x35
	.zero		2


	//----- nvinfo : EIATTR_PARAM_CBANK
	.align		4
        /*000c*/ 	.byte	0x04, 0x0a
        /*000e*/ 	.short	(.L_2430 - .L_2429)
	.align		4
.L_2429:
        /*0010*/ 	.word	index@(.nv.constant0._ZN10layer_norm13ln_fwd_kernelINS_13Kernel_traitsIf13__nv_bfloat16fS2_fjLj4096ELj1ELj1ELj4ELj16ENS_18Kernel_traits_baseILj4096EfS2_fS2_fjLj128EEEEELb0ELb1ELb1ELb1EEEvNS_9FwdParamsE)
        /*0014*/ 	.short	0x0160
        /*0016*/ 	.short	0x00e8


	//----- nvinfo : EIATTR_CBANK_PARAM_SIZE
	.align		4
.L_2430:
        /*0018*/ 	.byte	0x03, 0x19
        /*001a*/ 	.short	0x00e8


	//----- nvinfo : EIATTR_KPARAM_INFO
	.align		4
        /*001c*/ 	.byte	0x04, 0x17
        /*001e*/ 	.short	(.L_2432 - .L_2431)
.L_2431:
        /*0020*/ 	.word	0x00000000
        /*0024*/ 	.short	0x0000
        /*0026*/ 	.short	0x0000
        /*0028*/ 	.byte	0x00, 0xf0, 0xa1, 0x03


	//----- nvinfo : EIATTR_MAXREG_COUNT
	.align		4
.L_2432:
        /*002c*/ 	.byte	0x03, 0x1b
        /*002e*/ 	.short	0x00ff


	//----- nvinfo : EIATTR_NUM_BARRIERS
	.align		4
        /*0030*/ 	.byte	0x02, 0x4c
        /*0032*/ 	.byte	0x01
	.zero		1


	//----- nvinfo : EIATTR_MERCURY_ISA_VERSION
	.align		4
        /*0034*/ 	.byte	0x03, 0x5f
        /*0036*/ 	.short	0x0000


	//----- nvinfo : EIATTR_COOP_GROUP_MASK_REGIDS
	.align		4
        /*0038*/ 	.byte	0x04, 0x29
        /*003a*/ 	.short	(.L_2434 - .L_2433)


	//   ....[0]....
.L_2433:
        /*003c*/ 	.word	0xffffffff


	//   ....[1]....
        /*0040*/ 	.word	0xffffffff


	//   ....[2]....
        /*0044*/ 	.word	0xffffffff


	//   ....[3]....
        /*0048*/ 	.word	0xffffffff


	//   ....[4]....
        /*004c*/ 	.word	0xffffffff


	//   ....[5]....
        /*0050*/ 	.word	0xffffffff


	//   ....[6]....
        /*0054*/ 	.word	0xffffffff


	//   ....[7]....
        /*0058*/ 	.word	0xffffffff


	//   ....[8]....
        /*005c*/ 	.word	0xffffffff


	//   ....[9]....
        /*0060*/ 	.word	0xffffffff


	//   ....[10]....
        /*0064*/ 	.word	0xffffffff


	//   ....[11]....
        /*0068*/ 	.word	0xffffffff


	//   ....[12]....
        /*006c*/ 	.word	0xffffffff


	//   ....[13]....
        /*0070*/ 	.word	0xffffffff


	//   ....[14]....
        /*0074*/ 	.word	0xffffffff


	//   ....[15]....
        /*0078*/ 	.word	0xffffffff


	//   ....[16]....
        /*007c*/ 	.word	0xffffffff


	//   ....[17]....
        /*0080*/ 	.word	0xffffffff


	//   ....[18]....
        /*0084*/ 	.word	0xffffffff


	//   ....[19]....
        /*0088*/ 	.word	0xffffffff


	//   ....[20]....
        /*008c*/ 	.word	0xffffffff


	//   ....[21]....
        /*0090*/ 	.word	0xffffffff


	//   ....[22]....
        /*0094*/ 	.word	0xffffffff


	//   ....[23]....
        /*0098*/ 	.word	0xffffffff


	//   ....[24]....
        /*009c*/ 	.word	0xffffffff


	//   ....[25]....
        /*00a0*/ 	.word	0xffffffff


	//   ....[26]....
        /*00a4*/ 	.word	0xffffffff


	//   ....[27]....
        /*00a8*/ 	.word	0xffffffff


	//----- nvinfo : EIATTR_COOP_GROUP_INSTR_OFFSETS
	.align		4
.L_2434:
        /*00ac*/ 	.byte	0x04, 0x28
        /*00ae*/ 	.short	(.L_2436 - .L_2435)


	//   ....[0]....
.L_2435:
        /*00b0*/ 	.word	0x00001e50


	//   ....[1]....
        /*00b4*/ 	.word	0x00001e80


	//   ....[2]....
        /*00b8*/ 	.word	0x00001ea0


	//   ....[3]....
        /*00bc*/ 	.word	0x00001ec0


	//   ....[4]....
        /*00c0*/ 	.word	0x00001ee0


	//   ....[5]....
        /*00c4*/ 	.word	0x00002310


	//   ....[6]....
        /*00c8*/ 	.word	0x00002330


	//   ....[7]....
        /*00cc*/ 	.word	0x00002350


	//   ....[8]....
        /*00d0*/ 	.word	0x00002370


	//   ....[9]....
        /*00d4*/ 	.word	0x00002390


	//   ....[10]....
        /*00d8*/ 	.word	0x00002480


	//   ....[11]....
        /*00dc*/ 	.word	0x000024d0


	//   ....[12]....
        /*00e0*/ 	.word	0x000024f0


	//   ....[13]....
        /*00e4*/ 	.word	0x00002500


	//   ....[14]....
        /*00e8*/ 	.word	0x000025e0


	//   ....[15]....
        /*00ec*/ 	.word	0x000025f0


	//   ....[16]....
        /*00f0*/ 	.word	0x00002690


	//   ....[17]....
        /*00f4*/ 	.word	0x000026e0


	//   ....[18]....
        /*00f8*/ 	.word	0x00003080


	//   ....[19]....
        /*00fc*/ 	.word	0x000030e0


	//   ....[20]....
        /*0100*/ 	.word	0x00003140


	//   ....[21]....
        /*0104*/ 	.word	0x000031a0


	//   ....[22]....
        /*0108*/ 	.word	0x00003200


	//   ....[23]....
        /*010c*/ 	.word	0x00003670


	//   ....[24]....
        /*0110*/ 	.word	0x000036d0


	//   ....[25]....
        /*0114*/ 	.word	0x00003730


	//   ....[26]....
        /*0118*/ 	.word	0x00003790


	//   ....[27]....
        /*011c*/ 	.word	0x000037f0


	//----- nvinfo : EIATTR_EXIT_INSTR_OFFSETS
	.align		4
.L_2436:
        /*0120*/ 	.byte	0x04, 0x1c
        /*0122*/ 	.short	(.L_2438 - .L_2437)


	//   ....[0]....
.L_2437:
        /*0124*/ 	.word	0x000002a0


	//   ....[1]....
        /*0128*/ 	.word	0x00003030


	//----- nvinfo : EIATTR_MAX_THREADS
	.align		4
.L_2438:
        /*012c*/ 	.byte	0x04, 0x05
        /*012e*/ 	.short	(.L_2440 - .L_2439)
.L_2439:
        /*0130*/ 	.word	0x00000080
        /*0134*/ 	.word	0x00000001
        /*0138*/ 	.word	0x00000001


	//----- nvinfo : EIATTR_CRS_STACK_SIZE
	.align		4
.L_2440:
        /*013c*/ 	.byte	0x04, 0x1e
        /*013e*/ 	.short	(.L_2442 - .L_2441)
.L_2441:
        /*0140*/ 	.word	0x00000000
.L_2442:


//--------------------- .nv.info._ZN10layer_norm13ln_fwd_kernelINS_13Kernel_traitsIf13__nv_bfloat16fS2_fjLj4096ELj1ELj1ELj4ELj16ENS_18Kernel_traits_baseILj4096EfS2_fS2_fjLj128EEEEELb1ELb0ELb0ELb0EEEvNS_9FwdParamsE --------------------------
	.section	.nv.info._ZN10layer_norm13ln_fwd_kernelINS_13Kernel_traitsIf13__nv_bfloat16fS2_fjLj4096ELj1ELj1ELj4ELj16ENS_18Kernel_traits_baseILj4096EfS2_fS2_fjLj128EEEEELb1ELb0ELb0ELb0EEEvNS_9FwdParamsE,"",@"SHT_CUDA_INFO"
	.sectionflags	@""
	.align	4


	//----- nvinfo : EIATTR_CUDA_API_VERSION
	.align		4
        /*0000*/ 	.byte	0x04, 0x37
        /*0002*/ 	.short	(.L_2444 - .L_2443)
.L_2443:
        /*0004*/ 	.word	0x00000082


	//----- nvinfo : EIATTR_SW2861232_WAR
	.align		4
.L_2444:
        /*0008*/ 	.byte	0x01, 0x35
	.zero		2


	//----- nvinfo : EIATTR_PARAM_CBANK
	.align		4
        /*000c*/ 	.byte	0x04, 0x0a
        /*000e*/ 	.short	(.L_2446 - .L_2445)
	.align		4
.L_2445:
        /*0010*/ 	.word	index@(.nv.constant0._ZN10layer_norm13ln_fwd_kernelINS_13Kernel_traitsIf13__nv_bfloat16fS2_fjLj4096ELj1ELj1ELj4ELj16ENS_18Kernel_traits_baseILj4096EfS2_fS2_fjLj128EEEEELb1ELb0ELb0ELb0EEEvNS_9FwdParamsE)
        /*0014*/ 	.short	0x0160
        /*0016*/ 	.short	0x00e8


	//----- nvinfo : EIATTR_CBANK_PARAM_SIZE
	.align		4
.L_2446:
        /*0018*/ 	.byte	0x03, 0x19
        /*001a*/ 	.short	0x00e8


	//----- nvinfo : EIATTR_KPARAM_INFO
	.align		4
        /*001c*/ 	.byte	0x04, 0x17
        /*001e*/ 	.short	(.L_2448 - .L_2447)
.L_2447:
        /*0020*/ 	.word	0x00000000
        /*0024*/ 	.short	0x0000
        /*0026*/ 	.short	0x0000
        /*0028*/ 	.byte	0x00, 0xf0, 0xa1, 0x03


	//----- nvinfo : EIATTR_MAXREG_COUNT
	.align		4
.L_2448:
        /*002c*/ 	.byte	0x03, 0x1b
        /*002e*/ 	.short	0x00ff


	//----- nvinfo : EIATTR_NUM_BARRIERS
	.align		4
        /*0030*/ 	.byte	0x02, 0x4c
        /*0032*/ 	.byte	0x01
	.zero		1


	//----- nvinfo : EIATTR_MERCURY_ISA_VERSION
	.align		4
        /*0034*/ 	.byte	0x03, 0x5f
        /*0036*/ 	.short	0x0000


	//----- nvinfo : EIATTR_COOP_GROUP_MASK_REGIDS
	.align		4
        /*0038*/ 	.byte	0x04, 0x29
        /*003a*/ 	.short	(.L_2450 - .L_2449)


	//   ....[0]....
.L_2449:
        /*003c*/ 	.word	0xffffffff


	//   ....[1]....
        /*0040*/ 	.word	0xffffffff


	//   ....[2]....
        /*0044*/ 	.word	0xffffffff


	//   ....[3]....
        /*0048*/ 	.word	0xffffffff


	//   ....[4]....
        /*004c*/ 	.word	0xffffffff


	//   ....[5]....
        /*0050*/ 	.word	0xffffffff


	//   ....[6]....
        /*0054*/ 	.word	0xffffffff


	//   ....[7]....
        /*0058*/ 	.word	0xffffffff


	//   ....[8]....
        /*005c*/ 	.word	0xffffffff


	//   ....[9]....
        /*0060*/ 	.word	0xffffffff


	//   ....[10]....
        /*0064*/ 	.word	0xffffffff


	//   ....[11]....
        /*0068*/ 	.word	0xffffffff


	//   ....[12]....
        /*006c*/ 	.word	0xffffffff


	//   ....[13]....
        /*0070*/ 	.word	0xffffffff


	//   ....[14]....
        /*0074*/ 	.word	0xffffffff


	//   ....[15]....
        /*0078*/ 	.word	0xffffffff


	//   ....[16]....
        /*007c*/ 	.word	0xffffffff


	//   ....[17]....
        /*0080*/ 	.word	0xffffffff


	//   ....[18]....
        /*0084*/ 	.word	0xffffffff


	//   ....[19]....
        /*0088*/ 	.word	0xffffffff


	//   ....[20]....
        /*008c*/ 	.word	0xffffffff


	//   ....[21]....
        /*0090*/ 	.word	0xffffffff


	//   ....[22]....
        /*0094*/ 	.word	0xffffffff


	//   ....[23]....
        /*0098*/ 	.word	0xffffffff


	//   ....[24]....
        /*009c*/ 	.word	0xffffffff


	//   ....[25]....
        /*00a0*/ 	.word	0xffffffff


	//   ....[26]....
        /*00a4*/ 	.word	0xffffffff


	//   ....[27]....
        /*00a8*/ 	.word	0xffffffff


	//----- nvinfo : EIATTR_COOP_GROUP_INSTR_OFFSETS
	.align		4
.L_2450:
        /*00ac*/ 	.byte	0x04, 0x28
        /*00ae*/ 	.short	(.L_2452 - .L_2451)


	//   ....[0]....
.L_2451:
        /*00b0*/ 	.word	0x0000c270


	//   ....[1]....
        /*00b4*/ 	.word	0x0000c2a0


	//   ....[2]....
        /*00b8*/ 	.word	0x0000c2d0


	//   ....[3]....
        /*00bc*/ 	.word	0x0000c2f0


	//   ....[4]....
        /*00c0*/ 	.word	0x0000c310


	//   ....[5]....
        /*00c4*/ 	.word	0x0000c750


	//   ....[6]....
        /*00c8*/ 	.word	0x0000c770


	//   ....[7]....
        /*00cc*/ 	.word	0x0000c790


	//   ....[8]....
        /*00d0*/ 	.word	0x0000c7b0


	//   ....[9]....
        /*00d4*/ 	.word	0x0000c7d0


	//   ....[10]....
        /*00d8*/ 	.word	0x0000c900


	//   ....[11]....
        /*00dc*/ 	.word	0x0000c960


	//   ....[12]....
        /*00e0*/ 	.word	0x0000c990


	//   ....[13]....
        /*00e4*/ 	.word	0x0000c9b0


	//   ....[14]....
        /*00e8*/ 	.word	0x0000ca60


	//   ....[15]....
        /*00ec*/ 	.word	0x0000ca90


	//   ....[16]....
        /*00f0*/ 	.word	0x0000cb20


	//   ....[17]....
        /*00f4*/ 	.word	0x0000cb50


	//   ....[18]....
        /*00f8*/ 	.word	0x0000d590


	//   ....[19]....
        /*00fc*/ 	.word	0x0000d600


	//   ....[20]....
        /*0100*/ 	.word	0x0000d660


	//   ....[21]....
        /*0104*/ 	.word	0x0000d6c0


	//   ....[22]....
        /*0108*/ 	.word	0x0000d720


	//   ....[23]....
        /*010c*/ 	.word	0x0000dbb0


	//   ....[24]....
        /*0110*/ 	.word	0x0000dc10


	//   ....[25]....
        /*0114*/ 	.word	0x0000dc70


	//   ....[26]....
        /*0118*/ 	.word	0x0000dcd0


	//   ....[27]....
        /*011c*/ 	.word	0x0000dd40


	//----- nvinfo : EIATTR_EXIT_INSTR_OFFSETS
	.align		4
.L_2452:
        /*0120*/ 	.byte	0x04, 0x1c
        /*0122*/ 	.short	(.L_2454 - .L_2453)


	//   ....[0]....
.L_2453:
        /*0124*/ 	.word	0x00000a30


	//   ....[1]....
        /*0128*/ 	.word	0x0000d540


	//----- nvinfo : EIATTR_MAX_THREADS
	.align		4
.L_2454:
        /*012c*/ 	.byte	0x04, 0x05
        /*012e*/ 	.short	(.L_2456 - .L_2455)
.L_2455:
        /*0130*/ 	.word	0x00000080
        /*0134*/ 	.word	0x00000001
        /*0138*/ 	.word	0x00000001


	//----- nvinfo : EIATTR_CRS_STACK_SIZE
	.align		4
.L_2456:
        /*013c*/ 	.byte	0x04, 0x1e
        /*013e*/ 	.short	(.L_2458 - .L_2457)
.L_2457:
        /*0140*/ 	.word	0x00000000
.L_2458:


//--------------------- .nv.info._ZN10layer_norm13ln_fwd_kernelINS_13Kernel_traitsIf13__nv_bfloat16fS2_fjLj4096ELj1ELj1ELj4ELj16ENS_18Kernel_traits_baseILj4096EfS2_fS2_fjLj128EEEEELb1ELb0ELb0ELb1EEEvNS_9FwdParamsE --------------------------
	.section	.nv.info._ZN10layer_norm13ln_fwd_kernelINS_13Kernel_traitsIf13__nv_bfloat16fS2_fjLj4096ELj1ELj1ELj4ELj16ENS_18Kernel_traits_baseILj4096EfS2_fS2_fjLj128EEEEELb1ELb0ELb0ELb1EEEvNS_9FwdParamsE,"",@"SHT_CUDA_INFO"
	.sectionflags	@""
	.align	4


	//----- nvinfo : EIATTR_CUDA_API_VERSION
	.align		4
        /*0000*/ 	.byte	0x04, 0x37
        /*0002*/ 	.short	(.L_2460 - .L_2459)
.L_2459:
        /*0004*/ 	.word	0x00000082


	//----- nvinfo : EIATTR_SW2861232_WAR
	.align		4
.L_2460:
        /*0008*/ 	.byte	0x01, 0x35
	.zero		2


	//----- nvinfo : EIATTR_PARAM_CBANK
	.align		4
        /*000c*/ 	.byte	0x04, 0x0a
        /*000e*/ 	.short	(.L_2462 - .L_2461)
	.align		4
.L_2461:
        /*0010*/ 	.word	index@(.nv.constant0._ZN10layer_norm13ln_fwd_kernelINS_13Kernel_traitsIf13__nv_bfloat16fS2_fjLj4096ELj1ELj1ELj4ELj16ENS_18Kernel_traits_baseILj4096EfS2_fS2_fjLj128EEEEELb1ELb0ELb0ELb1EEEvNS_9FwdParamsE)
        /*0014*/ 	.short	0x0160
        /*0016*/ 	.short	0x00e8


	//----- nvinfo : EIATTR_CBANK_PARAM_SIZE
	.align		4
.L_2462:
        /*0018*/ 	.byte	0x03, 0x19
        /*001a*/ 	.short	0x00e8


	//----- nvinfo : EIATTR_KPARAM_INFO
	.align		4
        /*001c*/ 	.byte	0x04, 0x17
        /*001e*/ 	.short	(.L_2464 - .L_2463)
.L_2463:
        /*0020*/ 	.word	0x00000000
        /*0024*/ 	.short	0x0000
        /*0026*/ 	.short	0x0000
        /*0028*/ 	.byte	0x00, 0xf0, 0xa1, 0x03


	//----- nvinfo : EIATTR_MAXREG_COUNT
	.align		4
.L_2464:
        /*002c*/ 	.byte	0x03, 0x1b
        /*002e*/ 	.short	0x00ff


	//----- nvinfo : EIATTR_NUM_BARRIERS
	.align		4
        /*0030*/ 	.byte	0x02, 0x4c
        /*0032*/ 	.byte	0x01
	.zero		1


	//----- nvinfo : EIATTR_MERCURY_ISA_VERSION
	.align		4
        /*0034*/ 	.byte	0x03, 0x5f
        /*0036*/ 	.short	0x0000


	//----- nvinfo : EIATTR_COOP_GROUP_MASK_REGIDS
	.align		4
        /*0038*/ 	.byte	0x04, 0x29
        /*003a*/ 	.short	(.L_2466 - .L_2465)


	//   ....[0]....
.L_2465:
        /*003c*/ 	.word	0xffffffff


	//   ....[1]....
        /*0040*/ 	.word	0xffffffff


	//   ....[2]....
        /*0044*/ 	.word	0xffffffff


	//   ....[3]....
        /*0048*/ 	.word	0xffffffff


	//   ....[4]....
        /*004c*/ 	.word	0xffffffff


	//   ....[5]....
        /*0050*/ 	.word	0xffffffff


	//   ....[6]....
        /*0054*/ 	.word	0xffffffff


	//   ....[7]....
        /*0058*/ 	.word	0xffffffff


	//   ....[8]....
        /*005c*/ 	.word	0xffffffff


	//   ....[9]....
        /*0060*/ 	.word	0xffffffff


	//   ....[10]....
        /*0064*/ 	.word	0xffffffff


	//   ....[11]....
        /*0068*/ 	.word	0xffffffff


	//   ....[12]....
        /*006c*/ 	.word	0xffffffff


	//   ....[13]....
        /*0070*/ 	.word	0xffffffff


	//   ....[14]....
        /*0074*/ 	.word	0xffffffff


	//   ....[15]....
        /*0078*/ 	.word	0xffffffff


	//   ....[16]....
        /*007c*/ 	.word	0xffffffff


	//   ....[17]....
        /*0080*/ 	.word	0xffffffff


	//   ....[18]....
        /*0084*/ 	.word	0xffffffff


	//   ....[19]....
        /*0088*/ 	.word	0xffffffff


	//   ....[20]....
        /*008c*/ 	.word	0xffffffff


	//   ....[21]....
        /*0090*/ 	.word	0xffffffff


	//   ....[22]....
        /*0094*/ 	.word	0xffffffff


	//   ....[23]....
        /*0098*/ 	.word	0xffffffff


	//   ....[24]....
        /*009c*/ 	.word	0xffffffff


	//   ....[25]....
        /*00a0*/ 	.word	0xffffffff


	//   ....[26]....
        /*00a4*/ 	.word	0xffffffff


	//   ....[27]....
        /*00a8*/ 	.word	0xffffffff


	//----- nvinfo : EIATTR_COOP_GROUP_INSTR_OFFSETS
	.align		4
.L_2466:
        /*00ac*/ 	.byte	0x04, 0x28
        /*00ae*/ 	.short	(.L_2468 - .L_2467)


	//   ....[0]....
.L_2467:
        /*00b0*/ 	.word	0x0000bc60


	//   ....[1]....
        /*00b4*/ 	.word	0x0000bc90


	//   ....[2]....
        /*00b8*/ 	.word	0x0000bcb0


	//   ....[3]....
        /*00bc*/ 	.word	0x0000bcd0


	//   ....[4]....
        /*00c0*/ 	.word	0x0000bcf0


	//   ....[5]....
        /*00c4*/ 	.word	0x0000c120


	//   ....[6]....
        /*00c8*/ 	.word	0x0000c140


	//   ....[7]....
        /*00cc*/ 	.word	0x0000c160


	//   ....[8]....
        /*00d0*/ 	.word	0x0000c180


	//   ....[9]....
        /*00d4*/ 	.word	0x0000c1a0


	//   ....[10]....
        /*00d8*/ 	.word	0x0000c2a0


	//   ....[11]....
        /*00dc*/ 	.word	0x0000c300


	//   ....[12]....
        /*00e0*/ 	.word	0x0000c340


	//   ....[13]....
        /*00e4*/ 	.word	0x0000c360


	//   ....[14]....
        /*00e8*/ 	.word	0x0000c3e0


	//   ....[15]....
        /*00ec*/ 	.word	0x0000c430


	//   ....[16]....
        /*00f0*/ 	.word	0x0000c490


	//   ....[17]....
        /*00f4*/ 	.word	0x0000c500


	//   ....[18]....
        /*00f8*/ 	.word	0x0000ce30


	//   ....[19]....
        /*00fc*/ 	.word	0x0000cea0


	//   ....[20]....
        /*0100*/ 	.word	0x0000cf00


	//   ....[21]....
        /*0104*/ 	.word	0x0000cf60


	//   ....[22]....
        /*0108*/ 	.word	0x0000cfc0


	//   ....[23]....
        /*010c*/ 	.word	0x0000d430


	//   ....[24]....
        /*0110*/ 	.word	0x0000d490


	//   ....[25]....
        /*0114*/ 	.word	0x0000d4f0


	//   ....[26]....
        /*0118*/ 	.word	0x0000d550


	//   ....[27]....
        /*011c*/ 	.word	0x0000d5b0


	//----- nvinfo : EIATTR_EXIT_INSTR_OFFSETS
	.align		4
.L_2468:
        /*0120*/ 	.byte	0x04, 0x1c
        /*0122*/ 	.short	(.L_2470 - .L_2469)


	//   ....[0]....
.L_2469:
        /*0124*/ 	.word	0x000006c0


	//   ....[1]....
        /*0128*/ 	.word	0x0000cde0


	//----- nvinfo : EIATTR_MAX_THREADS
	.align		4
.L_2470:
        /*012c*/ 	.byte	0x04, 0x05
        /*012e*/ 	.short	(.L_2472 - .L_2471)
.L_2471:
        /*0130*/ 	.word	0x00000080
        /*0134*/ 	.word	0x00000001
        /*0138*/ 	.word	0x00000001


	//----- nvinfo : EIATTR_CRS_STACK_SIZE
	.align		4
.L_2472:
        /*013c*/ 	.byte	0x04, 0x1e
        /*013e*/ 	.short	(.L_2474 - .L_2473)
.L_2473:
        /*0140*/ 	.word	0x00000000
.L_2474:


//--------------------- .nv.info._ZN10layer_norm13ln_fwd_kernelINS_13Kernel_traitsIf13__nv_bfloat16fS2_fjLj4096ELj1ELj1ELj4ELj16ENS_18Kernel_traits_baseILj4096EfS2_fS2_fjLj128EEEEELb1ELb0ELb1ELb0EEEvNS_9FwdParamsE --------------------------
	.section	.nv.info._ZN10layer_norm13ln_fwd_kernelINS_13Kernel_traitsIf13__nv_bfloat16fS2_fjLj4096ELj1ELj1ELj4ELj16ENS_18Kernel_traits_baseILj4096EfS2_fS2_fjLj128EEEEELb1ELb0ELb1ELb0EEEvNS_9FwdParamsE,"",@"SHT_CUDA_INFO"
	.sectionflags	@""
	.align	4


	//----- nvinfo : EIATTR_CUDA_API_VERSION
	.align		4
        /*0000*/ 	.byte	0x04, 0x37
        /*0002*/ 	.short	(.L_2476 - .L_2475)
.L_2475:
        /*0004*/ 	.word	0x00000082


	//----- nvinfo : EIATTR_SW2861232_WAR
	.align		4
.L_2476:
        /*0008*/ 	.byte	0x01, 0x35
	.zero		2


	//----- nvinfo : EIATTR_PARAM_CBANK
	.align		4
        /*000c*/ 	.byte	0x04, 0x0a
        /*000e*/ 	.short	(.L_2478 - .L_2477)
	.align		4
.L_2477:
        /*0010*/ 	.word	index@(.nv.constant0._ZN10layer_norm13ln_fwd_kernelINS_13Kernel_traitsIf13__nv_bfloat16fS2_fjLj4096ELj1ELj1ELj4ELj16ENS_18Kernel_traits_baseILj4096EfS2_fS2_fjLj128EEEEELb1ELb0ELb1ELb0EEEvNS_9FwdParamsE)
        /*0014*/ 	.short	0x0160
        /*0016*/ 	.short	0x00e8


	//----- nvinfo : EIATTR_CBANK_PARAM_SIZE
	.align		4
.L_2478:
        /*0018*/ 	.byte	0x03, 0x19
        /*001a*/ 	.short	0x00e8


	//----- nvinfo : EIATTR_KPARAM_INFO
	.align		4
        /*001c*/ 	.byte	0x04, 0x17
        /*001e*/ 	.short	(.L_2480 - .L_2479)
.L_2479:
        /*0020*/ 	.word	0x00000000
        /*0024*/ 	.short	0x0000
        /*0026*/ 	.short	0x0000
        /*0028*/ 	.byte	0x00, 0xf0, 0xa1, 0x03


	//----- nvinfo : EIATTR_MAXREG_COUNT
	.align		4
.L_2480:
        /*002c*/ 	.byte	0x03, 0x1b
        /*002e*/ 	.short	0x00ff


	//----- nvinfo : EIATTR_NUM_BARRIERS
	.align		4
        /*0030*/ 	.byte	0x02, 0x4c
        /*0032*/ 	.byte	0x01
	.zero		1


	//----- nvinfo : EIATTR_MERCURY_ISA_VERSION
	.align		4
        /*0034*/ 	.byte	0x03, 0x5f
        /*0036*/ 	.short	0x0000


	//----- nvinfo : EIATTR_COOP_GROUP_MASK_REGIDS
	.align		4
        /*0038*/ 	.byte	0x04, 0x29
        /*003a*/ 	.short	(.L_2482 - .L_2481)


	//   ....[0]....
.L_2481:
        /*003c*/ 	.word	0xffffffff


	//   ....[1]....
        /*0040*/ 	.word	0xffffffff


	//   ....[2]....
        /*0044*/ 	.word	0xffffffff


	//   ....[3]....
        /*0048*/ 	.word	0xffffffff


	//   ....[4]....
        /*004c*/ 	.word	0xffffffff


	//   ....[5]....
        /*0050*/ 	.word	0xffffffff


	//   ....[6]....
        /*0054*/ 	.word	0xffffffff


	//   ....[7]....
        /*0058*/ 	.word	0xffffffff


	//   ....[8]....
        /*005c*/ 	.word	0xffffffff


	//   ....[9]....
        /*0060*/ 	.word	0xffffffff


	//   ....[10]....
        /*0064*/ 	.word	0xffffffff


	//   ....[11]....
        /*0068*/ 	.word	0xffffffff


	//   ....[12]....
        /*006c*/ 	.word	0xffffffff


	//   ....[13]....
        /*0070*/ 	.word	0xffffffff


	//   ....[14]....
        /*0074*/ 	.word	0xffffffff


	//   ....[15]....
        /*0078*/ 	.word	0xffffffff


	//   ....[16]....
        /*007c*/ 	.word	0xffffffff


	//   ....[17]....
        /*0080*/ 	.word	0xffffffff


	//   ....[18]....
        /*0084*/ 	.word	0xffffffff


	//   ....[19]....
        /*0088*/ 	.word	0xffffffff


	//   ....[20]....
        /*008c*/ 	.word	0xffffffff


	//   ....[21]....
        /*0090*/ 	.word	0xffffffff


	//   ....[22]....
        /*0094*/ 	.word	0xffffffff


	//   ....[23]....
        /*0098*/ 	.word	0xffffffff


	//   ....[24]....
        /*009c*/ 	.word	0xffffffff


	//   ....[25]....
        /*00a0*/ 	.word	0xffffffff


	//   ....[26]....
        /*00a4*/ 	.word	0xffffffff


	//   ....[27]....
        /*00a8*/ 	.word	0xffffffff


	//----- nvinfo : EIATTR_COOP_GROUP_INSTR_OFFSETS
	.align		4
.L_2482:
        /*00ac*/ 	.byte	0x04, 0x28
        /*00ae*/ 	.short	(.L_2484 - .L_2483)


	//   ....[0]....
.L_2483:
        /*00b0*/ 	.word	0x0000d400


	//   ....[1]....
        /*00b4*/ 	.word	0x0000d430


	//   ....[2]....
        /*00b8*/ 	.word	0x0000d450


	//   ....[3]....
        /*00bc*/ 	.word	0x0000d470


	//   ....[4]....
        /*00c0*/ 	.word	0x0000d490


	//   ....[5]....
        /*00c4*/ 	.word	0x0000d8d0


	//   ....[6]....
        /*00c8*/ 	.word	0x0000d8f0


	//   ....[7]....
        /*00cc*/ 	.word	0x0000d910


	//   ....[8]....
        /*00d0*/ 	.word	0x0000d930


	//   ....[9]....
        /*00d4*/ 	.word	0x0000d950


	//   ....[10]....
        /*00d8*/ 	.word	0x0000da80


	//   ....[11]....
        /*00dc*/ 	.word	0x0000dad0


	//   ....[12]....
        /*00e0*/ 	.word	0x0000db10


	//   ....[13]....
        /*00e4*/ 	.word	0x0000db30


	//   ....[14]....
        /*00e8*/ 	.word	0x0000dbc0


	//   ....[15]....
        /*00ec*/ 	.word	0x0000dc00


	//   ....[16]....
        /*00f0*/ 	.word	0x0000dc90


	//   ....[17]....
        /*00f4*/ 	.word	0x0000dcb0


	//   ....[18]....
        /*00f8*/ 	.word	0x0000e770


	//   ....[19]....
        /*00fc*/ 	.word	0x0000e7e0


	//   ....[20]....
        /*0100*/ 	.word	0x0000e840


	//   ....[21]....
        /*0104*/ 	.word	0x0000e8a0


	//   ....[22]....
        /*0108*/ 	.word	0x0000e900


	//   ....[23]....
        /*010c*/ 	.word	0x0000ed80


	//   ....[24]....
        /*0110*/ 	.word	0x0000ede0


	//   ....[25]....
        /*0114*/ 	.word	0x0000ee40


	//   ....[26]....
        /*0118*/ 	.word	0x0000eea0


	//   ....[27]....
        /*011c*/ 	.word	0x0000ef10


	//----- nvinfo : EIATTR_EXIT_INSTR_OFFSETS
	.align		4
.L_2484:
        /*0120*/ 	.byte	0x04, 0x1c
        /*0122*/ 	.short	(.L_2486 - .L_2485)


	//   ....[0]....
.L_2485:
        /*0124*/ 	.word	0x000009f0


	//   ....[1]....
        /*0128*/ 	.word	0x0000e720


	//----- nvinfo : EIATTR_MAX_THREADS
	.align		4
.L_2486:
        /*012c*/ 	.byte	0x04, 0x05
        /*012e*/ 	.short	(.L_2488 - .L_2487)
.L_2487:
        /*0130*/ 	.word	0x00000080
        /*0134*/ 	.word	0x00000001
        /*0138*/ 	.word	0x00000001


	//----- nvinfo : EIATTR_CRS_STACK_SIZE
	.align		4
.L_2488:
        /*013c*/ 	.byte	0x04, 0x1e
        /*013e*/ 	.short	(.L_2490 - .L_2489)
.L_2489:
        /*0140*/ 	.word	0x00000000
.L_2490:


//--------------------- .nv.info._ZN10layer_norm13ln_fwd_kernelINS_13Kernel_traitsIf13__nv_bfloat16fS2_fjLj4096ELj1ELj1ELj4ELj16ENS_18Kernel_traits_baseILj4096EfS2_fS2_fjLj128EEEEELb1ELb0ELb1ELb1EEEvNS_9FwdParamsE --------------------------
	.section	.nv.info._ZN10layer_norm13ln_fwd_kernelINS_13Kernel_traitsIf13__nv_bfloat16fS2_fjLj4096ELj1ELj1ELj4ELj16ENS_18Kernel_traits_baseILj4096EfS2_fS2_fjLj128EEEEELb1ELb0ELb1ELb1EEEvNS_9FwdParamsE,"",@"SHT_CUDA_INFO"
	.sectionflags	@""
	.align	4


	//----- nvinfo : EIATTR_CUDA_API_VERSION
	.align		4
        /*0000*/ 	.byte	0x04, 0x37
        /*0002*/ 	.short	(.L_2492 - .L_2491)
.L_2491:
        /*0004*/ 	.word	0x00000082


	//----- nvinfo : EIATTR_SW2861232_WAR
	.align		4
.L_2492:
        /*0008*/ 	.byte	0x01, 0x35
	.zero		2


	//----- nvinfo : EIATTR_PARAM_CBANK
	.align		4
        /*000c*/ 	.byte	0x04, 0x0a
        /*000e*/ 	.short	(.L_2494 - .L_2493)
	.align		4
.L_2493:
        /*0010*/ 	.word	index@(.nv.constant0._ZN10layer_norm13ln_fwd_kernelINS_13Kernel_traitsIf13__nv_bfloat16fS2_fjLj4096ELj1ELj1ELj4ELj16ENS_18Kernel_traits_baseILj4096EfS2_fS2_fjLj128EEEEELb1ELb0ELb1ELb1EEEvNS_9FwdParamsE)
        /*0014*/ 	.short	0x0160
        /*0016*/ 	.short	0x00e8


	//----- nvinfo : EIATTR_CBANK_PARAM_SIZE
	.align		4
.L_2494:
        /*0018*/ 	.byte	0x03, 0x19
        /*001a*/ 	.short	0x00e8


	//----- nvinfo : EIATTR_KPARAM_INFO
	.align		4
        /*001c*/ 	.byte	0x04, 0x17
        /*001e*/ 	.short	(.L_2496 - .L_2495)
.L_2495:
        /*0020*/ 	.word	0x00000000
        /*0024*/ 	.short	0x0000
        /*0026*/ 	.short	0x0000
        /*0028*/ 	.byte	0x00, 0xf0, 0xa1, 0x03


	//----- nvinfo : EIATTR_MAXREG_COUNT
	.align		4
.L_2496:
        /*002c*/ 	.byte	0x03, 0x1b
        /*002e*/ 	.short	0x00ff


	//----- nvinfo : EIATTR_NUM_BARRIERS
	.align		4
        /*0030*/ 	.byte	0x02, 0x4c
        /*0032*/ 	.byte	0x01
	.zero		1


	//----- nvinfo : EIATTR_MERCURY_ISA_VERSION
	.align		4
        /*0034*/ 	.byte	0x03, 0x5f
        /*0036*/ 	.short	0x0000


	//----- nvinfo : EIATTR_COOP_GROUP_MASK_REGIDS
	.align		4
        /*0038*/ 	.byte	0x04, 0x29
        /*003a*/ 	.short	(.L_2498 - .L_2497)


	//   ....[0]....
.L_2497:
        /*003c*/ 	.word	0xffffffff


	//   ....[1]....
        /*0040*/ 	.word	0xffffffff


	//   ....[2]....
        /*0044*/ 	.word	0xffffffff


	//   ....[3]....
        /*0048*/ 	.word	0xffffffff


	//   ....[4]....
        /*004c*/ 	.word	0xffffffff


	//   ....[5]....
        /*0050*/ 	.word	0xffffffff


	//   ....[6]....
        /*0054*/ 	.word	0xffffffff


	//   ....[7]....
        /*0058*/ 	.word	0xffffffff


	//   ....[8]....
        /*005c*/ 	.word	0xffffffff


	//   ....[9]....
        /*0060*/ 	.word	0xffffffff


	//   ....[10]....
        /*0064*/ 	.word	0xffffffff


	//   ....[11]....
        /*0068*/ 	.word	0xffffffff


	//   ....[12]....
        /*006c*/ 	.word	0xffffffff


	//   ....[13]....
        /*0070*/ 	.word	0xffffffff


	//   ....[14]....
        /*0074*/ 	.word	0xffffffff


	//   ....[15]....
        /*0078*/ 	.word	0xffffffff


	//   ....[16]....
        /*007c*/ 	.word	0xffffffff


	//   ....[17]....
        /*0080*/ 	.word	0xffffffff


	//   ....[18]....
        /*0084*/ 	.word	0xffffffff


	//   ....[19]....
        /*0088*/ 	.word	0xffffffff


	//   ....[20]....
        /*008c*/ 	.word	0xffffffff


	//   ....[21]....
        /*0090*/ 	.word	0xffffffff


	//   ....[22]....
        /*0094*/ 	.word	0xffffffff


	//   ....[23]....
        /*0098*/ 	.word	0xffffffff


	//   ....[24]....
        /*009c*/ 	.word	0xffffffff


	//   ....[25]....
        /*00a0*/ 	.word	0xffffffff


	//   ....[26]....
        /*00a4*/ 	.word	0xffffffff


	//   ....[27]....
        /*00a8*/ 	.word	0xffffffff


	//----- nvinfo : EIATTR_COOP_GROUP_INSTR_OFFSETS
	.align		4
.L_2498:
        /*00ac*/ 	.byte	0x04, 0x28
        /*00ae*/ 	.short	(.L_2500 - .L_2499)


	//   ....[0]....
.L_2499:
        /*00b0*/ 	.word	0x0000ce60


	//   ....[1]....
        /*00b4*/ 	.word	0x0000ce90


	//   ....[2]....
        /*00b8*/ 	.word	0x0000ceb0


	//   ....[3]....
        /*00bc*/ 	.word	0x0000ced0


	//   ....[4]....
        /*00c0*/ 	.word	0x0000cef0


	//   ....[5]....
        /*00c4*/ 	.word	0x0000d320


	//   ....[6]....
        /*00c8*/ 	.word	0x0000d340


	//   ....[7]....
        /*00cc*/ 	.word	0x0000d360


	//   ....[8]....
        /*00d0*/ 	.word	0x0000d380


	//   ....[9]....
        /*00d4*/ 	.word	0x0000d3a0


	//   ....[10]....
        /*00d8*/ 	.word	0x0000d4b0


	//   ....[11]....
        /*00dc*/ 	.word	0x0000d500


	//   ....[12]....
        /*00e0*/ 	.word	0x0000d530


	//   ....[13]....
        /*00e4*/ 	.word	0x0000d540


	//   ....[14]....
        /*00e8*/ 	.word	0x0000d5e0


	//   ....[15]....
        /*00ec*/ 	.word	0x0000d620


	//   ....[16]....
        /*00f0*/ 	.word	0x0000d6d0


	//   ....[17]....
        /*00f4*/ 	.word	0x0000d710


	//   ....[18]....
        /*00f8*/ 	.word	0x0000e0c0


	//   ....[19]....
        /*00fc*/ 	.word	0x0000e130


	//   ....[20]....
        /*0100*/ 	.word	0x0000e190


	//   ....[21]....
        /*0104*/ 	.word	0x0000e1f0


	//   ....[22]....
        /*0108*/ 	.word	0x0000e250


	//   ....[23]....
        /*010c*/ 	.word	0x0000e6c0


	//   ....[24]....
        /*0110*/ 	.word	0x0000e720


	//   ....[25]....
        /*0114*/ 	.word	0x0000e780


	//   ....[26]....
        /*0118*/ 	.word	0x0000e7e0


	//   ....[27]....
        /*011c*/ 	.word	0x0000e840


	//----- nvinfo : EIATTR_EXIT_INSTR_OFFSETS
	.align		4
.L_2500:
        /*0120*/ 	.byte	0x04, 0x1c
        /*0122*/ 	.short	(.L_2502 - .L_2501)


	//   ....[0]....
.L_2501:
        /*0124*/ 	.word	0x000006c0


	//   ....[1]....
        /*0128*/ 	.word	0x0000e070


	//----- nvinfo : EIATTR_MAX_THREADS
	.align		4
.L_2502:
        /*012c*/ 	.byte	0x04, 0x05
        /*012e*/ 	.short	(.L_2504 - .L_2503)
.L_2503:
        /*0130*/ 	.word	0x00000080
        /*0134*/ 	.word	0x00000001
        /*0138*/ 	.word	0x00000001


	//----- nvinfo : EIATTR_CRS_STACK_SIZE
	.align		4
.L_2504:
        /*013c*/ 	.byte	0x04, 0x1e
        /*013e*/ 	.short	(.L_2506 - .L_2505)
.L_2505:
        /*0140*/ 	.word	0x00000000
.L_2506:


//--------------------- .nv.info._ZN10layer_norm13ln_fwd_kernelINS_13Kernel_traitsIf13__nv_bfloat16fS2_fjLj4096ELj1ELj1ELj4ELj16ENS_18Kernel_traits_baseILj4096EfS2_fS2_fjLj128EEEEELb1ELb1ELb0ELb0EEEvNS_9FwdParamsE --------------------------
	.section	.nv.info._ZN10layer_norm13ln_fwd_kernelINS_13Kernel_traitsIf13__nv_bfloat16fS2_fjLj4096ELj1ELj1ELj4ELj16ENS_18Kernel_traits_baseILj4096EfS2_fS2_fjLj128EEEEELb1ELb1ELb0ELb0EEEvNS_9FwdParamsE,"",@"SHT_CUDA_INFO"
	.sectionflags	@""
	.align	4


	//----- nvinfo : EIATTR_CUDA_API_VERSION
	.align		4
        /*0000*/ 	.byte	0x04, 0x37
        /*0002*/ 	.short	(.L_2508 - .L_2507)
.L_2507:
        /*0004*/ 	.word	0x00000082


	//----- nvinfo : EIATTR_SW2861232_WAR
	.align		4
.L_2508:
        /*0008*/ 	.byte	0x01, 0x35
	.zero		2


	//----- nvinfo : EIATTR_PARAM_CBANK
	.align		4
        /*000c*/ 	.byte	0x04, 0x0a
        /*000e*/ 	.short	(.L_2510 - .L_2509)
	.align		4
.L_2509:
        /*0010*/ 	.word	index@(.nv.constant0._ZN10layer_norm13ln_fwd_kernelINS_13Kernel_traitsIf13__nv_bfloat16fS2_fjLj4096ELj1ELj1ELj4ELj16ENS_18Kernel_traits_baseILj4096EfS2_fS2_fjLj128EEEEELb1ELb1ELb0ELb0EEEvNS_9FwdParamsE)
        /*0014*/ 	.short	0x0160
        /*0016*/ 	.short	0x00e8


	//----- nvinfo : EIATTR_CBANK_PARAM_SIZE
	.align		4
.L_2510:
        /*0018*/ 	.byte	0x03, 0x19
        /*001a*/ 	.short	0x00e8


	//----- nvinfo : EIATTR_KPARAM_INFO
	.align		4
        /*001c*/ 	.byte	0x04, 0x17
        /*001e*/ 	.short	(.L_2512 - .L_2511)
.L_2511:
        /*0020*/ 	.word	0x00000000
        /*0024*/ 	.short	0x0000
        /*0026*/ 	.short	0x0000
        /*0028*/ 	.byte	0x00, 0xf0, 0xa1, 0x03


	//----- nvinfo : EIATTR_MAXREG_COUNT
	.align		4
.L_2512:
        /*002c*/ 	.byte	0x03, 0x1b
        /*002e*/ 	.short	0x00ff


	//----- nvinfo : EIATTR_NUM_BARRIERS
	.align		4
        /*0030*/ 	.byte	0x02, 0x4c
        /*0032*/ 	.byte	0x01
	.zero		1


	//----- nvinfo : EIATTR_ANNOTATIONS
	.align		4
        /*0034*/ 	.byte	0x04, 0x55
        /*0036*/ 	.short	(.L_2514 - .L_2513)


	//   ....[0]....
.L_2513:
        /*0038*/ 	.word	0x00000001
        /*003c*/ 	.byte	0xe0, 0x0c, 0x00, 0x00, 0x01, 0x00, 0x00, 0x00, 0x10, 0xcc, 0x00, 0x00


	//----- nvinfo : EIATTR_MERCURY_ISA_VERSION
	.align		4
.L_2514:
        /*0048*/ 	.byte	0x03, 0x5f
        /*004a*/ 	.short	0x0000


	//----- nvinfo : EIATTR_COOP_GROUP_MASK_REGIDS
	.align		4
        /*004c*/ 	.byte	0x04, 0x29
        /*004e*/ 	.short	(.L_2516 - .L_2515)


	//   ....[0]....
.L_2515:
        /*0050*/ 	.word	0xffffffff


	//   ....[1]....
        /*0054*/ 	.word	0xffffffff


	//   ....[2]....
        /*0058*/ 	.word	0xffffffff


	//   ....[3]....
        /*005c*/ 	.word	0xffffffff


	//   ....[4]....
        /*0060*/ 	.word	0xffffffff


	//   ....[5]....
        /*0064*/ 	.word	0xffffffff


	//   ....[6]....
        /*0068*/ 	.word	0xffffffff


	//   ....[7]....
        /*006c*/ 	.word	0xffffffff


	//   ....[8]....
        /*0070*/ 	.word	0xffffffff


	//   ....[9]....
        /*0074*/ 	.word	0xffffffff


	//   ....[10]....
        /*0078*/ 	.word	0xffffffff


	//   ....[11]....
        /*007c*/ 	.word	0xffffffff


	//   ....[12]....
        /*0080*/ 	.word	0xffffffff


	//   ....[13]....
        /*0084*/ 	.word	0xffffffff


	//   ....[14]....
        /*0088*/ 	.word	0xffffffff


	//   ....[15]....
        /*008c*/ 	.word	0xffffffff


	//   ....[16]....
        /*0090*/ 	.word	0xffffffff


	//   ....[17]....
        /*0094*/ 	.word	0xffffffff


	//   ....[18]....
        /*0098*/ 	.word	0xffffffff


	//   ....[19]....
        /*009c*/ 	.word	0xffffffff


	//   ....[20]....
        /*00a0*/ 	.word	0xffffffff


	//   ....[21]....
        /*00a4*/ 	.word	0xffffffff


	//   ....[22]....
        /*00a8*/ 	.word	0xffffffff


	//   ....[23]....
        /*00ac*/ 	.word	0xffffffff


	//   ....[24]....
        /*00b0*/ 	.word	0xffffffff


	//   ....[25]....
        /*00b4*/ 	.word	0xffffffff


	//   ....[26]....
        /*00b8*/ 	.word	0xffffffff


	//   ....[27]....
        /*00bc*/ 	.word	0xffffffff


	//----- nvinfo : EIATTR_COOP_GROUP_INSTR_OFFSETS
	.align		4
.L_2516:
        /*00c0*/ 	.byte	0x04, 0x28
        /*00c2*/ 	.short	(.L_2518 - .L_2517)


	//   ....[0]....
.L_2517:
        /*00c4*/ 	.word	0x0000c610


	//   ....[1]....
        /*00c8*/ 	.word	0x0000c640


	//   ....[2]....
        /*00cc*/ 	.word	0x0000c670


	//   ....[3]....
        /*00d0*/ 	.word	0x0000c690


	//   ....[4]....
        /*00d4*/ 	.word	0x0000c6b0


	//   ....[5]....
        /*00d8*/ 	.word	0x0000caf0


	//   ....[6]....
        /*00dc*/ 	.word	0x0000cb10


	//   ....[7]....
        /*00e0*/ 	.word	0x0000cb30


	//   ....[8]....
        /*00e4*/ 	.word	0x0000cb50


	//   ....[9]....
        /*00e8*/ 	.word	0x0000cb70


	//   ....[10]....
        /*00ec*/ 	.word	0x0000cca0


	//   ....[11]....
        /*00f0*/ 	.word	0x0000ccf0


	//   ....[12]....
        /*00f4*/ 	.word	0x0000cd70


	//   ....[13]....
        /*00f8*/ 	.word	0x0000cd90


	//   ....[14]....
        /*00fc*/ 	.word	0x0000ce00


	//   ....[15]....
        /*0100*/ 	.word	0x0000ce20


	//   ....[16]....
        /*0104*/ 	.word	0x0000cee0


	//   ....[17]....
        /*0108*/ 	.word	0x0000cef0


	//   ....[18]....
        /*010c*/ 	.word	0x0000d950


	//   ....[19]....
        /*0110*/ 	.word	0x0000d9c0


	//   ....[20]....
        /*0114*/ 	.word	0x0000da30


	//   ....[21]....
        /*0118*/ 	.word	0x0000daa0


	//   ....[22]....
        /*011c*/ 	.word	0x0000db10


	//   ....[23]....
        /*0120*/ 	.word	0x0000dfa0


	//   ....[24]....
        /*0124*/ 	.word	0x0000e000


	//   ....[25]....
        /*0128*/ 	.word	0x0000e060


	//   ....[26]....
        /*012c*/ 	.word	0x0000e0c0


	//   ....[27]....
        /*0130*/ 	.word	0x0000e120


	//----- nvinfo : EIATTR_EXIT_INSTR_OFFSETS
	.align		4
.L_2518:
        /*0134*/ 	.byte	0x04, 0x1c
        /*0136*/ 	.short	(.L_2520 - .L_2519)


	//   ....[0]....
.L_2519:
        /*0138*/ 	.word	0x00000b20


	//   ....[1]....
        /*013c*/ 	.word	0x0000d8f0


	//----- nvinfo : EIATTR_MAX_THREADS
	.align		4
.L_2520:
        /*0140*/ 	.byte	0x04, 0x05
        /*0142*/ 	.short	(.L_2522 - .L_2521)
.L_2521:
        /*0144*/ 	.word	0x00000080
        /*0148*/ 	.word	0x00000001
        /*014c*/ 	.word	0x00000001


	//----- nvinfo : EIATTR_CRS_STACK_SIZE
	.align		4
.L_2522:
        /*0150*/ 	.byte	0x04, 0x1e
        /*0152*/ 	.short	(.L_2524 - .L_2523)
.L_2523:
        /*0154*/ 	.word	0x00000000
.L_2524:


//--------------------- .nv.info._ZN10layer_norm13ln_fwd_kernelINS_13Kernel_traitsIf13__nv_bfloat16fS2_fjLj4096ELj1ELj1ELj4ELj16ENS_18Kernel_traits_baseILj4096EfS2_fS2_fjLj128EEEEELb1ELb1ELb0ELb1EEEvNS_9FwdParamsE --------------------------
	.section	.nv.info._ZN10layer_norm13ln_fwd_kernelINS_13Kernel_traitsIf13__nv_bfloat16fS2_fjLj4096ELj1ELj1ELj4ELj16ENS_18Kernel_traits_baseILj4096EfS2_fS2_fjLj128EEEEELb1ELb1ELb0ELb1EEEvNS_9FwdParamsE,"",@"SHT_CUDA_INFO"
	.sectionflags	@""
	.align	4


	//----- nvinfo : EIATTR_CUDA_API_VERSION
	.align		4
        /*0000*/ 	.byte	0x04, 0x37
        /*0002*/ 	.short	(.L_2526 - .L_2525)
.L_2525:
        /*0004*/ 	.word	0x00000082


	//----- nvinfo : EIATTR_SW2861232_WAR
	.align		4
.L_2526:
        /*0008*/ 	.byte	0x01, 0x35
	.zero		2


	//----- nvinfo : EIATTR_PARAM_CBANK
	.align		4
        /*000c*/ 	.byte	0x04, 0x0a
        /*000e*/ 	.short	(.L_2528 - .L_2527)
	.align		4
.L_2527:
        /*0010*/ 	.word	index@(.nv.constant0._ZN10layer_norm13ln_fwd_kernelINS_13Kernel_traitsIf13__nv_bfloat16fS2_fjLj4096ELj1ELj1ELj4ELj16ENS_18Kernel_traits_baseILj4096EfS2_fS2_fjLj128EEEEELb1ELb1ELb0ELb1EEEvNS_9FwdParamsE)
        /*0014*/ 	.short	0x0160
        /*0016*/ 	.short	0x00e8


	//----- nvinfo : EIATTR_CBANK_PARAM_SIZE
	.align		4
.L_2528:
        /*0018*/ 	.byte	0x03, 0x19
        /*001a*/ 	.short	0x00e8


	//----- nvinfo : EIATTR_KPARAM_INFO
	.align		4
        /*001c*/ 	.byte	0x04, 0x17
        /*001e*/ 	.short	(.L_2530 - .L_2529)
.L_2529:
        /*0020*/ 	.word	0x00000000
        /*0024*/ 	.short	0x0000
        /*0026*/ 	.short	0x0000
        /*0028*/ 	.byte	0x00, 0xf0, 0xa1, 0x03


	//----- nvinfo : EIATTR_MAXREG_COUNT
	.align		4
.L_2530:
        /*002c*/ 	.byte	0x03, 0x1b
        /*002e*/ 	.short	0x00ff


	//----- nvinfo : EIATTR_NUM_BARRIERS
	.align		4
        /*0030*/ 	.byte	0x02, 0x4c
        /*0032*/ 	.byte	0x01
	.zero		1


	//----- nvinfo : EIATTR_MERCURY_ISA_VERSION
	.align		4
        /*0034*/ 	.byte	0x03, 0x5f
        /*0036*/ 	.short	0x0000


	//----- nvinfo : EIATTR_COOP_GROUP_MASK_REGIDS
	.align		4
        /*0038*/ 	.byte	0x04, 0x29
        /*003a*/ 	.short	(.L_2532 - .L_2531)


	//   ....[0]....
.L_2531:
        /*003c*/ 	.word	0xffffffff


	//   ....[1]....
        /*0040*/ 	.word	0xffffffff


	//   ....[2]....
        /*0044*/ 	.word	0xffffffff


	//   ....[3]....
        /*0048*/ 	.word	0xffffffff


	//   ....[4]....
        /*004c*/ 	.word	0xffffffff


	//   ....[5]....
        /*0050*/ 	.word	0xffffffff


	//   ....[6]....
        /*0054*/ 	.word	0xffffffff


	//   ....[7]....
        /*0058*/ 	.word	0xffffffff


	//   ....[8]....
        /*005c*/ 	.word	0xffffffff


	//   ....[9]....
        /*0060*/ 	.word	0xffffffff


	//   ....[10]....
        /*0064*/ 	.word	0xffffffff


	//   ....[11]....
        /*0068*/ 	.word	0xffffffff


	//   ....[12]....
        /*006c*/ 	.word	0xffffffff


	//   ....[13]....
        /*0070*/ 	.word	0xffffffff


	//   ....[14]....
        /*0074*/ 	.word	0xffffffff


	//   ....[15]....
        /*0078*/ 	.word	0xffffffff


	//   ....[16]....
        /*007c*/ 	.word	0xffffffff


	//   ....[17]....
        /*0080*/ 	.word	0xffffffff


	//   ....[18]....
        /*0084*/ 	.word	0xffffffff


	//   ....[19]....
        /*0088*/ 	.word	0xffffffff


	//   ....[20]....
        /*008c*/ 	.word	0xffffffff


	//   ....[21]....
        /*0090*/ 	.word	0xffffffff


	//   ....[22]....
        /*0094*/ 	.word	0xffffffff


	//   ....[23]....
        /*0098*/ 	.word	0xffffffff


	//   ....[24]....
        /*009c*/ 	.word	0xffffffff


	//   ....[25]....
        /*00a0*/ 	.word	0xffffffff


	//   ....[26]....
        /*00a4*/ 	.word	0xffffffff


	//   ....[27]....
        /*00a8*/ 	.word	0xffffffff


	//----- nvinfo : EIATTR_COOP_GROUP_INSTR_OFFSETS
	.align		4
.L_2532:
        /*00ac*/ 	.byte	0x04, 0x28
        /*00ae*/ 	.short	(.L_2534 - .L_2533)


	//   ....[0]....
.L_2533:
        /*00b0*/ 	.word	0x0000bf10


	//   ....[1]....
        /*00b4*/ 	.word	0x0000bf40


	//   ....[2]....
        /*00b8*/ 	.word	0x0000bf60


	//   ....[3]....
        /*00bc*/ 	.word	0x0000bf80


	//   ....[4]....
        /*00c0*/ 	.word	0x0000bfa0


	//   ....[5]....
        /*00c4*/ 	.word	0x0000c3d0


	//   ....[6]....
        /*00c8*/ 	.word	0x0000c3f0


	//   ....[7]....
        /*00cc*/ 	.word	0x0000c410


	//   ....[8]....
        /*00d0*/ 	.word	0x0000c430


	//   ....[9]....
        /*00d4*/ 	.word	0x0000c450


	//   ....[10]....
        /*00d8*/ 	.word	0x0000c570


	//   ....[11]....
        /*00dc*/ 	.word	0x0000c5b0


	//   ....[12]....
        /*00e0*/ 	.word	0x0000c5c0


	//   ....[13]....
        /*00e4*/ 	.word	0x0000c620


	//   ....[14]....
        /*00e8*/ 	.word	0x0000c680


	//   ....[15]....
        /*00ec*/ 	.word	0x0000c690


	//   ....[16]....
        /*00f0*/ 	.word	0x0000c780


	//   ....[17]....
        /*00f4*/ 	.word	0x0000c7b0


	//   ....[18]....
        /*00f8*/ 	.word	0x0000d110


	//   ....[19]....
        /*00fc*/ 	.word	0x0000d180


	//   ....[20]....
        /*0100*/ 	.word	0x0000d1e0


	//   ....[21]....
        /*0104*/ 	.word	0x0000d240


	//   ....[22]....
        /*0108*/ 	.word	0x0000d2a0


	//   ....[23]....
        /*010c*/ 	.word	0x0000d710


	//   ....[24]....
        /*0110*/ 	.word	0x0000d770


	//   ....[25]....
        /*0114*/ 	.word	0x0000d7d0


	//   ....[26]....
        /*0118*/ 	.word	0x0000d830


	//   ....[27]....
        /*011c*/ 	.word	0x0000d890


	//----- nvinfo : EIATTR_EXIT_INSTR_OFFSETS
	.align		4
.L_2534:
        /*0120*/ 	.byte	0x04, 0x1c
        /*0122*/ 	.short	(.L_2536 - .L_2535)


	//   ....[0]....
.L_2535:
        /*0124*/ 	.word	0x000006f0


	//   ....[1]....
        /*0128*/ 	.word	0x0000d0c0


	//----- nvinfo : EIATTR_MAX_THREADS
	.align		4
.L_2536:
        /*012c*/ 	.byte	0x04, 0x05
        /*012e*/ 	.short	(.L_2538 - .L_2537)
.L_2537:
        /*0130*/ 	.word	0x00000080
        /*0134*/ 	.word	0x00000001
        /*0138*/ 	.word	0x00000001


	//----- nvinfo : EIATTR_CRS_STACK_SIZE
	.align		4
.L_2538:
        /*013c*/ 	.byte	0x04, 0x1e
        /*013e*/ 	.short	(.L_2540 - .L_2539)
.L_2539:
        /*0140*/ 	.word	0x00000000
.L_2540:


//--------------------- .nv.info._ZN10layer_norm13ln_fwd_kernelINS_13Kernel_traitsIf13__nv_bfloat16fS2_fjLj4096ELj1ELj1ELj4ELj16ENS_18Kernel_traits_baseILj4096EfS2_fS2_fjLj128EEEEELb1ELb1ELb1ELb0EEEvNS_9FwdParamsE --------------------------
	.section	.nv.info._ZN10layer_norm13ln_fwd_kernelINS_13Kernel_traitsIf13__nv_bfloat16fS2_fjLj4096ELj1ELj1ELj4ELj16ENS_18Kernel_traits_baseILj4096EfS2_fS2_fjLj128EEEEELb1ELb1ELb1ELb0EEEvNS_9FwdParamsE,"",@"SHT_CUDA_INFO"
	.sectionflags	@""
	.align	4


	//----- nvinfo : EIATTR_CUDA_API_VERSION
	.align		4
        /*0000*/ 	.byte	0x04, 0x37
        /*0002*/ 	.short	(.L_2542 - .L_2541)
.L_2541:
        /*0004*/ 	.word	0x00000082


	//----- nvinfo : EIATTR_SW2861232_WAR
	.align		4
.L_2542:
        /*0008*/ 	.byte	0x01, 0x35
	.zero		2


	//----- nvinfo : EIATTR_PARAM_CBANK
	.align		4
        /*000c*/ 	.byte	0x04, 0x0a
        /*000e*/ 	.short	(.L_2544 - .L_2543)
	.align		4
.L_2543:
        /*0010*/ 	.word	index@(.nv.constant0._ZN10layer_norm13ln_fwd_kernelINS_13Kernel_traitsIf13__nv_bfloat16fS2_fjLj4096ELj1ELj1ELj4ELj16ENS_18Kernel_traits_baseILj4096EfS2_fS2_fjLj128EEEEELb1ELb1ELb1ELb0EEEvNS_9FwdParamsE)
        /*0014*/ 	.short	0x0160
        /*0016*/ 	.short	0x00e8


	//----- nvinfo : EIATTR_CBANK_PARAM_SIZE
	.align		4
.L_2544:
        /*0018*/ 	.byte	0x03, 0x19
        /*001a*/ 	.short	0x00e8


	//----- nvinfo : EIATTR_KPARAM_INFO
	.align		4
        /*001c*/ 	.byte	0x04, 0x17
        /*001e*/ 	.short	(.L_2546 - .L_2545)
.L_2545:
        /*0020*/ 	.word	0x00000000
        /*0024*/ 	.short	0x0000
        /*0026*/ 	.short	0x0000
        /*0028*/ 	.byte	0x00, 0xf0, 0xa1, 0x03


	//----- nvinfo : EIATTR_MAXREG_COUNT
	.align		4
.L_2546:
        /*002c*/ 	.byte	0x03, 0x1b
        /*002e*/ 	.short	0x00ff


	//----- nvinfo : EIATTR_NUM_BARRIERS
	.align		4
        /*0030*/ 	.byte	0x02, 0x4c
        /*0032*/ 	.byte	0x01
	.zero		1


	//----- nvinfo : EIATTR_MERCURY_ISA_VERSION
	.align		4
        /*0034*/ 	.byte	0x03, 0x5f
        /*0036*/ 	.short	0x0000


	//----- nvinfo : EIATTR_COOP_GROUP_MASK_REGIDS
	.align		4
        /*0038*/ 	.byte	0x04, 0x29
        /*003a*/ 	.short	(.L_2548 - .L_2547)


	//   ....[0]....
.L_2547:
        /*003c*/ 	.word	0xffffffff


	//   ....[1]....
        /*0040*/ 	.word	0xffffffff


	//   ....[2]....
        /*0044*/ 	.word	0xffffffff


	//   ....[3]....
        /*0048*/ 	.word	0xffffffff


	//   ....[4]....
        /*004c*/ 	.word	0xffffffff


	//   ....[5]....
        /*0050*/ 	.word	0xffffffff


	//   ....[6]....
        /*0054*/ 	.word	0xffffffff


	//   ....[7]....
        /*0058*/ 	.word	0xffffffff


	//   ....[8]....
        /*005c*/ 	.word	0xffffffff


	//   ....[9]....
        /*0060*/ 	.word	0xffffffff


	//   ....[10]....
        /*0064*/ 	.word	0xffffffff


	//   ....[11]....
        /*0068*/ 	.word	0xffffffff


	//   ....[12]....
        /*006c*/ 	.word	0xffffffff


	//   ....[13]....
        /*0070*/ 	.word	0xffffffff


	//   ....[14]....
        /*0074*/ 	.word	0xffffffff


	//   ....[15]....
        /*0078*/ 	.word	0xffffffff


	//   ....[16]....
        /*007c*/ 	.word	0xffffffff


	//   ....[17]....
        /*0080*/ 	.word	0xffffffff


	//   ....[18]....
        /*0084*/ 	.word	0xffffffff


	//   ....[19]....
        /*0088*/ 	.word	0xffffffff


	//   ....[20]....
        /*008c*/ 	.word	0xffffffff


	//   ....[21]....
        /*0090*/ 	.word	0xffffffff


	//   ....[22]....
        /*0094*/ 	.word	0xffffffff


	//   ....[23]....
        /*0098*/ 	.word	0xffffffff


	//   ....[24]....
        /*009c*/ 	.word	0xffffffff


	//   ....[25]....
        /*00a0*/ 	.word	0xffffffff


	//   ....[26]....
        /*00a4*/ 	.word	0xffffffff


	//   ....[27]....
        /*00a8*/ 	.word	0xffffffff


	//----- nvinfo : EIATTR_COOP_GROUP_INSTR_OFFSETS
	.align		4
.L_2548:
        /*00ac*/ 	.byte	0x04, 0x28
        /*00ae*/ 	.short	(.L_2550 - .L_2549)


	//   ....[0]....
.L_2549:
        /*00b0*/ 	.word	0x0000d670


	//   ....[1]....
        /*00b4*/ 	.word	0x0000d6a0


	//   ....[2]....
        /*00b8*/ 	.word	0x0000d6c0


	//   ....[3]....
        /*00bc*/ 	.word	0x0000d6e0


	//   ....[4]....
        /*00c0*/ 	.word	0x0000d700


	//   ....[5]....
        /*00c4*/ 	.word	0x0000db40


	//   ....[6]....
        /*00c8*/ 	.word	0x0000db60


	//   ....[7]....
        /*00cc*/ 	.word	0x0000db80


	//   ....[8]....
        /*00d0*/ 	.word	0x0000dba0


	//   ....[9]....
        /*00d4*/ 	.word	0x0000dbc0


	//   ....[10]....
        /*00d8*/ 	.word	0x0000dcf0


	//   ....[11]....
        /*00dc*/ 	.word	0x0000dd40


	//   ....[12]....
        /*00e0*/ 	.word	0x0000dd60


	//   ....[13]....
        /*00e4*/ 	.word	0x0000dd80


	//   ....[14]....
        /*00e8*/ 	.word	0x0000de00


	//   ....[15]....
        /*00ec*/ 	.word	0x0000de60


	//   ....[16]....
        /*00f0*/ 	.word	0x0000df10


	//   ....[17]....
        /*00f4*/ 	.word	0x0000df20


	//   ....[18]....
        /*00f8*/ 	.word	0x0000e9e0


	//   ....[19]....
        /*00fc*/ 	.word	0x0000ea60


	//   ....[20]....
        /*0100*/ 	.word	0x0000eac0


	//   ....[21]....
        /*0104*/ 	.word	0x0000eb20


	//   ....[22]....
        /*0108*/ 	.word	0x0000eb80


	//   ....[23]....
        /*010c*/ 	.word	0x0000f000


	//   ....[24]....
        /*0110*/ 	.word	0x0000f060


	//   ....[25]....
        /*0114*/ 	.word	0x0000f0c0


	//   ....[26]....
        /*0118*/ 	.word	0x0000f120


	//   ....[27]....
        /*011c*/ 	.word	0x0000f190


	//----- nvinfo : EIATTR_EXIT_INSTR_OFFSETS
	.align		4
.L_2550:
        /*0120*/ 	.byte	0x04, 0x1c
        /*0122*/ 	.short	(.L_2552 - .L_2551)


	//   ....[0]....
.L_2551:
        /*0124*/ 	.word	0x00000980


	//   ....[1]....
        /*0128*/ 	.word	0x0000e990


	//----- nvinfo : EIATTR_MAX_THREADS
	.align		4
.L_2552:
        /*012c*/ 	.byte	0x04, 0x05
        /*012e*/ 	.short	(.L_2554 - .L_2553)
.L_2553:
        /*0130*/ 	.word	0x00000080
        /*0134*/ 	.word	0x00000001
        /*0138*/ 	.word	0x00000001


	//----- nvinfo : EIATTR_CRS_STACK_SIZE
	.align		4
.L_2554:
        /*013c*/ 	.byte	0x04, 0x1e
        /*013e*/ 	.short	(.L_2556 - .L_2555)
.L_2555:
        /*0140*/ 	.word	0x00000000
.L_2556:


//--------------------- .nv.info._ZN10layer_norm13ln_fwd_kernelINS_13Kernel_traitsIf13__nv_bfloat16fS2_fjLj4096ELj1ELj1ELj4ELj16ENS_18Kernel_traits_baseILj4096EfS2_fS2_fjLj128EEEEELb1ELb1ELb1ELb1EEEvNS_9FwdParamsE --------------------------
	.section	.nv.info._ZN10layer_norm13ln_fwd_kernelINS_13Kernel_traitsIf13__nv_bfloat16fS2_fjLj4096ELj1ELj1ELj4ELj16ENS_18Kernel_traits_baseILj4096EfS2_fS2_fjLj128EEEEELb1ELb1ELb1ELb1EEEvNS_9FwdParamsE,"",@"SHT_CUDA_INFO"
	.sectionflags	@""
	.align	4


	//----- nvinfo : EIATTR_CUDA_API_VERSION
	.align		4
        /*0000*/ 	.byte	0x04, 0x37
        /*0002*/ 	.short	(.L_2558 - .L_2557)
.L_2557:
        /*0004*/ 	.word	0x00000082


	//----- nvinfo : EIATTR_SW2861232_WAR
	.align		4
.L_2558:
        /*0008*/ 	.byte	0x01, 0x35
	.zero		2


	//----- nvinfo : EIATTR_PARAM_CBANK
	.align		4
        /*000c*/ 	.byte	0x04, 0x0a
        /*000e*/ 	.short	(.L_2560 - .L_2559)
	.align		4
.L_2559:
        /*0010*/ 	.word	index@(.nv.constant0._ZN10layer_norm13ln_fwd_kernelINS_13Kernel_traitsIf13__nv_bfloat16fS2_fjLj4096ELj1ELj1ELj4ELj16ENS_18Kernel_traits_baseILj4096EfS2_fS2_fjLj128EEEEELb1ELb1ELb1ELb1EEEvNS_9FwdParamsE)
        /*0014*/ 	.short	0x0160
        /*0016*/ 	.short	0x00e8


	//----- nvinfo : EIATTR_CBANK_PARAM_SIZE
	.align		4
.L_2560:
        /*0018*/ 	.byte	0x03, 0x19
        /*001a*/ 	.short	0x00e8


	//----- nvinfo : EIATTR_KPARAM_INFO
	.align		4
        /*001c*/ 	.byte	0x04, 0x17
        /*001e*/ 	.short	(.L_2562 - .L_2561)
.L_2561:
        /*0020*/ 	.word	0x00000000
        /*0024*/ 	.short	0x0000
        /*0026*/ 	.short	0x0000
        /*0028*/ 	.byte	0x00, 0xf0, 0xa1, 0x03


	//----- nvinfo : EIATTR_MAXREG_COUNT
	.align		4
.L_2562:
        /*002c*/ 	.byte	0x03, 0x1b
        /*002e*/ 	.short	0x00ff


	//----- nvinfo : EIATTR_NUM_BARRIERS
	.align		4
        /*0030*/ 	.byte	0x02, 0x4c
        /*0032*/ 	.byte	0x01
	.zero		1


	//----- nvinfo : EIATTR_MERCURY_ISA_VERSION
	.align		4
        /*0034*/ 	.byte	0x03, 0x5f
        /*0036*/ 	.short	0x0000


	//----- nvinfo : EIATTR_COOP_GROUP_MASK_REGIDS
	.align		4
        /*0038*/ 	.byte	0x04, 0x29
        /*003a*/ 	.short	(.L_2564 - .L_2563)


	//   ....[0]....
.L_2563:
        /*003c*/ 	.word	0xffffffff


	//   ....[1]....
        /*0040*/ 	.word	0xffffffff


	//   ....[2]....
        /*0044*/ 	.word	0xffffffff


	//   ....[3]....
        /*0048*/ 	.word	0xffffffff


	//   ....[4]....
        /*004c*/ 	.word	0xffffffff


	//   ....[5]....
        /*0050*/ 	.word	0xffffffff


	//   ....[6]....
        /*0054*/ 	.word	0xffffffff


	//   ....[7]....
        /*0058*/ 	.word	0xffffffff


	//   ....[8]....
        /*005c*/ 	.word	0xffffffff


	//   ....[9]....
        /*0060*/ 	.word	0xffffffff


	//   ....[10]....
        /*0064*/ 	.word	0xffffffff


	//   ....[11]....
        /*0068*/ 	.word	0xffffffff


	//   ....[12]....
        /*006c*/ 	.word	0xffffffff


	//   ....[13]....
        /*0070*/ 	.word	0xffffffff


	//   ....[14]....
        /*0074*/ 	.word	0xffffffff


	//   ....[15]....
        /*0078*/ 	.word	0xffffffff


	//   ....[16]....
        /*007c*/ 	.word	0xffffffff


	//   ....[17]....
        /*0080*/ 	.word	0xffffffff


	//   ....[18]....
        /*0084*/ 	.word	0xffffffff


	//   ....[19]....
        /*0088*/ 	.word	0xffffffff


	//   ....[20]....
        /*008c*/ 	.word	0xffffffff


	//   ....[21]....
        /*0090*/ 	.word	0xffffffff


	//   ....[22]....
        /*0094*/ 	.word	0xffffffff


	//   ....[23]....
        /*0098*/ 	.word	0xffffffff


	//   ....[24]....
        /*009c*/ 	.word	0xffffffff


	//   ....[25]....
        /*00a0*/ 	.word	0xffffffff


	//   ....[26]....
        /*00a4*/ 	.word	0xffffffff


	//   ....[27]....
        /*00a8*/ 	.word	0xffffffff


	//----- nvinfo : EIATTR_COOP_GROUP_INSTR_OFFSETS
	.align		4
.L_2564:
        /*00ac*/ 	.byte	0x04, 0x28
        /*00ae*/ 	.short	(.L_2566 - .L_2565)


	//   ....[0]....
.L_2565:
        /*00b0*/ 	.word	0x0000d070


	//   ....[1]....
        /*00b4*/ 	.word	0x0000d0a0


	//   ....[2]....
        /*00b8*/ 	.word	0x0000d0c0


	//   ....[3]....
        /*00bc*/ 	.word	0x0000d0e0


	//   ....[4]....
        /*00c0*/ 	.word	0x0000d100


	//   ....[5]....
        /*00c4*/ 	.word	0x0000d530


	//   ....[6]....
        /*00c8*/ 	.word	0x0000d550


	//   ....[7]....
        /*00cc*/ 	.word	0x0000d570


	//   ....[8]....
        /*00d0*/ 	.word	0x0000d590


	//   ....[9]....
        /*00d4*/ 	.word	0x0000d5b0


	//   ....[10]....
        /*00d8*/ 	.word	0x0000d6d0


	//   ....[11]....
        /*00dc*/ 	.word	0x0000d710


	//   ....[12]....
        /*00e0*/ 	.word	0x0000d740


	//   ....[13]....
        /*00e4*/ 	.word	0x0000d760


	//   ....[14]....
        /*00e8*/ 	.word	0x0000d800


	//   ....[15]....
        /*00ec*/ 	.word	0x0000d840


	//   ....[16]....
        /*00f0*/ 	.word	0x0000d8e0


	//   ....[17]....
        /*00f4*/ 	.word	0x0000d920


	//   ....[18]....
        /*00f8*/ 	.word	0x0000e2f0


	//   ....[19]....
        /*00fc*/ 	.word	0x0000e360


	//   ....[20]....
        /*0100*/ 	.word	0x0000e3c0


	//   ....[21]....
        /*0104*/ 	.word	0x0000e420


	//   ....[22]....
        /*0108*/ 	.word	0x0000e480


	//   ....[23]....
        /*010c*/ 	.word	0x0000e8f0


	//   ....[24]....
        /*0110*/ 	.word	0x0000e950


	//   ....[25]....
        /*0114*/ 	.word	0x0000e9b0


	//   ....[26]....
        /*0118*/ 	.word	0x0000ea10


	//   ....[27]....
        /*011c*/ 	.word	0x0000ea70


	//----- nvinfo : EIATTR_EXIT_INSTR_OFFSETS
	.align		4
.L_2566:
        /*0120*/ 	.byte	0x04, 0x1c
        /*0122*/ 	.short	(.L_2568 - .L_2567)


	//   ....[0]....
.L_2567:
        /*0124*/ 	.word	0x00000330


	//   ....[1]....
        /*0128*/ 	.word	0x0000e2a0


	//----- nvinfo : EIATTR_MAX_THREADS
	.align		4
.L_2568:
        /*012c*/ 	.byte	0x04, 0x05
        /*012e*/ 	.short	(.L_2570 - .L_2569)
.L_2569:
        /*0130*/ 	.word	0x00000080
        /*0134*/ 	.word	0x00000001
        /*0138*/ 	.word	0x00000001


	//----- nvinfo : EIATTR_CRS_STACK_SIZE
	.align		4
.L_2570:
        /*013c*/ 	.byte	0x04, 0x1e
        /*013e*/ 	.short	(.L_2572 - .L_2571)
.L_2571:
        /*0140*/ 	.word	0x00000000
.L_2572:


//--------------------- .nv.info._ZN10layer_norm13ln_fwd_kernelINS_13Kernel_traitsIf6__halfS2_S2_fjLj4096ELj1ELj1ELj4ELj16ENS_18Kernel_traits_baseILj4096EfS2_S2_S2_fjLj128EEEEELb0ELb0ELb0ELb0EEEvNS_9FwdParamsE --------------------------
	.section	.nv.info._ZN10layer_norm13ln_fwd_kernelINS_13Kernel_traitsIf6__halfS2_S2_fjLj4096ELj1ELj1ELj4ELj16ENS_18Kernel_traits_baseILj4096EfS2_S2_S2_fjLj128EEEEELb0ELb0ELb0ELb0EEEvNS_9FwdParamsE,"",@"SHT_CUDA_INFO"
	.sectionflags	@""
	.align	4


	//----- nvinfo : EIATTR_CUDA_API_VERSION
	.align		4
        /*0000*/ 	.byte	0x04, 0x37
        /*0002*/ 	.short	(.L_2574 - .L_2573)
.L_2573:
        /*0004*/ 	.word	0x00000082


	//----- nvinfo : EIATTR_SW2861232_WAR
	.align		4
.L_2574:
        /*0008*/ 	.byte	0x01, 0x35
	.zero		2


	//----- nvinfo : EIATTR_PARAM_CBANK
	.align		4
        /*000c*/ 	.byte	0x04, 0x0a
        /*000e*/ 	.short	(.L_2576 - .L_2575)
	.align		4
.L_2575:
        /*0010*/ 	.word	index@(.nv.constant0._ZN10layer_norm13ln_fwd_kernelINS_13Kernel_traitsIf6__halfS2_S2_fjLj4096ELj1ELj1ELj4ELj16ENS_18Kernel_traits_baseILj4096EfS2_S2_S2_fjLj128EEEEELb0ELb0ELb0ELb0EEEvNS_9FwdParamsE)
        /*0014*/ 	.short	0x0160
        /*0016*/ 	.short	0x00e8


	//----- nvinfo : EIATTR_CBANK_PARAM_SIZE
	.align		4
.L_2576:
        /*0018*/ 	.byte	0x03, 0x19
        /*001a*/ 	.short	0x00e8


	//----- nvinfo : EIATTR_KPARAM_INFO
	.align		4
        /*001c*/ 	.byte	0x04, 0x17
        /*001e*/ 	.short	(.L_2578 - .L_2577)
.L_2577:
        /*0020*/ 	.word	0x00000000
        /*0024*/ 	.short	0x0000
        /*0026*/ 	.short	0x0000
        /*0028*/ 	.byte	0x00, 0xf0, 0xa1, 0x03


	//----- nvinfo : EIATTR_MAXREG_COUNT
	.align		4
.L_2578:
        /*002c*/ 	.byte	0x03, 0x1b
        /*002e*/ 	.short	0x00ff


	//----- nvinfo : EIATTR_NUM_BARRIERS
	.align		4
        /*0030*/ 	.byte	0x02, 0x4c
        /*0032*/ 	.byte	0x01
	.zero		1


	//----- nvinfo : EIATTR_MERCURY_ISA_VERSION
	.align		4
        /*0034*/ 	.byte	0x03, 0x5f
        /*0036*/ 	.short	0x0000


	//----- nvinfo : EIATTR_COOP_GROUP_MASK_REGIDS
	.align		4
        /*0038*/ 	.byte	0x04, 0x29
        /*003a*/ 	.short	(.L_2580 - .L_2579)


	//   ....[0]....
.L_2579:
        /*003c*/ 	.word	0xffffffff


	//   ....[1]....
        /*0040*/ 	.word	0xffffffff


	//   ....[2]....
        /*0044*/ 	.word	0xffffffff


	//   ....[3]....
        /*0048*/ 	.word	0xffffffff


	//   ....[4]....
        /*004c*/ 	.word	0xffffffff


	//   ....[5]....
        /*0050*/ 	.word	0xffffffff


	//   ....[6]....
        /*0054*/ 	.word	0xffffffff


	//   ....[7]....
        /*0058*/ 	.word	0xffffffff


	//   ....[8]....
        /*005c*/ 	.word	0xffffffff


	//   ....[9]....
        /*0060*/ 	.word	0xffffffff


	//   ....[10]....
        /*0064*/ 	.word	0xffffffff


	//   ....[11]....
        /*0068*/ 	.word	0xffffffff


	//   ....[12]....
        /*006c*/ 	.word	0xffffffff


	//   ....[13]....
        /*0070*/ 	.word	0xffffffff


	//   ....[14]....
        /*0074*/ 	.word	0xffffffff


	//   ....[15]....
        /*0078*/ 	.word	0xffffffff


	//   ....[16]....
        /*007c*/ 	.word	0xffffffff


	//   ....[17]....
        /*0080*/ 	.word	0xffffffff


	//   ....[18]....
        /*0084*/ 	.word	0xffffffff


	//   ....[19]....
        /*0088*/ 	.word	0xffffffff


	//   ....[20]....
        /*008c*/ 	.word	0xffffffff


	//   ....[21]....
        /*0090*/ 	.word	0xffffffff


	//   ....[22]....
        /*0094*/ 	.word	0xffffffff


	//   ....[23]....
        /*0098*/ 	.word	0xffffffff


	//   ....[24]....
        /*009c*/ 	.word	0xffffffff


	//   ....[25]....
        /*00a0*/ 	.word	0xffffffff


	//   ....[26]....
        /*00a4*/ 	.word	0xffffffff


	//   ....[27]....
        /*00a8*/ 	.word	0xffffffff


	//----- nvinfo : EIATTR_COOP_GROUP_INSTR_OFFSETS
	.align		4
.L_2580:
        /*00ac*/ 	.byte	0x04, 0x28
        /*00ae*/ 	.short	(.L_2582 - .L_2581)


	//   ....[0]....
.L_2581:
        /*00b0*/ 	.word	0x000020c0


	//   ....[1]....
        /*00b4*/ 	.word	0x000020f0


	//   ....[2]....
        /*00b8*/ 	.word	0x00002110


	//   ....[3]....
        /*00bc*/ 	.word	0x00002130


	//   ....[4]....
        /*00c0*/ 	.word	0x00002150


	//   ....[5]....
        /*00c4*/ 	.word	0x00002590


	//   ....[6]....
        /*00c8*/ 	.word	0x000025b0


	//   ....[7]....
        /*00cc*/ 	.word	0x000025d0


	//   ....[8]....
        /*00d0*/ 	.word	0x000025f0


	//   ....[9]....
        /*00d4*/ 	.word	0x00002610


	//   ....[10]....
        /*00d8*/ 	.word	0x00002730


	//   ....[11]....
        /*00dc*/ 	.word	0x00002790


	//   ....[12]....
        /*00e0*/ 	.word	0x000027a0


	//   ....[13]....
        /*00e4*/ 	.word	0x00002810


	//   ....[14]....
        /*00e8*/ 	.word	0x00002860


	//   ....[15]....
        /*00ec*/ 	.word	0x00002880


	//   ....[16]....
        /*00f0*/ 	.word	0x00002960


	//   ....[17]....
        /*00f4*/ 	.word	0x00002970


	//   ....[18]....
        /*00f8*/ 	.word	0x000033b0


	//   ....[19]....
        /*00fc*/ 	.word	0x00003410


	//   ....[20]....
        /*0100*/ 	.word	0x00003470


	//   ....[21]....
        /*0104*/ 	.word	0x000034d0


	//   ....[22]....
        /*0108*/ 	.word	0x00003530


	//   ....[23]....
        /*010c*/ 	.word	0x000039c0


	//   ....[24]....
        /*0110*/ 	.word	0x00003a20


	//   ....[25]....
        /*0114*/ 	.word	0x00003a80


	//   ....[26]....
        /*0118*/ 	.word	0x00003ae0


	//   ....[27]....
        /*011c*/ 	.word	0x00003b40


	//----- nvinfo : EIATTR_EXIT_INSTR_OFFSETS
	.align		4
.L_2582:
        /*0120*/ 	.byte	0x04, 0x1c
        /*0122*/ 	.short	(.L_2584 - .L_2583)


	//   ....[0]....
.L_2583:
        /*0124*/ 	.word	0x00000580


	//   ....[1]....
        /*0128*/ 	.word	0x00003350


	//----- nvinfo : EIATTR_MAX_THREADS
	.align		4
.L_2584:
        /*012c*/ 	.byte	0x04, 0x05
        /*012e*/ 	.short	(.L_2586 - .L_2585)
.L_2585:
        /*0130*/ 	.word	0x00000080
        /*0134*/ 	.word	0x00000001
        /*0138*/ 	.word	0x00000001


	//----- nvinfo : EIATTR_CRS_STACK_SIZE
	.align		4
.L_2586:
        /*013c*/ 	.byte	0x04, 0x1e
        /*013e*/ 	.short	(.L_2588 - .L_2587)
.L_2587:
        /*0140*/ 	.word	0x00000000
.L_2588:


//--------------------- .nv.info._ZN10layer_norm13ln_fwd_kernelINS_13Kernel_traitsIf6__halfS2_S2_fjLj4096ELj1ELj1ELj4ELj16ENS_18Kernel_traits_baseILj4096EfS2_S2_S2_fjLj128EEEEELb0ELb0ELb0ELb1EEEvNS_9FwdParamsE --------------------------
	.section	.nv.info._ZN10layer_norm13ln_fwd_kernelINS_13Kernel_traitsIf6__halfS2_S2_fjLj4096ELj1ELj1ELj4ELj16ENS_18Kernel_traits_baseILj4096EfS2_S2_S2_fjLj128EEEEELb0ELb0ELb0ELb1EEEvNS_9FwdParamsE,"",@"SHT_CUDA_INFO"
	.sectionflags	@""
	.align	4


	//----- nvinfo : EIATTR_CUDA_API_VERSION
	.align		4
        /*0000*/ 	.byte	0x04, 0x37
        /*0002*/ 	.short	(.L_2590 - .L_2589)
.L_2589:
        /*0004*/ 	.word	0x00000082


	//----- nvinfo : EIATTR_SW2861232_WAR
	.align		4
.L_2590:
        /*0008*/ 	.byte	0x01, 0x35
	.zero		2


	//----- nvinfo : EIATTR_PARAM_CBANK
	.align		4
        /*000c*/ 	.byte	0x04, 0x0a
        /*000e*/ 	.short	(.L_2592 - .L_2591)
	.align		4
.L_2591:
        /*0010*/ 	.word	index@(.nv.constant0._ZN10layer_norm13ln_fwd_kernelINS_13Kernel_traitsIf6__halfS2_S2_fjLj4096ELj1ELj1ELj4ELj16ENS_18Kernel_traits_baseILj4096EfS2_S2_S2_fjLj128EEEEELb0ELb0ELb0ELb1EEEvNS_9FwdParamsE)
        /*0014*/ 	.short	0x0160
        /*0016*/ 	.short	0x00e8


	//----- nvinfo : EIATTR_CBANK_PARAM_SIZE
	.align		4
.L_2592:
        /*0018*/ 	.byte	0x03, 0x19
        /*001a*/ 	.short	0x00e8


	//----- nvinfo : EIATTR_KPARAM_INFO
	.align		4
        /*001c*/ 	.byte	0x04, 0x17
        /*001e*/ 	.short	(.L_2594 - .L_2593)
.L_2593:
        /*0020*/ 	.word	0x00000000
        /*0024*/ 	.short	0x0000
        /*0026*/ 	.short	0x0000
        /*0028*/ 	.byte	0x00, 0xf0, 0xa1, 0x03


	//----- nvinfo : EIATTR_MAXREG_COUNT
	.align		4
.L_2594:
        /*002c*/ 	.byte	0x03, 0x1b
        /*002e*/ 	.short	0x00ff


	//----- nvinfo : EIATTR_NUM_BARRIERS
	.align		4
        /*0030*/ 	.byte	0x02, 0x4c
        /*0032*/ 	.byte	0x01
	.zero		1


	//----- nvinfo : EIATTR_MERCURY_ISA_VERSION
	.align		4
        /*0034*/ 	.byte	0x03, 0x5f
        /*0036*/ 	.short	0x0000


	//----- nvinfo : EIATTR_COOP_GROUP_MASK_REGIDS
	.align		4
        /*0038*/ 	.byte	0x04, 0x29
        /*003a*/ 	.short	(.L_2596 - .L_2595)


	//   ....[0]....
.L_2595:
        /*003c*/ 	.word	0xffffffff


	//   ....[1]....
        /*0040*/ 	.word	0xffffffff


	//   ....[2]....
        /*0044*/ 	.word	0xffffffff


	//   ....[3]....
        /*0048*/ 	.word	0xffffffff


	//   ....[4]....
        /*004c*/ 	.word	0xffffffff


	//   ....[5]....
        /*0050*/ 	.word	0xffffffff


	//   ....[6]....
        /*0054*/ 	.word	0xffffffff


	//   ....[7]....
        /*0058*/ 	.word	0xffffffff


	//   ....[8]....
        /*005c*/ 	.word	0xffffffff


	//   ....[9]....
        /*0060*/ 	.word	0xffffffff


	//   ....[10]....
        /*0064*/ 	.word	0xffffffff


	//   ....[11]....
        /*0068*/ 	.word	0xffffffff


	//   ....[12]....
        /*006c*/ 	.word	0xffffffff


	//   ....[13]....
        /*0070*/ 	.word	0xffffffff


	//   ....[14]....
        /*0074*/ 	.word	0xffffffff


	//   ....[15]....
        /*0078*/ 	.word	0xffffffff


	//   ....[16]....
        /*007c*/ 	.word	0xffffffff


	//   ....[17]....
        /*0080*/ 	.word	0xffffffff


	//   ....[18]....
        /*0084*/ 	.word	0xffffffff


	//   ....[19]....
        /*0088*/ 	.word	0xffffffff


	//   ....[20]....
        /*008c*/ 	.word	0xffffffff


	//   ....[21]....
        /*0090*/ 	.word	0xffffffff


	//   ....[22]....
        /*0094*/ 	.word	0xffffffff


	//   ....[23]....
        /*0098*/ 	.word	0xffffffff


	//   ....[24]....
        /*009c*/ 	.word	0xffffffff


	//   ....[25]....
        /*00a0*/ 	.word	0xffffffff


	//   ....[26]....
        /*00a4*/ 	.word	0xffffffff


	//   ....[27]....
        /*00a8*/ 	.word	0xffffffff


	//----- nvinfo : EIATTR_COOP_GROUP_INSTR_OFFSETS
	.align		4
.L_2596:
        /*00ac*/ 	.byte	0x04, 0x28
        /*00ae*/ 	.short	(.L_2598 - .L_2597)


	//   ....[0]....
.L_2597:
        /*00b0*/ 	.word	0x00001b30


	//   ....[1]....
        /*00b4*/ 	.word	0x00001b60


	//   ....[2]....
        /*00b8*/ 	.word	0x00001b80


	//   ....[3]....
        /*00bc*/ 	.word	0x00001ba0


	//   ....[4]....
        /*00c0*/ 	.word	0x00001bc0


	//   ....[5]....
        /*00c4*/ 	.word	0x00001ff0


	//   ....[6]....
        /*00c8*/ 	.word	0x00002010


	//   ....[7]....
        /*00cc*/ 	.word	0x00002030


	//   ....[8]....
        /*00d0*/ 	.word	0x00002050


	//   ....[9]....
        /*00d4*/ 	.word	0x00002070


	//   ....[10]....
        /*00d8*/ 	.word	0x00002140


	//   ....[11]....
        /*00dc*/ 	.word	0x000021a0


	//   ....[12]....
        /*00e0*/ 	.word	0x000021b0


	//   ....[13]....
        /*00e4*/ 	.word	0x00002260


	//   ....[14]....
        /*00e8*/ 	.word	0x00002280


	//   ....[15]....
        /*00ec*/ 	.word	0x000022b0


	//   ....[16]....
        /*00f0*/ 	.word	0x00002390


	//   ....[17]....
        /*00f4*/ 	.word	0x000023a0


	//   ....[18]....
        /*00f8*/ 	.word	0x00002ce0


	//   ....[19]....
        /*00fc*/ 	.word	0x00002d50


	//   ....[20]....
        /*0100*/ 	.word	0x00002dc0


	//   ....[21]....
        /*0104*/ 	.word	0x00002e30


	//   ....[22]....
        /*0108*/ 	.word	0x00002ea0


	//   ....[23]....
        /*010c*/ 	.word	0x00003310


	//   ....[24]....
        /*0110*/ 	.word	0x00003370


	//   ....[25]....
        /*0114*/ 	.word	0x000033d0


	//   ....[26]....
        /*0118*/ 	.word	0x00003430


	//   ....[27]....
        /*011c*/ 	.word	0x00003490


	//----- nvinfo : EIATTR_EXIT_INSTR_OFFSETS
	.align		4
.L_2598:
        /*0120*/ 	.byte	0x04, 0x1c
        /*0122*/ 	.short	(.L_2600 - .L_2599)


	//   ....[0]....
.L_2599:
        /*0124*/ 	.word	0x00000270


	//   ....[1]....
        /*0128*/ 	.word	0x00002c80


	//----- nvinfo : EIATTR_MAX_THREADS
	.align		4
.L_2600:
        /*012c*/ 	.byte	0x04, 0x05
        /*012e*/ 	.short	(.L_2602 - .L_2601)
.L_2601:
        /*0130*/ 	.word	0x00000080
        /*0134*/ 	.word	0x00000001
        /*0138*/ 	.word	0x00000001


	//----- nvinfo : EIATTR_CRS_STACK_SIZE
	.align		4
.L_2602:
        /*013c*/ 	.byte	0x04, 0x1e
        /*013e*/ 	.short	(.L_2604 - .L_2603)
.L_2603:
        /*0140*/ 	.word	0x00000000
.L_2604:


//--------------------- .nv.info._ZN10layer_norm13ln_fwd_kernelINS_13Kernel_traitsIf6__halfS2_S2_fjLj4096ELj1ELj1ELj4ELj16ENS_18Kernel_traits_baseILj4096EfS2_S2_S2_fjLj128EEEEELb0ELb0ELb1ELb0EEEvNS_9FwdParamsE --------------------------
	.section	.nv.info._ZN10layer_norm13ln_fwd_kernelINS_13Kernel_traitsIf6__halfS2_S2_fjLj4096ELj1ELj1ELj4ELj16ENS_18Kernel_traits_baseILj4096EfS2_S2_S2_fjLj128EEEEELb0ELb0ELb1ELb0EEEvNS_9FwdParamsE,"",@"SHT_CUDA_INFO"
	.sectionflags	@""
	.align	4


	//----- nvinfo : EIATTR_CUDA_API_VERSION
	.align		4
        /*0000*/ 	.byte	0x04, 0x37
        /*0002*/ 	.short	(.L_2606 - .L_2605)
.L_2605:
        /*0004*/ 	.word	0x00000082


	//----- nvinfo : EIATTR_SW2861232_WAR
	.align		4
.L_2606:
        /*0008*/ 	.byte	0x01, 0x35
	.zero		2


	//----- nvinfo : EIATTR_PARAM_CBANK
	.align		4
        /*000c*/ 	.byte	0x04, 0x0a
        /*000e*/ 	.short	(.L_2608 - .L_2607)
	.align		4
.L_2607:
        /*0010*/ 	.word	index@(.nv.constant0._ZN10layer_norm13ln_fwd_kernelINS_13Kernel_traitsIf6__halfS2_S2_fjLj4096ELj1ELj1ELj4ELj16ENS_18Kernel_traits_baseILj4096EfS2_S2_S2_fjLj128EEEEELb0ELb0ELb1ELb0EEEvNS_9FwdParamsE)
        /*0014*/ 	.short	0x0160
        /*0016*/ 	.short	0x00e8


	//----- nvinfo : EIATTR_CBANK_PARAM_SIZE
	.align		4
.L_2608:
        /*0018*/ 	.byte	0x03, 0x19
        /*001a*/ 	.short	0x00e8


	//----- nvinfo : EIATTR_KPARAM_INFO
	.align		4
        /*001c*/ 	.byte	0x04, 0x17
        /*001e*/ 	.short	(.L_2610 - .L_2609)
.L_2609:
        /*0020*/ 	.word	0x00000000
        /*0024*/ 	.short	0x0000
        /*0026*/ 	.short	0x0000
        /*0028*/ 	.byte	0x00, 0xf0, 0xa1, 0x03


	//----- nvinfo : EIATTR_MAXREG_COUNT
	.align		4
.L_2610:
        /*002c*/ 	.byte	0x03, 0x1b
        /*002e*/ 	.short	0x00ff


	//----- nvinfo : EIATTR_NUM_BARRIERS
	.align		4
        /*0030*/ 	.byte	0x02, 0x4c
        /*0032*/ 	.byte	0x01
	.zero		1


	//----- nvinfo : EIATTR_MERCURY_ISA_VERSION
	.align		4
        /*0034*/ 	.byte	0x03, 0x5f
        /*0036*/ 	.short	0x0000


	//----- nvinfo : EIATTR_COOP_GROUP_MASK_REGIDS
	.align		4
        /*0038*/ 	.byte	0x04, 0x29
        /*003a*/ 	.short	(.L_2612 - .L_2611)


	//   ....[0]....
.L_2611:
        /*003c*/ 	.word	0xffffffff


	//   ....[1]....
        /*0040*/ 	.word	0xffffffff


	//   ....[2]....
        /*0044*/ 	.word	0xffffffff


	//   ....[3]....
        /*0048*/ 	.word	0xffffffff


	//   ....[4]....
        /*004c*/ 	.word	0xffffffff


	//   ....[5]....
        /*0050*/ 	.word	0xffffffff


	//   ....[6]....
        /*0054*/ 	.word	0xffffffff


	//   ....[7]....
        /*0058*/ 	.word	0xffffffff


	//   ....[8]....
        /*005c*/ 	.word	0xffffffff


	//   ....[9]....
        /*0060*/ 	.word	0xffffffff


	//   ....[10]....
        /*0064*/ 	.word	0xffffffff


	//   ....[11]....
        /*0068*/ 	.word	0xffffffff


	//   ....[12]....
        /*006c*/ 	.word	0xffffffff


	//   ....[13]....
        /*0070*/ 	.word	0xffffffff


	//   ....[14]....
        /*0074*/ 	.word	0xffffffff


	//   ....[15]....
        /*0078*/ 	.word	0xffffffff


	//   ....[16]....
        /*007c*/ 	.word	0xffffffff


	//   ....[17]....
        /*0080*/ 	.word	0xffffffff


	//   ....[18]....
        /*0084*/ 	.word	0xffffffff


	//   ....[19]....
        /*0088*/ 	.word	0xffffffff


	//   ....[20]....
        /*008c*/ 	.word	0xffffffff


	//   ....[21]....
        /*0090*/ 	.word	0xffffffff


	//   ....[22]....
        /*0094*/ 	.word	0xffffffff


	//   ....[23]....
        /*0098*/ 	.word	0xffffffff


	//   ....[24]....
        /*009c*/ 	.word	0xffffffff


	//   ....[25]....
        /*00a0*/ 	.word	0xffffffff


	//   ....[26]....
        /*00a4*/ 	.word	0xffffffff


	//   ....[27]....
        /*00a8*/ 	.word	0xffffffff


	//----- nvinfo : EIATTR_COOP_GROUP_INSTR_OFFSETS
	.align		4
.L_2612:
        /*00ac*/ 	.byte	0x04, 0x28
        /*00ae*/ 	.short	(.L_2614 - .L_2613)


	//   ....[0]....
.L_2613:
        /*00b0*/ 	.word	0x000025a0


	//   ....[1]....
        /*00b4*/ 	.word	0x000025d0


	//   ....[2]....
        /*00b8*/ 	.word	0x000025f0


	//   ....[3]....
        /*00bc*/ 	.word	0x00002610


	//   ....[4]....
        /*00c0*/ 	.word	0x00002630


	//   ....[5]....
        /*00c4*/ 	.word	0x00002a70


	//   ....[6]....
        /*00c8*/ 	.word	0x00002a90


	//   ....[7]....
        /*00cc*/ 	.word	0x00002ab0


	//   ....[8]....
        /*00d0*/ 	.word	0x00002ad0


	//   ....[9]....
        /*00d4*/ 	.word	0x00002af0


	//   ....[10]....
        /*00d8*/ 	.word	0x00002c10


	//   ....[11]....
        /*00dc*/ 	.word	0x00002c70


	//   ....[12]....
        /*00e0*/ 	.word	0x00002ce0


	//   ....[13]....
        /*00e4*/ 	.word	0x00002d00


	//   ....[14]....
        /*00e8*/ 	.word	0x00002d60


	//   ....[15]....
        /*00ec*/ 	.word	0x00002d70


	//   ....[16]....
        /*00f0*/ 	.word	0x00002e40


	//   ....[17]....
        /*00f4*/ 	.word	0x00002e50


	//   ....[18]....
        /*00f8*/ 	.word	0x00003900


	//   ....[19]....
        /*00fc*/ 	.word	0x00003970


	//   ....[20]....
        /*0100*/ 	.word	0x000039d0


	//   ....[21]....
        /*0104*/ 	.word	0x00003a30


	//   ....[22]....
        /*0108*/ 	.word	0x00003a90


	//   ....[23]....
        /*010c*/ 	.word	0x00003f20


	//   ....[24]....
        /*0110*/ 	.word	0x00003f80


	//   ....[25]....
        /*0114*/ 	.word	0x00003fe0


	//   ....[26]....
        /*0118*/ 	.word	0x00004040


	//   ....[27]....
        /*011c*/ 	.word	0x000040a0


	//----- nvinfo : EIATTR_EXIT_INSTR_OFFSETS
	.align		4
.L_2614:
        /*0120*/ 	.byte	0x04, 0x1c
        /*0122*/ 	.short	(.L_2616 - .L_2615)


	//   ....[0]....
.L_2615:
        /*0124*/ 	.word	0x00000570


	//   ....[1]....
        /*0128*/ 	.word	0x000038a0


	//----- nvinfo : EIATTR_MAX_THREADS
	.align		4
.L_2616:
        /*012c*/ 	.byte	0x04, 0x05
        /*012e*/ 	.short	(.L_2618 - .L_2617)
.L_2617:
        /*0130*/ 	.word	0x00000080
        /*0134*/ 	.word	0x00000001
        /*0138*/ 	.word	0x00000001


	//----- nvinfo : EIATTR_CRS_STACK_SIZE
	.align		4
.L_2618:
        /*013c*/ 	.byte	0x04, 0x1e
        /*013e*/ 	.short	(.L_2620 - .L_2619)
.L_2619:
        /*0140*/ 	.word	0x00000000
.L_2620:


//--------------------- .nv.info._ZN10layer_norm13ln_fwd_kernelINS_13Kernel_traitsIf6__halfS2_S2_fjLj4096ELj1ELj1ELj4ELj16ENS_18Kernel_traits_baseILj4096EfS2_S2_S2_fjLj128EEEEELb0ELb0ELb1ELb1EEEvNS_9FwdParamsE --------------------------
	.section	.nv.info._ZN10layer_norm13ln_fwd_kernelINS_13Kernel_traitsIf6__halfS2_S2_fjLj4096ELj1ELj1ELj4ELj16ENS_18Kernel_traits_baseILj4096EfS2_S2_S2_fjLj128EEEEELb0ELb0ELb1ELb1EEEvNS_9FwdParamsE,"",@"SHT_CUDA_INFO"
	.sectionflags	@""
	.align	4


	//----- nvinfo : EIATTR_CUDA_API_VERSION
	.align		4
        /*0000*/ 	.byte	0x04, 0x37
        /*0002*/ 	.short	(.L_2622 - .L_2621)
.L_2621:
        /*0004*/ 	.word	0x00000082


	//----- nvinfo : EIATTR_SW2861232_WAR
	.align		4
.L_2622:
        /*0008*/ 	.byte	0x01, 0x35
	.zero		2


	//----- nvinfo : EIATTR_PARAM_CBANK
	.align		4
        /*000c*/ 	.byte	0x04, 0x0a
        /*000e*/ 	.short	(.L_2624 - .L_2623)
	.align		4
.L_2623:
        /*0010*/ 	.word	index@(.nv.constant0._ZN10layer_norm13ln_fwd_kernelINS_13Kernel_traitsIf6__halfS2_S2_fjLj4096ELj1ELj1ELj4ELj16ENS_18Kernel_traits_baseILj4096EfS2_S2_S2_fjLj128EEEEELb0ELb0ELb1ELb1EEEvNS_9FwdParamsE)
        /*0014*/ 	.short	0x0160
        /*0016*/ 	.short	0x00e8


	//----- nvinfo : EIATTR_CBANK_PARAM_SIZE
	.align		4
.L_2624:
        /*0018*/ 	.byte	0x03, 0x19
        /*001a*/ 	.short	0x00e8


	//----- nvinfo : EIATTR_KPARAM_INFO
	.align		4
        /*001c*/ 	.byte	0x04, 0x17
        /*001e*/ 	.short	(.L_2626 - .L_2625)
.L_2625:
        /*0020*/ 	.word	0x00000000
        /*0024*/ 	.short	0x0000
        /*0026*/ 	.short	0x0000
        /*0028*/ 	.byte	0x00, 0xf0, 0xa1, 0x03


	//----- nvinfo : EIATTR_MAXREG_COUNT
	.align		4
.L_2626:
        /*002c*/ 	.byte	0x03, 0x1b
        /*002e*/ 	.short	0x00ff


	//----- nvinfo : EIATTR_NUM_BARRIERS
	.align		4
        /*0030*/ 	.byte	0x02, 0x4c
        /*0032*/ 	.byte	0x01
	.zero		1


	//----- nvinfo : EIATTR_MERCURY_ISA_VERSION
	.align		4
        /*0034*/ 	.byte	0x03, 0x5f
        /*0036*/ 	.short	0x0000


	//----- nvinfo : EIATTR_COOP_GROUP_MASK_REGIDS
	.align		4
        /*0038*/ 	.byte	0x04, 0x29
        /*003a*/ 	.short	(.L_2628 - .L_2627)


	//   ....[0]....
.L_2627:
        /*003c*/ 	.word	0xffffffff


	//   ....[1]....
        /*0040*/ 	.word	0xffffffff


	//   ....[2]....
        /*0044*/ 	.word	0xffffffff


	//   ....[3]....
        /*0048*/ 	.word	0xffffffff


	//   ....[4]....
        /*004c*/ 	.word	0xffffffff


	//   ....[5]....
        /*0050*/ 	.word	0xffffffff


	//   ....[6]....
        /*0054*/ 	.word	0xffffffff


	//   ....[7]....
        /*0058*/ 	.word	0xffffffff


	//   ....[8]....
        /*005c*/ 	.word	0xffffffff


	//   ....[9]....
        /*0060*/ 	.word	0xffffffff


	//   ....[10]....
        /*0064*/ 	.word	0xffffffff


	//   ....[11]....
        /*0068*/ 	.word	0xffffffff


	//   ....[12]....
        /*006c*/ 	.word	0xffffffff


	//   ....[13]....
        /*0070*/ 	.word	0xffffffff


	//   ....[14]....
        /*0074*/ 	.word	0xffffffff


	//   ....[15]....
        /*0078*/ 	.word	0xffffffff


	//   ....[16]....
        /*007c*/ 	.word	0xffffffff


	//   ....[17]....
        /*0080*/ 	.word	0xffffffff


	//   ....[18]....
        /*0084*/ 	.word	0xffffffff


	//   ....[19]....
        /*0088*/ 	.word	0xffffffff


	//   ....[20]....
        /*008c*/ 	.word	0xffffffff


	//   ....[21]....
        /*0090*/ 	.word	0xffffffff


	//   ....[22]....
        /*0094*/ 	.word	0xffffffff


	//   ....[23]....
        /*0098*/ 	.word	0xffffffff


	//   ....[24]....
        /*009c*/ 	.word	0xffffffff


	//   ....[25]....
        /*00a0*/ 	.word	0xffffffff


	//   ....[26]....
        /*00a4*/ 	.word	0xffffffff


	//   ....[27]....
        /*00a8*/ 	.word	0xffffffff


	//----- nvinfo : EIATTR_COOP_GROUP_INSTR_OFFSETS
	.align		4
.L_2628:
        /*00ac*/ 	.byte	0x04, 0x28
        /*00ae*/ 	.short	(.L_2630 - .L_2629)


	//   ....[0]....
.L_2629:
        /*00b0*/ 	.word	0x00002010


	//   ....[1]....
        /*00b4*/ 	.word	0x00002040


	//   ....[2]....
        /*00b8*/ 	.word	0x00002060


	//   ....[3]....
        /*00bc*/ 	.word	0x00002080


	//   ....[4]....
        /*00c0*/ 	.word	0x000020a0


	//   ....[5]....
        /*00c4*/ 	.word	0x000024d0


	//   ....[6]....
        /*00c8*/ 	.word	0x000024f0


	//   ....[7]....
        /*00cc*/ 	.word	0x00002510


	//   ....[8]....
        /*00d0*/ 	.word	0x00002530


	//   ....[9]....
        /*00d4*/ 	.word	0x00002550


	//   ....[10]....
        /*00d8*/ 	.word	0x00002630


	//   ....[11]....
        /*00dc*/ 	.word	0x000026a0


	//   ....[12]....
        /*00e0*/ 	.word	0x000026b0


	//   ....[13]....
        /*00e4*/ 	.word	0x00002700


	//   ....[14]....
        /*00e8*/ 	.word	0x00002760


	//   ....[15]....
        /*00ec*/ 	.word	0x00002770


	//   ....[16]....
        /*00f0*/ 	.word	0x00002870


	//   ....[17]....
        /*00f4*/ 	.word	0x00002880


	//   ....[18]....
        /*00f8*/ 	.word	0x00003240


	//   ....[19]....
        /*00fc*/ 	.word	0x000032a0


	//   ....[20]....
        /*0100*/ 	.word	0x00003300


	//   ....[21]....
        /*0104*/ 	.word	0x00003360


	//   ....[22]....
        /*0108*/ 	.word	0x000033c0


	//   ....[23]....
        /*010c*/ 	.word	0x00003830


	//   ....[24]....
        /*0110*/ 	.word	0x00003890


	//   ....[25]....
        /*0114*/ 	.word	0x000038f0


	//   ....[26]....
        /*0118*/ 	.word	0x00003950


	//   ....[27]....
        /*011c*/ 	.word	0x000039b0


	//----- nvinfo : EIATTR_EXIT_INSTR_OFFSETS
	.align		4
.L_2630:
        /*0120*/ 	.byte	0x04, 0x1c
        /*0122*/ 	.short	(.L_2632 - .L_2631)


	//   ....[0]....
.L_2631:
        /*0124*/ 	.word	0x00000260


	//   ....[1]....
        /*0128*/ 	.word	0x000031f0


	//----- nvinfo : EIATTR_MAX_THREADS
	.align		4
.L_2632:
        /*012c*/ 	.byte	0x04, 0x05
        /*012e*/ 	.short	(.L_2634 - .L_2633)
.L_2633:
        /*0130*/ 	.word	0x00000080
        /*0134*/ 	.word	0x00000001
        /*0138*/ 	.word	0x00000001


	//----- nvinfo : EIATTR_CRS_STACK_SIZE
	.align		4
.L_2634:
        /*013c*/ 	.byte	0x04, 0x1e
        /*013e*/ 	.short	(.L_2636 - .L_2635)
.L_2635:
        /*0140*/ 	.word	0x00000000
.L_2636:


//--------------------- .nv.info._ZN10layer_norm13ln_fwd_kernelINS_13Kernel_traitsIf6__halfS2_S2_fjLj4096ELj1ELj1ELj4ELj16ENS_18Kernel_traits_baseILj4096EfS2_S2_S2_fjLj128EEEEELb0ELb1ELb0ELb0EEEvNS_9FwdParamsE --------------------------
	.section	.nv.info._ZN10layer_norm13ln_fwd_kernelINS_13Kernel_traitsIf6__halfS2_S2_fjLj4096ELj1ELj1ELj4ELj16ENS_18Kernel_traits_baseILj4096EfS2_S2_S2_fjLj128EEEEELb0ELb1ELb0ELb0EEEvNS_9FwdParamsE,"",@"SHT_CUDA_INFO"
	.sectionflags	@""
	.align	4


	//----- nvinfo : EIATTR_CUDA_API_VERSION
	.align		4
        /*0000*/ 	.byte	0x04, 0x37
        /*0002*/ 	.short	(.L_2638 - .L_2637)
.L_2637:
        /*0004*/ 	.word	0x00000082


	//----- nvinfo : EIATTR_SW2861232_WAR
	.align		4
.L_2638:
        /*0008*/ 	.byte	0x01, 0x35
	.zero		2


	//----- nvinfo : EIATTR_PARAM_CBANK
	.align		4
        /*000c*/ 	.byte	0x04, 0x0a
        /*000e*/ 	.short	(.L_2640 - .L_2639)
	.align		4
.L_2639:
        /*0010*/ 	.word	index@(.nv.constant0._ZN10layer_norm13ln_fwd_kernelINS_13Kernel_traitsIf6__halfS2_S2_fjLj4096ELj1ELj1ELj4ELj16ENS_18Kernel_traits_baseILj4096EfS2_S2_S2_fjLj128EEEEELb0ELb1ELb0ELb0EEEvNS_9FwdParamsE)
        /*0014*/ 	.short	0x0160
        /*0016*/ 	.short	0x00e8


	//----- nvinfo : EIATTR_CBANK_PARAM_SIZE
	.align		4
.L_2640:
        /*0018*/ 	.byte	0x03, 0x19
        /*001a*/ 	.short	0x00e8


	//----- nvinfo : EIATTR_KPARAM_INFO
	.align		4
        /*001c*/ 	.byte	0x04, 0x17
        /*001e*/ 	.short	(.L_2642 - .L_2641)
.L_2641:
        /*0020*/ 	.word	0x00000000
        /*0024*/ 	.short	0x0000
        /*0026*/ 	.short	0x0000
        /*0028*/ 	.byte	0x00, 0xf0, 0xa1, 0x03


	//----- nvinfo : EIATTR_MAXREG_COUNT
	.align		4
.L_2642:
        /*002c*/ 	.byte	0x03, 0x1b
        /*002e*/ 	.short	0x00ff


	//----- nvinfo : EIATTR_NUM_BARRIERS
	.align		4
        /*0030*/ 	.byte	0x02, 0x4c
        /*0032*/ 	.byte	0x01
	.zero		1


	//----- nvinfo : EIATTR_MERCURY_ISA_VERSION
	.align		4
        /*0034*/ 	.byte	0x03, 0x5f
        /*0036*/ 	.short	0x0000


	//----- nvinfo : EIATTR_COOP_GROUP_MASK_REGIDS
	.align		4
        /*0038*/ 	.byte	0x04, 0x29
        /*003a*/ 	.short	(.L_2644 - .L_2643)


	//   ....[0]....
.L_2643:
        /*003c*/ 	.word	0xffffffff


	//   ....[1]....
        /*0040*/ 	.word	0xffffffff


	//   ....[2]....
        /*0044*/ 	.word	0xffffffff


	//   ....[3]....
        /*0048*/ 	.word	0xffffffff


	//   ....[4]....
        /*004c*/ 	.word	0xffffffff


	//   ....[5]....
        /*0050*/ 	.word	0xffffffff


	//   ....[6]....
        /*0054*/ 	.word	0xffffffff


	//   ....[7]....
        /*0058*/ 	.word	0xffffffff


	//   ....[8]....
        /*005c*/ 	.word	0xffffffff


	//   ....[9]....
        /*0060*/ 	.word	0xffffffff


	//   ....[10]....
        /*0064*/ 	.word	0xffffffff


	//   ....[11]....
        /*0068*/ 	.word	0xffffffff


	//   ....[12]....
        /*006c*/ 	.word	0xffffffff


	//   ....[13]....
        /*0070*/ 	.word	0xffffffff


	//   ....[14]....
        /*0074*/ 	.word	0xffffffff


	//   ....[15]....
        /*0078*/ 	.word	0xffffffff


	//   ....[16]....
        /*007c*/ 	.word	0xffffffff


	//   ....[17]....
        /*0080*/ 	.word	0xffffffff


	//   ....[18]....
        /*0084*/ 	.word	0xffffffff


	//   ....[19]....
        /*0088*/ 	.word	0xffffffff


	//   ....[20]....
        /*008c*/ 	.word	0xffffffff


	//   ....[21]....
        /*0090*/ 	.word	0xffffffff


	//   ....[22]....
        /*0094*/ 	.word	0xffffffff


	//   ....[23]....
        /*0098*/ 	.word	0xffffffff


	//   ....[24]....
        /*009c*/ 	.word	0xffffffff


	//   ....[25]....
        /*00a0*/ 	.word	0xffffffff


	//   ....[26]....
        /*00a4*/ 	.word	0xffffffff


	//   ....[27]....
        /*00a8*/ 	.word	0xffffffff


	//----- nvinfo : EIATTR_COOP_GROUP_INSTR_OFFSETS
	.align		4
.L_2644:
        /*00ac*/ 	.byte	0x04, 0x28
        /*00ae*/ 	.short	(.L_2646 - .L_2645)


	//   ....[0]....
.L_2645:
        /*00b0*/ 	.word	0x000019e0


	//   ....[1]....
        /*00b4*/ 	.word	0x00001a10


	//   ....[2]....
        /*00b8*/ 	.word	0x00001a30


	//   ....[3]....
        /*00bc*/ 	.word	0x00001a50


	//   ....[4]....
        /*00c0*/ 	.word	0x00001a70


	//   ....[5]....
        /*00c4*/ 	.word	0x00001eb0


	//   ....[6]....
        /*00c8*/ 	.word	0x00001ed0


	//   ....[7]....
        /*00cc*/ 	.word	0x00001ef0


	//   ....[8]....
        /*00d0*/ 	.word	0x00001f10


	//   ....[9]....
        /*00d4*/ 	.word	0x00001f30


	//   ....[10]....
        /*00d8*/ 	.word	0x00002050


	//   ....[11]....
        /*00dc*/ 	.word	0x000020b0


	//   ....[12]....
        /*00e0*/ 	.word	0x000020e0


	//   ....[13]....
        /*00e4*/ 	.word	0x000020f0


	//   ....[14]....
        /*00e8*/ 	.word	0x00002180


	//   ....[15]....
        /*00ec*/ 	.word	0x000021d0


	//   ....[16]....
        /*00f0*/ 	.word	0x00002290


	//   ....[17]....
        /*00f4*/ 	.word	0x000022a0


	//   ....[18]....
        /*00f8*/ 	.word	0x00002cc0


	//   ....[19]....
        /*00fc*/ 	.word	0x00002d30


	//   ....[20]....
        /*0100*/ 	.word	0x00002d90


	//   ....[21]....
        /*0104*/ 	.word	0x00002df0


	//   ....[22]....
        /*0108*/ 	.word	0x00002e50


	//   ....[23]....
        /*010c*/ 	.word	0x000032d0


	//   ....[24]....
        /*0110*/ 	.word	0x00003330


	//   ....[25]....
        /*0114*/ 	.word	0x00003390


	//   ....[26]....
        /*0118*/ 	.word	0x000033f0


	//   ....[27]....
        /*011c*/ 	.word	0x00003460


	//----- nvinfo : EIATTR_EXIT_INSTR_OFFSETS
	.align		4
.L_2646:
        /*0120*/ 	.byte	0x04, 0x1c
        /*0122*/ 	.short	(.L_2648 - .L_2647)


	//   ....[0]....
.L_2647:
        /*0124*/ 	.word	0x00000670


	//   ....[1]....
        /*0128*/ 	.word	0x00002c60


	//----- nvinfo : EIATTR_MAX_THREADS
	.align		4
.L_2648:
        /*012c*/ 	.byte	0x04, 0x05
        /*012e*/ 	.short	(.L_2650 - .L_2649)
.L_2649:
        /*0130*/ 	.word	0x00000080
        /*0134*/ 	.word	0x00000001
        /*0138*/ 	.word	0x00000001


	//----- nvinfo : EIATTR_CRS_STACK_SIZE
	.align		4
.L_2650:
        /*013c*/ 	.byte	0x04, 0x1e
        /*013e*/ 	.short	(.L_2652 - .L_2651)
.L_2651:
        /*0140*/ 	.word	0x00000000
.L_2652:


//--------------------- .nv.info._ZN10layer_norm13ln_fwd_kernelINS_13Kernel_traitsIf6__halfS2_S2_fjLj4096ELj1ELj1ELj4ELj16ENS_18Kernel_traits_baseILj4096EfS2_S2_S2_fjLj128EEEEELb0ELb1ELb0ELb1EEEvNS_9FwdParamsE --------------------------
	.section	.nv.info._ZN10layer_norm13ln_fwd_kernelINS_13Kernel_traitsIf6__halfS2_S2_fjLj4096ELj1ELj1ELj4ELj16ENS_18Kernel_traits_baseILj4096EfS2_S2_S2_fjLj128EEEEELb0ELb1ELb0ELb1EEEvNS_9FwdParamsE,"",@"SHT_CUDA_INFO"
	.sectionflags	@""
	.align	4


	//----- nvinfo : EIATTR_CUDA_API_VERSION
	.align		4
        /*0000*/ 	.byte	0x04, 0x37
        /*0002*/ 	.short	(.L_2654 - .L_2653)
.L_2653:
        /*0004*/ 	.word	0x00000082


	//----- nvinfo : EIATTR_SW2861232_WAR
	.align		4
.L_2654:
        /*0008*/ 	.byte	0x01, 0x35
	.zero		2


	//----- nvinfo : EIATTR_PARAM_CBANK
	.align		4
        /*000c*/ 	.byte	0x04, 0x0a
        /*000e*/ 	.short	(.L_2656 - .L_2655)
	.align		4
.L_2655:
        /*0010*/ 	.word	index@(.nv.constant0._ZN10layer_norm13ln_fwd_kernelINS_13Kernel_traitsIf6__halfS2_S2_fjLj4096ELj1ELj1ELj4ELj16ENS_18Kernel_traits_baseILj4096EfS2_S2_S2_fjLj128EEEEELb0ELb1ELb0ELb1EEEvNS_9FwdParamsE)
        /*0014*/ 	.short	0x0160
        /*0016*/ 	.short	0x00e8


	//----- nvinfo : EIATTR_CBANK_PARAM_SIZE
	.align		4
.L_2656:
        /*0018*/ 	.byte	0x03, 0x19
        /*001a*/ 	.short	0x00e8


	//----- nvinfo : EIATTR_KPARAM_INFO
	.align		4
        /*001c*/ 	.byte	0x04, 0x17
        /*001e*/ 	.short	(.L_2658 - .L_2657)
.L_2657:
        /*0020*/ 	.word	0x00000000
        /*0024*/ 	.short	0x0000
        /*0026*/ 	.short	0x0000
        /*0028*/ 	.byte	0x00, 0xf0, 0xa1, 0x03


	//----- nvinfo : EIATTR_MAXREG_COUNT
	.align		4
.L_2658:
        /*002c*/ 	.byte	0x03, 0x1b
        /*002e*/ 	.short	0x00ff


	//----- nvinfo : EIATTR_NUM_BARRIERS
	.align		4
        /*0030*/ 	.byte	0x02, 0x4c
        /*0032*/ 	.byte	0x01
	.zero		1


	//----- nvinfo : EIATTR_MERCURY_ISA_VERSION
	.align		4
        /*0034*/ 	.byte	0x03, 0x5f
        /*0036*/ 	.short	0x0000


	//----- nvinfo : EIATTR_COOP_GROUP_MASK_REGIDS
	.align		4
        /*0038*/ 	.byte	0x04, 0x29
        /*003a*/ 	.short	(.L_2660 - .L_2659)


	//   ....[0]....
.L_2659:
        /*003c*/ 	.word	0xffffffff


	//   ....[1]....
        /*0040*/ 	.word	0xffffffff


	//   ....[2]....
        /*0044*/ 	.word	0xffffffff


	//   ....[3]....
        /*0048*/ 	.word	0xffffffff


	//   ....[4]....
        /*004c*/ 	.word	0xffffffff


	//   ....[5]....
        /*0050*/ 	.word	0xffffffff


	//   ....[6]....
        /*0054*/ 	.word	0xffffffff


	//   ....[7]....
        /*0058*/ 	.word	0xffffffff


	//   ....[8]....
        /*005c*/ 	.word	0xffffffff


	//   ....[9]....
        /*0060*/ 	.word	0xffffffff


	//   ....[10]....
        /*0064*/ 	.word	0xffffffff


	//   ....[11]....
        /*0068*/ 	.word	0xffffffff


	//   ....[12]....
        /*006c*/ 	.word	0xffffffff


	//   ....[13]....
        /*0070*/ 	.word	0xffffffff


	//   ....[14]....
        /*0074*/ 	.word	0xffffffff


	//   ....[15]....
        /*0078*/ 	.word	0xffffffff


	//   ....[16]....
        /*007c*/ 	.word	0xffffffff


	//   ....[17]....
        /*0080*/ 	.word	0xffffffff


	//   ....[18]....
        /*0084*/ 	.word	0xffffffff


	//   ....[19]....
        /*0088*/ 	.word	0xffffffff


	//   ....[20]....
        /*008c*/ 	.word	0xffffffff


	//   ....[21]....
        /*0090*/ 	.word	0xffffffff


	//   ....[22]....
        /*0094*/ 	.word	0xffffffff


	//   ....[23]....
        /*0098*/ 	.word	0xffffffff


	//   ....[24]....
        /*009c*/ 	.word	0xffffffff


	//   ....[25]....
        /*00a0*/ 	.word	0xffffffff


	//   ....[26]....
        /*00a4*/ 	.word	0xffffffff


	//   ....[27]....
        /*00a8*/ 	.word	0xffffffff


	//----- nvinfo : EIATTR_COOP_GROUP_INSTR_OFFSETS
	.align		4
.L_2660:
        /*00ac*/ 	.byte	0x04, 0x28
        /*00ae*/ 	.short	(.L_2662 - .L_2661)


	//   ....[0]....
.L_2661:
        /*00b0*/ 	.word	0x000014f0


	//   ....[1]....
        /*00b4*/ 	.word	0x00001520


	//   ....[2]....
        /*00b8*/ 	.word	0x00001540


	//   ....[3]....
        /*00bc*/ 	.word	0x00001560


	//   ....[4]....
        /*00c0*/ 	.word	0x00001580


	//   ....[5]....
        /*00c4*/ 	.word	0x000019b0


	//   ....[6]....
        /*00c8*/ 	.word	0x000019d0


	//   ....[7]....
        /*00cc*/ 	.word	0x000019f0


	//   ....[8]....
        /*00d0*/ 	.word	0x00001a10


	//   ....[9]....
        /*00d4*/ 	.word	0x00001a30


	//   ....[10]....
        /*00d8*/ 	.word	0x00001b10


	//   ....[11]....
        /*00dc*/ 	.word	0x00001b70


	//   ....[12]....
        /*00e0*/ 	.word	0x00001ba0


	//   ....[13]....
        /*00e4*/ 	.word	0x00001bb0


	//   ....[14]....
        /*00e8*/ 	.word	0x00001c60


	//   ....[15]....
        /*00ec*/ 	.word	0x00001c80


	//   ....[16]....
        /*00f0*/ 	.word	0x00001d50


	//   ....[17]....
        /*00f4*/ 	.word	0x00001d60


	//   ....[18]....
        /*00f8*/ 	.word	0x00002690


	//   ....[19]....
        /*00fc*/ 	.word	0x000026f0


	//   ....[20]....
        /*0100*/ 	.word	0x00002750


	//   ....[21]....
        /*0104*/ 	.word	0x000027b0


	//   ....[22]....
        /*0108*/ 	.word	0x00002810


	//   ....[23]....
        /*010c*/ 	.word	0x00002c80


	//   ....[24]....
        /*0110*/ 	.word	0x00002ce0


	//   ....[25]....
        /*0114*/ 	.word	0x00002d40


	//   ....[26]....
        /*0118*/ 	.word	0x00002da0


	//   ....[27]....
        /*011c*/ 	.word	0x00002e00


	//----- nvinfo : EIATTR_EXIT_INSTR_OFFSETS
	.align		4
.L_2662:
        /*0120*/ 	.byte	0x04, 0x1c
        /*0122*/ 	.short	(.L_2664 - .L_2663)


	//   ....[0]....
.L_2663:
        /*0124*/ 	.word	0x000002a0


	//   ....[1]....
        /*0128*/ 	.word	0x00002640


	//----- nvinfo : EIATTR_MAX_THREADS
	.align		4
.L_2664:
        /*012c*/ 	.byte	0x04, 0x05
        /*012e*/ 	.short	(.L_2666 - .L_2665)
.L_2665:
        /*0130*/ 	.word	0x00000080
        /*0134*/ 	.word	0x00000001
        /*0138*/ 	.word	0x00000001


	//----- nvinfo : EIATTR_CRS_STACK_SIZE
	.align		4
.L_2666:
        /*013c*/ 	.byte	0x04, 0x1e
        /*013e*/ 	.short	(.L_2668 - .L_2667)
.L_2667:
        /*0140*/ 	.word	0x00000000
.L_2668:


//--------------------- .nv.info._ZN10layer_norm13ln_fwd_kernelINS_13Kernel_traitsIf6__halfS2_S2_fjLj4096ELj1ELj1ELj4ELj16ENS_18Kernel_traits_baseILj4096EfS2_S2_S2_fjLj128EEEEELb0ELb1ELb1ELb0EEEvNS_9FwdParamsE --------------------------
	.section	.nv.info._ZN10layer_norm13ln_fwd_kernelINS_13Kernel_traitsIf6__halfS2_S2_fjLj4096ELj1ELj1ELj4ELj16ENS_18Kernel_traits_baseILj4096EfS2_S2_S2_fjLj128EEEEELb0ELb1ELb1ELb0EEEvNS_9FwdParamsE,"",@"SHT_CUDA_INFO"
	.sectionflags	@""
	.align	4


	//----- nvinfo : EIATTR_CUDA_API_VERSION
	.align		4
        /*0000*/ 	.byte	0x04, 0x37
        /*0002*/ 	.short	(.L_2670 - .L_2669)
.L_2669:
        /*0004*/ 	.word	0x00000082


	//----- nvinfo : EIATTR_SW2861232_WAR
	.align		4
.L_2670:
        /*0008*/ 	.byte	0x01, 0x35
	.zero		2


	//----- nvinfo : EIATTR_PARAM_CBANK
	.align		4
        /*000c*/ 	.byte	0x04, 0x0a
        /*000e*/ 	.short	(.L_2672 - .L_2671)
	.align		4
.L_2671:
        /*0010*/ 	.word	index@(.nv.constant0._ZN10layer_norm13ln_fwd_kernelINS_13Kernel_traitsIf6__halfS2_S2_fjLj4096ELj1ELj1ELj4ELj16ENS_18Kernel_traits_baseILj4096EfS2_S2_S2_fjLj128EEEEELb0ELb1ELb1ELb0EEEvNS_9FwdParamsE)
        /*0014*/ 	.short	0x0160
        /*0016*/ 	.short	0x00e8


	//----- nvinfo : EIATTR_CBANK_PARAM_SIZE
	.align		4
.L_2672:
        /*0018*/ 	.byte	0x03, 0x19
        /*001a*/ 	.short	0x00e8


	//----- nvinfo : EIATTR_KPARAM_INFO
	.align		4
        /*001c*/ 	.byte	0x04, 0x17
        /*001e*/ 	.short	(.L_2674 - .L_2673)
.L_2673:
        /*0020*/ 	.word	0x00000000
        /*0024*/ 	.short	0x0000
        /*0026*/ 	.short	0x0000
        /*0028*/ 	.byte	0x00, 0xf0, 0xa1, 0x03


	//----- nvinfo : EIATTR_MAXREG_COUNT
	.align		4
.L_2674:
        /*002c*/ 	.byte	0x03, 0x1b
        /*002e*/ 	.short	0x00ff


	//----- nvinfo : EIATTR_NUM_BARRIERS
	.align		4
        /*0030*/ 	.byte	0x02, 0x4c
        /*0032*/ 	.byte	0x01
	.zero		1


	//----- nvinfo : EIATTR_MERCURY_ISA_VERSION
	.align		4
        /*0034*/ 	.byte	0x03, 0x5f
        /*0036*/ 	.short	0x0000


	//----- nvinfo : EIATTR_COOP_GROUP_MASK_REGIDS
	.align		4
        /*0038*/ 	.byte	0x04, 0x29
        /*003a*/ 	.short	(.L_2676 - .L_2675)


	//   ....[0]....
.L_2675:
        /*003c*/ 	.word	0xffffffff


	//   ....[1]....
        /*0040*/ 	.word	0xffffffff


	//   ....[2]....
        /*0044*/ 	.word	0xffffffff


	//   ....[3]....
        /*0048*/ 	.word	0xffffffff


	//   ....[4]....
        /*004c*/ 	.word	0xffffffff


	//   ....[5]....
        /*0050*/ 	.word	0xffffffff


	//   ....[6]....
        /*0054*/ 	.word	0xffffffff


	//   ....[7]....
        /*0058*/ 	.word	0xffffffff


	//   ....[8]....
        /*005c*/ 	.word	0xffffffff


	//   ....[9]....
        /*0060*/ 	.word	0xffffffff


	//   ....[10]....
        /*0064*/ 	.word	0xffffffff


	//   ....[11]....
        /*0068*/ 	.word	0xffffffff


	//   ....[12]....
        /*006c*/ 	.word	0xffffffff


	//   ....[13]....
        /*0070*/ 	.word	0xffffffff


	//   ....[14]....
        /*0074*/ 	.word	0xffffffff


	//   ....[15]....
        /*0078*/ 	.word	0xffffffff


	//   ....[16]....
        /*007c*/ 	.word	0xffffffff


	//   ....[17]....
        /*0080*/ 	.word	0xffffffff


	//   ....[18]....
        /*0084*/ 	.word	0xffffffff


	//   ....[19]....
        /*0088*/ 	.word	0xffffffff


	//   ....[20]....
        /*008c*/ 	.word	0xffffffff


	//   ....[21]....
        /*0090*/ 	.word	0xffffffff


	//   ....[22]....
        /*0094*/ 	.word	0xffffffff


	//   ....[23]....
        /*0098*/ 	.word	0xffffffff


	//   ....[24]....
        /*009c*/ 	.word	0xffffffff


	//   ....[25]....
        /*00a0*/ 	.word	0xffffffff


	//   ....[26]....
        /*00a4*/ 	.word	0xffffffff


	//   ....[27]....
        /*00a8*/ 	.word	0xffffffff


	//----- nvinfo : EIATTR_COOP_GROUP_INSTR_OFFSETS
	.align		4
.L_2676:
        /*00ac*/ 	.byte	0x04, 0x28
        /*00ae*/ 	.short	(.L_2678 - .L_2677)


	//   ....[0]....
.L_2677:
        /*00b0*/ 	.word	0x000028a0


	//   ....[1]....
        /*00b4*/ 	.word	0x000028d0


	//   ....[2]....
        /*00b8*/ 	.word	0x000028f0


	//   ....[3]....
        /*00bc*/ 	.word	0x00002910


	//   ....[4]....
        /*00c0*/ 	.word	0x00002930


	//   ....[5]....
        /*00c4*/ 	.word	0x00002d70


	//   ....[6]....
        /*00c8*/ 	.word	0x00002d90


	//   ....[7]....
        /*00cc*/ 	.word	0x00002db0


	//   ....[8]....
        /*00d0*/ 	.word	0x00002dd0


	//   ....[9]....
        /*00d4*/ 	.word	0x00002df0


	//   ....[10]....
        /*00d8*/ 	.word	0x00002f10


	//   ....[11]....
        /*00dc*/ 	.word	0x00002f70


	//   ....[12]....
        /*00e0*/ 	.word	0x00002fa0


	//   ....[13]....
        /*00e4*/ 	.word	0x00002fb0


	//   ....[14]....
        /*00e8*/ 	.word	0x00003030


	//   ....[15]....
        /*00ec*/ 	.word	0x00003080


	//   ....[16]....
        /*00f0*/ 	.word	0x00003140


	//   ....[17]....
        /*00f4*/ 	.word	0x00003150


	//   ....[18]....
        /*00f8*/ 	.word	0x00003bf0


	//   ....[19]....
        /*00fc*/ 	.word	0x00003c60


	//   ....[20]....
        /*0100*/ 	.word	0x00003cc0


	//   ....[21]....
        /*0104*/ 	.word	0x00003d20


	//   ....[22]....
        /*0108*/ 	.word	0x00003d80


	//   ....[23]....
        /*010c*/ 	.word	0x00004200


	//   ....[24]....
        /*0110*/ 	.word	0x00004260


	//   ....[25]....
        /*0114*/ 	.word	0x000042c0


	//   ....[26]....
        /*0118*/ 	.word	0x00004320


	//   ....[27]....
        /*011c*/ 	.word	0x00004390


	//----- nvinfo : EIATTR_EXIT_INSTR_OFFSETS
	.align		4
.L_2678:
        /*0120*/ 	.byte	0x04, 0x1c
        /*0122*/ 	.short	(.L_2680 - .L_2679)


	//   ....[0]....
.L_2679:
        /*0124*/ 	.word	0x00000670


	//   ....[1]....
        /*0128*/ 	.word	0x00003ba0


	//----- nvinfo : EIATTR_MAX_THREADS
	.align		4
.L_2680:
        /*012c*/ 	.byte	0x04, 0x05
        /*012e*/ 	.short	(.L_2682 - .L_2681)
.L_2681:
        /*0130*/ 	.word	0x00000080
        /*0134*/ 	.word	0x00000001
        /*0138*/ 	.word	0x00000001


	//----- nvinfo : EIATTR_CRS_STACK_SIZE
	.align		4
.L_2682:
        /*013c*/ 	.byte	0x04, 0x1e
        /*013e*/ 	.short	(.L_2684 - .L_2683)
.L_2683:
        /*0140*/ 	.word	0x00000000
.L_2684:


//--------------------- .nv.info._ZN10layer_norm13ln_fwd_kernelINS_13Kernel_traitsIf6__halfS2_S2_fjLj4096ELj1ELj1ELj4ELj16ENS_18Kernel_traits_baseILj4096EfS2_S2_S2_fjLj128EEEEELb0ELb1ELb1ELb1EEEvNS_9FwdParamsE --------------------------
	.section	.nv.info._ZN10layer_norm13ln_fwd_kernelINS_13Kernel_traitsIf6__halfS2_S2_fjLj4096ELj1ELj1ELj4ELj16ENS_18Kernel_traits_baseILj4096EfS2_S2_S2_fjLj128EEEEELb0ELb1ELb1ELb1EEEvNS_9FwdParamsE,"",@"SHT_CUDA_INFO"
	.sectionflags	@""
	.align	4


	//----- nvinfo : EIATTR_CUDA_API_VERSION
	.align		4
        /*0000*/ 	.byte	0x04, 0x37
        /*0002*/ 	.short	(.L_2686 - .L_2685)
.L_2685:
        /*0004*/ 	.word	0x00000082


	//----- nvinfo : EIATTR_SW2861232_WAR
	.align		4
.L_2686:
        /*0008*/ 	.byte	0x01, 0x35
	.zero		2


	//----- nvinfo : EIATTR_PARAM_CBANK
	.align		4
        /*000c*/ 	.byte	0x04, 0x0a
        /*000e*/ 	.short	(.L_2688 - .L_2687)
	.align		4
.L_2687:
        /*0010*/ 	.word	index@(.nv.constant0._ZN10layer_norm13ln_fwd_kernelINS_13Kernel_traitsIf6__halfS2_S2_fjLj4096ELj1ELj1ELj4ELj16ENS_18Kernel_traits_baseILj4096EfS2_S2_S2_fjLj128EEEEELb0ELb1ELb1ELb1EEEvNS_9FwdParamsE)
        /*0014*/ 	.short	0x0160
        /*0016*/ 	.short	0x00e8


	//----- nvinfo : EIATTR_CBANK_PARAM_SIZE
	.align		4
.L_2688:
        /*0018*/ 	.byte	0x03, 0x19
        /*001a*/ 	.short	0x00e8


	//----- nvinfo : EIATTR_KPARAM_INFO
	.align		4
        /*001c*/ 	.byte	0x04, 0x17
        /*001e*/ 	.short	(.L_2690 - .L_2689)
.L_2689:
        /*0020*/ 	.word	0x00000000
        /*0024*/ 	.short	0x0000
        /*0026*/ 	.short	0x0000
        /*0028*/ 	.byte	0x00, 0xf0, 0xa1, 0x03


	//----- nvinfo : EIATTR_MAXREG_COUNT
	.align		4
.L_2690:
        /*002c*/ 	.byte	0x03, 0x1b
        /*002e*/ 	.short	0x00ff


	//----- nvinfo : EIATTR_NUM_BARRIERS
	.align		4
        /*0030*/ 	.byte	0x02, 0x4c
        /*0032*/ 	.byte	0x01
	.zero		1


	//----- nvinfo : EIATTR_MERCURY_ISA_VERSION
	.align		4
        /*0034*/ 	.byte	0x03, 0x5f
        /*0036*/ 	.short	0x0000


	//----- nvinfo : EIATTR_COOP_GROUP_MASK_REGIDS
	.align		4
        /*0038*/ 	.byte	0x04, 0x29
        /*003a*/ 	.short	(.L_2692 - .L_2691)


	//   ....[0]....
.L_2691:
        /*003c*/ 	.word	0xffffffff


	//   ....[1]....
        /*0040*/ 	.word	0xffffffff


	//   ....[2]....
        /*0044*/ 	.word	0xffffffff


	//   ....[3]....
        /*0048*/ 	.word	0xffffffff


	//   ....[4]....
        /*004c*/ 	.word	0xffffffff


	//   ....[5]....
        /*0050*/ 	.word	0xffffffff


	//   ....[6]....
        /*0054*/ 	.word	0xffffffff


	//   ....[7]....
        /*0058*/ 	.word	0xffffffff


	//   ....[8]....
        /*005c*/ 	.word	0xffffffff


	//   ....[9]....
        /*0060*/ 	.word	0xffffffff


	//   ....[10]....
        /*0064*/ 	.word	0xffffffff


	//   ....[11]....
        /*0068*/ 	.word	0xffffffff


	//   ....[12]....
        /*006c*/ 	.word	0xffffffff


	//   ....[13]....
        /*0070*/ 	.word	0xffffffff


	//   ....[14]....
        /*0074*/ 	.word	0xffffffff


	//   ....[15]....
        /*0078*/ 	.word	0xffffffff


	//   ....[16]....
        /*007c*/ 	.word	0xffffffff


	//   ....[17]....
        /*0080*/ 	.word	0xffffffff


	//   ....[18]....
        /*0084*/ 	.word	0xffffffff


	//   ....[19]....
        /*0088*/ 	.word	0xffffffff


	//   ....[20]....
        /*008c*/ 	.word	0xffffffff


	//   ....[21]....
        /*0090*/ 	.word	0xffffffff


	//   ....[22]....
        /*0094*/ 	.word	0xffffffff


	//   ....[23]....
        /*0098*/ 	.word	0xffffffff


	//   ....[24]....
        /*009c*/ 	.word	0xffffffff


	//   ....[25]....
        /*00a0*/ 	.word	0xffffffff


	//   ....[26]....
        /*00a4*/ 	.word	0xffffffff


	//   ....[27]....
        /*00a8*/ 	.word	0xffffffff


	//----- nvinfo : EIATTR_COOP_GROUP_INSTR_OFFSETS
	.align		4
.L_2692:
        /*00ac*/ 	.byte	0x04, 0x28
        /*00ae*/ 	.short	(.L_2694 - .L_2693)


	//   ....[0]....
.L_2693:
        /*00b0*/ 	.word	0x000022b0


	//   ....[1]....
        /*00b4*/ 	.word	0x000022e0


	//   ....[2]....
        /*00b8*/ 	.word	0x00002300


	//   ....[3]....
        /*00bc*/ 	.word	0x00002320


	//   ....[4]....
        /*00c0*/ 	.word	0x00002340


	//   ....[5]....
        /*00c4*/ 	.word	0x00002770


	//   ....[6]....
        /*00c8*/ 	.word	0x00002790


	//   ....[7]....
        /*00cc*/ 	.word	0x000027b0


	//   ....[8]....
        /*00d0*/ 	.word	0x000027d0


	//   ....[9]....
        /*00d4*/ 	.word	0x000027f0


	//   ....[10]....
        /*00d8*/ 	.word	0x000028e0


	//   ....[11]....
        /*00dc*/ 	.word	0x00002930


	//   ....[12]....
        /*00e0*/ 	.word	0x00002950


	//   ....[13]....
        /*00e4*/ 	.word	0x00002980


	//   ....[14]....
        /*00e8*/ 	.word	0x00002a20


	//   ....[15]....
        /*00ec*/ 	.word	0x00002a60


	//   ....[16]....
        /*00f0*/ 	.word	0x00002b00


	//   ....[17]....
        /*00f4*/ 	.word	0x00002b20


	//   ....[18]....
        /*00f8*/ 	.word	0x000034e0


	//   ....[19]....
        /*00fc*/ 	.word	0x00003550


	//   ....[20]....
        /*0100*/ 	.word	0x000035b0


	//   ....[21]....
        /*0104*/ 	.word	0x00003610


	//   ....[22]....
        /*0108*/ 	.word	0x00003670


	//   ....[23]....
        /*010c*/ 	.word	0x00003ae0


	//   ....[24]....
        /*0110*/ 	.word	0x00003b40


	//   ....[25]....
        /*0114*/ 	.word	0x00003ba0


	//   ....[26]....
        /*0118*/ 	.word	0x00003c00


	//   ....[27]....
        /*011c*/ 	.word	0x00003c60


	//----- nvinfo : EIATTR_EXIT_INSTR_OFFSETS
	.align		4
.L_2694:
        /*0120*/ 	.byte	0x04, 0x1c
        /*0122*/ 	.short	(.L_2696 - .L_2695)


	//   ....[0]....
.L_2695:
        /*0124*/ 	.word	0x000002a0


	//   ....[1]....
        /*0128*/ 	.word	0x00003490


	//----- nvinfo : EIATTR_MAX_THREADS
	.align		4
.L_2696:
        /*012c*/ 	.byte	0x04, 0x05
        /*012e*/ 	.short	(.L_2698 - .L_2697)
.L_2697:
        /*0130*/ 	.word	0x00000080
        /*0134*/ 	.word	0x00000001
        /*0138*/ 	.word	0x00000001


	//----- nvinfo : EIATTR_CRS_STACK_SIZE
	.align		4
.L_2698:
        /*013c*/ 	.byte	0x04, 0x1e
        /*013e*/ 	.short	(.L_2700 - .L_2699)
.L_2699:
        /*0140*/ 	.word	0x00000000
.L_2700:


//--------------------- .nv.info._ZN10layer_norm13ln_fwd_kernelINS_13Kernel_traitsIf6__halfS2_S2_fjLj4096ELj1ELj1ELj4ELj16ENS_18Kernel_traits_baseILj4096EfS2_S2_S2_fjLj128EEEEELb1ELb0ELb0ELb0EEEvNS_9FwdParamsE --------------------------
	.section	.nv.info._ZN10layer_norm13ln_fwd_kernelINS_13Kernel_traitsIf6__halfS2_S2_fjLj4096ELj1ELj1ELj4ELj16ENS_18Kernel_traits_baseILj4096EfS2_S2_S2_fjLj128EEEEELb1ELb0ELb0ELb0EEEvNS_9FwdParamsE,"",@"SHT_CUDA_INFO"
	.sectionflags	@""
	.align	4


	//----- nvinfo : EIATTR_CUDA_API_VERSION
	.align		4
        /*0000*/ 	.byte	0x04, 0x37
        /*0002*/ 	.short	(.L_2702 - .L_2701)
.L_2701:
        /*0004*/ 	.word	0x00000082


	//----- nvinfo : EIATTR_SW2861232_WAR
	.align		4
.L_2702:
        /*0008*/ 	.byte	0x01, 0x35
	.zero		2


	//----- nvinfo : EIATTR_PARAM_CBANK
	.align		4
        /*000c*/ 	.byte	0x04, 0x0a
        /*000e*/ 	.short	(.L_2704 - .L_2703)
	.align		4
.L_2703:
        /*0010*/ 	.word	index@(.nv.constant0._ZN10layer_norm13ln_fwd_kernelINS_13Kernel_traitsIf6__halfS2_S2_fjLj4096ELj1ELj1ELj4ELj16ENS_18Kernel_traits_baseILj4096EfS2_S2_S2_fjLj128EEEEELb1ELb0ELb0ELb0EEEvNS_9FwdParamsE)
        /*0014*/ 	.short	0x0160
        /*0016*/ 	.short	0x00e8


	//----- nvinfo : EIATTR_CBANK_PARAM_SIZE
	.align		4
.L_2704:
        /*0018*/ 	.byte	0x03, 0x19
        /*001a*/ 	.short	0x00e8


	//----- nvinfo : EIATTR_KPARAM_INFO
	.align		4
        /*001c*/ 	.byte	0x04, 0x17
        /*001e*/ 	.short	(.L_2706 - .L_2705)
.L_2705:
        /*0020*/ 	.word	0x00000000
        /*0024*/ 	.short	0x0000
        /*0026*/ 	.short	0x0000
        /*0028*/ 	.byte	0x00, 0xf0, 0xa1, 0x03


	//----- nvinfo : EIATTR_MAXREG_COUNT
	.align		4
.L_2706:
        /*002c*/ 	.byte	0x03, 0x1b
        /*002e*/ 	.short	0x00ff


	//----- nvinfo : EIATTR_NUM_BARRIERS
	.align		4
        /*0030*/ 	.byte	0x02, 0x4c
        /*0032*/ 	.byte	0x01
	.zero		1


	//----- nvinfo : EIATTR_MERCURY_ISA_VERSION
	.align		4
        /*0034*/ 	.byte	0x03, 0x5f
        /*0036*/ 	.short	0x0000


	//----- nvinfo : EIATTR_COOP_GROUP_MASK_REGIDS
	.align		4
        /*0038*/ 	.byte	0x04, 0x29
        /*003a*/ 	.short	(.L_2708 - .L_2707)


	//   ....[0]....
.L_2707:
        /*003c*/ 	.word	0xffffffff


	//   ....[1]....
        /*0040*/ 	.word	0xffffffff


	//   ....[2]....
        /*0044*/ 	.word	0xffffffff


	//   ....[3]....
        /*0048*/ 	.word	0xffffffff


	//   ....[4]....
        /*004c*/ 	.word	0xffffffff


	//   ....[5]....
        /*0050*/ 	.word	0xffffffff


	//   ....[6]....
        /*0054*/ 	.word	0xffffffff


	//   ....[7]....
        /*0058*/ 	.word	0xffffffff


	//   ....[8]....
        /*005c*/ 	.word	0xffffffff


	//   ....[9]....
        /*0060*/ 	.word	0xffffffff


	//   ....[10]....
        /*0064*/ 	.word	0xffffffff


	//   ....[11]....
        /*0068*/ 	.word	0xffffffff


	//   ....[12]....
        /*006c*/ 	.word	0xffffffff


	//   ....[13]....
        /*0070*/ 	.word	0xffffffff


	//   ....[14]....
        /*0074*/ 	.word	0xffffffff


	//   ....[15]....
        /*0078*/ 	.word	0xffffffff


	//   ....[16]....
        /*007c*/ 	.word	0xffffffff


	//   ....[17]....
        /*0080*/ 	.word	0xffffffff


	//   ....[18]....
        /*0084*/ 	.word	0xffffffff


	//   ....[19]....
        /*0088*/ 	.word	0xffffffff


	//   ....[20]....
        /*008c*/ 	.word	0xffffffff


	//   ....[21]....
        /*0090*/ 	.word	0xffffffff


	//   ....[22]....
        /*0094*/ 	.word	0xffffffff


	//   ....[23]....
        /*0098*/ 	.word	0xffffffff


	//   ....[24]....
        /*009c*/ 	.word	0xffffffff


	//   ....[25]....
        /*00a0*/ 	.word	0xffffffff


	//   ....[26]....
        /*00a4*/ 	.word	0xffffffff


	//   ....[27]....
        /*00a8*/ 	.word	0xffffffff


	//----- nvinfo : EIATTR_COOP_GROUP_INSTR_OFFSETS
	.align		4
.L_2708:
        /*00ac*/ 	.byte	0x04, 0x28
        /*00ae*/ 	.short	(.L_2710 - .L_2709)


	//   ....[0]....
.L_2709:
        /*00b0*/ 	.word	0x0000c4f0


	//   ....[1]....
        /*00b4*/ 	.word	0x0000c520


	//   ....[2]....
        /*00b8*/ 	.word	0x0000c550


	//   ....[3]....
        /*00bc*/ 	.word	0x0000c570


	//   ....[4]....
        /*00c0*/ 	.word	0x0000c590


	//   ....[5]....
        /*00c4*/ 	.word	0x0000c9d0


	//   ....[6]....
        /*00c8*/ 	.word	0x0000c9f0


	//   ....[7]....
        /*00cc*/ 	.word	0x0000ca10


	//   ....[8]....
        /*00d0*/ 	.word	0x0000ca30


	//   ....[9]....
        /*00d4*/ 	.word	0x0000ca50


	//   ....[10]....
        /*00d8*/ 	.word	0x0000cba0


	//   ....[11]....
        /*00dc*/ 	.word	0x0000cbd0


	//   ....[12]....
        /*00e0*/ 	.word	0x0000cbe0


	//   ....[13]....
        /*00e4*/ 	.word	0x0000cc70


	//   ....[14]....
        /*00e8*/ 	.word	0x0000ccd0


	//   ....[15]....
        /*00ec*/ 	.word	0x0000cd60


	//   ....[16]....
        /*00f0*/ 	.word	0x0000cd80


	//   ....[17]....
        /*00f4*/ 	.word	0x0000cdc0


	//   ....[18]....
        /*00f8*/ 	.word	0x0000d810


	//   ....[19]....
        /*00fc*/ 	.word	0x0000d880


	//   ....[20]....
        /*0100*/ 	.word	0x0000d8e0


	//   ....[21]....
        /*0104*/ 	.word	0x0000d940


	//   ....[22]....
        /*0108*/ 	.word	0x0000d9a0


	//   ....[23]....
        /*010c*/ 	.word	0x0000de30


	//   ....[24]....
        /*0110*/ 	.word	0x0000de90


	//   ....[25]....
        /*0114*/ 	.word	0x0000def0


	//   ....[26]....
        /*0118*/ 	.word	0x0000df50


	//   ....[27]....
        /*011c*/ 	.word	0x0000dfc0


	//----- nvinfo : EIATTR_EXIT_INSTR_OFFSETS
	.align		4
.L_2710:
        /*0120*/ 	.byte	0x04, 0x1c
        /*0122*/ 	.short	(.L_2712 - .L_2711)


	//   ....[0]....
.L_2711:
        /*0124*/ 	.word	0x00000a10


	//   ....[1]....
        /*0128*/ 	.word	0x0000d7c0


	//----- nvinfo : EIATTR_MAX_THREADS
	.align		4
.L_2712:
        /*012c*/ 	.byte	0x04, 0x05
        /*012e*/ 	.short	(.L_2714 - .L_2713)
.L_2713:
        /*0130*/ 	.word	0x00000080
        /*0134*/ 	.word	0x00000001
        /*0138*/ 	.word	0x00000001


	//----- nvinfo : EIATTR_CRS_STACK_SIZE
	.align		4
.L_2714:
        /*013c*/ 	.byte	0x04, 0x1e
        /*013e*/ 	.short	(.L_2716 - .L_2715)
.L_2715:
        /*0140*/ 	.word	0x00000000
.L_2716:


//--------------------- .nv.info._ZN10layer_norm13ln_fwd_kernelINS_13Kernel_traitsIf6__halfS2_S2_fjLj4096ELj1ELj1ELj4ELj16ENS_18Kernel_traits_baseILj4096EfS2_S2_S2_fjLj128EEEEELb1ELb0ELb0ELb1EEEvNS_9FwdParamsE --------------------------
	.section	.nv.info._ZN10layer_norm13ln_fwd_kernelINS_13Kernel_traitsIf6__halfS2_S2_fjLj4096ELj1ELj1ELj4ELj16ENS_18Kernel_traits_baseILj4096EfS2_S2_S2_fjLj128EEEEELb1ELb0ELb0ELb1EEEvNS_9FwdParamsE,"",@"SHT_CUDA_INFO"
	.sectionflags	@""
	.align	4


	//----- nvinfo : EIATTR_CUDA_API_VERSION
	.align		4
        /*0000*/ 	.byte	0x04, 0x37
        /*0002*/ 	.short	(.L_2718 - .L_2717)
.L_2717:
        /*0004*/ 	.word	0x00000082


	//----- nvinfo : EIATTR_SW2861232_WAR
	.align		4
.L_2718:
        /*0008*/ 	.byte	0x01, 0x35
	.zero		2


	//----- nvinfo : EIATTR_PARAM_CBANK
	.align		4
        /*000c*/ 	.byte	0x04, 0x0a
        /*000e*/ 	.short	(.L_2720 - .L_2719)
	.align		4
.L_2719:
        /*0010*/ 	.word	index@(.nv.constant0._ZN10layer_norm13ln_fwd_kernelINS_13Kernel_traitsIf6__halfS2_S2_fjLj4096ELj1ELj1ELj4ELj16ENS_18Kernel_traits_baseILj4096EfS2_S2_S2_fjLj128EEEEELb1ELb0ELb0ELb1EEEvNS_9FwdParamsE)
        /*0014*/ 	.short	0x0160
        /*0016*/ 	.short	0x00e8


	//----- nvinfo : EIATTR_CBANK_PARAM_SIZE
	.align		4
.L_2720:
        /*0018*/ 	.byte	0x03, 0x19
        /*001a*/ 	.short	0x00e8


	//----- nvinfo : EIATTR_KPARAM_INFO
	.align		4
        /*001c*/ 	.byte	0x04, 0x17
        /*001e*/ 	.short	(.L_2722 - .L_2721)
.L_2721:
        /*0020*/ 	.word	0x00000000
        /*0024*/ 	.short	0x0000
        /*0026*/ 	.short	0x0000
        /*0028*/ 	.byte	0x00, 0xf0, 0xa1, 0x03


	//----- nvinfo : EIATTR_MAXREG_COUNT
	.align		4
.L_2722:
        /*002c*/ 	.byte	0x03, 0x1b
        /*002e*/ 	.short	0x00ff


	//----- nvinfo : EIATTR_NUM_BARRIERS
	.align		4
        /*0030*/ 	.byte	0x02, 0x4c
        /*0032*/ 	.byte	0x01
	.zero		1


	//----- nvinfo : EIATTR_MERCURY_ISA_VERSION
	.align		4
        /*0034*/ 	.byte	0x03, 0x5f
        /*0036*/ 	.short	0x0000


	//----- nvinfo : EIATTR_COOP_GROUP_MASK_REGIDS
	.align		4
        /*0038*/ 	.byte	0x04, 0x29
        /*003a*/ 	.short	(.L_2724 - .L_2723)


	//   ....[0]....
.L_2723:
        /*003c*/ 	.word	0xffffffff


	//   ....[1]....
        /*0040*/ 	.word	0xffffffff


	//   ....[2]....
        /*0044*/ 	.word	0xffffffff


	//   ....[3]....
        /*0048*/ 	.word	0xffffffff


	//   ....[4]....
        /*004c*/ 	.word	0xffffffff


	//   ....[5]....
        /*0050*/ 	.word	0xffffffff


	//   ....[6]....
        /*0054*/ 	.word	0xffffffff


	//   ....[7]....
        /*0058*/ 	.word	0xffffffff


	//   ....[8]....
        /*005c*/ 	.word	0xffffffff


	//   ....[9]....
        /*0060*/ 	.word	0xffffffff


	//   ....[10]....
        /*0064*/ 	.word	0xffffffff


	//   ....[11]....
        /*0068*/ 	.word	0xffffffff


	//   ....[12]....
        /*006c*/ 	.word	0xffffffff


	//   ....[13]....
        /*0070*/ 	.word	0xffffffff


	//   ....[14]....
        /*0074*/ 	.word	0xffffffff


	//   ....[15]....
        /*0078*/ 	.word	0xffffffff


	//   ....[16]....
        /*007c*/ 	.word	0xffffffff


	//   ....[17]....
        /*0080*/ 	.word	0xffffffff


	//   ....[18]....
        /*0084*/ 	.word	0xffffffff


	//   ....[19]....
        /*0088*/ 	.word	0xffffffff


	//   ....[20]....
        /*008c*/ 	.word	0xffffffff


	//   ....[21]....
        /*0090*/ 	.word	0xffffffff


	//   ....[22]....
        /*0094*/ 	.word	0xffffffff


	//   ....[23]....
        /*0098*/ 	.word	0xffffffff


	//   ....[24]....
        /*009c*/ 	.word	0xffffffff


	//   ....[25]....
        /*00a0*/ 	.word	0xffffffff


	//   ....[26]....
        /*00a4*/ 	.word	0xffffffff


	//   ....[27]....
        /*00a8*/ 	.word	0xffffffff


	//----- nvinfo : EIATTR_COOP_GROUP_INSTR_OFFSETS
	.align		4
.L_2724:
        /*00ac*/ 	.byte	0x04, 0x28
        /*00ae*/ 	.short	(.L_2726 - .L_2725)


	//   ....[0]....
.L_2725:
        /*00b0*/ 	.word	0x0000bc30


	//   ....[1]....
        /*00b4*/ 	.word	0x0000bc60


	//   ....[2]....
        /*00b8*/ 	.word	0x0000bc80


	//   ....[3]....
        /*00bc*/ 	.word	0x0000bca0


	//   ....[4]....
        /*00c0*/ 	.word	0x0000bcc0


	//   ....[5]....
        /*00c4*/ 	.word	0x0000c0f0


	//   ....[6]....
        /*00c8*/ 	.word	0x0000c110


	//   ....[7]....
        /*00cc*/ 	.word	0x0000c130


	//   ....[8]....
        /*00d0*/ 	.word	0x0000c150


	//   ....[9]....
        /*00d4*/ 	.word	0x0000c170


	//   ....[10]....
        /*00d8*/ 	.word	0x0000c270


	//   ....[11]....
        /*00dc*/ 	.word	0x0000c2c0


	//   ....[12]....
        /*00e0*/ 	.word	0x0000c2d0


	//   ....[13]....
        /*00e4*/ 	.word	0x0000c340


	//   ....[14]....
        /*00e8*/ 	.word	0x0000c3c0


	//   ....[15]....
        /*00ec*/ 	.word	0x0000c410


	//   ....[16]....
        /*00f0*/ 	.word	0x0000c470


	//   ....[17]....
        /*00f4*/ 	.word	0x0000c4b0


	//   ....[18]....
        /*00f8*/ 	.word	0x0000ce10


	//   ....[19]....
        /*00fc*/ 	.word	0x0000ce70


	//   ....[20]....
        /*0100*/ 	.word	0x0000ced0


	//   ....[21]....
        /*0104*/ 	.word	0x0000cf30


	//   ....[22]....
        /*0108*/ 	.word	0x0000cf90


	//   ....[23]....
        /*010c*/ 	.word	0x0000d400


	//   ....[24]....
        /*0110*/ 	.word	0x0000d460


	//   ....[25]....
        /*0114*/ 	.word	0x0000d4c0


	//   ....[26]....
        /*0118*/ 	.word	0x0000d520


	//   ....[27]....
        /*011c*/ 	.word	0x0000d580


	//----- nvinfo : EIATTR_EXIT_INSTR_OFFSETS
	.align		4
.L_2726:
        /*0120*/ 	.byte	0x04, 0x1c
        /*0122*/ 	.short	(.L_2728 - .L_2727)


	//   ....[0]....
.L_2727:
        /*0124*/ 	.word	0x000006a0


	//   ....[1]....
        /*0128*/ 	.word	0x0000cdb0


	//----- nvinfo : EIATTR_MAX_THREADS
	.align		4
.L_2728:
        /*012c*/ 	.byte	0x04, 0x05
        /*012e*/ 	.short	(.L_2730 - .L_2729)
.L_2729:
        /*0130*/ 	.word	0x00000080
        /*0134*/ 	.word	0x00000001
        /*0138*/ 	.word	0x00000001


	//----- nvinfo : EIATTR_CRS_STACK_SIZE
	.align		4
.L_2730:
        /*013c*/ 	.byte	0x04, 0x1e
        /*013e*/ 	.short	(.L_2732 - .L_2731)
.L_2731:
        /*0140*/ 	.word	0x00000000
.L_2732:


//--------------------- .nv.info._ZN10layer_norm13ln_fwd_kernelINS_13Kernel_traitsIf6__halfS2_S2_fjLj4096ELj1ELj1ELj4ELj16ENS_18Kernel_traits_baseILj4096EfS2_S2_S2_fjLj128EEEEELb1ELb0ELb1ELb0EEEvNS_9FwdParamsE --------------------------
	.section	.nv.info._ZN10layer_norm13ln_fwd_kernelINS_13Kernel_traitsIf6__halfS2_S2_fjLj4096ELj1ELj1ELj4ELj16ENS_18Kernel_traits_baseILj4096EfS2_S2_S2_fjLj128EEEEELb1ELb0ELb1ELb0EEEvNS_9FwdParamsE,"",@"SHT_CUDA_INFO"
	.sectionflags	@""
	.align	4


	//----- nvinfo : EIATTR_CUDA_API_VERSION
	.align		4
        /*0000*/ 	.byte	0x04, 0x37
        /*0002*/ 	.short	(.L_2734 - .L_2733)
.L_2733:
        /*0004*/ 	.word	0x00000082


	//----- nvinfo : EIATTR_SW2861232_WAR
	.align		4
.L_2734:
        /*0008*/ 	.byte	0x01, 0x35
	.zero		2


	//----- nvinfo : EIATTR_PARAM_CBANK
	.align		4
        /*000c*/ 	.byte	0x04, 0x0a
        /*000e*/ 	.short	(.L_2736 - .L_2735)
	.align		4
.L_2735:
        /*0010*/ 	.word	index@(.nv.constant0._ZN10layer_norm13ln_fwd_kernelINS_13Kernel_traitsIf6__halfS2_S2_fjLj4096ELj1ELj1ELj4ELj16ENS_18Kernel_traits_baseILj4096EfS2_S2_S2_fjLj128EEEEELb1ELb0ELb1ELb0EEEvNS_9FwdParamsE)
        /*0014*/ 	.short	0x0160
        /*0016*/ 	.short	0x00e8


	//----- nvinfo : EIATTR_CBANK_PARAM_SIZE
	.align		4
.L_2736:
        /*0018*/ 	.byte	0x03, 0x19
        /*001a*/ 	.short	0x00e8


	//----- nvinfo : EIATTR_KPARAM_INFO
	.align		4
        /*001c*/ 	.byte	0x04, 0x17
        /*001e*/ 	.short	(.L_2738 - .L_2737)
.L_2737:
        /*0020*/ 	.word	0x00000000
        /*0024*/ 	.short	0x0000
        /*0026*/ 	.short	0x0000
        /*0028*/ 	.byte	0x00, 0xf0, 0xa1, 0x03


	//----- nvinfo : EIATTR_MAXREG_COUNT
	.align		4
.L_2738:
        /*002c*/ 	.byte	0x03, 0x1b
        /*002e*/ 	.short	0x00ff


	//----- nvinfo : EIATTR_NUM_BARRIERS
	.align		4
        /*0030*/ 	.byte	0x02, 0x4c
        /*0032*/ 	.byte	0x01
	.zero		1


	//----- nvinfo : EIATTR_MERCURY_ISA_VERSION
	.align		4
        /*0034*/ 	.byte	0x03, 0x5f
        /*0036*/ 	.short	0x0000


	//----- nvinfo : EIATTR_COOP_GROUP_MASK_REGIDS
	.align		4
        /*0038*/ 	.byte	0x04, 0x29
        /*003a*/ 	.short	(.L_2740 - .L_2739)


	//   ....[0]....
.L_2739:
        /*003c*/ 	.word	0xffffffff


	//   ....[1]....
        /*0040*/ 	.word	0xffffffff


	//   ....[2]....
        /*0044*/ 	.word	0xffffffff


	//   ....[3]....
        /*0048*/ 	.word	0xffffffff


	//   ....[4]....
        /*004c*/ 	.word	0xffffffff


	//   ....[5]....
        /*0050*/ 	.word	0xffffffff


	//   ....[6]....
        /*0054*/ 	.word	0xffffffff


	//   ....[7]....
        /*0058*/ 	.word	0xffffffff


	//   ....[8]....
        /*005c*/ 	.word	0xffffffff


	//   ....[9]....
        /*0060*/ 	.word	0xffffffff


	//   ....[10]....
        /*0064*/ 	.word	0xffffffff


	//   ....[11]....
        /*0068*/ 	.word	0xffffffff


	//   ....[12]....
        /*006c*/ 	.word	0xffffffff


	//   ....[13]....
        /*0070*/ 	.word	0xffffffff


	//   ....[14]....
        /*0074*/ 	.word	0xffffffff


	//   ....[15]....
        /*0078*/ 	.word	0xffffffff


	//   ....[16]....
        /*007c*/ 	.word	0xffffffff


	//   ....[17]....
        /*0080*/ 	.word	0xffffffff


	//   ....[18]....
        /*0084*/ 	.word	0xffffffff


	//   ....[19]....
        /*0088*/ 	.word	0xffffffff


	//   ....[20]....
        /*008c*/ 	.word	0xffffffff


	//   ....[21]....
        /*0090*/ 	.word	0xffffffff


	//   ....[22]....
        /*0094*/ 	.word	0xffffffff


	//   ....[23]....
        /*0098*/ 	.word	0xffffffff


	//   ....[24]....
        /*009c*/ 	.word	0xffffffff


	//   ....[25]....
        /*00a0*/ 	.word	0xffffffff


	//   ....[26]....
        /*00a4*/ 	.word	0xffffffff


	//   ....[27]....
        /*00a8*/ 	.word	0xffffffff


	//----- nvinfo : EIATTR_COOP_GROUP_INSTR_OFFSETS
	.align		4
.L_2740:
        /*00ac*/ 	.byte	0x04, 0x28
        /*00ae*/ 	.short	(.L_2742 - .L_2741)


	//   ....[0]....
.L_2741:
        /*00b0*/ 	.word	0x0000dae0


	//   ....[1]....
        /*00b4*/ 	.word	0x0000db10


	//   ....[2]....
        /*00b8*/ 	.word	0x0000db30


	//   ....[3]....
        /*00bc*/ 	.word	0x0000db50


	//   ....[4]....
        /*00c0*/ 	.word	0x0000db70


	//   ....[5]....
        /*00c4*/ 	.word	0x0000dfb0


	//   ....[6]....
        /*00c8*/ 	.word	0x0000dfd0


	//   ....[7]....
        /*00cc*/ 	.word	0x0000dff0


	//   ....[8]....
        /*00d0*/ 	.word	0x0000e010


	//   ....[9]....
        /*00d4*/ 	.word	0x0000e030


	//   ....[10]....
        /*00d8*/ 	.word	0x0000e150


	//   ....[11]....
        /*00dc*/ 	.word	0x0000e1a0


	//   ....[12]....
        /*00e0*/ 	.word	0x0000e1d0


	//   ....[13]....
        /*00e4*/ 	.word	0x0000e1e0


	//   ....[14]....
        /*00e8*/ 	.word	0x0000e260


	//   ....[15]....
        /*00ec*/ 	.word	0x0000e2c0


	//   ....[16]....
        /*00f0*/ 	.word	0x0000e380


	//   ....[17]....
        /*00f4*/ 	.word	0x0000e390


	//   ....[18]....
        /*00f8*/ 	.word	0x0000ee60


	//   ....[19]....
        /*00fc*/ 	.word	0x0000eed0


	//   ....[20]....
        /*0100*/ 	.word	0x0000ef30


	//   ....[21]....
        /*0104*/ 	.word	0x0000ef90


	//   ....[22]....
        /*0108*/ 	.word	0x0000eff0


	//   ....[23]....
        /*010c*/ 	.word	0x0000f470


	//   ....[24]....
        /*0110*/ 	.word	0x0000f4d0


	//   ....[25]....
        /*0114*/ 	.word	0x0000f530


	//   ....[26]....
        /*0118*/ 	.word	0x0000f590


	//   ....[27]....
        /*011c*/ 	.word	0x0000f600


	//----- nvinfo : EIATTR_EXIT_INSTR_OFFSETS
	.align		4
.L_2742:
        /*0120*/ 	.byte	0x04, 0x1c
        /*0122*/ 	.short	(.L_2744 - .L_2743)


	//   ....[0]....
.L_2743:
        /*0124*/ 	.word	0x000009f0


	//   ....[1]....
        /*0128*/ 	.word	0x0000ee00


	//----- nvinfo : EIATTR_MAX_THREADS
	.align		4
.L_2744:
        /*012c*/ 	.byte	0x04, 0x05
        /*012e*/ 	.short	(.L_2746 - .L_2745)
.L_2745:
        /*0130*/ 	.word	0x00000080
        /*0134*/ 	.word	0x00000001
        /*0138*/ 	.word	0x00000001


	//----- nvinfo : EIATTR_CRS_STACK_SIZE
	.align		4
.L_2746:
        /*013c*/ 	.byte	0x04, 0x1e
        /*013e*/ 	.short	(.L_2748 - .L_2747)
.L_2747:
        /*0140*/ 	.word	0x00000000
.L_2748:


//--------------------- .nv.info._ZN10layer_norm13ln_fwd_kernelINS_13Kernel_traitsIf6__halfS2_S2_fjLj4096ELj1ELj1ELj4ELj16ENS_18Kernel_traits_baseILj4096EfS2_S2_S2_fjLj128EEEEELb1ELb0ELb1ELb1EEEvNS_9FwdParamsE --------------------------
	.section	.nv.info._ZN10layer_norm13ln_fwd_kernelINS_13Kernel_traitsIf6__halfS2_S2_fjLj4096ELj1ELj1ELj4ELj16ENS_18Kernel_traits_baseILj4096EfS2_S2_S2_fjLj128EEEEELb1ELb0ELb1ELb1EEEvNS_9FwdParamsE,"",@"SHT_CUDA_INFO"
	.sectionflags	@""
	.align	4


	//----- nvinfo : EIATTR_CUDA_API_VERSION
	.align		4
        /*0000*/ 	.byte	0x04, 0x37
        /*0002*/ 	.short	(.L_2750 - .L_2749)
.L_2749:
        /*0004*/ 	.word	0x00000082


	//----- nvinfo : EIATTR_SW2861232_WAR
	.align		4
.L_2750:
        /*0008*/ 	.byte	0x01, 0x35
	.zero		2


	//----- nvinfo : EIATTR_PARAM_CBANK
	.align		4
        /*000c*/ 	.byte	0x04, 0x0a
        /*000e*/ 	.short	(.L_2752 - .L_2751)
	.align		4
.L_2751:
        /*0010*/ 	.word	index@(.nv.constant0._ZN10layer_norm13ln_fwd_kernelINS_13Kernel_traitsIf6__halfS2_S2_fjLj4096ELj1ELj1ELj4ELj16ENS_18Kernel_traits_baseILj4096EfS2_S2_S2_fjLj128EEEEELb1ELb0ELb1ELb1EEEvNS_9FwdParamsE)
        /*0014*/ 	.short	0x0160
        /*0016*/ 	.short	0x00e8


	//----- nvinfo : EIATTR_CBANK_PARAM_SIZE
	.align		4
.L_2752:
        /*0018*/ 	.byte	0x03, 0x19
        /*001a*/ 	.short	0x00e8


	//----- nvinfo : EIATTR_KPARAM_INFO
	.align		4
        /*001c*/ 	.byte	0x04, 0x17
        /*001e*/ 	.short	(.L_2754 - .L_2753)
.L_2753:
        /*0020*/ 	.word	0x00000000
        /*0024*/ 	.short	0x0000
        /*0026*/ 	.short	0x0000
        /*0028*/ 	.byte	0x00, 0xf0, 0xa1, 0x03


	//----- nvinfo : EIATTR_MAXREG_COUNT
	.align		4
.L_2754:
        /*002c*/ 	.byte	0x03, 0x1b
        /*002e*/ 	.short	0x00ff


	//----- nvinfo : EIATTR_NUM_BARRIERS
	.align		4
        /*0030*/ 	.byte	0x02, 0x4c
        /*0032*/ 	.byte	0x01
	.zero		1


	//----- nvinfo : EIATTR_MERCURY_ISA_VERSION
	.align		4
        /*0034*/ 	.byte	0x03, 0x5f
        /*0036*/ 	.short	0x0000


	//----- nvinfo : EIATTR_COOP_GROUP_MASK_REGIDS
	.align		4
        /*0038*/ 	.byte	0x04, 0x29
        /*003a*/ 	.short	(.L_2756 - .L_2755)


	//   ....[0]....
.L_2755:
        /*003c*/ 	.word	0xffffffff


	//   ....[1]....
        /*0040*/ 	.word	0xffffffff


	//   ....[2]....
        /*0044*/ 	.word	0xffffffff


	//   ....[3]....
        /*0048*/ 	.word	0xffffffff


	//   ....[4]....
        /*004c*/ 	.word	0xffffffff


	//   ....[5]....
        /*0050*/ 	.word	0xffffffff


	//   ....[6]....
        /*0054*/ 	.word	0xffffffff


	//   ....[7]....
        /*0058*/ 	.word	0xffffffff


	//   ....[8]....
        /*005c*/ 	.word	0xffffffff


	//   ....[9]....
        /*0060*/ 	.word	0xffffffff


	//   ....[10]....
        /*0064*/ 	.word	0xffffffff


	//   ....[11]....
        /*0068*/ 	.word	0xffffffff


	//   ....[12]....
        /*006c*/ 	.word	0xffffffff


	//   ....[13]....
        /*0070*/ 	.word	0xffffffff


	//   ....[14]....
        /*0074*/ 	.word	0xffffffff


	//   ....[15]....
        /*0078*/ 	.word	0xffffffff


	//   ....[16]....
        /*007c*/ 	.word	0xffffffff


	//   ....[17]....
        /*0080*/ 	.word	0xffffffff


	//   ....[18]....
        /*0084*/ 	.word	0xffffffff


	//   ....[19]....
        /*0088*/ 	.word	0xffffffff


	//   ....[20]....
        /*008c*/ 	.word	0xffffffff


	//   ....[21]....
        /*0090*/ 	.word	0xffffffff


	//   ....[22]....
        /*0094*/ 	.word	0xffffffff


	//   ....[23]....
        /*0098*/ 	.word	0xffffffff


	//   ....[24]....
        /*009c*/ 	.word	0xffffffff


	//   ....[25]....
        /*00a0*/ 	.word	0xffffffff


	//   ....[26]....
        /*00a4*/ 	.word	0xffffffff


	//   ....[27]....
        /*00a8*/ 	.word	0xffffffff


	//----- nvinfo : EIATTR_COOP_GROUP_INSTR_OFFSETS
	.align		4
.L_2756:
        /*00ac*/ 	.byte	0x04, 0x28
        /*00ae*/ 	.short	(.L_2758 - .L_2757)


	//   ....[0]....
.L_2757:
        /*00b0*/ 	.word	0x0000d6b0


	//   ....[1]....
        /*00b4*/ 	.word	0x0000d6e0


	//   ....[2]....
        /*00b8*/ 	.word	0x0000d700


	//   ....[3]....
        /*00bc*/ 	.word	0x0000d720


	//   ....[4]....
        /*00c0*/ 	.word	0x0000d740


	//   ....[5]....
        /*00c4*/ 	.word	0x0000db70


	//   ....[6]....
        /*00c8*/ 	.word	0x0000db90


	//   ....[7]....
        /*00cc*/ 	.word	0x0000dbb0


	//   ....[8]....
        /*00d0*/ 	.word	0x0000dbd0


	//   ....[9]....
        /*00d4*/ 	.word	0x0000dbf0


	//   ....[10]....
        /*00d8*/ 	.word	0x0000dd00


	//   ....[11]....
        /*00dc*/ 	.word	0x0000dd50


	//   ....[12]....
        /*00e0*/ 	.word	0x0000dd90


	//   ....[13]....
        /*00e4*/ 	.word	0x0000dda0


	//   ....[14]....
        /*00e8*/ 	.word	0x0000de30


	//   ....[15]....
        /*00ec*/ 	.word	0x0000de80


	//   ....[16]....
        /*00f0*/ 	.word	0x0000df40


	//   ....[17]....
        /*00f4*/ 	.word	0x0000df50


	//   ....[18]....
        /*00f8*/ 	.word	0x0000e910


	//   ....[19]....
        /*00fc*/ 	.word	0x0000e980


	//   ....[20]....
        /*0100*/ 	.word	0x0000e9e0


	//   ....[21]....
        /*0104*/ 	.word	0x0000ea40


	//   ....[22]....
        /*0108*/ 	.word	0x0000eaa0


	//   ....[23]....
        /*010c*/ 	.word	0x0000ef10


	//   ....[24]....
        /*0110*/ 	.word	0x0000ef70


	//   ....[25]....
        /*0114*/ 	.word	0x0000efd0


	//   ....[26]....
        /*0118*/ 	.word	0x0000f030


	//   ....[27]....
        /*011c*/ 	.word	0x0000f090


	//----- nvinfo : EIATTR_EXIT_INSTR_OFFSETS
	.align		4
.L_2758:
        /*0120*/ 	.byte	0x04, 0x1c
        /*0122*/ 	.short	(.L_2760 - .L_2759)


	//   ....[0]....
.L_2759:
        /*0124*/ 	.word	0x000006c0


	//   ....[1]....
        /*0128*/ 	.word	0x0000e8c0


	//----- nvinfo : EIATTR_MAX_THREADS
	.align		4
.L_2760:
        /*012c*/ 	.byte	0x04, 0x05
        /*012e*/ 	.short	(.L_2762 - .L_2761)
.L_2761:
        /*0130*/ 	.word	0x00000080
        /*0134*/ 	.word	0x00000001
        /*0138*/ 	.word	0x00000001


	//----- nvinfo : EIATTR_CRS_STACK_SIZE
	.align		4
.L_2762:
        /*013c*/ 	.byte	0x04, 0x1e
        /*013e*/ 	.short	(.L_2764 - .L_2763)
.L_2763:
        /*0140*/ 	.word	0x00000000
.L_2764:


//--------------------- .nv.info._ZN10layer_norm13ln_fwd_kernelINS_13Kernel_traitsIf6__halfS2_S2_fjLj4096ELj1ELj1ELj4ELj16ENS_18Kernel_traits_baseILj4096EfS2_S2_S2_fjLj128EEEEELb1ELb1ELb0ELb0EEEvNS_9FwdParamsE --------------------------
	.section	.nv.info._ZN10layer_norm13ln_fwd_kernelINS_13Kernel_traitsIf6__halfS2_S2_fjLj4096ELj1ELj1ELj4ELj16ENS_18Kernel_traits_baseILj4096EfS2_S2_S2_fjLj128EEEEELb1ELb1ELb0ELb0EEEvNS_9FwdParamsE,"",@"SHT_CUDA_INFO"
	.sectionflags	@""
	.align	4


	//----- nvinfo : EIATTR_CUDA_API_VERSION
	.align		4
        /*0000*/ 	.byte	0x04, 0x37
        /*0002*/ 	.short	(.L_2766 - .L_2765)
.L_2765:
        /*0004*/ 	.word	0x00000082


	//----- nvinfo : EIATTR_SW2861232_WAR
	.align		4
.L_2766:
        /*0008*/ 	.byte	0x01, 0x35
	.zero		2


	//----- nvinfo : EIATTR_PARAM_CBANK
	.align		4
        /*000c*/ 	.byte	0x04, 0x0a
        /*000e*/ 	.short	(.L_2768 - .L_2767)
	.align		4
.L_2767:
        /*0010*/ 	.word	index@(.nv.constant0._ZN10layer_norm13ln_fwd_kernelINS_13Kernel_traitsIf6__halfS2_S2_fjLj4096ELj1ELj1ELj4ELj16ENS_18Kernel_traits_baseILj4096EfS2_S2_S2_fjLj128EEEEELb1ELb1ELb0ELb0EEEvNS_9FwdParamsE)
        /*0014*/ 	.short	0x0160
        /*0016*/ 	.short	0x00e8


	//----- nvinfo : EIATTR_CBANK_PARAM_SIZE
	.align		4
.L_2768:
        /*0018*/ 	.byte	0x03, 0x19
        /*001a*/ 	.short	0x00e8


	//----- nvinfo : EIATTR_KPARAM_INFO
	.align		4
        /*001c*/ 	.byte	0x04, 0x17
        /*001e*/ 	.short	(.L_2770 - .L_2769)
.L_2769:
        /*0020*/ 	.word	0x00000000
        /*0024*/ 	.short	0x0000
        /*0026*/ 	.short	0x0000
        /*0028*/ 	.byte	0x00, 0xf0, 0xa1, 0x03


	//----- nvinfo : EIATTR_MAXREG_COUNT
	.align		4
.L_2770:
        /*002c*/ 	.byte	0x03, 0x1b
        /*002e*/ 	.short	0x00ff


	//----- nvinfo : EIATTR_NUM_BARRIERS
	.align		4
        /*0030*/ 	.byte	0x02, 0x4c
        /*0032*/ 	.byte	0x01
	.zero		1


	//----- nvinfo : EIATTR_MERCURY_ISA_VERSION
	.align		4
        /*0034*/ 	.byte	0x03, 0x5f
        /*0036*/ 	.short	0x0000


	//----- nvinfo : EIATTR_COOP_GROUP_MASK_REGIDS
	.align		4
        /*0038*/ 	.byte	0x04, 0x29
        /*003a*/ 	.short	(.L_2772 - .L_2771)


	//   ....[0]....
.L_2771:
        /*003c*/ 	.word	0xffffffff


	//   ....[1]....
        /*0040*/ 	.word	0xffffffff


	//   ....[2]....
        /*0044*/ 	.word	0xffffffff


	//   ....[3]....
        /*0048*/ 	.word	0xffffffff


	//   ....[4]....
        /*004c*/ 	.word	0xffffffff


	//   ....[5]....
        /*0050*/ 	.word	0xffffffff


	//   ....[6]....
        /*0054*/ 	.word	0xffffffff


	//   ....[7]....
        /*0058*/ 	.word	0xffffffff


	//   ....[8]....
        /*005c*/ 	.word	0xffffffff


	//   ....[9]....
        /*0060*/ 	.word	0xffffffff


	//   ....[10]....
        /*0064*/ 	.word	0xffffffff


	//   ....[11]....
        /*0068*/ 	.word	0xffffffff


	//   ....[12]....
        /*006c*/ 	.word	0xffffffff


	//   ....[13]....
        /*0070*/ 	.word	0xffffffff


	//   ....[14]....
        /*0074*/ 	.word	0xffffffff


	//   ....[15]....
        /*0078*/ 	.word	0xffffffff


	//   ....[16]....
        /*007c*/ 	.word	0xffffffff


	//   ....[17]....
        /*0080*/ 	.word	0xffffffff


	//   ....[18]....
        /*0084*/ 	.word	0xffffffff


	//   ....[19]....
        /*0088*/ 	.word	0xffffffff


	//   ....[20]....
        /*008c*/ 	.word	0xffffffff


	//   ....[21]....
        /*0090*/ 	.word	0xffffffff


	//   ....[22]....
        /*0094*/ 	.word	0xffffffff


	//   ....[23]....
        /*0098*/ 	.word	0xffffffff


	//   ....[24]....
        /*009c*/ 	.word	0xffffffff


	//   ....[25]....
        /*00a0*/ 	.word	0xffffffff


	//   ....[26]....
        /*00a4*/ 	.word	0xffffffff


	//   ....[27]....
        /*00a8*/ 	.word	0xffffffff


	//----- nvinfo : EIATTR_COOP_GROUP_INSTR_OFFSETS
	.align		4
.L_2772:
        /*00ac*/ 	.byte	0x04, 0x28
        /*00ae*/ 	.short	(.L_2774 - .L_2773)


	//   ....[0]....
.L_2773:
        /*00b0*/ 	.word	0x0000c5f0


	//   ....[1]....
        /*00b4*/ 	.word	0x0000c620


	//   ....[2]....
        /*00b8*/ 	.word	0x0000c650


	//   ....[3]....
        /*00bc*/ 	.word	0x0000c670


	//   ....[4]....
        /*00c0*/ 	.word	0x0000c690


	//   ....[5]....
        /*00c4*/ 	.word	0x0000cad0


	//   ....[6]....
        /*00c8*/ 	.word	0x0000caf0


	//   ....[7]....
        /*00cc*/ 	.word	0x0000cb10


	//   ....[8]....
        /*00d0*/ 	.word	0x0000cb30


	//   ....[9]....
        /*00d4*/ 	.word	0x0000cb50


	//   ....[10]....
        /*00d8*/ 	.word	0x0000cc80


	//   ....[11]....
        /*00dc*/ 	.word	0x0000ccd0


	//   ....[12]....
        /*00e0*/ 	.word	0x0000cd20


	//   ....[13]....
        /*00e4*/ 	.word	0x0000cd40


	//   ....[14]....
        /*00e8*/ 	.word	0x0000cdd0


	//   ....[15]....
        /*00ec*/ 	.word	0x0000ce00


	//   ....[16]....
        /*00f0*/ 	.word	0x0000cea0


	//   ....[17]....
        /*00f4*/ 	.word	0x0000ced0


	//   ....[18]....
        /*00f8*/ 	.word	0x0000d920


	//   ....[19]....
        /*00fc*/ 	.word	0x0000d980


	//   ....[20]....
        /*0100*/ 	.word	0x0000d9e0


	//   ....[21]....
        /*0104*/ 	.word	0x0000da40


	//   ....[22]....
        /*0108*/ 	.word	0x0000daa0


	//   ....[23]....
        /*010c*/ 	.word	0x0000df30


	//   ....[24]....
        /*0110*/ 	.word	0x0000df90


	//   ....[25]....
        /*0114*/ 	.word	0x0000dff0


	//   ....[26]....
        /*0118*/ 	.word	0x0000e050


	//   ....[27]....
        /*011c*/ 	.word	0x0000e0c0


	//----- nvinfo : EIATTR_EXIT_INSTR_OFFSETS
	.align		4
.L_2774:
        /*0120*/ 	.byte	0x04, 0x1c
        /*0122*/ 	.short	(.L_2776 - .L_2775)


	//   ....[0]....
.L_2775:
        /*0124*/ 	.word	0x00000b10


	//   ....[1]....
        /*0128*/ 	.word	0x0000d8c0


	//----- nvinfo : EIATTR_MAX_THREADS
	.align		4
.L_2776:
        /*012c*/ 	.byte	0x04, 0x05
        /*012e*/ 	.short	(.L_2778 - .L_2777)
.L_2777:
        /*0130*/ 	.word	0x00000080
        /*0134*/ 	.word	0x00000001
        /*0138*/ 	.word	0x00000001


	//----- nvinfo : EIATTR_CRS_STACK_SIZE
	.align		4
.L_2778:
        /*013c*/ 	.byte	0x04, 0x1e
        /*013e*/ 	.short	(.L_2780 - .L_2779)
.L_2779:
        /*0140*/ 	.word	0x00000000
.L_2780:


//--------------------- .nv.info._ZN10layer_norm13ln_fwd_kernelINS_13Kernel_traitsIf6__halfS2_S2_fjLj4096ELj1ELj1ELj4ELj16ENS_18Kernel_traits_baseILj4096EfS2_S2_S2_fjLj128EEEEELb1ELb1ELb0ELb1EEEvNS_9FwdParamsE --------------------------
	.section	.nv.info._ZN10layer_norm13ln_fwd_kernelINS_13Kernel_traitsIf6__halfS2_S2_fjLj4096ELj1ELj1ELj4ELj16ENS_18Kernel_traits_baseILj4096EfS2_S2_S2_fjLj128EEEEELb1ELb1ELb0ELb1EEEvNS_9FwdParamsE,"",@"SHT_CUDA_INFO"
	.sectionflags	@""
	.align	4


	//----- nvinfo : EIATTR_CUDA_API_VERSION
	.align		4
        /*0000*/ 	.byte	0x04, 0x37
        /*0002*/ 	.short	(.L_2782 - .L_2781)
.L_2781:
        /*0004*/ 	.word	0x00000082


	//----- nvinfo : EIATTR_SW2861232_WAR
	.align		4
.L_2782:
        /*0008*/ 	.byte	0x01, 0x35
	.zero		2


	//----- nvinfo : EIATTR_PARAM_CBANK
	.align		4
        /*000c*/ 	.byte	0x04, 0x0a
        /*000e*/ 	.short	(.L_2784 - .L_2783)
	.align		4
.L_2783:
        /*0010*/ 	.word	index@(.nv.constant0._ZN10layer_norm13ln_fwd_kernelINS_13Kernel_traitsIf6__halfS2_S2_fjLj4096ELj1ELj1ELj4ELj16ENS_18Kernel_traits_baseILj4096EfS2_S2_S2_fjLj128EEEEELb1ELb1ELb0ELb1EEEvNS_9FwdParamsE)
        /*0014*/ 	.short	0x0160
        /*0016*/ 	.short	0x00e8


	//----- nvinfo : EIATTR_CBANK_PARAM_SIZE
	.align		4
.L_2784:
        /*0018*/ 	.byte	0x03, 0x19
        /*001a*/ 	.short	0x00e8


	//----- nvinfo : EIATTR_KPARAM_INFO
	.align		4
        /*001c*/ 	.byte	0x04, 0x17
        /*001e*/ 	.short	(.L_2786 - .L_2785)
.L_2785:
        /*0020*/ 	.word	0x00000000
        /*0024*/ 	.short	0x0000
        /*0026*/ 	.short	0x0000
        /*0028*/ 	.byte	0x00, 0xf0, 0xa1, 0x03


	//----- nvinfo : EIATTR_MAXREG_COUNT
	.align		4
.L_2786:
        /*002c*/ 	.byte	0x03, 0x1b
        /*002e*/ 	.short	0x00ff


	//----- nvinfo : EIATTR_NUM_BARRIERS
	.align		4
        /*0030*/ 	.byte	0x02, 0x4c
        /*0032*/ 	.byte	0x01
	.zero		1


	//----- nvinfo : EIATTR_MERCURY_ISA_VERSION
	.align		4
        /*0034*/ 	.byte	0x03, 0x5f
        /*0036*/ 	.short	0x0000


	//----- nvinfo : EIATTR_COOP_GROUP_MASK_REGIDS
	.align		4
        /*0038*/ 	.byte	0x04, 0x29
        /*003a*/ 	.short	(.L_2788 - .L_2787)


	//   ....[0]....
.L_2787:
        /*003c*/ 	.word	0xffffffff


	//   ....[1]....
        /*0040*/ 	.word	0xffffffff


	//   ....[2]....
        /*0044*/ 	.word	0xffffffff


	//   ....[3]....
        /*0048*/ 	.word	0xffffffff


	//   ....[4]....
        /*004c*/ 	.word	0xffffffff


	//   ....[5]....
        /*0050*/ 	.word	0xffffffff


	//   ....[6]....
        /*0054*/ 	.word	0xffffffff


	//   ....[7]....
        /*0058*/ 	.word	0xffffffff


	//   ....[8]....
        /*005c*/ 	.word	0xffffffff


	//   ....[9]....
        /*0060*/ 	.word	0xffffffff


	//   ....[10]....
        /*0064*/ 	.word	0xffffffff


	//   ....[11]....
        /*0068*/ 	.word	0xffffffff


	//   ....[12]....
        /*006c*/ 	.word	0xffffffff


	//   ....[13]....
        /*0070*/ 	.word	0xffffffff


	//   ....[14]....
        /*0074*/ 	.word	0xffffffff


	//   ....[15]....
        /*0078*/ 	.word	0xffffffff


	//   ....[16]....
        /*007c*/ 	.word	0xffffffff


	//   ....[17]....
        /*0080*/ 	.word	0xffffffff


	//   ....[18]....
        /*0084*/ 	.word	0xffffffff


	//   ....[19]....
        /*0088*/ 	.word	0xffffffff


	//   ....[20]....
        /*008c*/ 	.word	0xffffffff


	//   ....[21]....
        /*0090*/ 	.word	0xffffffff


	//   ....[22]....
        /*0094*/ 	.word	0xffffffff


	//   ....[23]....
        /*0098*/ 	.word	0xffffffff


	//   ....[24]....
        /*009c*/ 	.word	0xffffffff


	//   ....[25]....
        /*00a0*/ 	.word	0xffffffff


	//   ....[26]....
        /*00a4*/ 	.word	0xffffffff


	//   ....[27]....
        /*00a8*/ 	.word	0xffffffff


	//----- nvinfo : EIATTR_COOP_GROUP_INSTR_OFFSETS
	.align		4
.L_2788:
        /*00ac*/ 	.byte	0x04, 0x28
        /*00ae*/ 	.short	(.L_2790 - .L_2789)


	//   ....[0]....
.L_2789:
        /*00b0*/ 	.word	0x0000c100


	//   ....[1]....
        /*00b4*/ 	.word	0x0000c130


	//   ....[2]....
        /*00b8*/ 	.word	0x0000c150


	//   ....[3]....
        /*00bc*/ 	.word	0x0000c170


	//   ....[4]....
        /*00c0*/ 	.word	0x0000c190


	//   ....[5]....
        /*00c4*/ 	.word	0x0000c5c0


	//   ....[6]....
        /*00c8*/ 	.word	0x0000c5e0


	//   ....[7]....
        /*00cc*/ 	.word	0x0000c600


	//   ....[8]....
        /*00d0*/ 	.word	0x0000c620


	//   ....[9]....
        /*00d4*/ 	.word	0x0000c640


	//   ....[10]....
        /*00d8*/ 	.word	0x0000c740


	//   ....[11]....
        /*00dc*/ 	.word	0x0000c790


	//   ....[12]....
        /*00e0*/ 	.word	0x0000c7b0


	//   ....[13]....
        /*00e4*/ 	.word	0x0000c7c0


	//   ....[14]....
        /*00e8*/ 	.word	0x0000c8c0


	//   ....[15]....
        /*00ec*/ 	.word	0x0000c8f0


	//   ....[16]....
        /*00f0*/ 	.word	0x0000c980


	//   ....[17]....
        /*00f4*/ 	.word	0x0000c9c0


	//   ....[18]....
        /*00f8*/ 	.word	0x0000d300


	//   ....[19]....
        /*00fc*/ 	.word	0x0000d370


	//   ....[20]....
        /*0100*/ 	.word	0x0000d3d0


	//   ....[21]....
        /*0104*/ 	.word	0x0000d430


	//   ....[22]....
        /*0108*/ 	.word	0x0000d490


	//   ....[23]....
        /*010c*/ 	.word	0x0000d900


	//   ....[24]....
        /*0110*/ 	.word	0x0000d960


	//   ....[25]....
        /*0114*/ 	.word	0x0000d9c0


	//   ....[26]....
        /*0118*/ 	.word	0x0000da20


	//   ....[27]....
        /*011c*/ 	.word	0x0000da80


	//----- nvinfo : EIATTR_EXIT_INSTR_OFFSETS
	.align		4
.L_2790:
        /*0120*/ 	.byte	0x04, 0x1c
        /*0122*/ 	.short	(.L_2792 - .L_2791)


	//   ....[0]....
.L_2791:
        /*0124*/ 	.word	0x000006f0


	//   ....[1]....
        /*0128*/ 	.word	0x0000d2b0


	//----- nvinfo : EIATTR_MAX_THREADS
	.align		4
.L_2792:
        /*012c*/ 	.byte	0x04, 0x05
        /*012e*/ 	.short	(.L_2794 - .L_2793)
.L_2793:
        /*0130*/ 	.word	0x00000080
        /*0134*/ 	.word	0x00000001
        /*0138*/ 	.word	0x00000001


	//----- nvinfo : EIATTR_CRS_STACK_SIZE
	.align		4
.L_2794:
        /*013c*/ 	.byte	0x04, 0x1e
        /*013e*/ 	.short	(.L_2796 - .L_2795)
.L_2795:
        /*0140*/ 	.word	0x00000000
.L_2796:


//--------------------- .nv.info._ZN10layer_norm13ln_fwd_kernelINS_13Kernel_traitsIf6__halfS2_S2_fjLj4096ELj1ELj1ELj4ELj16ENS_18Kernel_traits_baseILj4096EfS2_S2_S2_fjLj128EEEEELb1ELb1ELb1ELb0EEEvNS_9FwdParamsE --------------------------
	.section	.nv.info._ZN10layer_norm13ln_fwd_kernelINS_13Kernel_traitsIf6__halfS2_S2_fjLj4096ELj1ELj1ELj4ELj16ENS_18Kernel_traits_baseILj4096EfS2_S2_S2_fjLj128EEEEELb1ELb1ELb1ELb0EEEvNS_9FwdParamsE,"",@"SHT_CUDA_INFO"
	.sectionflags	@""
	.align	4


	//----- nvinfo : EIATTR_CUDA_API_VERSION
	.align		4
        /*0000*/ 	.byte	0x04, 0x37
        /*0002*/ 	.short	(.L_2798 - .L_2797)
.L_2797:
        /*0004*/ 	.word	0x00000082


	//----- nvinfo : EIATTR_SW2861232_WAR
	.align		4
.L_2798:
        /*0008*/ 	.byte	0x01, 0x35
	.zero		2


	//----- nvinfo : EIATTR_PARAM_CBANK
	.align		4
        /*000c*/ 	.byte	0x04, 0x0a
        /*000e*/ 	.short	(.L_2800 - .L_2799)
	.align		4
.L_2799:
        /*0010*/ 	.word	index@(.nv.constant0._ZN10layer_norm13ln_fwd_kernelINS_13Kernel_traitsIf6__halfS2_S2_fjLj4096ELj1ELj1ELj4ELj16ENS_18Kernel_traits_baseILj4096EfS2_S2_S2_fjLj128EEEEELb1ELb1ELb1ELb0EEEvNS_9FwdParamsE)
        /*0014*/ 	.short	0x0160
        /*0016*/ 	.short	0x00e8


	//----- nvinfo : EIATTR_CBANK_PARAM_SIZE
	.align		4
.L_2800:
        /*0018*/ 	.byte	0x03, 0x19
        /*001a*/ 	.short	0x00e8


	//----- nvinfo : EIATTR_KPARAM_INFO
	.align		4
        /*001c*/ 	.byte	0x04, 0x17
        /*001e*/ 	.short	(.L_2802 - .L_2801)
.L_2801:
        /*0020*/ 	.word	0x00000000
        /*0024*/ 	.short	0x0000
        /*0026*/ 	.short	0x0000
        /*0028*/ 	.byte	0x00, 0xf0, 0xa1, 0x03


	//----- nvinfo : EIATTR_MAXREG_COUNT
	.align		4
.L_2802:
        /*002c*/ 	.byte	0x03, 0x1b
        /*002e*/ 	.short	0x00ff


	//----- nvinfo : EIATTR_NUM_BARRIERS
	.align		4
        /*0030*/ 	.byte	0x02, 0x4c
        /*0032*/ 	.byte	0x01
	.zero		1


	//----- nvinfo : EIATTR_MERCURY_ISA_VERSION
	.align		4
        /*0034*/ 	.byte	0x03, 0x5f
        /*0036*/ 	.short	0x0000


	//----- nvinfo : EIATTR_COOP_GROUP_MASK_REGIDS
	.align		4
        /*0038*/ 	.byte	0x04, 0x29
        /*003a*/ 	.short	(.L_2804 - .L_2803)


	//   ....[0]....
.L_2803:
        /*003c*/ 	.word	0xffffffff


	//   ....[1]....
        /*0040*/ 	.word	0xffffffff


	//   ....[2]....
        /*0044*/ 	.word	0xffffffff


	//   ....[3]....
        /*0048*/ 	.word	0xffffffff


	//   ....[4]....
        /*004c*/ 	.word	0xffffffff


	//   ....[5]....
        /*0050*/ 	.word	0xffffffff


	//   ....[6]....
        /*0054*/ 	.word	0xffffffff


	//   ....[7]....
        /*0058*/ 	.word	0xffffffff


	//   ....[8]....
        /*005c*/ 	.word	0xffffffff


	//   ....[9]....
        /*0060*/ 	.word	0xffffffff


	//   ....[10]....
        /*0064*/ 	.word	0xffffffff


	//   ....[11]....
        /*0068*/ 	.word	0xffffffff


	//   ....[12]....
        /*006c*/ 	.word	0xffffffff


	//   ....[13]....
        /*0070*/ 	.word	0xffffffff


	//   ....[14]....
        /*0074*/ 	.word	0xffffffff


	//   ....[15]....
        /*0078*/ 	.word	0xffffffff


	//   ....[16]....
        /*007c*/ 	.word	0xffffffff


	//   ....[17]....
        /*0080*/ 	.word	0xffffffff


	//   ....[18]....
        /*0084*/ 	.word	0xffffffff


	//   ....[19]....
        /*0088*/ 	.word	0xffffffff


	//   ....[20]....
        /*008c*/ 	.word	0xffffffff


	//   ....[21]....
        /*0090*/ 	.word	0xffffffff


	//   ....[22]....
        /*0094*/ 	.word	0xffffffff


	//   ....[23]....
        /*0098*/ 	.word	0xffffffff


	//   ....[24]....
        /*009c*/ 	.word	0xffffffff


	//   ....[25]....
        /*00a0*/ 	.word	0xffffffff


	//   ....[26]....
        /*00a4*/ 	.word	0xffffffff


	//   ....[27]....
        /*00a8*/ 	.word	0xffffffff


	//----- nvinfo : EIATTR_COOP_GROUP_INSTR_OFFSETS
	.align		4
.L_2804:
        /*00ac*/ 	.byte	0x04, 0x28
        /*00ae*/ 	.short	(.L_2806 - .L_2805)


	//   ....[0]....
.L_2805:
        /*00b0*/ 	.word	0x0000de90


	//   ....[1]....
        /*00b4*/ 	.word	0x0000dec0


	//   ....[2]....
        /*00b8*/ 	.word	0x0000dee0


	//   ....[3]....
        /*00bc*/ 	.word	0x0000df00


	//   ....[4]....
        /*00c0*/ 	.word	0x0000df20


	//   ....[5]....
        /*00c4*/ 	.word	0x0000e360


	//   ....[6]....
        /*00c8*/ 	.word	0x0000e380


	//   ....[7]....
        /*00cc*/ 	.word	0x0000e3a0


	//   ....[8]....
        /*00d0*/ 	.word	0x0000e3c0


	//   ....[9]....
        /*00d4*/ 	.word	0x0000e3e0


	//   ....[10]....
        /*00d8*/ 	.word	0x0000e500


	//   ....[11]....
        /*00dc*/ 	.word	0x0000e550


	//   ....[12]....
        /*00e0*/ 	.word	0x0000e580


	//   ....[13]....
        /*00e4*/ 	.word	0x0000e5a0


	//   ....[14]....
        /*00e8*/ 	.word	0x0000e640


	//   ....[15]....
        /*00ec*/ 	.word	0x0000e680


	//   ....[16]....
        /*00f0*/ 	.word	0x0000e710


	//   ....[17]....
        /*00f4*/ 	.word	0x0000e740


	//   ....[18]....
        /*00f8*/ 	.word	0x0000f200


	//   ....[19]....
        /*00fc*/ 	.word	0x0000f270


	//   ....[20]....
        /*0100*/ 	.word	0x0000f2d0


	//   ....[21]....
        /*0104*/ 	.word	0x0000f330


	//   ....[22]....
        /*0108*/ 	.word	0x0000f390


	//   ....[23]....
        /*010c*/ 	.word	0x0000f820


	//   ....[24]....
        /*0110*/ 	.word	0x0000f880


	//   ....[25]....
        /*0114*/ 	.word	0x0000f8e0


	//   ....[26]....
        /*0118*/ 	.word	0x0000f940


	//   ....[27]....
        /*011c*/ 	.word	0x0000f9b0


	//----- nvinfo : EIATTR_EXIT_INSTR_OFFSETS
	.align		4
.L_2806:
        /*0120*/ 	.byte	0x04, 0x1c
        /*0122*/ 	.short	(.L_2808 - .L_2807)


	//   ....[0]....
.L_2807:
        /*0124*/ 	.word	0x00000980


	//   ....[1]....
        /*0128*/ 	.word	0x0000f1b0


	//----- nvinfo : EIATTR_MAX_THREADS
	.align		4
.L_2808:
        /*012c*/ 	.byte	0x04, 0x05
        /*012e*/ 	.short	(.L_2810 - .L_2809)
.L_2809:
        /*0130*/ 	.word	0x00000080
        /*0134*/ 	.word	0x00000001
        /*0138*/ 	.word	0x00000001


	//----- nvinfo : EIATTR_CRS_STACK_SIZE
	.align		4
.L_2810:
        /*013c*/ 	.byte	0x04, 0x1e
        /*013e*/ 	.short	(.L_2812 - .L_2811)
.L_2811:
        /*0140*/ 	.word	0x00000000
.L_2812:


//--------------------- .nv.info._ZN10layer_norm13ln_fwd_kernelINS_13Kernel_traitsIf6__halfS2_S2_fjLj4096ELj1ELj1ELj4ELj16ENS_18Kernel_traits_baseILj4096EfS2_S2_S2_fjLj128EEEEELb1ELb1ELb1ELb1EEEvNS_9FwdParamsE --------------------------
	.section	.nv.info._ZN10layer_norm13ln_fwd_kernelINS_13Kernel_traitsIf6__halfS2_S2_fjLj4096ELj1ELj1ELj4ELj16ENS_18Kernel_traits_baseILj4096EfS2_S2_S2_fjLj128EEEEELb1ELb1ELb1ELb1EEEvNS_9FwdParamsE,"",@"SHT_CUDA_INFO"
	.sectionflags	@""
	.align	4


	//----- nvinfo : EIATTR_CUDA_API_VERSION
	.align		4
        /*0000*/ 	.byte	0x04, 0x37
        /*0002*/ 	.short	(.L_2814 - .L_2813)
.L_2813:
        /*0004*/ 	.word	0x00000082


	//----- nvinfo : EIATTR_SW2861232_WAR
	.align		4
.L_2814:
        /*0008*/ 	.byte	0x01, 0x35
	.zero		2


	//----- nvinfo : EIATTR_PARAM_CBANK
	.align		4
        /*000c*/ 	.byte	0x04, 0x0a
        /*000e*/ 	.short	(.L_2816 - .L_2815)
	.align		4
.L_2815:
        /*0010*/ 	.word	index@(.nv.constant0._ZN10layer_norm13ln_fwd_kernelINS_13Kernel_traitsIf6__halfS2_S2_fjLj4096ELj1ELj1ELj4ELj16ENS_18Kernel_traits_baseILj4096EfS2_S2_S2_fjLj128EEEEELb1ELb1ELb1ELb1EEEvNS_9FwdParamsE)
        /*0014*/ 	.short	0x0160
        /*0016*/ 	.short	0x00e8


	//----- nvinfo : EIATTR_CBANK_PARAM_SIZE
	.align		4
.L_2816:
        /*0018*/ 	.byte	0x03, 0x19
        /*001a*/ 	.short	0x00e8


	//----- nvinfo : EIATTR_KPARAM_INFO
	.align		4
        /*001c*/ 	.byte	0x04, 0x17
        /*001e*/ 	.short	(.L_2818 - .L_2817)
.L_2817:
        /*0020*/ 	.word	0x00000000
        /*0024*/ 	.short	0x0000
        /*0026*/ 	.short	0x0000
        /*0028*/ 	.byte	0x00, 0xf0, 0xa1, 0x03


	//----- nvinfo : EIATTR_MAXREG_COUNT
	.align		4
.L_2818:
        /*002c*/ 	.byte	0x03, 0x1b
        /*002e*/ 	.short	0x00ff


	//----- nvinfo : EIATTR_NUM_BARRIERS
	.align		4
        /*0030*/ 	.byte	0x02, 0x4c
        /*0032*/ 	.byte	0x01
	.zero		1


	//----- nvinfo : EIATTR_MERCURY_ISA_VERSION
	.align		4
        /*0034*/ 	.byte	0x03, 0x5f
        /*0036*/ 	.short	0x0000


	//----- nvinfo : EIATTR_COOP_GROUP_MASK_REGIDS
	.align		4
        /*0038*/ 	.byte	0x04, 0x29
        /*003a*/ 	.short	(.L_2820 - .L_2819)


	//   ....[0]....
.L_2819:
        /*003c*/ 	.word	0xffffffff


	//   ....[1]....
        /*0040*/ 	.word	0xffffffff


	//   ....[2]....
        /*0044*/ 	.word	0xffffffff


	//   ....[3]....
        /*0048*/ 	.word	0xffffffff


	//   ....[4]....
        /*004c*/ 	.word	0xffffffff


	//   ....[5]....
        /*0050*/ 	.word	0xffffffff


	//   ....[6]....
        /*0054*/ 	.word	0xffffffff


	//   ....[7]....
        /*0058*/ 	.word	0xffffffff


	//   ....[8]....
        /*005c*/ 	.word	0xffffffff


	//   ....[9]....
        /*0060*/ 	.word	0xffffffff


	//   ....[10]....
        /*0064*/ 	.word	0xffffffff


	//   ....[11]....
        /*0068*/ 	.word	0xffffffff


	//   ....[12]....
        /*006c*/ 	.word	0xffffffff


	//   ....[13]....
        /*0070*/ 	.word	0xffffffff


	//   ....[14]....
        /*0074*/ 	.word	0xffffffff


	//   ....[15]....
        /*0078*/ 	.word	0xffffffff


	//   ....[16]....
        /*007c*/ 	.word	0xffffffff


	//   ....[17]....
        /*0080*/ 	.word	0xffffffff


	//   ....[18]....
        /*0084*/ 	.word	0xffffffff


	//   ....[19]....
        /*0088*/ 	.word	0xffffffff


	//   ....[20]....
        /*008c*/ 	.word	0xffffffff


	//   ....[21]....
        /*0090*/ 	.word	0xffffffff


	//   ....[22]....
        /*0094*/ 	.word	0xffffffff


	//   ....[23]....
        /*0098*/ 	.word	0xffffffff


	//   ....[24]....
        /*009c*/ 	.word	0xffffffff


	//   ....[25]....
        /*00a0*/ 	.word	0xffffffff


	//   ....[26]....
        /*00a4*/ 	.word	0xffffffff


	//   ....[27]....
        /*00a8*/ 	.word	0xffffffff


	//----- nvinfo : EIATTR_COOP_GROUP_INSTR_OFFSETS
	.align		4
.L_2820:
        /*00ac*/ 	.byte	0x04, 0x28
        /*00ae*/ 	.short	(.L_2822 - .L_2821)


	//   ....[0]....
.L_2821:
        /*00b0*/ 	.word	0x0000d930


	//   ....[1]....
        /*00b4*/ 	.word	0x0000d960


	//   ....[2]....
        /*00b8*/ 	.word	0x0000d980


	//   ....[3]....
        /*00bc*/ 	.word	0x0000d9a0


	//   ....[4]....
        /*00c0*/ 	.word	0x0000d9c0


	//   ....[5]....
        /*00c4*/ 	.word	0x0000ddf0


	//   ....[6]....
        /*00c8*/ 	.word	0x0000de10


	//   ....[7]....
        /*00cc*/ 	.word	0x0000de30


	//   ....[8]....
        /*00d0*/ 	.word	0x0000de50


	//   ....[9]....
        /*00d4*/ 	.word	0x0000de70


	//   ....[10]....
        /*00d8*/ 	.word	0x0000df90


	//   ....[11]....
        /*00dc*/ 	.word	0x0000dfd0


	//   ....[12]....
        /*00e0*/ 	.word	0x0000e000


	//   ....[13]....
        /*00e4*/ 	.word	0x0000e010


	//   ....[14]....
        /*00e8*/ 	.word	0x0000e0b0


	//   ....[15]....
        /*00ec*/ 	.word	0x0000e0f0


	//   ....[16]....
        /*00f0*/ 	.word	0x0000e1b0


	//   ....[17]....
        /*00f4*/ 	.word	0x0000e1f0


	//   ....[18]....
        /*00f8*/ 	.word	0x0000ebb0


	//   ....[19]....
        /*00fc*/ 	.word	0x0000ec20


	//   ....[20]....
        /*0100*/ 	.word	0x0000ec80


	//   ....[21]....
        /*0104*/ 	.word	0x0000ece0


	//   ....[22]....
        /*0108*/ 	.word	0x0000ed40


	//   ....[23]....
        /*010c*/ 	.word	0x0000f1b0


	//   ....[24]....
        /*0110*/ 	.word	0x0000f210


	//   ....[25]....
        /*0114*/ 	.word	0x0000f270


	//   ....[26]....
        /*0118*/ 	.word	0x0000f2d0


	//   ....[27]....
        /*011c*/ 	.word	0x0000f330


	//----- nvinfo : EIATTR_EXIT_INSTR_OFFSETS
	.align		4
.L_2822:
        /*0120*/ 	.byte	0x04, 0x1c
        /*0122*/ 	.short	(.L_2824 - .L_2823)


	//   ....[0]....
.L_2823:
        /*0124*/ 	.word	0x000006f0


	//   ....[1]....
        /*0128*/ 	.word	0x0000eb60


	//----- nvinfo : EIATTR_MAX_THREADS
	.align		4
.L_2824:
        /*012c*/ 	.byte	0x04, 0x05
        /*012e*/ 	.short	(.L_2826 - .L_2825)
.L_2825:
        /*0130*/ 	.word	0x00000080
        /*0134*/ 	.word	0x00000001
        /*0138*/ 	.word	0x00000001


	//----- nvinfo : EIATTR_CRS_STACK_SIZE
	.align		4
.L_2826:
        /*013c*/ 	.byte	0x04, 0x1e
        /*013e*/ 	.short	(.L_2828 - .L_2827)
.L_2827:
        /*0140*/ 	.word	0x00000000
.L_2828:


//--------------------- .nv.info._ZN10layer_norm13ln_fwd_kernelINS_13Kernel_traitsI6__halfS2_fS2_fjLj4096ELj1ELj1ELj4ELj16ENS_18Kernel_traits_baseILj4096ES2_S2_fS2_fjLj128EEEEELb0ELb0ELb0ELb0EEEvNS_9FwdParamsE --------------------------
	.section	.nv.info._ZN10layer_norm13ln_fwd_kernelINS_13Kernel_traitsI6__halfS2_fS2_fjLj4096ELj1ELj1ELj4ELj16ENS_18Kernel_traits_baseILj4096ES2_S2_fS2_fjLj128EEEEELb0ELb0ELb0ELb0EEEvNS_9FwdParamsE,"",@"SHT_CUDA_INFO"
	.sectionflags	@""
	.align	4


	//----- nvinfo : EIATTR_CUDA_API_VERSION
	.align		4
        /*0000*/ 	.byte	0x04, 0x37
        /*0002*/ 	.short	(.L_2830 - .L_2829)
.L_2829:
        /*0004*/ 	.word	0x00000082


	//----- nvinfo : EIATTR_SW2861232_WAR
	.align		4
.L_2830:
        /*0008*/ 	.byte	0x01, 0x35
	.zero		2


	//----- nvinfo : EIATTR_PARAM_CBANK
	.align		4
        /*000c*/ 	.byte	0x04, 0x0a
        /*000e*/ 	.short	(.L_2832 - .L_2831)
	.align		4
.L_2831:
        /*0010*/ 	.word	index@(.nv.constant0._ZN10layer_norm13ln_fwd_kernelINS_13Kernel_traitsI6__halfS2_fS2_fjLj4096ELj1ELj1ELj4ELj16ENS_18Kernel_traits_baseILj4096ES2_S2_fS2_fjLj128EEEEELb0ELb0ELb0ELb0EEEvNS_9FwdParamsE)
        /*0014*/ 	.short	0x0160
        /*0016*/ 	.short	0x00e8


	//----- nvinfo : EIATTR_CBANK_PARAM_SIZE
	.align		4
.L_2832:
        /*0018*/ 	.byte	0x03, 0x19
        /*001a*/ 	.short	0x00e8


	//----- nvinfo : EIATTR_KPARAM_INFO
	.align		4
        /*001c*/ 	.byte	0x04, 0x17
        /*001e*/ 	.short	(.L_2834 - .L_2833)
.L_2833:
        /*0020*/ 	.word	0x00000000
        /*0024*/ 	.short	0x0000
        /*0026*/ 	.short	0x0000
        /*0028*/ 	.byte	0x00, 0xf0, 0xa1, 0x03


	//----- nvinfo : EIATTR_MAXREG_COUNT
	.align		4
.L_2834:
        /*002c*/ 	.byte	0x03, 0x1b
        /*002e*/ 	.short	0x00ff


	//----- nvinfo : EIATTR_NUM_BARRIERS
	.align		4
        /*0030*/ 	.byte	0x02, 0x4c
        /*0032*/ 	.byte	0x01
	.zero		1


	//----- nvinfo : EIATTR_MERCURY_ISA_VERSION
	.align		4
        /*0034*/ 	.byte	0x03, 0x5f
        /*0036*/ 	.short	0x0000


	//----- nvinfo : EIATTR_COOP_GROUP_MASK_REGIDS
	.align		4
        /*0038*/ 	.byte	0x04, 0x29
        /*003a*/ 	.short	(.L_2836 - .L_2835)


	//   ....[0]....
.L_2835:
        /*003c*/ 	.word	0xffffffff


	//   ....[1]....
        /*0040*/ 	.word	0xffffffff


	//   ....[2]....
        /*0044*/ 	.word	0xffffffff


	//   ....[3]....
        /*0048*/ 	.word	0xffffffff


	//   ....[4]....
        /*004c*/ 	.word	0xffffffff


	//   ....[5]....
        /*0050*/ 	.word	0xffffffff


	//   ....[6]....
        /*0054*/ 	.word	0xffffffff


	//   ....[7]....
        /*0058*/ 	.word	0xffffffff


	//   ....[8]....
        /*005c*/ 	.word	0xffffffff


	//   ....[9]....
        /*0060*/ 	.word	0xffffffff


	//   ....[10]....
        /*0064*/ 	.word	0xffffffff


	//   ....[11]....
        /*0068*/ 	.word	0xffffffff


	//   ....[12]....
        /*006c*/ 	.word	0xffffffff


	//   ....[13]....
        /*0070*/ 	.word	0xffffffff


	//   ....[14]....
        /*0074*/ 	.word	0xffffffff


	//   ....[15]....
        /*0078*/ 	.word	0xffffffff


	//   ....[16]....
        /*007c*/ 	.word	0xffffffff


	//   ....[17]....
        /*0080*/ 	.word	0xffffffff


	//   ....[18]....
        /*0084*/ 	.word	0xffffffff


	//   ....[19]....
        /*0088*/ 	.word	0xffffffff


	//   ....[20]....
        /*008c*/ 	.word	0xffffffff


	//   ....[21]....
        /*0090*/ 	.word	0xffffffff


	//   ....[22]....
        /*0094*/ 	.word	0xffffffff


	//   ....[23]....
        /*0098*/ 	.word	0xffffffff


	//   ....[24]....
        /*009c*/ 	.word	0xffffffff


	//   ....[25]....
        /*00a0*/ 	.word	0xffffffff


	//   ....[26]....
        /*00a4*/ 	.word	0xffffffff


	//   ....[27]....
        /*00a8*/ 	.word	0xffffffff


	//----- nvinfo : EIATTR_COOP_GROUP_INSTR_OFFSETS
	.align		4
.L_2836:
        /*00ac*/ 	.byte	0x04, 0x28
        /*00ae*/ 	.short	(.L_2838 - .L_2837)


	//   ....[0]....
.L_2837:
        /*00b0*/ 	.word	0x000017e0


	//   ....[1]....
        /*00b4*/ 	.word	0x00001810


	//   ....[2]....
        /*00b8*/ 	.word	0x00001830


	//   ....[3]....
        /*00bc*/ 	.word	0x00001850


	//   ....[4]....
        /*00c0*/ 	.word	0x00001870


	//   ....[5]....
        /*00c4*/ 	.word	0x00001cb0


	//   ....[6]....
        /*00c8*/ 	.word	0x00001cd0


	//   ....[7]....
        /*00cc*/ 	.word	0x00001cf0


	//   ....[8]....
        /*00d0*/ 	.word	0x00001d10


	//   ....[9]....
        /*00d4*/ 	.word	0x00001d30


	//   ....[10]....
        /*00d8*/ 	.word	0x00001e50


	//   ....[11]....
        /*00dc*/ 	.word	0x00001ed0


	//   ....[12]....
        /*00e0*/ 	.word	0x00001ee0


	//   ....[13]....
        /*00e4*/ 	.word	0x00001f40


	//   ....[14]....
        /*00e8*/ 	.word	0x00001f80


	//   ....[15]....
        /*00ec*/ 	.word	0x00001fa0


	//   ....[16]....
        /*00f0*/ 	.word	0x00002090


	//   ....[17]....
        /*00f4*/ 	.word	0x000020a0


	//   ....[18]....
        /*00f8*/ 	.word	0x00002ab0


	//   ....[19]....
        /*00fc*/ 	.word	0x00002b10


	//   ....[20]....
        /*0100*/ 	.word	0x00002b70


	//   ....[21]....
        /*0104*/ 	.word	0x00002bd0


	//   ....[22]....
        /*0108*/ 	.word	0x00002c30


	//   ....[23]....
        /*010c*/ 	.word	0x000030b0


	//   ....[24]....
        /*0110*/ 	.word	0x00003110


	//   ....[25]....
        /*0114*/ 	.word	0x00003170


	//   ....[26]....
        /*0118*/ 	.word	0x000031d0


	//   ....[27]....
        /*011c*/ 	.word	0x00003240


	//----- nvinfo : EIATTR_EXIT_INSTR_OFFSETS
	.align		4
.L_2838:
        /*0120*/ 	.byte	0x04, 0x1c
        /*0122*/ 	.short	(.L_2840 - .L_2839)


	//   ....[0]....
.L_2839:
        /*0124*/ 	.word	0x00000470


	//   ....[1]....
        /*0128*/ 	.word	0x00002a60


	//----- nvinfo : EIATTR_MAX_THREADS
	.align		4
.L_2840:
        /*012c*/ 	.byte	0x04, 0x05
        /*012e*/ 	.short	(.L_2842 - .L_2841)
.L_2841:
        /*0130*/ 	.word	0x00000080
        /*0134*/ 	.word	0x00000001
        /*0138*/ 	.word	0x00000001


	//----- nvinfo : EIATTR_CRS_STACK_SIZE
	.align		4
.L_2842:
        /*013c*/ 	.byte	0x04, 0x1e
        /*013e*/ 	.short	(.L_2844 - .L_2843)
.L_2843:
        /*0140*/ 	.word	0x00000000
.L_2844:


//--------------------- .nv.info._ZN10layer_norm13ln_fwd_kernelINS_13Kernel_traitsI6__halfS2_fS2_fjLj4096ELj1ELj1ELj4ELj16ENS_18Kernel_traits_baseILj4096ES2_S2_fS2_fjLj128EEEEELb0ELb0ELb0ELb1EEEvNS_9FwdParamsE --------------------------
	.section	.nv.info._ZN10layer_norm13ln_fwd_kernelINS_13Kernel_traitsI6__halfS2_fS2_fjLj4096ELj1ELj1ELj4ELj16ENS_18Kernel_traits_baseILj4096ES2_S2_fS2_fjLj128EEEEELb0ELb0ELb0ELb1EEEvNS_9FwdParamsE,"",@"SHT_CUDA_INFO"
	.sectionflags	@""
	.align	4


	//----- nvinfo : EIATTR_CUDA_API_VERSION
	.align		4
        /*0000*/ 	.byte	0x04, 0x37
        /*0002*/ 	.short	(.L_2846 - .L_2845)
.L_2845:
        /*0004*/ 	.word	0x00000082


	//----- nvinfo : EIATTR_SW2861232_WAR
	.align		4
.L_2846:
        /*0008*/ 	.byte	0x01, 0x35
	.zero		2


	//----- nvinfo : EIATTR_PARAM_CBANK
	.align		4
        /*000c*/ 	.byte	0x04, 0x0a
        /*000e*/ 	.short	(.L_2848 - .L_2847)
	.align		4
.L_2847:
        /*0010*/ 	.word	index@(.nv.constant0._ZN10layer_norm13ln_fwd_kernelINS_13Kernel_traitsI6__halfS2_fS2_fjLj4096ELj1ELj1ELj4ELj16ENS_18Kernel_traits_baseILj4096ES2_S2_fS2_fjLj128EEEEELb0ELb0ELb0ELb1EEEvNS_9FwdParamsE)
        /*0014*/ 	.short	0x0160
        /*0016*/ 	.short	0x00e8


	//----- nvinfo : EIATTR_CBANK_PARAM_SIZE
	.align		4
.L_2848:
        /*0018*/ 	.byte	0x03, 0x19
        /*001a*/ 	.short	0x00e8


	//----- nvinfo : EIATTR_KPARAM_INFO
	.align		4
        /*001c*/ 	.byte	0x04, 0x17
        /*001e*/ 	.short	(.L_2850 - .L_2849)
.L_2849:
        /*0020*/ 	.word	0x00000000
        /*0024*/ 	.short	0x0000
        /*0026*/ 	.short	0x0000
        /*0028*/ 	.byte	0x00, 0xf0, 0xa1, 0x03


	//----- nvinfo : EIATTR_MAXREG_COUNT
	.align		4
.L_2850:
        /*002c*/ 	.byte	0x03, 0x1b
        /*002e*/ 	.short	0x00ff


	//----- nvinfo : EIATTR_NUM_BARRIERS
	.align		4
        /*0030*/ 	.byte	0x02, 0x4c
        /*0032*/ 	.byte	0x01
	.zero		1


	//----- nvinfo : EIATTR_MERCURY_ISA_VERSION
	.align		4
        /*0034*/ 	.byte	0x03, 0x5f
        /*0036*/ 	.short	0x0000


	//----- nvinfo : EIATTR_COOP_GROUP_MASK_REGIDS
	.align		4
        /*0038*/ 	.byte	0x04, 0x29
        /*003a*/ 	.short	(.L_2852 - .L_2851)


	//   ....[0]....
.L_2851:
        /*003c*/ 	.word	0xffffffff


	//   ....[1]....
        /*0040*/ 	.word	0xffffffff


	//   ....[2]....
        /*0044*/ 	.word	0xffffffff


	//   ....[3]....
        /*0048*/ 	.word	0xffffffff


	//   ....[4]....
        /*004c*/ 	.word	0xffffffff


	//   ....[5]....
        /*0050*/ 	.word	0xffffffff


	//   ....[6]....
        /*0054*/ 	.word	0xffffffff


	//   ....[7]....
        /*0058*/ 	.word	0xffffffff


	//   ....[8]....
        /*005c*/ 	.word	0xffffffff


	//   ....[9]....
        /*0060*/ 	.word	0xffffffff


	//   ....[10]....
        /*0064*/ 	.word	0xffffffff


	//   ....[11]....
        /*0068*/ 	.word	0xffffffff


	//   ....[12]....
        /*006c*/ 	.word	0xffffffff


	//   ....[13]....
        /*0070*/ 	.word	0xffffffff


	//   ....[14]....
        /*0074*/ 	.word	0xffffffff


	//   ....[15]....
        /*0078*/ 	.word	0xffffffff


	//   ....[16]....
        /*007c*/ 	.word	0xffffffff


	//   ....[17]....
        /*0080*/ 	.word	0xffffffff


	//   ....[18]....
        /*0084*/ 	.word	0xffffffff


	//   ....[19]....
        /*0088*/ 	.word	0xffffffff


	//   ....[20]....
        /*008c*/ 	.word	0xffffffff


	//   ....[21]....
        /*0090*/ 	.word	0xffffffff


	//   ....[22]....
        /*0094*/ 	.word	0xffffffff


	//   ....[23]....
        /*0098*/ 	.word	0xffffffff


	//   ....[24]....
        /*009c*/ 	.word	0xffffffff


	//   ....[25]....
        /*00a0*/ 	.word	0xffffffff


	//   ....[26]....
        /*00a4*/ 	.word	0xffffffff


	//   ....[27]....
        /*00a8*/ 	.word	0xffffffff


	//----- nvinfo : EIATTR_COOP_GROUP_INSTR_OFFSETS
	.align		4
.L_2852:
        /*00ac*/ 	.byte	0x04, 0x28
        /*00ae*/ 	.short	(.L_2854 - .L_2853)


	//   ....[0]....
.L_2853:
        /*00b0*/ 	.word	0x00001360


	//   ....[1]....
        /*00b4*/ 	.word	0x00001390


	//   ....[2]....
        /*00b8*/ 	.word	0x000013b0


	//   ....[3]....
        /*00bc*/ 	.word	0x000013d0


	//   ....[4]....
        /*00c0*/ 	.word	0x000013f0


	//   ....[5]....
        /*00c4*/ 	.word	0x00001820


	//   ....[6]....
        /*00c8*/ 	.word	0x00001840


	//   ....[7]....
        /*00cc*/ 	.word	0x00001860


	//   ....[8]....
        /*00d0*/ 	.word	0x00001880


	//   ....[9]....
        /*00d4*/ 	.word	0x000018a0


	//   ....[10]....
        /*00d8*/ 	.word	0x00001980


	//   ....[11]....
        /*00dc*/ 	.word	0x000019e0


	//   ....[12]....
        /*00e0*/ 	.word	0x00001a30


	//   ....[13]....
        /*00e4*/ 	.word	0x00001a80


	//   ....[14]....
        /*00e8*/ 	.word	0x00001ac0


	//   ....[15]....
        /*00ec*/ 	.word	0x00001b20


	//   ....[16]....
        /*00f0*/ 	.word	0x00001b90


	//   ....[17]....
        /*00f4*/ 	.word	0x00001bd0


	//   ....[18]....
        /*00f8*/ 	.word	0x00002620


	//   ....[19]....
        /*00fc*/ 	.word	0x00002690


	//   ....[20]....
        /*0100*/ 	.word	0x000026f0


	//   ....[21]....
        /*0104*/ 	.word	0x00002750


	//   ....[22]....
        /*0108*/ 	.word	0x000027b0


	//   ....[23]....
        /*010c*/ 	.word	0x00002c20


	//   ....[24]....
        /*0110*/ 	.word	0x00002c80


	//   ....[25]....
        /*0114*/ 	.word	0x00002ce0


	//   ....[26]....
        /*0118*/ 	.word	0x00002d40


	//   ....[27]....
        /*011c*/ 	.word	0x00002da0


	//----- nvinfo : EIATTR_EXIT_INSTR_OFFSETS
	.align		4
.L_2854:
        /*0120*/ 	.byte	0x04, 0x1c
        /*0122*/ 	.short	(.L_2856 - .L_2855)


	//   ....[0]....
.L_2855:
        /*0124*/ 	.word	0x00000130


	//   ....[1]....
        /*0128*/ 	.word	0x000025d0


	//----- nvinfo : EIATTR_MAX_THREADS
	.align		4
.L_2856:
        /*012c*/ 	.byte	0x04, 0x05
        /*012e*/ 	.short	(.L_2858 - .L_2857)
.L_2857:
        /*0130*/ 	.word	0x00000080
        /*0134*/ 	.word	0x00000001
        /*0138*/ 	.word	0x00000001


	//----- nvinfo : EIATTR_CRS_STACK_SIZE
	.align		4
.L_2858:
        /*013c*/ 	.byte	0x04, 0x1e
        /*013e*/ 	.short	(.L_2860 - .L_2859)
.L_2859:
        /*0140*/ 	.word	0x00000000
.L_2860:


//--------------------- .nv.info._ZN10layer_norm13ln_fwd_kernelINS_13Kernel_traitsI6__halfS2_fS2_fjLj4096ELj1ELj1ELj4ELj16ENS_18Kernel_traits_baseILj4096ES2_S2_fS2_fjLj128EEEEELb0ELb0ELb1ELb0EEEvNS_9FwdParamsE --------------------------
	.section	.nv.info._ZN10layer_norm13ln_fwd_kernelINS_13Kernel_traitsI6__halfS2_fS2_fjLj4096ELj1ELj1ELj4ELj16ENS_18Kernel_traits_baseILj4096ES2_S2_fS2_fjLj128EEEEELb0ELb0ELb1ELb0EEEvNS_9FwdParamsE,"",@"SHT_CUDA_INFO"
	.sectionflags	@""
	.align	4


	//----- nvinfo : EIATTR_CUDA_API_VERSION
	.align		4
        /*0000*/ 	.byte	0x04, 0x37
        /*0002*/ 	.short	(.L_2862 - .L_2861)
.L_2861:
        /*0004*/ 	.word	0x00000082


	//----- nvinfo : EIATTR_SW2861232_WAR
	.align		4
.L_2862:
        /*0008*/ 	.byte	0x01, 0x35
	.zero		2


	//----- nvinfo : EIATTR_PARAM_CBANK
	.align		4
        /*000c*/ 	.byte	0x04, 0x0a
        /*000e*/ 	.short	(.L_2864 - .L_2863)
	.align		4
.L_2863:
        /*0010*/ 	.word	index@(.nv.constant0._ZN10layer_norm13ln_fwd_kernelINS_13Kernel_traitsI6__halfS2_fS2_fjLj4096ELj1ELj1ELj4ELj16ENS_18Kernel_traits_baseILj4096ES2_S2_fS2_fjLj128EEEEELb0ELb0ELb1ELb0EEEvNS_9FwdParamsE)
        /*0014*/ 	.short	0x0160
        /*0016*/ 	.short	0x00e8


	//----- nvinfo : EIATTR_CBANK_PARAM_SIZE
	.align		4
.L_2864:
        /*0018*/ 	.byte	0x03, 0x19
        /*001a*/ 	.short	0x00e8


	//----- nvinfo : EIATTR_KPARAM_INFO
	.align		4
        /*001c*/ 	.byte	0x04, 0x17
        /*001e*/ 	.short	(.L_2866 - .L_2865)
.L_2865:
        /*0020*/ 	.word	0x00000000
        /*0024*/ 	.short	0x0000
        /*0026*/ 	.short	0x0000
        /*0028*/ 	.byte	0x00, 0xf0, 0xa1, 0x03


	//----- nvinfo : EIATTR_MAXREG_COUNT
	.align		4
.L_2866:
        /*002c*/ 	.byte	0x03, 0x1b
        /*002e*/ 	.short	0x00ff


	//----- nvinfo : EIATTR_NUM_BARRIERS
	.align		4
        /*0030*/ 	.byte	0x02, 0x4c
        /*0032*/ 	.byte	0x01
	.zero		1


	//----- nvinfo : EIATTR_MERCURY_ISA_VERSION
	.align		4
        /*0034*/ 	.byte	0x03, 0x5f
        /*0036*/ 	.short	0x0000


	//----- nvinfo : EIATTR_COOP_GROUP_MASK_REGIDS
	.align		4
        /*0038*/ 	.byte	0x04, 0x29
        /*003a*/ 	.short	(.L_2868 - .L_2867)


	//   ....[0]....
.L_2867:
        /*003c*/ 	.word	0xffffffff


	//   ....[1]....
        /*0040*/ 	.word	0xffffffff


	//   ....[2]....
        /*0044*/ 	.word	0xffffffff


	//   ....[3]....
        /*0048*/ 	.word	0xffffffff


	//   ....[4]....
        /*004c*/ 	.word	0xffffffff


	//   ....[5]....
        /*0050*/ 	.word	0xffffffff


	//   ....[6]....
        /*0054*/ 	.word	0xffffffff


	//   ....[7]....
        /*0058*/ 	.word	0xffffffff


	//   ....[8]....
        /*005c*/ 	.word	0xffffffff


	//   ....[9]....
        /*0060*/ 	.word	0xffffffff


	//   ....[10]....
        /*0064*/ 	.word	0xffffffff


	//   ....[11]....
        /*0068*/ 	.word	0xffffffff


	//   ....[12]....
        /*006c*/ 	.word	0xffffffff


	//   ....[13]....
        /*0070*/ 	.word	0xffffffff


	//   ....[14]....
        /*0074*/ 	.word	0xffffffff


	//   ....[15]....
        /*0078*/ 	.word	0xffffffff


	//   ....[16]....
        /*007c*/ 	.word	0xffffffff


	//   ....[17]....
        /*0080*/ 	.word	0xffffffff


	//   ....[18]....
        /*0084*/ 	.word	0xffffffff


	//   ....[19]....
        /*0088*/ 	.word	0xffffffff


	//   ....[20]....
        /*008c*/ 	.word	0xffffffff


	//   ....[21]....
        /*0090*/ 	.word	0xffffffff


	//   ....[22]....
        /*0094*/ 	.word	0xffffffff


	//   ....[23]....
        /*0098*/ 	.word	0xffffffff


	//   ....[24]....
        /*009c*/ 	.word	0xffffffff


	//   ....[25]....
        /*00a0*/ 	.word	0xffffffff


	//   ....[26]....
        /*00a4*/ 	.word	0xffffffff


	//   ....[27]....
        /*00a8*/ 	.word	0xffffffff


	//----- nvinfo : EIATTR_COOP_GROUP_INSTR_OFFSETS
	.align		4
.L_2868:
        /*00ac*/ 	.byte	0x04, 0x28
        /*00ae*/ 	.short	(.L_2870 - .L_2869)


	//   ....[0]....
.L_2869:
        /*00b0*/ 	.word	0x00002440


	//   ....[1]....
        /*00b4*/ 	.word	0x00002470


	//   ....[2]....
        /*00b8*/ 	.word	0x00002490


	//   ....[3]....
        /*00bc*/ 	.word	0x000024b0


	//   ....[4]....
        /*00c0*/ 	.word	0x000024d0


	//   ....[5]....
        /*00c4*/ 	.word	0x00002910


	//   ....[6]....
        /*00c8*/ 	.word	0x00002930


	//   ....[7]....
        /*00cc*/ 	.word	0x00002950


	//   ....[8]....
        /*00d0*/ 	.word	0x00002970


	//   ....[9]....
        /*00d4*/ 	.word	0x00002990


	//   ....[10]....
        /*00d8*/ 	.word	0x00002ab0


	//   ....[11]....
        /*00dc*/ 	.word	0x00002b00


	//   ....[12]....
        /*00e0*/ 	.word	0x00002b10


	//   ....[13]....
        /*00e4*/ 	.word	0x00002b80


	//   ....[14]....
        /*00e8*/ 	.word	0x00002c00


	//   ....[15]....
        /*00ec*/ 	.word	0x00002c10


	//   ....[16]....
        /*00f0*/ 	.word	0x00002d00


	//   ....[17]....
        /*00f4*/ 	.word	0x00002d10


	//   ....[18]....
        /*00f8*/ 	.word	0x000037a0


	//   ....[19]....
        /*00fc*/ 	.word	0x00003800


	//   ....[20]....
        /*0100*/ 	.word	0x00003860


	//   ....[21]....
        /*0104*/ 	.word	0x000038c0


	//   ....[22]....
        /*0108*/ 	.word	0x00003920


	//   ....[23]....
        /*010c*/ 	.word	0x00003da0


	//   ....[24]....
        /*0110*/ 	.word	0x00003e00


	//   ....[25]....
        /*0114*/ 	.word	0x00003e60


	//   ....[26]....
        /*0118*/ 	.word	0x00003ec0


	//   ....[27]....
        /*011c*/ 	.word	0x00003f20


	//----- nvinfo : EIATTR_EXIT_INSTR_OFFSETS
	.align		4
.L_2870:
        /*0120*/ 	.byte	0x04, 0x1c
        /*0122*/ 	.short	(.L_2872 - .L_2871)


	//   ....[0]....
.L_2871:
        /*0124*/ 	.word	0x00000480


	//   ....[1]....
        /*0128*/ 	.word	0x00003750


	//----- nvinfo : EIATTR_MAX_THREADS
	.align		4
.L_2872:
        /*012c*/ 	.byte	0x04, 0x05
        /*012e*/ 	.short	(.L_2874 - .L_2873)
.L_2873:
        /*0130*/ 	.word	0x00000080
        /*0134*/ 	.word	0x00000001
        /*0138*/ 	.word	0x00000001


	//----- nvinfo : EIATTR_CRS_STACK_SIZE
	.align		4
.L_2874:
        /*013c*/ 	.byte	0x04, 0x1e
        /*013e*/ 	.short	(.L_2876 - .L_2875)
.L_2875:
        /*0140*/ 	.word	0x00000000
.L_2876:


//--------------------- .nv.info._ZN10layer_norm13ln_fwd_kernelINS_13Kernel_traitsI6__halfS2_fS2_fjLj4096ELj1ELj1ELj4ELj16ENS_18Kernel_traits_baseILj4096ES2_S2_fS2_fjLj128EEEEELb0ELb0ELb1ELb1EEEvNS_9FwdParamsE --------------------------
	.section	.nv.info._ZN10layer_norm13ln_fwd_kernelINS_13Kernel_traitsI6__halfS2_fS2_fjLj4096ELj1ELj1ELj4ELj16ENS_18Kernel_traits_baseILj4096ES2_S2_fS2_fjLj128EEEEELb0ELb0ELb1ELb1EEEvNS_9FwdParamsE,"",@"SHT_CUDA_INFO"
	.sectionflags	@""
	.align	4


	//----- nvinfo : EIATTR_CUDA_API_VERSION
	.align		4
        /*0000*/ 	.byte	0x04, 0x37
        /*0002*/ 	.short	(.L_2878 - .L_2877)
.L_2877:
        /*0004*/ 	.word	0x00000082


	//----- nvinfo : EIATTR_SW2861232_WAR
	.align		4
.L_2878:
        /*0008*/ 	.byte	0x01, 0x35
	.zero		2


	//----- nvinfo : EIATTR_PARAM_CBANK
	.align		4
        /*000c*/ 	.byte	0x04, 0x0a
        /*000e*/ 	.short	(.L_2880 - .L_2879)
	.align		4
.L_2879:
        /*0010*/ 	.word	index@(.nv.constant0._ZN10layer_norm13ln_fwd_kernelINS_13Kernel_traitsI6__halfS2_fS2_fjLj4096ELj1ELj1ELj4ELj16ENS_18Kernel_traits_baseILj4096ES2_S2_fS2_fjLj128EEEEELb0ELb0ELb1ELb1EEEvNS_9FwdParamsE)
        /*0014*/ 	.short	0x0160
        /*0016*/ 	.short	0x00e8


	//----- nvinfo : EIATTR_CBANK_PARAM_SIZE
	.align		4
.L_2880:
        /*0018*/ 	.byte	0x03, 0x19
        /*001a*/ 	.short	0x00e8


	//----- nvinfo : EIATTR_KPARAM_INFO
	.align		4
        /*001c*/ 	.byte	0x04, 0x17
        /*001e*/ 	.short	(.L_2882 - .L_2881)
.L_2881:
        /*0020*/ 	.word	0x00000000
        /*0024*/ 	.short	0x0000
        /*0026*/ 	.short	0x0000
        /*0028*/ 	.byte	0x00, 0xf0, 0xa1, 0x03


	//----- nvinfo : EIATTR_MAXREG_COUNT
	.align		4
.L_2882:
        /*002c*/ 	.byte	0x03, 0x1b
        /*002e*/ 	.short	0x00ff


	//----- nvinfo : EIATTR_NUM_BARRIERS
	.align		4
        /*0030*/ 	.byte	0x02, 0x4c
        /*0032*/ 	.byte	0x01
	.zero		1


	//----- nvinfo : EIATTR_MERCURY_ISA_VERSION
	.align		4
        /*0034*/ 	.byte	0x03, 0x5f
        /*0036*/ 	.short	0x0000


	//----- nvinfo : EIATTR_COOP_GROUP_MASK_REGIDS
	.align		4
        /*0038*/ 	.byte	0x04, 0x29
        /*003a*/ 	.short	(.L_2884 - .L_2883)


	//   ....[0]....
.L_2883:
        /*003c*/ 	.word	0xffffffff


	//   ....[1]....
        /*0040*/ 	.word	0xffffffff


	//   ....[2]....
        /*0044*/ 	.word	0xffffffff


	//   ....[3]....
        /*0048*/ 	.word	0xffffffff


	//   ....[4]....
        /*004c*/ 	.word	0xffffffff


	//   ....[5]....
        /*0050*/ 	.word	0xffffffff


	//   ....[6]....
        /*0054*/ 	.word	0xffffffff


	//   ....[7]....
        /*0058*/ 	.word	0xffffffff


	//   ....[8]....
        /*005c*/ 	.word	0xffffffff


	//   ....[9]....
        /*0060*/ 	.word	0xffffffff


	//   ....[10]....
        /*0064*/ 	.word	0xffffffff


	//   ....[11]....
        /*0068*/ 	.word	0xffffffff


	//   ....[12]....
        /*006c*/ 	.word	0xffffffff


	//   ....[13]....
        /*0070*/ 	.word	0xffffffff


	//   ....[14]....
        /*0074*/ 	.word	0xffffffff


	//   ....[15]....
        /*0078*/ 	.word	0xffffffff


	//   ....[16]....
        /*007c*/ 	.word	0xffffffff


	//   ....[17]....
        /*0080*/ 	.word	0xffffffff


	//   ....[18]....
        /*0084*/ 	.word	0xffffffff


	//   ....[19]....
        /*0088*/ 	.word	0xffffffff


	//   ....[20]....
        /*008c*/ 	.word	0xffffffff


	//   ....[21]....
        /*0090*/ 	.word	0xffffffff


	//   ....[22]....
        /*0094*/ 	.word	0xffffffff


	//   ....[23]....
        /*0098*/ 	.word	0xffffffff


	//   ....[24]....
        /*009c*/ 	.word	0xffffffff


	//   ....[25]....
        /*00a0*/ 	.word	0xffffffff


	//   ....[26]....
        /*00a4*/ 	.word	0xffffffff


	//   ....[27]....
        /*00a8*/ 	.word	0xffffffff


	//----- nvinfo : EIATTR_COOP_GROUP_INSTR_OFFSETS
	.align		4
.L_2884:
        /*00ac*/ 	.byte	0x04, 0x28
        /*00ae*/ 	.short	(.L_2886 - .L_2885)


	//   ....[0]....
.L_2885:
        /*00b0*/ 	.word	0x00001d20


	//   ....[1]....
        /*00b4*/ 	.word	0x00001d50


	//   ....[2]....
        /*00b8*/ 	.word	0x00001d70


	//   ....[3]....
        /*00bc*/ 	.word	0x00001d90


	//   ....[4]....
        /*00c0*/ 	.word	0x00001db0


	//   ....[5]....
        /*00c4*/ 	.word	0x000021e0


	//   ....[6]....
        /*00c8*/ 	.word	0x00002200


	//   ....[7]....
        /*00cc*/ 	.word	0x00002220


	//   ....[8]....
        /*00d0*/ 	.word	0x00002240


	//   ....[9]....
        /*00d4*/ 	.word	0x00002260


	//   ....[10]....
        /*00d8*/ 	.word	0x00002350


	//   ....[11]....
        /*00dc*/ 	.word	0x000023a0


	//   ....[12]....
        /*00e0*/ 	.word	0x000023c0


	//   ....[13]....
        /*00e4*/ 	.word	0x000023e0


	//   ....[14]....
        /*00e8*/ 	.word	0x00002480


	//   ....[15]....
        /*00ec*/ 	.word	0x000024b0


	//   ....[16]....
        /*00f0*/ 	.word	0x00002580


	//   ....[17]....
        /*00f4*/ 	.word	0x00002590


	//   ....[18]....
        /*00f8*/ 	.word	0x000030e0


	//   ....[19]....
        /*00fc*/ 	.word	0x00003150


	//   ....[20]....
        /*0100*/ 	.word	0x000031b0


	//   ....[21]....
        /*0104*/ 	.word	0x00003210


	//   ....[22]....
        /*0108*/ 	.word	0x00003270


	//   ....[23]....
        /*010c*/ 	.word	0x000036e0


	//   ....[24]....
        /*0110*/ 	.word	0x00003740


	//   ....[25]....
        /*0114*/ 	.word	0x000037a0


	//   ....[26]....
        /*0118*/ 	.word	0x00003800


	//   ....[27]....
        /*011c*/ 	.word	0x00003860


	//----- nvinfo : EIATTR_EXIT_INSTR_OFFSETS
	.align		4
.L_2886:
        /*0120*/ 	.byte	0x04, 0x1c
        /*0122*/ 	.short	(.L_2888 - .L_2887)


	//   ....[0]....
.L_2887:
        /*0124*/ 	.word	0x00000130


	//   ....[1]....
        /*0128*/ 	.word	0x00003090


	//----- nvinfo : EIATTR_MAX_THREADS
	.align		4
.L_2888:
        /*012c*/ 	.byte	0x04, 0x05
        /*012e*/ 	.short	(.L_2890 - .L_2889)
.L_2889:
        /*0130*/ 	.word	0x00000080
        /*0134*/ 	.word	0x00000001
        /*0138*/ 	.word	0x00000001


	//----- nvinfo : EIATTR_CRS_STACK_SIZE
	.align		4
.L_2890:
        /*013c*/ 	.byte	0x04, 0x1e
        /*013e*/ 	.short	(.L_2892 - .L_2891)
.L_2891:
        /*0140*/ 	.word	0x00000000
.L_2892:


//--------------------- .nv.info._ZN10layer_norm13ln_fwd_kernelINS_13Kernel_traitsI6__halfS2_fS2_fjLj4096ELj1ELj1ELj4ELj16ENS_18Kernel_traits_baseILj4096ES2_S2_fS2_fjLj128EEEEELb0ELb1ELb0ELb0EEEvNS_9FwdParamsE --------------------------
	.section	.nv.info._ZN10layer_norm13ln_fwd_kernelINS_13Kernel_traitsI6__halfS2_fS2_fjLj4096ELj1ELj1ELj4ELj16ENS_18Kernel_traits_baseILj4096ES2_S2_fS2_fjLj128EEEEELb0ELb1ELb0ELb0EEEvNS_9FwdParamsE,"",@"SHT_CUDA_INFO"
	.sectionflags	@""
	.align	4


	//----- nvinfo : EIATTR_CUDA_API_VERSION
	.align		4
        /*0000*/ 	.byte	0x04, 0x37
        /*0002*/ 	.short	(.L_2894 - .L_2893)
.L_2893:
        /*0004*/ 	.word	0x00000082


	//----- nvinfo : EIATTR_SW2861232_WAR
	.align		4
.L_2894:
        /*0008*/ 	.byte	0x01, 0x35
	.zero		2


	//----- nvinfo : EIATTR_PARAM_CBANK
	.align		4
        /*000c*/ 	.byte	0x04, 0x0a
        /*000e*/ 	.short	(.L_2896 - .L_2895)
	.align		4
.L_2895:
        /*0010*/ 	.word	index@(.nv.constant0._ZN10layer_norm13ln_fwd_kernelINS_13Kernel_traitsI6__halfS2_fS2_fjLj4096ELj1ELj1ELj4ELj16ENS_18Kernel_traits_baseILj4096ES2_S2_fS2_fjLj128EEEEELb0ELb1ELb0ELb0EEEvNS_9FwdParamsE)
        /*0014*/ 	.short	0x0160
        /*0016*/ 	.short	0x00e8


	//----- nvinfo : EIATTR_CBANK_PARAM_SIZE
	.align		4
.L_2896:
        /*0018*/ 	.byte	0x03, 0x19
        /*001a*/ 	.short	0x00e8


	//----- nvinfo : EIATTR_KPARAM_INFO
	.align		4
        /*001c*/ 	.byte	0x04, 0x17
        /*001e*/ 	.short	(.L_2898 - .L_2897)
.L_2897:
        /*0020*/ 	.word	0x00000000
        /*0024*/ 	.short	0x0000
        /*0026*/ 	.short	0x0000
        /*0028*/ 	.byte	0x00, 0xf0, 0xa1, 0x03


	//----- nvinfo : EIATTR_MAXREG_COUNT
	.align		4
.L_2898:
        /*002c*/ 	.byte	0x03, 0x1b
        /*002e*/ 	.short	0x00ff


	//----- nvinfo : EIATTR_NUM_BARRIERS
	.align		4
        /*0030*/ 	.byte	0x02, 0x4c
        /*0032*/ 	.byte	0x01
	.zero		1


	//----- nvinfo : EIATTR_MERCURY_ISA_VERSION
	.align		4
        /*0034*/ 	.byte	0x03, 0x5f
        /*0036*/ 	.short	0x0000


	//----- nvinfo : EIATTR_COOP_GROUP_MASK_REGIDS
	.align		4
        /*0038*/ 	.byte	0x04, 0x29
        /*003a*/ 	.short	(.L_2900 - .L_2899)


	//   ....[0]....
.L_2899:
        /*003c*/ 	.word	0xffffffff


	//   ....[1]....
        /*0040*/ 	.word	0xffffffff


	//   ....[2]....
        /*0044*/ 	.word	0xffffffff


	//   ....[3]....
        /*0048*/ 	.word	0xffffffff


	//   ....[4]....
        /*004c*/ 	.word	0xffffffff


	//   ....[5]....
        /*0050*/ 	.word	0xffffffff


	//   ....[6]....
        /*0054*/ 	.word	0xffffffff


	//   ....[7]....
        /*0058*/ 	.word	0xffffffff


	//   ....[8]....
        /*005c*/ 	.word	0xffffffff


	//   ....[9]....
        /*0060*/ 	.word	0xffffffff


	//   ....[10]....
        /*0064*/ 	.word	0xffffffff


	//   ....[11]....
        /*0068*/ 	.word	0xffffffff


	//   ....[12]....
        /*006c*/ 	.word	0xffffffff


	//   ....[13]....
        /*0070*/ 	.word	0xffffffff


	//   ....[14]....
        /*0074*/ 	.word	0xffffffff


	//   ....[15]....
        /*0078*/ 	.word	0xffffffff


	//   ....[16]....
        /*007c*/ 	.word	0xffffffff


	//   ....[17]....
        /*0080*/ 	.word	0xffffffff


	//   ....[18]....
        /*0084*/ 	.word	0xffffffff


	//   ....[19]....
        /*0088*/ 	.word	0xffffffff


	//   ....[20]....
        /*008c*/ 	.word	0xffffffff


	//   ....[21]....
        /*0090*/ 	.word	0xffffffff


	//   ....[22]....
        /*0094*/ 	.word	0xffffffff


	//   ....[23]....
        /*0098*/ 	.word	0xffffffff


	//   ....[24]....
        /*009c*/ 	.word	0xffffffff


	//   ....[25]....
        /*00a0*/ 	.word	0xffffffff


	//   ....[26]....
        /*00a4*/ 	.word	0xffffffff


	//   ....[27]....
        /*00a8*/ 	.word	0xffffffff


	//----- nvinfo : EIATTR_COOP_GROUP_INSTR_OFFSETS
	.align		4
.L_2900:
        /*00ac*/ 	.byte	0x04, 0x28
        /*00ae*/ 	.short	(.L_2902 - .L_2901)


	//   ....[0]....
.L_2901:
        /*00b0*/ 	.word	0x00001ca0


	//   ....[1]....
        /*00b4*/ 	.word	0x00001cd0


	//   ....[2]....
        /*00b8*/ 	.word	0x00001cf0


	//   ....[3]....
        /*00bc*/ 	.word	0x00001d10


	//   ....[4]....
        /*00c0*/ 	.word	0x00001d30


	//   ....[5]....
        /*00c4*/ 	.word	0x00002170


	//   ....[6]....
        /*00c8*/ 	.word	0x00002190


	//   ....[7]....
        /*00cc*/ 	.word	0x000021b0


	//   ....[8]....
        /*00d0*/ 	.word	0x000021d0


	//   ....[9]....
        /*00d4*/ 	.word	0x000021f0


	//   ....[10]....
        /*00d8*/ 	.word	0x00002310


	//   ....[11]....
        /*00dc*/ 	.word	0x00002370


	//   ....[12]....
        /*00e0*/ 	.word	0x00002390


	//   ....[13]....
        /*00e4*/ 	.word	0x000023b0


	//   ....[14]....
        /*00e8*/ 	.word	0x00002460


	//   ....[15]....
        /*00ec*/ 	.word	0x00002490


	//   ....[16]....
        /*00f0*/ 	.word	0x00002540


	//   ....[17]....
        /*00f4*/ 	.word	0x00002560


	//   ....[18]....
        /*00f8*/ 	.word	0x00002f70


	//   ....[19]....
        /*00fc*/ 	.word	0x00002fe0


	//   ....[20]....
        /*0100*/ 	.word	0x00003040


	//   ....[21]....
        /*0104*/ 	.word	0x000030a0


	//   ....[22]....
        /*0108*/ 	.word	0x00003100


	//   ....[23]....
        /*010c*/ 	.word	0x00003580


	//   ....[24]....
        /*0110*/ 	.word	0x000035e0


	//   ....[25]....
        /*0114*/ 	.word	0x00003640


	//   ....[26]....
        /*0118*/ 	.word	0x000036a0


	//   ....[27]....
        /*011c*/ 	.word	0x00003710


	//----- nvinfo : EIATTR_EXIT_INSTR_OFFSETS
	.align		4
.L_2902:
        /*0120*/ 	.byte	0x04, 0x1c
        /*0122*/ 	.short	(.L_2904 - .L_2903)


	//   ....[0]....
.L_2903:
        /*0124*/ 	.word	0x00000530


	//   ....[1]....
        /*0128*/ 	.word	0x00002f20


	//----- nvinfo : EIATTR_MAX_THREADS
	.align		4
.L_2904:
        /*012c*/ 	.byte	0x04, 0x05
        /*012e*/ 	.short	(.L_2906 - .L_2905)
.L_2905:
        /*0130*/ 	.word	0x00000080
        /*0134*/ 	.word	0x00000001
        /*0138*/ 	.word	0x00000001


	//----- nvinfo : EIATTR_CRS_STACK_SIZE
	.align		4
.L_2906:
        /*013c*/ 	.byte	0x04, 0x1e
        /*013e*/ 	.short	(.L_2908 - .L_2907)
.L_2907:
        /*0140*/ 	.word	0x00000000
.L_2908:


//--------------------- .nv.info._ZN10layer_norm13ln_fwd_kernelINS_13Kernel_traitsI6__halfS2_fS2_fjLj4096ELj1ELj1ELj4ELj16ENS_18Kernel_traits_baseILj4096ES2_S2_fS2_fjLj128EEEEELb0ELb1ELb0ELb1EEEvNS_9FwdParamsE --------------------------
	.section	.nv.info._ZN10layer_norm13ln_fwd_kernelINS_13Kernel_traitsI6__halfS2_fS2_fjLj4096ELj1ELj1ELj4ELj16ENS_18Kernel_traits_baseILj4096ES2_S2_fS2_fjLj128EEEEELb0ELb1ELb0ELb1EEEvNS_9FwdParamsE,"",@"SHT_CUDA_INFO"
	.sectionflags	@""
	.align	4


	//----- nvinfo : EIATTR_CUDA_API_VERSION
	.align		4
        /*0000*/ 	.byte	0x04, 0x37
        /*0002*/ 	.short	(.L_2910 - .L_2909)
.L_2909:
        /*0004*/ 	.word	0x00000082


	//----- nvinfo : EIATTR_SW2861232_WAR
	.align		4
.L_2910:
        /*0008*/ 	.byte	0x01, 0x35
	.zero		2


	//----- nvinfo : EIATTR_PARAM_CBANK
	.align		4
        /*000c*/ 	.byte	0x04, 0x0a
        /*000e*/ 	.short	(.L_2912 - .L_2911)
	.align		4
.L_2911:
        /*0010*/ 	.word	index@(.nv.constant0._ZN10layer_norm13ln_fwd_kernelINS_13Kernel_traitsI6__halfS2_fS2_fjLj4096ELj1ELj1ELj4ELj16ENS_18Kernel_traits_baseILj4096ES2_S2_fS2_fjLj128EEEEELb0ELb1ELb0ELb1EEEvNS_9FwdParamsE)
        /*0014*/ 	.short	0x0160
        /*0016*/ 	.short	0x00e8


	//----- nvinfo : EIATTR_CBANK_PARAM_SIZE
	.align		4
.L_2912:
        /*0018*/ 	.byte	0x03, 0x19
        /*001a*/ 	.short	0x00e8


	//----- nvinfo : EIATTR_KPARAM_INFO
	.align		4
        /*001c*/ 	.byte	0x04, 0x17
        /*001e*/ 	.short	(.L_2914 - .L_2913)
.L_2913:
        /*0020*/ 	.word	0x00000000
        /*0024*/ 	.short	0x0000
        /*0026*/ 	.short	0x0000
        /*0028*/ 	.byte	0x00, 0xf0, 0xa1, 0x03


	//----- nvinfo : EIATTR_MAXREG_COUNT
	.align		4
.L_2914:
        /*002c*/ 	.byte	0x03, 0x1b
        /*002e*/ 	.short	0x00ff


	//----- nvinfo : EIATTR_NUM_BARRIERS
	.align		4
        /*0030*/ 	.byte	0x02, 0x4c
        /*0032*/ 	.byte	0x01
	.zero		1


	//----- nvinfo : EIATTR_MERCURY_ISA_VERSION
	.align		4
        /*0034*/ 	.byte	0x03, 0x5f
        /*0036*/ 	.short	0x0000


	//----- nvinfo : EIATTR_COOP_GROUP_MASK_REGIDS
	.align		4
        /*0038*/ 	.byte	0x04, 0x29
        /*003a*/ 	.short	(.L_2916 - .L_2915)


	//   ....[0]....
.L_2915:
        /*003c*/ 	.word	0xffffffff


	//   ....[1]....
        /*0040*/ 	.word	0xffffffff


	//   ....[2]....
        /*0044*/ 	.word	0xffffffff


	//   ....[3]....
        /*0048*/ 	.word	0xffffffff


	//   ....[4]....
        /*004c*/ 	.word	0xffffffff


	//   ....[5]....
        /*0050*/ 	.word	0xffffffff


	//   ....[6]....
        /*0054*/ 	.word	0xffffffff


	//   ....[7]....
        /*0058*/ 	.word	0xffffffff


	//   ....[8]....
        /*005c*/ 	.word	0xffffffff


	//   ....[9]....
        /*0060*/ 	.word	0xffffffff


	//   ....[10]....
        /*0064*/ 	.word	0xffffffff


	//   ....[11]....
        /*0068*/ 	.word	0xffffffff


	//   ....[12]....
        /*006c*/ 	.word	0xffffffff


	//   ....[13]....
        /*0070*/ 	.word	0xffffffff


	//   ....[14]....
        /*0074*/ 	.word	0xffffffff


	//   ....[15]....
        /*0078*/ 	.word	0xffffffff


	//   ....[16]....
        /*007c*/ 	.word	0xffffffff


	//   ....[17]....
        /*0080*/ 	.word	0xffffffff


	//   ....[18]....
        /*0084*/ 	.word	0xffffffff


	//   ....[19]....
        /*0088*/ 	.word	0xffffffff


	//   ....[20]....
        /*008c*/ 	.word	0xffffffff


	//   ....[21]....
        /*0090*/ 	.word	0xffffffff


	//   ....[22]....
        /*0094*/ 	.word	0xffffffff


	//   ....[23]....
        /*0098*/ 	.word	0xffffffff


	//   ....[24]....
        /*009c*/ 	.word	0xffffffff


	//   ....[25]....
        /*00a0*/ 	.word	0xffffffff


	//   ....[26]....
        /*00a4*/ 	.word	0xffffffff


	//   ....[27]....
        /*00a8*/ 	.word	0xffffffff


	//----- nvinfo : EIATTR_COOP_GROUP_INSTR_OFFSETS
	.align		4
.L_2916:
        /*00ac*/ 	.byte	0x04, 0x28
        /*00ae*/ 	.short	(.L_2918 - .L_2917)


	//   ....[0]....
.L_2917:
        /*00b0*/ 	.word	0x00001700


	//   ....[1]....
        /*00b4*/ 	.word	0x00001730


	//   ....[2]....
        /*00b8*/ 	.word	0x00001750


	//   ....[3]....
        /*00bc*/ 	.word	0x00001770


	//   ....[4]....
        /*00c0*/ 	.word	0x00001790


	//   ....[5]....
        /*00c4*/ 	.word	0x00001bc0


	//   ....[6]....
        /*00c8*/ 	.word	0x00001be0


	//   ....[7]....
        /*00cc*/ 	.word	0x00001c00


	//   ....[8]....
        /*00d0*/ 	.word	0x00001c20


	//   ....[9]....
        /*00d4*/ 	.word	0x00001c40


	//   ....[10]....
        /*00d8*/ 	.word	0x00001d10


	//   ....[11]....
        /*00dc*/ 	.word	0x00001d70


	//   ....[12]....
        /*00e0*/ 	.word	0x00001db0


	//   ....[13]....
        /*00e4*/ 	.word	0x00001dd0


	//   ....[14]....
        /*00e8*/ 	.word	0x00001e50


	//   ....[15]....
        /*00ec*/ 	.word	0x00001ea0


	//   ....[16]....
        /*00f0*/ 	.word	0x00001f10


	//   ....[17]....
        /*00f4*/ 	.word	0x00001f70


	//   ....[18]....
        /*00f8*/ 	.word	0x00002a60


	//   ....[19]....
        /*00fc*/ 	.word	0x00002ad0


	//   ....[20]....
        /*0100*/ 	.word	0x00002b30


	//   ....[21]....
        /*0104*/ 	.word	0x00002b90


	//   ....[22]....
        /*0108*/ 	.word	0x00002bf0


	//   ....[23]....
        /*010c*/ 	.word	0x00003060


	//   ....[24]....
        /*0110*/ 	.word	0x000030c0


	//   ....[25]....
        /*0114*/ 	.word	0x00003120


	//   ....[26]....
        /*0118*/ 	.word	0x00003180


	//   ....[27]....
        /*011c*/ 	.word	0x000031e0


	//----- nvinfo : EIATTR_EXIT_INSTR_OFFSETS
	.align		4
.L_2918:
        /*0120*/ 	.byte	0x04, 0x1c
        /*0122*/ 	.short	(.L_2920 - .L_2919)


	//   ....[0]....
.L_2919:
        /*0124*/ 	.word	0x00000140


	//   ....[1]....
        /*0128*/ 	.word	0x00002a10


	//----- nvinfo : EIATTR_MAX_THREADS
	.align		4
.L_2920:
        /*012c*/ 	.byte	0x04, 0x05
        /*012e*/ 	.short	(.L_2922 - .L_2921)
.L_2921:
        /*0130*/ 	.word	0x00000080
        /*0134*/ 	.word	0x00000001
        /*0138*/ 	.word	0x00000001


	//----- nvinfo : EIATTR_CRS_STACK_SIZE
	.align		4
.L_2922:
        /*013c*/ 	.byte	0x04, 0x1e
        /*013e*/ 	.short	(.L_2924 - .L_2923)
.L_2923:
        /*0140*/ 	.word	0x00000000
.L_2924:


//--------------------- .nv.info._ZN10layer_norm13ln_fwd_kernelINS_13Kernel_traitsI6__halfS2_fS2_fjLj4096ELj1ELj1ELj4ELj16ENS_18Kernel_traits_baseILj4096ES2_S2_fS2_fjLj128EEEEELb0ELb1ELb1ELb0EEEvNS_9FwdParamsE --------------------------
	.section	.nv.info._ZN10layer_norm13ln_fwd_kernelINS_13Kernel_traitsI6__halfS2_fS2_fjLj4096ELj1ELj1ELj4ELj16ENS_18Kernel_traits_baseILj4096ES2_S2_fS2_fjLj128EEEEELb0ELb1ELb1ELb0EEEvNS_9FwdParamsE,"",@"SHT_CUDA_INFO"
	.sectionflags	@""
	.align	4


	//----- nvinfo : EIATTR_CUDA_API_VERSION
	.align		4
        /*0000*/ 	.byte	0x04, 0x37
        /*0002*/ 	.short	(.L_2926 - .L_2925)
.L_2925:
        /*0004*/ 	.word	0x00000082


	//----- nvinfo : EIATTR_SW2861232_WAR
	.align		4
.L_2926:
        /*0008*/ 	.byte	0x01, 0x35
	.zero		2


	//----- nvinfo : EIATTR_PARAM_CBANK
	.align		4
        /*000c*/ 	.byte	0x04, 0x0a
        /*000e*/ 	.short	(.L_2928 - .L_2927)
	.align		4
.L_2927:
        /*0010*/ 	.word	index@(.nv.constant0._ZN10layer_norm13ln_fwd_kernelINS_13Kernel_traitsI6__halfS2_fS2_fjLj4096ELj1ELj1ELj4ELj16ENS_18Kernel_traits_baseILj4096ES2_S2_fS2_fjLj128EEEEELb0ELb1ELb1ELb0EEEvNS_9FwdParamsE)
        /*0014*/ 	.short	0x0160
        /*0016*/ 	.short	0x00e8


	//----- nvinfo : EIATTR_CBANK_PARAM_SIZE
	.align		4
.L_2928:
        /*0018*/ 	.byte	0x03, 0x19
        /*001a*/ 	.short	0x00e8


	//----- nvinfo : EIATTR_KPARAM_INFO
	.align		4
        /*001c*/ 	.byte	0x04, 0x17
        /*001e*/ 	.short	(.L_2930 - .L_2929)
.L_2929:
        /*0020*/ 	.word	0x00000000
        /*0024*/ 	.short	0x0000
        /*0026*/ 	.short	0x0000
        /*0028*/ 	.byte	0x00, 0xf0, 0xa1, 0x03


	//----- nvinfo : EIATTR_MAXREG_COUNT
	.align		4
.L_2930:
        /*002c*/ 	.byte	0x03, 0x1b
        /*002e*/ 	.short	0x00ff


	//----- nvinfo : EIATTR_NUM_BARRIERS
	.align		4
        /*0030*/ 	.byte	0x02, 0x4c
        /*0032*/ 	.byte	0x01
	.zero		1


	//----- nvinfo : EIATTR_MERCURY_ISA_VERSION
	.align		4
        /*0034*/ 	.byte	0x03, 0x5f
        /*0036*/ 	.short	0x0000


	//----- nvinfo : EIATTR_COOP_GROUP_MASK_REGIDS
	.align		4
        /*0038*/ 	.byte	0x04, 0x29
        /*003a*/ 	.short	(.L_2932 - .L_2931)


	//   ....[0]....
.L_2931:
        /*003c*/ 	.word	0xffffffff


	//   ....[1]....
        /*0040*/ 	.word	0xffffffff


	//   ....[2]....
        /*0044*/ 	.word	0xffffffff


	//   ....[3]....
        /*0048*/ 	.word	0xffffffff


	//   ....[4]....
        /*004c*/ 	.word	0xffffffff


	//   ....[5]....
        /*0050*/ 	.word	0xffffffff


	//   ....[6]....
        /*0054*/ 	.word	0xffffffff


	//   ....[7]....
        /*0058*/ 	.word	0xffffffff


	//   ....[8]....
        /*005c*/ 	.word	0xffffffff


	//   ....[9]....
        /*0060*/ 	.word	0xffffffff


	//   ....[10]....
        /*0064*/ 	.word	0xffffffff


	//   ....[11]....
        /*0068*/ 	.word	0xffffffff


	//   ....[12]....
        /*006c*/ 	.word	0xffffffff


	//   ....[13]....
        /*0070*/ 	.word	0xffffffff


	//   ....[14]....
        /*0074*/ 	.word	0xffffffff


	//   ....[15]....
        /*0078*/ 	.word	0xffffffff


	//   ....[16]....
        /*007c*/ 	.word	0xffffffff


	//   ....[17]....
        /*0080*/ 	.word	0xffffffff


	//   ....[18]....
        /*0084*/ 	.word	0xffffffff


	//   ....[19]....
        /*0088*/ 	.word	0xffffffff


	//   ....[20]....
        /*008c*/ 	.word	0xffffffff


	//   ....[21]....
        /*0090*/ 	.word	0xffffffff


	//   ....[22]....
        /*0094*/ 	.word	0xffffffff


	//   ....[23]....
        /*0098*/ 	.word	0xffffffff


	//   ....[24]....
        /*009c*/ 	.word	0xffffffff


	//   ....[25]....
        /*00a0*/ 	.word	0xffffffff


	//   ....[26]....
        /*00a4*/ 	.word	0xffffffff


	//   ....[27]....
        /*00a8*/ 	.word	0xffffffff


	//----- nvinfo : EIATTR_COOP_GROUP_INSTR_OFFSETS
	.align		4
.L_2932:
        /*00ac*/ 	.byte	0x04, 0x28
        /*00ae*/ 	.short	(.L_2934 - .L_2933)


	//   ....[0]....
.L_2933:
        /*00b0*/ 	.word	0x00002900


	//   ....[1]....
        /*00b4*/ 	.word	0x00002930


	//   ....[2]....
        /*00b8*/ 	.word	0x00002950


	//   ....[3]....
        /*00bc*/ 	.word	0x00002970


	//   ....[4]....
        /*00c0*/ 	.word	0x00002990


	//   ....[5]....
        /*00c4*/ 	.word	0x00002dd0


	//   ....[6]....
        /*00c8*/ 	.word	0x00002df0


	//   ....[7]....
        /*00cc*/ 	.word	0x00002e10


	//   ....[8]....
        /*00d0*/ 	.word	0x00002e30


	//   ....[9]....
        /*00d4*/ 	.word	0x00002e50


	//   ....[10]....
        /*00d8*/ 	.word	0x00002f70


	//   ....[11]....
        /*00dc*/ 	.word	0x00002fc0


	//   ....[12]....
        /*00e0*/ 	.word	0x00002ff0


	//   ....[13]....
        /*00e4*/ 	.word	0x00003010


	//   ....[14]....
        /*00e8*/ 	.word	0x000030d0


	//   ....[15]....
        /*00ec*/ 	.word	0x000030f0


	//   ....[16]....
        /*00f0*/ 	.word	0x00003190


	//   ....[17]....
        /*00f4*/ 	.word	0x000031b0


	//   ....[18]....
        /*00f8*/ 	.word	0x00003c60


	//   ....[19]....
        /*00fc*/ 	.word	0x00003cc0


	//   ....[20]....
        /*0100*/ 	.word	0x00003d20


	//   ....[21]....
        /*0104*/ 	.word	0x00003d80


	//   ....[22]....
        /*0108*/ 	.word	0x00003de0


	//   ....[23]....
        /*010c*/ 	.word	0x00004260


	//   ....[24]....
        /*0110*/ 	.word	0x000042c0


	//   ....[25]....
        /*0114*/ 	.word	0x00004320


	//   ....[26]....
        /*0118*/ 	.word	0x00004380


	//   ....[27]....
        /*011c*/ 	.word	0x000043f0


	//----- nvinfo : EIATTR_EXIT_INSTR_OFFSETS
	.align		4
.L_2934:
        /*0120*/ 	.byte	0x04, 0x1c
        /*0122*/ 	.short	(.L_2936 - .L_2935)


	//   ....[0]....
.L_2935:
        /*0124*/ 	.word	0x00000540


	//   ....[1]....
        /*0128*/ 	.word	0x00003c10


	//----- nvinfo : EIATTR_MAX_THREADS
	.align		4
.L_2936:
        /*012c*/ 	.byte	0x04, 0x05
        /*012e*/ 	.short	(.L_2938 - .L_2937)
.L_2937:
        /*0130*/ 	.word	0x00000080
        /*0134*/ 	.word	0x00000001
        /*0138*/ 	.word	0x00000001


	//----- nvinfo : EIATTR_CRS_STACK_SIZE
	.align		4
.L_2938:
        /*013c*/ 	.byte	0x04, 0x1e
        /*013e*/ 	.short	(.L_2940 - .L_2939)
.L_2939:
        /*0140*/ 	.word	0x00000000
.L_2940:


//--------------------- .nv.info._ZN10layer_norm13ln_fwd_kernelINS_13Kernel_traitsI6__halfS2_fS2_fjLj4096ELj1ELj1ELj4ELj16ENS_18Kernel_traits_baseILj4096ES2_S2_fS2_fjLj128EEEEELb0ELb1ELb1ELb1EEEvNS_9FwdParamsE --------------------------
	.section	.nv.info._ZN10layer_norm13ln_fwd_kernelINS_13Kernel_traitsI6__halfS2_fS2_fjLj4096ELj1ELj1ELj4ELj16ENS_18Kernel_traits_baseILj4096ES2_S2_fS2_fjLj128EEEEELb0ELb1ELb1ELb1EEEvNS_9FwdParamsE,"",@"SHT_CUDA_INFO"
	.sectionflags	@""
	.align	4


	//----- nvinfo : EIATTR_CUDA_API_VERSION
	.align		4
        /*0000*/ 	.byte	0x04, 0x37
        /*0002*/ 	.short	(.L_2942 - .L_2941)
.L_2941:
        /*0004*/ 	.word	0x00000082


	//----- nvinfo : EIATTR_SW2861232_WAR
	.align		4
.L_2942:
        /*0008*/ 	.byte	0x01, 0x35
	.zero		2


	//----- nvinfo : EIATTR_PARAM_CBANK
	.align		4
        /*000c*/ 	.byte	0x04, 0x0a
        /*000e*/ 	.short	(.L_2944 - .L_2943)
	.align		4
.L_2943:
        /*0010*/ 	.word	index@(.nv.constant0._ZN10layer_norm13ln_fwd_kernelINS_13Kernel_traitsI6__halfS2_fS2_fjLj4096ELj1ELj1ELj4ELj16ENS_18Kernel_traits_baseILj4096ES2_S2_fS2_fjLj128EEEEELb0ELb1ELb1ELb1EEEvNS_9FwdParamsE)
        /*0014*/ 	.short	0x0160
        /*0016*/ 	.short	0x00e8


	//----- nvinfo : EIATTR_CBANK_PARAM_SIZE
	.align		4
.L_2944:
        /*0018*/ 	.byte	0x03, 0x19
        /*001a*/ 	.short	0x00e8


	//----- nvinfo : EIATTR_KPARAM_INFO
	.align		4
        /*001c*/ 	.byte	0x04, 0x17
        /*001e*/ 	.short	(.L_2946 - .L_2945)
.L_2945:
        /*0020*/ 	.word	0x00000000
        /*0024*/ 	.short	0x0000
        /*0026*/ 	.short	0x0000
        /*0028*/ 	.byte	0x00, 0xf0, 0xa1, 0x03


	//----- nvinfo : EIATTR_MAXREG_COUNT
	.align		4
.L_2946:
        /*002c*/ 	.byte	0x03, 0x1b
        /*002e*/ 	.short	0x00ff


	//----- nvinfo : EIATTR_NUM_BARRIERS
	.align		4
        /*0030*/ 	.byte	0x02, 0x4c
        /*0032*/ 	.byte	0x01
	.zero		1


	//----- nvinfo : EIATTR_MERCURY_ISA_VERSION
	.align		4
        /*0034*/ 	.byte	0x03, 0x5f
        /*0036*/ 	.short	0x0000


	//----- nvinfo : EIATTR_COOP_GROUP_MASK_REGIDS
	.align		4
        /*0038*/ 	.byte	0x04, 0x29
        /*003a*/ 	.short	(.L_2948 - .L_2947)


	//   ....[0]....
.L_2947:
        /*003c*/ 	.word	0xffffffff


	//   ....[1]....
        /*0040*/ 	.word	0xffffffff


	//   ....[2]....
        /*0044*/ 	.word	0xffffffff


	//   ....[3]....
        /*0048*/ 	.word	0xffffffff


	//   ....[4]....
        /*004c*/ 	.word	0xffffffff


	//   ....[5]....
        /*0050*/ 	.word	0xffffffff


	//   ....[6]....
        /*0054*/ 	.word	0xffffffff


	//   ....[7]....
        /*0058*/ 	.word	0xffffffff


	//   ....[8]....
        /*005c*/ 	.word	0xffffffff


	//   ....[9]....
        /*0060*/ 	.word	0xffffffff


	//   ....[10]....
        /*0064*/ 	.word	0xffffffff


	//   ....[11]....
        /*0068*/ 	.word	0xffffffff


	//   ....[12]....
        /*006c*/ 	.word	0xffffffff


	//   ....[13]....
        /*0070*/ 	.word	0xffffffff


	//   ....[14]....
        /*0074*/ 	.word	0xffffffff


	//   ....[15]....
        /*0078*/ 	.word	0xffffffff


	//   ....[16]....
        /*007c*/ 	.word	0xffffffff


	//   ....[17]....
        /*0080*/ 	.word	0xffffffff


	//   ....[18]....
        /*0084*/ 	.word	0xffffffff


	//   ....[19]....
        /*0088*/ 	.word	0xffffffff


	//   ....[20]....
        /*008c*/ 	.word	0xffffffff


	//   ....[21]....
        /*0090*/ 	.word	0xffffffff


	//   ....[22]....
        /*0094*/ 	.word	0xffffffff


	//   ....[23]....
        /*0098*/ 	.word	0xffffffff


	//   ....[24]....
        /*009c*/ 	.word	0xffffffff


	//   ....[25]....
        /*00a0*/ 	.word	0xffffffff


	//   ....[26]....
        /*00a4*/ 	.word	0xffffffff


	//   ....[27]....
        /*00a8*/ 	.word	0xffffffff


	//----- nvinfo : EIATTR_COOP_GROUP_INSTR_OFFSETS
	.align		4
.L_2948:
        /*00ac*/ 	.byte	0x04, 0x28
        /*00ae*/ 	.short	(.L_2950 - .L_2949)


	//   ....[0]....
.L_2949:
        /*00b0*/ 	.word	0x00002310


	//   ....[1]....
        /*00b4*/ 	.word	0x00002340


	//   ....[2]....
        /*00b8*/ 	.word	0x00002360


	//   ....[3]....
        /*00bc*/ 	.word	0x00002380


	//   ....[4]....
        /*00c0*/ 	.word	0x000023a0


	//   ....[5]....
        /*00c4*/ 	.word	0x000027d0


	//   ....[6]....
        /*00c8*/ 	.word	0x000027f0


	//   ....[7]....
        /*00cc*/ 	.word	0x00002810


	//   ....[8]....
        /*00d0*/ 	.word	0x00002830


	//   ....[9]....
        /*00d4*/ 	.word	0x00002850


	//   ....[10]....
        /*00d8*/ 	.word	0x00002940


	//   ....[11]....
        /*00dc*/ 	.word	0x00002990


	//   ....[12]....
        /*00e0*/ 	.word	0x000029b0


	//   ....[13]....
        /*00e4*/ 	.word	0x000029c0


	//   ....[14]....
        /*00e8*/ 	.word	0x00002aa0


	//   ....[15]....
        /*00ec*/ 	.word	0x00002ab0


	//   ....[16]....
        /*00f0*/ 	.word	0x00002b50


	//   ....[17]....
        /*00f4*/ 	.word	0x00002ba0


	//   ....[18]....
        /*00f8*/ 	.word	0x00003540


	//   ....[19]....
        /*00fc*/ 	.word	0x000035a0


	//   ....[20]....
        /*0100*/ 	.word	0x00003600


	//   ....[21]....
        /*0104*/ 	.word	0x00003660


	//   ....[22]....
        /*0108*/ 	.word	0x000036c0


	//   ....[23]....
        /*010c*/ 	.word	0x00003b30


	//   ....[24]....
        /*0110*/ 	.word	0x00003b90


	//   ....[25]....
        /*0114*/ 	.word	0x00003bf0


	//   ....[26]....
        /*0118*/ 	.word	0x00003c50


	//   ....[27]....
        /*011c*/ 	.word	0x00003cb0


	//----- nvinfo : EIATTR_EXIT_INSTR_OFFSETS
	.align		4
.L_2950:
        /*0120*/ 	.byte	0x04, 0x1c
        /*0122*/ 	.short	(.L_2952 - .L_2951)


	//   ....[0]....
.L_2951:
        /*0124*/ 	.word	0x00000140


	//   ....[1]....
        /*0128*/ 	.word	0x000034f0


	//----- nvinfo : EIATTR_MAX_THREADS
	.align		4
.L_2952:
        /*012c*/ 	.byte	0x04, 0x05
        /*012e*/ 	.short	(.L_2954 - .L_2953)
.L_2953:
        /*0130*/ 	.word	0x00000080
        /*0134*/ 	.word	0x00000001
        /*0138*/ 	.word	0x00000001


	//----- nvinfo : EIATTR_CRS_STACK_SIZE
	.align		4
.L_2954:
        /*013c*/ 	.byte	0x04, 0x1e
        /*013e*/ 	.short	(.L_2956 - .L_2955)
.L_2955:
        /*0140*/ 	.word	0x00000000
.L_2956:


//--------------------- .nv.info._ZN10layer_norm13ln_fwd_kernelINS_13Kernel_traitsI6__halfS2_fS2_fjLj4096ELj1ELj1ELj4ELj16ENS_18Kernel_traits_baseILj4096ES2_S2_fS2_fjLj128EEEEELb1ELb0ELb0ELb0EEEvNS_9FwdParamsE --------------------------
	.section	.nv.info._ZN10layer_norm13ln_fwd_kernelINS_13Kernel_traitsI6__halfS2_fS2_fjLj4096ELj1ELj1ELj4ELj16ENS_18Kernel_traits_baseILj4096ES2_S2_fS2_fjLj128EEEEELb1ELb0ELb0ELb0EEEvNS_9FwdParamsE,"",@"SHT_CUDA_INFO"
	.sectionflags	@""
	.align	4


	//----- nvinfo : EIATTR_CUDA_API_VERSION
	.align		4
        /*0000*/ 	.byte	0x04, 0x37
        /*0002*/ 	.short	(.L_2958 - .L_2957)
.L_2957:
        /*0004*/ 	.word	0x00000082


	//----- nvinfo : EIATTR_SW2861232_WAR
	.align		4
.L_2958:
        /*0008*/ 	.byte	0x01, 0x35
	.zero		2


	//----- nvinfo : EIATTR_PARAM_CBANK
	.align		4
        /*000c*/ 	.byte	0x04, 0x0a
        /*000e*/ 	.short	(.L_2960 - .L_2959)
	.align		4
.L_2959:
        /*0010*/ 	.word	index@(.nv.constant0._ZN10layer_norm13ln_fwd_kernelINS_13Kernel_traitsI6__halfS2_fS2_fjLj4096ELj1ELj1ELj4ELj16ENS_18Kernel_traits_baseILj4096ES2_S2_fS2_fjLj128EEEEELb1ELb0ELb0ELb0EEEvNS_9FwdParamsE)
        /*0014*/ 	.short	0x0160
        /*0016*/ 	.short	0x00e8


	//----- nvinfo : EIATTR_CBANK_PARAM_SIZE
	.align		4
.L_2960:
        /*0018*/ 	.byte	0x03, 0x19
        /*001a*/ 	.short	0x00e8


	//----- nvinfo : EIATTR_KPARAM_INFO
	.align		4
        /*001c*/ 	.byte	0x04, 0x17
        /*001e*/ 	.short	(.L_2962 - .L_2961)
.L_2961:
        /*0020*/ 	.word	0x00000000
        /*0024*/ 	.short	0x0000
        /*0026*/ 	.short	0x0000
        /*0028*/ 	.byte	0x00, 0xf0, 0xa1, 0x03


	//----- nvinfo : EIATTR_MAXREG_COUNT
	.align		4
.L_2962:
        /*002c*/ 	.byte	0x03, 0x1b
        /*002e*/ 	.short	0x00ff


	//----- nvinfo : EIATTR_NUM_BARRIERS
	.align		4
        /*0030*/ 	.byte	0x02, 0x4c
        /*0032*/ 	.byte	0x01
	.zero		1


	//----- nvinfo : EIATTR_MERCURY_ISA_VERSION
	.align		4
        /*0034*/ 	.byte	0x03, 0x5f
        /*0036*/ 	.short	0x0000


	//----- nvinfo : EIATTR_COOP_GROUP_MASK_REGIDS
	.align		4
        /*0038*/ 	.byte	0x04, 0x29
        /*003a*/ 	.short	(.L_2964 - .L_2963)


	//   ....[0]....
.L_2963:
        /*003c*/ 	.word	0xffffffff


	//   ....[1]....
        /*0040*/ 	.word	0xffffffff


	//   ....[2]....
        /*0044*/ 	.word	0xffffffff


	//   ....[3]....
        /*0048*/ 	.word	0xffffffff


	//   ....[4]....
        /*004c*/ 	.word	0xffffffff


	//   ....[5]....
        /*0050*/ 	.word	0xffffffff


	//   ....[6]....
        /*0054*/ 	.word	0xffffffff


	//   ....[7]....
        /*0058*/ 	.word	0xffffffff


	//   ....[8]....
        /*005c*/ 	.word	0xffffffff


	//   ....[9]....
        /*0060*/ 	.word	0xffffffff


	//   ....[10]....
        /*0064*/ 	.word	0xffffffff


	//   ....[11]....
        /*0068*/ 	.word	0xffffffff


	//   ....[12]....
        /*006c*/ 	.word	0xffffffff


	//   ....[13]....
        /*0070*/ 	.word	0xffffffff


	//   ....[14]....
        /*0074*/ 	.word	0xffffffff


	//   ....[15]....
        /*0078*/ 	.word	0xffffffff


	//   ....[16]....
        /*007c*/ 	.word	0xffffffff


	//   ....[17]....
        /*0080*/ 	.word	0xffffffff


	//   ....[18]....
        /*0084*/ 	.word	0xffffffff


	//   ....[19]....
        /*0088*/ 	.word	0xffffffff


	//   ....[20]....
        /*008c*/ 	.word	0xffffffff


	//   ....[21]....
        /*0090*/ 	.word	0xffffffff


	//   ....[22]....
        /*0094*/ 	.word	0xffffffff


	//   ....[23]....
        /*0098*/ 	.word	0xffffffff


	//   ....[24]....
        /*009c*/ 	.word	0xffffffff


	//   ....[25]....
        /*00a0*/ 	.word	0xffffffff


	//   ....[26]....
        /*00a4*/ 	.word	0xffffffff


	//   ....[27]....
        /*00a8*/ 	.word	0xffffffff


	//----- nvinfo : EIATTR_COOP_GROUP_INSTR_OFFSETS
	.align		4
.L_2964:
        /*00ac*/ 	.byte	0x04, 0x28
        /*00ae*/ 	.short	(.L_2966 - .L_2965)


	//   ....[0]....
.L_2965:
        /*00b0*/ 	.word	0x0000c210


	//   ....[1]....
        /*00b4*/ 	.word	0x0000c240


	//   ....[2]....
        /*00b8*/ 	.word	0x0000c270


	//   ....[3]....
        /*00bc*/ 	.word	0x0000c290


	//   ....[4]....
        /*00c0*/ 	.word	0x0000c2b0


	//   ....[5]....
        /*00c4*/ 	.word	0x0000c6f0


	//   ....[6]....
        /*00c8*/ 	.word	0x0000c710


	//   ....[7]....
        /*00cc*/ 	.word	0x0000c730


	//   ....[8]....
        /*00d0*/ 	.word	0x0000c750


	//   ....[9]....
        /*00d4*/ 	.word	0x0000c770


	//   ....[10]....
        /*00d8*/ 	.word	0x0000c8a0


	//   ....[11]....
        /*00dc*/ 	.word	0x0000c900


	//   ....[12]....
        /*00e0*/ 	.word	0x0000c930


	//   ....[13]....
        /*00e4*/ 	.word	0x0000c940


	//   ....[14]....
        /*00e8*/ 	.word	0x0000c9d0


	//   ....[15]....
        /*00ec*/ 	.word	0x0000ca20


	//   ....[16]....
        /*00f0*/ 	.word	0x0000cae0


	//   ....[17]....
        /*00f4*/ 	.word	0x0000caf0


	//   ....[18]....
        /*00f8*/ 	.word	0x0000d530


	//   ....[19]....
        /*00fc*/ 	.word	0x0000d5a0


	//   ....[20]....
        /*0100*/ 	.word	0x0000d600


	//   ....[21]....
        /*0104*/ 	.word	0x0000d660


	//   ....[22]....
        /*0108*/ 	.word	0x0000d6c0


	//   ....[23]....
        /*010c*/ 	.word	0x0000db50


	//   ....[24]....
        /*0110*/ 	.word	0x0000dbb0


	//   ....[25]....
        /*0114*/ 	.word	0x0000dc10


	//   ....[26]....
        /*0118*/ 	.word	0x0000dc70


	//   ....[27]....
        /*011c*/ 	.word	0x0000dce0


	//----- nvinfo : EIATTR_EXIT_INSTR_OFFSETS
	.align		4
.L_2966:
        /*0120*/ 	.byte	0x04, 0x1c
        /*0122*/ 	.short	(.L_2968 - .L_2967)


	//   ....[0]....
.L_2967:
        /*0124*/ 	.word	0x00000930


	//   ....[1]....
        /*0128*/ 	.word	0x0000d4e0


	//----- nvinfo : EIATTR_MAX_THREADS
	.align		4
.L_2968:
        /*012c*/ 	.byte	0x04, 0x05
        /*012e*/ 	.short	(.L_2970 - .L_2969)
.L_2969:
        /*0130*/ 	.word	0x00000080
        /*0134*/ 	.word	0x00000001
        /*0138*/ 	.word	0x00000001


	//----- nvinfo : EIATTR_CRS_STACK_SIZE
	.align		4
.L_2970:
        /*013c*/ 	.byte	0x04, 0x1e
        /*013e*/ 	.short	(.L_2972 - .L_2971)
.L_2971:
        /*0140*/ 	.word	0x00000000
.L_2972:


//--------------------- .nv.info._ZN10layer_norm13ln_fwd_kernelINS_13Kernel_traitsI6__halfS2_fS2_fjLj4096ELj1ELj1ELj4ELj16ENS_18Kernel_traits_baseILj4096ES2_S2_fS2_fjLj128EEEEELb1ELb0ELb0ELb1EEEvNS_9FwdParamsE --------------------------
	.section	.nv.info._ZN10layer_norm13ln_fwd_kernelINS_13Kernel_traitsI6__halfS2_fS2_fjLj4096ELj1ELj1ELj4ELj16ENS_18Kernel_traits_baseILj4096ES2_S2_fS2_fjLj128EEEEELb1ELb0ELb0ELb1EEEvNS_9FwdParamsE,"",@"SHT_CUDA_INFO"
	.sectionflags	@""
	.align	4


	//----- nvinfo : EIATTR_CUDA_API_VERSION
	.align		4
        /*0000*/ 	.byte	0x04, 0x37
        /*0002*/ 	.short	(.L_2974 - .L_2973)
.L_2973:
        /*0004*/ 	.word	0x00000082


	//----- nvinfo : EIATTR_SW2861232_WAR
	.align		4
.L_2974:
        /*0008*/ 	.byte	0x01, 0x35
	.zero		2


	//----- nvinfo : EIATTR_PARAM_CBANK
	.align		4
        /*000c*/ 	.byte	0x04, 0x0a
        /*000e*/ 	.short	(.L_2976 - .L_2975)
	.align		4
.L_2975:
        /*0010*/ 	.word	index@(.nv.constant0._ZN10layer_norm13ln_fwd_kernelINS_13Kernel_traitsI6__halfS2_fS2_fjLj4096ELj1ELj1ELj4ELj16ENS_18Kernel_traits_baseILj4096ES2_S2_fS2_fjLj128EEEEELb1ELb0ELb0ELb1EEEvNS_9FwdParamsE)
        /*0014*/ 	.short	0x0160
        /*0016*/ 	.short	0x00e8


	//----- nvinfo : EIATTR_CBANK_PARAM_SIZE
	.align		4
.L_2976:
        /*0018*/ 	.byte	0x03, 0x19
        /*001a*/ 	.short	0x00e8


	//----- nvinfo : EIATTR_KPARAM_INFO
	.align		4
        /*001c*/ 	.byte	0x04, 0x17
        /*001e*/ 	.short	(.L_2978 - .L_2977)
.L_2977:
        /*0020*/ 	.word	0x00000000
        /*0024*/ 	.short	0x0000
        /*0026*/ 	.short	0x0000
        /*0028*/ 	.byte	0x00, 0xf0, 0xa1, 0x03


	//----- nvinfo : EIATTR_MAXREG_COUNT
	.align		4
.L_2978:
        /*002c*/ 	.byte	0x03, 0x1b
        /*002e*/ 	.short	0x00ff


	//----- nvinfo : EIATTR_NUM_BARRIERS
	.align		4
        /*0030*/ 	.byte	0x02, 0x4c
        /*0032*/ 	.byte	0x01
	.zero		1


	//----- nvinfo : EIATTR_MERCURY_ISA_VERSION
	.align		4
        /*0034*/ 	.byte	0x03, 0x5f
        /*0036*/ 	.short	0x0000


	//----- nvinfo : EIATTR_COOP_GROUP_MASK_REGIDS
	.align		4
        /*0038*/ 	.byte	0x04, 0x29
        /*003a*/ 	.short	(.L_2980 - .L_2979)


	//   ....[0]....
.L_2979:
        /*003c*/ 	.word	0xffffffff


	//   ....[1]....
        /*0040*/ 	.word	0xffffffff


	//   ....[2]....
        /*0044*/ 	.word	0xffffffff


	//   ....[3]....
        /*0048*/ 	.word	0xffffffff


	//   ....[4]....
        /*004c*/ 	.word	0xffffffff


	//   ....[5]....
        /*0050*/ 	.word	0xffffffff


	//   ....[6]....
        /*0054*/ 	.word	0xffffffff


	//   ....[7]....
        /*0058*/ 	.word	0xffffffff


	//   ....[8]....
        /*005c*/ 	.word	0xffffffff


	//   ....[9]....
        /*0060*/ 	.word	0xffffffff


	//   ....[10]....
        /*0064*/ 	.word	0xffffffff


	//   ....[11]....
        /*0068*/ 	.word	0xffffffff


	//   ....[12]....
        /*006c*/ 	.word	0xffffffff


	//   ....[13]....
        /*0070*/ 	.word	0xffffffff


	//   ....[14]....
        /*0074*/ 	.word	0xffffffff


	//   ....[15]....
        /*0078*/ 	.word	0xffffffff


	//   ....[16]....
        /*007c*/ 	.word	0xffffffff


	//   ....[17]....
        /*0080*/ 	.word	0xffffffff


	//   ....[18]....
        /*0084*/ 	.word	0xffffffff


	//   ....[19]....
        /*0088*/ 	.word	0xffffffff


	//   ....[20]....
        /*008c*/ 	.word	0xffffffff


	//   ....[21]....
        /*0090*/ 	.word	0xffffffff


	//   ....[22]....
        /*0094*/ 	.word	0xffffffff


	//   ....[23]....
        /*0098*/ 	.word	0xffffffff


	//   ....[24]....
        /*009c*/ 	.word	0xffffffff


	//   ....[25]....
        /*00a0*/ 	.word	0xffffffff


	//   ....[26]....
        /*00a4*/ 	.word	0xffffffff


	//   ....[27]....
        /*00a8*/ 	.word	0xffffffff


	//----- nvinfo : EIATTR_COOP_GROUP_INSTR_OFFSETS
	.align		4
.L_2980:
        /*00ac*/ 	.byte	0x04, 0x28
        /*00ae*/ 	.short	(.L_2982 - .L_2981)


	//   ....[0]....
.L_2981:
        /*00b0*/ 	.word	0x0000bd60


	//   ....[1]....
        /*00b4*/ 	.word	0x0000bd90


	//   ....[2]....
        /*00b8*/ 	.word	0x0000bdb0


	//   ....[3]....
        /*00bc*/ 	.word	0x0000bdd0


	//   ....[4]....
        /*00c0*/ 	.word	0x0000bdf0


	//   ....[5]....
        /*00c4*/ 	.word	0x0000c220


	//   ....[6]....
        /*00c8*/ 	.word	0x0000c240


	//   ....[7]....
        /*00cc*/ 	.word	0x0000c260


	//   ....[8]....
        /*00d0*/ 	.word	0x0000c280


	//   ....[9]....
        /*00d4*/ 	.word	0x0000c2a0


	//   ....[10]....
        /*00d8*/ 	.word	0x0000c3b0


	//   ....[11]....
        /*00dc*/ 	.word	0x0000c410


	//   ....[12]....
        /*00e0*/ 	.word	0x0000c450


	//   ....[13]....
        /*00e4*/ 	.word	0x0000c460


	//   ....[14]....
        /*00e8*/ 	.word	0x0000c500


	//   ....[15]....
        /*00ec*/ 	.word	0x0000c540


	//   ....[16]....
        /*00f0*/ 	.word	0x0000c5d0


	//   ....[17]....
        /*00f4*/ 	.word	0x0000c610


	//   ....[18]....
        /*00f8*/ 	.word	0x0000d130


	//   ....[19]....
        /*00fc*/ 	.word	0x0000d1a0


	//   ....[20]....
        /*0100*/ 	.word	0x0000d200


	//   ....[21]....
        /*0104*/ 	.word	0x0000d260


	//   ....[22]....
        /*0108*/ 	.word	0x0000d2c0


	//   ....[23]....
        /*010c*/ 	.word	0x0000d730


	//   ....[24]....
        /*0110*/ 	.word	0x0000d790


	//   ....[25]....
        /*0114*/ 	.word	0x0000d7f0


	//   ....[26]....
        /*0118*/ 	.word	0x0000d850


	//   ....[27]....
        /*011c*/ 	.word	0x0000d8b0


	//----- nvinfo : EIATTR_EXIT_INSTR_OFFSETS
	.align		4
.L_2982:
        /*0120*/ 	.byte	0x04, 0x1c
        /*0122*/ 	.short	(.L_2984 - .L_2983)


	//   ....[0]....
.L_2983:
        /*0124*/ 	.word	0x00000580


	//   ....[1]....
        /*0128*/ 	.word	0x0000d0e0


	//----- nvinfo : EIATTR_MAX_THREADS
	.align		4
.L_2984:
        /*012c*/ 	.byte	0x04, 0x05
        /*012e*/ 	.short	(.L_2986 - .L_2985)
.L_2985:
        /*0130*/ 	.word	0x00000080
        /*0134*/ 	.word	0x00000001
        /*0138*/ 	.word	0x00000001


	//----- nvinfo : EIATTR_CRS_STACK_SIZE
	.align		4
.L_2986:
        /*013c*/ 	.byte	0x04, 0x1e
        /*013e*/ 	.short	(.L_2988 - .L_2987)
.L_2987:
        /*0140*/ 	.word	0x00000000
.L_2988:


//--------------------- .nv.info._ZN10layer_norm13ln_fwd_kernelINS_13Kernel_traitsI6__halfS2_fS2_fjLj4096ELj1ELj1ELj4ELj16ENS_18Kernel_traits_baseILj4096ES2_S2_fS2_fjLj128EEEEELb1ELb0ELb1ELb0EEEvNS_9FwdParamsE --------------------------
	.section	.nv.info._ZN10layer_norm13ln_fwd_kernelINS_13Kernel_traitsI6__halfS2_fS2_fjLj4096ELj1ELj1ELj4ELj16ENS_18Kernel_traits_baseILj4096ES2_S2_fS2_fjLj128EEEEELb1ELb0ELb1ELb0EEEvNS_9FwdParamsE,"",@"SHT_CUDA_INFO"
	.sectionflags	@""
	.align	4


	//----- nvinfo : EIATTR_CUDA_API_VERSION
	.align		4
        /*0000*/ 	.byte	0x04, 0x37
        /*0002*/ 	.short	(.L_2990 - .L_2989)
.L_2989:
        /*0004*/ 	.word	0x00000082


	//----- nvinfo : EIATTR_SW2861232_WAR
	.align		4
.L_2990:
        /*0008*/ 	.byte	0x01, 0x35
	.zero		2


	//----- nvinfo : EIATTR_PARAM_CBANK
	.align		4
        /*000c*/ 	.byte	0x04, 0x0a
        /*000e*/ 	.short	(.L_2992 - .L_2991)
	.align		4
.L_2991:
        /*0010*/ 	.word	index@(.nv.constant0._ZN10layer_norm13ln_fwd_kernelINS_13Kernel_traitsI6__halfS2_fS2_fjLj4096ELj1ELj1ELj4ELj16ENS_18Kernel_traits_baseILj4096ES2_S2_fS2_fjLj128EEEEELb1ELb0ELb1ELb0EEEvNS_9FwdParamsE)
        /*0014*/ 	.short	0x0160
        /*0016*/ 	.short	0x00e8


	//----- nvinfo : EIATTR_CBANK_PARAM_SIZE
	.align		4
.L_2992:
        /*0018*/ 	.byte	0x03, 0x19
        /*001a*/ 	.short	0x00e8


	//----- nvinfo : EIATTR_KPARAM_INFO
	.align		4
        /*001c*/ 	.byte	0x04, 0x17
        /*001e*/ 	.short	(.L_2994 - .L_2993)
.L_2993:
        /*0020*/ 	.word	0x00000000
        /*0024*/ 	.short	0x0000
        /*0026*/ 	.short	0x0000
        /*0028*/ 	.byte	0x00, 0xf0, 0xa1, 0x03


	//----- nvinfo : EIATTR_MAXREG_COUNT
	.align		4
.L_2994:
        /*002c*/ 	.byte	0x03, 0x1b
        /*002e*/ 	.short	0x00ff


	//----- nvinfo : EIATTR_NUM_BARRIERS
	.align		4
        /*0030*/ 	.byte	0x02, 0x4c
        /*0032*/ 	.byte	0x01
	.zero		1


	//----- nvinfo : EIATTR_MERCURY_ISA_VERSION
	.align		4
        /*0034*/ 	.byte	0x03, 0x5f
        /*0036*/ 	.short	0x0000


	//----- nvinfo : EIATTR_COOP_GROUP_MASK_REGIDS
	.align		4
        /*0038*/ 	.byte	0x04, 0x29
        /*003a*/ 	.short	(.L_2996 - .L_2995)


	//   ....[0]....
.L_2995:
        /*003c*/ 	.word	0xffffffff


	//   ....[1]....
        /*0040*/ 	.word	0xffffffff


	//   ....[2]....
        /*0044*/ 	.word	0xffffffff


	//   ....[3]....
        /*0048*/ 	.word	0xffffffff


	//   ....[4]....
        /*004c*/ 	.word	0xffffffff


	//   ....[5]....
        /*0050*/ 	.word	0xffffffff


	//   ....[6]....
        /*0054*/ 	.word	0xffffffff


	//   ....[7]....
        /*0058*/ 	.word	0xffffffff


	//   ....[8]....
        /*005c*/ 	.word	0xffffffff


	//   ....[9]....
        /*0060*/ 	.word	0xffffffff


	//   ....[10]....
        /*0064*/ 	.word	0xffffffff


	//   ....[11]....
        /*0068*/ 	.word	0xffffffff


	//   ....[12]....
        /*006c*/ 	.word	0xffffffff


	//   ....[13]....
        /*0070*/ 	.word	0xffffffff


	//   ....[14]....
        /*0074*/ 	.word	0xffffffff


	//   ....[15]....
        /*0078*/ 	.word	0xffffffff


	//   ....[16]....
        /*007c*/ 	.word	0xffffffff


	//   ....[17]....
        /*0080*/ 	.word	0xffffffff


	//   ....[18]....
        /*0084*/ 	.word	0xffffffff


	//   ....[19]....
        /*0088*/ 	.word	0xffffffff


	//   ....[20]....
        /*008c*/ 	.word	0xffffffff


	//   ....[21]....
        /*0090*/ 	.word	0xffffffff


	//   ....[22]....
        /*0094*/ 	.word	0xffffffff


	//   ....[23]....
        /*0098*/ 	.word	0xffffffff


	//   ....[24]....
        /*009c*/ 	.word	0xffffffff


	//   ....[25]....
        /*00a0*/ 	.word	0xffffffff


	//   ....[26]....
        /*00a4*/ 	.word	0xffffffff


	//   ....[27]....
        /*00a8*/ 	.word	0xffffffff


	//----- nvinfo : EIATTR_COOP_GROUP_INSTR_OFFSETS
	.align		4
.L_2996:
        /*00ac*/ 	.byte	0x04, 0x28
        /*00ae*/ 	.short	(.L_2998 - .L_2997)


	//   ....[0]....
.L_2997:
        /*00b0*/ 	.word	0x0000d720


	//   ....[1]....
        /*00b4*/ 	.word	0x0000d750


	//   ....[2]....
        /*00b8*/ 	.word	0x0000d770


	//   ....[3]....
        /*00bc*/ 	.word	0x0000d790


	//   ....[4]....
        /*00c0*/ 	.word	0x0000d7b0


	//   ....[5]....
        /*00c4*/ 	.word	0x0000dbf0


	//   ....[6]....
        /*00c8*/ 	.word	0x0000dc10


	//   ....[7]....
        /*00cc*/ 	.word	0x0000dc30


	//   ....[8]....
        /*00d0*/ 	.word	0x0000dc50


	//   ....[9]....
        /*00d4*/ 	.word	0x0000dc70


	//   ....[10]....
        /*00d8*/ 	.word	0x0000dda0


	//   ....[11]....
        /*00dc*/ 	.word	0x0000ddf0


	//   ....[12]....
        /*00e0*/ 	.word	0x0000de20


	//   ....[13]....
        /*00e4*/ 	.word	0x0000de30


	//   ....[14]....
        /*00e8*/ 	.word	0x0000deb0


	//   ....[15]....
        /*00ec*/ 	.word	0x0000df10


	//   ....[16]....
        /*00f0*/ 	.word	0x0000dfc0


	//   ....[17]....
        /*00f4*/ 	.word	0x0000dfd0


	//   ....[18]....
        /*00f8*/ 	.word	0x0000ea90


	//   ....[19]....
        /*00fc*/ 	.word	0x0000eb00


	//   ....[20]....
        /*0100*/ 	.word	0x0000eb60


	//   ....[21]....
        /*0104*/ 	.word	0x0000ebc0


	//   ....[22]....
        /*0108*/ 	.word	0x0000ec20


	//   ....[23]....
        /*010c*/ 	.word	0x0000f0a0


	//   ....[24]....
        /*0110*/ 	.word	0x0000f100


	//   ....[25]....
        /*0114*/ 	.word	0x0000f160


	//   ....[26]....
        /*0118*/ 	.word	0x0000f1c0


	//   ....[27]....
        /*011c*/ 	.word	0x0000f230


	//----- nvinfo : EIATTR_EXIT_INSTR_OFFSETS
	.align		4
.L_2998:
        /*0120*/ 	.byte	0x04, 0x1c
        /*0122*/ 	.short	(.L_3000 - .L_2999)


	//   ....[0]....
.L_2999:
        /*0124*/ 	.word	0x00000910


	//   ....[1]....
        /*0128*/ 	.word	0x0000ea40


	//----- nvinfo : EIATTR_MAX_THREADS
	.align		4
.L_3000:
        /*012c*/ 	.byte	0x04, 0x05
        /*012e*/ 	.short	(.L_3002 - .L_3001)
.L_3001:
        /*0130*/ 	.word	0x00000080
        /*0134*/ 	.word	0x00000001
        /*0138*/ 	.word	0x00000001


	//----- nvinfo : EIATTR_CRS_STACK_SIZE
	.align		4
.L_3002:
        /*013c*/ 	.byte	0x04, 0x1e
        /*013e*/ 	.short	(.L_3004 - .L_3003)
.L_3003:
        /*0140*/ 	.word	0x00000000
.L_3004:


//--------------------- .nv.info._ZN10layer_norm13ln_fwd_kernelINS_13Kernel_traitsI6__halfS2_fS2_fjLj4096ELj1ELj1ELj4ELj16ENS_18Kernel_traits_baseILj4096ES2_S2_fS2_fjLj128EEEEELb1ELb0ELb1ELb1EEEvNS_9FwdParamsE --------------------------
	.section	.nv.info._ZN10layer_norm13ln_fwd_kernelINS_13Kernel_traitsI6__halfS2_fS2_fjLj4096ELj1ELj1ELj4ELj16ENS_18Kernel_traits_baseILj4096ES2_S2_fS2_fjLj128EEEEELb1ELb0ELb1ELb1EEEvNS_9FwdParamsE,"",@"SHT_CUDA_INFO"
	.sectionflags	@""
	.align	4


	//----- nvinfo : EIATTR_CUDA_API_VERSION
	.align		4
        /*0000*/ 	.byte	0x04, 0x37
        /*0002*/ 	.short	(.L_3006 - .L_3005)
.L_3005:
        /*0004*/ 	.word	0x00000082


	//----- nvinfo : EIATTR_SW2861232_WAR
	.align		4
.L_3006:
        /*0008*/ 	.byte	0x01, 0x35
	.zero		2


	//----- nvinfo : EIATTR_PARAM_CBANK
	.align		4
        /*000c*/ 	.byte	0x04, 0x0a
        /*000e*/ 	.short	(.L_3008 - .L_3007)
	.align		4
.L_3007:
        /*0010*/ 	.word	index@(.nv.constant0._ZN10layer_norm13ln_fwd_kernelINS_13Kernel_traitsI6__halfS2_fS2_fjLj4096ELj1ELj1ELj4ELj16ENS_18Kernel_traits_baseILj4096ES2_S2_fS2_fjLj128EEEEELb1ELb0ELb1ELb1EEEvNS_9FwdParamsE)
        /*0014*/ 	.short	0x0160
        /*0016*/ 	.short	0x00e8


	//----- nvinfo : EIATTR_CBANK_PARAM_SIZE
	.align		4
.L_3008:
        /*0018*/ 	.byte	0x03, 0x19
        /*001a*/ 	.short	0x00e8


	//----- nvinfo : EIATTR_KPARAM_INFO
	.align		4
        /*001c*/ 	.byte	0x04, 0x17
        /*001e*/ 	.short	(.L_3010 - .L_3009)
.L_3009:
        /*0020*/ 	.word	0x00000000
        /*0024*/ 	.short	0x0000
        /*0026*/ 	.short	0x0000
        /*0028*/ 	.byte	0x00, 0xf0, 0xa1, 0x03


	//----- nvinfo : EIATTR_MAXREG_COUNT
	.align		4
.L_3010:
        /*002c*/ 	.byte	0x03, 0x1b
        /*002e*/ 	.short	0x00ff


	//----- nvinfo : EIATTR_NUM_BARRIERS
	.align		4
        /*0030*/ 	.byte	0x02, 0x4c
        /*0032*/ 	.byte	0x01
	.zero		1


	//----- nvinfo : EIATTR_MERCURY_ISA_VERSION
	.align		4
        /*0034*/ 	.byte	0x03, 0x5f
        /*0036*/ 	.short	0x0000


	//----- nvinfo : EIATTR_COOP_GROUP_MASK_REGIDS
	.align		4
        /*0038*/ 	.byte	0x04, 0x29
        /*003a*/ 	.short	(.L_3012 - .L_3011)


	//   ....[0]....
.L_3011:
        /*003c*/ 	.word	0xffffffff


	//   ....[1]....
        /*0040*/ 	.word	0xffffffff


	//   ....[2]....
        /*0044*/ 	.word	0xffffffff


	//   ....[3]....
        /*0048*/ 	.word	0xffffffff


	//   ....[4]....
        /*004c*/ 	.word	0xffffffff


	//   ....[5]....
        /*0050*/ 	.word	0xffffffff


	//   ....[6]....
        /*0054*/ 	.word	0xffffffff


	//   ....[7]....
        /*0058*/ 	.word	0xffffffff


	//   ....[8]....
        /*005c*/ 	.word	0xffffffff


	//   ....[9]....
        /*0060*/ 	.word	0xffffffff


	//   ....[10]....
        /*0064*/ 	.word	0xffffffff


	//   ....[11]....
        /*0068*/ 	.word	0xffffffff


	//   ....[12]....
        /*006c*/ 	.word	0xffffffff


	//   ....[13]....
        /*0070*/ 	.word	0xffffffff


	//   ....[14]....
        /*0074*/ 	.word	0xffffffff


	//   ....[15]....
        /*0078*/ 	.word	0xffffffff


	//   ....[16]....
        /*007c*/ 	.word	0xffffffff


	//   ....[17]....
        /*0080*/ 	.word	0xffffffff


	//   ....[18]....
        /*0084*/ 	.word	0xffffffff


	//   ....[19]....
        /*0088*/ 	.word	0xffffffff


	//   ....[20]....
        /*008c*/ 	.word	0xffffffff


	//   ....[21]....
        /*0090*/ 	.word	0xffffffff


	//   ....[22]....
        /*0094*/ 	.word	0xffffffff


	//   ....[23]....
        /*0098*/ 	.word	0xffffffff


	//   ....[24]....
        /*009c*/ 	.word	0xffffffff


	//   ....[25]....
        /*00a0*/ 	.word	0xffffffff


	//   ....[26]....
        /*00a4*/ 	.word	0xffffffff


	//   ....[27]....
        /*00a8*/ 	.word	0xffffffff


	//----- nvinfo : EIATTR_COOP_GROUP_INSTR_OFFSETS
	.align		4
.L_3012:
        /*00ac*/ 	.byte	0x04, 0x28
        /*00ae*/ 	.short	(.L_3014 - .L_3013)


	//   ....[0]....
.L_3013:
        /*00b0*/ 	.word	0x0000cf60


	//   ....[1]....
        /*00b4*/ 	.word	0x0000cf90


	//   ....[2]....
        /*00b8*/ 	.word	0x0000cfb0


	//   ....[3]....
        /*00bc*/ 	.word	0x0000cfd0


	//   ....[4]....
        /*00c0*/ 	.word	0x0000cff0


	//   ....[5]....
        /*00c4*/ 	.word	0x0000d420


	//   ....[6]....
        /*00c8*/ 	.word	0x0000d440


	//   ....[7]....
        /*00cc*/ 	.word	0x0000d460


	//   ....[8]....
        /*00d0*/ 	.word	0x0000d480


	//   ....[9]....
        /*00d4*/ 	.word	0x0000d4a0


	//   ....[10]....
        /*00d8*/ 	.word	0x0000d5b0


	//   ....[11]....
        /*00dc*/ 	.word	0x0000d600


	//   ....[12]....
        /*00e0*/ 	.word	0x0000d670


	//   ....[13]....
        /*00e4*/ 	.word	0x0000d6b0


	//   ....[14]....
        /*00e8*/ 	.word	0x0000d6e0


	//   ....[15]....
        /*00ec*/ 	.word	0x0000d750


	//   ....[16]....
        /*00f0*/ 	.word	0x0000d800


	//   ....[17]....
        /*00f4*/ 	.word	0x0000d810


	//   ....[18]....
        /*00f8*/ 	.word	0x0000e3d0


	//   ....[19]....
        /*00fc*/ 	.word	0x0000e430


	//   ....[20]....
        /*0100*/ 	.word	0x0000e490


	//   ....[21]....
        /*0104*/ 	.word	0x0000e4f0


	//   ....[22]....
        /*0108*/ 	.word	0x0000e550


	//   ....[23]....
        /*010c*/ 	.word	0x0000e9c0


	//   ....[24]....
        /*0110*/ 	.word	0x0000ea20


	//   ....[25]....
        /*0114*/ 	.word	0x0000ea80


	//   ....[26]....
        /*0118*/ 	.word	0x0000eae0


	//   ....[27]....
        /*011c*/ 	.word	0x0000eb40


	//----- nvinfo : EIATTR_EXIT_INSTR_OFFSETS
	.align		4
.L_3014:
        /*0120*/ 	.byte	0x04, 0x1c
        /*0122*/ 	.short	(.L_3016 - .L_3015)


	//   ....[0]....
.L_3015:
        /*0124*/ 	.word	0x00000580


	//   ....[1]....
        /*0128*/ 	.word	0x0000e370


	//----- nvinfo : EIATTR_MAX_THREADS
	.align		4
.L_3016:
        /*012c*/ 	.byte	0x04, 0x05
        /*012e*/ 	.short	(.L_3018 - .L_3017)
.L_3017:
        /*0130*/ 	.word	0x00000080
        /*0134*/ 	.word	0x00000001
        /*0138*/ 	.word	0x00000001


	//----- nvinfo : EIATTR_CRS_STACK_SIZE
	.align		4
.L_3018:
        /*013c*/ 	.byte	0x04, 0x1e
        /*013e*/ 	.short	(.L_3020 - .L_3019)
.L_3019:
        /*0140*/ 	.word	0x00000000
.L_3020:


//--------------------- .nv.info._ZN10layer_norm13ln_fwd_kernelINS_13Kernel_traitsI6__halfS2_fS2_fjLj4096ELj1ELj1ELj4ELj16ENS_18Kernel_traits_baseILj4096ES2_S2_fS2_fjLj128EEEEELb1ELb1ELb0ELb0EEEvNS_9FwdParamsE --------------------------
	.section	.nv.info._ZN10layer_norm13ln_fwd_kernelINS_13Kernel_traitsI6__halfS2_fS2_fjLj4096ELj1ELj1ELj4ELj16ENS_18Kernel_traits_baseILj4096ES2_S2_fS2_fjLj128EEEEELb1ELb1ELb0ELb0EEEvNS_9FwdParamsE,"",@"SHT_CUDA_INFO"
	.sectionflags	@""
	.align	4


	//----- nvinfo : EIATTR_CUDA_API_VERSION
	.align		4
        /*0000*/ 	.byte	0x04, 0x37
        /*0002*/ 	.short	(.L_3022 - .L_3021)
.L_3021:
        /*0004*/ 	.word	0x00000082


	//----- nvinfo : EIATTR_SW2861232_WAR
	.align		4
.L_3022:
        /*0008*/ 	.byte	0x01, 0x35
	.zero		2


	//----- nvinfo : EIATTR_PARAM_CBANK
	.align		4
        /*000c*/ 	.byte	0x04, 0x0a
        /*000e*/ 	.short	(.L_3024 - .L_3023)
	.align		4
.L_3023:
        /*0010*/ 	.word	index@(.nv.constant0._ZN10layer_norm13ln_fwd_kernelINS_13Kernel_traitsI6__halfS2_fS2_fjLj4096ELj1ELj1ELj4ELj16ENS_18Kernel_traits_baseILj4096ES2_S2_fS2_fjLj128EEEEELb1ELb1ELb0ELb0EEEvNS_9FwdParamsE)
        /*0014*/ 	.short	0x0160
        /*0016*/ 	.short	0x00e8


	//----- nvinfo : EIATTR_CBANK_PARAM_SIZE
	.align		4
.L_3024:
        /*0018*/ 	.byte	0x03, 0x19
        /*001a*/ 	.short	0x00e8


	//----- nvinfo : EIATTR_KPARAM_INFO
	.align		4
        /*001c*/ 	.byte	0x04, 0x17
        /*001e*/ 	.short	(.L_3026 - .L_3025)
.L_3025:
        /*0020*/ 	.word	0x00000000
        /*0024*/ 	.short	0x0000
        /*0026*/ 	.short	0x0000
        /*0028*/ 	.byte	0x00, 0xf0, 0xa1, 0x03


	//----- nvinfo : EIATTR_MAXREG_COUNT
	.align		4
.L_3026:
        /*002c*/ 	.byte	0x03, 0x1b
        /*002e*/ 	.short	0x00ff


	//----- nvinfo : EIATTR_NUM_BARRIERS
	.align		4
        /*0030*/ 	.byte	0x02, 0x4c
        /*0032*/ 	.byte	0x01
	.zero		1


	//----- nvinfo : EIATTR_ANNOTATIONS
	.align		4
        /*0034*/ 	.byte	0x04, 0x55
        /*0036*/ 	.short	(.L_3028 - .L_3027)


	//   ....[0]....
.L_3027:
        /*0038*/ 	.word	0x00000001
        /*003c*/ 	.byte	0x00, 0x0b, 0x00, 0x00, 0x01, 0x00, 0x00, 0x00, 0x60, 0x18, 0x00, 0x00


	//----- nvinfo : EIATTR_MERCURY_ISA_VERSION
	.align		4
.L_3028:
        /*0048*/ 	.byte	0x03, 0x5f
        /*004a*/ 	.short	0x0000


	//----- nvinfo : EIATTR_COOP_GROUP_MASK_REGIDS
	.align		4
        /*004c*/ 	.byte	0x04, 0x29
        /*004e*/ 	.short	(.L_3030 - .L_3029)


	//   ....[0]....
.L_3029:
        /*0050*/ 	.word	0xffffffff


	//   ....[1]....
        /*0054*/ 	.word	0xffffffff


	//   ....[2]....
        /*0058*/ 	.word	0xffffffff


	//   ....[3]....
        /*005c*/ 	.word	0xffffffff


	//   ....[4]....
        /*0060*/ 	.word	0xffffffff


	//   ....[5]....
        /*0064*/ 	.word	0xffffffff


	//   ....[6]....
        /*0068*/ 	.word	0xffffffff


	//   ....[7]....
        /*006c*/ 	.word	0xffffffff


	//   ....[8]....
        /*0070*/ 	.word	0xffffffff


	//   ....[9]....
        /*0074*/ 	.word	0xffffffff


	//   ....[10]....
        /*0078*/ 	.word	0xffffffff


	//   ....[11]....
        /*007c*/ 	.word	0xffffffff


	//   ....[12]....
        /*0080*/ 	.word	0xffffffff


	//   ....[13]....
        /*0084*/ 	.word	0xffffffff


	//   ....[14]....
        /*0088*/ 	.word	0xffffffff


	//   ....[15]....
        /*008c*/ 	.word	0xffffffff


	//   ....[16]....
        /*0090*/ 	.word	0xffffffff


	//   ....[17]....
        /*0094*/ 	.word	0xffffffff


	//   ....[18]....
        /*0098*/ 	.word	0xffffffff


	//   ....[19]....
        /*009c*/ 	.word	0xffffffff


	//   ....[20]....
        /*00a0*/ 	.word	0xffffffff


	//   ....[21]....
        /*00a4*/ 	.word	0xffffffff


	//   ....[22]....
        /*00a8*/ 	.word	0xffffffff


	//   ....[23]....
        /*00ac*/ 	.word	0xffffffff


	//   ....[24]....
        /*00b0*/ 	.word	0xffffffff


	//   ....[25]....
        /*00b4*/ 	.word	0xffffffff


	//   ....[26]....
        /*00b8*/ 	.word	0xffffffff


	//   ....[27]....
        /*00bc*/ 	.word	0xffffffff


	//----- nvinfo : EIATTR_COOP_GROUP_INSTR_OFFSETS
	.align		4
.L_3030:
        /*00c0*/ 	.byte	0x04, 0x28
        /*00c2*/ 	.short	(.L_3032 - .L_3031)


	//   ....[0]....
.L_3031:
        /*00c4*/ 	.word	0x0000cb00


	//   ....[1]....
        /*00c8*/ 	.word	0x0000cb30


	//   ....[2]....
        /*00cc*/ 	.word	0x0000cb60


	//   ....[3]....
        /*00d0*/ 	.word	0x0000cb80


	//   ....[4]....
        /*00d4*/ 	.word	0x0000cba0


	//   ....[5]....
        /*00d8*/ 	.word	0x0000cfe0


	//   ....[6]....
        /*00dc*/ 	.word	0x0000d000


	//   ....[7]....
        /*00e0*/ 	.word	0x0000d020


	//   ....[8]....
        /*00e4*/ 	.word	0x0000d040


	//   ....[9]....
        /*00e8*/ 	.word	0x0000d060


	//   ....[10]....
        /*00ec*/ 	.word	0x0000d190


	//   ....[11]....
        /*00f0*/ 	.word	0x0000d1f0


	//   ....[12]....
        /*00f4*/ 	.word	0x0000d260


	//   ....[13]....
        /*00f8*/ 	.word	0x0000d280


	//   ....[14]....
        /*00fc*/ 	.word	0x0000d2f0


	//   ....[15]....
        /*0100*/ 	.word	0x0000d310


	//   ....[16]....
        /*0104*/ 	.word	0x0000d3d0


	//   ....[17]....
        /*0108*/ 	.word	0x0000d3e0


	//   ....[18]....
        /*010c*/ 	.word	0x0000de30


	//   ....[19]....
        /*0110*/ 	.word	0x0000dea0


	//   ....[20]....
        /*0114*/ 	.word	0x0000df10


	//   ....[21]....
        /*0118*/ 	.word	0x0000df80


	//   ....[22]....
        /*011c*/ 	.word	0x0000dff0


	//   ....[23]....
        /*0120*/ 	.word	0x0000e480


	//   ....[24]....
        /*0124*/ 	.word	0x0000e4e0


	//   ....[25]....
        /*0128*/ 	.word	0x0000e540


	//   ....[26]....
        /*012c*/ 	.word	0x0000e5a0


	//   ....[27]....
        /*0130*/ 	.word	0x0000e600


	//----- nvinfo : EIATTR_EXIT_INSTR_OFFSETS
	.align		4
.L_3032:
        /*0134*/ 	.byte	0x04, 0x1c
        /*0136*/ 	.short	(.L_3034 - .L_3033)


	//   ....[0]....
.L_3033:
        /*0138*/ 	.word	0x00000a00


	//   ....[1]....
        /*013c*/ 	.word	0x0000ddd0


	//----- nvinfo : EIATTR_MAX_THREADS
	.align		4
.L_3034:
        /*0140*/ 	.byte	0x04, 0x05
        /*0142*/ 	.short	(.L_3036 - .L_3035)
.L_3035:
        /*0144*/ 	.word	0x00000080
        /*0148*/ 	.word	0x00000001
        /*014c*/ 	.word	0x00000001


	//----- nvinfo : EIATTR_CRS_STACK_SIZE
	.align		4
.L_3036:
        /*0150*/ 	.byte	0x04, 0x1e
        /*0152*/ 	.short	(.L_3038 - .L_3037)
.L_3037:
        /*0154*/ 	.word	0x00000000
.L_3038:


//--------------------- .nv.info._ZN10layer_norm13ln_fwd_kernelINS_13Kernel_traitsI6__halfS2_fS2_fjLj4096ELj1ELj1ELj4ELj16ENS_18Kernel_traits_baseILj4096ES2_S2_fS2_fjLj128EEEEELb1ELb1ELb0ELb1EEEvNS_9FwdParamsE --------------------------
	.section	.nv.info._ZN10layer_norm13ln_fwd_kernelINS_13Kernel_traitsI6__halfS2_fS2_fjLj4096ELj1ELj1ELj4ELj16ENS_18Kernel_traits_baseILj4096ES2_S2_fS2_fjLj128EEEEELb1ELb1ELb0ELb1EEEvNS_9FwdParamsE,"",@"SHT_CUDA_INFO"
	.sectionflags	@""
	.align	4


	//----- nvinfo : EIATTR_CUDA_API_VERSION
	.align		4
        /*0000*/ 	.byte	0x04, 0x37
        /*0002*/ 	.short	(.L_3040 - .L_3039)
.L_3039:
        /*0004*/ 	.word	0x00000082


	//----- nvinfo : EIATTR_SW2861232_WAR
	.align		4
.L_3040:
        /*0008*/ 	.byte	0x01, 0x35
	.zero		2


	//----- nvinfo : EIATTR_PARAM_CBANK
	.align		4
        /*000c*/ 	.byte	0x04, 0x0a
        /*000e*/ 	.short	(.L_3042 - .L_3041)
	.align		4
.L_3041:
        /*0010*/ 	.word	index@(.nv.constant0._ZN10layer_norm13ln_fwd_kernelINS_13Kernel_traitsI6__halfS2_fS2_fjLj4096ELj1ELj1ELj4ELj16ENS_18Kernel_traits_baseILj4096ES2_S2_fS2_fjLj128EEEEELb1ELb1ELb0ELb1EEEvNS_9FwdParamsE)
        /*0014*/ 	.short	0x0160
        /*0016*/ 	.short	0x00e8


	//----- nvinfo : EIATTR_CBANK_PARAM_SIZE
	.align		4
.L_3042:
        /*0018*/ 	.byte	0x03, 0x19
        /*001a*/ 	.short	0x00e8


	//----- nvinfo : EIATTR_KPARAM_INFO
	.align		4
        /*001c*/ 	.byte	0x04, 0x17
        /*001e*/ 	.short	(.L_3044 - .L_3043)
.L_3043:
        /*0020*/ 	.word	0x00000000
        /*0024*/ 	.short	0x0000
        /*0026*/ 	.short	0x0000
        /*0028*/ 	.byte	0x00, 0xf0, 0xa1, 0x03


	//----- nvinfo : EIATTR_MAXREG_COUNT
	.align		4
.L_3044:
        /*002c*/ 	.byte	0x03, 0x1b
        /*002e*/ 	.short	0x00ff


	//----- nvinfo : EIATTR_NUM_BARRIERS
	.align		4
        /*0030*/ 	.byte	0x02, 0x4c
        /*0032*/ 	.byte	0x01
	.zero		1


	//----- nvinfo : EIATTR_MERCURY_ISA_VERSION
	.align		4
        /*0034*/ 	.byte	0x03, 0x5f
        /*0036*/ 	.short	0x0000


	//----- nvinfo : EIATTR_COOP_GROUP_MASK_REGIDS
	.align		4
        /*0038*/ 	.byte	0x04, 0x29
        /*003a*/ 	.short	(.L_3046 - .L_3045)


	//   ....[0]....
.L_3045:
        /*003c*/ 	.word	0xffffffff


	//   ....[1]....
        /*0040*/ 	.word	0xffffffff


	//   ....[2]....
        /*0044*/ 	.word	0xffffffff


	//   ....[3]....
        /*0048*/ 	.word	0xffffffff


	//   ....[4]....
        /*004c*/ 	.word	0xffffffff


	//   ....[5]....
        /*0050*/ 	.word	0xffffffff


	//   ....[6]....
        /*0054*/ 	.word	0xffffffff


	//   ....[7]....
        /*0058*/ 	.word	0xffffffff


	//   ....[8]....
        /*005c*/ 	.word	0xffffffff


	//   ....[9]....
        /*0060*/ 	.word	0xffffffff


	//   ....[10]....
        /*0064*/ 	.word	0xffffffff


	//   ....[11]....
        /*0068*/ 	.word	0xffffffff


	//   ....[12]....
        /*006c*/ 	.word	0xffffffff


	//   ....[13]....
        /*0070*/ 	.word	0xffffffff


	//   ....[14]....
        /*0074*/ 	.word	0xffffffff


	//   ....[15]....
        /*0078*/ 	.word	0xffffffff


	//   ....[16]....
        /*007c*/ 	.word	0xffffffff


	//   ....[17]....
        /*0080*/ 	.word	0xffffffff


	//   ....[18]....
        /*0084*/ 	.word	0xffffffff


	//   ....[19]....
        /*0088*/ 	.word	0xffffffff


	//   ....[20]....
        /*008c*/ 	.word	0xffffffff


	//   ....[21]....
        /*0090*/ 	.word	0xffffffff


	//   ....[22]....
        /*0094*/ 	.word	0xffffffff


	//   ....[23]....
        /*0098*/ 	.word	0xffffffff


	//   ....[24]....
        /*009c*/ 	.word	0xffffffff


	//   ....[25]....
        /*00a0*/ 	.word	0xffffffff


	//   ....[26]....
        /*00a4*/ 	.word	0xffffffff


	//   ....[27]....
        /*00a8*/ 	.word	0xffffffff


	//----- nvinfo : EIATTR_COOP_GROUP_INSTR_OFFSETS
	.align		4
.L_3046:
        /*00ac*/ 	.byte	0x04, 0x28
        /*00ae*/ 	.short	(.L_3048 - .L_3047)


	//   ....[0]....
.L_3047:
        /*00b0*/ 	.word	0x0000be30


	//   ....[1]....
        /*00b4*/ 	.word	0x0000be60


	//   ....[2]....
        /*00b8*/ 	.word	0x0000be80


	//   ....[3]....
        /*00bc*/ 	.word	0x0000bea0


	//   ....[4]....
        /*00c0*/ 	.word	0x0000bec0


	//   ....[5]....
        /*00c4*/ 	.word	0x0000c2f0


	//   ....[6]....
        /*00c8*/ 	.word	0x0000c310


	//   ....[7]....
        /*00cc*/ 	.word	0x0000c330


	//   ....[8]....
        /*00d0*/ 	.word	0x0000c350


	//   ....[9]....
        /*00d4*/ 	.word	0x0000c370


	//   ....[10]....
        /*00d8*/ 	.word	0x0000c480


	//   ....[11]....
        /*00dc*/ 	.word	0x0000c4d0


	//   ....[12]....
        /*00e0*/ 	.word	0x0000c4f0


	//   ....[13]....
        /*00e4*/ 	.word	0x0000c500


	//   ....[14]....
        /*00e8*/ 	.word	0x0000c5d0


	//   ....[15]....
        /*00ec*/ 	.word	0x0000c630


	//   ....[16]....
        /*00f0*/ 	.word	0x0000c690


	//   ....[17]....
        /*00f4*/ 	.word	0x0000c700


	//   ....[18]....
        /*00f8*/ 	.word	0x0000d240


	//   ....[19]....
        /*00fc*/ 	.word	0x0000d2b0


	//   ....[20]....
        /*0100*/ 	.word	0x0000d310


	//   ....[21]....
        /*0104*/ 	.word	0x0000d370


	//   ....[22]....
        /*0108*/ 	.word	0x0000d3d0


	//   ....[23]....
        /*010c*/ 	.word	0x0000d840


	//   ....[24]....
        /*0110*/ 	.word	0x0000d8a0


	//   ....[25]....
        /*0114*/ 	.word	0x0000d900


	//   ....[26]....
        /*0118*/ 	.word	0x0000d960


	//   ....[27]....
        /*011c*/ 	.word	0x0000d9c0


	//----- nvinfo : EIATTR_EXIT_INSTR_OFFSETS
	.align		4
.L_3048:
        /*0120*/ 	.byte	0x04, 0x1c
        /*0122*/ 	.short	(.L_3050 - .L_3049)


	//   ....[0]....
.L_3049:
        /*0124*/ 	.word	0x00000590


	//   ....[1]....
        /*0128*/ 	.word	0x0000d1f0


	//----- nvinfo : EIATTR_MAX_THREADS
	.align		4
.L_3050:
        /*012c*/ 	.byte	0x04, 0x05
        /*012e*/ 	.short	(.L_3052 - .L_3051)
.L_3051:
        /*0130*/ 	.word	0x00000080
        /*0134*/ 	.word	0x00000001
        /*0138*/ 	.word	0x00000001


	//----- nvinfo : EIATTR_CRS_STACK_SIZE
	.align		4
.L_3052:
        /*013c*/ 	.byte	0x04, 0x1e
        /*013e*/ 	.short	(.L_3054 - .L_3053)
.L_3053:
        /*0140*/ 	.word	0x00000000
.L_3054:


//--------------------- .nv.info._ZN10layer_norm13ln_fwd_kernelINS_13Kernel_traitsI6__halfS2_fS2_fjLj4096ELj1ELj1ELj4ELj16ENS_18Kernel_traits_baseILj4096ES2_S2_fS2_fjLj128EEEEELb1ELb1ELb1ELb0EEEvNS_9FwdParamsE --------------------------
	.section	.nv.info._ZN10layer_norm13ln_fwd_kernelINS_13Kernel_traitsI6__halfS2_fS2_fjLj4096ELj1ELj1ELj4ELj16ENS_18Kernel_traits_baseILj4096ES2_S2_fS2_fjLj128EEEEELb1ELb1ELb1ELb0EEEvNS_9FwdParamsE,"",@"SHT_CUDA_INFO"
	.sectionflags	@""
	.align	4


	//----- nvinfo : EIATTR_CUDA_API_VERSION
	.align		4
        /*0000*/ 	.byte	0x04, 0x37
        /*0002*/ 	.short	(.L_3056 - .L_3055)
.L_3055:
        /*0004*/ 	.word	0x00000082


	//----- nvinfo : EIATTR_SW2861232_WAR
	.align		4
.L_3056:
        /*0008*/ 	.byte	0x01, 0x35
	.zero		2


	//----- nvinfo : EIATTR_PARAM_CBANK
	.align		4
        /*000c*/ 	.byte	0x04, 0x0a
        /*000e*/ 	.short	(.L_3058 - .L_3057)
	.align		4
.L_3057:
        /*0010*/ 	.word	index@(.nv.constant0._ZN10layer_norm13ln_fwd_kernelINS_13Kernel_traitsI6__halfS2_fS2_fjLj4096ELj1ELj1ELj4ELj16ENS_18Kernel_traits_baseILj4096ES2_S2_fS2_fjLj128EEEEELb1ELb1ELb1ELb0EEEvNS_9FwdParamsE)
        /*0014*/ 	.short	0x0160
        /*0016*/ 	.short	0x00e8


	//----- nvinfo : EIATTR_CBANK_PARAM_SIZE
	.align		4
.L_3058:
        /*0018*/ 	.byte	0x03, 0x19
        /*001a*/ 	.short	0x00e8


	//----- nvinfo : EIATTR_KPARAM_INFO
	.align		4
        /*001c*/ 	.byte	0x04, 0x17
        /*001e*/ 	.short	(.L_3060 - .L_3059)
.L_3059:
        /*0020*/ 	.word	0x00000000
        /*0024*/ 	.short	0x0000
        /*0026*/ 	.short	0x0000
        /*0028*/ 	.byte	0x00, 0xf0, 0xa1, 0x03


	//----- nvinfo : EIATTR_MAXREG_COUNT
	.align		4
.L_3060:
        /*002c*/ 	.byte	0x03, 0x1b
        /*002e*/ 	.short	0x00ff


	//----- nvinfo : EIATTR_NUM_BARRIERS
	.align		4
        /*0030*/ 	.byte	0x02, 0x4c
        /*0032*/ 	.byte	0x01
	.zero		1


	//----- nvinfo : EIATTR_MERCURY_ISA_VERSION
	.align		4
        /*0034*/ 	.byte	0x03, 0x5f
        /*0036*/ 	.short	0x0000


	//----- nvinfo : EIATTR_COOP_GROUP_MASK_REGIDS
	.align		4
        /*0038*/ 	.byte	0x04, 0x29
        /*003a*/ 	.short	(.L_3062 - .L_3061)


	//   ....[0]....
.L_3061:
        /*003c*/ 	.word	0xffffffff


	//   ....[1]....
        /*0040*/ 	.word	0xffffffff


	//   ....[2]....
        /*0044*/ 	.word	0xffffffff


	//   ....[3]....
        /*0048*/ 	.word	0xffffffff


	//   ....[4]....
        /*004c*/ 	.word	0xffffffff


	//   ....[5]....
        /*0050*/ 	.word	0xffffffff


	//   ....[6]....
        /*0054*/ 	.word	0xffffffff


	//   ....[7]....
        /*0058*/ 	.word	0xffffffff


	//   ....[8]....
        /*005c*/ 	.word	0xffffffff


	//   ....[9]....
        /*0060*/ 	.word	0xffffffff


	//   ....[10]....
        /*0064*/ 	.word	0xffffffff


	//   ....[11]....
        /*0068*/ 	.word	0xffffffff


	//   ....[12]....
        /*006c*/ 	.word	0xffffffff


	//   ....[13]....
        /*0070*/ 	.word	0xffffffff


	//   ....[14]....
        /*0074*/ 	.word	0xffffffff


	//   ....[15]....
        /*0078*/ 	.word	0xffffffff


	//   ....[16]....
        /*007c*/ 	.word	0xffffffff


	//   ....[17]....
        /*0080*/ 	.word	0xffffffff


	//   ....[18]....
        /*0084*/ 	.word	0xffffffff


	//   ....[19]....
        /*0088*/ 	.word	0xffffffff


	//   ....[20]....
        /*008c*/ 	.word	0xffffffff


	//   ....[21]....
        /*0090*/ 	.word	0xffffffff


	//   ....[22]....
        /*0094*/ 	.word	0xffffffff


	//   ....[23]....
        /*0098*/ 	.word	0xffffffff


	//   ....[24]....
        /*009c*/ 	.word	0xffffffff


	//   ....[25]....
        /*00a0*/ 	.word	0xffffffff


	//   ....[26]....
        /*00a4*/ 	.word	0xffffffff


	//   ....[27]....
        /*00a8*/ 	.word	0xffffffff


	//----- nvinfo : EIATTR_COOP_GROUP_INSTR_OFFSETS
	.align		4
.L_3062:
        /*00ac*/ 	.byte	0x04, 0x28
        /*00ae*/ 	.short	(.L_3064 - .L_3063)


	//   ....[0]....
.L_3063:
        /*00b0*/ 	.word	0x0000db30


	//   ....[1]....
        /*00b4*/ 	.word	0x0000db60


	//   ....[2]....
        /*00b8*/ 	.word	0x0000db80


	//   ....[3]....
        /*00bc*/ 	.word	0x0000dba0


	//   ....[4]....
        /*00c0*/ 	.word	0x0000dbc0


	//   ....[5]....
        /*00c4*/ 	.word	0x0000e000


	//   ....[6]....
        /*00c8*/ 	.word	0x0000e020


	//   ....[7]....
        /*00cc*/ 	.word	0x0000e040


	//   ....[8]....
        /*00d0*/ 	.word	0x0000e060


	//   ....[9]....
        /*00d4*/ 	.word	0x0000e080


	//   ....[10]....
        /*00d8*/ 	.word	0x0000e1b0


	//   ....[11]....
        /*00dc*/ 	.word	0x0000e200


	//   ....[12]....
        /*00e0*/ 	.word	0x0000e230


	//   ....[13]....
        /*00e4*/ 	.word	0x0000e240


	//   ....[14]....
        /*00e8*/ 	.word	0x0000e2c0


	//   ....[15]....
        /*00ec*/ 	.word	0x0000e320


	//   ....[16]....
        /*00f0*/ 	.word	0x0000e3d0


	//   ....[17]....
        /*00f4*/ 	.word	0x0000e3e0


	//   ....[18]....
        /*00f8*/ 	.word	0x0000eea0


	//   ....[19]....
        /*00fc*/ 	.word	0x0000ef10


	//   ....[20]....
        /*0100*/ 	.word	0x0000ef70


	//   ....[21]....
        /*0104*/ 	.word	0x0000efd0


	//   ....[22]....
        /*0108*/ 	.word	0x0000f030


	//   ....[23]....
        /*010c*/ 	.word	0x0000f4b0


	//   ....[24]....
        /*0110*/ 	.word	0x0000f510


	//   ....[25]....
        /*0114*/ 	.word	0x0000f570


	//   ....[26]....
        /*0118*/ 	.word	0x0000f5d0


	//   ....[27]....
        /*011c*/ 	.word	0x0000f640


	//----- nvinfo : EIATTR_EXIT_INSTR_OFFSETS
	.align		4
.L_3064:
        /*0120*/ 	.byte	0x04, 0x1c
        /*0122*/ 	.short	(.L_3066 - .L_3065)


	//   ....[0]....
.L_3065:
        /*0124*/ 	.word	0x000007f0


	//   ....[1]....
        /*0128*/ 	.word	0x0000ee50


	//----- nvinfo : EIATTR_MAX_THREADS
	.align		4
.L_3066:
        /*012c*/ 	.byte	0x04, 0x05
        /*012e*/ 	.short	(.L_3068 - .L_3067)
.L_3067:
        /*0130*/ 	.word	0x00000080
        /*0134*/ 	.word	0x00000001
        /*0138*/ 	.word	0x00000001


	//----- nvinfo : EIATTR_CRS_STACK_SIZE
	.align		4
.L_3068:
        /*013c*/ 	.byte	0x04, 0x1e
        /*013e*/ 	.short	(.L_3070 - .L_3069)
.L_3069:
        /*0140*/ 	.word	0x00000000
.L_3070:


//--------------------- .nv.info._ZN10layer_norm13ln_fwd_kernelINS_13Kernel_traitsI6__halfS2_fS2_fjLj4096ELj1ELj1ELj4ELj16ENS_18Kernel_traits_baseILj4096ES2_S2_fS2_fjLj128EEEEELb1ELb1ELb1ELb1EEEvNS_9FwdParamsE --------------------------
	.section	.nv.info._ZN10layer_norm13ln_fwd_kernelINS_13Kernel_traitsI6__halfS2_fS2_fjLj4096ELj1ELj1ELj4ELj16ENS_18Kernel_traits_baseILj4096ES2_S2_fS2_fjLj128EEEEELb1ELb1ELb1ELb1EEEvNS_9FwdParamsE,"",@"SHT_CUDA_INFO"
	.sectionflags	@""
	.align	4


	//----- nvinfo : EIATTR_CUDA_API_VERSION
	.align		4
        /*0000*/ 	.byte	0x04, 0x37
        /*0002*/ 	.short	(.L_3072 - .L_3071)
.L_3071:
        /*0004*/ 	.word	0x00000082


	//----- nvinfo : EIATTR_SW2861232_WAR
	.align		4
.L_3072:
        /*0008*/ 	.byte	0x01, 0x35
	.zero		2


	//----- nvinfo : EIATTR_PARAM_CBANK
	.align		4
        /*000c*/ 	.byte	0x04, 0x0a
        /*000e*/ 	.short	(.L_3074 - .L_3073)
	.align		4
.L_3073:
        /*0010*/ 	.word	index@(.nv.constant0._ZN10layer_norm13ln_fwd_kernelINS_13Kernel_traitsI6__halfS2_fS2_fjLj4096ELj1ELj1ELj4ELj16ENS_18Kernel_traits_baseILj4096ES2_S2_fS2_fjLj128EEEEELb1ELb1ELb1ELb1EEEvNS_9FwdParamsE)
        /*0014*/ 	.short	0x0160
        /*0016*/ 	.short	0x00e8


	//----- nvinfo : EIATTR_CBANK_PARAM_SIZE
	.align		4
.L_3074:
        /*0018*/ 	.byte	0x03, 0x19
        /*001a*/ 	.short	0x00e8


	//----- nvinfo : EIATTR_KPARAM_INFO
	.align		4
        /*001c*/ 	.byte	0x04, 0x17
        /*001e*/ 	.short	(.L_3076 - .L_3075)
.L_3075:
        /*0020*/ 	.word	0x00000000
        /*0024*/ 	.short	0x0000
        /*0026*/ 	.short	0x0000
        /*0028*/ 	.byte	0x00, 0xf0, 0xa1, 0x03


	//----- nvinfo : EIATTR_MAXREG_COUNT
	.align		4
.L_3076:
        /*002c*/ 	.byte	0x03, 0x1b
        /*002e*/ 	.short	0x00ff


	//----- nvinfo : EIATTR_NUM_BARRIERS
	.align		4
        /*0030*/ 	.byte	0x02, 0x4c
        /*0032*/ 	.byte	0x01
	.zero		1


	//----- nvinfo : EIATTR_MERCURY_ISA_VERSION
	.align		4
        /*0034*/ 	.byte	0x03, 0x5f
        /*0036*/ 	.short	0x0000


	//----- nvinfo : EIATTR_COOP_GROUP_MASK_REGIDS
	.align		4
        /*0038*/ 	.byte	0x04, 0x29
        /*003a*/ 	.short	(.L_3078 - .L_3077)


	//   ....[0]....
.L_3077:
        /*003c*/ 	.word	0xffffffff


	//   ....[1]....
        /*0040*/ 	.word	0xffffffff


	//   ....[2]....
        /*0044*/ 	.word	0xffffffff


	//   ....[3]....
        /*0048*/ 	.word	0xffffffff


	//   ....[4]....
        /*004c*/ 	.word	0xffffffff


	//   ....[5]....
        /*0050*/ 	.word	0xffffffff


	//   ....[6]....
        /*0054*/ 	.word	0xffffffff


	//   ....[7]....
        /*0058*/ 	.word	0xffffffff


	//   ....[8]....
        /*005c*/ 	.word	0xffffffff


	//   ....[9]....
        /*0060*/ 	.word	0xffffffff


	//   ....[10]....
        /*0064*/ 	.word	0xffffffff


	//   ....[11]....
        /*0068*/ 	.word	0xffffffff


	//   ....[12]....
        /*006c*/ 	.word	0xffffffff


	//   ....[13]....
        /*0070*/ 	.word	0xffffffff


	//   ....[14]....
        /*0074*/ 	.word	0xffffffff


	//   ....[15]....
        /*0078*/ 	.word	0xffffffff


	//   ....[16]....
        /*007c*/ 	.word	0xffffffff


	//   ....[17]....
        /*0080*/ 	.word	0xffffffff


	//   ....[18]....
        /*0084*/ 	.word	0xffffffff


	//   ....[19]....
        /*0088*/ 	.word	0xffffffff


	//   ....[20]....
        /*008c*/ 	.word	0xffffffff


	//   ....[21]....
        /*0090*/ 	.word	0xffffffff


	//   ....[22]....
        /*0094*/ 	.word	0xffffffff


	//   ....[23]....
        /*0098*/ 	.word	0xffffffff


	//   ....[24]....
        /*009c*/ 	.word	0xffffffff


	//   ....[25]....
        /*00a0*/ 	.word	0xffffffff


	//   ....[26]....
        /*00a4*/ 	.word	0xffffffff


	//   ....[27]....
        /*00a8*/ 	.word	0xffffffff


	//----- nvinfo : EIATTR_COOP_GROUP_INSTR_OFFSETS
	.align		4
.L_3078:
        /*00ac*/ 	.byte	0x04, 0x28
        /*00ae*/ 	.short	(.L_3080 - .L_3079)


	//   ....[0]....
.L_3079:
        /*00b0*/ 	.word	0x0000d200


	//   ....[1]....
        /*00b4*/ 	.word	0x0000d230


	//   ....[2]....
        /*00b8*/ 	.word	0x0000d250


	//   ....[3]....
        /*00bc*/ 	.word	0x0000d270


	//   ....[4]....
        /*00c0*/ 	.word	0x0000d290


	//   ....[5]....
        /*00c4*/ 	.word	0x0000d6c0


	//   ....[6]....
        /*00c8*/ 	.word	0x0000d6e0


	//   ....[7]....
        /*00cc*/ 	.word	0x0000d700


	//   ....[8]....
        /*00d0*/ 	.word	0x0000d720


	//   ....[9]....
        /*00d4*/ 	.word	0x0000d740


	//   ....[10]....
        /*00d8*/ 	.word	0x0000d860


	//   ....[11]....
        /*00dc*/ 	.word	0x0000d8a0


	//   ....[12]....
        /*00e0*/ 	.word	0x0000d8c0


	//   ....[13]....
        /*00e4*/ 	.word	0x0000d8e0


	//   ....[14]....
        /*00e8*/ 	.word	0x0000d970


	//   ....[15]....
        /*00ec*/ 	.word	0x0000d9c0


	//   ....[16]....
        /*00f0*/ 	.word	0x0000da90


	//   ....[17]....
        /*00f4*/ 	.word	0x0000dab0


	//   ....[18]....
        /*00f8*/ 	.word	0x0000e680


	//   ....[19]....
        /*00fc*/ 	.word	0x0000e6f0


	//   ....[20]....
        /*0100*/ 	.word	0x0000e750


	//   ....[21]....
        /*0104*/ 	.word	0x0000e7b0


	//   ....[22]....
        /*0108*/ 	.word	0x0000e810


	//   ....[23]....
        /*010c*/ 	.word	0x0000ec80


	//   ....[24]....
        /*0110*/ 	.word	0x0000ece0


	//   ....[25]....
        /*0114*/ 	.word	0x0000ed40


	//   ....[26]....
        /*0118*/ 	.word	0x0000eda0


	//   ....[27]....
        /*011c*/ 	.word	0x0000ee00


	//----- nvinfo : EIATTR_EXIT_INSTR_OFFSETS
	.align		4
.L_3080:
        /*0120*/ 	.byte	0x04, 0x1c
        /*0122*/ 	.short	(.L_3082 - .L_3081)


	//   ....[0]....
.L_3081:
        /*0124*/ 	.word	0x000005b0


	//   ....[1]....
        /*0128*/ 	.word	0x0000e630


	//----- nvinfo : EIATTR_MAX_THREADS
	.align		4
.L_3082:
        /*012c*/ 	.byte	0x04, 0x05
        /*012e*/ 	.short	(.L_3084 - .L_3083)
.L_3083:
        /*0130*/ 	.word	0x00000080
        /*0134*/ 	.word	0x00000001
        /*0138*/ 	.word	0x00000001


	//----- nvinfo : EIATTR_CRS_STACK_SIZE
	.align		4
.L_3084:
        /*013c*/ 	.byte	0x04, 0x1e
        /*013e*/ 	.short	(.L_3086 - .L_3085)
.L_3085:
        /*0140*/ 	.word	0x00000000
.L_3086:


//--------------------- .nv.info._ZN10layer_norm13ln_fwd_kernelINS_13Kernel_traitsIf6__halffS2_fjLj4096ELj1ELj1ELj4ELj16ENS_18Kernel_traits_baseILj4096EfS2_fS2_fjLj128EEEEELb0ELb0ELb0ELb0EEEvNS_9FwdParamsE --------------------------
	.section	.nv.info._ZN10layer_norm13ln_fwd_kernelINS_13Kernel_traitsIf6__halffS2_fjLj4096ELj1ELj1ELj4ELj16ENS_18Kernel_traits_baseILj4096EfS2_fS2_fjLj128EEEEELb0ELb0ELb0ELb0EEEvNS_9FwdParamsE,"",@"SHT_CUDA_INFO"
	.sectionflags	@""
	.align	4


	//----- nvinfo : EIATTR_CUDA_API_VERSION
	.align		4
        /*0000*/ 	.byte	0x04, 0x37
        /*0002*/ 	.short	(.L_3088 - .L_3087)
.L_3087:
        /*0004*/ 	.word	0x00000082


	//----- nvinfo : EIATTR_SW2861232_WAR
	.align		4
.L_3088:
        /*0008*/ 	.byte	0x01, 0x35
	.zero		2


	//----- nvinfo : EIATTR_PARAM_CBANK
	.align		4
        /*000c*/ 	.byte	0x04, 0x0a
        /*000e*/ 	.short	(.L_3090 - .L_3089)
	.align		4
.L_3089:
        /*0010*/ 	.word	index@(.nv.constant0._ZN10layer_norm13ln_fwd_kernelINS_13Kernel_traitsIf6__halffS2_fjLj4096ELj1ELj1ELj4ELj16ENS_18Kernel_traits_baseILj4096EfS2_fS2_fjLj128EEEEELb0ELb0ELb0ELb0EEEvNS_9FwdParamsE)
        /*0014*/ 	.short	0x0160
        /*0016*/ 	.short	0x00e8


	//----- nvinfo : EIATTR_CBANK_PARAM_SIZE
	.align		4
.L_3090:
        /*0018*/ 	.byte	0x03, 0x19
        /*001a*/ 	.short	0x00e8


	//----- nvinfo : EIATTR_KPARAM_INFO
	.align		4
        /*001c*/ 	.byte	0x04, 0x17
        /*001e*/ 	.short	(.L_3092 - .L_3091)
.L_3091:
        /*0020*/ 	.word	0x00000000
        /*0024*/ 	.short	0x0000
        /*0026*/ 	.short	0x0000
        /*0028*/ 	.byte	0x00, 0xf0, 0xa1, 0x03


	//----- nvinfo : EIATTR_MAXREG_COUNT
	.align		4
.L_3092:
        /*002c*/ 	.byte	0x03, 0x1b
        /*002e*/ 	.short	0x00ff


	//----- nvinfo : EIATTR_NUM_BARRIERS
	.align		4
        /*0030*/ 	.byte	0x02, 0x4c
        /*0032*/ 	.byte	0x01
	.zero		1


	//----- nvinfo : EIATTR_MERCURY_ISA_VERSION
	.align		4
        /*0034*/ 	.byte	0x03, 0x5f
        /*0036*/ 	.short	0x0000


	//----- nvinfo : EIATTR_COOP_GROUP_MASK_REGIDS
	.align		4
        /*0038*/ 	.byte	0x04, 0x29
        /*003a*/ 	.short	(.L_3094 - .L_3093)


	//   ....[0]....
.L_3093:
        /*003c*/ 	.word	0xffffffff


	//   ....[1]....
        /*0040*/ 	.word	0xffffffff


	//   ....[2]....
        /*0044*/ 	.word	0xffffffff


	//   ....[3]....
        /*0048*/ 	.word	0xffffffff


	//   ....[4]....
        /*004c*/ 	.word	0xffffffff


	//   ....[5]....
        /*0050*/ 	.word	0xffffffff


	//   ....[6]....
        /*0054*/ 	.word	0xffffffff


	//   ....[7]....
        /*0058*/ 	.word	0xffffffff


	//   ....[8]....
        /*005c*/ 	.word	0xffffffff


	//   ....[9]....
        /*0060*/ 	.word	0xffffffff


	//   ....[10]....
        /*0064*/ 	.word	0xffffffff


	//   ....[11]....
        /*0068*/ 	.word	0xffffffff


	//   ....[12]....
        /*006c*/ 	.word	0xffffffff


	//   ....[13]....
        /*0070*/ 	.word	0xffffffff


	//   ....[14]....
        /*0074*/ 	.word	0xffffffff


	//   ....[15]....
        /*0078*/ 	.word	0xffffffff


	//   ....[16]....
        /*007c*/ 	.word	0xffffffff


	//   ....[17]....
        /*0080*/ 	.word	0xffffffff


	//   ....[18]....
        /*0084*/ 	.word	0xffffffff


	//   ....[19]....
        /*0088*/ 	.word	0xffffffff


	//   ....[20]....
        /*008c*/ 	.word	0xffffffff


	//   ....[21]....
        /*0090*/ 	.word	0xffffffff


	//   ....[22]....
        /*0094*/ 	.word	0xffffffff


	//   ....[23]....
        /*0098*/ 	.word	0xffffffff


	//   ....[24]....
        /*009c*/ 	.word	0xffffffff


	//   ....[25]....
        /*00a0*/ 	.word	0xffffffff


	//   ....[26]....
        /*00a4*/ 	.word	0xffffffff


	//   ....[27]....
        /*00a8*/ 	.word	0xffffffff


	//----- nvinfo : EIATTR_COOP_GROUP_INSTR_OFFSETS
	.align		4
.L_3094:
        /*00ac*/ 	.byte	0x04, 0x28
        /*00ae*/ 	.short	(.L_3096 - .L_3095)


	//   ....[0]....
.L_3095:
        /*00b0*/ 	.word	0x000014f0


	//   ....[1]....
        /*00b4*/ 	.word	0x00001520


	//   ....[2]....
        /*00b8*/ 	.word	0x00001540


	//   ....[3]....
        /*00bc*/ 	.word	0x00001560


	//   ....[4]....
        /*00c0*/ 	.word	0x00001580


	//   ....[5]....
        /*00c4*/ 	.word	0x000019c0


	//   ....[6]....
        /*00c8*/ 	.word	0x000019e0


	//   ....[7]....
        /*00cc*/ 	.word	0x00001a00


	//   ....[8]....
        /*00d0*/ 	.word	0x00001a20


	//   ....[9]....
        /*00d4*/ 	.word	0x00001a40


	//   ....[10]....
        /*00d8*/ 	.word	0x00001b60


	//   ....[11]....
        /*00dc*/ 	.word	0x00001bd0


	//   ....[12]....
        /*00e0*/ 	.word	0x00001be0


	//   ....[13]....
        /*00e4*/ 	.word	0x00001c50


	//   ....[14]....
        /*00e8*/ 	.word	0x00001ca0


	//   ....[15]....
        /*00ec*/ 	.word	0x00001cc0


	//   ....[16]....
        /*00f0*/ 	.word	0x00001db0


	//   ....[17]....
        /*00f4*/ 	.word	0x00001dc0


	//   ....[18]....
        /*00f8*/ 	.word	0x000027c0


	//   ....[19]....
        /*00fc*/ 	.word	0x00002820


	//   ....[20]....
        /*0100*/ 	.word	0x00002880


	//   ....[21]....
        /*0104*/ 	.word	0x000028e0


	//   ....[22]....
        /*0108*/ 	.word	0x00002940


	//   ....[23]....
        /*010c*/ 	.word	0x00002dc0


	//   ....[24]....
        /*0110*/ 	.word	0x00002e20


	//   ....[25]....
        /*0114*/ 	.word	0x00002e80


	//   ....[26]....
        /*0118*/ 	.word	0x00002ee0


	//   ....[27]....
        /*011c*/ 	.word	0x00002f50


	//----- nvinfo : EIATTR_EXIT_INSTR_OFFSETS
	.align		4
.L_3096:
        /*0120*/ 	.byte	0x04, 0x1c
        /*0122*/ 	.short	(.L_3098 - .L_3097)


	//   ....[0]....
.L_3097:
        /*0124*/ 	.word	0x00000570


	//   ....[1]....
        /*0128*/ 	.word	0x00002770


	//----- nvinfo : EIATTR_MAX_THREADS
	.align		4
.L_3098:
        /*012c*/ 	.byte	0x04, 0x05
        /*012e*/ 	.short	(.L_3100 - .L_3099)
.L_3099:
        /*0130*/ 	.word	0x00000080
        /*0134*/ 	.word	0x00000001
        /*0138*/ 	.word	0x00000001


	//----- nvinfo : EIATTR_CRS_STACK_SIZE
	.align		4
.L_3100:
        /*013c*/ 	.byte	0x04, 0x1e
        /*013e*/ 	.short	(.L_3102 - .L_3101)
.L_3101:
        /*0140*/ 	.word	0x00000000
.L_3102:


//--------------------- .nv.info._ZN10layer_norm13ln_fwd_kernelINS_13Kernel_traitsIf6__halffS2_fjLj4096ELj1ELj1ELj4ELj16ENS_18Kernel_traits_baseILj4096EfS2_fS2_fjLj128EEEEELb0ELb0ELb0ELb1EEEvNS_9FwdParamsE --------------------------
	.section	.nv.info._ZN10layer_norm13ln_fwd_kernelINS_13Kernel_traitsIf6__halffS2_fjLj4096ELj1ELj1ELj4ELj16ENS_18Kernel_traits_baseILj4096EfS2_fS2_fjLj128EEEEELb0ELb0ELb0ELb1EEEvNS_9FwdParamsE,"",@"SHT_CUDA_INFO"
	.sectionflags	@""
	.align	4


	//----- nvinfo : EIATTR_CUDA_API_VERSION
	.align		4
        /*0000*/ 	.byte	0x04, 0x37
        /*0002*/ 	.short	(.L_3104 - .L_3103)
.L_3103:
        /*0004*/ 	.word	0x00000082


	//----- nvinfo : EIATTR_SW2861232_WAR
	.align		4
.L_3104:
        /*0008*/ 	.byte	0x01, 0x35
	.zero		2


	//----- nvinfo : EIATTR_PARAM_CBANK
	.align		4
        /*000c*/ 	.byte	0x04, 0x0a
        /*000e*/ 	.short	(.L_3106 - .L_3105)
	.align		4
.L_3105:
        /*0010*/ 	.word	index@(.nv.constant0._ZN10layer_norm13ln_fwd_kernelINS_13Kernel_traitsIf6__halffS2_fjLj4096ELj1ELj1ELj4ELj16ENS_18Kernel_traits_baseILj4096EfS2_fS2_fjLj128EEEEELb0ELb0ELb0ELb1EEEvNS_9FwdParamsE)
        /*0014*/ 	.short	0x0160
        /*0016*/ 	.short	0x00e8


	//----- nvinfo : EIATTR_CBANK_PARAM_SIZE
	.align		4
.L_3106:
        /*0018*/ 	.byte	0x03, 0x19
        /*001a*/ 	.short	0x00e8


	//----- nvinfo : EIATTR_KPARAM_INFO
	.align		4
        /*001c*/ 	.byte	0x04, 0x17
        /*001e*/ 	.short	(.L_3108 - .L_3107)
.L_3107:
        /*0020*/ 	.word	0x00000000
        /*0024*/ 	.short	0x0000
        /*0026*/ 	.short	0x0000
        /*0028*/ 	.byte	0x00, 0xf0, 0xa1, 0x03


	//----- nvinfo : EIATTR_MAXREG_COUNT
	.align		4
.L_3108:
        /*002c*/ 	.byte	0x03, 0x1b
        /*002e*/ 	.short	0x00ff


	//----- nvinfo : EIATTR_NUM_BARRIERS
	.align		4
        /*0030*/ 	.byte	0x02, 0x4c
        /*0032*/ 	.byte	0x01
	.zero		1


	//----- nvinfo : EIATTR_MERCURY_ISA_VERSION
	.align		4
        /*0034*/ 	.byte	0x03, 0x5f
        /*0036*/ 	.short	0x0000


	//----- nvinfo : EIATTR_COOP_GROUP_MASK_REGIDS
	.align		4
        /*0038*/ 	.byte	0x04, 0x29
        /*003a*/ 	.short	(.L_3110 - .L_3109)


	//   ....[0]....
.L_3109:
        /*003c*/ 	.word	0xffffffff


	//   ....[1]....
        /*0040*/ 	.word	0xffffffff


	//   ....[2]....
        /*0044*/ 	.word	0xffffffff


	//   ....[3]....
        /*0048*/ 	.word	0xffffffff


	//   ....[4]....
        /*004c*/ 	.word	0xffffffff


	//   ....[5]....
        /*0050*/ 	.word	0xffffffff


	//   ....[6]....
        /*0054*/ 	.word	0xffffffff


	//   ....[7]....
        /*0058*/ 	.word	0xffffffff


	//   ....[8]....
        /*005c*/ 	.word	0xffffffff


	//   ....[9]....
        /*0060*/ 	.word	0xffffffff


	//   ....[10]....
        /*0064*/ 	.word	0xffffffff


	//   ....[11]....
        /*0068*/ 	.word	0xffffffff


	//   ....[12]....
        /*006c*/ 	.word	0xffffffff


	//   ....[13]....
        /*0070*/ 	.word	0xffffffff


	//   ....[14]....
        /*0074*/ 	.word	0xffffffff


	//   ....[15]....
        /*0078*/ 	.word	0xffffffff


	//   ....[16]....
        /*007c*/ 	.word	0xffffffff


	//   ....[17]....
        /*0080*/ 	.word	0xffffffff


	//   ....[18]....
        /*0084*/ 	.word	0xffffffff


	//   ....[19]....
        /*0088*/ 	.word	0xffffffff


	//   ....[20]....
        /*008c*/ 	.word	0xffffffff


	//   ....[21]....
        /*0090*/ 	.word	0xffffffff


	//   ....[22]....
        /*0094*/ 	.word	0xffffffff


	//   ....[23]....
        /*0098*/ 	.word	0xffffffff


	//   ....[24]....
        /*009c*/ 	.word	0xffffffff


	//   ....[25]....
        /*00a0*/ 	.word	0xffffffff


	//   ....[26]....
        /*00a4*/ 	.word	0xffffffff


	//   ....[27]....
        /*00a8*/ 	.word	0xffffffff


	//----- nvinfo : EIATTR_COOP_GROUP_INSTR_OFFSETS
	.align		4
.L_3110:
        /*00ac*/ 	.byte	0x04, 0x28
        /*00ae*/ 	.short	(.L_3112 - .L_3111)


	//   ....[0]....
.L_3111:
        /*00b0*/ 	.word	0x00001120


	//   ....[1]....
        /*00b4*/ 	.word	0x00001150


	//   ....[2]....
        /*00b8*/ 	.word	0x00001170


	//   ....[3]....
        /*00bc*/ 	.word	0x00001190


	//   ....[4]....
        /*00c0*/ 	.word	0x000011b0


	//   ....[5]....
        /*00c4*/ 	.word	0x000015e0


	//   ....[6]....
        /*00c8*/ 	.word	0x00001600


	//   ....[7]....
        /*00cc*/ 	.word	0x00001620


	//   ....[8]....
        /*00d0*/ 	.word	0x00001640


	//   ....[9]....
        /*00d4*/ 	.word	0x00001660


	//   ....[10]....
        /*00d8*/ 	.word	0x00001760


	//   ....[11]....
        /*00dc*/ 	.word	0x000017e0


	//   ....[12]....
        /*00e0*/ 	.word	0x000017f0


	//   ....[13]....
        /*00e4*/ 	.word	0x00001840


	//   ....[14]....
        /*00e8*/ 	.word	0x000018b0


	//   ....[15]....
        /*00ec*/ 	.word	0x000018c0


	//   ....[16]....
        /*00f0*/ 	.word	0x000019e0


	//   ....[17]....
        /*00f4*/ 	.word	0x000019f0


	//   ....[18]....
        /*00f8*/ 	.word	0x000022e0


	//   ....[19]....
        /*00fc*/ 	.word	0x00002340


	//   ....[20]....
        /*0100*/ 	.word	0x000023a0


	//   ....[21]....
        /*0104*/ 	.word	0x00002400


	//   ....[22]....
        /*0108*/ 	.word	0x00002460


	//   ....[23]....
        /*010c*/ 	.word	0x000028d0


	//   ....[24]....
        /*0110*/ 	.word	0x00002930


	//   ....[25]....
        /*0114*/ 	.word	0x00002990


	//   ....[26]....
        /*0118*/ 	.word	0x000029f0


	//   ....[27]....
        /*011c*/ 	.word	0x00002a50


	//----- nvinfo : EIATTR_EXIT_INSTR_OFFSETS
	.align		4
.L_3112:
        /*0120*/ 	.byte	0x04, 0x1c
        /*0122*/ 	.short	(.L_3114 - .L_3113)


	//   ....[0]....
.L_3113:
        /*0124*/ 	.word	0x00000260


	//   ....[1]....
        /*0128*/ 	.word	0x00002280


	//----- nvinfo : EIATTR_MAX_THREADS
	.align		4
.L_3114:
        /*012c*/ 	.byte	0x04, 0x05
        /*012e*/ 	.short	(.L_3116 - .L_3115)
.L_3115:
        /*0130*/ 	.word	0x00000080
        /*0134*/ 	.word	0x00000001
        /*0138*/ 	.word	0x00000001


	//----- nvinfo : EIATTR_CRS_STACK_SIZE
	.align		4
.L_3116:
        /*013c*/ 	.byte	0x04, 0x1e
        /*013e*/ 	.short	(.L_3118 - .L_3117)
.L_3117:
        /*0140*/ 	.word	0x00000000
.L_3118:


//--------------------- .nv.info._ZN10layer_norm13ln_fwd_kernelINS_13Kernel_traitsIf6__halffS2_fjLj4096ELj1ELj1ELj4ELj16ENS_18Kernel_traits_baseILj4096EfS2_fS2_fjLj128EEEEELb0ELb0ELb1ELb0EEEvNS_9FwdParamsE --------------------------
	.section	.nv.info._ZN10layer_norm13ln_fwd_kernelINS_13Kernel_traitsIf6__halffS2_fjLj4096ELj1ELj1ELj4ELj16ENS_18Kernel_traits_baseILj4096EfS2_fS2_fjLj128EEEEELb0ELb0ELb1ELb0EEEvNS_9FwdParamsE,"",@"SHT_CUDA_INFO"
	.sectionflags	@""
	.align	4


	//----- nvinfo : EIATTR_CUDA_API_VERSION
	.align		4
        /*0000*/ 	.byte	0x04, 0x37
        /*0002*/ 	.short	(.L_3120 - .L_3119)
.L_3119:
        /*0004*/ 	.word	0x00000082


	//----- nvinfo : EIATTR_SW2861232_WAR
	.align		4
.L_3120:
        /*0008*/ 	.byte	0x01, 0x35
	.zero		2


	//----- nvinfo : EIATTR_PARAM_CBANK
	.align		4
        /*000c*/ 	.byte	0x04, 0x0a
        /*000e*/ 	.short	(.L_3122 - .L_3121)
	.align		4
.L_3121:
        /*0010*/ 	.word	index@(.nv.constant0._ZN10layer_norm13ln_fwd_kernelINS_13Kernel_traitsIf6__halffS2_fjLj4096ELj1ELj1ELj4ELj16ENS_18Kernel_traits_baseILj4096EfS2_fS2_fjLj128EEEEELb0ELb0ELb1ELb0EEEvNS_9FwdParamsE)
        /*0014*/ 	.short	0x0160
        /*0016*/ 	.short	0x00e8


	//----- nvinfo : EIATTR_CBANK_PARAM_SIZE
	.align		4
.L_3122:
        /*0018*/ 	.byte	0x03, 0x19
        /*001a*/ 	.short	0x00e8


	//----- nvinfo : EIATTR_KPARAM_INFO
	.align		4
        /*001c*/ 	.byte	0x04, 0x17
        /*001e*/ 	.short	(.L_3124 - .L_3123)
.L_3123:
        /*0020*/ 	.word	0x00000000
        /*0024*/ 	.short	0x0000
        /*0026*/ 	.short	0x0000
        /*0028*/ 	.byte	0x00, 0xf0, 0xa1, 0x03


	//----- nvinfo : EIATTR_MAXREG_COUNT
	.align		4
.L_3124:
        /*002c*/ 	.byte	0x03, 0x1b
        /*002e*/ 	.short	0x00ff


	//----- nvinfo : EIATTR_NUM_BARRIERS
	.align		4
        /*0030*/ 	.byte	0x02, 0x4c
        /*0032*/ 	.byte	0x01
	.zero		1


	//----- nvinfo : EIATTR_MERCURY_ISA_VERSION
	.align		4
        /*0034*/ 	.byte	0x03, 0x5f
        /*0036*/ 	.short	0x0000


	//----- nvinfo : EIATTR_COOP_GROUP_MASK_REGIDS
	.align		4
        /*0038*/ 	.byte	0x04, 0x29
        /*003a*/ 	.short	(.L_3126 - .L_3125)


	//   ....[0]....
.L_3125:
        /*003c*/ 	.word	0xffffffff


	//   ....[1]....
        /*0040*/ 	.word	0xffffffff


	//   ....[2]....
        /*0044*/ 	.word	0xffffffff


	//   ....[3]....
        /*0048*/ 	.word	0xffffffff


	//   ....[4]....
        /*004c*/ 	.word	0xffffffff


	//   ....[5]....
        /*0050*/ 	.word	0xffffffff


	//   ....[6]....
        /*0054*/ 	.word	0xffffffff


	//   ....[7]....
        /*0058*/ 	.word	0xffffffff


	//   ....[8]....
        /*005c*/ 	.word	0xffffffff


	//   ....[9]....
        /*0060*/ 	.word	0xffffffff


	//   ....[10]....
        /*0064*/ 	.word	0xffffffff


	//   ....[11]....
        /*0068*/ 	.word	0xffffffff


	//   ....[12]....
        /*006c*/ 	.word	0xffffffff


	//   ....[13]....
        /*0070*/ 	.word	0xffffffff


	//   ....[14]....
        /*0074*/ 	.word	0xffffffff


	//   ....[15]....
        /*0078*/ 	.word	0xffffffff


	//   ....[16]....
        /*007c*/ 	.word	0xffffffff


	//   ....[17]....
        /*0080*/ 	.word	0xffffffff


	//   ....[18]....
        /*0084*/ 	.word	0xffffffff


	//   ....[19]....
        /*0088*/ 	.word	0xffffffff


	//   ....[20]....
        /*008c*/ 	.word	0xffffffff


	//   ....[21]....
        /*0090*/ 	.word	0xffffffff


	//   ....[22]....
        /*0094*/ 	.word	0xffffffff


	//   ....[23]....
        /*0098*/ 	.word	0xffffffff


	//   ....[24]....
        /*009c*/ 	.word	0xffffffff


	//   ....[25]....
        /*00a0*/ 	.word	0xffffffff


	//   ....[26]....
        /*00a4*/ 	.word	0xffffffff


	//   ....[27]....
        /*00a8*/ 	.word	0xffffffff


	//----- nvinfo : EIATTR_COOP_GROUP_INSTR_OFFSETS
	.align		4
.L_3126:
        /*00ac*/ 	.byte	0x04, 0x28
        /*00ae*/ 	.short	(.L_3128 - .L_3127)


	//   ....[0]....
.L_3127:
        /*00b0*/ 	.word	0x00002150


	//   ....[1]....
        /*00b4*/ 	.word	0x00002180


	//   ....[2]....
        /*00b8*/ 	.word	0x000021a0


	//   ....[3]....
        /*00bc*/ 	.word	0x000021c0


	//   ....[4]....
        /*00c0*/ 	.word	0x000021e0


	//   ....[5]....
        /*00c4*/ 	.word	0x00002620


	//   ....[6]....
        /*00c8*/ 	.word	0x00002640


	//   ....[7]....
        /*00cc*/ 	.word	0x00002660


	//   ....[8]....
        /*00d0*/ 	.word	0x00002680


	//   ....[9]....
        /*00d4*/ 	.word	0x000026a0


	//   ....[10]....
        /*00d8*/ 	.word	0x000027c0


	//   ....[11]....
        /*00dc*/ 	.word	0x00002810


	//   ....[12]....
        /*00e0*/ 	.word	0x00002820


	//   ....[13]....
        /*00e4*/ 	.word	0x000028a0


	//   ....[14]....
        /*00e8*/ 	.word	0x00002910


	//   ....[15]....
        /*00ec*/ 	.word	0x00002920


	//   ....[16]....
        /*00f0*/ 	.word	0x000029f0


	//   ....[17]....
        /*00f4*/ 	.word	0x00002a00


	//   ....[18]....
        /*00f8*/ 	.word	0x000034b0


	//   ....[19]....
        /*00fc*/ 	.word	0x00003510


	//   ....[20]....
        /*0100*/ 	.word	0x00003570


	//   ....[21]....
        /*0104*/ 	.word	0x000035d0


	//   ....[22]....
        /*0108*/ 	.word	0x00003630


	//   ....[23]....
        /*010c*/ 	.word	0x00003ab0


	//   ....[24]....
        /*0110*/ 	.word	0x00003b10


	//   ....[25]....
        /*0114*/ 	.word	0x00003b70


	//   ....[26]....
        /*0118*/ 	.word	0x00003bd0


	//   ....[27]....
        /*011c*/ 	.word	0x00003c30


	//----- nvinfo : EIATTR_EXIT_INSTR_OFFSETS
	.align		4
.L_3128:
        /*0120*/ 	.byte	0x04, 0x1c
        /*0122*/ 	.short	(.L_3130 - .L_3129)


	//   ....[0]....
.L_3129:
        /*0124*/ 	.word	0x00000580


	//   ....[1]....
        /*0128*/ 	.word	0x00003460


	//----- nvinfo : EIATTR_MAX_THREADS
	.align		4
.L_3130:
        /*012c*/ 	.byte	0x04, 0x05
        /*012e*/ 	.short	(.L_3132 - .L_3131)
.L_3131:
        /*0130*/ 	.word	0x00000080
        /*0134*/ 	.word	0x00000001
        /*0138*/ 	.word	0x00000001


	//----- nvinfo : EIATTR_CRS_STACK_SIZE
	.align		4
.L_3132:
        /*013c*/ 	.byte	0x04, 0x1e
        /*013e*/ 	.short	(.L_3134 - .L_3133)
.L_3133:
        /*0140*/ 	.word	0x00000000
.L_3134:


//--------------------- .nv.info._ZN10layer_norm13ln_fwd_kernelINS_13Kernel_traitsIf6__halffS2_fjLj4096ELj1ELj1ELj4ELj16ENS_18Kernel_traits_baseILj4096EfS2_fS2_fjLj128EEEEELb0ELb0ELb1ELb1EEEvNS_9FwdParamsE --------------------------
	.section	.nv.info._ZN10layer_norm13ln_fwd_kernelINS_13Kernel_traitsIf6__halffS2_fjLj4096ELj1ELj1ELj4ELj16ENS_18Kernel_traits_baseILj4096EfS2_fS2_fjLj128EEEEELb0ELb0ELb1ELb1EEEvNS_9FwdParamsE,"",@"SHT_CUDA_INFO"
	.sectionflags	@""
	.align	4


	//----- nvinfo : EIATTR_CUDA_API_VERSION
	.align		4
        /*0000*/ 	.byte	0x04, 0x37
        /*0002*/ 	.short	(.L_3136 - .L_3135)
.L_3135:
        /*0004*/ 	.word	0x00000082


	//----- nvinfo : EIATTR_SW2861232_WAR
	.align		4
.L_3136:
        /*0008*/ 	.byte	0x01, 0x35
	.zero		2


	//----- nvinfo : EIATTR_PARAM_CBANK
	.align		4
        /*000c*/ 	.byte	0x04, 0x0a
        /*000e*/ 	.short	(.L_3138 - .L_3137)
	.align		4
.L_3137:
        /*0010*/ 	.word	index@(.nv.constant0._ZN10layer_norm13ln_fwd_kernelINS_13Kernel_traitsIf6__halffS2_fjLj4096ELj1ELj1ELj4ELj16ENS_18Kernel_traits_baseILj4096EfS2_fS2_fjLj128EEEEELb0ELb0ELb1ELb1EEEvNS_9FwdParamsE)
        /*0014*/ 	.short	0x0160
        /*0016*/ 	.short	0x00e8


	//----- nvinfo : EIATTR_CBANK_PARAM_SIZE
	.align		4
.L_3138:
        /*0018*/ 	.byte	0x03, 0x19
        /*001a*/ 	.short	0x00e8


	//----- nvinfo : EIATTR_KPARAM_INFO
	.align		4
        /*001c*/ 	.byte	0x04, 0x17
        /*001e*/ 	.short	(.L_3140 - .L_3139)
.L_3139:
        /*0020*/ 	.word	0x00000000
        /*0024*/ 	.short	0x0000
        /*0026*/ 	.short	0x0000
        /*0028*/ 	.byte	0x00, 0xf0, 0xa1, 0x03


	//----- nvinfo : EIATTR_MAXREG_COUNT
	.align		4
.L_3140:
        /*002c*/ 	.byte	0x03, 0x1b
        /*002e*/ 	.short	0x00ff


	//----- nvinfo : EIATTR_NUM_BARRIERS
	.align		4
        /*0030*/ 	.byte	0x02, 0x4c
        /*0032*/ 	.byte	0x01
	.zero		1


	//----- nvinfo : EIATTR_MERCURY_ISA_VERSION
	.align		4
        /*0034*/ 	.byte	0x03, 0x5f
        /*0036*/ 	.short	0x0000


	//----- nvinfo : EIATTR_COOP_GROUP_MASK_REGIDS
	.align		4
        /*0038*/ 	.byte	0x04, 0x29
        /*003a*/ 	.short	(.L_3142 - .L_3141)


	//   ....[0]....
.L_3141:
        /*003c*/ 	.word	0xffffffff


	//   ....[1]....
        /*0040*/ 	.word	0xffffffff


	//   ....[2]....
        /*0044*/ 	.word	0xffffffff


	//   ....[3]....
        /*0048*/ 	.word	0xffffffff


	//   ....[4]....
        /*004c*/ 	.word	0xffffffff


	//   ....[5]....
        /*0050*/ 	.word	0xffffffff


	//   ....[6]....
        /*0054*/ 	.word	0xffffffff


	//   ....[7]....
        /*0058*/ 	.word	0xffffffff


	//   ....[8]....
        /*005c*/ 	.word	0xffffffff


	//   ....[9]....
        /*0060*/ 	.word	0xffffffff


	//   ....[10]....
        /*0064*/ 	.word	0xffffffff


	//   ....[11]....
        /*0068*/ 	.word	0xffffffff


	//   ....[12]....
        /*006c*/ 	.word	0xffffffff


	//   ....[13]....
        /*0070*/ 	.word	0xffffffff


	//   ....[14]....
        /*0074*/ 	.word	0xffffffff


	//   ....[15]....
        /*0078*/ 	.word	0xffffffff


	//   ....[16]....
        /*007c*/ 	.word	0xffffffff


	//   ....[17]....
        /*0080*/ 	.word	0xffffffff


	//   ....[18]....
        /*0084*/ 	.word	0xffffffff


	//   ....[19]....
        /*0088*/ 	.word	0xffffffff


	//   ....[20]....
        /*008c*/ 	.word	0xffffffff


	//   ....[21]....
        /*0090*/ 	.word	0xffffffff


	//   ....[22]....
        /*0094*/ 	.word	0xffffffff


	//   ....[23]....
        /*0098*/ 	.word	0xffffffff


	//   ....[24]....
        /*009c*/ 	.word	0xffffffff


	//   ....[25]....
        /*00a0*/ 	.word	0xffffffff


	//   ....[26]....
        /*00a4*/ 	.word	0xffffffff


	//   ....[27]....
        /*00a8*/ 	.word	0xffffffff


	//----- nvinfo : EIATTR_COOP_GROUP_INSTR_OFFSETS
	.align		4
.L_3142:
        /*00ac*/ 	.byte	0x04, 0x28
        /*00ae*/ 	.short	(.L_3144 - .L_3143)


	//   ....[0]....
.L_3143:
        /*00b0*/ 	.word	0x00001b90


	//   ....[1]....
        /*00b4*/ 	.word	0x00001bc0


	//   ....[2]....
        /*00b8*/ 	.word	0x00001be0


	//   ....[3]....
        /*00bc*/ 	.word	0x00001c00


	//   ....[4]....
        /*00c0*/ 	.word	0x00001c20


	//   ....[5]....
        /*00c4*/ 	.word	0x00002050


	//   ....[6]....
        /*00c8*/ 	.word	0x00002070


	//   ....[7]....
        /*00cc*/ 	.word	0x00002090


	//   ....[8]....
        /*00d0*/ 	.word	0x000020b0


	//   ....[9]....
        /*00d4*/ 	.word	0x000020d0


	//   ....[10]....
        /*00d8*/ 	.word	0x000021e0


	//   ....[11]....
        /*00dc*/ 	.word	0x00002250


	//   ....[12]....
        /*00e0*/ 	.word	0x000022a0


	//   ....[13]....
        /*00e4*/ 	.word	0x000022c0


	//   ....[14]....
        /*00e8*/ 	.word	0x000022f0


	//   ....[15]....
        /*00ec*/ 	.word	0x00002340


	//   ....[16]....
        /*00f0*/ 	.word	0x000023f0


	//   ....[17]....
        /*00f4*/ 	.word	0x00002420


	//   ....[18]....
        /*00f8*/ 	.word	0x00002df0


	//   ....[19]....
        /*00fc*/ 	.word	0x00002e50


	//   ....[20]....
        /*0100*/ 	.word	0x00002eb0


	//   ....[21]....
        /*0104*/ 	.word	0x00002f10


	//   ....[22]....
        /*0108*/ 	.word	0x00002f70


	//   ....[23]....
        /*010c*/ 	.word	0x000033e0


	//   ....[24]....
        /*0110*/ 	.word	0x00003440


	//   ....[25]....
        /*0114*/ 	.word	0x000034a0


	//   ....[26]....
        /*0118*/ 	.word	0x00003500


	//   ....[27]....
        /*011c*/ 	.word	0x00003560


	//----- nvinfo : EIATTR_EXIT_INSTR_OFFSETS
	.align		4
.L_3144:
        /*0120*/ 	.byte	0x04, 0x1c
        /*0122*/ 	.short	(.L_3146 - .L_3145)


	//   ....[0]....
.L_3145:
        /*0124*/ 	.word	0x00000260


	//   ....[1]....
        /*0128*/ 	.word	0x00002da0


	//----- nvinfo : EIATTR_MAX_THREADS
	.align		4
.L_3146:
        /*012c*/ 	.byte	0x04, 0x05
        /*012e*/ 	.short	(.L_3148 - .L_3147)
.L_3147:
        /*0130*/ 	.word	0x00000080
        /*0134*/ 	.word	0x00000001
        /*0138*/ 	.word	0x00000001


	//----- nvinfo : EIATTR_CRS_STACK_SIZE
	.align		4
.L_3148:
        /*013c*/ 	.byte	0x04, 0x1e
        /*013e*/ 	.short	(.L_3150 - .L_3149)
.L_3149:
        /*0140*/ 	.word	0x00000000
.L_3150:


//--------------------- .nv.info._ZN10layer_norm13ln_fwd_kernelINS_13Kernel_traitsIf6__halffS2_fjLj4096ELj1ELj1ELj4ELj16ENS_18Kernel_traits_baseILj4096EfS2_fS2_fjLj128EEEEELb0ELb1ELb0ELb0EEEvNS_9FwdParamsE --------------------------
	.section	.nv.info._ZN10layer_norm13ln_fwd_kernelINS_13Kernel_traitsIf6__halffS2_fjLj4096ELj1ELj1ELj4ELj16ENS_18Kernel_traits_baseILj4096EfS2_fS2_fjLj128EEEEELb0ELb1ELb0ELb0EEEvNS_9FwdParamsE,"",@"SHT_CUDA_INFO"
	.sectionflags	@""
	.align	4


	//----- nvinfo : EIATTR_CUDA_API_VERSION
	.align		4
        /*0000*/ 	.byte	0x04, 0x37
        /*0002*/ 	.short	(.L_3152 - .L_3151)
.L_3151:
        /*0004*/ 	.word	0x00000082


	//----- nvinfo : EIATTR_SW2861232_WAR
	.align		4
.L_3152:
        /*0008*/ 	.byte	0x01, 0x35
	.zero		2


	//----- nvinfo : EIATTR_PARAM_CBANK
	.align		4
        /*000c*/ 	.byte	0x04, 0x0a
        /*000e*/ 	.short	(.L_3154 - .L_3153)
	.align		4
.L_3153:
        /*0010*/ 	.word	index@(.nv.constant0._ZN10layer_norm13ln_fwd_kernelINS_13Kernel_traitsIf6__halffS2_fjLj4096ELj1ELj1ELj4ELj16ENS_18Kernel_traits_baseILj4096EfS2_fS2_fjLj128EEEEELb0ELb1ELb0ELb0EEEvNS_9FwdParamsE)
        /*0014*/ 	.short	0x0160
        /*0016*/ 	.short	0x00e8


	//----- nvinfo : EIATTR_CBANK_PARAM_SIZE
	.align		4
.L_3154:
        /*0018*/ 	.byte	0x03, 0x19
        /*001a*/ 	.short	0x00e8


	//----- nvinfo : EIATTR_KPARAM_INFO
	.align		4
        /*001c*/ 	.byte	0x04, 0x17
        /*001e*/ 	.short	(.L_3156 - .L_3155)
.L_3155:
        /*0020*/ 	.word	0x00000000
        /*0024*/ 	.short	0x0000
        /*0026*/ 	.short	0x0000
        /*0028*/ 	.byte	0x00, 0xf0, 0xa1, 0x03


	//----- nvinfo : EIATTR_MAXREG_COUNT
	.align		4
.L_3156:
        /*002c*/ 	.byte	0x03, 0x1b
        /*002e*/ 	.short	0x00ff


	//----- nvinfo : EIATTR_NUM_BARRIERS
	.align		4
        /*0030*/ 	.byte	0x02, 0x4c
        /*0032*/ 	.byte	0x01
	.zero		1


	//----- nvinfo : EIATTR_MERCURY_ISA_VERSION
	.align		4
        /*0034*/ 	.byte	0x03, 0x5f
        /*0036*/ 	.short	0x0000


	//----- nvinfo : EIATTR_COOP_GROUP_MASK_REGIDS
	.align		4
        /*0038*/ 	.byte	0x04, 0x29
        /*003a*/ 	.short	(.L_3158 - .L_3157)


	//   ....[0]....
.L_3157:
        /*003c*/ 	.word	0xffffffff


	//   ....[1]....
        /*0040*/ 	.word	0xffffffff


	//   ....[2]....
        /*0044*/ 	.word	0xffffffff


	//   ....[3]....
        /*0048*/ 	.word	0xffffffff


	//   ....[4]....
        /*004c*/ 	.word	0xffffffff


	//   ....[5]....
        /*0050*/ 	.word	0xffffffff


	//   ....[6]....
        /*0054*/ 	.word	0xffffffff


	//   ....[7]....
        /*0058*/ 	.word	0xffffffff


	//   ....[8]....
        /*005c*/ 	.word	0xffffffff


	//   ....[9]....
        /*0060*/ 	.word	0xffffffff


	//   ....[10]....
        /*0064*/ 	.word	0xffffffff


	//   ....[11]....
        /*0068*/ 	.word	0xffffffff


	//   ....[12]....
        /*006c*/ 	.word	0xffffffff


	//   ....[13]....
        /*0070*/ 	.word	0xffffffff


	//   ....[14]....
        /*0074*/ 	.word	0xffffffff


	//   ....[15]....
        /*0078*/ 	.word	0xffffffff


	//   ....[16]....
        /*007c*/ 	.word	0xffffffff


	//   ....[17]....
        /*0080*/ 	.word	0xffffffff


	//   ....[18]....
        /*0084*/ 	.word	0xffffffff


	//   ....[19]....
        /*0088*/ 	.word	0xffffffff


	//   ....[20]....
        /*008c*/ 	.word	0xffffffff


	//   ....[21]....
        /*0090*/ 	.word	0xffffffff


	//   ....[22]....
        /*0094*/ 	.word	0xffffffff


	//   ....[23]....
        /*0098*/ 	.word	0xffffffff


	//   ....[24]....
        /*009c*/ 	.word	0xffffffff


	//   ....[25]....
        /*00a0*/ 	.word	0xffffffff


	//   ....[26]....
        /*00a4*/ 	.word	0xffffffff


	//   ....[27]....
        /*00a8*/ 	.word	0xffffffff


	//----- nvinfo : EIATTR_COOP_GROUP_INSTR_OFFSETS
	.align		4
.L_3158:
        /*00ac*/ 	.byte	0x04, 0x28
        /*00ae*/ 	.short	(.L_3160 - .L_3159)


	//   ....[0]....
.L_3159:
        /*00b0*/ 	.word	0x000017e0


	//   ....[1]....
        /*00b4*/ 	.word	0x00001810


	//   ....[2]....
        /*00b8*/ 	.word	0x00001830


	//   ....[3]....
        /*00bc*/ 	.word	0x00001850


	//   ....[4]....
        /*00c0*/ 	.word	0x00001870


	//   ....[5]....
        /*00c4*/ 	.word	0x00001cb0


	//   ....[6]....
        /*00c8*/ 	.word	0x00001cd0


	//   ....[7]....
        /*00cc*/ 	.word	0x00001cf0


	//   ....[8]....
        /*00d0*/ 	.word	0x00001d10


	//   ....[9]....
        /*00d4*/ 	.word	0x00001d30


	//   ....[10]....
        /*00d8*/ 	.word	0x00001e50


	//   ....[11]....
        /*00dc*/ 	.word	0x00001ea0


	//   ....[12]....
        /*00e0*/ 	.word	0x00001ed0


	//   ....[13]....
        /*00e4*/ 	.word	0x00001ef0


	//   ....[14]....
        /*00e8*/ 	.word	0x00001fc0


	//   ....[15]....
        /*00ec*/ 	.word	0x00001fd0


	//   ....[16]....
        /*00f0*/ 	.word	0x00002050


	//   ....[17]....
        /*00f4*/ 	.word	0x00002090


	//   ....[18]....
        /*00f8*/ 	.word	0x00002ab0


	//   ....[19]....
        /*00fc*/ 	.word	0x00002b30


	//   ....[20]....
        /*0100*/ 	.word	0x00002b90


	//   ....[21]....
        /*0104*/ 	.word	0x00002bf0


	//   ....[22]....
        /*0108*/ 	.word	0x00002c50


	//   ....[23]....
        /*010c*/ 	.word	0x000030d0


	//   ....[24]....
        /*0110*/ 	.word	0x00003130


	//   ....[25]....
        /*0114*/ 	.word	0x00003190


	//   ....[26]....
        /*0118*/ 	.word	0x000031f0


	//   ....[27]....
        /*011c*/ 	.word	0x00003260


	//----- nvinfo : EIATTR_EXIT_INSTR_OFFSETS
	.align		4
.L_3160:
        /*0120*/ 	.byte	0x04, 0x1c
        /*0122*/ 	.short	(.L_3162 - .L_3161)


	//   ....[0]....
.L_3161:
        /*0124*/ 	.word	0x00000670


	//   ....[1]....
        /*0128*/ 	.word	0x00002a60


	//----- nvinfo : EIATTR_MAX_THREADS
	.align		4
.L_3162:
        /*012c*/ 	.byte	0x04, 0x05
        /*012e*/ 	.short	(.L_3164 - .L_3163)
.L_3163:
        /*0130*/ 	.word	0x00000080
        /*0134*/ 	.word	0x00000001
        /*0138*/ 	.word	0x00000001


	//----- nvinfo : EIATTR_CRS_STACK_SIZE
	.align		4
.L_3164:
        /*013c*/ 	.byte	0x04, 0x1e
        /*013e*/ 	.short	(.L_3166 - .L_3165)
.L_3165:
        /*0140*/ 	.word	0x00000000
.L_3166:


//--------------------- .nv.info._ZN10layer_norm13ln_fwd_kernelINS_13Kernel_traitsIf6__halffS2_fjLj4096ELj1ELj1ELj4ELj16ENS_18Kernel_traits_baseILj4096EfS2_fS2_fjLj128EEEEELb0ELb1ELb0ELb1EEEvNS_9FwdParamsE --------------------------
	.section	.nv.info._ZN10layer_norm13ln_fwd_kernelINS_13Kernel_traitsIf6__halffS2_fjLj4096ELj1ELj1ELj4ELj16ENS_18Kernel_traits_baseILj4096EfS2_fS2_fjLj128EEEEELb0ELb1ELb0ELb1EEEvNS_9FwdParamsE,"",@"SHT_CUDA_INFO"
	.sectionflags	@""
	.align	4


	//----- nvinfo : EIATTR_CUDA_API_VERSION
	.align		4
        /*0000*/ 	.byte	0x04, 0x37
        /*0002*/ 	.short	(.L_3168 - .L_3167)
.L_3167:
        /*0004*/ 	.word	0x00000082


	//----- nvinfo : EIATTR_SW2861232_WAR
	.align		4
.L_3168:
        /*0008*/ 	.byte	0x01, 0x35
	.zero		2


	//----- nvinfo : EIATTR_PARAM_CBANK
	.align		4
        /*000c*/ 	.byte	0x04, 0x0a
        /*000e*/ 	.short	(.L_3170 - .L_3169)
	.align		4
.L_3169:
        /*0010*/ 	.word	index@(.nv.constant0._ZN10layer_norm13ln_fwd_kernelINS_13Kernel_traitsIf6__halffS2_fjLj4096ELj1ELj1ELj4ELj16ENS_18Kernel_traits_baseILj4096EfS2_fS2_fjLj128EEEEELb0ELb1ELb0ELb1EEEvNS_9FwdParamsE)
        /*0014*/ 	.short	0x0160
        /*0016*/ 	.short	0x00e8


	//----- nvinfo : EIATTR_CBANK_PARAM_SIZE
	.align		4
.L_3170:
        /*0018*/ 	.byte	0x03, 0x19
        /*001a*/ 	.short	0x00e8


	//----- nvinfo : EIATTR_KPARAM_INFO
	.align		4
        /*001c*/ 	.byte	0x04, 0x17
        /*001e*/ 	.short	(.L_3172 - .L_3171)
.L_3171:
        /*0020*/ 	.word	0x00000000
        /*0024*/ 	.short	0x0000
        /*0026*/ 	.short	0x0000
        /*0028*/ 	.byte	0x00, 0xf0, 0xa1, 0x03


	//----- nvinfo : EIATTR_MAXREG_COUNT
	.align		4
.L_3172:
        /*002c*/ 	.byte	0x03, 0x1b
        /*002e*/ 	.short	0x00ff


	//----- nvinfo : EIATTR_NUM_BARRIERS
	.align		4
        /*0030*/ 	.byte	0x02, 0x4c
        /*0032*/ 	.byte	0x01
	.zero		1


	//----- nvinfo : EIATTR_MERCURY_ISA_VERSION
	.align		4
        /*0034*/ 	.byte	0x03, 0x5f
        /*0036*/ 	.short	0x0000


	//----- nvinfo : EIATTR_COOP_GROUP_MASK_REGIDS
	.align		4
        /*0038*/ 	.byte	0x04, 0x29
        /*003a*/ 	.short	(.L_3174 - .L_3173)


	//   ....[0]....
.L_3173:
        /*003c*/ 	.word	0xffffffff


	//   ....[1]....
        /*0040*/ 	.word	0xffffffff


	//   ....[2]....
        /*0044*/ 	.word	0xffffffff


	//   ....[3]....
        /*0048*/ 	.word	0xffffffff


	//   ....[4]....
        /*004c*/ 	.word	0xffffffff


	//   ....[5]....
        /*0050*/ 	.word	0xffffffff


	//   ....[6]....
        /*0054*/ 	.word	0xffffffff


	//   ....[7]....
        /*0058*/ 	.word	0xffffffff


	//   ....[8]....
        /*005c*/ 	.word	0xffffffff


	//   ....[9]....
        /*0060*/ 	.word	0xffffffff


	//   ....[10]....
        /*0064*/ 	.word	0xffffffff


	//   ....[11]....
        /*0068*/ 	.word	0xffffffff


	//   ....[12]....
        /*006c*/ 	.word	0xffffffff


	//   ....[13]....
        /*0070*/ 	.word	0xffffffff


	//   ....[14]....
        /*0074*/ 	.word	0xffffffff


	//   ....[15]....
        /*0078*/ 	.word	0xffffffff


	//   ....[16]....
        /*007c*/ 	.word	0xffffffff


	//   ....[17]....
        /*0080*/ 	.word	0xffffffff


	//   ....[18]....
        /*0084*/ 	.word	0xffffffff


	//   ....[19]....
        /*0088*/ 	.word	0xffffffff


	//   ....[20]....
        /*008c*/ 	.word	0xffffffff


	//   ....[21]....
        /*0090*/ 	.word	0xffffffff


	//   ....[22]....
        /*0094*/ 	.word	0xffffffff


	//   ....[23]....
        /*0098*/ 	.word	0xffffffff


	//   ....[24]....
        /*009c*/ 	.word	0xffffffff


	//   ....[25]....
        /*00a0*/ 	.word	0xffffffff


	//   ....[26]....
        /*00a4*/ 	.word	0xffffffff


	//   ....[27]....
        /*00a8*/ 	.word	0xffffffff


	//----- nvinfo : EIATTR_COOP_GROUP_INSTR_OFFSETS
	.align		4
.L_3174:
        /*00ac*/ 	.byte	0x04, 0x28
        /*00ae*/ 	.short	(.L_3176 - .L_3175)


	//   ....[0]....
.L_3175:
        /*00b0*/ 	.word	0x00001380


	//   ....[1]....
        /*00b4*/ 	.word	0x000013b0


	//   ....[2]....
        /*00b8*/ 	.word	0x000013d0


	//   ....[3]....
        /*00bc*/ 	.word	0x000013f0


	//   ....[4]....
        /*00c0*/ 	.word	0x00001410


	//   ....[5]....
        /*00c4*/ 	.word	0x00001840


	//   ....[6]....
        /*00c8*/ 	.word	0x00001860


	//   ....[7]....
        /*00cc*/ 	.word	0x00001880


	//   ....[8]....
        /*00d0*/ 	.word	0x000018a0


	//   ....[9]....
        /*00d4*/ 	.word	0x000018c0


	//   ....[10]....
        /*00d8*/ 	.word	0x000019e0


	//   ....[11]....
        /*00dc*/ 	.word	0x00001a10


	//   ....[12]....
        /*00e0*/ 	.word	0x00001a30


	//   ....[13]....
        /*00e4*/ 	.word	0x00001a40


	//   ....[14]....
        /*00e8*/ 	.word	0x00001b00


	//   ....[15]....
        /*00ec*/ 	.word	0x00001b40


	//   ....[16]....
        /*00f0*/ 	.word	0x00001bd0


	//   ....[17]....
        /*00f4*/ 	.word	0x00001c20


	//   ....[18]....
        /*00f8*/ 	.word	0x00002540


	//   ....[19]....
        /*00fc*/ 	.word	0x000025b0


	//   ....[20]....
        /*0100*/ 	.word	0x00002610


	//   ....[21]....
        /*0104*/ 	.word	0x00002670


	//   ....[22]....
        /*0108*/ 	.word	0x000026d0


	//   ....[23]....
        /*010c*/ 	.word	0x00002b40


	//   ....[24]....
        /*0110*/ 	.word	0x00002ba0


	//   ....[25]....
        /*0114*/ 	.word	0x00002c00


	//   ....[26]....
        /*0118*/ 	.word	0x00002c60


	//   ....[27]....
        /*011c*/ 	.word	0x00002cc0


	//----- nvinfo : EIATTR_EXIT_INSTR_OFFSETS
	.align		4
.L_3176:
        /*0120*/ 	.byte	0x04, 0x1c
        /*0122*/ 	.short	(.L_3178 - .L_3177)


	//   ....[0]....
.L_3177:
        /*0124*/ 	.word	0x00000290


	//   ....[1]....
        /*0128*/ 	.word	0x000024f0


	//----- nvinfo : EIATTR_MAX_THREADS
	.align		4
.L_3178:
        /*012c*/ 	.byte	0x04, 0x05
        /*012e*/ 	.short	(.L_3180 - .L_3179)
.L_3179:
        /*0130*/ 	.word	0x00000080
        /*0134*/ 	.word	0x00000001
        /*0138*/ 	.word	0x00000001


	//----- nvinfo : EIATTR_CRS_STACK_SIZE
	.align		4
.L_3180:
        /*013c*/ 	.byte	0x04, 0x1e
        /*013e*/ 	.short	(.L_3182 - .L_3181)
.L_3181:
        /*0140*/ 	.word	0x00000000
.L_3182:


//--------------------- .nv.info._ZN10layer_norm13ln_fwd_kernelINS_13Kernel_traitsIf6__halffS2_fjLj4096ELj1ELj1ELj4ELj16ENS_18Kernel_traits_baseILj4096EfS2_fS2_fjLj128EEEEELb0ELb1ELb1ELb0EEEvNS_9FwdParamsE --------------------------
	.section	.nv.info._ZN10layer_norm13ln_fwd_kernelINS_13Kernel_traitsIf6__halffS2_fjLj4096ELj1ELj1ELj4ELj16ENS_18Kernel_traits_baseILj4096EfS2_fS2_fjLj128EEEEELb0ELb1ELb1ELb0EEEvNS_9FwdParamsE,"",@"SHT_CUDA_INFO"
	.sectionflags	@""
	.align	4


	//----- nvinfo : EIATTR_CUDA_API_VERSION
	.align		4
        /*0000*/ 	.byte	0x04, 0x37
        /*0002*/ 	.short	(.L_3184 - .L_3183)
.L_3183:
        /*0004*/ 	.word	0x00000082


	//----- nvinfo : EIATTR_SW2861232_WAR
	.align		4
.L_3184:
        /*0008*/ 	.byte	0x01, 0x35
	.zero		2


	//----- nvinfo : EIATTR_PARAM_CBANK
	.align		4
        /*000c*/ 	.byte	0x04, 0x0a
        /*000e*/ 	.short	(.L_3186 - .L_3185)
	.align		4
.L_3185:
        /*0010*/ 	.word	index@(.nv.constant0._ZN10layer_norm13ln_fwd_kernelINS_13Kernel_traitsIf6__halffS2_fjLj4096ELj1ELj1ELj4ELj16ENS_18Kernel_traits_baseILj4096EfS2_fS2_fjLj128EEEEELb0ELb1ELb1ELb0EEEvNS_9FwdParamsE)
        /*0014*/ 	.short	0x0160
        /*0016*/ 	.short	0x00e8


	//----- nvinfo : EIATTR_CBANK_PARAM_SIZE
	.align		4
.L_3186:
        /*0018*/ 	.byte	0x03, 0x19
        /*001a*/ 	.short	0x00e8


	//----- nvinfo : EIATTR_KPARAM_INFO
	.align		4
        /*001c*/ 	.byte	0x04, 0x17
        /*001e*/ 	.short	(.L_3188 - .L_3187)
.L_3187:
        /*0020*/ 	.word	0x00000000
        /*0024*/ 	.short	0x0000
        /*0026*/ 	.short	0x0000
        /*0028*/ 	.byte	0x00, 0xf0, 0xa1, 0x03


	//----- nvinfo : EIATTR_MAXREG_COUNT
	.align		4
.L_3188:
        /*002c*/ 	.byte	0x03, 0x1b
        /*002e*/ 	.short	0x00ff


	//----- nvinfo : EIATTR_NUM_BARRIERS
	.align		4
        /*0030*/ 	.byte	0x02, 0x4c
        /*0032*/ 	.byte	0x01
	.zero		1


	//----- nvinfo : EIATTR_MERCURY_ISA_VERSION
	.align		4
        /*0034*/ 	.byte	0x03, 0x5f
        /*0036*/ 	.short	0x0000


	//----- nvinfo : EIATTR_COOP_GROUP_MASK_REGIDS
	.align		4
        /*0038*/ 	.byte	0x04, 0x29
        /*003a*/ 	.short	(.L_3190 - .L_3189)


	//   ....[0]....
.L_3189:
        /*003c*/ 	.word	0xffffffff


	//   ....[1]....
        /*0040*/ 	.word	0xffffffff


	//   ....[2]....
        /*0044*/ 	.word	0xffffffff


	//   ....[3]....
        /*0048*/ 	.word	0xffffffff


	//   ....[4]....
        /*004c*/ 	.word	0xffffffff


	//   ....[5]....
        /*0050*/ 	.word	0xffffffff


	//   ....[6]....
        /*0054*/ 	.word	0xffffffff


	//   ....[7]....
        /*0058*/ 	.word	0xffffffff


	//   ....[8]....
        /*005c*/ 	.word	0xffffffff


	//   ....[9]....
        /*0060*/ 	.word	0xffffffff


	//   ....[10]....
        /*0064*/ 	.word	0xffffffff


	//   ....[11]....
        /*0068*/ 	.word	0xffffffff


	//   ....[12]....
        /*006c*/ 	.word	0xffffffff


	//   ....[13]....
        /*0070*/ 	.word	0xffffffff


	//   ....[14]....
        /*0074*/ 	.word	0xffffffff


	//   ....[15]....
        /*0078*/ 	.word	0xffffffff


	//   ....[16]....
        /*007c*/ 	.word	0xffffffff


	//   ....[17]....
        /*0080*/ 	.word	0xffffffff


	//   ....[18]....
        /*0084*/ 	.word	0xffffffff


	//   ....[19]....
        /*0088*/ 	.word	0xffffffff


	//   ....[20]....
        /*008c*/ 	.word	0xffffffff


	//   ....[21]....
        /*0090*/ 	.word	0xffffffff


	//   ....[22]....
        /*0094*/ 	.word	0xffffffff


	//   ....[23]....
        /*0098*/ 	.word	0xffffffff


	//   ....[24]....
        /*009c*/ 	.word	0xffffffff


	//   ....[25]....
        /*00a0*/ 	.word	0xffffffff


	//   ....[26]....
        /*00a4*/ 	.word	0xffffffff


	//   ....[27]....
        /*00a8*/ 	.word	0xffffffff


	//----- nvinfo : EIATTR_COOP_GROUP_INSTR_OFFSETS
	.align		4
.L_3190:
        /*00ac*/ 	.byte	0x04, 0x28
        /*00ae*/ 	.short	(.L_3192 - .L_3191)


	//   ....[0]....
.L_3191:
        /*00b0*/ 	.word	0x00002440


	//   ....[1]....
        /*00b4*/ 	.word	0x00002470


	//   ....[2]....
        /*00b8*/ 	.word	0x00002490


	//   ....[3]....
        /*00bc*/ 	.word	0x000024b0


	//   ....[4]....
        /*00c0*/ 	.word	0x000024d0


	//   ....[5]....
        /*00c4*/ 	.word	0x00002910


	//   ....[6]....
        /*00c8*/ 	.word	0x00002930


	//   ....[7]....
        /*00cc*/ 	.word	0x00002950


	//   ....[8]....
        /*00d0*/ 	.word	0x00002970


	//   ....[9]....
        /*00d4*/ 	.word	0x00002990


	//   ....[10]....
        /*00d8*/ 	.word	0x00002ab0


	//   ....[11]....
        /*00dc*/ 	.word	0x00002b00


	//   ....[12]....
        /*00e0*/ 	.word	0x00002b30


	//   ....[13]....
        /*00e4*/ 	.word	0x00002b50


	//   ....[14]....
        /*00e8*/ 	.word	0x00002c00


	//   ....[15]....
        /*00ec*/ 	.word	0x00002c30


	//   ....[16]....
        /*00f0*/ 	.word	0x00002cd0


	//   ....[17]....
        /*00f4*/ 	.word	0x00002cf0


	//   ....[18]....
        /*00f8*/ 	.word	0x000037a0


	//   ....[19]....
        /*00fc*/ 	.word	0x00003800


	//   ....[20]....
        /*0100*/ 	.word	0x00003860


	//   ....[21]....
        /*0104*/ 	.word	0x000038c0


	//   ....[22]....
        /*0108*/ 	.word	0x00003920


	//   ....[23]....
        /*010c*/ 	.word	0x00003da0


	//   ....[24]....
        /*0110*/ 	.word	0x00003e00


	//   ....[25]....
        /*0114*/ 	.word	0x00003e60


	//   ....[26]....
        /*0118*/ 	.word	0x00003ec0


	//   ....[27]....
        /*011c*/ 	.word	0x00003f30


	//----- nvinfo : EIATTR_EXIT_INSTR_OFFSETS
	.align		4
.L_3192:
        /*0120*/ 	.byte	0x04, 0x1c
        /*0122*/ 	.short	(.L_3194 - .L_3193)


	//   ....[0]....
.L_3193:
        /*0124*/ 	.word	0x00000680


	//   ....[1]....
        /*0128*/ 	.word	0x00003750


	//----- nvinfo : EIATTR_MAX_THREADS
	.align		4
.L_3194:
        /*012c*/ 	.byte	0x04, 0x05
        /*012e*/ 	.short	(.L_3196 - .L_3195)
.L_3195:
        /*0130*/ 	.word	0x00000080
        /*0134*/ 	.word	0x00000001
        /*0138*/ 	.word	0x00000001


	//----- nvinfo : EIATTR_CRS_STACK_SIZE
	.align		4
.L_3196:
        /*013c*/ 	.byte	0x04, 0x1e
        /*013e*/ 	.short	(.L_3198 - .L_3197)
.L_3197:
        /*0140*/ 	.word	0x00000000
.L_3198:


//--------------------- .nv.info._ZN10layer_norm13ln_fwd_kernelINS_13Kernel_traitsIf6__halffS2_fjLj4096ELj1ELj1ELj4ELj16ENS_18Kernel_traits_baseILj4096EfS2_fS2_fjLj128EEEEELb0ELb1ELb1ELb1EEEvNS_9FwdParamsE --------------------------
	.section	.nv.info._ZN10layer_norm13ln_fwd_kernelINS_13Kernel_traitsIf6__halffS2_fjLj4096ELj1ELj1ELj4ELj16ENS_18Kernel_traits_baseILj4096EfS2_fS2_fjLj128EEEEELb0ELb1ELb1ELb1EEEvNS_9FwdParamsE,"",@"SHT_CUDA_INFO"
	.sectionflags	@""
	.align	4


	//----- nvinfo : EIATTR_CUDA_API_VERSION
	.align		4
        /*0000*/ 	.byte	0x04, 0x37
        /*0002*/ 	.short	(.L_3200 - .L_3199)
.L_3199:
        /*0004*/ 	.word	0x00000082


	//----- nvinfo : EIATTR_SW2861232_WAR
	.align		4
.L_3200:
        /*0008*/ 	.byte	0x01, 0x35
	.zero		2


	//----- nvinfo : EIATTR_PARAM_CBANK
	.align		4
        /*000c*/ 	.byte	0x04, 0x0a
        /*000e*/ 	.short	(.L_3202 - .L_3201)
	.align		4
.L_3201:
        /*0010*/ 	.word	index@(.nv.constant0._ZN10layer_norm13ln_fwd_kernelINS_13Kernel_traitsIf6__halffS2_fjLj4096ELj1ELj1ELj4ELj16ENS_18Kernel_traits_baseILj4096EfS2_fS2_fjLj128EEEEELb0ELb1ELb1ELb1EEEvNS_9FwdParamsE)
        /*0014*/ 	.short	0x0160
        /*0016*/ 	.short	0x00e8


	//----- nvinfo : EIATTR_CBANK_PARAM_SIZE
	.align		4
.L_3202:
        /*0018*/ 	.byte	0x03, 0x19
        /*001a*/ 	.short	0x00e8


	//----- nvinfo : EIATTR_KPARAM_INFO
	.align		4
        /*001c*/ 	.byte	0x04, 0x17
        /*001e*/ 	.short	(.L_3204 - .L_3203)
.L_3203:
        /*0020*/ 	.word	0x00000000
        /*0024*/ 	.short	0x0000
        /*0026*/ 	.short	0x0000
        /*0028*/ 	.byte	0x00, 0xf0, 0xa1, 0x03


	//----- nvinfo : EIATTR_MAXREG_COUNT
	.align		4
.L_3204:
        /*002c*/ 	.byte	0x03, 0x1b
        /*002e*/ 	.short	0x00ff


	//----- nvinfo : EIATTR_NUM_BARRIERS
	.align		4
        /*0030*/ 	.byte	0x02, 0x4c
        /*0032*/ 	.byte	0x01
	.zero		1


	//----- nvinfo : EIATTR_MERCURY_ISA_VERSION
	.align		4
        /*0034*/ 	.byte	0x03, 0x5f
        /*0036*/ 	.short	0x0000


	//----- nvinfo : EIATTR_COOP_GROUP_MASK_REGIDS
	.align		4
        /*0038*/ 	.byte	0x04, 0x29
        /*003a*/ 	.short	(.L_3206 - .L_3205)


	//   ....[0]....
.L_3205:
        /*003c*/ 	.word	0xffffffff


	//   ....[1]....
        /*0040*/ 	.word	0xffffffff


	//   ....[2]....
        /*0044*/ 	.word	0xffffffff


	//   ....[3]....
        /*0048*/ 	.word	0xffffffff


	//   ....[4]....
        /*004c*/ 	.word	0xffffffff


	//   ....[5]....
        /*0050*/ 	.word	0xffffffff


	//   ....[6]....
        /*0054*/ 	.word	0xffffffff


	//   ....[7]....
        /*0058*/ 	.word	0xffffffff


	//   ....[8]....
        /*005c*/ 	.word	0xffffffff


	//   ....[9]....
        /*0060*/ 	.word	0xffffffff


	//   ....[10]....
        /*0064*/ 	.word	0xffffffff


	//   ....[11]....
        /*0068*/ 	.word	0xffffffff


	//   ....[12]....
        /*006c*/ 	.word	0xffffffff


	//   ....[13]....
        /*0070*/ 	.word	0xffffffff


	//   ....[14]....
        /*0074*/ 	.word	0xffffffff


	//   ....[15]....
        /*0078*/ 	.word	0xffffffff


	//   ....[16]....
        /*007c*/ 	.word	0xffffffff


	//   ....[17]....
        /*0080*/ 	.word	0xffffffff


	//   ....[18]....
        /*0084*/ 	.word	0xffffffff


	//   ....[19]....
        /*0088*/ 	.word	0xffffffff


	//   ....[20]....
        /*008c*/ 	.word	0xffffffff


	//   ....[21]....
        /*0090*/ 	.word	0xffffffff


	//   ....[22]....
        /*0094*/ 	.word	0xffffffff


	//   ....[23]....
        /*0098*/ 	.word	0xffffffff


	//   ....[24]....
        /*009c*/ 	.word	0xffffffff


	//   ....[25]....
        /*00a0*/ 	.word	0xffffffff


	//   ....[26]....
        /*00a4*/ 	.word	0xffffffff


	//   ....[27]....
        /*00a8*/ 	.word	0xffffffff


	//----- nvinfo : EIATTR_COOP_GROUP_INSTR_OFFSETS
	.align		4
.L_3206:
        /*00ac*/ 	.byte	0x04, 0x28
        /*00ae*/ 	.short	(.L_3208 - .L_3207)


	//   ....[0]....
.L_3207:
        /*00b0*/ 	.word	0x00001e50


	//   ....[1]....
        /*00b4*/ 	.word	0x00001e80


	//   ....[2]....
        /*00b8*/ 	.word	0x00001ea0


	//   ....[3]....
        /*00bc*/ 	.word	0x00001ec0


	//   ....[4]....
        /*00c0*/ 	.word	0x00001ee0


	//   ....[5]....
        /*00c4*/ 	.word	0x00002310


	//   ....[6]....
        /*00c8*/ 	.word	0x00002330


	//   ....[7]....
        /*00cc*/ 	.word	0x00002350


	//   ....[8]....
        /*00d0*/ 	.word	0x00002370


	//   ....[9]....
        /*00d4*/ 	.word	0x00002390


	//   ....[10]....
        /*00d8*/ 	.word	0x00002480


	//   ....[11]....
        /*00dc*/ 	.word	0x000024d0


	//   ....[12]....
        /*00e0*/ 	.word	0x000024f0


	//   ....[13]....
        /*00e4*/ 	.word	0x00002500


	//   ....[14]....
        /*00e8*/ 	.word	0x000025e0


	//   ....[15]....
        /*00ec*/ 	.word	0x000025f0


	//   ....[16]....
        /*00f0*/ 	.word	0x00002690


	//   ....[17]....
        /*00f4*/ 	.word	0x000026e0


	//   ....[18]....
        /*00f8*/ 	.word	0x00003080


	//   ....[19]....
        /*00fc*/ 	.word	0x000030e0


	//   ....[20]....
        /*0100*/ 	.word	0x00003140


	//   ....[21]....
        /*0104*/ 	.word	0x000031a0


	//   ....[22]....
        /*0108*/ 	.word	0x00003200


	//   ....[23]....
        /*010c*/ 	.word	0x00003670


	//   ....[24]....
        /*0110*/ 	.word	0x000036d0


	//   ....[25]....
        /*0114*/ 	.word	0x00003730


	//   ....[26]....
        /*0118*/ 	.word	0x00003790


	//   ....[27]....
        /*011c*/ 	.word	0x000037f0


	//----- nvinfo : EIATTR_EXIT_INSTR_OFFSETS
	.align		4
.L_3208:
        /*0120*/ 	.byte	0x04, 0x1c
        /*0122*/ 	.short	(.L_3210 - .L_3209)


	//   ....[0]....
.L_3209:
        /*0124*/ 	.word	0x000002a0


	//   ....[1]....
        /*0128*/ 	.word	0x00003030


	//----- nvinfo : EIATTR_MAX_THREADS
	.align		4
.L_3210:
        /*012c*/ 	.byte	0x04, 0x05
        /*012e*/ 	.short	(.L_3212 - .L_3211)
.L_3211:
        /*0130*/ 	.word	0x00000080
        /*0134*/ 	.word	0x00000001
        /*0138*/ 	.word	0x00000001


	//----- nvinfo : EIATTR_CRS_STACK_SIZE
	.align		4
.L_3212:
        /*013c*/ 	.byte	0x04, 0x1e
        /*013e*/ 	.short	(.L_3214 - .L_3213)
.L_3213:
        /*0140*/ 	.word	0x00000000
.L_3214:


//--------------------- .nv.info._ZN10layer_norm13ln_fwd_kernelINS_13Kernel_traitsIf6__halffS2_fjLj4096ELj1ELj1ELj4ELj16ENS_18Kernel_traits_baseILj4096EfS2_fS2_fjLj128EEEEELb1ELb0ELb0ELb0EEEvNS_9FwdParamsE --------------------------
	.section	.nv.info._ZN10layer_norm13ln_fwd_kernelINS_13Kernel_traitsIf6__halffS2_fjLj4096ELj1ELj1ELj4ELj16ENS_18Kernel_traits_baseILj4096EfS2_fS2_fjLj128EEEEELb1ELb0ELb0ELb0EEEvNS_9FwdParamsE,"",@"SHT_CUDA_INFO"
	.sectionflags	@""
	.align	4


	//----- nvinfo : EIATTR_CUDA_API_VERSION
	.align		4
        /*0000*/ 	.byte	0x04, 0x37
        /*0002*/ 	.short	(.L_3216 - .L_3215)
.L_3215:
        /*0004*/ 	.word	0x00000082


	//----- nvinfo : EIATTR_SW2861232_WAR
	.align		4
.L_3216:
        /*0008*/ 	.byte	0x01, 0x35
	.zero		2


	//----- nvinfo : EIATTR_PARAM_CBANK
	.align		4
        /*000c*/ 	.byte	0x04, 0x0a
        /*000e*/ 	.short	(.L_3218 - .L_3217)
	.align		4
.L_3217:
        /*0010*/ 	.word	index@(.nv.constant0._ZN10layer_norm13ln_fwd_kernelINS_13Kernel_traitsIf6__halffS2_fjLj4096ELj1ELj1ELj4ELj16ENS_18Kernel_traits_baseILj4096EfS2_fS2_fjLj128EEEEELb1ELb0ELb0ELb0EEEvNS_9FwdParamsE)
        /*0014*/ 	.short	0x0160
        /*0016*/ 	.short	0x00e8


	//----- nvinfo : EIATTR_CBANK_PARAM_SIZE
	.align		4
.L_3218:
        /*0018*/ 	.byte	0x03, 0x19
        /*001a*/ 	.short	0x00e8


	//----- nvinfo : EIATTR_KPARAM_INFO
	.align		4
        /*001c*/ 	.byte	0x04, 0x17
        /*001e*/ 	.short	(.L_3220 - .L_3219)
.L_3219:
        /*0020*/ 	.word	0x00000000
        /*0024*/ 	.short	0x0000
        /*0026*/ 	.short	0x0000
        /*0028*/ 	.byte	0x00, 0xf0, 0xa1, 0x03


	//----- nvinfo : EIATTR_MAXREG_COUNT
	.align		4
.L_3220:
        /*002c*/ 	.byte	0x03, 0x1b
        /*002e*/ 	.short	0x00ff


	//----- nvinfo : EIATTR_NUM_BARRIERS
	.align		4
        /*0030*/ 	.byte	0x02, 0x4c
        /*0032*/ 	.byte	0x01
	.zero		1


	//----- nvinfo : EIATTR_MERCURY_ISA_VERSION
	.align		4
        /*0034*/ 	.byte	0x03, 0x5f
        /*0036*/ 	.short	0x0000


	//----- nvinfo : EIATTR_COOP_GROUP_MASK_REGIDS
	.align		4
        /*0038*/ 	.byte	0x04, 0x29
        /*003a*/ 	.short	(.L_3222 - .L_3221)


	//   ....[0]....
.L_3221:
        /*003c*/ 	.word	0xffffffff


	//   ....[1]....
        /*0040*/ 	.word	0xffffffff


	//   ....[2]....
        /*0044*/ 	.word	0xffffffff


	//   ....[3]....
        /*0048*/ 	.word	0xffffffff


	//   ....[4]....
        /*004c*/ 	.word	0xffffffff


	//   ....[5]....
        /*0050*/ 	.word	0xffffffff


	//   ....[6]....
        /*0054*/ 	.word	0xffffffff


	//   ....[7]....
        /*0058*/ 	.word	0xffffffff


	//   ....[8]....
        /*005c*/ 	.word	0xffffffff


	//   ....[9]....
        /*0060*/ 	.word	0xffffffff


	//   ....[10]....
        /*0064*/ 	.word	0xffffffff


	//   ....[11]....
        /*0068*/ 	.word	0xffffffff


	//   ....[12]....
        /*006c*/ 	.word	0xffffffff


	//   ....[13]....
        /*0070*/ 	.word	0xffffffff


	//   ....[14]....
        /*0074*/ 	.word	0xffffffff


	//   ....[15]....
        /*0078*/ 	.word	0xffffffff


	//   ....[16]....
        /*007c*/ 	.word	0xffffffff


	//   ....[17]....
        /*0080*/ 	.word	0xffffffff


	//   ....[18]....
        /*0084*/ 	.word	0xffffffff


	//   ....[19]....
        /*0088*/ 	.word	0xffffffff


	//   ....[20]....
        /*008c*/ 	.word	0xffffffff


	//   ....[21]....
        /*0090*/ 	.word	0xffffffff


	//   ....[22]....
        /*0094*/ 	.word	0xffffffff


	//   ....[23]....
        /*0098*/ 	.word	0xffffffff


	//   ....[24]....
        /*009c*/ 	.word	0xffffffff


	//   ....[25]....
        /*00a0*/ 	.word	0xffffffff


	//   ....[26]....
        /*00a4*/ 	.word	0xffffffff


	//   ....[27]....
        /*00a8*/ 	.word	0xffffffff


	//----- nvinfo : EIATTR_COOP_GROUP_INSTR_OFFSETS
	.align		4
.L_3222:
        /*00ac*/ 	.byte	0x04, 0x28
        /*00ae*/ 	.short	(.L_3224 - .L_3223)


	//   ....[0]....
.L_3223:
        /*00b0*/ 	.word	0x0000c270


	//   ....[1]....
        /*00b4*/ 	.word	0x0000c2a0


	//   ....[2]....
        /*00b8*/ 	.word	0x0000c2d0


	//   ....[3]....
        /*00bc*/ 	.word	0x0000c2f0


	//   ....[4]....
        /*00c0*/ 	.word	0x0000c310


	//   ....[5]....
        /*00c4*/ 	.word	0x0000c750


	//   ....[6]....
        /*00c8*/ 	.word	0x0000c770


	//   ....[7]....
        /*00cc*/ 	.word	0x0000c790


	//   ....[8]....
        /*00d0*/ 	.word	0x0000c7b0


	//   ....[9]....
        /*00d4*/ 	.word	0x0000c7d0


	//   ....[10]....
        /*00d8*/ 	.word	0x0000c900


	//   ....[11]....
        /*00dc*/ 	.word	0x0000c950


	//   ....[12]....
        /*00e0*/ 	.word	0x0000c9a0


	//   ....[13]....
        /*00e4*/ 	.word	0x0000c9c0


	//   ....[14]....
        /*00e8*/ 	.word	0x0000ca60


	//   ....[15]....
        /*00ec*/ 	.word	0x0000ca90


	//   ....[16]....
        /*00f0*/ 	.word	0x0000cb20


	//   ....[17]....
        /*00f4*/ 	.word	0x0000cb50


	//   ....[18]....
        /*00f8*/ 	.word	0x0000d590


	//   ....[19]....
        /*00fc*/ 	.word	0x0000d600


	//   ....[20]....
        /*0100*/ 	.word	0x0000d660


	//   ....[21]....
        /*0104*/ 	.word	0x0000d6c0


	//   ....[22]....
        /*0108*/ 	.word	0x0000d720


	//   ....[23]....
        /*010c*/ 	.word	0x0000dbb0


	//   ....[24]....
        /*0110*/ 	.word	0x0000dc10


	//   ....[25]....
        /*0114*/ 	.word	0x0000dc70


	//   ....[26]....
        /*0118*/ 	.word	0x0000dcd0


	//   ....[27]....
        /*011c*/ 	.word	0x0000dd40


	//----- nvinfo : EIATTR_EXIT_INSTR_OFFSETS
	.align		4
.L_3224:
        /*0120*/ 	.byte	0x04, 0x1c
        /*0122*/ 	.short	(.L_3226 - .L_3225)


	//   ....[0]....
.L_3225:
        /*0124*/ 	.word	0x00000a30


	//   ....[1]....
        /*0128*/ 	.word	0x0000d540


	//----- nvinfo : EIATTR_MAX_THREADS
	.align		4
.L_3226:
        /*012c*/ 	.byte	0x04, 0x05
        /*012e*/ 	.short	(.L_3228 - .L_3227)
.L_3227:
        /*0130*/ 	.word	0x00000080
        /*0134*/ 	.word	0x00000001
        /*0138*/ 	.word	0x00000001


	//----- nvinfo : EIATTR_CRS_STACK_SIZE
	.align		4
.L_3228:
        /*013c*/ 	.byte	0x04, 0x1e
        /*013e*/ 	.short	(.L_3230 - .L_3229)
.L_3229:
        /*0140*/ 	.word	0x00000000
.L_3230:


//--------------------- .nv.info._ZN10layer_norm13ln_fwd_kernelINS_13Kernel_traitsIf6__halffS2_fjLj4096ELj1ELj1ELj4ELj16ENS_18Kernel_traits_baseILj4096EfS2_fS2_fjLj128EEEEELb1ELb0ELb0ELb1EEEvNS_9FwdParamsE --------------------------
	.section	.nv.info._ZN10layer_norm13ln_fwd_kernelINS_13Kernel_traitsIf6__halffS2_fjLj4096ELj1ELj1ELj4ELj16ENS_18Kernel_traits_baseILj4096EfS2_fS2_fjLj128EEEEELb1ELb0ELb0ELb1EEEvNS_9FwdParamsE,"",@"SHT_CUDA_INFO"
	.sectionflags	@""
	.align	4


	//----- nvinfo : EIATTR_CUDA_API_VERSION
	.align		4
        /*0000*/ 	.byte	0x04, 0x37
        /*0002*/ 	.short	(.L_3232 - .L_3231)
.L_3231:
        /*0004*/ 	.word	0x00000082


	//----- nvinfo : EIATTR_SW2861232_WAR
	.align		4
.L_3232:
        /*0008*/ 	.byte	0x01, 0x35
	.zero		2


	//----- nvinfo : EIATTR_PARAM_CBANK
	.align		4
        /*000c*/ 	.byte	0x04, 0x0a
        /*000e*/ 	.short	(.L_3234 - .L_3233)
	.align		4
.L_3233:
        /*0010*/ 	.word	index@(.nv.constant0._ZN10layer_norm13ln_fwd_kernelINS_13Kernel_traitsIf6__halffS2_fjLj4096ELj1ELj1ELj4ELj16ENS_18Kernel_traits_baseILj4096EfS2_fS2_fjLj128EEEEELb1ELb0ELb0ELb1EEEvNS_9FwdParamsE)
        /*0014*/ 	.short	0x0160
        /*0016*/ 	.short	0x00e8


	//----- nvinfo : EIATTR_CBANK_PARAM_SIZE
	.align		4
.L_3234:
        /*0018*/ 	.byte	0x03, 0x19
        /*001a*/ 	.short	0x00e8


	//----- nvinfo : EIATTR_KPARAM_INFO
	.align		4
        /*001c*/ 	.byte	0x04, 0x17
        /*001e*/ 	.short	(.L_3236 - .L_3235)
.L_3235:
        /*0020*/ 	.word	0x00000000
        /*0024*/ 	.short	0x0000
        /*0026*/ 	.short	0x0000
        /*0028*/ 	.byte	0x00, 0xf0, 0xa1, 0x03


	//----- nvinfo : EIATTR_MAXREG_COUNT
	.align		4
.L_3236:
        /*002c*/ 	.byte	0x03, 0x1b
        /*002e*/ 	.short	0x00ff


	//----- nvinfo : EIATTR_NUM_BARRIERS
	.align		4
        /*0030*/ 	.byte	0x02, 0x4c
        /*0032*/ 	.byte	0x01
	.zero		1


	//----- nvinfo : EIATTR_MERCURY_ISA_VERSION
	.align		4
        /*0034*/ 	.byte	0x03, 0x5f
        /*0036*/ 	.short	0x0000


	//----- nvinfo : EIATTR_COOP_GROUP_MASK_REGIDS
	.align		4
        /*0038*/ 	.byte	0x04, 0x29
        /*003a*/ 	.short	(.L_3238 - .L_3237)


	//   ....[0]....
.L_3237:
        /*003c*/ 	.word	0xffffffff


	//   ....[1]....
        /*0040*/ 	.word	0xffffffff


	//   ....[2]....
        /*0044*/ 	.word	0xffffffff


	//   ....[3]....
        /*0048*/ 	.word	0xffffffff


	//   ....[4]....
        /*004c*/ 	.word	0xffffffff


	//   ....[5]....
        /*0050*/ 	.word	0xffffffff


	//   ....[6]....
        /*0054*/ 	.word	0xffffffff


	//   ....[7]....
        /*0058*/ 	.word	0xffffffff


	//   ....[8]....
        /*005c*/ 	.word	0xffffffff


	//   ....[9]....
        /*0060*/ 	.word	0xffffffff


	//   ....[10]....
        /*0064*/ 	.word	0xffffffff


	//   ....[11]....
        /*0068*/ 	.word	0xffffffff


	//   ....[12]....
        /*006c*/ 	.word	0xffffffff


	//   ....[13]....
        /*0070*/ 	.word	0xffffffff


	//   ....[14]....
        /*0074*/ 	.word	0xffffffff


	//   ....[15]....
        /*0078*/ 	.word	0xffffffff


	//   ....[16]....
        /*007c*/ 	.word	0xffffffff


	//   ....[17]....
        /*0080*/ 	.word	0xffffffff


	//   ....[18]....
        /*0084*/ 	.word	0xffffffff


	//   ....[19]....
        /*0088*/ 	.word	0xffffffff


	//   ....[20]....
        /*008c*/ 	.word	0xffffffff


	//   ....[21]....
        /*0090*/ 	.word	0xffffffff


	//   ....[22]....
        /*0094*/ 	.word	0xffffffff


	//   ....[23]....
        /*0098*/ 	.word	0xffffffff


	//   ....[24]....
        /*009c*/ 	.word	0xffffffff


	//   ....[25]....
        /*00a0*/ 	.word	0xffffffff


	//   ....[26]....
        /*00a4*/ 	.word	0xffffffff


	//   ....[27]....
        /*00a8*/ 	.word	0xffffffff


	//----- nvinfo : EIATTR_COOP_GROUP_INSTR_OFFSETS
	.align		4
.L_3238:
        /*00ac*/ 	.byte	0x04, 0x28
        /*00ae*/ 	.short	(.L_3240 - .L_3239)


	//   ....[0]....
.L_3239:
        /*00b0*/ 	.word	0x0000bc60


	//   ....[1]....
        /*00b4*/ 	.word	0x0000bc90


	//   ....[2]....
        /*00b8*/ 	.word	0x0000bcb0


	//   ....[3]....
        /*00bc*/ 	.word	0x0000bcd0


	//   ....[4]....
        /*00c0*/ 	.word	0x0000bcf0


	//   ....[5]....
        /*00c4*/ 	.word	0x0000c120


	//   ....[6]....
        /*00c8*/ 	.word	0x0000c140


	//   ....[7]....
        /*00cc*/ 	.word	0x0000c160


	//   ....[8]....
        /*00d0*/ 	.word	0x0000c180


	//   ....[9]....
        /*00d4*/ 	.word	0x0000c1a0


	//   ....[10]....
        /*00d8*/ 	.word	0x0000c2a0


	//   ....[11]....
        /*00dc*/ 	.word	0x0000c300


	//   ....[12]....
        /*00e0*/ 	.word	0x0000c340


	//   ....[13]....
        /*00e4*/ 	.word	0x0000c360


	//   ....[14]....
        /*00e8*/ 	.word	0x0000c3e0


	//   ....[15]....
        /*00ec*/ 	.word	0x0000c430


	//   ....[16]....
        /*00f0*/ 	.word	0x0000c490


	//   ....[17]....
        /*00f4*/ 	.word	0x0000c500


	//   ....[18]....
        /*00f8*/ 	.word	0x0000ce30


	//   ....[19]....
        /*00fc*/ 	.word	0x0000cea0


	//   ....[20]....
        /*0100*/ 	.word	0x0000cf00


	//   ....[21]....
        /*0104*/ 	.word	0x0000cf60


	//   ....[22]....
        /*0108*/ 	.word	0x0000cfc0


	//   ....[23]....
        /*010c*/ 	.word	0x0000d430


	//   ....[24]....
        /*0110*/ 	.word	0x0000d490


	//   ....[25]....
        /*0114*/ 	.word	0x0000d4f0


	//   ....[26]....
        /*0118*/ 	.word	0x0000d550


	//   ....[27]....
        /*011c*/ 	.word	0x0000d5b0


	//----- nvinfo : EIATTR_EXIT_INSTR_OFFSETS
	.align		4
.L_3240:
        /*0120*/ 	.byte	0x04, 0x1c
        /*0122*/ 	.short	(.L_3242 - .L_3241)


	//   ....[0]....
.L_3241:
        /*0124*/ 	.word	0x000006c0


	//   ....[1]....
        /*0128*/ 	.word	0x0000cde0


	//----- nvinfo : EIATTR_MAX_THREADS
	.align		4
.L_3242:
        /*012c*/ 	.byte	0x04, 0x05
        /*012e*/ 	.short	(.L_3244 - .L_3243)
.L_3243:
        /*0130*/ 	.word	0x00000080
        /*0134*/ 	.word	0x00000001
        /*0138*/ 	.word	0x00000001


	//----- nvinfo : EIATTR_CRS_STACK_SIZE
	.align		4
.L_3244:
        /*013c*/ 	.byte	0x04, 0x1e
        /*013e*/ 	.short	(.L_3246 - .L_3245)
.L_3245:
        /*0140*/ 	.word	0x00000000
.L_3246:


//--------------------- .nv.info._ZN10layer_norm13ln_fwd_kernelINS_13Kernel_traitsIf6__halffS2_fjLj4096ELj1ELj1ELj4ELj16ENS_18Kernel_traits_baseILj4096EfS2_fS2_fjLj128EEEEELb1ELb0ELb1ELb0EEEvNS_9FwdParamsE --------------------------
	.section	.nv.info._ZN10layer_norm13ln_fwd_kernelINS_13Kernel_traitsIf6__halffS2_fjLj4096ELj1ELj1ELj4ELj16ENS_18Kernel_traits_baseILj4096EfS2_fS2_fjLj128EEEEELb1ELb0ELb1ELb0EEEvNS_9FwdParamsE,"",@"SHT_CUDA_INFO"
	.sectionflags	@""
	.align	4


	//----- nvinfo : EIATTR_CUDA_API_VERSION
	.align		4
        /*0000*/ 	.byte	0x04, 0x37
        /*0002*/ 	.short	(.L_3248 - .L_3247)
.L_3247:
        /*0004*/ 	.word	0x00000082


	//----- nvinfo : EIATTR_SW2861232_WAR
	.align		4
.L_3248:
        /*0008*/ 	.byte	0x01, 0x35
	.zero		2


	//----- nvinfo : EIATTR_PARAM_CBANK
	.align		4
        /*000c*/ 	.byte	0x04, 0x0a
        /*000e*/ 	.short	(.L_3250 - .L_3249)
	.align		4
.L_3249:
        /*0010*/ 	.word	index@(.nv.constant0._ZN10layer_norm13ln_fwd_kernelINS_13Kernel_traitsIf6__halffS2_fjLj4096ELj1ELj1ELj4ELj16ENS_18Kernel_traits_baseILj4096EfS2_fS2_fjLj128EEEEELb1ELb0ELb1ELb0EEEvNS_9FwdParamsE)
        /*0014*/ 	.short	0x0160
        /*0016*/ 	.short	0x00e8


	//----- nvinfo : EIATTR_CBANK_PARAM_SIZE
	.align		4
.L_3250:
        /*0018*/ 	.byte	0x03, 0x19
        /*001a*/ 	.short	0x00e8


	//----- nvinfo : EIATTR_KPARAM_INFO
	.align		4
        /*001c*/ 	.byte	0x04, 0x17
        /*001e*/ 	.short	(.L_3252 - .L_3251)
.L_3251:
        /*0020*/ 	.word	0x00000000
        /*0024*/ 	.short	0x0000
        /*0026*/ 	.short	0x0000
        /*0028*/ 	.byte	0x00, 0xf0, 0xa1, 0x03


	//----- nvinfo : EIATTR_MAXREG_COUNT
	.align		4
.L_3252:
        /*002c*/ 	.byte	0x03, 0x1b
        /*002e*/ 	.short	0x00ff


	//----- nvinfo : EIATTR_NUM_BARRIERS
	.align		4
        /*0030*/ 	.byte	0x02, 0x4c
        /*0032*/ 	.byte	0x01
	.zero		1


	//----- nvinfo : EIATTR_MERCURY_ISA_VERSION
	.align		4
        /*0034*/ 	.byte	0x03, 0x5f
        /*0036*/ 	.short	0x0000


	//----- nvinfo : EIATTR_COOP_GROUP_MASK_REGIDS
	.align		4
        /*0038*/ 	.byte	0x04, 0x29
        /*003a*/ 	.short	(.L_3254 - .L_3253)


	//   ....[0]....
.L_3253:
        /*003c*/ 	.word	0xffffffff


	//   ....[1]....
        /*0040*/ 	.word	0xffffffff


	//   ....[2]....
        /*0044*/ 	.word	0xffffffff


	//   ....[3]....
        /*0048*/ 	.word	0xffffffff


	//   ....[4]....
        /*004c*/ 	.word	0xffffffff


	//   ....[5]....
        /*0050*/ 	.word	0xffffffff


	//   ....[6]....
        /*0054*/ 	.word	0xffffffff


	//   ....[7]....
        /*0058*/ 	.word	0xffffffff


	//   ....[8]....
        /*005c*/ 	.word	0xffffffff


	//   ....[9]....
        /*0060*/ 	.word	0xffffffff


	//   ....[10]....
        /*0064*/ 	.word	0xffffffff


	//   ....[11]....
        /*0068*/ 	.word	0xffffffff


	//   ....[12]....
        /*006c*/ 	.word	0xffffffff


	//   ....[13]....
        /*0070*/ 	.word	0xffffffff


	//   ....[14]....
        /*0074*/ 	.word	0xffffffff


	//   ....[15]....
        /*0078*/ 	.word	0xffffffff


	//   ....[16]....
        /*007c*/ 	.word	0xffffffff


	//   ....[17]....
        /*0080*/ 	.word	0xffffffff


	//   ....[18]....
        /*0084*/ 	.word	0xffffffff


	//   ....[19]....
        /*0088*/ 	.word	0xffffffff


	//   ....[20]....
        /*008c*/ 	.word	0xffffffff


	//   ....[21]....
        /*0090*/ 	.word	0xffffffff


	//   ....[22]....
        /*0094*/ 	.word	0xffffffff


	//   ....[23]....
        /*0098*/ 	.word	0xffffffff


	//   ....[24]....
        /*009c*/ 	.word	0xffffffff


	//   ....[25]....
        /*00a0*/ 	.word	0xffffffff


	//   ....[26]....
        /*00a4*/ 	.word	0xffffffff


	//   ....[27]....
        /*00a8*/ 	.word	0xffffffff


	//----- nvinfo : EIATTR_COOP_GROUP_INSTR_OFFSETS
	.align		4
.L_3254:
        /*00ac*/ 	.byte	0x04, 0x28
        /*00ae*/ 	.short	(.L_3256 - .L_3255)


	//   ....[0]....
.L_3255:
        /*00b0*/ 	.word	0x0000d400


	//   ....[1]....
        /*00b4*/ 	.word	0x0000d430


	//   ....[2]....
        /*00b8*/ 	.word	0x0000d450


	//   ....[3]....
        /*00bc*/ 	.word	0x0000d470


	//   ....[4]....
        /*00c0*/ 	.word	0x0000d490


	//   ....[5]....
        /*00c4*/ 	.word	0x0000d8d0


	//   ....[6]....
        /*00c8*/ 	.word	0x0000d8f0


	//   ....[7]....
        /*00cc*/ 	.word	0x0000d910


	//   ....[8]....
        /*00d0*/ 	.word	0x0000d930


	//   ....[9]....
        /*00d4*/ 	.word	0x0000d950


	//   ....[10]....
        /*00d8*/ 	.word	0x0000da80


	//   ....[11]....
        /*00dc*/ 	.word	0x0000dad0


	//   ....[12]....
        /*00e0*/ 	.word	0x0000db10


	//   ....[13]....
        /*00e4*/ 	.word	0x0000db30


	//   ....[14]....
        /*00e8*/ 	.word	0x0000dbc0


	//   ....[15]....
        /*00ec*/ 	.word	0x0000dc00


	//   ....[16]....
        /*00f0*/ 	.word	0x0000dc90


	//   ....[17]....
        /*00f4*/ 	.word	0x0000dcb0


	//   ....[18]....
        /*00f8*/ 	.word	0x0000e770


	//   ....[19]....
        /*00fc*/ 	.word	0x0000e7e0


	//   ....[20]....
        /*0100*/ 	.word	0x0000e840


	//   ....[21]....
        /*0104*/ 	.word	0x0000e8a0


	//   ....[22]....
        /*0108*/ 	.word	0x0000e900


	//   ....[23]....
        /*010c*/ 	.word	0x0000ed80


	//   ....[24]....
        /*0110*/ 	.word	0x0000ede0


	//   ....[25]....
        /*0114*/ 	.word	0x0000ee40


	//   ....[26]....
        /*0118*/ 	.word	0x0000eea0


	//   ....[27]....
        /*011c*/ 	.word	0x0000ef10


	//----- nvinfo : EIATTR_EXIT_INSTR_OFFSETS
	.align		4
.L_3256:
        /*0120*/ 	.byte	0x04, 0x1c
        /*0122*/ 	.short	(.L_3258 - .L_3257)


	//   ....[0]....
.L_3257:
        /*0124*/ 	.word	0x000009f0


	//   ....[1]....
        /*0128*/ 	.word	0x0000e720


	//----- nvinfo : EIATTR_MAX_THREADS
	.align		4
.L_3258:
        /*012c*/ 	.byte	0x04, 0x05
        /*012e*/ 	.short	(.L_3260 - .L_3259)
.L_3259:
        /*0130*/ 	.word	0x00000080
        /*0134*/ 	.word	0x00000001
        /*0138*/ 	.word	0x00000001


	//----- nvinfo : EIATTR_CRS_STACK_SIZE
	.align		4
.L_3260:
        /*013c*/ 	.byte	0x04, 0x1e
        /*013e*/ 	.short	(.L_3262 - .L_3261)
.L_3261:
        /*0140*/ 	.word	0x00000000
.L_3262:


//--------------------- .nv.info._ZN10layer_norm13ln_fwd_kernelINS_13Kernel_traitsIf6__halffS2_fjLj4096ELj1ELj1ELj4ELj16ENS_18Kernel_traits_baseILj4096EfS2_fS2_fjLj128EEEEELb1ELb0ELb1ELb1EEEvNS_9FwdParamsE --------------------------
	.section	.nv.info._ZN10layer_norm13ln_fwd_kernelINS_13Kernel_traitsIf6__halffS2_fjLj4096ELj1ELj1ELj4ELj16ENS_18Kernel_traits_baseILj4096EfS2_fS2_fjLj128EEEEELb1ELb0ELb1ELb1EEEvNS_9FwdParamsE,"",@"SHT_CUDA_INFO"
	.sectionflags	@""
	.align	4


	//----- nvinfo : EIATTR_CUDA_API_VERSION
	.align		4
        /*0000*/ 	.byte	0x04, 0x37
        /*0002*/ 	.short	(.L_3264 - .L_3263)
.L_3263:
        /*0004*/ 	.word	0x00000082


	//----- nvinfo : EIATTR_SW2861232_WAR
	.align		4
.L_3264:
        /*0008*/ 	.byte	0x01, 0x35
	.zero		2


	//----- nvinfo : EIATTR_PARAM_CBANK
	.align		4
        /*000c*/ 	.byte	0x04, 0x0a
        /*000e*/ 	.short	(.L_3266 - .L_3265)
	.align		4
.L_3265:
        /*0010*/ 	.word	index@(.nv.constant0._ZN10layer_norm13ln_fwd_kernelINS_13Kernel_traitsIf6__halffS2_fjLj4096ELj1ELj1ELj4ELj16ENS_18Kernel_traits_baseILj4096EfS2_fS2_fjLj128EEEEELb1ELb0ELb1ELb1EEEvNS_9FwdParamsE)
        /*0014*/ 	.short	0x0160
        /*0016*/ 	.short	0x00e8


	//----- nvinfo : EIATTR_CBANK_PARAM_SIZE
	.align		4
.L_3266:
        /*0018*/ 	.byte	0x03, 0x19
        /*001a*/ 	.short	0x00e8


	//----- nvinfo : EIATTR_KPARAM_INFO
	.align		4
        /*001c*/ 	.byte	0x04, 0x17
        /*001e*/ 	.short	(.L_3268 - .L_3267)
.L_3267:
        /*0020*/ 	.word	0x00000000
        /*0024*/ 	.short	0x0000
        /*0026*/ 	.short	0x0000
        /*0028*/ 	.byte	0x00, 0xf0, 0xa1, 0x03


	//----- nvinfo : EIATTR_MAXREG_COUNT
	.align		4
.L_3268:
        /*002c*/ 	.byte	0x03, 0x1b
        /*002e*/ 	.short	0x00ff


	//----- nvinfo : EIATTR_NUM_BARRIERS
	.align		4
        /*0030*/ 	.byte	0x02, 0x4c
        /*0032*/ 	.byte	0x01
	.zero		1


	//----- nvinfo : EIATTR_MERCURY_ISA_VERSION
	.align		4
        /*0034*/ 	.byte	0x03, 0x5f
        /*0036*/ 	.short	0x0000


	//----- nvinfo : EIATTR_COOP_GROUP_MASK_REGIDS
	.align		4
        /*0038*/ 	.byte	0x04, 0x29
        /*003a*/ 	.short	(.L_3270 - .L_3269)


	//   ....[0]....
.L_3269:
        /*003c*/ 	.word	0xffffffff


	//   ....[1]....
        /*0040*/ 	.word	0xffffffff


	//   ....[2]....
        /*0044*/ 	.word	0xffffffff


	//   ....[3]....
        /*0048*/ 	.word	0xffffffff


	//   ....[4]....
        /*004c*/ 	.word	0xffffffff


	//   ....[5]....
        /*0050*/ 	.word	0xffffffff


	//   ....[6]....
        /*0054*/ 	.word	0xffffffff


	//   ....[7]....
        /*0058*/ 	.word	0xffffffff


	//   ....[8]....
        /*005c*/ 	.word	0xffffffff


	//   ....[9]....
        /*0060*/ 	.word	0xffffffff


	//   ....[10]....
        /*0064*/ 	.word	0xffffffff


	//   ....[11]....
        /*0068*/ 	.word	0xffffffff


	//   ....[12]....
        /*006c*/ 	.word	0xffffffff


	//   ....[13]....
        /*0070*/ 	.word	0xffffffff


	//   ....[14]....
        /*0074*/ 	.word	0xffffffff


	//   ....[15]....
        /*0078*/ 	.word	0xffffffff


	//   ....[16]....
        /*007c*/ 	.word	0xffffffff


	//   ....[17]....
        /*0080*/ 	.word	0xffffffff


	//   ....[18]....
        /*0084*/ 	.word	0xffffffff


	//   ....[19]....
        /*0088*/ 	.word	0xffffffff


	//   ....[20]....
        /*008c*/ 	.word	0xffffffff


	//   ....[21]....
        /*0090*/ 	.word	0xffffffff


	//   ....[22]....
        /*0094*/ 	.word	0xffffffff


	//   ....[23]....
        /*0098*/ 	.word	0xffffffff


	//   ....[24]....
        /*009c*/ 	.word	0xffffffff


	//   ....[25]....
        /*00a0*/ 	.word	0xffffffff


	//   ....[26]....
        /*00a4*/ 	.word	0xffffffff


	//   ....[27]....
        /*00a8*/ 	.word	0xffffffff


	//----- nvinfo : EIATTR_COOP_GROUP_INSTR_OFFSETS
	.align		4
.L_3270:
        /*00ac*/ 	.byte	0x04, 0x28
        /*00ae*/ 	.short	(.L_3272 - .L_3271)


	//   ....[0]....
.L_3271:
        /*00b0*/ 	.word	0x0000ce60


	//   ....[1]....
        /*00b4*/ 	.word	0x0000ce90


	//   ....[2]....
        /*00b8*/ 	.word	0x0000ceb0


	//   ....[3]....
        /*00bc*/ 	.word	0x0000ced0


	//   ....[4]....
        /*00c0*/ 	.word	0x0000cef0


	//   ....[5]....
        /*00c4*/ 	.word	0x0000d320


	//   ....[6]....
        /*00c8*/ 	.word	0x0000d340


	//   ....[7]....
        /*00cc*/ 	.word	0x0000d360


	//   ....[8]....
        /*00d0*/ 	.word	0x0000d380


	//   ....[9]....
        /*00d4*/ 	.word	0x0000d3a0


	//   ....[10]....
        /*00d8*/ 	.word	0x0000d4b0


	//   ....[11]....
        /*00dc*/ 	.word	0x0000d500


	//   ....[12]....
        /*00e0*/ 	.word	0x0000d530


	//   ....[13]....
        /*00e4*/ 	.word	0x0000d540


	//   ....[14]....
        /*00e8*/ 	.word	0x0000d5e0


	//   ....[15]....
        /*00ec*/ 	.word	0x0000d620


	//   ....[16]....
        /*00f0*/ 	.word	0x0000d6d0


	//   ....[17]....
        /*00f4*/ 	.word	0x0000d710


	//   ....[18]....
        /*00f8*/ 	.word	0x0000e0c0


	//   ....[19]....
        /*00fc*/ 	.word	0x0000e130


	//   ....[20]....
        /*0100*/ 	.word	0x0000e190


	//   ....[21]....
        /*0104*/ 	.word	0x0000e1f0


	//   ....[22]....
        /*0108*/ 	.word	0x0000e250


	//   ....[23]....
        /*010c*/ 	.word	0x0000e6c0


	//   ....[24]....
        /*0110*/ 	.word	0x0000e720


	//   ....[25]....
        /*0114*/ 	.word	0x0000e780


	//   ....[26]....
        /*0118*/ 	.word	0x0000e7e0


	//   ....[27]....
        /*011c*/ 	.word	0x0000e840


	//----- nvinfo : EIATTR_EXIT_INSTR_OFFSETS
	.align		4
.L_3272:
        /*0120*/ 	.byte	0x04, 0x1c
        /*0122*/ 	.short	(.L_3274 - .L_3273)


	//   ....[0]....
.L_3273:
        /*0124*/ 	.word	0x000006c0


	//   ....[1]....
        /*0128*/ 	.word	0x0000e070


	//----- nvinfo : EIATTR_MAX_THREADS
	.align		4
.L_3274:
        /*012c*/ 	.byte	0x04, 0x05
        /*012e*/ 	.short	(.L_3276 - .L_3275)
.L_3275:
        /*0130*/ 	.word	0x00000080
        /*0134*/ 	.word	0x00000001
        /*0138*/ 	.word	0x00000001


	//----- nvinfo : EIATTR_CRS_STACK_SIZE
	.align		4
.L_3276:
        /*013c*/ 	.byte	0x04, 0x1e
        /*013e*/ 	.short	(.L_3278 - .L_3277)
.L_3277:
        /*0140*/ 	.word	0x00000000
.L_3278:


//--------------------- .nv.info._ZN10layer_norm13ln_fwd_kernelINS_13Kernel_traitsIf6__halffS2_fjLj4096ELj1ELj1ELj4ELj16ENS_18Kernel_traits_baseILj4096EfS2_fS2_fjLj128EEEEELb1ELb1ELb0ELb0EEEvNS_9FwdParamsE --------------------------
	.section	.nv.info._ZN10layer_norm13ln_fwd_kernelINS_13Kernel_traitsIf6__halffS2_fjLj4096ELj1ELj1ELj4ELj16ENS_18Kernel_traits_baseILj4096EfS2_fS2_fjLj128EEEEELb1ELb1ELb0ELb0EEEvNS_9FwdParamsE,"",@"SHT_CUDA_INFO"
	.sectionflags	@""
	.align	4


	//----- nvinfo : EIATTR_CUDA_API_VERSION
	.align		4
        /*0000*/ 	.byte	0x04, 0x37
        /*0002*/ 	.short	(.L_3280 - .L_3279)
.L_3279:
        /*0004*/ 	.word	0x00000082


	//----- nvinfo : EIATTR_SW2861232_WAR
	.align		4
.L_3280:
        /*0008*/ 	.byte	0x01, 0x35
	.zero		2


	//----- nvinfo : EIATTR_PARAM_CBANK
	.align		4
        /*000c*/ 	.byte	0x04, 0x0a
        /*000e*/ 	.short	(.L_3282 - .L_3281)
	.align		4
.L_3281:
        /*0010*/ 	.word	index@(.nv.constant0._ZN10layer_norm13ln_fwd_kernelINS_13Kernel_traitsIf6__halffS2_fjLj4096ELj1ELj1ELj4ELj16ENS_18Kernel_traits_baseILj4096EfS2_fS2_fjLj128EEEEELb1ELb1ELb0ELb0EEEvNS_9FwdParamsE)
        /*0014*/ 	.short	0x0160
        /*0016*/ 	.short	0x00e8


	//----- nvinfo : EIATTR_CBANK_PARAM_SIZE
	.align		4
.L_3282:
        /*0018*/ 	.byte	0x03, 0x19
        /*001a*/ 	.short	0x00e8


	//----- nvinfo : EIATTR_KPARAM_INFO
	.align		4
        /*001c*/ 	.byte	0x04, 0x17
        /*001e*/ 	.short	(.L_3284 - .L_3283)
.L_3283:
        /*0020*/ 	.word	0x00000000
        /*0024*/ 	.short	0x0000
        /*0026*/ 	.short	0x0000
        /*0028*/ 	.byte	0x00, 0xf0, 0xa1, 0x03


	//----- nvinfo : EIATTR_MAXREG_COUNT
	.align		4
.L_3284:
        /*002c*/ 	.byte	0x03, 0x1b
        /*002e*/ 	.short	0x00ff


	//----- nvinfo : EIATTR_NUM_BARRIERS
	.align		4
        /*0030*/ 	.byte	0x02, 0x4c
        /*0032*/ 	.byte	0x01
	.zero		1


	//----- nvinfo : EIATTR_ANNOTATIONS
	.align		4
        /*0034*/ 	.byte	0x04, 0x55
        /*0036*/ 	.short	(.L_3286 - .L_3285)


	//   ....[0]....
.L_3285:
        /*0038*/ 	.word	0x00000001
        /*003c*/ 	.byte	0xe0, 0x0c, 0x00, 0x00, 0x01, 0x00, 0x00, 0x00, 0x10, 0xcc, 0x00, 0x00


	//----- nvinfo : EIATTR_MERCURY_ISA_VERSION
	.align		4
.L_3286:
        /*0048*/ 	.byte	0x03, 0x5f
        /*004a*/ 	.short	0x0000


	//----- nvinfo : EIATTR_COOP_GROUP_MASK_REGIDS
	.align		4
        /*004c*/ 	.byte	0x04, 0x29
        /*004e*/ 	.short	(.L_3288 - .L_3287)


	//   ....[0]....
.L_3287:
        /*0050*/ 	.word	0xffffffff


	//   ....[1]....
        /*0054*/ 	.word	0xffffffff


	//   ....[2]....
        /*0058*/ 	.word	0xffffffff


	//   ....[3]....
        /*005c*/ 	.word	0xffffffff


	//   ....[4]....
        /*0060*/ 	.word	0xffffffff


	//   ....[5]....
        /*0064*/ 	.word	0xffffffff


	//   ....[6]....
        /*0068*/ 	.word	0xffffffff


	//   ....[7]....
        /*006c*/ 	.word	0xffffffff


	//   ....[8]....
        /*0070*/ 	.word	0xffffffff


	//   ....[9]....
        /*0074*/ 	.word	0xffffffff


	//   ....[10]....
        /*0078*/ 	.word	0xffffffff


	//   ....[11]....
        /*007c*/ 	.word	0xffffffff


	//   ....[12]....
        /*0080*/ 	.word	0xffffffff


	//   ....[13]....
        /*0084*/ 	.word	0xffffffff


	//   ....[14]....
        /*0088*/ 	.word	0xffffffff


	//   ....[15]....
        /*008c*/ 	.word	0xffffffff


	//   ....[16]....
        /*0090*/ 	.word	0xffffffff


	//   ....[17]....
        /*0094*/ 	.word	0xffffffff


	//   ....[18]....
        /*0098*/ 	.word	0xffffffff


	//   ....[19]....
        /*009c*/ 	.word	0xffffffff


	//   ....[20]....
        /*00a0*/ 	.word	0xffffffff


	//   ....[21]....
        /*00a4*/ 	.word	0xffffffff


	//   ....[22]....
        /*00a8*/ 	.word	0xffffffff


	//   ....[23]....
        /*00ac*/ 	.word	0xffffffff


	//   ....[24]....
        /*00b0*/ 	.word	0xffffffff


	//   ....[25]....
        /*00b4*/ 	.word	0xffffffff


	//   ....[26]....
        /*00b8*/ 	.word	0xffffffff


	//   ....[27]....
        /*00bc*/ 	.word	0xffffffff


	//----- nvinfo : EIATTR_COOP_GROUP_INSTR_OFFSETS
	.align		4
.L_3288:
        /*00c0*/ 	.byte	0x04, 0x28
        /*00c2*/ 	.short	(.L_3290 - .L_3289)


	//   ....[0]....
.L_3289:
        /*00c4*/ 	.word	0x0000c610


	//   ....[1]....
        /*00c8*/ 	.word	0x0000c640


	//   ....[2]....
        /*00cc*/ 	.word	0x0000c670


	//   ....[3]....
        /*00d0*/ 	.word	0x0000c690


	//   ....[4]....
        /*00d4*/ 	.word	0x0000c6b0


	//   ....[5]....
        /*00d8*/ 	.word	0x0000caf0


	//   ....[6]....
        /*00dc*/ 	.word	0x0000cb10


	//   ....[7]....
        /*00e0*/ 	.word	0x0000cb30


	//   ....[8]....
        /*00e4*/ 	.word	0x0000cb50


	//   ....[9]....
        /*00e8*/ 	.word	0x0000cb70


	//   ....[10]....
        /*00ec*/ 	.word	0x0000cca0


	//   ....[11]....
        /*00f0*/ 	.word	0x0000ccf0


	//   ....[12]....
        /*00f4*/ 	.word	0x0000cd70


	//   ....[13]....
        /*00f8*/ 	.word	0x0000cd90


	//   ....[14]....
        /*00fc*/ 	.word	0x0000ce00


	//   ....[15]....
        /*0100*/ 	.word	0x0000ce20


	//   ....[16]....
        /*0104*/ 	.word	0x0000cee0


	//   ....[17]....
        /*0108*/ 	.word	0x0000cef0


	//   ....[18]....
        /*010c*/ 	.word	0x0000d950


	//   ....[19]....
        /*0110*/ 	.word	0x0000d9c0


	//   ....[20]....
        /*0114*/ 	.word	0x0000da30


	//   ....[21]....
        /*0118*/ 	.word	0x0000daa0


	//   ....[22]....
        /*011c*/ 	.word	0x0000db10


	//   ....[23]....
        /*0120*/ 	.word	0x0000dfa0


	//   ....[24]....
        /*0124*/ 	.word	0x0000e000


	//   ....[25]....
        /*0128*/ 	.word	0x0000e060


	//   ....[26]....
        /*012c*/ 	.word	0x0000e0c0


	//   ....[27]....
        /*0130*/ 	.word	0x0000e120


	//----- nvinfo : EIATTR_EXIT_INSTR_OFFSETS
	.align		4
.L_3290:
        /*0134*/ 	.byte	0x04, 0x1c
        /*0136*/ 	.short	(.L_3292 - .L_3291)


	//   ....[0]....
.L_3291:
        /*0138*/ 	.word	0x00000b20


	//   ....[1]....
        /*013c*/ 	.word	0x0000d8f0


	//----- nvinfo : EIATTR_MAX_THREADS
	.align		4
.L_3292:
        /*0140*/ 	.byte	0x04, 0x05
        /*0142*/ 	.short	(.L_3294 - .L_3293)
.L_3293:
        /*0144*/ 	.word	0x00000080
        /*0148*/ 	.word	0x00000001
        /*014c*/ 	.word	0x00000001


	//----- nvinfo : EIATTR_CRS_STACK_SIZE
	.align		4
.L_3294:
        /*0150*/ 	.byte	0x04, 0x1e
        /*0152*/ 	.short	(.L_3296 - .L_3295)
.L_3295:
        /*0154*/ 	.word	0x00000000
.L_3296:


//--------------------- .nv.info._ZN10layer_norm13ln_fwd_kernelINS_13Kernel_traitsIf6__halffS2_fjLj4096ELj1ELj1ELj4ELj16ENS_18Kernel_traits_baseILj4096EfS2_fS2_fjLj128EEEEELb1ELb1ELb0ELb1EEEvNS_9FwdParamsE --------------------------
	.section	.nv.info._ZN10layer_norm13ln_fwd_kernelINS_13Kernel_traitsIf6__halffS2_fjLj4096ELj1ELj1ELj4ELj16ENS_18Kernel_traits_baseILj4096EfS2_fS2_fjLj128EEEEELb1ELb1ELb0ELb1EEEvNS_9FwdParamsE,"",@"SHT_CUDA_INFO"
	.sectionflags	@""
	.align	4


	//----- nvinfo : EIATTR_CUDA_API_VERSION
	.align		4
        /*0000*/ 	.byte	0x04, 0x37
        /*0002*/ 	.short	(.L_3298 - .L_3297)
.L_3297:
        /*0004*/ 	.word	0x00000082


	//----- nvinfo : EIATTR_SW2861232_WAR
	.align		4
.L_3298:
        /*0008*/ 	.byte	0x01, 0x35
	.zero		2


	//----- nvinfo : EIATTR_PARAM_CBANK
	.align		4
        /*000c*/ 	.byte	0x04, 0x0a
        /*000e*/ 	.short	(.L_3300 - .L_3299)
	.align		4
.L_3299:
        /*0010*/ 	.word	index@(.nv.constant0._ZN10layer_norm13ln_fwd_kernelINS_13Kernel_traitsIf6__halffS2_fjLj4096ELj1ELj1ELj4ELj16ENS_18Kernel_traits_baseILj4096EfS2_fS2_fjLj128EEEEELb1ELb1ELb0ELb1EEEvNS_9FwdParamsE)
        /*0014*/ 	.short	0x0160
        /*0016*/ 	.short	0x00e8


	//----- nvinfo : EIATTR_CBANK_PARAM_SIZE
	.align		4
.L_3300:
        /*0018*/ 	.byte	0x03, 0x19
        /*001a*/ 	.short	0x00e8


	//----- nvinfo : EIATTR_KPARAM_INFO
	.align		4
        /*001c*/ 	.byte	0x04, 0x17
        /*001e*/ 	.short	(.L_3302 - .L_3301)
.L_3301:
        /*0020*/ 	.word	0x00000000
        /*0024*/ 	.short	0x0000
        /*0026*/ 	.short	0x0000
        /*0028*/ 	.byte	0x00, 0xf0, 0xa1, 0x03


	//----- nvinfo : EIATTR_MAXREG_COUNT
	.align		4
.L_3302:
        /*002c*/ 	.byte	0x03, 0x1b
        /*002e*/ 	.short	0x00ff


	//----- nvinfo : EIATTR_NUM_BARRIERS
	.align		4
        /*0030*/ 	.byte	0x02, 0x4c
        /*0032*/ 	.byte	0x01
	.zero		1


	//----- nvinfo : EIATTR_MERCURY_ISA_VERSION
	.align		4
        /*0034*/ 	.byte	0x03, 0x5f
        /*0036*/ 	.short	0x0000


	//----- nvinfo : EIATTR_COOP_GROUP_MASK_REGIDS
	.align		4
        /*0038*/ 	.byte	0x04, 0x29
        /*003a*/ 	.short	(.L_3304 - .L_3303)


	//   ....[0]....
.L_3303:
        /*003c*/ 	.word	0xffffffff


	//   ....[1]....
        /*0040*/ 	.word	0xffffffff


	//   ....[2]....
        /*0044*/ 	.word	0xffffffff


	//   ....[3]....
        /*0048*/ 	.word	0xffffffff


	//   ....[4]....
        /*004c*/ 	.word	0xffffffff


	//   ....[5]....
        /*0050*/ 	.word	0xffffffff


	//   ....[6]....
        /*0054*/ 	.word	0xffffffff


	//   ....[7]....
        /*0058*/ 	.word	0xffffffff


	//   ....[8]....
        /*005c*/ 	.word	0xffffffff


	//   ....[9]....
        /*0060*/ 	.word	0xffffffff


	//   ....[10]....
        /*0064*/ 	.word	0xffffffff


	//   ....[11]....
        /*0068*/ 	.word	0xffffffff


	//   ....[12]....
        /*006c*/ 	.word	0xffffffff


	//   ....[13]....
        /*0070*/ 	.word	0xffffffff


	//   ....[14]....
        /*0074*/ 	.word	0xffffffff


	//   ....[15]....
        /*0078*/ 	.word	0xffffffff


	//   ....[16]....
        /*007c*/ 	.word	0xffffffff


	//   ....[17]....
        /*0080*/ 	.word	0xffffffff


	//   ....[18]....
        /*0084*/ 	.word	0xffffffff


	//   ....[19]....
        /*0088*/ 	.word	0xffffffff


	//   ....[20]....
        /*008c*/ 	.word	0xffffffff


	//   ....[21]....
        /*0090*/ 	.word	0xffffffff


	//   ....[22]....
        /*0094*/ 	.word	0xffffffff


	//   ....[23]....
        /*0098*/ 	.word	0xffffffff


	//   ....[24]....
        /*009c*/ 	.word	0xffffffff


	//   ....[25]....
        /*00a0*/ 	.word	0xffffffff


	//   ....[26]....
        /*00a4*/ 	.word	0xffffffff


	//   ....[27]....
        /*00a8*/ 	.word	0xffffffff


	//----- nvinfo : EIATTR_COOP_GROUP_INSTR_OFFSETS
	.align		4
.L_3304:
        /*00ac*/ 	.byte	0x04, 0x28
        /*00ae*/ 	.short	(.L_3306 - .L_3305)


	//   ....[0]....
.L_3305:
        /*00b0*/ 	.word	0x0000bf10


	//   ....[1]....
        /*00b4*/ 	.word	0x0000bf40


	//   ....[2]....
        /*00b8*/ 	.word	0x0000bf60


	//   ....[3]....
        /*00bc*/ 	.word	0x0000bf80


	//   ....[4]....
        /*00c0*/ 	.word	0x0000bfa0


	//   ....[5]....
        /*00c4*/ 	.word	0x0000c3d0


	//   ....[6]....
        /*00c8*/ 	.word	0x0000c3f0


	//   ....[7]....
        /*00cc*/ 	.word	0x0000c410


	//   ....[8]....
        /*00d0*/ 	.word	0x0000c430


	//   ....[9]....
        /*00d4*/ 	.word	0x0000c450


	//   ....[10]....
        /*00d8*/ 	.word	0x0000c570


	//   ....[11]....
        /*00dc*/ 	.word	0x0000c5b0


	//   ....[12]....
        /*00e0*/ 	.word	0x0000c5c0


	//   ....[13]....
        /*00e4*/ 	.word	0x0000c620


	//   ....[14]....
        /*00e8*/ 	.word	0x0000c680


	//   ....[15]....
        /*00ec*/ 	.word	0x0000c690


	//   ....[16]....
        /*00f0*/ 	.word	0x0000c780


	//   ....[17]....
        /*00f4*/ 	.word	0x0000c7b0


	//   ....[18]....
        /*00f8*/ 	.word	0x0000d110


	//   ....[19]....
        /*00fc*/ 	.word	0x0000d180


	//   ....[20]....
        /*0100*/ 	.word	0x0000d1e0


	//   ....[21]....
        /*0104*/ 	.word	0x0000d240


	//   ....[22]....
        /*0108*/ 	.word	0x0000d2a0


	//   ....[23]....
        /*010c*/ 	.word	0x0000d710


	//   ....[24]....
        /*0110*/ 	.word	0x0000d770


	//   ....[25]....
        /*0114*/ 	.word	0x0000d7d0


	//   ....[26]....
        /*0118*/ 	.word	0x0000d830


	//   ....[27]....
        /*011c*/ 	.word	0x0000d890


	//----- nvinfo : EIATTR_EXIT_INSTR_OFFSETS
	.align		4
.L_3306:
        /*0120*/ 	.byte	0x04, 0x1c
        /*0122*/ 	.short	(.L_3308 - .L_3307)


	//   ....[0]....
.L_3307:
        /*0124*/ 	.word	0x000006f0


	//   ....[1]....
        /*0128*/ 	.word	0x0000d0c0


	//----- nvinfo : EIATTR_MAX_THREADS
	.align		4
.L_3308:
        /*012c*/ 	.byte	0x04, 0x05
        /*012e*/ 	.short	(.L_3310 - .L_3309)
.L_3309:
        /*0130*/ 	.word	0x00000080
        /*0134*/ 	.word	0x00000001
        /*0138*/ 	.word	0x00000001


	//----- nvinfo : EIATTR_CRS_STACK_SIZE
	.align		4
.L_3310:
        /*013c*/ 	.byte	0x04, 0x1e
        /*013e*/ 	.short	(.L_3312 - .L_3311)
.L_3311:
        /*0140*/ 	.word	0x00000000
.L_3312:


//--------------------- .nv.info._ZN10layer_norm13ln_fwd_kernelINS_13Kernel_traitsIf6__halffS2_fjLj4096ELj1ELj1ELj4ELj16ENS_18Kernel_traits_baseILj4096EfS2_fS2_fjLj128EEEEELb1ELb1ELb1ELb0EEEvNS_9FwdParamsE --------------------------
	.section	.nv.info._ZN10layer_norm13ln_fwd_kernelINS_13Kernel_traitsIf6__halffS2_fjLj4096ELj1ELj1ELj4ELj16ENS_18Kernel_traits_baseILj4096EfS2_fS2_fjLj128EEEEELb1ELb1ELb1ELb0EEEvNS_9FwdParamsE,"",@"SHT_CUDA_INFO"
	.sectionflags	@""
	.align	4


	//----- nvinfo : EIATTR_CUDA_API_VERSION
	.align		4
        /*0000*/ 	.byte	0x04, 0x37
        /*0002*/ 	.short	(.L_3314 - .L_3313)
.L_3313:
        /*0004*/ 	.word	0x00000082


	//----- nvinfo : EIATTR_SW2861232_WAR
	.align		4
.L_3314:
        /*0008*/ 	.byte	0x01, 0x35
	.zero		2


	//----- nvinfo : EIATTR_PARAM_CBANK
	.align		4
        /*000c*/ 	.byte	0x04, 0x0a
        /*000e*/ 	.short	(.L_3316 - .L_3315)
	.align		4
.L_3315:
        /*0010*/ 	.word	index@(.nv.constant0._ZN10layer_norm13ln_fwd_kernelINS_13Kernel_traitsIf6__halffS2_fjLj4096ELj1ELj1ELj4ELj16ENS_18Kernel_traits_baseILj4096EfS2_fS2_fjLj128EEEEELb1ELb1ELb1ELb0EEEvNS_9FwdParamsE)
        /*0014*/ 	.short	0x0160
        /*0016*/ 	.short	0x00e8


	//----- nvinfo : EIATTR_CBANK_PARAM_SIZE
	.align		4
.L_3316:
        /*0018*/ 	.byte	0x03, 0x19
        /*001a*/ 	.short	0x00e8


	//----- nvinfo : EIATTR_KPARAM_INFO
	.align		4
        /*001c*/ 	.byte	0x04, 0x17
        /*001e*/ 	.short	(.L_3318 - .L_3317)
.L_3317:
        /*0020*/ 	.word	0x00000000
        /*0024*/ 	.short	0x0000
        /*0026*/ 	.short	0x0000
        /*0028*/ 	.byte	0x00, 0xf0, 0xa1, 0x03


	//----- nvinfo : EIATTR_MAXREG_COUNT
	.align		4
.L_3318:
        /*002c*/ 	.byte	0x03, 0x1b
        /*002e*/ 	.short	0x00ff


	//----- nvinfo : EIATTR_NUM_BARRIERS
	.align		4
        /*0030*/ 	.byte	0x02, 0x4c
        /*0032*/ 	.byte	0x01
	.zero		1


	//----- nvinfo : EIATTR_MERCURY_ISA_VERSION
	.align		4
        /*0034*/ 	.byte	0x03, 0x5f
        /*0036*/ 	.short	0x0000


	//----- nvinfo : EIATTR_COOP_GROUP_MASK_REGIDS
	.align		4
        /*0038*/ 	.byte	0x04, 0x29
        /*003a*/ 	.short	(.L_3320 - .L_3319)


	//   ....[0]....
.L_3319:
        /*003c*/ 	.word	0xffffffff


	//   ....[1]....
        /*0040*/ 	.word	0xffffffff


	//   ....[2]....
        /*0044*/ 	.word	0xffffffff


	//   ....[3]....
        /*0048*/ 	.word	0xffffffff


	//   ....[4]....
        /*004c*/ 	.word	0xffffffff


	//   ....[5]....
        /*0050*/ 	.word	0xffffffff


	//   ....[6]....
        /*0054*/ 	.word	0xffffffff


	//   ....[7]....
        /*0058*/ 	.word	0xffffffff


	//   ....[8]....
        /*005c*/ 	.word	0xffffffff


	//   ....[9]....
        /*0060*/ 	.word	0xffffffff


	//   ....[10]....
        /*0064*/ 	.word	0xffffffff


	//   ....[11]....
        /*0068*/ 	.word	0xffffffff


	//   ....[12]....
        /*006c*/ 	.word	0xffffffff


	//   ....[13]....
        /*0070*/ 	.word	0xffffffff


	//   ....[14]....
        /*0074*/ 	.word	0xffffffff


	//   ....[15]....
        /*0078*/ 	.word	0xffffffff


	//   ....[16]....
        /*007c*/ 	.word	0xffffffff


	//   ....[17]....
        /*0080*/ 	.word	0xffffffff


	//   ....[18]....
        /*0084*/ 	.word	0xffffffff


	//   ....[19]....
        /*0088*/ 	.word	0xffffffff


	//   ....[20]....
        /*008c*/ 	.word	0xffffffff


	//   ....[21]....
        /*0090*/ 	.word	0xffffffff


	//   ....[22]....
        /*0094*/ 	.word	0xffffffff


	//   ....[23]....
        /*0098*/ 	.word	0xffffffff


	//   ....[24]....
        /*009c*/ 	.word	0xffffffff


	//   ....[25]....
        /*00a0*/ 	.word	0xffffffff


	//   ....[26]....
        /*00a4*/ 	.word	0xffffffff


	//   ....[27]....
        /*00a8*/ 	.word	0xffffffff


	//----- nvinfo : EIATTR_COOP_GROUP_INSTR_OFFSETS
	.align		4
.L_3320:
        /*00ac*/ 	.byte	0x04, 0x28
        /*00ae*/ 	.short	(.L_3322 - .L_3321)


	//   ....[0]....
.L_3321:
        /*00b0*/ 	.word	0x0000d670


	//   ....[1]....
        /*00b4*/ 	.word	0x0000d6a0


	//   ....[2]....
        /*00b8*/ 	.word	0x0000d6c0


	//   ....[3]....
        /*00bc*/ 	.word	0x0000d6e0


	//   ....[4]....
        /*00c0*/ 	.word	0x0000d700


	//   ....[5]....
        /*00c4*/ 	.word	0x0000db40


	//   ....[6]....
        /*00c8*/ 	.word	0x0000db60


	//   ....[7]....
        /*00cc*/ 	.word	0x0000db80


	//   ....[8]....
        /*00d0*/ 	.word	0x0000dba0


	//   ....[9]....
        /*00d4*/ 	.word	0x0000dbc0


	//   ....[10]....
        /*00d8*/ 	.word	0x0000dcf0


	//   ....[11]....
        /*00dc*/ 	.word	0x0000dd40


	//   ....[12]....
        /*00e0*/ 	.word	0x0000dd70


	//   ....[13]....
        /*00e4*/ 	.word	0x0000dd80


	//   ....[14]....
        /*00e8*/ 	.word	0x0000de00


	//   ....[15]....
        /*00ec*/ 	.word	0x0000de60


	//   ....[16]....
        /*00f0*/ 	.word	0x0000df10


	//   ....[17]....
        /*00f4*/ 	.word	0x0000df20


	//   ....[18]....
        /*00f8*/ 	.word	0x0000e9e0


	//   ....[19]....
        /*00fc*/ 	.word	0x0000ea60


	//   ....[20]....
        /*0100*/ 	.word	0x0000eac0


	//   ....[21]....
        /*0104*/ 	.word	0x0000eb20


	//   ....[22]....
        /*0108*/ 	.word	0x0000eb80


	//   ....[23]....
        /*010c*/ 	.word	0x0000f000


	//   ....[24]....
        /*0110*/ 	.word	0x0000f060


	//   ....[25]....
        /*0114*/ 	.word	0x0000f0c0


	//   ....[26]....
        /*0118*/ 	.word	0x0000f120


	//   ....[27]....
        /*011c*/ 	.word	0x0000f190


	//----- nvinfo : EIATTR_EXIT_INSTR_OFFSETS
	.align		4
.L_3322:
        /*0120*/ 	.byte	0x04, 0x1c
        /*0122*/ 	.short	(.L_3324 - .L_3323)


	//   ....[0]....
.L_3323:
        /*0124*/ 	.word	0x00000980


	//   ....[1]....
        /*0128*/ 	.word	0x0000e990


	//----- nvinfo : EIATTR_MAX_THREADS
	.align		4
.L_3324:
        /*012c*/ 	.byte	0x04, 0x05
        /*012e*/ 	.short	(.L_3326 - .L_3325)
.L_3325:
        /*0130*/ 	.word	0x00000080
        /*0134*/ 	.word	0x00000001
        /*0138*/ 	.word	0x00000001


	//----- nvinfo : EIATTR_CRS_STACK_SIZE
	.align		4
.L_3326:
        /*013c*/ 	.byte	0x04, 0x1e
        /*013e*/ 	.short	(.L_3328 - .L_3327)
.L_3327:
        /*0140*/ 	.word	0x00000000
.L_3328:


//--------------------- .nv.info._ZN10layer_norm13ln_fwd_kernelINS_13Kernel_traitsIf6__halffS2_fjLj4096ELj1ELj1ELj4ELj16ENS_18Kernel_traits_baseILj4096EfS2_fS2_fjLj128EEEEELb1ELb1ELb1ELb1EEEvNS_9FwdParamsE --------------------------
	.section	.nv.info._ZN10layer_norm13ln_fwd_kernelINS_13Kernel_traitsIf6__halffS2_fjLj4096ELj1ELj1ELj4ELj16ENS_18Kernel_traits_baseILj4096EfS2_fS2_fjLj128EEEEELb1ELb1ELb1ELb1EEEvNS_9FwdParamsE,"",@"SHT_CUDA_INFO"
	.sectionflags	@""
	.align	4


	//----- nvinfo : EIATTR_CUDA_API_VERSION
	.align		4
        /*0000*/ 	.byte	0x04, 0x37
        /*0002*/ 	.short	(.L_3330 - .L_3329)
.L_3329:
        /*0004*/ 	.word	0x00000082


	//----- nvinfo : EIATTR_SW2861232_WAR
	.align		4
.L_3330:
        /*0008*/ 	.byte	0x01, 0x35
	.zero		2


	//----- nvinfo : EIATTR_PARAM_CBANK
	.align		4
        /*000c*/ 	.byte	0x04, 0x0a
        /*000e*/ 	.short	(.L_3332 - .L_3331)
	.align		4
.L_3331:
        /*0010*/ 	.word	index@(.nv.constant0._ZN10layer_norm13ln_fwd_kernelINS_13Kernel_traitsIf6__halffS2_fjLj4096ELj1ELj1ELj4ELj16ENS_18Kernel_traits_baseILj4096EfS2_fS2_fjLj128EEEEELb1ELb1ELb1ELb1EEEvNS_9FwdParamsE)
        /*0014*/ 	.short	0x0160
        /*0016*/ 	.short	0x00e8


	//----- nvinfo : EIATTR_CBANK_PARAM_SIZE
	.align		4
.L_3332:
        /*0018*/ 	.byte	0x03, 0x19
        /*001a*/ 	.short	0x00e8


	//----- nvinfo : EIATTR_KPARAM_INFO
	.align		4
        /*001c*/ 	.byte	0x04, 0x17
        /*001e*/ 	.short	(.L_3334 - .L_3333)
.L_3333:
        /*0020*/ 	.word	0x00000000
        /*0024*/ 	.short	0x0000
        /*0026*/ 	.short	0x0000
        /*0028*/ 	.byte	0x00, 0xf0, 0xa1, 0x03


	//----- nvinfo : EIATTR_MAXREG_COUNT
	.align		4
.L_3334:
        /*002c*/ 	.byte	0x03, 0x1b
        /*002e*/ 	.short	0x00ff


	//----- nvinfo : EIATTR_NUM_BARRIERS
	.align		4
        /*0030*/ 	.byte	0x02, 0x4c
        /*0032*/ 	.byte	0x01
	.zero		1


	//----- nvinfo : EIATTR_MERCURY_ISA_VERSION
	.align		4
        /*0034*/ 	.byte	0x03, 0x5f
        /*0036*/ 	.short	0x0000


	//----- nvinfo : EIATTR_COOP_GROUP_MASK_REGIDS
	.align		4
        /*0038*/ 	.byte	0x04, 0x29
        /*003a*/ 	.short	(.L_3336 - .L_3335)


	//   ....[0]....
.L_3335:
        /*003c*/ 	.word	0xffffffff


	//   ....[1]....
        /*0040*/ 	.word	0xffffffff


	//   ....[2]....
        /*0044*/ 	.word	0xffffffff


	//   ....[3]....
        /*0048*/ 	.word	0xffffffff


	//   ....[4]....
        /*004c*/ 	.word	0xffffffff


	//   ....[5]....
        /*0050*/ 	.word	0xffffffff


	//   ....[6]....
        /*0054*/ 	.word	0xffffffff


	//   ....[7]....
        /*0058*/ 	.word	0xffffffff


	//   ....[8]....
        /*005c*/ 	.word	0xffffffff


	//   ....[9]....
        /*0060*/ 	.word	0xffffffff


	//   ....[10]....
        /*0064*/ 	.word	0xffffffff


	//   ....[11]....
        /*0068*/ 	.word	0xffffffff


	//   ....[12]....
        /*006c*/ 	.word	0xffffffff


	//   ....[13]....
        /*0070*/ 	.word	0xffffffff


	//   ....[14]....
        /*0074*/ 	.word	0xffffffff


	//   ....[15]....
        /*0078*/ 	.word	0xffffffff


	//   ....[16]....
        /*007c*/ 	.word	0xffffffff


	//   ....[17]....
        /*0080*/ 	.word	0xffffffff


	//   ....[18]....
        /*0084*/ 	.word	0xffffffff


	//   ....[19]....
        /*0088*/ 	.word	0xffffffff


	//   ....[20]....
        /*008c*/ 	.word	0xffffffff


	//   ....[21]....
        /*0090*/ 	.word	0xffffffff


	//   ....[22]....
        /*0094*/ 	.word	0xffffffff


	//   ....[23]....
        /*0098*/ 	.word	0xffffffff


	//   ....[24]....
        /*009c*/ 	.word	0xffffffff


	//   ....[25]....
        /*00a0*/ 	.word	0xffffffff


	//   ....[26]....
        /*00a4*/ 	.word	0xffffffff


	//   ....[27]....
        /*00a8*/ 	.word	0xffffffff


	//----- nvinfo : EIATTR_COOP_GROUP_INSTR_OFFSETS
	.align		4
.L_3336:
        /*00ac*/ 	.byte	0x04, 0x28
        /*00ae*/ 	.short	(.L_3338 - .L_3337)


	//   ....[0]....
.L_3337:
        /*00b0*/ 	.word	0x0000d070


	//   ....[1]....
        /*00b4*/ 	.word	0x0000d0a0


	//   ....[2]....
        /*00b8*/ 	.word	0x0000d0c0


	//   ....[3]....
        /*00bc*/ 	.word	0x0000d0e0


	//   ....[4]....
        /*00c0*/ 	.word	0x0000d100


	//   ....[5]....
        /*00c4*/ 	.word	0x0000d530


	//   ....[6]....
        /*00c8*/ 	.word	0x0000d550


	//   ....[7]....
        /*00cc*/ 	.word	0x0000d570


	//   ....[8]....
        /*00d0*/ 	.word	0x0000d590


	//   ....[9]....
        /*00d4*/ 	.word	0x0000d5b0


	//   ....[10]....
        /*00d8*/ 	.word	0x0000d6d0


	//   ....[11]....
        /*00dc*/ 	.word	0x0000d710


	//   ....[12]....
        /*00e0*/ 	.word	0x0000d740


	//   ....[13]....
        /*00e4*/ 	.word	0x0000d760


	//   ....[14]....
        /*00e8*/ 	.word	0x0000d800


	//   ....[15]....
        /*00ec*/ 	.word	0x0000d840


	//   ....[16]....
        /*00f0*/ 	.word	0x0000d8e0


	//   ....[17]....
        /*00f4*/ 	.word	0x0000d920


	//   ....[18]....
        /*00f8*/ 	.word	0x0000e2f0


	//   ....[19]....
        /*00fc*/ 	.word	0x0000e360


	//   ....[20]....
        /*0100*/ 	.word	0x0000e3c0


	//   ....[21]....
        /*0104*/ 	.word	0x0000e420


	//   ....[22]....
        /*0108*/ 	.word	0x0000e480


	//   ....[23]....
        /*010c*/ 	.word	0x0000e8f0


	//   ....[24]....
        /*0110*/ 	.word	0x0000e950


	//   ....[25]....
        /*0114*/ 	.word	0x0000e9b0


	//   ....[26]....
        /*0118*/ 	.word	0x0000ea10


	//   ....[27]....
        /*011c*/ 	.word	0x0000ea70


	//----- nvinfo : EIATTR_EXIT_INSTR_OFFSETS
	.align		4
.L_3338:
        /*0120*/ 	.byte	0x04, 0x1c
        /*0122*/ 	.short	(.L_3340 - .L_3339)


	//   ....[0]....
.L_3339:
        /*0124*/ 	.word	0x00000330


	//   ....[1]....
        /*0128*/ 	.word	0x0000e2a0


	//----- nvinfo : EIATTR_MAX_THREADS
	.align		4
.L_3340:
        /*012c*/ 	.byte	0x04, 0x05
        /*012e*/ 	.short	(.L_3342 - .L_3341)
.L_3341:
        /*0130*/ 	.word	0x00000080
        /*0134*/ 	.word	0x00000001
        /*0138*/ 	.word	0x00000001


	//----- nvinfo : EIATTR_CRS_STACK_SIZE
	.align		4
.L_3342:
        /*013c*/ 	.byte	0x04, 0x1e
        /*013e*/ 	.short	(.L_3344 - .L_3343)
.L_3343:
        /*0140*/ 	.word	0x00000000
.L_3344:


//--------------------- .nv.info._ZN10layer_norm13ln_fwd_kernelINS_13Kernel_traitsI6__halfffffjLj4096ELj1ELj1ELj4ELj16ENS_18Kernel_traits_baseILj4096ES2_ffffjLj128EEEEELb0ELb0ELb0ELb0EEEvNS_9FwdParamsE --------------------------
	.section	.nv.info._ZN10layer_norm13ln_fwd_kernelINS_13Kernel_traitsI6__halfffffjLj4096ELj1ELj1ELj4ELj16ENS_18Kernel_traits_baseILj4096ES2_ffffjLj128EEEEELb0ELb0ELb0ELb0EEEvNS_9FwdParamsE,"",@"SHT_CUDA_INFO"
	.sectionflags	@""
	.align	4


	//----- nvinfo : EIATTR_CUDA_API_VERSION
	.align		4
        /*0000*/ 	.byte	0x04, 0x37
        /*0002*/ 	.short	(.L_3346 - .L_3345)
.L_3345:
        /*0004*/ 	.word	0x00000082


	//----- nvinfo : EIATTR_SW2861232_WAR
	.align		4
.L_3346:
        /*0008*/ 	.byte	0x01, 0x35
	.zero		2


	//----- nvinfo : EIATTR_PARAM_CBANK
	.align		4
        /*000c*/ 	.byte	0x04, 0x0a
        /*000e*/ 	.short	(.L_3348 - .L_3347)
	.align		4
.L_3347:
        /*0010*/ 	.word	index@(.nv.constant0._ZN10layer_norm13ln_fwd_kernelINS_13Kernel_traitsI6__halfffffjLj4096ELj1ELj1ELj4ELj16ENS_18Kernel_traits_baseILj4096ES2_ffffjLj128EEEEELb0ELb0ELb0ELb0EEEvNS_9FwdParamsE)
        /*0014*/ 	.short	0x0160
        /*0016*/ 	.short	0x00e8


	//----- nvinfo : EIATTR_CBANK_PARAM_SIZE
	.align		4
.L_3348:
        /*0018*/ 	.byte	0x03, 0x19
        /*001a*/ 	.short	0x00e8


	//----- nvinfo : EIATTR_KPARAM_INFO
	.align		4
        /*001c*/ 	.byte	0x04, 0x17
        /*001e*/ 	.short	(.L_3350 - .L_3349)
.L_3349:
        /*0020*/ 	.word	0x00000000
        /*0024*/ 	.short	0x0000
        /*0026*/ 	.short	0x0000
        /*0028*/ 	.byte	0x00, 0xf0, 0xa1, 0x03


	//----- nvinfo : EIATTR_MAXREG_COUNT
	.align		4
.L_3350:
        /*002c*/ 	.byte	0x03, 0x1b
        /*002e*/ 	.short	0x00ff


	//----- nvinfo : EIATTR_NUM_BARRIERS
	.align		4
        /*0030*/ 	.byte	0x02, 0x4c
        /*0032*/ 	.byte	0x01
	.zero		1


	//----- nvinfo : EIATTR_MERCURY_ISA_VERSION
	.align		4
        /*0034*/ 	.byte	0x03, 0x5f
        /*0036*/ 	.short	0x0000


	//----- nvinfo : EIATTR_COOP_GROUP_MASK_REGIDS
	.align		4
        /*0038*/ 	.byte	0x04, 0x29
        /*003a*/ 	.short	(.L_3352 - .L_3351)


	//   ....[0]....
.L_3351:
        /*003c*/ 	.word	0xffffffff


	//   ....[1]....
        /*0040*/ 	.word	0xffffffff


	//   ....[2]....
        /*0044*/ 	.word	0xffffffff


	//   ....[3]....
        /*0048*/ 	.word	0xffffffff


	//   ....[4]....
        /*004c*/ 	.word	0xffffffff


	//   ....[5]....
        /*0050*/ 	.word	0xffffffff


	//   ....[6]....
        /*0054*/ 	.word	0xffffffff


	//   ....[7]....
        /*0058*/ 	.word	0xffffffff


	//   ....[8]....
        /*005c*/ 	.word	0xffffffff


	//   ....[9]....
        /*0060*/ 	.word	0xffffffff


	//   ....[10]....
        /*0064*/ 	.word	0xffffffff


	//   ....[11]....
        /*0068*/ 	.word	0xffffffff


	//   ....[12]....
        /*006c*/ 	.word	0xffffffff


	//   ....[13]....
        /*0070*/ 	.word	0xffffffff


	//   ....[14]....
        /*0074*/ 	.word	0xffffffff


	//   ....[15]....
        /*0078*/ 	.word	0xffffffff


	//   ....[16]....
        /*007c*/ 	.word	0xffffffff


	//   ....[17]....
        /*0080*/ 	.word	0xffffffff


	//   ....[18]....
        /*0084*/ 	.word	0xffffffff


	//   ....[19]....
        /*0088*/ 	.word	0xffffffff


	//   ....[20]....
        /*008c*/ 	.word	0xffffffff


	//   ....[21]....
        /*0090*/ 	.word	0xffffffff


	//   ....[22]....
        /*0094*/ 	.word	0xffffffff


	//   ....[23]....
        /*0098*/ 	.word	0xffffffff


	//   ....[24]....
        /*009c*/ 	.word	0xffffffff


	//   ....[25]....
        /*00a0*/ 	.word	0xffffffff


	//   ....[26]....
        /*00a4*/ 	.word	0xffffffff


	//   ....[27]....
        /*00a8*/ 	.word	0xffffffff


	//----- nvinfo : EIATTR_COOP_GROUP_INSTR_OFFSETS
	.align		4
.L_3352:
        /*00ac*/ 	.byte	0x04, 0x28
        /*00ae*/ 	.short	(.L_3354 - .L_3353)


	//   ....[0]....
.L_3353:
        /*00b0*/ 	.word	0x00002950


	//   ....[1]....
        /*00b4*/ 	.word	0x00002980


	//   ....[2]....
        /*00b8*/ 	.word	0x000029c0


	//   ....[3]....
        /*00bc*/ 	.word	0x000029e0


	//   ....[4]....
        /*00c0*/ 	.word	0x00002a00


	//   ....[5]....
        /*00c4*/ 	.word	0x00002e60


	//   ....[6]....
        /*00c8*/ 	.word	0x00002e80


	//   ....[7]....
        /*00cc*/ 	.word	0x00002ea0


	//   ....[8]....
        /*00d0*/ 	.word	0x00002ec0


	//   ....[9]....
        /*00d4*/ 	.word	0x00002ee0


	//   ....[10]....
        /*00d8*/ 	.word	0x00003000


	//   ....[11]....
        /*00dc*/ 	.word	0x00003080


	//   ....[12]....
        /*00e0*/ 	.word	0x00003090


	//   ....[13]....
        /*00e4*/ 	.word	0x000030f0


	//   ....[14]....
        /*00e8*/ 	.word	0x00003130


	//   ....[15]....
        /*00ec*/ 	.word	0x00003150


	//   ....[16]....
        /*00f0*/ 	.word	0x00003240


	//   ....[17]....
        /*00f4*/ 	.word	0x00003250


	//   ....[18]....
        /*00f8*/ 	.word	0x00003d90


	//   ....[19]....
        /*00fc*/ 	.word	0x00003df0


	//   ....[20]....
        /*0100*/ 	.word	0x00003e50


	//   ....[21]....
        /*0104*/ 	.word	0x00003eb0


	//   ....[22]....
        /*0108*/ 	.word	0x00003f10


	//   ....[23]....
        /*010c*/ 	.word	0x000043d0


	//   ....[24]....
        /*0110*/ 	.word	0x00004430


	//   ....[25]....
        /*0114*/ 	.word	0x00004490


	//   ....[26]....
        /*0118*/ 	.word	0x000044f0


	//   ....[27]....
        /*011c*/ 	.word	0x00004560


	//----- nvinfo : EIATTR_EXIT_INSTR_OFFSETS
	.align		4
.L_3354:
        /*0120*/ 	.byte	0x04, 0x1c
        /*0122*/ 	.short	(.L_3356 - .L_3355)


	//   ....[0]....
.L_3355:
        /*0124*/ 	.word	0x00000860


	//   ....[1]....
        /*0128*/ 	.word	0x00003d40


	//----- nvinfo : EIATTR_MAX_THREADS
	.align		4
.L_3356:
        /*012c*/ 	.byte	0x04, 0x05
        /*012e*/ 	.short	(.L_3358 - .L_3357)
.L_3357:
        /*0130*/ 	.word	0x00000080
        /*0134*/ 	.word	0x00000001
        /*0138*/ 	.word	0x00000001


	//----- nvinfo : EIATTR_CRS_STACK_SIZE
	.align		4
.L_3358:
        /*013c*/ 	.byte	0x04, 0x1e
        /*013e*/ 	.short	(.L_3360 - .L_3359)
.L_3359:
        /*0140*/ 	.word	0x00000000
.L_3360:


//--------------------- .nv.info._ZN10layer_norm13ln_fwd_kernelINS_13Kernel_traitsI6__halfffffjLj4096ELj1ELj1ELj4ELj16ENS_18Kernel_traits_baseILj4096ES2_ffffjLj128EEEEELb0ELb0ELb0ELb1EEEvNS_9FwdParamsE --------------------------
	.section	.nv.info._ZN10layer_norm13ln_fwd_kernelINS_13Kernel_traitsI6__halfffffjLj4096ELj1ELj1ELj4ELj16ENS_18Kernel_traits_baseILj4096ES2_ffffjLj128EEEEELb0ELb0ELb0ELb1EEEvNS_9FwdParamsE,"",@"SHT_CUDA_INFO"
	.sectionflags	@""
	.align	4


	//----- nvinfo : EIATTR_CUDA_API_VERSION
	.align		4
        /*0000*/ 	.byte	0x04, 0x37
        /*0002*/ 	.short	(.L_3362 - .L_3361)
.L_3361:
        /*0004*/ 	.word	0x00000082


	//----- nvinfo : EIATTR_SW2861232_WAR
	.align		4
.L_3362:
        /*0008*/ 	.byte	0x01, 0x35
	.zero		2


	//----- nvinfo : EIATTR_PARAM_CBANK
	.align		4
        /*000c*/ 	.byte	0x04, 0x0a
        /*000e*/ 	.short	(.L_3364 - .L_3363)
	.align		4
.L_3363:
        /*0010*/ 	.word	index@(.nv.constant0._ZN10layer_norm13ln_fwd_kernelINS_13Kernel_traitsI6__halfffffjLj4096ELj1ELj1ELj4ELj16ENS_18Kernel_traits_baseILj4096ES2_ffffjLj128EEEEELb0ELb0ELb0ELb1EEEvNS_9FwdParamsE)
        /*0014*/ 	.short	0x0160
        /*0016*/ 	.short	0x00e8


	//----- nvinfo : EIATTR_CBANK_PARAM_SIZE
	.align		4
.L_3364:
        /*0018*/ 	.byte	0x03, 0x19
        /*001a*/ 	.short	0x00e8


	//----- nvinfo : EIATTR_KPARAM_INFO
	.align		4
        /*001c*/ 	.byte	0x04, 0x17
        /*001e*/ 	.short	(.L_3366 - .L_3365)
.L_3365:
        /*0020*/ 	.word	0x00000000
        /*0024*/ 	.short	0x0000
        /*0026*/ 	.short	0x0000
        /*0028*/ 	.byte	0x00, 0xf0, 0xa1, 0x03


	//----- nvinfo : EIATTR_MAXREG_COUNT
	.align		4
.L_3366:
        /*002c*/ 	.byte	0x03, 0x1b
        /*002e*/ 	.short	0x00ff


	//----- nvinfo : EIATTR_NUM_BARRIERS
	.align		4
        /*0030*/ 	.byte	0x02, 0x4c
        /*0032*/ 	.byte	0x01
	.zero		1


	//----- nvinfo : EIATTR_MERCURY_ISA_VERSION
	.align		4
        /*0034*/ 	.byte	0x03, 0x5f
        /*0036*/ 	.short	0x0000


	//----- nvinfo : EIATTR_COOP_GROUP_MASK_REGIDS
	.align		4
        /*0038*/ 	.byte	0x04, 0x29
        /*003a*/ 	.short	(.L_3368 - .L_3367)


	//   ....[0]....
.L_3367:
        /*003c*/ 	.word	0xffffffff


	//   ....[1]....
        /*0040*/ 	.word	0xffffffff


	//   ....[2]....
        /*0044*/ 	.word	0xffffffff


	//   ....[3]....
        /*0048*/ 	.word	0xffffffff


	//   ....[4]....
        /*004c*/ 	.word	0xffffffff


	//   ....[5]....
        /*0050*/ 	.word	0xffffffff


	//   ....[6]....
        /*0054*/ 	.word	0xffffffff


	//   ....[7]....
        /*0058*/ 	.word	0xffffffff


	//   ....[8]....
        /*005c*/ 	.word	0xffffffff


	//   ....[9]....
        /*0060*/ 	.word	0xffffffff


	//   ....[10]....
        /*0064*/ 	.word	0xffffffff


	//   ....[11]....
        /*0068*/ 	.word	0xffffffff


	//   ....[12]....
        /*006c*/ 	.word	0xffffffff


	//   ....[13]....
        /*0070*/ 	.word	0xffffffff


	//   ....[14]....
        /*0074*/ 	.word	0xffffffff


	//   ....[15]....
        /*0078*/ 	.word	0xffffffff


	//   ....[16]....
        /*007c*/ 	.word	0xffffffff


	//   ....[17]....
        /*0080*/ 	.word	0xffffffff


	//   ....[18]....
        /*0084*/ 	.word	0xffffffff


	//   ....[19]....
        /*0088*/ 	.word	0xffffffff


	//   ....[20]....
        /*008c*/ 	.word	0xffffffff


	//   ....[21]....
        /*0090*/ 	.word	0xffffffff


	//   ....[22]....
        /*0094*/ 	.word	0xffffffff


	//   ....[23]....
        /*0098*/ 	.word	0xffffffff


	//   ....[24]....
        /*009c*/ 	.word	0xffffffff


	//   ....[25]....
        /*00a0*/ 	.word	0xffffffff


	//   ....[26]....
        /*00a4*/ 	.word	0xffffffff


	//   ....[27]....
        /*00a8*/ 	.word	0xffffffff


	//----- nvinfo : EIATTR_COOP_GROUP_INSTR_OFFSETS
	.align		4
.L_3368:
        /*00ac*/ 	.byte	0x04, 0x28
        /*00ae*/ 	.short	(.L_3370 - .L_3369)


	//   ....[0]....
.L_3369:
        /*00b0*/ 	.word	0x00001bc0


	//   ....[1]....
        /*00b4*/ 	.word	0x00001bf0


	//   ....[2]....
        /*00b8*/ 	.word	0x00001c10


	//   ....[3]....
        /*00bc*/ 	.word	0x00001c30


	//   ....[4]....
        /*00c0*/ 	.word	0x00001c50


	//   ....[5]....
        /*00c4*/ 	.word	0x00002080


	//   ....[6]....
        /*00c8*/ 	.word	0x000020a0


	//   ....[7]....
        /*00cc*/ 	.word	0x000020c0


	//   ....[8]....
        /*00d0*/ 	.word	0x000020e0


	//   ....[9]....
        /*00d4*/ 	.word	0x00002100


	//   ....[10]....
        /*00d8*/ 	.word	0x00002210


	//   ....[11]....
        /*00dc*/ 	.word	0x00002260


	//   ....[12]....
        /*00e0*/ 	.word	0x00002270


	//   ....[13]....
        /*00e4*/ 	.word	0x000022e0


	//   ....[14]....
        /*00e8*/ 	.word	0x00002360


	//   ....[15]....
        /*00ec*/ 	.word	0x000023b0


	//   ....[16]....
        /*00f0*/ 	.word	0x00002450


	//   ....[17]....
        /*00f4*/ 	.word	0x00002460


	//   ....[18]....
        /*00f8*/ 	.word	0x00002d00


	//   ....[19]....
        /*00fc*/ 	.word	0x00002d70


	//   ....[20]....
        /*0100*/ 	.word	0x00002de0


	//   ....[21]....
        /*0104*/ 	.word	0x00002e50


	//   ....[22]....
        /*0108*/ 	.word	0x00002ec0


	//   ....[23]....
        /*010c*/ 	.word	0x00003330


	//   ....[24]....
        /*0110*/ 	.word	0x00003390


	//   ....[25]....
        /*0114*/ 	.word	0x000033f0


	//   ....[26]....
        /*0118*/ 	.word	0x00003450


	//   ....[27]....
        /*011c*/ 	.word	0x000034b0


	//----- nvinfo : EIATTR_EXIT_INSTR_OFFSETS
	.align		4
.L_3370:
        /*0120*/ 	.byte	0x04, 0x1c
        /*0122*/ 	.short	(.L_3372 - .L_3371)


	//   ....[0]....
.L_3371:
        /*0124*/ 	.word	0x00000160


	//   ....[1]....
        /*0128*/ 	.word	0x00002ca0


	//----- nvinfo : EIATTR_MAX_THREADS
	.align		4
.L_3372:
        /*012c*/ 	.byte	0x04, 0x05
        /*012e*/ 	.short	(.L_3374 - .L_3373)
.L_3373:
        /*0130*/ 	.word	0x00000080
        /*0134*/ 	.word	0x00000001
        /*0138*/ 	.word	0x00000001


	//----- nvinfo : EIATTR_CRS_STACK_SIZE
	.align		4
.L_3374:
        /*013c*/ 	.byte	0x04, 0x1e
        /*013e*/ 	.short	(.L_3376 - .L_3375)
.L_3375:
        /*0140*/ 	.word	0x00000000
.L_3376:


//--------------------- .nv.info._ZN10layer_norm13ln_fwd_kernelINS_13Kernel_traitsI6__halfffffjLj4096ELj1ELj1ELj4ELj16ENS_18Kernel_traits_baseILj4096ES2_ffffjLj128EEEEELb0ELb0ELb1ELb0EEEvNS_9FwdParamsE --------------------------
	.section	.nv.info._ZN10layer_norm13ln_fwd_kernelINS_13Kernel_traitsI6__halfffffjLj4096ELj1ELj1ELj4ELj16ENS_18Kernel_traits_baseILj4096ES2_ffffjLj128EEEEELb0ELb0ELb1ELb0EEEvNS_9FwdParamsE,"",@"SHT_CUDA_INFO"
	.sectionflags	@""
	.align	4


	//----- nvinfo : EIATTR_CUDA_API_VERSION
	.align		4
        /*0000*/ 	.byte	0x04, 0x37
        /*0002*/ 	.short	(.L_3378 - .L_3377)
.L_3377:
        /*0004*/ 	.word	0x00000082


	//----- nvinfo : EIATTR_SW2861232_WAR
	.align		4
.L_3378:
        /*0008*/ 	.byte	0x01, 0x35
	.zero		2


	//----- nvinfo : EIATTR_PARAM_CBANK
	.align		4
        /*000c*/ 	.byte	0x04, 0x0a
        /*000e*/ 	.short	(.L_3380 - .L_3379)
	.align		4
.L_3379:
        /*0010*/ 	.word	index@(.nv.constant0._ZN10layer_norm13ln_fwd_kernelINS_13Kernel_traitsI6__halfffffjLj4096ELj1ELj1ELj4ELj16ENS_18Kernel_traits_baseILj4096ES2_ffffjLj128EEEEELb0ELb0ELb1ELb0EEEvNS_9FwdParamsE)
        /*0014*/ 	.short	0x0160
        /*0016*/ 	.short	0x00e8


	//----- nvinfo : EIATTR_CBANK_PARAM_SIZE
	.align		4
.L_3380:
        /*0018*/ 	.byte	0x03, 0x19
        /*001a*/ 	.short	0x00e8


	//----- nvinfo : EIATTR_KPARAM_INFO
	.align		4
        /*001c*/ 	.byte	0x04, 0x17
        /*001e*/ 	.short	(.L_3382 - .L_3381)
.L_3381:
        /*0020*/ 	.word	0x00000000
        /*0024*/ 	.short	0x0000
        /*0026*/ 	.short	0x0000
        /*0028*/ 	.byte	0x00, 0xf0, 0xa1, 0x03


	//----- nvinfo : EIATTR_MAXREG_COUNT
	.align		4
.L_3382:
        /*002c*/ 	.byte	0x03, 0x1b
        /*002e*/ 	.short	0x00ff


	//----- nvinfo : EIATTR_NUM_BARRIERS
	.align		4
        /*0030*/ 	.byte	0x02, 0x4c
        /*0032*/ 	.byte	0x01
	.zero		1


	//----- nvinfo : EIATTR_MERCURY_ISA_VERSION
	.align		4
        /*0034*/ 	.byte	0x03, 0x5f
        /*0036*/ 	.short	0x0000


	//----- nvinfo : EIATTR_COOP_GROUP_MASK_REGIDS
	.align		4
        /*0038*/ 	.byte	0x04, 0x29
        /*003a*/ 	.short	(.L_3384 - .L_3383)


	//   ....[0]....
.L_3383:
        /*003c*/ 	.word	0xffffffff


	//   ....[1]....
        /*0040*/ 	.word	0xffffffff


	//   ....[2]....
        /*0044*/ 	.word	0xffffffff


	//   ....[3]....
        /*0048*/ 	.word	0xffffffff


	//   ....[4]....
        /*004c*/ 	.word	0xffffffff


	//   ....[5]....
        /*0050*/ 	.word	0xffffffff


	//   ....[6]....
        /*0054*/ 	.word	0xffffffff


	//   ....[7]....
        /*0058*/ 	.word	0xffffffff


	//   ....[8]....
        /*005c*/ 	.word	0xffffffff


	//   ....[9]....
        /*0060*/ 	.word	0xffffffff


	//   ....[10]....
        /*0064*/ 	.word	0xffffffff


	//   ....[11]....
        /*0068*/ 	.word	0xffffffff


	//   ....[12]....
        /*006c*/ 	.word	0xffffffff


	//   ....[13]....
        /*0070*/ 	.word	0xffffffff


	//   ....[14]....
        /*0074*/ 	.word	0xffffffff


	//   ....[15]....
        /*0078*/ 	.word	0xffffffff


	//   ....[16]....
        /*007c*/ 	.word	0xffffffff


	//   ....[17]....
        /*0080*/ 	.word	0xffffffff


	//   ....[18]....
        /*0084*/ 	.word	0xffffffff


	//   ....[19]....
        /*0088*/ 	.word	0xffffffff


	//   ....[20]....
        /*008c*/ 	.word	0xffffffff


	//   ....[21]....
        /*0090*/ 	.word	0xffffffff


	//   ....[22]....
        /*0094*/ 	.word	0xffffffff


	//   ....[23]....
        /*0098*/ 	.word	0xffffffff


	//   ....[24]....
        /*009c*/ 	.word	0xffffffff


	//   ....[25]....
        /*00a0*/ 	.word	0xffffffff


	//   ....[26]....
        /*00a4*/ 	.word	0xffffffff


	//   ....[27]....
        /*00a8*/ 	.word	0xffffffff


	//----- nvinfo : EIATTR_COOP_GROUP_INSTR_OFFSETS
	.align		4
.L_3384:
        /*00ac*/ 	.byte	0x04, 0x28
        /*00ae*/ 	.short	(.L_3386 - .L_3385)


	//   ....[0]....
.L_3385:
        /*00b0*/ 	.word	0x00002d50


	//   ....[1]....
        /*00b4*/ 	.word	0x00002d80


	//   ....[2]....
        /*00b8*/ 	.word	0x00002dc0


	//   ....[3]....
        /*00bc*/ 	.word	0x00002de0


	//   ....[4]....
        /*00c0*/ 	.word	0x00002e00


	//   ....[5]....
        /*00c4*/ 	.word	0x00003250


	//   ....[6]....
        /*00c8*/ 	.word	0x00003270


	//   ....[7]....
        /*00cc*/ 	.word	0x00003290


	//   ....[8]....
        /*00d0*/ 	.word	0x000032b0


	//   ....[9]....
        /*00d4*/ 	.word	0x000032d0


	//   ....[10]....
        /*00d8*/ 	.word	0x000033e0


	//   ....[11]....
        /*00dc*/ 	.word	0x00003480


	//   ....[12]....
        /*00e0*/ 	.word	0x000034f0


	//   ....[13]....
        /*00e4*/ 	.word	0x00003530


	//   ....[14]....
        /*00e8*/ 	.word	0x00003560


	//   ....[15]....
        /*00ec*/ 	.word	0x00003590


	//   ....[16]....
        /*00f0*/ 	.word	0x00003660


	//   ....[17]....
        /*00f4*/ 	.word	0x00003670


	//   ....[18]....
        /*00f8*/ 	.word	0x00004200


	//   ....[19]....
        /*00fc*/ 	.word	0x00004260


	//   ....[20]....
        /*0100*/ 	.word	0x000042c0


	//   ....[21]....
        /*0104*/ 	.word	0x00004320


	//   ....[22]....
        /*0108*/ 	.word	0x00004380


	//   ....[23]....
        /*010c*/ 	.word	0x00004830


	//   ....[24]....
        /*0110*/ 	.word	0x00004890


	//   ....[25]....
        /*0114*/ 	.word	0x000048f0


	//   ....[26]....
        /*0118*/ 	.word	0x00004950


	//   ....[27]....
        /*011c*/ 	.word	0x000049c0


	//----- nvinfo : EIATTR_EXIT_INSTR_OFFSETS
	.align		4
.L_3386:
        /*0120*/ 	.byte	0x04, 0x1c
        /*0122*/ 	.short	(.L_3388 - .L_3387)


	//   ....[0]....
.L_3387:
        /*0124*/ 	.word	0x00000820


	//   ....[1]....
        /*0128*/ 	.word	0x000041b0


	//----- nvinfo : EIATTR_MAX_THREADS
	.align		4
.L_3388:
        /*012c*/ 	.byte	0x04, 0x05
        /*012e*/ 	.short	(.L_3390 - .L_3389)
.L_3389:
        /*0130*/ 	.word	0x00000080
        /*0134*/ 	.word	0x00000001
        /*0138*/ 	.word	0x00000001


	//----- nvinfo : EIATTR_CRS_STACK_SIZE
	.align		4
.L_3390:
        /*013c*/ 	.byte	0x04, 0x1e
        /*013e*/ 	.short	(.L_3392 - .L_3391)
.L_3391:
        /*0140*/ 	.word	0x00000000
.L_3392:


//--------------------- .nv.info._ZN10layer_norm13ln_fwd_kernelINS_13Kernel_traitsI6__halfffffjLj4096ELj1ELj1ELj4ELj16ENS_18Kernel_traits_baseILj4096ES2_ffffjLj128EEEEELb0ELb0ELb1ELb1EEEvNS_9FwdParamsE --------------------------
	.section	.nv.info._ZN10layer_norm13ln_fwd_kernelINS_13Kernel_traitsI6__halfffffjLj4096ELj1ELj1ELj4ELj16ENS_18Kernel_traits_baseILj4096ES2_ffffjLj128EEEEELb0ELb0ELb1ELb1EEEvNS_9FwdParamsE,"",@"SHT_CUDA_INFO"
	.sectionflags	@""
	.align	4


	//----- nvinfo : EIATTR_CUDA_API_VERSION
	.align		4
        /*0000*/ 	.byte	0x04, 0x37
        /*0002*/ 	.short	(.L_3394 - .L_3393)
.L_3393:
        /*0004*/ 	.word	0x00000082


	//----- nvinfo : EIATTR_SW2861232_WAR
	.align		4
.L_3394:
        /*0008*/ 	.byte	0x01, 0x35
	.zero		2


	//----- nvinfo : EIATTR_PARAM_CBANK
	.align		4
        /*000c*/ 	.byte	0x04, 0x0a
        /*000e*/ 	.short	(.L_3396 - .L_3395)
	.align		4
.L_3395:
        /*0010*/ 	.word	index@(.nv.constant0._ZN10layer_norm13ln_fwd_kernelINS_13Kernel_traitsI6__halfffffjLj4096ELj1ELj1ELj4ELj16ENS_18Kernel_traits_baseILj4096ES2_ffffjLj128EEEEELb0ELb0ELb1ELb1EEEvNS_9FwdParamsE)
        /*0014*/ 	.short	0x0160
        /*0016*/ 	.short	0x00e8


	//----- nvinfo : EIATTR_CBANK_PARAM_SIZE
	.align		4
.L_3396:
        /*0018*/ 	.byte	0x03, 0x19
        /*001a*/ 	.short	0x00e8


	//----- nvinfo : EIATTR_KPARAM_INFO
	.align		4
        /*001c*/ 	.byte	0x04, 0x17
        /*001e*/ 	.short	(.L_3398 - .L_3397)
.L_3397:
        /*0020*/ 	.word	0x00000000
        /*0024*/ 	.short	0x0000
        /*0026*/ 	.short	0x0000
        /*0028*/ 	.byte	0x00, 0xf0, 0xa1, 0x03


	//----- nvinfo : EIATTR_MAXREG_COUNT
	.align		4
.L_3398:
        /*002c*/ 	.byte	0x03, 0x1b
        /*002e*/ 	.short	0x00ff


	//----- nvinfo : EIATTR_NUM_BARRIERS
	.align		4
        /*0030*/ 	.byte	0x02, 0x4c
        /*0032*/ 	.byte	0x01
	.zero		1


	//----- nvinfo : EIATTR_MERCURY_ISA_VERSION
	.align		4
        /*0034*/ 	.byte	0x03, 0x5f
        /*0036*/ 	.short	0x0000


	//----- nvinfo : EIATTR_COOP_GROUP_MASK_REGIDS
	.align		4
        /*0038*/ 	.byte	0x04, 0x29
        /*003a*/ 	.short	(.L_3400 - .L_3399)


	//   ....[0]....
.L_3399:
        /*003c*/ 	.word	0xffffffff


	//   ....[1]....
        /*0040*/ 	.word	0xffffffff


	//   ....[2]....
        /*0044*/ 	.word	0xffffffff


	//   ....[3]....
        /*0048*/ 	.word	0xffffffff


	//   ....[4]....
        /*004c*/ 	.word	0xffffffff


	//   ....[5]....
        /*0050*/ 	.word	0xffffffff


	//   ....[6]....
        /*0054*/ 	.word	0xffffffff


	//   ....[7]....
        /*0058*/ 	.word	0xffffffff


	//   ....[8]....
        /*005c*/ 	.word	0xffffffff


	//   ....[9]....
        /*0060*/ 	.word	0xffffffff


	//   ....[10]....
        /*0064*/ 	.word	0xffffffff


	//   ....[11]....
        /*0068*/ 	.word	0xffffffff


	//   ....[12]....
        /*006c*/ 	.word	0xffffffff


	//   ....[13]....
        /*0070*/ 	.word	0xffffffff


	//   ....[14]....
        /*0074*/ 	.word	0xffffffff


	//   ....[15]....
        /*0078*/ 	.word	0xffffffff


	//   ....[16]....
        /*007c*/ 	.word	0xffffffff


	//   ....[17]....
        /*0080*/ 	.word	0xffffffff


	//   ....[18]....
        /*0084*/ 	.word	0xffffffff


	//   ....[19]....
        /*0088*/ 	.word	0xffffffff


	//   ....[20]....
        /*008c*/ 	.word	0xffffffff


	//   ....[21]....
        /*0090*/ 	.word	0xffffffff


	//   ....[22]....
        /*0094*/ 	.word	0xffffffff


	//   ....[23]....
        /*0098*/ 	.word	0xffffffff


	//   ....[24]....
        /*009c*/ 	.word	0xffffffff


	//   ....[25]....
        /*00a0*/ 	.word	0xffffffff


	//   ....[26]....
        /*00a4*/ 	.word	0xffffffff


	//   ....[27]....
        /*00a8*/ 	.word	0xffffffff


	//----- nvinfo : EIATTR_COOP_GROUP_INSTR_OFFSETS
	.align		4
.L_3400:
        /*00ac*/ 	.byte	0x04, 0x28
        /*00ae*/ 	.short	(.L_3402 - .L_3401)


	//   ....[0]....
.L_3401:
        /*00b0*/ 	.word	0x00002050


	//   ....[1]....
        /*00b4*/ 	.word	0x00002080


	//   ....[2]....
        /*00b8*/ 	.word	0x000020a0


	//   ....[3]....
        /*00bc*/ 	.word	0x000020c0


	//   ....[4]....
        /*00c0*/ 	.word	0x000020e0


	//   ....[5]....
        /*00c4*/ 	.word	0x00002510


	//   ....[6]....
        /*00c8*/ 	.word	0x00002530


	//   ....[7]....
        /*00cc*/ 	.word	0x00002550


	//   ....[8]....
        /*00d0*/ 	.word	0x00002570


	//   ....[9]....
        /*00d4*/ 	.word	0x00002590


	//   ....[10]....
        /*00d8*/ 	.word	0x000026a0


	//   ....[11]....
        /*00dc*/ 	.word	0x00002700


	//   ....[12]....
        /*00e0*/ 	.word	0x00002720


	//   ....[13]....
        /*00e4*/ 	.word	0x00002750


	//   ....[14]....
        /*00e8*/ 	.word	0x00002800


	//   ....[15]....
        /*00ec*/ 	.word	0x00002830


	//   ....[16]....
        /*00f0*/ 	.word	0x000028e0


	//   ....[17]....
        /*00f4*/ 	.word	0x00002910


	//   ....[18]....
        /*00f8*/ 	.word	0x00003270


	//   ....[19]....
        /*00fc*/ 	.word	0x000032d0


	//   ....[20]....
        /*0100*/ 	.word	0x00003330


	//   ....[21]....
        /*0104*/ 	.word	0x00003390


	//   ....[22]....
        /*0108*/ 	.word	0x000033f0


	//   ....[23]....
        /*010c*/ 	.word	0x00003860


	//   ....[24]....
        /*0110*/ 	.word	0x000038c0


	//   ....[25]....
        /*0114*/ 	.word	0x00003920


	//   ....[26]....
        /*0118*/ 	.word	0x00003980


	//   ....[27]....
        /*011c*/ 	.word	0x000039e0


	//----- nvinfo : EIATTR_EXIT_INSTR_OFFSETS
	.align		4
.L_3402:
        /*0120*/ 	.byte	0x04, 0x1c
        /*0122*/ 	.short	(.L_3404 - .L_3403)


	//   ....[0]....
.L_3403:
        /*0124*/ 	.word	0x00000160


	//   ....[1]....
        /*0128*/ 	.word	0x00003220


	//----- nvinfo : EIATTR_MAX_THREADS
	.align		4
.L_3404:
        /*012c*/ 	.byte	0x04, 0x05
        /*012e*/ 	.short	(.L_3406 - .L_3405)
.L_3405:
        /*0130*/ 	.word	0x00000080
        /*0134*/ 	.word	0x00000001
        /*0138*/ 	.word	0x00000001


	//----- nvinfo : EIATTR_CRS_STACK_SIZE
	.align		4
.L_3406:
        /*013c*/ 	.byte	0x04, 0x1e
        /*013e*/ 	.short	(.L_3408 - .L_3407)
.L_3407:
        /*0140*/ 	.word	0x00000000
.L_3408:


//--------------------- .nv.info._ZN10layer_norm13ln_fwd_kernelINS_13Kernel_traitsI6__halfffffjLj4096ELj1ELj1ELj4ELj16ENS_18Kernel_traits_baseILj4096ES2_ffffjLj128EEEEELb0ELb1ELb0ELb0EEEvNS_9FwdParamsE --------------------------
	.section	.nv.info._ZN10layer_norm13ln_fwd_kernelINS_13Kernel_traitsI6__halfffffjLj4096ELj1ELj1ELj4ELj16ENS_18Kernel_traits_baseILj4096ES2_ffffjLj128EEEEELb0ELb1ELb0ELb0EEEvNS_9FwdParamsE,"",@"SHT_CUDA_INFO"
	.sectionflags	@""
	.align	4


	//----- nvinfo : EIATTR_CUDA_API_VERSION
	.align		4
        /*0000*/ 	.byte	0x04, 0x37
        /*0002*/ 	.short	(.L_3410 - .L_3409)
.L_3409:
        /*0004*/ 	.word	0x00000082


	//----- nvinfo : EIATTR_SW2861232_WAR
	.align		4
.L_3410:
        /*0008*/ 	.byte	0x01, 0x35
	.zero		2


	//----- nvinfo : EIATTR_PARAM_CBANK
	.align		4
        /*000c*/ 	.byte	0x04, 0x0a
        /*000e*/ 	.short	(.L_3412 - .L_3411)
	.align		4
.L_3411:
        /*0010*/ 	.word	index@(.nv.constant0._ZN10layer_norm13ln_fwd_kernelINS_13Kernel_traitsI6__halfffffjLj4096ELj1ELj1ELj4ELj16ENS_18Kernel_traits_baseILj4096ES2_ffffjLj128EEEEELb0ELb1ELb0ELb0EEEvNS_9FwdParamsE)
        /*0014*/ 	.short	0x0160
        /*0016*/ 	.short	0x00e8


	//----- nvinfo : EIATTR_CBANK_PARAM_SIZE
	.align		4
.L_3412:
        /*0018*/ 	.byte	0x03, 0x19
        /*001a*/ 	.short	0x00e8


	//----- nvinfo : EIATTR_KPARAM_INFO
	.align		4
        /*001c*/ 	.byte	0x04, 0x17
        /*001e*/ 	.short	(.L_3414 - .L_3413)
.L_3413:
        /*0020*/ 	.word	0x00000000
        /*0024*/ 	.short	0x0000
        /*0026*/ 	.short	0x0000
        /*0028*/ 	.byte	0x00, 0xf0, 0xa1, 0x03


	//----- nvinfo : EIATTR_MAXREG_COUNT
	.align		4
.L_3414:
        /*002c*/ 	.byte	0x03, 0x1b
        /*002e*/ 	.short	0x00ff


	//----- nvinfo : EIATTR_NUM_BARRIERS
	.align		4
        /*0030*/ 	.byte	0x02, 0x4c
        /*0032*/ 	.byte	0x01
	.zero		1


	//----- nvinfo : EIATTR_MERCURY_ISA_VERSION
	.align		4
        /*0034*/ 	.byte	0x03, 0x5f
        /*0036*/ 	.short	0x0000


	//----- nvinfo : EIATTR_COOP_GROUP_MASK_REGIDS
	.align		4
        /*0038*/ 	.byte	0x04, 0x29
        /*003a*/ 	.short	(.L_3416 - .L_3415)


	//   ....[0]....
.L_3415:
        /*003c*/ 	.word	0xffffffff


	//   ....[1]....
        /*0040*/ 	.word	0xffffffff


	//   ....[2]....
        /*0044*/ 	.word	0xffffffff


	//   ....[3]....
        /*0048*/ 	.word	0xffffffff


	//   ....[4]....
        /*004c*/ 	.word	0xffffffff


	//   ....[5]....
        /*0050*/ 	.word	0xffffffff


	//   ....[6]....
        /*0054*/ 	.word	0xffffffff


	//   ....[7]....
        /*0058*/ 	.word	0xffffffff


	//   ....[8]....
        /*005c*/ 	.word	0xffffffff


	//   ....[9]....
        /*0060*/ 	.word	0xffffffff


	//   ....[10]....
        /*0064*/ 	.word	0xffffffff


	//   ....[11]....
        /*0068*/ 	.word	0xffffffff


	//   ....[12]....
        /*006c*/ 	.word	0xffffffff


	//   ....[13]....
        /*0070*/ 	.word	0xffffffff


	//   ....[14]....
        /*0074*/ 	.word	0xffffffff


	//   ....[15]....
        /*0078*/ 	.word	0xffffffff


	//   ....[16]....
        /*007c*/ 	.word	0xffffffff


	//   ....[17]....
        /*0080*/ 	.word	0xffffffff


	//   ....[18]....
        /*0084*/ 	.word	0xffffffff


	//   ....[19]....
        /*0088*/ 	.word	0xffffffff


	//   ....[20]....
        /*008c*/ 	.word	0xffffffff


	//   ....[21]....
        /*0090*/ 	.word	0xffffffff


	//   ....[22]....
        /*0094*/ 	.word	0xffffffff


	//   ....[23]....
        /*0098*/ 	.word	0xffffffff


	//   ....[24]....
        /*009c*/ 	.word	0xffffffff


	//   ....[25]....
        /*00a0*/ 	.word	0xffffffff


	//   ....[26]....
        /*00a4*/ 	.word	0xffffffff


	//   ....[27]....
        /*00a8*/ 	.word	0xffffffff


	//----- nvinfo : EIATTR_COOP_GROUP_INSTR_OFFSETS
	.align		4
.L_3416:
        /*00ac*/ 	.byte	0x04, 0x28
        /*00ae*/ 	.short	(.L_3418 - .L_3417)


	//   ....[0]....
.L_3417:
        /*00b0*/ 	.word	0x00002880


	//   ....[1]....
        /*00b4*/ 	.word	0x000028b0


	//   ....[2]....
        /*00b8*/ 	.word	0x000028f0


	//   ....[3]....
        /*00bc*/ 	.word	0x00002910


	//   ....[4]....
        /*00c0*/ 	.word	0x00002930


	//   ....[5]....
        /*00c4*/ 	.word	0x00002d80


	//   ....[6]....
        /*00c8*/ 	.word	0x00002da0


	//   ....[7]....
        /*00cc*/ 	.word	0x00002dc0


	//   ....[8]....
        /*00d0*/ 	.word	0x00002de0


	//   ....[9]....
        /*00d4*/ 	.word	0x00002e00


	//   ....[10]....
        /*00d8*/ 	.word	0x00002f10


	//   ....[11]....
        /*00dc*/ 	.word	0x00002f60


	//   ....[12]....
        /*00e0*/ 	.word	0x00002f90


	//   ....[13]....
        /*00e4*/ 	.word	0x00002fc0


	//   ....[14]....
        /*00e8*/ 	.word	0x00003040


	//   ....[15]....
        /*00ec*/ 	.word	0x000030a0


	//   ....[16]....
        /*00f0*/ 	.word	0x00003120


	//   ....[17]....
        /*00f4*/ 	.word	0x00003150


	//   ....[18]....
        /*00f8*/ 	.word	0x00003cb0


	//   ....[19]....
        /*00fc*/ 	.word	0x00003d20


	//   ....[20]....
        /*0100*/ 	.word	0x00003d80


	//   ....[21]....
        /*0104*/ 	.word	0x00003de0


	//   ....[22]....
        /*0108*/ 	.word	0x00003e40


	//   ....[23]....
        /*010c*/ 	.word	0x000042f0


	//   ....[24]....
        /*0110*/ 	.word	0x00004350


	//   ....[25]....
        /*0114*/ 	.word	0x000043b0


	//   ....[26]....
        /*0118*/ 	.word	0x00004410


	//   ....[27]....
        /*011c*/ 	.word	0x00004480


	//----- nvinfo : EIATTR_EXIT_INSTR_OFFSETS
	.align		4
.L_3418:
        /*0120*/ 	.byte	0x04, 0x1c
        /*0122*/ 	.short	(.L_3420 - .L_3419)


	//   ....[0]....
.L_3419:
        /*0124*/ 	.word	0x000009a0


	//   ....[1]....
        /*0128*/ 	.word	0x00003c60


	//----- nvinfo : EIATTR_MAX_THREADS
	.align		4
.L_3420:
        /*012c*/ 	.byte	0x04, 0x05
        /*012e*/ 	.short	(.L_3422 - .L_3421)
.L_3421:
        /*0130*/ 	.word	0x00000080
        /*0134*/ 	.word	0x00000001
        /*0138*/ 	.word	0x00000001


	//----- nvinfo : EIATTR_CRS_STACK_SIZE
	.align		4
.L_3422:
        /*013c*/ 	.byte	0x04, 0x1e
        /*013e*/ 	.short	(.L_3424 - .L_3423)
.L_3423:
        /*0140*/ 	.word	0x00000000
.L_3424:


//--------------------- .nv.info._ZN10layer_norm13ln_fwd_kernelINS_13Kernel_traitsI6__halfffffjLj4096ELj1ELj1ELj4ELj16ENS_18Kernel_traits_baseILj4096ES2_ffffjLj128EEEEELb0ELb1ELb0ELb1EEEvNS_9FwdParamsE --------------------------
	.section	.nv.info._ZN10layer_norm13ln_fwd_kernelINS_13Kernel_traitsI6__halfffffjLj4096ELj1ELj1ELj4ELj16ENS_18Kernel_traits_baseILj4096ES2_ffffjLj128EEEEELb0ELb1ELb0ELb1EEEvNS_9FwdParamsE,"",@"SHT_CUDA_INFO"
	.sectionflags	@""
	.align	4


	//----- nvinfo : EIATTR_CUDA_API_VERSION
	.align		4
        /*0000*/ 	.byte	0x04, 0x37
        /*0002*/ 	.short	(.L_3426 - .L_3425)
.L_3425:
        /*0004*/ 	.word	0x00000082


	//----- nvinfo : EIATTR_SW2861232_WAR
	.align		4
.L_3426:
        /*0008*/ 	.byte	0x01, 0x35
	.zero		2


	//----- nvinfo : EIATTR_PARAM_CBANK
	.align		4
        /*000c*/ 	.byte	0x04, 0x0a
        /*000e*/ 	.short	(.L_3428 - .L_3427)
	.align		4
.L_3427:
        /*0010*/ 	.word	index@(.nv.constant0._ZN10layer_norm13ln_fwd_kernelINS_13Kernel_traitsI6__halfffffjLj4096ELj1ELj1ELj4ELj16ENS_18Kernel_traits_baseILj4096ES2_ffffjLj128EEEEELb0ELb1ELb0ELb1EEEvNS_9FwdParamsE)
        /*0014*/ 	.short	0x0160
        /*0016*/ 	.short	0x00e8


	//----- nvinfo : EIATTR_CBANK_PARAM_SIZE
	.align		4
.L_3428:
        /*0018*/ 	.byte	0x03, 0x19
        /*001a*/ 	.short	0x00e8


	//----- nvinfo : EIATTR_KPARAM_INFO
	.align		4
        /*001c*/ 	.byte	0x04, 0x17
        /*001e*/ 	.short	(.L_3430 - .L_3429)
.L_3429:
        /*0020*/ 	.word	0x00000000
        /*0024*/ 	.short	0x0000
        /*0026*/ 	.short	0x0000
        /*0028*/ 	.byte	0x00, 0xf0, 0xa1, 0x03


	//----- nvinfo : EIATTR_MAXREG_COUNT
	.align		4
.L_3430:
        /*002c*/ 	.byte	0x03, 0x1b
        /*002e*/ 	.short	0x00ff


	//----- nvinfo : EIATTR_NUM_BARRIERS
	.align		4
        /*0030*/ 	.byte	0x02, 0x4c
        /*0032*/ 	.byte	0x01
	.zero		1


	//----- nvinfo : EIATTR_MERCURY_ISA_VERSION
	.align		4
        /*0034*/ 	.byte	0x03, 0x5f
        /*0036*/ 	.short	0x0000


	//----- nvinfo : EIATTR_COOP_GROUP_MASK_REGIDS
	.align		4
        /*0038*/ 	.byte	0x04, 0x29
        /*003a*/ 	.short	(.L_3432 - .L_3431)


	//   ....[0]....
.L_3431:
        /*003c*/ 	.word	0xffffffff


	//   ....[1]....
        /*0040*/ 	.word	0xffffffff


	//   ....[2]....
        /*0044*/ 	.word	0xffffffff


	//   ....[3]....
        /*0048*/ 	.word	0xffffffff


	//   ....[4]....
        /*004c*/ 	.word	0xffffffff


	//   ....[5]....
        /*0050*/ 	.word	0xffffffff


	//   ....[6]....
        /*0054*/ 	.word	0xffffffff


	//   ....[7]....
        /*0058*/ 	.word	0xffffffff


	//   ....[8]....
        /*005c*/ 	.word	0xffffffff


	//   ....[9]....
        /*0060*/ 	.word	0xffffffff


	//   ....[10]....
        /*0064*/ 	.word	0xffffffff


	//   ....[11]....
        /*0068*/ 	.word	0xffffffff


	//   ....[12]....
        /*006c*/ 	.word	0xffffffff


	//   ....[13]....
        /*0070*/ 	.word	0xffffffff


	//   ....[14]....
        /*0074*/ 	.word	0xffffffff


	//   ....[15]....
        /*0078*/ 	.word	0xffffffff


	//   ....[16]....
        /*007c*/ 	.word	0xffffffff


	//   ....[17]....
        /*0080*/ 	.word	0xffffffff


	//   ....[18]....
        /*0084*/ 	.word	0xffffffff


	//   ....[19]....
        /*0088*/ 	.word	0xffffffff


	//   ....[20]....
        /*008c*/ 	.word	0xffffffff


	//   ....[21]....
        /*0090*/ 	.word	0xffffffff


	//   ....[22]....
        /*0094*/ 	.word	0xffffffff


	//   ....[23]....
        /*0098*/ 	.word	0xffffffff


	//   ....[24]....
        /*009c*/ 	.word	0xffffffff


	//   ....[25]....
        /*00a0*/ 	.word	0xffffffff


	//   ....[26]....
        /*00a4*/ 	.word	0xffffffff


	//   ....[27]....
        /*00a8*/ 	.word	0xffffffff


	//----- nvinfo : EIATTR_COOP_GROUP_INSTR_OFFSETS
	.align		4
.L_3432:
        /*00ac*/ 	.byte	0x04, 0x28
        /*00ae*/ 	.short	(.L_3434 - .L_3433)


	//   ....[0]....
.L_3433:
        /*00b0*/ 	.word	0x00001b20


	//   ....[1]....
        /*00b4*/ 	.word	0x00001b50


	//   ....[2]....
        /*00b8*/ 	.word	0x00001b70


	//   ....[3]....
        /*00bc*/ 	.word	0x00001b90


	//   ....[4]....
        /*00c0*/ 	.word	0x00001bb0


	//   ....[5]....
        /*00c4*/ 	.word	0x00001fe0


	//   ....[6]....
        /*00c8*/ 	.word	0x00002000


	//   ....[7]....
        /*00cc*/ 	.word	0x00002020


	//   ....[8]....
        /*00d0*/ 	.word	0x00002040


	//   ....[9]....
        /*00d4*/ 	.word	0x00002060


	//   ....[10]....
        /*00d8*/ 	.word	0x00002160


	//   ....[11]....
        /*00dc*/ 	.word	0x000021b0


	//   ....[12]....
        /*00e0*/ 	.word	0x000021d0


	//   ....[13]....
        /*00e4*/ 	.word	0x000021e0


	//   ....[14]....
        /*00e8*/ 	.word	0x000022e0


	//   ....[15]....
        /*00ec*/ 	.word	0x00002300


	//   ....[16]....
        /*00f0*/ 	.word	0x000023b0


	//   ....[17]....
        /*00f4*/ 	.word	0x000023e0


	//   ....[18]....
        /*00f8*/ 	.word	0x00002c60


	//   ....[19]....
        /*00fc*/ 	.word	0x00002cd0


	//   ....[20]....
        /*0100*/ 	.word	0x00002d30


	//   ....[21]....
        /*0104*/ 	.word	0x00002d90


	//   ....[22]....
        /*0108*/ 	.word	0x00002df0


	//   ....[23]....
        /*010c*/ 	.word	0x00003260


	//   ....[24]....
        /*0110*/ 	.word	0x000032c0


	//   ....[25]....
        /*0114*/ 	.word	0x00003320


	//   ....[26]....
        /*0118*/ 	.word	0x00003380


	//   ....[27]....
        /*011c*/ 	.word	0x000033e0


	//----- nvinfo : EIATTR_EXIT_INSTR_OFFSETS
	.align		4
.L_3434:
        /*0120*/ 	.byte	0x04, 0x1c
        /*0122*/ 	.short	(.L_3436 - .L_3435)


	//   ....[0]....
.L_3435:
        /*0124*/ 	.word	0x00000160


	//   ....[1]....
        /*0128*/ 	.word	0x00002c10


	//----- nvinfo : EIATTR_MAX_THREADS
	.align		4
.L_3436:
        /*012c*/ 	.byte	0x04, 0x05
        /*012e*/ 	.short	(.L_3438 - .L_3437)
.L_3437:
        /*0130*/ 	.word	0x00000080
        /*0134*/ 	.word	0x00000001
        /*0138*/ 	.word	0x00000001


	//----- nvinfo : EIATTR_CRS_STACK_SIZE
	.align		4
.L_3438:
        /*013c*/ 	.byte	0x04, 0x1e
        /*013e*/ 	.short	(.L_3440 - .L_3439)
.L_3439:
        /*0140*/ 	.word	0x00000000
.L_3440:


//--------------------- .nv.info._ZN10layer_norm13ln_fwd_kernelINS_13Kernel_traitsI6__halfffffjLj4096ELj1ELj1ELj4ELj16ENS_18Kernel_traits_baseILj4096ES2_ffffjLj128EEEEELb0ELb1ELb1ELb0EEEvNS_9FwdParamsE --------------------------
	.section	.nv.info._ZN10layer_norm13ln_fwd_kernelINS_13Kernel_traitsI6__halfffffjLj4096ELj1ELj1ELj4ELj16ENS_18Kernel_traits_baseILj4096ES2_ffffjLj128EEEEELb0ELb1ELb1ELb0EEEvNS_9FwdParamsE,"",@"SHT_CUDA_INFO"
	.sectionflags	@""
	.align	4


	//----- nvinfo : EIATTR_CUDA_API_VERSION
	.align		4
        /*0000*/ 	.byte	0x04, 0x37
        /*0002*/ 	.short	(.L_3442 - .L_3441)
.L_3441:
        /*0004*/ 	.word	0x00000082


	//----- nvinfo : EIATTR_SW2861232_WAR
	.align		4
.L_3442:
        /*0008*/ 	.byte	0x01, 0x35
	.zero		2


	//----- nvinfo : EIATTR_PARAM_CBANK
	.align		4
        /*000c*/ 	.byte	0x04, 0x0a
        /*000e*/ 	.short	(.L_3444 - .L_3443)
	.align		4
.L_3443:
        /*0010*/ 	.word	index@(.nv.constant0._ZN10layer_norm13ln_fwd_kernelINS_13Kernel_traitsI6__halfffffjLj4096ELj1ELj1ELj4ELj16ENS_18Kernel_traits_baseILj4096ES2_ffffjLj128EEEEELb0ELb1ELb1ELb0EEEvNS_9FwdParamsE)
        /*0014*/ 	.short	0x0160
        /*0016*/ 	.short	0x00e8


	//----- nvinfo : EIATTR_CBANK_PARAM_SIZE
	.align		4
.L_3444:
        /*0018*/ 	.byte	0x03, 0x19
        /*001a*/ 	.short	0x00e8


	//----- nvinfo : EIATTR_KPARAM_INFO
	.align		4
        /*001c*/ 	.byte	0x04, 0x17
        /*001e*/ 	.short	(.L_3446 - .L_3445)
.L_3445:
        /*0020*/ 	.word	0x00000000
        /*0024*/ 	.short	0x0000
        /*0026*/ 	.short	0x0000
        /*0028*/ 	.byte	0x00, 0xf0, 0xa1, 0x03


	//----- nvinfo : EIATTR_MAXREG_COUNT
	.align		4
.L_3446:
        /*002c*/ 	.byte	0x03, 0x1b
        /*002e*/ 	.short	0x00ff


	//----- nvinfo : EIATTR_NUM_BARRIERS
	.align		4
        /*0030*/ 	.byte	0x02, 0x4c
        /*0032*/ 	.byte	0x01
	.zero		1


	//----- nvinfo : EIATTR_MERCURY_ISA_VERSION
	.align		4
        /*0034*/ 	.byte	0x03, 0x5f
        /*0036*/ 	.short	0x0000


	//----- nvinfo : EIATTR_COOP_GROUP_MASK_REGIDS
	.align		4
        /*0038*/ 	.byte	0x04, 0x29
        /*003a*/ 	.short	(.L_3448 - .L_3447)


	//   ....[0]....
.L_3447:
        /*003c*/ 	.word	0xffffffff


	//   ....[1]....
        /*0040*/ 	.word	0xffffffff


	//   ....[2]....
        /*0044*/ 	.word	0xffffffff


	//   ....[3]....
        /*0048*/ 	.word	0xffffffff


	//   ....[4]....
        /*004c*/ 	.word	0xffffffff


	//   ....[5]....
        /*0050*/ 	.word	0xffffffff


	//   ....[6]....
        /*0054*/ 	.word	0xffffffff


	//   ....[7]....
        /*0058*/ 	.word	0xffffffff


	//   ....[8]....
        /*005c*/ 	.word	0xffffffff


	//   ....[9]....
        /*0060*/ 	.word	0xffffffff


	//   ....[10]....
        /*0064*/ 	.word	0xffffffff


	//   ....[11]....
        /*0068*/ 	.word	0xffffffff


	//   ....[12]....
        /*006c*/ 	.word	0xffffffff


	//   ....[13]....
        /*0070*/ 	.word	0xffffffff


	//   ....[14]....
        /*0074*/ 	.word	0xffffffff


	//   ....[15]....
        /*0078*/ 	.word	0xffffffff


	//   ....[16]....
        /*007c*/ 	.word	0xffffffff


	//   ....[17]....
        /*0080*/ 	.word	0xffffffff


	//   ....[18]....
        /*0084*/ 	.word	0xffffffff


	//   ....[19]....
        /*0088*/ 	.word	0xffffffff


	//   ....[20]....
        /*008c*/ 	.word	0xffffffff


	//   ....[21]....
        /*0090*/ 	.word	0xffffffff


	//   ....[22]....
        /*0094*/ 	.word	0xffffffff


	//   ....[23]....
        /*0098*/ 	.word	0xffffffff


	//   ....[24]....
        /*009c*/ 	.word	0xffffffff


	//   ....[25]....
        /*00a0*/ 	.word	0xffffffff


	//   ....[26]....
        /*00a4*/ 	.word	0xffffffff


	//   ....[27]....
        /*00a8*/ 	.word	0xffffffff


	//----- nvinfo : EIATTR_COOP_GROUP_INSTR_OFFSETS
	.align		4
.L_3448:
        /*00ac*/ 	.byte	0x04, 0x28
        /*00ae*/ 	.short	(.L_3450 - .L_3449)


	//   ....[0]....
.L_3449:
        /*00b0*/ 	.word	0x000034d0


	//   ....[1]....
        /*00b4*/ 	.word	0x00003500


	//   ....[2]....
        /*00b8*/ 	.word	0x00003540


	//   ....[3]....
        /*00bc*/ 	.word	0x00003560


	//   ....[4]....
        /*00c0*/ 	.word	0x00003580


	//   ....[5]....
        /*00c4*/ 	.word	0x000039d0


	//   ....[6]....
        /*00c8*/ 	.word	0x000039f0


	//   ....[7]....
        /*00cc*/ 	.word	0x00003a10


	//   ....[8]....
        /*00d0*/ 	.word	0x00003a30


	//   ....[9]....
        /*00d4*/ 	.word	0x00003a50


	//   ....[10]....
        /*00d8*/ 	.word	0x00003b60


	//   ....[11]....
        /*00dc*/ 	.word	0x00003c00


	//   ....[12]....
        /*00e0*/ 	.word	0x00003c30


	//   ....[13]....
        /*00e4*/ 	.word	0x00003c40


	//   ....[14]....
        /*00e8*/ 	.word	0x00003d00


	//   ....[15]....
        /*00ec*/ 	.word	0x00003d30


	//   ....[16]....
        /*00f0*/ 	.word	0x00003dc0


	//   ....[17]....
        /*00f4*/ 	.word	0x00003df0


	//   ....[18]....
        /*00f8*/ 	.word	0x00004980


	//   ....[19]....
        /*00fc*/ 	.word	0x000049f0


	//   ....[20]....
        /*0100*/ 	.word	0x00004a50


	//   ....[21]....
        /*0104*/ 	.word	0x00004ab0


	//   ....[22]....
        /*0108*/ 	.word	0x00004b10


	//   ....[23]....
        /*010c*/ 	.word	0x00004fc0


	//   ....[24]....
        /*0110*/ 	.word	0x00005020


	//   ....[25]....
        /*0114*/ 	.word	0x00005080


	//   ....[26]....
        /*0118*/ 	.word	0x000050e0


	//   ....[27]....
        /*011c*/ 	.word	0x00005150


	//----- nvinfo : EIATTR_EXIT_INSTR_OFFSETS
	.align		4
.L_3450:
        /*0120*/ 	.byte	0x04, 0x1c
        /*0122*/ 	.short	(.L_3452 - .L_3451)


	//   ....[0]....
.L_3451:
        /*0124*/ 	.word	0x000009a0


	//   ....[1]....
        /*0128*/ 	.word	0x00004930


	//----- nvinfo : EIATTR_MAX_THREADS
	.align		4
.L_3452:
        /*012c*/ 	.byte	0x04, 0x05
        /*012e*/ 	.short	(.L_3454 - .L_3453)
.L_3453:
        /*0130*/ 	.word	0x00000080
        /*0134*/ 	.word	0x00000001
        /*0138*/ 	.word	0x00000001


	//----- nvinfo : EIATTR_CRS_STACK_SIZE
	.align		4
.L_3454:
        /*013c*/ 	.byte	0x04, 0x1e
        /*013e*/ 	.short	(.L_3456 - .L_3455)
.L_3455:
        /*0140*/ 	.word	0x00000000
.L_3456:


//--------------------- .nv.info._ZN10layer_norm13ln_fwd_kernelINS_13Kernel_traitsI6__halfffffjLj4096ELj1ELj1ELj4ELj16ENS_18Kernel_traits_baseILj4096ES2_ffffjLj128EEEEELb0ELb1ELb1ELb1EEEvNS_9FwdParamsE --------------------------
	.section	.nv.info._ZN10layer_norm13ln_fwd_kernelINS_13Kernel_traitsI6__halfffffjLj4096ELj1ELj1ELj4ELj16ENS_18Kernel_traits_baseILj4096ES2_ffffjLj128EEEEELb0ELb1ELb1ELb1EEEvNS_9FwdParamsE,"",@"SHT_CUDA_INFO"
	.sectionflags	@""
	.align	4


	//----- nvinfo : EIATTR_CUDA_API_VERSION
	.align		4
        /*0000*/ 	.byte	0x04, 0x37
        /*0002*/ 	.short	(.L_3458 - .L_3457)
.L_3457:
        /*0004*/ 	.word	0x00000082


	//----- nvinfo : EIATTR_SW2861232_WAR
	.align		4
.L_3458:
        /*0008*/ 	.byte	0x01, 0x35
	.zero		2


	//----- nvinfo : EIATTR_PARAM_CBANK
	.align		4
        /*000c*/ 	.byte	0x04, 0x0a
        /*000e*/ 	.short	(.L_3460 - .L_3459)
	.align		4
.L_3459:
        /*0010*/ 	.word	index@(.nv.constant0._ZN10layer_norm13ln_fwd_kernelINS_13Kernel_traitsI6__halfffffjLj4096ELj1ELj1ELj4ELj16ENS_18Kernel_traits_baseILj4096ES2_ffffjLj128EEEEELb0ELb1ELb1ELb1EEEvNS_9FwdParamsE)
        /*0014*/ 	.short	0x0160
        /*0016*/ 	.short	0x00e8


	//----- nvinfo : EIATTR_CBANK_PARAM_SIZE
	.align		4
.L_3460:
        /*0018*/ 	.byte	0x03, 0x19
        /*001a*/ 	.short	0x00e8


	//----- nvinfo : EIATTR_KPARAM_INFO
	.align		4
        /*001c*/ 	.byte	0x04, 0x17
        /*001e*/ 	.short	(.L_3462 - .L_3461)
.L_3461:
        /*0020*/ 	.word	0x00000000
        /*0024*/ 	.short	0x0000
        /*0026*/ 	.short	0x0000
        /*0028*/ 	.byte	0x00, 0xf0, 0xa1, 0x03


	//----- nvinfo : EIATTR_MAXREG_COUNT
	.align		4
.L_3462:
        /*002c*/ 	.byte	0x03, 0x1b
        /*002e*/ 	.short	0x00ff


	//----- nvinfo : EIATTR_NUM_BARRIERS
	.align		4
        /*0030*/ 	.byte	0x02, 0x4c
        /*0032*/ 	.byte	0x01
	.zero		1


	//----- nvinfo : EIATTR_MERCURY_ISA_VERSION
	.align		4
        /*0034*/ 	.byte	0x03, 0x5f
        /*0036*/ 	.short	0x0000


	//----- nvinfo : EIATTR_COOP_GROUP_MASK_REGIDS
	.align		4
        /*0038*/ 	.byte	0x04, 0x29
        /*003a*/ 	.short	(.L_3464 - .L_3463)


	//   ....[0]....
.L_3463:
        /*003c*/ 	.word	0xffffffff


	//   ....[1]....
        /*0040*/ 	.word	0xffffffff


	//   ....[2]....
        /*0044*/ 	.word	0xffffffff


	//   ....[3]....
        /*0048*/ 	.word	0xffffffff


	//   ....[4]....
        /*004c*/ 	.word	0xffffffff


	//   ....[5]....
        /*0050*/ 	.word	0xffffffff


	//   ....[6]....
        /*0054*/ 	.word	0xffffffff


	//   ....[7]....
        /*0058*/ 	.word	0xffffffff


	//   ....[8]....
        /*005c*/ 	.word	0xffffffff


	//   ....[9]....
        /*0060*/ 	.word	0xffffffff


	//   ....[10]....
        /*0064*/ 	.word	0xffffffff


	//   ....[11]....
        /*0068*/ 	.word	0xffffffff


	//   ....[12]....
        /*006c*/ 	.word	0xffffffff


	//   ....[13]....
        /*0070*/ 	.word	0xffffffff


	//   ....[14]....
        /*0074*/ 	.word	0xffffffff


	//   ....[15]....
        /*0078*/ 	.word	0xffffffff


	//   ....[16]....
        /*007c*/ 	.word	0xffffffff


	//   ....[17]....
        /*0080*/ 	.word	0xffffffff


	//   ....[18]....
        /*0084*/ 	.word	0xffffffff


	//   ....[19]....
        /*0088*/ 	.word	0xffffffff


	//   ....[20]....
        /*008c*/ 	.word	0xffffffff


	//   ....[21]....
        /*0090*/ 	.word	0xffffffff


	//   ....[22]....
        /*0094*/ 	.word	0xffffffff


	//   ....[23]....
        /*0098*/ 	.word	0xffffffff


	//   ....[24]....
        /*009c*/ 	.word	0xffffffff


	//   ....[25]....
        /*00a0*/ 	.word	0xffffffff


	//   ....[26]....
        /*00a4*/ 	.word	0xffffffff


	//   ....[27]....
        /*00a8*/ 	.word	0xffffffff


	//----- nvinfo : EIATTR_COOP_GROUP_INSTR_OFFSETS
	.align		4
.L_3464:
        /*00ac*/ 	.byte	0x04, 0x28
        /*00ae*/ 	.short	(.L_3466 - .L_3465)


	//   ....[0]....
.L_3465:
        /*00b0*/ 	.word	0x00002600


	//   ....[1]....
        /*00b4*/ 	.word	0x00002630


	//   ....[2]....
        /*00b8*/ 	.word	0x00002650


	//   ....[3]....
        /*00bc*/ 	.word	0x00002670


	//   ....[4]....
        /*00c0*/ 	.word	0x00002690


	//   ....[5]....
        /*00c4*/ 	.word	0x00002ac0


	//   ....[6]....
        /*00c8*/ 	.word	0x00002ae0


	//   ....[7]....
        /*00cc*/ 	.word	0x00002b00


	//   ....[8]....
        /*00d0*/ 	.word	0x00002b20


	//   ....[9]....
        /*00d4*/ 	.word	0x00002b40


	//   ....[10]....
        /*00d8*/ 	.word	0x00002c60


	//   ....[11]....
        /*00dc*/ 	.word	0x00002ca0


	//   ....[12]....
        /*00e0*/ 	.word	0x00002cc0


	//   ....[13]....
        /*00e4*/ 	.word	0x00002cf0


	//   ....[14]....
        /*00e8*/ 	.word	0x00002da0


	//   ....[15]....
        /*00ec*/ 	.word	0x00002dd0


	//   ....[16]....
        /*00f0*/ 	.word	0x00002e70


	//   ....[17]....
        /*00f4*/ 	.word	0x00002eb0


	//   ....[18]....
        /*00f8*/ 	.word	0x00003840


	//   ....[19]....
        /*00fc*/ 	.word	0x000038b0


	//   ....[20]....
        /*0100*/ 	.word	0x00003910


	//   ....[21]....
        /*0104*/ 	.word	0x00003970


	//   ....[22]....
        /*0108*/ 	.word	0x000039d0


	//   ....[23]....
        /*010c*/ 	.word	0x00003e40


	//   ....[24]....
        /*0110*/ 	.word	0x00003ea0


	//   ....[25]....
        /*0114*/ 	.word	0x00003f00


	//   ....[26]....
        /*0118*/ 	.word	0x00003f60


	//   ....[27]....
        /*011c*/ 	.word	0x00003fc0


	//----- nvinfo : EIATTR_EXIT_INSTR_OFFSETS
	.align		4
.L_3466:
        /*0120*/ 	.byte	0x04, 0x1c
        /*0122*/ 	.short	(.L_3468 - .L_3467)


	//   ....[0]....
.L_3467:
        /*0124*/ 	.word	0x00000160


	//   ....[1]....
        /*0128*/ 	.word	0x000037f0


	//----- nvinfo : EIATTR_MAX_THREADS
	.align		4
.L_3468:
        /*012c*/ 	.byte	0x04, 0x05
        /*012e*/ 	.short	(.L_3470 - .L_3469)
.L_3469:
        /*0130*/ 	.word	0x00000080
        /*0134*/ 	.word	0x00000001
        /*0138*/ 	.word	0x00000001


	//----- nvinfo : EIATTR_CRS_STACK_SIZE
	.align		4
.L_3470:
        /*013c*/ 	.byte	0x04, 0x1e
        /*013e*/ 	.short	(.L_3472 - .L_3471)
.L_3471:
        /*0140*/ 	.word	0x00000000
.L_3472:


//--------------------- .nv.info._ZN10layer_norm13ln_fwd_kernelINS_13Kernel_traitsI6__halfffffjLj4096ELj1ELj1ELj4ELj16ENS_18Kernel_traits_baseILj4096ES2_ffffjLj128EEEEELb1ELb0ELb0ELb0EEEvNS_9FwdParamsE --------------------------
	.section	.nv.info._ZN10layer_norm13ln_fwd_kernelINS_13Kernel_traitsI6__halfffffjLj4096ELj1ELj1ELj4ELj16ENS_18Kernel_traits_baseILj4096ES2_ffffjLj128EEEEELb1ELb0ELb0ELb0EEEvNS_9FwdParamsE,"",@"SHT_CUDA_INFO"
	.sectionflags	@""
	.align	4


	//----- nvinfo : EIATTR_CUDA_API_VERSION
	.align		4
        /*0000*/ 	.byte	0x04, 0x37
        /*0002*/ 	.short	(.L_3474 - .L_3473)
.L_3473:
        /*0004*/ 	.word	0x00000082


	//----- nvinfo : EIATTR_SW2861232_WAR
	.align		4
.L_3474:
        /*0008*/ 	.byte	0x01, 0x35
	.zero		2


	//----- nvinfo : EIATTR_PARAM_CBANK
	.align		4
        /*000c*/ 	.byte	0x04, 0x0a
        /*000e*/ 	.short	(.L_3476 - .L_3475)
	.align		4
.L_3475:
        /*0010*/ 	.word	index@(.nv.constant0._ZN10layer_norm13ln_fwd_kernelINS_13Kernel_traitsI6__halfffffjLj4096ELj1ELj1ELj4ELj16ENS_18Kernel_traits_baseILj4096ES2_ffffjLj128EEEEELb1ELb0ELb0ELb0EEEvNS_9FwdParamsE)
        /*0014*/ 	.short	0x0160
        /*0016*/ 	.short	0x00e8


	//----- nvinfo : EIATTR_CBANK_PARAM_SIZE
	.align		4
.L_3476:
        /*0018*/ 	.byte	0x03, 0x19
        /*001a*/ 	.short	0x00e8


	//----- nvinfo : EIATTR_KPARAM_INFO
	.align		4
        /*001c*/ 	.byte	0x04, 0x17
        /*001e*/ 	.short	(.L_3478 - .L_3477)
.L_3477:
        /*0020*/ 	.word	0x00000000
        /*0024*/ 	.short	0x0000
        /*0026*/ 	.short	0x0000
        /*0028*/ 	.byte	0x00, 0xf0, 0xa1, 0x03


	//----- nvinfo : EIATTR_MAXREG_COUNT
	.align		4
.L_3478:
        /*002c*/ 	.byte	0x03, 0x1b
        /*002e*/ 	.short	0x00ff


	//----- nvinfo : EIATTR_NUM_BARRIERS
	.align		4
        /*0030*/ 	.byte	0x02, 0x4c
        /*0032*/ 	.byte	0x01
	.zero		1


	//----- nvinfo : EIATTR_MERCURY_ISA_VERSION
	.align		4
        /*0034*/ 	.byte	0x03, 0x5f
        /*0036*/ 	.short	0x0000


	//----- nvinfo : EIATTR_COOP_GROUP_MASK_REGIDS
	.align		4
        /*0038*/ 	.byte	0x04, 0x29
        /*003a*/ 	.short	(.L_3480 - .L_3479)


	//   ....[0]....
.L_3479:
        /*003c*/ 	.word	0xffffffff


	//   ....[1]....
        /*0040*/ 	.word	0xffffffff


	//   ....[2]....
        /*0044*/ 	.word	0xffffffff


	//   ....[3]....
        /*0048*/ 	.word	0xffffffff


	//   ....[4]....
        /*004c*/ 	.word	0xffffffff


	//   ....[5]....
        /*0050*/ 	.word	0xffffffff


	//   ....[6]....
        /*0054*/ 	.word	0xffffffff


	//   ....[7]....
        /*0058*/ 	.word	0xffffffff


	//   ....[8]....
        /*005c*/ 	.word	0xffffffff


	//   ....[9]....
        /*0060*/ 	.word	0xffffffff


	//   ....[10]....
        /*0064*/ 	.word	0xffffffff


	//   ....[11]....
        /*0068*/ 	.word	0xffffffff


	//   ....[12]....
        /*006c*/ 	.word	0xffffffff


	//   ....[13]....
        /*0070*/ 	.word	0xffffffff


	//   ....[14]....
        /*0074*/ 	.word	0xffffffff


	//   ....[15]....
        /*0078*/ 	.word	0xffffffff


	//   ....[16]....
        /*007c*/ 	.word	0xffffffff


	//   ....[17]....
        /*0080*/ 	.word	0xffffffff


	//   ....[18]....
        /*0084*/ 	.word	0xffffffff


	//   ....[19]....
        /*0088*/ 	.word	0xffffffff


	//   ....[20]....
        /*008c*/ 	.word	0xffffffff


	//   ....[21]....
        /*0090*/ 	.word	0xffffffff


	//   ....[22]....
        /*0094*/ 	.word	0xffffffff


	//   ....[23]....
        /*0098*/ 	.word	0xffffffff


	//   ....[24]....
        /*009c*/ 	.word	0xffffffff


	//   ....[25]....
        /*00a0*/ 	.word	0xffffffff


	//   ....[26]....
        /*00a4*/ 	.word	0xffffffff


	//   ....[27]....
        /*00a8*/ 	.word	0xffffffff


	//----- nvinfo : EIATTR_COOP_GROUP_INSTR_OFFSETS
	.align		4
.L_3480:
        /*00ac*/ 	.byte	0x04, 0x28
        /*00ae*/ 	.short	(.L_3482 - .L_3481)


	//   ....[0]....
.L_3481:
        /*00b0*/ 	.word	0x0000cd20


	//   ....[1]....
        /*00b4*/ 	.word	0x0000cd50


	//   ....[2]....
        /*00b8*/ 	.word	0x0000cd90


	//   ....[3]....
        /*00bc*/ 	.word	0x0000cdb0


	//   ....[4]....
        /*00c0*/ 	.word	0x0000cdd0


	//   ....[5]....
        /*00c4*/ 	.word	0x0000d220


	//   ....[6]....
        /*00c8*/ 	.word	0x0000d240


	//   ....[7]....
        /*00cc*/ 	.word	0x0000d260


	//   ....[8]....
        /*00d0*/ 	.word	0x0000d280


	//   ....[9]....
        /*00d4*/ 	.word	0x0000d2a0


	//   ....[10]....
        /*00d8*/ 	.word	0x0000d3c0


	//   ....[11]....
        /*00dc*/ 	.word	0x0000d410


	//   ....[12]....
        /*00e0*/ 	.word	0x0000d420


	//   ....[13]....
        /*00e4*/ 	.word	0x0000d4a0


	//   ....[14]....
        /*00e8*/ 	.word	0x0000d510


	//   ....[15]....
        /*00ec*/ 	.word	0x0000d580


	//   ....[16]....
        /*00f0*/ 	.word	0x0000d5f0


	//   ....[17]....
        /*00f4*/ 	.word	0x0000d600


	//   ....[18]....
        /*00f8*/ 	.word	0x0000e150


	//   ....[19]....
        /*00fc*/ 	.word	0x0000e1c0


	//   ....[20]....
        /*0100*/ 	.word	0x0000e220


	//   ....[21]....
        /*0104*/ 	.word	0x0000e280


	//   ....[22]....
        /*0108*/ 	.word	0x0000e2e0


	//   ....[23]....
        /*010c*/ 	.word	0x0000e790


	//   ....[24]....
        /*0110*/ 	.word	0x0000e7f0


	//   ....[25]....
        /*0114*/ 	.word	0x0000e850


	//   ....[26]....
        /*0118*/ 	.word	0x0000e8b0


	//   ....[27]....
        /*011c*/ 	.word	0x0000e920


	//----- nvinfo : EIATTR_EXIT_INSTR_OFFSETS
	.align		4
.L_3482:
        /*0120*/ 	.byte	0x04, 0x1c
        /*0122*/ 	.short	(.L_3484 - .L_3483)


	//   ....[0]....
.L_3483:
        /*0124*/ 	.word	0x00000ca0


	//   ....[1]....
        /*0128*/ 	.word	0x0000e100


	//----- nvinfo : EIATTR_MAX_THREADS
	.align		4
.L_3484:
        /*012c*/ 	.byte	0x04, 0x05
        /*012e*/ 	.short	(.L_3486 - .L_3485)
.L_3485:
        /*0130*/ 	.word	0x00000080
        /*0134*/ 	.word	0x00000001
        /*0138*/ 	.word	0x00000001


	//----- nvinfo : EIATTR_CRS_STACK_SIZE
	.align		4
.L_3486:
        /*013c*/ 	.byte	0x04, 0x1e
        /*013e*/ 	.short	(.L_3488 - .L_3487)
.L_3487:
        /*0140*/ 	.word	0x00000000
.L_3488:


//--------------------- .nv.info._ZN10layer_norm13ln_fwd_kernelINS_13Kernel_traitsI6__halfffffjLj4096ELj1ELj1ELj4ELj16ENS_18Kernel_traits_baseILj4096ES2_ffffjLj128EEEEELb1ELb0ELb0ELb1EEEvNS_9FwdParamsE --------------------------
	.section	.nv.info._ZN10layer_norm13ln_fwd_kernelINS_13Kernel_traitsI6__halfffffjLj4096ELj1ELj1ELj4ELj16ENS_18Kernel_traits_baseILj4096ES2_ffffjLj128EEEEELb1ELb0ELb0ELb1EEEvNS_9FwdParamsE,"",@"SHT_CUDA_INFO"
	.sectionflags	@""
	.align	4


	//----- nvinfo : EIATTR_CUDA_API_VERSION
	.align		4
        /*0000*/ 	.byte	0x04, 0x37
        /*0002*/ 	.short	(.L_3490 - .L_3489)
.L_3489:
        /*0004*/ 	.word	0x00000082


	//----- nvinfo : EIATTR_SW2861232_WAR
	.align		4
.L_3490:
        /*0008*/ 	.byte	0x01, 0x35
	.zero		2


	//----- nvinfo : EIATTR_PARAM_CBANK
	.align		4
        /*000c*/ 	.byte	0x04, 0x0a
        /*000e*/ 	.short	(.L_3492 - .L_3491)
	.align		4
.L_3491:
        /*0010*/ 	.word	index@(.nv.constant0._ZN10layer_norm13ln_fwd_kernelINS_13Kernel_traitsI6__halfffffjLj4096ELj1ELj1ELj4ELj16ENS_18Kernel_traits_baseILj4096ES2_ffffjLj128EEEEELb1ELb0ELb0ELb1EEEvNS_9FwdParamsE)
        /*0014*/ 	.short	0x0160
        /*0016*/ 	.short	0x00e8


	//----- nvinfo : EIATTR_CBANK_PARAM_SIZE
	.align		4
.L_3492:
        /*0018*/ 	.byte	0x03, 0x19
        /*001a*/ 	.short	0x00e8


	//----- nvinfo : EIATTR_KPARAM_INFO
	.align		4
        /*001c*/ 	.byte	0x04, 0x17
        /*001e*/ 	.short	(.L_3494 - .L_3493)
.L_3493:
        /*0020*/ 	.word	0x00000000
        /*0024*/ 	.short	0x0000
        /*0026*/ 	.short	0x0000
        /*0028*/ 	.byte	0x00, 0xf0, 0xa1, 0x03


	//----- nvinfo : EIATTR_MAXREG_COUNT
	.align		4
.L_3494:
        /*002c*/ 	.byte	0x03, 0x1b
        /*002e*/ 	.short	0x00ff


	//----- nvinfo : EIATTR_NUM_BARRIERS
	.align		4
        /*0030*/ 	.byte	0x02, 0x4c
        /*0032*/ 	.byte	0x01
	.zero		1


	//----- nvinfo : EIATTR_MERCURY_ISA_VERSION
	.align		4
        /*0034*/ 	.byte	0x03, 0x5f
        /*0036*/ 	.short	0x0000


	//----- nvinfo : EIATTR_COOP_GROUP_MASK_REGIDS
	.align		4
        /*0038*/ 	.byte	0x04, 0x29
        /*003a*/ 	.short	(.L_3496 - .L_3495)


	//   ....[0]....
.L_3495:
        /*003c*/ 	.word	0xffffffff


	//   ....[1]....
        /*0040*/ 	.word	0xffffffff


	//   ....[2]....
        /*0044*/ 	.word	0xffffffff


	//   ....[3]....
        /*0048*/ 	.word	0xffffffff


	//   ....[4]....
        /*004c*/ 	.word	0xffffffff


	//   ....[5]....
        /*0050*/ 	.word	0xffffffff


	//   ....[6]....
        /*0054*/ 	.word	0xffffffff


	//   ....[7]....
        /*0058*/ 	.word	0xffffffff


	//   ....[8]....
        /*005c*/ 	.word	0xffffffff


	//   ....[9]....
        /*0060*/ 	.word	0xffffffff


	//   ....[10]....
        /*0064*/ 	.word	0xffffffff


	//   ....[11]....
        /*0068*/ 	.word	0xffffffff


	//   ....[12]....
        /*006c*/ 	.word	0xffffffff


	//   ....[13]....
        /*0070*/ 	.word	0xffffffff


	//   ....[14]....
        /*0074*/ 	.word	0xffffffff


	//   ....[15]....
        /*0078*/ 	.word	0xffffffff


	//   ....[16]....
        /*007c*/ 	.word	0xffffffff


	//   ....[17]....
        /*0080*/ 	.word	0xffffffff


	//   ....[18]....
        /*0084*/ 	.word	0xffffffff


	//   ....[19]....
        /*0088*/ 	.word	0xffffffff


	//   ....[20]....
        /*008c*/ 	.word	0xffffffff


	//   ....[21]....
        /*0090*/ 	.word	0xffffffff


	//   ....[22]....
        /*0094*/ 	.word	0xffffffff


	//   ....[23]....
        /*0098*/ 	.word	0xffffffff


	//   ....[24]....
        /*009c*/ 	.word	0xffffffff


	//   ....[25]....
        /*00a0*/ 	.word	0xffffffff


	//   ....[26]....
        /*00a4*/ 	.word	0xffffffff


	//   ....[27]....
        /*00a8*/ 	.word	0xffffffff


	//----- nvinfo : EIATTR_COOP_GROUP_INSTR_OFFSETS
	.align		4
.L_3496:
        /*00ac*/ 	.byte	0x04, 0x28
        /*00ae*/ 	.short	(.L_3498 - .L_3497)


	//   ....[0]....
.L_3497:
        /*00b0*/ 	.word	0x0000bea0


	//   ....[1]....
        /*00b4*/ 	.word	0x0000bed0


	//   ....[2]....
        /*00b8*/ 	.word	0x0000bef0


	//   ....[3]....
        /*00bc*/ 	.word	0x0000bf10


	//   ....[4]....
        /*00c0*/ 	.word	0x0000bf30


	//   ....[5]....
        /*00c4*/ 	.word	0x0000c360


	//   ....[6]....
        /*00c8*/ 	.word	0x0000c380


	//   ....[7]....
        /*00cc*/ 	.word	0x0000c3a0


	//   ....[8]....
        /*00d0*/ 	.word	0x0000c3c0


	//   ....[9]....
        /*00d4*/ 	.word	0x0000c3e0


	//   ....[10]....
        /*00d8*/ 	.word	0x0000c4e0


	//   ....[11]....
        /*00dc*/ 	.word	0x0000c530


	//   ....[12]....
        /*00e0*/ 	.word	0x0000c560


	//   ....[13]....
        /*00e4*/ 	.word	0x0000c570


	//   ....[14]....
        /*00e8*/ 	.word	0x0000c600


	//   ....[15]....
        /*00ec*/ 	.word	0x0000c650


	//   ....[16]....
        /*00f0*/ 	.word	0x0000c6d0


	//   ....[17]....
        /*00f4*/ 	.word	0x0000c770


	//   ....[18]....
        /*00f8*/ 	.word	0x0000d010


	//   ....[19]....
        /*00fc*/ 	.word	0x0000d080


	//   ....[20]....
        /*0100*/ 	.word	0x0000d0e0


	//   ....[21]....
        /*0104*/ 	.word	0x0000d140


	//   ....[22]....
        /*0108*/ 	.word	0x0000d1a0


	//   ....[23]....
        /*010c*/ 	.word	0x0000d610


	//   ....[24]....
        /*0110*/ 	.word	0x0000d670


	//   ....[25]....
        /*0114*/ 	.word	0x0000d6d0


	//   ....[26]....
        /*0118*/ 	.word	0x0000d730


	//   ....[27]....
        /*011c*/ 	.word	0x0000d790


	//----- nvinfo : EIATTR_EXIT_INSTR_OFFSETS
	.align		4
.L_3498:
        /*0120*/ 	.byte	0x04, 0x1c
        /*0122*/ 	.short	(.L_3500 - .L_3499)


	//   ....[0]....
.L_3499:
        /*0124*/ 	.word	0x000005c0


	//   ....[1]....
        /*0128*/ 	.word	0x0000cfc0


	//----- nvinfo : EIATTR_MAX_THREADS
	.align		4
.L_3500:
        /*012c*/ 	.byte	0x04, 0x05
        /*012e*/ 	.short	(.L_3502 - .L_3501)
.L_3501:
        /*0130*/ 	.word	0x00000080
        /*0134*/ 	.word	0x00000001
        /*0138*/ 	.word	0x00000001


	//----- nvinfo : EIATTR_CRS_STACK_SIZE
	.align		4
.L_3502:
        /*013c*/ 	.byte	0x04, 0x1e
        /*013e*/ 	.short	(.L_3504 - .L_3503)
.L_3503:
        /*0140*/ 	.word	0x00000000
.L_3504:


//--------------------- .nv.info._ZN10layer_norm13ln_fwd_kernelINS_13Kernel_traitsI6__halfffffjLj4096ELj1ELj1ELj4ELj16ENS_18Kernel_traits_baseILj4096ES2_ffffjLj128EEEEELb1ELb0ELb1ELb0EEEvNS_9FwdParamsE --------------------------
	.section	.nv.info._ZN10layer_norm13ln_fwd_kernelINS_13Kernel_traitsI6__halfffffjLj4096ELj1ELj1ELj4ELj16ENS_18Kernel_traits_baseILj4096ES2_ffffjLj128EEEEELb1ELb0ELb1ELb0EEEvNS_9FwdParamsE,"",@"SHT_CUDA_INFO"
	.sectionflags	@""
	.align	4


	//----- nvinfo : EIATTR_CUDA_API_VERSION
	.align		4
        /*0000*/ 	.byte	0x04, 0x37
        /*0002*/ 	.short	(.L_3506 - .L_3505)
.L_3505:
        /*0004*/ 	.word	0x00000082


	//----- nvinfo : EIATTR_SW2861232_WAR
	.align		4
.L_3506:
        /*0008*/ 	.byte	0x01, 0x35
	.zero		2


	//----- nvinfo : EIATTR_PARAM_CBANK
	.align		4
        /*000c*/ 	.byte	0x04, 0x0a
        /*000e*/ 	.short	(.L_3508 - .L_3507)
	.align		4
.L_3507:
        /*0010*/ 	.word	index@(.nv.constant0._ZN10layer_norm13ln_fwd_kernelINS_13Kernel_traitsI6__halfffffjLj4096ELj1ELj1ELj4ELj16ENS_18Kernel_traits_baseILj4096ES2_ffffjLj128EEEEELb1ELb0ELb1ELb0EEEvNS_9FwdParamsE)
        /*0014*/ 	.short	0x0160
        /*0016*/ 	.short	0x00e8


	//----- nvinfo : EIATTR_CBANK_PARAM_SIZE
	.align		4
.L_3508:
        /*0018*/ 	.byte	0x03, 0x19
        /*001a*/ 	.short	0x00e8


	//----- nvinfo : EIATTR_KPARAM_INFO
	.align		4
        /*001c*/ 	.byte	0x04, 0x17
        /*001e*/ 	.short	(.L_3510 - .L_3509)
.L_3509:
        /*0020*/ 	.word	0x00000000
        /*0024*/ 	.short	0x0000
        /*0026*/ 	.short	0x0000
        /*0028*/ 	.byte	0x00, 0xf0, 0xa1, 0x03


	//----- nvinfo : EIATTR_MAXREG_COUNT
	.align		4
.L_3510:
        /*002c*/ 	.byte	0x03, 0x1b
        /*002e*/ 	.short	0x00ff


	//----- nvinfo : EIATTR_NUM_BARRIERS
	.align		4
        /*0030*/ 	.byte	0x02, 0x4c
        /*0032*/ 	.byte	0x01
	.zero		1


	//----- nvinfo : EIATTR_MERCURY_ISA_VERSION
	.align		4
        /*0034*/ 	.byte	0x03, 0x5f
        /*0036*/ 	.short	0x0000


	//----- nvinfo : EIATTR_COOP_GROUP_MASK_REGIDS
	.align		4
        /*0038*/ 	.byte	0x04, 0x29
        /*003a*/ 	.short	(.L_3512 - .L_3511)


	//   ....[0]....
.L_3511:
        /*003c*/ 	.word	0xffffffff


	//   ....[1]....
        /*0040*/ 	.word	0xffffffff


	//   ....[2]....
        /*0044*/ 	.word	0xffffffff


	//   ....[3]....
        /*0048*/ 	.word	0xffffffff


	//   ....[4]....
        /*004c*/ 	.word	0xffffffff


	//   ....[5]....
        /*0050*/ 	.word	0xffffffff


	//   ....[6]....
        /*0054*/ 	.word	0xffffffff


	//   ....[7]....
        /*0058*/ 	.word	0xffffffff


	//   ....[8]....
        /*005c*/ 	.word	0xffffffff


	//   ....[9]....
        /*0060*/ 	.word	0xffffffff


	//   ....[10]....
        /*0064*/ 	.word	0xffffffff


	//   ....[11]....
        /*0068*/ 	.word	0xffffffff


	//   ....[12]....
        /*006c*/ 	.word	0xffffffff


	//   ....[13]....
        /*0070*/ 	.word	0xffffffff


	//   ....[14]....
        /*0074*/ 	.word	0xffffffff


	//   ....[15]....
        /*0078*/ 	.word	0xffffffff


	//   ....[16]....
        /*007c*/ 	.word	0xffffffff


	//   ....[17]....
        /*0080*/ 	.word	0xffffffff


	//   ....[18]....
        /*0084*/ 	.word	0xffffffff


	//   ....[19]....
        /*0088*/ 	.word	0xffffffff


	//   ....[20]....
        /*008c*/ 	.word	0xffffffff


	//   ....[21]....
        /*0090*/ 	.word	0xffffffff


	//   ....[22]....
        /*0094*/ 	.word	0xffffffff


	//   ....[23]....
        /*0098*/ 	.word	0xffffffff


	//   ....[24]....
        /*009c*/ 	.word	0xffffffff


	//   ....[25]....
        /*00a0*/ 	.word	0xffffffff


	//   ....[26]....
        /*00a4*/ 	.word	0xffffffff


	//   ....[27]....
        /*00a8*/ 	.word	0xffffffff


	//----- nvinfo : EIATTR_COOP_GROUP_INSTR_OFFSETS
	.align		4
.L_3512:
        /*00ac*/ 	.byte	0x04, 0x28
        /*00ae*/ 	.short	(.L_3514 - .L_3513)


	//   ....[0]....
.L_3513:
        /*00b0*/ 	.word	0x0000e0c0


	//   ....[1]....
        /*00b4*/ 	.word	0x0000e0f0


	//   ....[2]....
        /*00b8*/ 	.word	0x0000e130


	//   ....[3]....
        /*00bc*/ 	.word	0x0000e150


	//   ....[4]....
        /*00c0*/ 	.word	0x0000e170


	//   ....[5]....
        /*00c4*/ 	.word	0x0000e5c0


	//   ....[6]....
        /*00c8*/ 	.word	0x0000e5e0


	//   ....[7]....
        /*00cc*/ 	.word	0x0000e600


	//   ....[8]....
        /*00d0*/ 	.word	0x0000e620


	//   ....[9]....
        /*00d4*/ 	.word	0x0000e640


	//   ....[10]....
        /*00d8*/ 	.word	0x0000e7b0


	//   ....[11]....
        /*00dc*/ 	.word	0x0000e7d0


	//   ....[12]....
        /*00e0*/ 	.word	0x0000e7e0


	//   ....[13]....
        /*00e4*/ 	.word	0x0000e810


	//   ....[14]....
        /*00e8*/ 	.word	0x0000e900


	//   ....[15]....
        /*00ec*/ 	.word	0x0000e910


	//   ....[16]....
        /*00f0*/ 	.word	0x0000e9b0


	//   ....[17]....
        /*00f4*/ 	.word	0x0000e9e0


	//   ....[18]....
        /*00f8*/ 	.word	0x0000f570


	//   ....[19]....
        /*00fc*/ 	.word	0x0000f5e0


	//   ....[20]....
        /*0100*/ 	.word	0x0000f640


	//   ....[21]....
        /*0104*/ 	.word	0x0000f6a0


	//   ....[22]....
        /*0108*/ 	.word	0x0000f700


	//   ....[23]....
        /*010c*/ 	.word	0x0000fbb0


	//   ....[24]....
        /*0110*/ 	.word	0x0000fc10


	//   ....[25]....
        /*0114*/ 	.word	0x0000fc70


	//   ....[26]....
        /*0118*/ 	.word	0x0000fcd0


	//   ....[27]....
        /*011c*/ 	.word	0x0000fd40


	//----- nvinfo : EIATTR_EXIT_INSTR_OFFSETS
	.align		4
.L_3514:
        /*0120*/ 	.byte	0x04, 0x1c
        /*0122*/ 	.short	(.L_3516 - .L_3515)


	//   ....[0]....
.L_3515:
        /*0124*/ 	.word	0x00000c90


	//   ....[1]....
        /*0128*/ 	.word	0x0000f520


	//----- nvinfo : EIATTR_MAX_THREADS
	.align		4
.L_3516:
        /*012c*/ 	.byte	0x04, 0x05
        /*012e*/ 	.short	(.L_3518 - .L_3517)
.L_3517:
        /*0130*/ 	.word	0x00000080
        /*0134*/ 	.word	0x00000001
        /*0138*/ 	.word	0x00000001


	//----- nvinfo : EIATTR_CRS_STACK_SIZE
	.align		4
.L_3518:
        /*013c*/ 	.byte	0x04, 0x1e
        /*013e*/ 	.short	(.L_3520 - .L_3519)
.L_3519:
        /*0140*/ 	.word	0x00000000
.L_3520:


//--------------------- .nv.info._ZN10layer_norm13ln_fwd_kernelINS_13Kernel_traitsI6__halfffffjLj4096ELj1ELj1ELj4ELj16ENS_18Kernel_traits_baseILj4096ES2_ffffjLj128EEEEELb1ELb0ELb1ELb1EEEvNS_9FwdParamsE --------------------------
	.section	.nv.info._ZN10layer_norm13ln_fwd_kernelINS_13Kernel_traitsI6__halfffffjLj4096ELj1ELj1ELj4ELj16ENS_18Kernel_traits_baseILj4096ES2_ffffjLj128EEEEELb1ELb0ELb1ELb1EEEvNS_9FwdParamsE,"",@"SHT_CUDA_INFO"
	.sectionflags	@""
	.align	4


	//----- nvinfo : EIATTR_CUDA_API_VERSION
	.align		4
        /*0000*/ 	.byte	0x04, 0x37
        /*0002*/ 	.short	(.L_3522 - .L_3521)
.L_3521:
        /*0004*/ 	.word	0x00000082


	//----- nvinfo : EIATTR_SW2861232_WAR
	.align		4
.L_3522:
        /*0008*/ 	.byte	0x01, 0x35
	.zero		2


	//----- nvinfo : EIATTR_PARAM_CBANK
	.align		4
        /*000c*/ 	.byte	0x04, 0x0a
        /*000e*/ 	.short	(.L_3524 - .L_3523)
	.align		4
.L_3523:
        /*0010*/ 	.word	index@(.nv.constant0._ZN10layer_norm13ln_fwd_kernelINS_13Kernel_traitsI6__halfffffjLj4096ELj1ELj1ELj4ELj16ENS_18Kernel_traits_baseILj4096ES2_ffffjLj128EEEEELb1ELb0ELb1ELb1EEEvNS_9FwdParamsE)
        /*0014*/ 	.short	0x0160
        /*0016*/ 	.short	0x00e8


	//----- nvinfo : EIATTR_CBANK_PARAM_SIZE
	.align		4
.L_3524:
        /*0018*/ 	.byte	0x03, 0x19
        /*001a*/ 	.short	0x00e8


	//----- nvinfo : EIATTR_KPARAM_INFO
	.align		4
        /*001c*/ 	.byte	0x04, 0x17
        /*001e*/ 	.short	(.L_3526 - .L_3525)
.L_3525:
        /*0020*/ 	.word	0x00000000
        /*0024*/ 	.short	0x0000
        /*0026*/ 	.short	0x0000
        /*0028*/ 	.byte	0x00, 0xf0, 0xa1, 0x03


	//----- nvinfo : EIATTR_MAXREG_COUNT
	.align		4
.L_3526:
        /*002c*/ 	.byte	0x03, 0x1b
        /*002e*/ 	.short	0x00ff


	//----- nvinfo : EIATTR_NUM_BARRIERS
	.align		4
        /*0030*/ 	.byte	0x02, 0x4c
        /*0032*/ 	.byte	0x01
	.zero		1


	//----- nvinfo : EIATTR_MERCURY_ISA_VERSION
	.align		4
        /*0034*/ 	.byte	0x03, 0x5f
        /*0036*/ 	.short	0x0000


	//----- nvinfo : EIATTR_COOP_GROUP_MASK_REGIDS
	.align		4
        /*0038*/ 	.byte	0x04, 0x29
        /*003a*/ 	.short	(.L_3528 - .L_3527)


	//   ....[0]....
.L_3527:
        /*003c*/ 	.word	0xffffffff


	//   ....[1]....
        /*0040*/ 	.word	0xffffffff


	//   ....[2]....
        /*0044*/ 	.word	0xffffffff


	//   ....[3]....
        /*0048*/ 	.word	0xffffffff


	//   ....[4]....
        /*004c*/ 	.word	0xffffffff


	//   ....[5]....
        /*0050*/ 	.word	0xffffffff


	//   ....[6]....
        /*0054*/ 	.word	0xffffffff


	//   ....[7]....
        /*0058*/ 	.word	0xffffffff


	//   ....[8]....
        /*005c*/ 	.word	0xffffffff


	//   ....[9]....
        /*0060*/ 	.word	0xffffffff


	//   ....[10]....
        /*0064*/ 	.word	0xffffffff


	//   ....[11]....
        /*0068*/ 	.word	0xffffffff


	//   ....[12]....
        /*006c*/ 	.word	0xffffffff


	//   ....[13]....
        /*0070*/ 	.word	0xffffffff


	//   ....[14]....
        /*0074*/ 	.word	0xffffffff


	//   ....[15]....
        /*0078*/ 	.word	0xffffffff


	//   ....[16]....
        /*007c*/ 	.word	0xffffffff


	//   ....[17]....
        /*0080*/ 	.word	0xffffffff


	//   ....[18]....
        /*0084*/ 	.word	0xffffffff


	//   ....[19]....
        /*0088*/ 	.word	0xffffffff


	//   ....[20]....
        /*008c*/ 	.word	0xffffffff


	//   ....[21]....
        /*0090*/ 	.word	0xffffffff


	//   ....[22]....
        /*0094*/ 	.word	0xffffffff


	//   ....[23]....
        /*0098*/ 	.word	0xffffffff


	//   ....[24]....
        /*009c*/ 	.word	0xffffffff


	//   ....[25]....
        /*00a0*/ 	.word	0xffffffff


	//   ....[26]....
        /*00a4*/ 	.word	0xffffffff


	//   ....[27]....
        /*00a8*/ 	.word	0xffffffff


	//----- nvinfo : EIATTR_COOP_GROUP_INSTR_OFFSETS
	.align		4
.L_3528:
        /*00ac*/ 	.byte	0x04, 0x28
        /*00ae*/ 	.short	(.L_3530 - .L_3529)


	//   ....[0]....
.L_3529:
        /*00b0*/ 	.word	0x0000d000


	//   ....[1]....
        /*00b4*/ 	.word	0x0000d030


	//   ....[2]....
        /*00b8*/ 	.word	0x0000d050


	//   ....[3]....
        /*00bc*/ 	.word	0x0000d070


	//   ....[4]....
        /*00c0*/ 	.word	0x0000d090


	//   ....[5]....
        /*00c4*/ 	.word	0x0000d4c0


	//   ....[6]....
        /*00c8*/ 	.word	0x0000d4e0


	//   ....[7]....
        /*00cc*/ 	.word	0x0000d500


	//   ....[8]....
        /*00d0*/ 	.word	0x0000d520


	//   ....[9]....
        /*00d4*/ 	.word	0x0000d540


	//   ....[10]....
        /*00d8*/ 	.word	0x0000d650


	//   ....[11]....
        /*00dc*/ 	.word	0x0000d6a0


	//   ....[12]....
        /*00e0*/ 	.word	0x0000d6d0


	//   ....[13]....
        /*00e4*/ 	.word	0x0000d6f0


	//   ....[14]....
        /*00e8*/ 	.word	0x0000d790


	//   ....[15]....
        /*00ec*/ 	.word	0x0000d7d0


	//   ....[16]....
        /*00f0*/ 	.word	0x0000d870


	//   ....[17]....
        /*00f4*/ 	.word	0x0000d890


	//   ....[18]....
        /*00f8*/ 	.word	0x0000e220


	//   ....[19]....
        /*00fc*/ 	.word	0x0000e290


	//   ....[20]....
        /*0100*/ 	.word	0x0000e2f0


	//   ....[21]....
        /*0104*/ 	.word	0x0000e350


	//   ....[22]....
        /*0108*/ 	.word	0x0000e3b0


	//   ....[23]....
        /*010c*/ 	.word	0x0000e820


	//   ....[24]....
        /*0110*/ 	.word	0x0000e880


	//   ....[25]....
        /*0114*/ 	.word	0x0000e8e0


	//   ....[26]....
        /*0118*/ 	.word	0x0000e940


	//   ....[27]....
        /*011c*/ 	.word	0x0000e9a0


	//----- nvinfo : EIATTR_EXIT_INSTR_OFFSETS
	.align		4
.L_3530:
        /*0120*/ 	.byte	0x04, 0x1c
        /*0122*/ 	.short	(.L_3532 - .L_3531)


	//   ....[0]....
.L_3531:
        /*0124*/ 	.word	0x000005c0


	//   ....[1]....
        /*0128*/ 	.word	0x0000e1d0


	//----- nvinfo : EIATTR_MAX_THREADS
	.align		4
.L_3532:
        /*012c*/ 	.byte	0x04, 0x05
        /*012e*/ 	.short	(.L_3534 - .L_3533)
.L_3533:
        /*0130*/ 	.word	0x00000080
        /*0134*/ 	.word	0x00000001
        /*0138*/ 	.word	0x00000001


	//----- nvinfo : EIATTR_CRS_STACK_SIZE
	.align		4
.L_3534:
        /*013c*/ 	.byte	0x04, 0x1e
        /*013e*/ 	.short	(.L_3536 - .L_3535)
.L_3535:
        /*0140*/ 	.word	0x00000000
.L_3536:


//--------------------- .nv.info._ZN10layer_norm13ln_fwd_kernelINS_13Kernel_traitsI6__halfffffjLj4096ELj1ELj1ELj4ELj16ENS_18Kernel_traits_baseILj4096ES2_ffffjLj128EEEEELb1ELb1ELb0ELb0EEEvNS_9FwdParamsE --------------------------
	.section	.nv.info._ZN10layer_norm13ln_fwd_kernelINS_13Kernel_traitsI6__halfffffjLj4096ELj1ELj1ELj4ELj16ENS_18Kernel_traits_baseILj4096ES2_ffffjLj128EEEEELb1ELb1ELb0ELb0EEEvNS_9FwdParamsE,"",@"SHT_CUDA_INFO"
	.sectionflags	@""
	.align	4


	//----- nvinfo : EIATTR_CUDA_API_VERSION
	.align		4
        /*0000*/ 	.byte	0x04, 0x37
        /*0002*/ 	.short	(.L_3538 - .L_3537)
.L_3537:
        /*0004*/ 	.word	0x00000082


	//----- nvinfo : EIATTR_SW2861232_WAR
	.align		4
.L_3538:
        /*0008*/ 	.byte	0x01, 0x35
	.zero		2


	//----- nvinfo : EIATTR_PARAM_CBANK
	.align		4
        /*000c*/ 	.byte	0x04, 0x0a
        /*000e*/ 	.short	(.L_3540 - .L_3539)
	.align		4
.L_3539:
        /*0010*/ 	.word	index@(.nv.constant0._ZN10layer_norm13ln_fwd_kernelINS_13Kernel_traitsI6__halfffffjLj4096ELj1ELj1ELj4ELj16ENS_18Kernel_traits_baseILj4096ES2_ffffjLj128EEEEELb1ELb1ELb0ELb0EEEvNS_9FwdParamsE)
        /*0014*/ 	.short	0x0160
        /*0016*/ 	.short	0x00e8


	//----- nvinfo : EIATTR_CBANK_PARAM_SIZE
	.align		4
.L_3540:
        /*0018*/ 	.byte	0x03, 0x19
        /*001a*/ 	.short	0x00e8


	//----- nvinfo : EIATTR_KPARAM_INFO
	.align		4
        /*001c*/ 	.byte	0x04, 0x17
        /*001e*/ 	.short	(.L_3542 - .L_3541)
.L_3541:
        /*0020*/ 	.word	0x00000000
        /*0024*/ 	.short	0x0000
        /*0026*/ 	.short	0x0000
        /*0028*/ 	.byte	0x00, 0xf0, 0xa1, 0x03


	//----- nvinfo : EIATTR_MAXREG_COUNT
	.align		4
.L_3542:
        /*002c*/ 	.byte	0x03, 0x1b
        /*002e*/ 	.short	0x00ff


	//----- nvinfo : EIATTR_NUM_BARRIERS
	.align		4
        /*0030*/ 	.byte	0x02, 0x4c
        /*0032*/ 	.byte	0x01
	.zero		1


	//----- nvinfo : EIATTR_ANNOTATIONS
	.align		4
        /*0034*/ 	.byte	0x04, 0x55
        /*0036*/ 	.short	(.L_3544 - .L_3543)


	//   ....[0]....
.L_3543:
        /*0038*/ 	.word	0x00000001
        /*003c*/ 	.byte	0x10, 0x11, 0x00, 0x00, 0x01, 0x00, 0x00, 0x00, 0x10, 0x14, 0x00, 0x00, 0x01, 0x00, 0x00, 0x00
        /*004c*/ 	.byte	0x60, 0x21, 0x00, 0x00, 0x01, 0x00, 0x00, 0x00, 0x00, 0xd9, 0x00, 0x00


	//----- nvinfo : EIATTR_MERCURY_ISA_VERSION
	.align		4
.L_3544:
        /*0058*/ 	.byte	0x03, 0x5f
        /*005a*/ 	.short	0x0000


	//----- nvinfo : EIATTR_COOP_GROUP_MASK_REGIDS
	.align		4
        /*005c*/ 	.byte	0x04, 0x29
        /*005e*/ 	.short	(.L_3546 - .L_3545)


	//   ....[0]....
.L_3545:
        /*0060*/ 	.word	0xffffffff


	//   ....[1]....
        /*0064*/ 	.word	0xffffffff


	//   ....[2]....
        /*0068*/ 	.word	0xffffffff


	//   ....[3]....
        /*006c*/ 	.word	0xffffffff


	//   ....[4]....
        /*0070*/ 	.word	0xffffffff


	//   ....[5]....
        /*0074*/ 	.word	0xffffffff


	//   ....[6]....
        /*0078*/ 	.word	0xffffffff


	//   ....[7]....
        /*007c*/ 	.word	0xffffffff


	//   ....[8]....
        /*0080*/ 	.word	0xffffffff


	//   ....[9]....
        /*0084*/ 	.word	0xffffffff


	//   ....[10]....
        /*0088*/ 	.word	0xffffffff


	//   ....[11]....
        /*008c*/ 	.word	0xffffffff


	//   ....[12]....
        /*0090*/ 	.word	0xffffffff


	//   ....[13]....
        /*0094*/ 	.word	0xffffffff


	//   ....[14]....
        /*0098*/ 	.word	0xffffffff


	//   ....[15]....
        /*009c*/ 	.word	0xffffffff


	//   ....[16]....
        /*00a0*/ 	.word	0xffffffff


	//   ....[17]....
        /*00a4*/ 	.word	0xffffffff


	//   ....[18]....
        /*00a8*/ 	.word	0xffffffff


	//   ....[19]....
        /*00ac*/ 	.word	0xffffffff


	//   ....[20]....
        /*00b0*/ 	.word	0xffffffff


	//   ....[21]....
        /*00b4*/ 	.word	0xffffffff


	//   ....[22]....
        /*00b8*/ 	.word	0xffffffff


	//   ....[23]....
        /*00bc*/ 	.word	0xffffffff


	//   ....[24]....
        /*00c0*/ 	.word	0xffffffff


	//   ....[25]....
        /*00c4*/ 	.word	0xffffffff


	//   ....[26]....
        /*00c8*/ 	.word	0xffffffff


	//   ....[27]....
        /*00cc*/ 	.word	0xffffffff


	//----- nvinfo : EIATTR_COOP_GROUP_INSTR_OFFSETS
	.align		4
.L_3546:
        /*00d0*/ 	.byte	0x04, 0x28
        /*00d2*/ 	.short	(.L_3548 - .L_3547)


	//   ....[0]....
.L_3547:
        /*00d4*/ 	.word	0x0000d2e0


	//   ....[1]....
        /*00d8*/ 	.word	0x0000d330


	//   ....[2]....
        /*00dc*/ 	.word	0x0000d350


	//   ....[3]....
        /*00e0*/ 	.word	0x0000d370


	//   ....[4]....
        /*00e4*/ 	.word	0x0000d390


	//   ....[5]....
        /*00e8*/ 	.word	0x0000d7e0


	//   ....[6]....
        /*00ec*/ 	.word	0x0000d800


	//   ....[7]....
        /*00f0*/ 	.word	0x0000d820


	//   ....[8]....
        /*00f4*/ 	.word	0x0000d840


	//   ....[9]....
        /*00f8*/ 	.word	0x0000d860


	//   ....[10]....
        /*00fc*/ 	.word	0x0000d980


	//   ....[11]....
        /*0100*/ 	.word	0x0000d9d0


	//   ....[12]....
        /*0104*/ 	.word	0x0000d9f0


	//   ....[13]....
        /*0108*/ 	.word	0x0000da40


	//   ....[14]....
        /*010c*/ 	.word	0x0000dae0


	//   ....[15]....
        /*0110*/ 	.word	0x0000db10


	//   ....[16]....
        /*0114*/ 	.word	0x0000dbd0


	//   ....[17]....
        /*0118*/ 	.word	0x0000dbe0


	//   ....[18]....
        /*011c*/ 	.word	0x0000e720


	//   ....[19]....
        /*0120*/ 	.word	0x0000e780


	//   ....[20]....
        /*0124*/ 	.word	0x0000e7e0


	//   ....[21]....
        /*0128*/ 	.word	0x0000e840


	//   ....[22]....
        /*012c*/ 	.word	0x0000e8a0


	//   ....[23]....
        /*0130*/ 	.word	0x0000ed50


	//   ....[24]....
        /*0134*/ 	.word	0x0000edb0


	//   ....[25]....
        /*0138*/ 	.word	0x0000ee10


	//   ....[26]....
        /*013c*/ 	.word	0x0000ee70


	//   ....[27]....
        /*0140*/ 	.word	0x0000eed0


	//----- nvinfo : EIATTR_EXIT_INSTR_OFFSETS
	.align		4
.L_3548:
        /*0144*/ 	.byte	0x04, 0x1c
        /*0146*/ 	.short	(.L_3550 - .L_3549)


	//   ....[0]....
.L_3549:
        /*0148*/ 	.word	0x00000e30


	//   ....[1]....
        /*014c*/ 	.word	0x0000e6d0


	//----- nvinfo : EIATTR_MAX_THREADS
	.align		4
.L_3550:
        /*0150*/ 	.byte	0x04, 0x05
        /*0152*/ 	.short	(.L_3552 - .L_3551)
.L_3551:
        /*0154*/ 	.word	0x00000080
        /*0158*/ 	.word	0x00000001
        /*015c*/ 	.word	0x00000001


	//----- nvinfo : EIATTR_CRS_STACK_SIZE
	.align		4
.L_3552:
        /*0160*/ 	.byte	0x04, 0x1e
        /*0162*/ 	.short	(.L_3554 - .L_3553)
.L_3553:
        /*0164*/ 	.word	0x00000000
.L_3554:


//--------------------- .nv.info._ZN10layer_norm13ln_fwd_kernelINS_13Kernel_traitsI6__halfffffjLj4096ELj1ELj1ELj4ELj16ENS_18Kernel_traits_baseILj4096ES2_ffffjLj128EEEEELb1ELb1ELb0ELb1EEEvNS_9FwdParamsE --------------------------
	.section	.nv.info._ZN10layer_norm13ln_fwd_kernelINS_13Kernel_traitsI6__halfffffjLj4096ELj1ELj1ELj4ELj16ENS_18Kernel_traits_baseILj4096ES2_ffffjLj128EEEEELb1ELb1ELb0ELb1EEEvNS_9FwdParamsE,"",@"SHT_CUDA_INFO"
	.sectionflags	@""
	.align	4


	//----- nvinfo : EIATTR_CUDA_API_VERSION
	.align		4
        /*0000*/ 	.byte	0x04, 0x37
        /*0002*/ 	.short	(.L_3556 - .L_3555)
.L_3555:
        /*0004*/ 	.word	0x00000082


	//----- nvinfo : EIATTR_SW2861232_WAR
	.align		4
.L_3556:
        /*0008*/ 	.byte	0x01, 0x35
	.zero		2


	//----- nvinfo : EIATTR_PARAM_CBANK
	.align		4
        /*000c*/ 	.byte	0x04, 0x0a
        /*000e*/ 	.short	(.L_3558 - .L_3557)
	.align		4
.L_3557:
        /*0010*/ 	.word	index@(.nv.constant0._ZN10layer_norm13ln_fwd_kernelINS_13Kernel_traitsI6__halfffffjLj4096ELj1ELj1ELj4ELj16ENS_18Kernel_traits_baseILj4096ES2_ffffjLj128EEEEELb1ELb1ELb0ELb1EEEvNS_9FwdParamsE)
        /*0014*/ 	.short	0x0160
        /*0016*/ 	.short	0x00e8


	//----- nvinfo : EIATTR_CBANK_PARAM_SIZE
	.align		4
.L_3558:
        /*0018*/ 	.byte	0x03, 0x19
        /*001a*/ 	.short	0x00e8


	//----- nvinfo : EIATTR_KPARAM_INFO
	.align		4
        /*001c*/ 	.byte	0x04, 0x17
        /*001e*/ 	.short	(.L_3560 - .L_3559)
.L_3559:
        /*0020*/ 	.word	0x00000000
        /*0024*/ 	.short	0x0000
        /*0026*/ 	.short	0x0000
        /*0028*/ 	.byte	0x00, 0xf0, 0xa1, 0x03


	//----- nvinfo : EIATTR_MAXREG_COUNT
	.align		4
.L_3560:
        /*002c*/ 	.byte	0x03, 0x1b
        /*002e*/ 	.short	0x00ff


	//----- nvinfo : EIATTR_NUM_BARRIERS
	.align		4
        /*0030*/ 	.byte	0x02, 0x4c
        /*0032*/ 	.byte	0x01
	.zero		1


	//----- nvinfo : EIATTR_MERCURY_ISA_VERSION
	.align		4
        /*0034*/ 	.byte	0x03, 0x5f
        /*0036*/ 	.short	0x0000


	//----- nvinfo : EIATTR_COOP_GROUP_MASK_REGIDS
	.align		4
        /*0038*/ 	.byte	0x04, 0x29
        /*003a*/ 	.short	(.L_3562 - .L_3561)


	//   ....[0]....
.L_3561:
        /*003c*/ 	.word	0xffffffff


	//   ....[1]....
        /*0040*/ 	.word	0xffffffff


	//   ....[2]....
        /*0044*/ 	.word	0xffffffff


	//   ....[3]....
        /*0048*/ 	.word	0xffffffff


	//   ....[4]....
        /*004c*/ 	.word	0xffffffff


	//   ....[5]....
        /*0050*/ 	.word	0xffffffff


	//   ....[6]....
        /*0054*/ 	.word	0xffffffff


	//   ....[7]....
        /*0058*/ 	.word	0xffffffff


	//   ....[8]....
        /*005c*/ 	.word	0xffffffff


	//   ....[9]....
        /*0060*/ 	.word	0xffffffff


	//   ....[10]....
        /*0064*/ 	.word	0xffffffff


	//   ....[11]....
        /*0068*/ 	.word	0xffffffff


	//   ....[12]....
        /*006c*/ 	.word	0xffffffff


	//   ....[13]....
        /*0070*/ 	.word	0xffffffff


	//   ....[14]....
        /*0074*/ 	.word	0xffffffff


	//   ....[15]....
        /*0078*/ 	.word	0xffffffff


	//   ....[16]....
        /*007c*/ 	.word	0xffffffff


	//   ....[17]....
        /*0080*/ 	.word	0xffffffff


	//   ....[18]....
        /*0084*/ 	.word	0xffffffff


	//   ....[19]....
        /*0088*/ 	.word	0xffffffff


	//   ....[20]....
        /*008c*/ 	.word	0xffffffff


	//   ....[21]....
        /*0090*/ 	.word	0xffffffff


	//   ....[22]....
        /*0094*/ 	.word	0xffffffff


	//   ....[23]....
        /*0098*/ 	.word	0xffffffff


	//   ....[24]....
        /*009c*/ 	.word	0xffffffff


	//   ....[25]....
        /*00a0*/ 	.word	0xffffffff


	//   ....[26]....
        /*00a4*/ 	.word	0xffffffff


	//   ....[27]....
        /*00a8*/ 	.word	0xffffffff


	//----- nvinfo : EIATTR_COOP_GROUP_INSTR_OFFSETS
	.align		4
.L_3562:
        /*00ac*/ 	.byte	0x04, 0x28
        /*00ae*/ 	.short	(.L_3564 - .L_3563)


	//   ....[0]....
.L_3563:
        /*00b0*/ 	.word	0x0000c4a0


	//   ....[1]....
        /*00b4*/ 	.word	0x0000c4d0


	//   ....[2]....
        /*00b8*/ 	.word	0x0000c4f0


	//   ....[3]....
        /*00bc*/ 	.word	0x0000c510


	//   ....[4]....
        /*00c0*/ 	.word	0x0000c530


	//   ....[5]....
        /*00c4*/ 	.word	0x0000c960


	//   ....[6]....
        /*00c8*/ 	.word	0x0000c980


	//   ....[7]....
        /*00cc*/ 	.word	0x0000c9a0


	//   ....[8]....
        /*00d0*/ 	.word	0x0000c9c0


	//   ....[9]....
        /*00d4*/ 	.word	0x0000c9e0


	//   ....[10]....
        /*00d8*/ 	.word	0x0000cb00


	//   ....[11]....
        /*00dc*/ 	.word	0x0000cb40


	//   ....[12]....
        /*00e0*/ 	.word	0x0000cb50


	//   ....[13]....
        /*00e4*/ 	.word	0x0000cbb0


	//   ....[14]....
        /*00e8*/ 	.word	0x0000cc10


	//   ....[15]....
        /*00ec*/ 	.word	0x0000cc20


	//   ....[16]....
        /*00f0*/ 	.word	0x0000cd50


	//   ....[17]....
        /*00f4*/ 	.word	0x0000cd70


	//   ....[18]....
        /*00f8*/ 	.word	0x0000d640


	//   ....[19]....
        /*00fc*/ 	.word	0x0000d6a0


	//   ....[20]....
        /*0100*/ 	.word	0x0000d700


	//   ....[21]....
        /*0104*/ 	.word	0x0000d760


	//   ....[22]....
        /*0108*/ 	.word	0x0000d7c0


	//   ....[23]....
        /*010c*/ 	.word	0x0000dc30


	//   ....[24]....
        /*0110*/ 	.word	0x0000dc90


	//   ....[25]....
        /*0114*/ 	.word	0x0000dcf0


	//   ....[26]....
        /*0118*/ 	.word	0x0000dd50


	//   ....[27]....
        /*011c*/ 	.word	0x0000ddb0


	//----- nvinfo : EIATTR_EXIT_INSTR_OFFSETS
	.align		4
.L_3564:
        /*0120*/ 	.byte	0x04, 0x1c
        /*0122*/ 	.short	(.L_3566 - .L_3565)


	//   ....[0]....
.L_3565:
        /*0124*/ 	.word	0x000005c0


	//   ....[1]....
        /*0128*/ 	.word	0x0000d5f0


	//----- nvinfo : EIATTR_MAX_THREADS
	.align		4
.L_3566:
        /*012c*/ 	.byte	0x04, 0x05
        /*012e*/ 	.short	(.L_3568 - .L_3567)
.L_3567:
        /*0130*/ 	.word	0x00000080
        /*0134*/ 	.word	0x00000001
        /*0138*/ 	.word	0x00000001


	//----- nvinfo : EIATTR_CRS_STACK_SIZE
	.align		4
.L_3568:
        /*013c*/ 	.byte	0x04, 0x1e
        /*013e*/ 	.short	(.L_3570 - .L_3569)
.L_3569:
        /*0140*/ 	.word	0x00000000
.L_3570:


//--------------------- .nv.info._ZN10layer_norm13ln_fwd_kernelINS_13Kernel_traitsI6__halfffffjLj4096ELj1ELj1ELj4ELj16ENS_18Kernel_traits_baseILj4096ES2_ffffjLj128EEEEELb1ELb1ELb1ELb0EEEvNS_9FwdParamsE --------------------------
	.section	.nv.info._ZN10layer_norm13ln_fwd_kernelINS_13Kernel_traitsI6__halfffffjLj4096ELj1ELj1ELj4ELj16ENS_18Kernel_traits_baseILj4096ES2_ffffjLj128EEEEELb1ELb1ELb1ELb0EEEvNS_9FwdParamsE,"",@"SHT_CUDA_INFO"
	.sectionflags	@""
	.align	4


	//----- nvinfo : EIATTR_CUDA_API_VERSION
	.align		4
        /*0000*/ 	.byte	0x04, 0x37
        /*0002*/ 	.short	(.L_3572 - .L_3571)
.L_3571:
        /*0004*/ 	.word	0x00000082


	//----- nvinfo : EIATTR_SW2861232_WAR
	.align		4
.L_3572:
        /*0008*/ 	.byte	0x01, 0x35
	.zero		2


	//----- nvinfo : EIATTR_PARAM_CBANK
	.align		4
        /*000c*/ 	.byte	0x04, 0x0a
        /*000e*/ 	.short	(.L_3574 - .L_3573)
	.align		4
.L_3573:
        /*0010*/ 	.word	index@(.nv.constant0._ZN10layer_norm13ln_fwd_kernelINS_13Kernel_traitsI6__halfffffjLj4096ELj1ELj1ELj4ELj16ENS_18Kernel_traits_baseILj4096ES2_ffffjLj128EEEEELb1ELb1ELb1ELb0EEEvNS_9FwdParamsE)
        /*0014*/ 	.short	0x0160
        /*0016*/ 	.short	0x00e8


	//----- nvinfo : EIATTR_CBANK_PARAM_SIZE
	.align		4
.L_3574:
        /*0018*/ 	.byte	0x03, 0x19
        /*001a*/ 	.short	0x00e8


	//----- nvinfo : EIATTR_KPARAM_INFO
	.align		4
        /*001c*/ 	.byte	0x04, 0x17
        /*001e*/ 	.short	(.L_3576 - .L_3575)
.L_3575:
        /*0020*/ 	.word	0x00000000
        /*0024*/ 	.short	0x0000
        /*0026*/ 	.short	0x0000
        /*0028*/ 	.byte	0x00, 0xf0, 0xa1, 0x03


	//----- nvinfo : EIATTR_MAXREG_COUNT
	.align		4
.L_3576:
        /*002c*/ 	.byte	0x03, 0x1b
        /*002e*/ 	.short	0x00ff


	//----- nvinfo : EIATTR_NUM_BARRIERS
	.align		4
        /*0030*/ 	.byte	0x02, 0x4c
        /*0032*/ 	.byte	0x01
	.zero		1


	//----- nvinfo : EIATTR_MERCURY_ISA_VERSION
	.align		4
        /*0034*/ 	.byte	0x03, 0x5f
        /*0036*/ 	.short	0x0000


	//----- nvinfo : EIATTR_COOP_GROUP_MASK_REGIDS
	.align		4
        /*0038*/ 	.byte	0x04, 0x29
        /*003a*/ 	.short	(.L_3578 - .L_3577)


	//   ....[0]....
.L_3577:
        /*003c*/ 	.word	0xffffffff


	//   ....[1]....
        /*0040*/ 	.word	0xffffffff


	//   ....[2]....
        /*0044*/ 	.word	0xffffffff


	//   ....[3]....
        /*0048*/ 	.word	0xffffffff


	//   ....[4]....
        /*004c*/ 	.word	0xffffffff


	//   ....[5]....
        /*0050*/ 	.word	0xffffffff


	//   ....[6]....
        /*0054*/ 	.word	0xffffffff


	//   ....[7]....
        /*0058*/ 	.word	0xffffffff


	//   ....[8]....
        /*005c*/ 	.word	0xffffffff


	//   ....[9]....
        /*0060*/ 	.word	0xffffffff


	//   ....[10]....
        /*0064*/ 	.word	0xffffffff


	//   ....[11]....
        /*0068*/ 	.word	0xffffffff


	//   ....[12]....
        /*006c*/ 	.word	0xffffffff


	//   ....[13]....
        /*0070*/ 	.word	0xffffffff


	//   ....[14]....
        /*0074*/ 	.word	0xffffffff


	//   ....[15]....
        /*0078*/ 	.word	0xffffffff


	//   ....[16]....
        /*007c*/ 	.word	0xffffffff


	//   ....[17]....
        /*0080*/ 	.word	0xffffffff


	//   ....[18]....
        /*0084*/ 	.word	0xffffffff


	//   ....[19]....
        /*0088*/ 	.word	0xffffffff


	//   ....[20]....
        /*008c*/ 	.word	0xffffffff


	//   ....[21]....
        /*0090*/ 	.word	0xffffffff


	//   ....[22]....
        /*0094*/ 	.word	0xffffffff


	//   ....[23]....
        /*0098*/ 	.word	0xffffffff


	//   ....[24]....
        /*009c*/ 	.word	0xffffffff


	//   ....[25]....
        /*00a0*/ 	.word	0xffffffff


	//   ....[26]....
        /*00a4*/ 	.word	0xffffffff


	//   ....[27]....
        /*00a8*/ 	.word	0xffffffff


	//----- nvinfo : EIATTR_COOP_GROUP_INSTR_OFFSETS
	.align		4
.L_3578:
        /*00ac*/ 	.byte	0x04, 0x28
        /*00ae*/ 	.short	(.L_3580 - .L_3579)


	//   ....[0]....
.L_3579:
        /*00b0*/ 	.word	0x0000e850


	//   ....[1]....
        /*00b4*/ 	.word	0x0000e880


	//   ....[2]....
        /*00b8*/ 	.word	0x0000e8c0


	//   ....[3]....
        /*00bc*/ 	.word	0x0000e8e0


	//   ....[4]....
        /*00c0*/ 	.word	0x0000e900


	//   ....[5]....
        /*00c4*/ 	.word	0x0000ed50


	//   ....[6]....
        /*00c8*/ 	.word	0x0000ed70


	//   ....[7]....
        /*00cc*/ 	.word	0x0000ed90


	//   ....[8]....
        /*00d0*/ 	.word	0x0000edb0


	//   ....[9]....
        /*00d4*/ 	.word	0x0000edd0


	//   ....[10]....
        /*00d8*/ 	.word	0x0000eef0


	//   ....[11]....
        /*00dc*/ 	.word	0x0000ef10


	//   ....[12]....
        /*00e0*/ 	.word	0x0000efa0


	//   ....[13]....
        /*00e4*/ 	.word	0x0000eff0


	//   ....[14]....
        /*00e8*/ 	.word	0x0000f010


	//   ....[15]....
        /*00ec*/ 	.word	0x0000f020


	//   ....[16]....
        /*00f0*/ 	.word	0x0000f140


	//   ....[17]....
        /*00f4*/ 	.word	0x0000f150


	//   ....[18]....
        /*00f8*/ 	.word	0x0000fd00


	//   ....[19]....
        /*00fc*/ 	.word	0x0000fd70


	//   ....[20]....
        /*0100*/ 	.word	0x0000fdd0


	//   ....[21]....
        /*0104*/ 	.word	0x0000fe30


	//   ....[22]....
        /*0108*/ 	.word	0x0000fe90


	//   ....[23]....
        /*010c*/ 	.word	0x00010350


	//   ....[24]....
        /*0110*/ 	.word	0x000103b0


	//   ....[25]....
        /*0114*/ 	.word	0x00010410


	//   ....[26]....
        /*0118*/ 	.word	0x00010470


	//   ....[27]....
        /*011c*/ 	.word	0x000104e0


	//----- nvinfo : EIATTR_EXIT_INSTR_OFFSETS
	.align		4
.L_3580:
        /*0120*/ 	.byte	0x04, 0x1c
        /*0122*/ 	.short	(.L_3582 - .L_3581)


	//   ....[0]....
.L_3581:
        /*0124*/ 	.word	0x00000e20


	//   ....[1]....
        /*0128*/ 	.word	0x0000fcb0


	//----- nvinfo : EIATTR_MAX_THREADS
	.align		4
.L_3582:
        /*012c*/ 	.byte	0x04, 0x05
        /*012e*/ 	.short	(.L_3584 - .L_3583)
.L_3583:
        /*0130*/ 	.word	0x00000080
        /*0134*/ 	.word	0x00000001
        /*0138*/ 	.word	0x00000001


	//----- nvinfo : EIATTR_CRS_STACK_SIZE
	.align		4
.L_3584:
        /*013c*/ 	.byte	0x04, 0x1e
        /*013e*/ 	.short	(.L_3586 - .L_3585)
.L_3585:
        /*0140*/ 	.word	0x00000000
.L_3586:


//--------------------- .nv.info._ZN10layer_norm13ln_fwd_kernelINS_13Kernel_traitsI6__halfffffjLj4096ELj1ELj1ELj4ELj16ENS_18Kernel_traits_baseILj4096ES2_ffffjLj128EEEEELb1ELb1ELb1ELb1EEEvNS_9FwdParamsE --------------------------
	.section	.nv.info._ZN10layer_norm13ln_fwd_kernelINS_13Kernel_traitsI6__halfffffjLj4096ELj1ELj1ELj4ELj16ENS_18Kernel_traits_baseILj4096ES2_ffffjLj128EEEEELb1ELb1ELb1ELb1EEEvNS_9FwdParamsE,"",@"SHT_CUDA_INFO"
	.sectionflags	@""
	.align	4


	//----- nvinfo : EIATTR_CUDA_API_VERSION
	.align		4
        /*0000*/ 	.byte	0x04, 0x37
        /*0002*/ 	.short	(.L_3588 - .L_3587)
.L_3587:
        /*0004*/ 	.word	0x00000082


	//----- nvinfo : EIATTR_SW2861232_WAR
	.align		4
.L_3588:
        /*0008*/ 	.byte	0x01, 0x35
	.zero		2


	//----- nvinfo : EIATTR_PARAM_CBANK
	.align		4
        /*000c*/ 	.byte	0x04, 0x0a
        /*000e*/ 	.short	(.L_3590 - .L_3589)
	.align		4
.L_3589:
        /*0010*/ 	.word	index@(.nv.constant0._ZN10layer_norm13ln_fwd_kernelINS_13Kernel_traitsI6__halfffffjLj4096ELj1ELj1ELj4ELj16ENS_18Kernel_traits_baseILj4096ES2_ffffjLj128EEEEELb1ELb1ELb1ELb1EEEvNS_9FwdParamsE)
        /*0014*/ 	.short	0x0160
        /*0016*/ 	.short	0x00e8


	//----- nvinfo : EIATTR_CBANK_PARAM_SIZE
	.align		4
.L_3590:
        /*0018*/ 	.byte	0x03, 0x19
        /*001a*/ 	.short	0x00e8


	//----- nvinfo : EIATTR_KPARAM_INFO
	.align		4
        /*001c*/ 	.byte	0x04, 0x17
        /*001e*/ 	.short	(.L_3592 - .L_3591)
.L_3591:
        /*0020*/ 	.word	0x00000000
        /*0024*/ 	.short	0x0000
        /*0026*/ 	.short	0x0000
        /*0028*/ 	.byte	0x00, 0xf0, 0xa1, 0x03


	//----- nvinfo : EIATTR_MAXREG_COUNT
	.align		4
.L_3592:
        /*002c*/ 	.byte	0x03, 0x1b
        /*002e*/ 	.short	0x00ff


	//----- nvinfo : EIATTR_NUM_BARRIERS
	.align		4
        /*0030*/ 	.byte	0x02, 0x4c
        /*0032*/ 	.byte	0x01
	.zero		1


	//----- nvinfo : EIATTR_MERCURY_ISA_VERSION
	.align		4
        /*0034*/ 	.byte	0x03, 0x5f
        /*0036*/ 	.short	0x0000


	//----- nvinfo : EIATTR_COOP_GROUP_MASK_REGIDS
	.align		4
        /*0038*/ 	.byte	0x04, 0x29
        /*003a*/ 	.short	(.L_3594 - .L_3593)


	//   ....[0]....
.L_3593:
        /*003c*/ 	.word	0xffffffff


	//   ....[1]....
        /*0040*/ 	.word	0xffffffff


	//   ....[2]....
        /*0044*/ 	.word	0xffffffff


	//   ....[3]....
        /*0048*/ 	.word	0xffffffff


	//   ....[4]....
        /*004c*/ 	.word	0xffffffff


	//   ....[5]....
        /*0050*/ 	.word	0xffffffff


	//   ....[6]....
        /*0054*/ 	.word	0xffffffff


	//   ....[7]....
        /*0058*/ 	.word	0xffffffff


	//   ....[8]....
        /*005c*/ 	.word	0xffffffff


	//   ....[9]....
        /*0060*/ 	.word	0xffffffff


	//   ....[10]....
        /*0064*/ 	.word	0xffffffff


	//   ....[11]....
        /*0068*/ 	.word	0xffffffff


	//   ....[12]....
        /*006c*/ 	.word	0xffffffff


	//   ....[13]....
        /*0070*/ 	.word	0xffffffff


	//   ....[14]....
        /*0074*/ 	.word	0xffffffff


	//   ....[15]....
        /*0078*/ 	.word	0xffffffff


	//   ....[16]....
        /*007c*/ 	.word	0xffffffff


	//   ....[17]....
        /*0080*/ 	.word	0xffffffff


	//   ....[18]....
        /*0084*/ 	.word	0xffffffff


	//   ....[19]....
        /*0088*/ 	.word	0xffffffff


	//   ....[20]....
        /*008c*/ 	.word	0xffffffff


	//   ....[21]....
        /*0090*/ 	.word	0xffffffff


	//   ....[22]....
        /*0094*/ 	.word	0xffffffff


	//   ....[23]....
        /*0098*/ 	.word	0xffffffff


	//   ....[24]....
        /*009c*/ 	.word	0xffffffff


	//   ....[25]....
        /*00a0*/ 	.word	0xffffffff


	//   ....[26]....
        /*00a4*/ 	.word	0xffffffff


	//   ....[27]....
        /*00a8*/ 	.word	0xffffffff


	//----- nvinfo : EIATTR_COOP_GROUP_INSTR_OFFSETS
	.align		4
.L_3594:
        /*00ac*/ 	.byte	0x04, 0x28
        /*00ae*/ 	.short	(.L_3596 - .L_3595)


	//   ....[0]....
.L_3595:
        /*00b0*/ 	.word	0x0000d790


	//   ....[1]....
        /*00b4*/ 	.word	0x0000d7c0


	//   ....[2]....
        /*00b8*/ 	.word	0x0000d7e0


	//   ....[3]....
        /*00bc*/ 	.word	0x0000d800


	//   ....[4]....
        /*00c0*/ 	.word	0x0000d820


	//   ....[5]....
        /*00c4*/ 	.word	0x0000dc50


	//   ....[6]....
        /*00c8*/ 	.word	0x0000dc70


	//   ....[7]....
        /*00cc*/ 	.word	0x0000dc90


	//   ....[8]....
        /*00d0*/ 	.word	0x0000dcb0


	//   ....[9]....
        /*00d4*/ 	.word	0x0000dcd0


	//   ....[10]....
        /*00d8*/ 	.word	0x0000de10


	//   ....[11]....
        /*00dc*/ 	.word	0x0000de60


	//   ....[12]....
        /*00e0*/ 	.word	0x0000de70


	//   ....[13]....
        /*00e4*/ 	.word	0x0000df20


	//   ....[14]....
        /*00e8*/ 	.word	0x0000df40


	//   ....[15]....
        /*00ec*/ 	.word	0x0000df70


	//   ....[16]....
        /*00f0*/ 	.word	0x0000e060


	//   ....[17]....
        /*00f4*/ 	.word	0x0000e070


	//   ....[18]....
        /*00f8*/ 	.word	0x0000e9e0


	//   ....[19]....
        /*00fc*/ 	.word	0x0000ea40


	//   ....[20]....
        /*0100*/ 	.word	0x0000eaa0


	//   ....[21]....
        /*0104*/ 	.word	0x0000eb00


	//   ....[22]....
        /*0108*/ 	.word	0x0000eb60


	//   ....[23]....
        /*010c*/ 	.word	0x0000efd0


	//   ....[24]....
        /*0110*/ 	.word	0x0000f030


	//   ....[25]....
        /*0114*/ 	.word	0x0000f090


	//   ....[26]....
        /*0118*/ 	.word	0x0000f0f0


	//   ....[27]....
        /*011c*/ 	.word	0x0000f150


	//----- nvinfo : EIATTR_EXIT_INSTR_OFFSETS
	.align		4
.L_3596:
        /*0120*/ 	.byte	0x04, 0x1c
        /*0122*/ 	.short	(.L_3598 - .L_3597)


	//   ....[0]....
.L_3597:
        /*0124*/ 	.word	0x000005b0


	//   ....[1]....
        /*0128*/ 	.word	0x0000e980


	//----- nvinfo : EIATTR_MAX_THREADS
	.align		4
.L_3598:
        /*012c*/ 	.byte	0x04, 0x05
        /*012e*/ 	.short	(.L_3600 - .L_3599)
.L_3599:
        /*0130*/ 	.word	0x00000080
        /*0134*/ 	.word	0x00000001
        /*0138*/ 	.word	0x00000001


	//----- nvinfo : EIATTR_CRS_STACK_SIZE
	.align		4
.L_3600:
        /*013c*/ 	.byte	0x04, 0x1e
        /*013e*/ 	.short	(.L_3602 - .L_3601)
.L_3601:
        /*0140*/ 	.word	0x00000000
.L_3602:


//--------------------- .nv.info._ZN10layer_norm13ln_fwd_kernelINS_13Kernel_traitsIfffffjLj4096ELj1ELj1ELj4ELj16ENS_18Kernel_traits_baseILj4096EfffffjLj128EEEEELb0ELb0ELb0ELb0EEEvNS_9FwdParamsE --------------------------
	.section	.nv.info._ZN10layer_norm13ln_fwd_kernelINS_13Kernel_traitsIfffffjLj4096ELj1ELj1ELj4ELj16ENS_18Kernel_traits_baseILj4096EfffffjLj128EEEEELb0ELb0ELb0ELb0EEEvNS_9FwdParamsE,"",@"SHT_CUDA_INFO"
	.sectionflags	@""
	.align	4


	//----- nvinfo : EIATTR_CUDA_API_VERSION
	.align		4
        /*0000*/ 	.byte	0x04, 0x37
        /*0002*/ 	.short	(.L_3604 - .L_3603)
.L_3603:
        /*0004*/ 	.word	0x00000082


	//----- nvinfo : EIATTR_SW2861232_WAR
	.align		4
.L_3604:
        /*0008*/ 	.byte	0x01, 0x35
	.zero		2


	//----- nvinfo : EIATTR_PARAM_CBANK
	.align		4
        /*000c*/ 	.byte	0x04, 0x0a
        /*000e*/ 	.short	(.L_3606 - .L_3605)
	.align		4
.L_3605:
        /*0010*/ 	.word	index@(.nv.constant0._ZN10layer_norm13ln_fwd_kernelINS_13Kernel_traitsIfffffjLj4096ELj1ELj1ELj4ELj16ENS_18Kernel_traits_baseILj4096EfffffjLj128EEEEELb0ELb0ELb0ELb0EEEvNS_9FwdParamsE)
        /*0014*/ 	.short	0x0160
        /*0016*/ 	.short	0x00e8


	//----- nvinfo : EIATTR_CBANK_PARAM_SIZE
	.align		4
.L_3606:
        /*0018*/ 	.byte	0x03, 0x19
        /*001a*/ 	.short	0x00e8


	//----- nvinfo : EIATTR_KPARAM_INFO
	.align		4
        /*001c*/ 	.byte	0x04, 0x17
        /*001e*/ 	.short	(.L_3608 - .L_3607)
.L_3607:
        /*0020*/ 	.word	0x00000000
        /*0024*/ 	.short	0x0000
        /*0026*/ 	.short	0x0000
        /*0028*/ 	.byte	0x00, 0xf0, 0xa1, 0x03


	//----- nvinfo : EIATTR_MAXREG_COUNT
	.align		4
.L_3608:
        /*002c*/ 	.byte	0x03, 0x1b
        /*002e*/ 	.short	0x00ff


	//----- nvinfo : EIATTR_NUM_BARRIERS
	.align		4
        /*0030*/ 	.byte	0x02, 0x4c
        /*0032*/ 	.byte	0x01
	.zero		1


	//----- nvinfo : EIATTR_MERCURY_ISA_VERSION
	.align		4
        /*0034*/ 	.byte	0x03, 0x5f
        /*0036*/ 	.short	0x0000


	//----- nvinfo : EIATTR_COOP_GROUP_MASK_REGIDS
	.align		4
        /*0038*/ 	.byte	0x04, 0x29
        /*003a*/ 	.short	(.L_3610 - .L_3609)


	//   ....[0]....
.L_3609:
        /*003c*/ 	.word	0xffffffff


	//   ....[1]....
        /*0040*/ 	.word	0xffffffff


	//   ....[2]....
        /*0044*/ 	.word	0xffffffff


	//   ....[3]....
        /*0048*/ 	.word	0xffffffff


	//   ....[4]....
        /*004c*/ 	.word	0xffffffff


	//   ....[5]....
        /*0050*/ 	.word	0xffffffff


	//   ....[6]....
        /*0054*/ 	.word	0xffffffff


	//   ....[7]....
        /*0058*/ 	.word	0xffffffff


	//   ....[8]....
        /*005c*/ 	.word	0xffffffff


	//   ....[9]....
        /*0060*/ 	.word	0xffffffff


	//   ....[10]....
        /*0064*/ 	.word	0xffffffff


	//   ....[11]....
        /*0068*/ 	.word	0xffffffff


	//   ....[12]....
        /*006c*/ 	.word	0xffffffff


	//   ....[13]....
        /*0070*/ 	.word	0xffffffff


	//   ....[14]....
        /*0074*/ 	.word	0xffffffff


	//   ....[15]....
        /*0078*/ 	.word	0xffffffff


	//   ....[16]....
        /*007c*/ 	.word	0xffffffff


	//   ....[17]....
        /*0080*/ 	.word	0xffffffff


	//   ....[18]....
        /*0084*/ 	.word	0xffffffff


	//   ....[19]....
        /*0088*/ 	.word	0xffffffff


	//   ....[20]....
        /*008c*/ 	.word	0xffffffff


	//   ....[21]....
        /*0090*/ 	.word	0xffffffff


	//   ....[22]....
        /*0094*/ 	.word	0xffffffff


	//   ....[23]....
        /*0098*/ 	.word	0xffffffff


	//   ....[24]....
        /*009c*/ 	.word	0xffffffff


	//   ....[25]....
        /*00a0*/ 	.word	0xffffffff


	//   ....[26]....
        /*00a4*/ 	.word	0xffffffff


	//   ....[27]....
        /*00a8*/ 	.word	0xffffffff


	//----- nvinfo : EIATTR_COOP_GROUP_INSTR_OFFSETS
	.align		4
.L_3610:
        /*00ac*/ 	.byte	0x04, 0x28
        /*00ae*/ 	.short	(.L_3612 - .L_3611)


	//   ....[0]....
.L_3611:
        /*00b0*/ 	.word	0x000022d0


	//   ....[1]....
        /*00b4*/ 	.word	0x00002300


	//   ....[2]....
        /*00b8*/ 	.word	0x00002340


	//   ....[3]....
        /*00bc*/ 	.word	0x00002360


	//   ....[4]....
        /*00c0*/ 	.word	0x00002380


	//   ....[5]....
        /*00c4*/ 	.word	0x000027e0


	//   ....[6]....
        /*00c8*/ 	.word	0x00002800


	//   ....[7]....
        /*00cc*/ 	.word	0x00002820


	//   ....[8]....
        /*00d0*/ 	.word	0x00002840


	//   ....[9]....
        /*00d4*/ 	.word	0x00002860


	//   ....[10]....
        /*00d8*/ 	.word	0x00002980


	//   ....[11]....
        /*00dc*/ 	.word	0x000029f0


	//   ....[12]....
        /*00e0*/ 	.word	0x00002a00


	//   ....[13]....
        /*00e4*/ 	.word	0x00002a70


	//   ....[14]....
        /*00e8*/ 	.word	0x00002ac0


	//   ....[15]....
        /*00ec*/ 	.word	0x00002ae0


	//   ....[16]....
        /*00f0*/ 	.word	0x00002bc0


	//   ....[17]....
        /*00f4*/ 	.word	0x00002bd0


	//   ....[18]....
        /*00f8*/ 	.word	0x00003710


	//   ....[19]....
        /*00fc*/ 	.word	0x00003770


	//   ....[20]....
        /*0100*/ 	.word	0x000037d0


	//   ....[21]....
        /*0104*/ 	.word	0x00003830


	//   ....[22]....
        /*0108*/ 	.word	0x00003890


	//   ....[23]....
        /*010c*/ 	.word	0x00003d50


	//   ....[24]....
        /*0110*/ 	.word	0x00003db0


	//   ....[25]....
        /*0114*/ 	.word	0x00003e10


	//   ....[26]....
        /*0118*/ 	.word	0x00003e70


	//   ....[27]....
        /*011c*/ 	.word	0x00003ee0


	//----- nvinfo : EIATTR_EXIT_INSTR_OFFSETS
	.align		4
.L_3612:
        /*0120*/ 	.byte	0x04, 0x1c
        /*0122*/ 	.short	(.L_3614 - .L_3613)


	//   ....[0]....
.L_3613:
        /*0124*/ 	.word	0x000008a0


	//   ....[1]....
        /*0128*/ 	.word	0x000036c0


	//----- nvinfo : EIATTR_MAX_THREADS
	.align		4
.L_3614:
        /*012c*/ 	.byte	0x04, 0x05
        /*012e*/ 	.short	(.L_3616 - .L_3615)
.L_3615:
        /*0130*/ 	.word	0x00000080
        /*0134*/ 	.word	0x00000001
        /*0138*/ 	.word	0x00000001


	//----- nvinfo : EIATTR_CRS_STACK_SIZE
	.align		4
.L_3616:
        /*013c*/ 	.byte	0x04, 0x1e
        /*013e*/ 	.short	(.L_3618 - .L_3617)
.L_3617:
        /*0140*/ 	.word	0x00000000
.L_3618:


//--------------------- .nv.info._ZN10layer_norm13ln_fwd_kernelINS_13Kernel_traitsIfffffjLj4096ELj1ELj1ELj4ELj16ENS_18Kernel_traits_baseILj4096EfffffjLj128EEEEELb0ELb0ELb0ELb1EEEvNS_9FwdParamsE --------------------------
	.section	.nv.info._ZN10layer_norm13ln_fwd_kernelINS_13Kernel_traitsIfffffjLj4096ELj1ELj1ELj4ELj16ENS_18Kernel_traits_baseILj4096EfffffjLj128EEEEELb0ELb0ELb0ELb1EEEvNS_9FwdParamsE,"",@"SHT_CUDA_INFO"
	.sectionflags	@""
	.align	4


	//----- nvinfo : EIATTR_CUDA_API_VERSION
	.align		4
        /*0000*/ 	.byte	0x04, 0x37
        /*0002*/ 	.short	(.L_3620 - .L_3619)
.L_3619:
        /*0004*/ 	.word	0x00000082


	//----- nvinfo : EIATTR_SW2861232_WAR
	.align		4
.L_3620:
        /*0008*/ 	.byte	0x01, 0x35
	.zero		2


	//----- nvinfo : EIATTR_PARAM_CBANK
	.align		4
        /*000c*/ 	.byte	0x04, 0x0a
        /*000e*/ 	.short	(.L_3622 - .L_3621)
	.align		4
.L_3621:
        /*0010*/ 	.word	index@(.nv.constant0._ZN10layer_norm13ln_fwd_kernelINS_13Kernel_traitsIfffffjLj4096ELj1ELj1ELj4ELj16ENS_18Kernel_traits_baseILj4096EfffffjLj128EEEEELb0ELb0ELb0ELb1EEEvNS_9FwdParamsE)
        /*0014*/ 	.short	0x0160
        /*0016*/ 	.short	0x00e8


	//----- nvinfo : EIATTR_CBANK_PARAM_SIZE
	.align		4
.L_3622:
        /*0018*/ 	.byte	0x03, 0x19
        /*001a*/ 	.short	0x00e8


	//----- nvinfo : EIATTR_KPARAM_INFO
	.align		4
        /*001c*/ 	.byte	0x04, 0x17
        /*001e*/ 	.short	(.L_3624 - .L_3623)
.L_3623:
        /*0020*/ 	.word	0x00000000
        /*0024*/ 	.short	0x0000
        /*0026*/ 	.short	0x0000
        /*0028*/ 	.byte	0x00, 0xf0, 0xa1, 0x03


	//----- nvinfo : EIATTR_MAXREG_COUNT
	.align		4
.L_3624:
        /*002c*/ 	.byte	0x03, 0x1b
        /*002e*/ 	.short	0x00ff


	//----- nvinfo : EIATTR_NUM_BARRIERS
	.align		4
        /*0030*/ 	.byte	0x02, 0x4c
        /*0032*/ 	.byte	0x01
	.zero		1


	//----- nvinfo : EIATTR_MERCURY_ISA_VERSION
	.align		4
        /*0034*/ 	.byte	0x03, 0x5f
        /*0036*/ 	.short	0x0000


	//----- nvinfo : EIATTR_COOP_GROUP_MASK_REGIDS
	.align		4
        /*0038*/ 	.byte	0x04, 0x29
        /*003a*/ 	.short	(.L_3626 - .L_3625)


	//   ....[0]....
.L_3625:
        /*003c*/ 	.word	0xffffffff


	//   ....[1]....
        /*0040*/ 	.word	0xffffffff


	//   ....[2]....
        /*0044*/ 	.word	0xffffffff


	//   ....[3]....
        /*0048*/ 	.word	0xffffffff


	//   ....[4]....
        /*004c*/ 	.word	0xffffffff


	//   ....[5]....
        /*0050*/ 	.word	0xffffffff


	//   ....[6]....
        /*0054*/ 	.word	0xffffffff


	//   ....[7]....
        /*0058*/ 	.word	0xffffffff


	//   ....[8]....
        /*005c*/ 	.word	0xffffffff


	//   ....[9]....
        /*0060*/ 	.word	0xffffffff


	//   ....[10]....
        /*0064*/ 	.word	0xffffffff


	//   ....[11]....
        /*0068*/ 	.word	0xffffffff


	//   ....[12]....
        /*006c*/ 	.word	0xffffffff


	//   ....[13]....
        /*0070*/ 	.word	0xffffffff


	//   ....[14]....
        /*0074*/ 	.word	0xffffffff


	//   ....[15]....
        /*0078*/ 	.word	0xffffffff


	//   ....[16]....
        /*007c*/ 	.word	0xffffffff


	//   ....[17]....
        /*0080*/ 	.word	0xffffffff


	//   ....[18]....
        /*0084*/ 	.word	0xffffffff


	//   ....[19]....
        /*0088*/ 	.word	0xffffffff


	//   ....[20]....
        /*008c*/ 	.word	0xffffffff


	//   ....[21]....
        /*0090*/ 	.word	0xffffffff


	//   ....[22]....
        /*0094*/ 	.word	0xffffffff


	//   ....[23]....
        /*0098*/ 	.word	0xffffffff


	//   ....[24]....
        /*009c*/ 	.word	0xffffffff


	//   ....[25]....
        /*00a0*/ 	.word	0xffffffff


	//   ....[26]....
        /*00a4*/ 	.word	0xffffffff


	//   ....[27]....
        /*00a8*/ 	.word	0xffffffff


	//----- nvinfo : EIATTR_COOP_GROUP_INSTR_OFFSETS
	.align		4
.L_3626:
        /*00ac*/ 	.byte	0x04, 0x28
        /*00ae*/ 	.short	(.L_3628 - .L_3627)


	//   ....[0]....
.L_3627:
        /*00b0*/ 	.word	0x00001770


	//   ....[1]....
        /*00b4*/ 	.word	0x000017a0


	//   ....[2]....
        /*00b8*/ 	.word	0x000017c0


	//   ....[3]....
        /*00bc*/ 	.word	0x000017e0


	//   ....[4]....
        /*00c0*/ 	.word	0x00001800


	//   ....[5]....
        /*00c4*/ 	.word	0x00001c30


	//   ....[6]....
        /*00c8*/ 	.word	0x00001c50


	//   ....[7]....
        /*00cc*/ 	.word	0x00001c70


	//   ....[8]....
        /*00d0*/ 	.word	0x00001c90


	//   ....[9]....
        /*00d4*/ 	.word	0x00001cb0


	//   ....[10]....
        /*00d8*/ 	.word	0x00001d80


	//   ....[11]....
        /*00dc*/ 	.word	0x00001dd0


	//   ....[12]....
        /*00e0*/ 	.word	0x00001df0


	//   ....[13]....
        /*00e4*/ 	.word	0x00001e10


	//   ....[14]....
        /*00e8*/ 	.word	0x00001ec0


	//   ....[15]....
        /*00ec*/ 	.word	0x00001f00


	//   ....[16]....
        /*00f0*/ 	.word	0x00001fa0


	//   ....[17]....
        /*00f4*/ 	.word	0x00001fe0


	//   ....[18]....
        /*00f8*/ 	.word	0x000028c0


	//   ....[19]....
        /*00fc*/ 	.word	0x00002930


	//   ....[20]....
        /*0100*/ 	.word	0x00002990


	//   ....[21]....
        /*0104*/ 	.word	0x000029f0


	//   ....[22]....
        /*0108*/ 	.word	0x00002a50


	//   ....[23]....
        /*010c*/ 	.word	0x00002ec0


	//   ....[24]....
        /*0110*/ 	.word	0x00002f20


	//   ....[25]....
        /*0114*/ 	.word	0x00002f80


	//   ....[26]....
        /*0118*/ 	.word	0x00002fe0


	//   ....[27]....
        /*011c*/ 	.word	0x00003040


	//----- nvinfo : EIATTR_EXIT_INSTR_OFFSETS
	.align		4
.L_3628:
        /*0120*/ 	.byte	0x04, 0x1c
        /*0122*/ 	.short	(.L_3630 - .L_3629)


	//   ....[0]....
.L_3629:
        /*0124*/ 	.word	0x00000270


	//   ....[1]....
        /*0128*/ 	.word	0x00002870


	//----- nvinfo : EIATTR_MAX_THREADS
	.align		4
.L_3630:
        /*012c*/ 	.byte	0x04, 0x05
        /*012e*/ 	.short	(.L_3632 - .L_3631)
.L_3631:
        /*0130*/ 	.word	0x00000080
        /*0134*/ 	.word	0x00000001
        /*0138*/ 	.word	0x00000001


	//----- nvinfo : EIATTR_CRS_STACK_SIZE
	.align		4
.L_3632:
        /*013c*/ 	.byte	0x04, 0x1e
        /*013e*/ 	.short	(.L_3634 - .L_3633)
.L_3633:
        /*0140*/ 	.word	0x00000000
.L_3634:


//--------------------- .nv.info._ZN10layer_norm13ln_fwd_kernelINS_13Kernel_traitsIfffffjLj4096ELj1ELj1ELj4ELj16ENS_18Kernel_traits_baseILj4096EfffffjLj128EEEEELb0ELb0ELb1ELb0EEEvNS_9FwdParamsE --------------------------
	.section	.nv.info._ZN10layer_norm13ln_fwd_kernelINS_13Kernel_traitsIfffffjLj4096ELj1ELj1ELj4ELj16ENS_18Kernel_traits_baseILj4096EfffffjLj128EEEEELb0ELb0ELb1ELb0EEEvNS_9FwdParamsE,"",@"SHT_CUDA_INFO"
	.sectionflags	@""
	.align	4


	//----- nvinfo : EIATTR_CUDA_API_VERSION
	.align		4
        /*0000*/ 	.byte	0x04, 0x37
        /*0002*/ 	.short	(.L_3636 - .L_3635)
.L_3635:
        /*0004*/ 	.word	0x00000082


	//----- nvinfo : EIATTR_SW2861232_WAR
	.align		4
.L_3636:
        /*0008*/ 	.byte	0x01, 0x35
	.zero		2


	//----- nvinfo : EIATTR_PARAM_CBANK
	.align		4
        /*000c*/ 	.byte	0x04, 0x0a
        /*000e*/ 	.short	(.L_3638 - .L_3637)
	.align		4
.L_3637:
        /*0010*/ 	.word	index@(.nv.constant0._ZN10layer_norm13ln_fwd_kernelINS_13Kernel_traitsIfffffjLj4096ELj1ELj1ELj4ELj16ENS_18Kernel_traits_baseILj4096EfffffjLj128EEEEELb0ELb0ELb1ELb0EEEvNS_9FwdParamsE)
        /*0014*/ 	.short	0x0160
        /*0016*/ 	.short	0x00e8


	//----- nvinfo : EIATTR_CBANK_PARAM_SIZE
	.align		4
.L_3638:
        /*0018*/ 	.byte	0x03, 0x19
        /*001a*/ 	.short	0x00e8


	//----- nvinfo : EIATTR_KPARAM_INFO
	.align		4
        /*001c*/ 	.byte	0x04, 0x17
        /*001e*/ 	.short	(.L_3640 - .L_3639)
.L_3639:
        /*0020*/ 	.word	0x00000000
        /*0024*/ 	.short	0x0000
        /*0026*/ 	.short	0x0000
        /*0028*/ 	.byte	0x00, 0xf0, 0xa1, 0x03


	//----- nvinfo : EIATTR_MAXREG_COUNT
	.align		4
.L_3640:
        /*002c*/ 	.byte	0x03, 0x1b
        /*002e*/ 	.short	0x00ff


	//----- nvinfo : EIATTR_NUM_BARRIERS
	.align		4
        /*0030*/ 	.byte	0x02, 0x4c
        /*0032*/ 	.byte	0x01
	.zero		1


	//----- nvinfo : EIATTR_MERCURY_ISA_VERSION
	.align		4
        /*0034*/ 	.byte	0x03, 0x5f
        /*0036*/ 	.short	0x0000


	//----- nvinfo : EIATTR_COOP_GROUP_MASK_REGIDS
	.align		4
        /*0038*/ 	.byte	0x04, 0x29
        /*003a*/ 	.short	(.L_3642 - .L_3641)


	//   ....[0]....
.L_3641:
        /*003c*/ 	.word	0xffffffff


	//   ....[1]....
        /*0040*/ 	.word	0xffffffff


	//   ....[2]....
        /*0044*/ 	.word	0xffffffff


	//   ....[3]....
        /*0048*/ 	.word	0xffffffff


	//   ....[4]....
        /*004c*/ 	.word	0xffffffff


	//   ....[5]....
        /*0050*/ 	.word	0xffffffff


	//   ....[6]....
        /*0054*/ 	.word	0xffffffff


	//   ....[7]....
        /*0058*/ 	.word	0xffffffff


	//   ....[8]....
        /*005c*/ 	.word	0xffffffff


	//   ....[9]....
        /*0060*/ 	.word	0xffffffff


	//   ....[10]....
        /*0064*/ 	.word	0xffffffff


	//   ....[11]....
        /*0068*/ 	.word	0xffffffff


	//   ....[12]....
        /*006c*/ 	.word	0xffffffff


	//   ....[13]....
        /*0070*/ 	.word	0xffffffff


	//   ....[14]....
        /*0074*/ 	.word	0xffffffff


	//   ....[15]....
        /*0078*/ 	.word	0xffffffff


	//   ....[16]....
        /*007c*/ 	.word	0xffffffff


	//   ....[17]....
        /*0080*/ 	.word	0xffffffff


	//   ....[18]....
        /*0084*/ 	.word	0xffffffff


	//   ....[19]....
        /*0088*/ 	.word	0xffffffff


	//   ....[20]....
        /*008c*/ 	.word	0xffffffff


	//   ....[21]....
        /*0090*/ 	.word	0xffffffff


	//   ....[22]....
        /*0094*/ 	.word	0xffffffff


	//   ....[23]....
        /*0098*/ 	.word	0xffffffff


	//   ....[24]....
        /*009c*/ 	.word	0xffffffff


	//   ....[25]....
        /*00a0*/ 	.word	0xffffffff


	//   ....[26]....
        /*00a4*/ 	.word	0xffffffff


	//   ....[27]....
        /*00a8*/ 	.word	0xffffffff


	//----- nvinfo : EIATTR_COOP_GROUP_INSTR_OFFSETS
	.align		4
.L_3642:
        /*00ac*/ 	.byte	0x04, 0x28
        /*00ae*/ 	.short	(.L_3644 - .L_3643)


	//   ....[0]....
.L_3643:
        /*00b0*/ 	.word	0x000026d0


	//   ....[1]....
        /*00b4*/ 	.word	0x00002700


	//   ....[2]....
        /*00b8*/ 	.word	0x00002740


	//   ....[3]....
        /*00bc*/ 	.word	0x00002760


	//   ....[4]....
        /*00c0*/ 	.word	0x00002780


	//   ....[5]....
        /*00c4*/ 	.word	0x00002bd0


	//   ....[6]....
        /*00c8*/ 	.word	0x00002bf0


	//   ....[7]....
        /*00cc*/ 	.word	0x00002c10


	//   ....[8]....
        /*00d0*/ 	.word	0x00002c30


	//   ....[9]....
        /*00d4*/ 	.word	0x00002c50


	//   ....[10]....
        /*00d8*/ 	.word	0x00002d60


	//   ....[11]....
        /*00dc*/ 	.word	0x00002e00


	//   ....[12]....
        /*00e0*/ 	.word	0x00002e60


	//   ....[13]....
        /*00e4*/ 	.word	0x00002eb0


	//   ....[14]....
        /*00e8*/ 	.word	0x00002ee0


	//   ....[15]....
        /*00ec*/ 	.word	0x00002f10


	//   ....[16]....
        /*00f0*/ 	.word	0x00002fe0


	//   ....[17]....
        /*00f4*/ 	.word	0x00002ff0


	//   ....[18]....
        /*00f8*/ 	.word	0x00003b80


	//   ....[19]....
        /*00fc*/ 	.word	0x00003be0


	//   ....[20]....
        /*0100*/ 	.word	0x00003c40


	//   ....[21]....
        /*0104*/ 	.word	0x00003ca0


	//   ....[22]....
        /*0108*/ 	.word	0x00003d00


	//   ....[23]....
        /*010c*/ 	.word	0x000041b0


	//   ....[24]....
        /*0110*/ 	.word	0x00004210


	//   ....[25]....
        /*0114*/ 	.word	0x00004270


	//   ....[26]....
        /*0118*/ 	.word	0x000042d0


	//   ....[27]....
        /*011c*/ 	.word	0x00004340


	//----- nvinfo : EIATTR_EXIT_INSTR_OFFSETS
	.align		4
.L_3644:
        /*0120*/ 	.byte	0x04, 0x1c
        /*0122*/ 	.short	(.L_3646 - .L_3645)


	//   ....[0]....
.L_3645:
        /*0124*/ 	.word	0x000008a0


	//   ....[1]....
        /*0128*/ 	.word	0x00003b30


	//----- nvinfo : EIATTR_MAX_THREADS
	.align		4
.L_3646:
        /*012c*/ 	.byte	0x04, 0x05
        /*012e*/ 	.short	(.L_3648 - .L_3647)
.L_3647:
        /*0130*/ 	.word	0x00000080
        /*0134*/ 	.word	0x00000001
        /*0138*/ 	.word	0x00000001


	//----- nvinfo : EIATTR_CRS_STACK_SIZE
	.align		4
.L_3648:
        /*013c*/ 	.byte	0x04, 0x1e
        /*013e*/ 	.short	(.L_3650 - .L_3649)
.L_3649:
        /*0140*/ 	.word	0x00000000
.L_3650:


//--------------------- .nv.info._ZN10layer_norm13ln_fwd_kernelINS_13Kernel_traitsIfffffjLj4096ELj1ELj1ELj4ELj16ENS_18Kernel_traits_baseILj4096EfffffjLj128EEEEELb0ELb0ELb1ELb1EEEvNS_9FwdParamsE --------------------------
	.section	.nv.info._ZN10layer_norm13ln_fwd_kernelINS_13Kernel_traitsIfffffjLj4096ELj1ELj1ELj4ELj16ENS_18Kernel_traits_baseILj4096EfffffjLj128EEEEELb0ELb0ELb1ELb1EEEvNS_9FwdParamsE,"",@"SHT_CUDA_INFO"
	.sectionflags	@""
	.align	4


	//----- nvinfo : EIATTR_CUDA_API_VERSION
	.align		4
        /*0000*/ 	.byte	0x04, 0x37
        /*0002*/ 	.short	(.L_3652 - .L_3651)
.L_3651:
        /*0004*/ 	.word	0x00000082


	//----- nvinfo : EIATTR_SW2861232_WAR
	.align		4
.L_3652:
        /*0008*/ 	.byte	0x01, 0x35
	.zero		2


	//----- nvinfo : EIATTR_PARAM_CBANK
	.align		4
        /*000c*/ 	.byte	0x04, 0x0a
        /*000e*/ 	.short	(.L_3654 - .L_3653)
	.align		4
.L_3653:
        /*0010*/ 	.word	index@(.nv.constant0._ZN10layer_norm13ln_fwd_kernelINS_13Kernel_traitsIfffffjLj4096ELj1ELj1ELj4ELj16ENS_18Kernel_traits_baseILj4096EfffffjLj128EEEEELb0ELb0ELb1ELb1EEEvNS_9FwdParamsE)
        /*0014*/ 	.short	0x0160
        /*0016*/ 	.short	0x00e8


	//----- nvinfo : EIATTR_CBANK_PARAM_SIZE
	.align		4
.L_3654:
        /*0018*/ 	.byte	0x03, 0x19
        /*001a*/ 	.short	0x00e8


	//----- nvinfo : EIATTR_KPARAM_INFO
	.align		4
        /*001c*/ 	.byte	0x04, 0x17
        /*001e*/ 	.short	(.L_3656 - .L_3655)
.L_3655:
        /*0020*/ 	.word	0x00000000
        /*0024*/ 	.short	0x0000
        /*0026*/ 	.short	0x0000
        /*0028*/ 	.byte	0x00, 0xf0, 0xa1, 0x03


	//----- nvinfo : EIATTR_MAXREG_COUNT
	.align		4
.L_3656:
        /*002c*/ 	.byte	0x03, 0x1b
        /*002e*/ 	.short	0x00ff


	//----- nvinfo : EIATTR_NUM_BARRIERS
	.align		4
        /*0030*/ 	.byte	0x02, 0x4c
        /*0032*/ 	.byte	0x01
	.zero		1


	//----- nvinfo : EIATTR_MERCURY_ISA_VERSION
	.align		4
        /*0034*/ 	.byte	0x03, 0x5f
        /*0036*/ 	.short	0x0000


	//----- nvinfo : EIATTR_COOP_GROUP_MASK_REGIDS
	.align		4
        /*0038*/ 	.byte	0x04, 0x29
        /*003a*/ 	.short	(.L_3658 - .L_3657)


	//   ....[0]....
.L_3657:
        /*003c*/ 	.word	0xffffffff


	//   ....[1]....
        /*0040*/ 	.word	0xffffffff


	//   ....[2]....
        /*0044*/ 	.word	0xffffffff


	//   ....[3]....
        /*0048*/ 	.word	0xffffffff


	//   ....[4]....
        /*004c*/ 	.word	0xffffffff


	//   ....[5]....
        /*0050*/ 	.word	0xffffffff


	//   ....[6]....
        /*0054*/ 	.word	0xffffffff


	//   ....[7]....
        /*0058*/ 	.word	0xffffffff


	//   ....[8]....
        /*005c*/ 	.word	0xffffffff


	//   ....[9]....
        /*0060*/ 	.word	0xffffffff


	//   ....[10]....
        /*0064*/ 	.word	0xffffffff


	//   ....[11]....
        /*0068*/ 	.word	0xffffffff


	//   ....[12]....
        /*006c*/ 	.word	0xffffffff


	//   ....[13]....
        /*0070*/ 	.word	0xffffffff


	//   ....[14]....
        /*0074*/ 	.word	0xffffffff


	//   ....[15]....
        /*0078*/ 	.word	0xffffffff


	//   ....[16]....
        /*007c*/ 	.word	0xffffffff


	//   ....[17]....
        /*0080*/ 	.word	0xffffffff


	//   ....[18]....
        /*0084*/ 	.word	0xffffffff


	//   ....[19]....
        /*0088*/ 	.word	0xffffffff


	//   ....[20]....
        /*008c*/ 	.word	0xffffffff


	//   ....[21]....
        /*0090*/ 	.word	0xffffffff


	//   ....[22]....
        /*0094*/ 	.word	0xffffffff


	//   ....[23]....
        /*0098*/ 	.word	0xffffffff


	//   ....[24]....
        /*009c*/ 	.word	0xffffffff


	//   ....[25]....
        /*00a0*/ 	.word	0xffffffff


	//   ....[26]....
        /*00a4*/ 	.word	0xffffffff


	//   ....[27]....
        /*00a8*/ 	.word	0xffffffff


	//----- nvinfo : EIATTR_COOP_GROUP_INSTR_OFFSETS
	.align		4
.L_3658:
        /*00ac*/ 	.byte	0x04, 0x28
        /*00ae*/ 	.short	(.L_3660 - .L_3659)


	//   ....[0]....
.L_3659:
        /*00b0*/ 	.word	0x00001ae0


	//   ....[1]....
        /*00b4*/ 	.word	0x00001b10


	//   ....[2]....
        /*00b8*/ 	.word	0x00001b30


	//   ....[3]....
        /*00bc*/ 	.word	0x00001b50


	//   ....[4]....
        /*00c0*/ 	.word	0x00001b70


	//   ....[5]....
        /*00c4*/ 	.word	0x00001fa0


	//   ....[6]....
        /*00c8*/ 	.word	0x00001fc0


	//   ....[7]....
        /*00cc*/ 	.word	0x00001fe0


	//   ....[8]....
        /*00d0*/ 	.word	0x00002000


	//   ....[9]....
        /*00d4*/ 	.word	0x00002020


	//   ....[10]....
        /*00d8*/ 	.word	0x00002130


	//   ....[11]....
        /*00dc*/ 	.word	0x00002180


	//   ....[12]....
        /*00e0*/ 	.word	0x000021a0


	//   ....[13]....
        /*00e4*/ 	.word	0x000021d0


	//   ....[14]....
        /*00e8*/ 	.word	0x000022b0


	//   ....[15]....
        /*00ec*/ 	.word	0x000022c0


	//   ....[16]....
        /*00f0*/ 	.word	0x00002370


	//   ....[17]....
        /*00f4*/ 	.word	0x00002390


	//   ....[18]....
        /*00f8*/ 	.word	0x00002d00


	//   ....[19]....
        /*00fc*/ 	.word	0x00002d60


	//   ....[20]....
        /*0100*/ 	.word	0x00002dc0


	//   ....[21]....
        /*0104*/ 	.word	0x00002e20


	//   ....[22]....
        /*0108*/ 	.word	0x00002e80


	//   ....[23]....
        /*010c*/ 	.word	0x000032f0


	//   ....[24]....
        /*0110*/ 	.word	0x00003350


	//   ....[25]....
        /*0114*/ 	.word	0x000033b0


	//   ....[26]....
        /*0118*/ 	.word	0x00003410


	//   ....[27]....
        /*011c*/ 	.word	0x00003470


	//----- nvinfo : EIATTR_EXIT_INSTR_OFFSETS
	.align		4
.L_3660:
        /*0120*/ 	.byte	0x04, 0x1c
        /*0122*/ 	.short	(.L_3662 - .L_3661)


	//   ....[0]....
.L_3661:
        /*0124*/ 	.word	0x00000260


	//   ....[1]....
        /*0128*/ 	.word	0x00002cb0


	//----- nvinfo : EIATTR_MAX_THREADS
	.align		4
.L_3662:
        /*012c*/ 	.byte	0x04, 0x05
        /*012e*/ 	.short	(.L_3664 - .L_3663)
.L_3663:
        /*0130*/ 	.word	0x00000080
        /*0134*/ 	.word	0x00000001
        /*0138*/ 	.word	0x00000001


	//----- nvinfo : EIATTR_CRS_STACK_SIZE
	.align		4
.L_3664:
        /*013c*/ 	.byte	0x04, 0x1e
        /*013e*/ 	.short	(.L_3666 - .L_3665)
.L_3665:
        /*0140*/ 	.word	0x00000000
.L_3666:


//--------------------- .nv.info._ZN10layer_norm13ln_fwd_kernelINS_13Kernel_traitsIfffffjLj4096ELj1ELj1ELj4ELj16ENS_18Kernel_traits_baseILj4096EfffffjLj128EEEEELb0ELb1ELb0ELb0EEEvNS_9FwdParamsE --------------------------
	.section	.nv.info._ZN10layer_norm13ln_fwd_kernelINS_13Kernel_traitsIfffffjLj4096ELj1ELj1ELj4ELj16ENS_18Kernel_traits_baseILj4096EfffffjLj128EEEEELb0ELb1ELb0ELb0EEEvNS_9FwdParamsE,"",@"SHT_CUDA_INFO"
	.sectionflags	@""
	.align	4


	//----- nvinfo : EIATTR_CUDA_API_VERSION
	.align		4
        /*0000*/ 	.byte	0x04, 0x37
        /*0002*/ 	.short	(.L_3668 - .L_3667)
.L_3667:
        /*0004*/ 	.word	0x00000082


	//----- nvinfo : EIATTR_SW2861232_WAR
	.align		4
.L_3668:
        /*0008*/ 	.byte	0x01, 0x35
	.zero		2


	//----- nvinfo : EIATTR_PARAM_CBANK
	.align		4
        /*000c*/ 	.byte	0x04, 0x0a
        /*000e*/ 	.short	(.L_3670 - .L_3669)
	.align		4
.L_3669:
        /*0010*/ 	.word	index@(.nv.constant0._ZN10layer_norm13ln_fwd_kernelINS_13Kernel_traitsIfffffjLj4096ELj1ELj1ELj4ELj16ENS_18Kernel_traits_baseILj4096EfffffjLj128EEEEELb0ELb1ELb0ELb0EEEvNS_9FwdParamsE)
        /*0014*/ 	.short	0x0160
        /*0016*/ 	.short	0x00e8


	//----- nvinfo : EIATTR_CBANK_PARAM_SIZE
	.align		4
.L_3670:
        /*0018*/ 	.byte	0x03, 0x19
        /*001a*/ 	.short	0x00e8


	//----- nvinfo : EIATTR_KPARAM_INFO
	.align		4
        /*001c*/ 	.byte	0x04, 0x17
        /*001e*/ 	.short	(.L_3672 - .L_3671)
.L_3671:
        /*0020*/ 	.word	0x00000000
        /*0024*/ 	.short	0x0000
        /*0026*/ 	.short	0x0000
        /*0028*/ 	.byte	0x00, 0xf0, 0xa1, 0x03


	//----- nvinfo : EIATTR_MAXREG_COUNT
	.align		4
.L_3672:
        /*002c*/ 	.byte	0x03, 0x1b
        /*002e*/ 	.short	0x00ff


	//----- nvinfo : EIATTR_NUM_BARRIERS
	.align		4
        /*0030*/ 	.byte	0x02, 0x4c
        /*0032*/ 	.byte	0x01
	.zero		1


	//----- nvinfo : EIATTR_MERCURY_ISA_VERSION
	.align		4
        /*0034*/ 	.byte	0x03, 0x5f
        /*0036*/ 	.short	0x0000


	//----- nvinfo : EIATTR_COOP_GROUP_MASK_REGIDS
	.align		4
        /*0038*/ 	.byte	0x04, 0x29
        /*003a*/ 	.short	(.L_3674 - .L_3673)


	//   ....[0]....
.L_3673:
        /*003c*/ 	.word	0xffffffff


	//   ....[1]....
        /*0040*/ 	.word	0xffffffff


	//   ....[2]....
        /*0044*/ 	.word	0xffffffff


	//   ....[3]....
        /*0048*/ 	.word	0xffffffff


	//   ....[4]....
        /*004c*/ 	.word	0xffffffff


	//   ....[5]....
        /*0050*/ 	.word	0xffffffff


	//   ....[6]....
        /*0054*/ 	.word	0xffffffff


	//   ....[7]....
        /*0058*/ 	.word	0xffffffff


	//   ....[8]....
        /*005c*/ 	.word	0xffffffff


	//   ....[9]....
        /*0060*/ 	.word	0xffffffff


	//   ....[10]....
        /*0064*/ 	.word	0xffffffff


	//   ....[11]....
        /*0068*/ 	.word	0xffffffff


	//   ....[12]....
        /*006c*/ 	.word	0xffffffff


	//   ....[13]....
        /*0070*/ 	.word	0xffffffff


	//   ....[14]....
        /*0074*/ 	.word	0xffffffff


	//   ....[15]....
        /*0078*/ 	.word	0xffffffff


	//   ....[16]....
        /*007c*/ 	.word	0xffffffff


	//   ....[17]....
        /*0080*/ 	.word	0xffffffff


	//   ....[18]....
        /*0084*/ 	.word	0xffffffff


	//   ....[19]....
        /*0088*/ 	.word	0xffffffff


	//   ....[20]....
        /*008c*/ 	.word	0xffffffff


	//   ....[21]....
        /*0090*/ 	.word	0xffffffff


	//   ....[22]....
        /*0094*/ 	.word	0xffffffff


	//   ....[23]....
        /*0098*/ 	.word	0xffffffff


	//   ....[24]....
        /*009c*/ 	.word	0xffffffff


	//   ....[25]....
        /*00a0*/ 	.word	0xffffffff


	//   ....[26]....
        /*00a4*/ 	.word	0xffffffff


	//   ....[27]....
        /*00a8*/ 	.word	0xffffffff


	//----- nvinfo : EIATTR_COOP_GROUP_INSTR_OFFSETS
	.align		4
.L_3674:
        /*00ac*/ 	.byte	0x04, 0x28
        /*00ae*/ 	.short	(.L_3676 - .L_3675)


	//   ....[0]....
.L_3675:
        /*00b0*/ 	.word	0x00001e10


	//   ....[1]....
        /*00b4*/ 	.word	0x00001e40


	//   ....[2]....
        /*00b8*/ 	.word	0x00001e80


	//   ....[3]....
        /*00bc*/ 	.word	0x00001ea0


	//   ....[4]....
        /*00c0*/ 	.word	0x00001ec0


	//   ....[5]....
        /*00c4*/ 	.word	0x00002310


	//   ....[6]....
        /*00c8*/ 	.word	0x00002330


	//   ....[7]....
        /*00cc*/ 	.word	0x00002350


	//   ....[8]....
        /*00d0*/ 	.word	0x00002370


	//   ....[9]....
        /*00d4*/ 	.word	0x00002390


	//   ....[10]....
        /*00d8*/ 	.word	0x000024a0


	//   ....[11]....
        /*00dc*/ 	.word	0x000024f0


	//   ....[12]....
        /*00e0*/ 	.word	0x00002520


	//   ....[13]....
        /*00e4*/ 	.word	0x00002560


	//   ....[14]....
        /*00e8*/ 	.word	0x000025d0


	//   ....[15]....
        /*00ec*/ 	.word	0x00002630


	//   ....[16]....
        /*00f0*/ 	.word	0x000026a0


	//   ....[17]....
        /*00f4*/ 	.word	0x000026e0


	//   ....[18]....
        /*00f8*/ 	.word	0x00003240


	//   ....[19]....
        /*00fc*/ 	.word	0x000032c0


	//   ....[20]....
        /*0100*/ 	.word	0x00003320


	//   ....[21]....
        /*0104*/ 	.word	0x00003380


	//   ....[22]....
        /*0108*/ 	.word	0x000033e0


	//   ....[23]....
        /*010c*/ 	.word	0x00003890


	//   ....[24]....
        /*0110*/ 	.word	0x000038f0


	//   ....[25]....
        /*0114*/ 	.word	0x00003950


	//   ....[26]....
        /*0118*/ 	.word	0x000039b0


	//   ....[27]....
        /*011c*/ 	.word	0x00003a20


	//----- nvinfo : EIATTR_EXIT_INSTR_OFFSETS
	.align		4
.L_3676:
        /*0120*/ 	.byte	0x04, 0x1c
        /*0122*/ 	.short	(.L_3678 - .L_3677)


	//   ....[0]....
.L_3677:
        /*0124*/ 	.word	0x00000a20


	//   ....[1]....
        /*0128*/ 	.word	0x000031f0


	//----- nvinfo : EIATTR_MAX_THREADS
	.align		4
.L_3678:
        /*012c*/ 	.byte	0x04, 0x05
        /*012e*/ 	.short	(.L_3680 - .L_3679)
.L_3679:
        /*0130*/ 	.word	0x00000080
        /*0134*/ 	.word	0x00000001
        /*0138*/ 	.word	0x00000001


	//----- nvinfo : EIATTR_CRS_STACK_SIZE
	.align		4
.L_3680:
        /*013c*/ 	.byte	0x04, 0x1e
        /*013e*/ 	.short	(.L_3682 - .L_3681)
.L_3681:
        /*0140*/ 	.word	0x00000000
.L_3682:


//--------------------- .nv.info._ZN10layer_norm13ln_fwd_kernelINS_13Kernel_traitsIfffffjLj4096ELj1ELj1ELj4ELj16ENS_18Kernel_traits_baseILj4096EfffffjLj128EEEEELb0ELb1ELb0ELb1EEEvNS_9FwdParamsE --------------------------
	.section	.nv.info._ZN10layer_norm13ln_fwd_kernelINS_13Kernel_traitsIfffffjLj4096ELj1ELj1ELj4ELj16ENS_18Kernel_traits_baseILj4096EfffffjLj128EEEEELb0ELb1ELb0ELb1EEEvNS_9FwdParamsE,"",@"SHT_CUDA_INFO"
	.sectionflags	@""
	.align	4


	//----- nvinfo : EIATTR_CUDA_API_VERSION
	.align		4
        /*0000*/ 	.byte	0x04, 0x37
        /*0002*/ 	.short	(.L_3684 - .L_3683)
.L_3683:
        /*0004*/ 	.word	0x00000082


	//----- nvinfo : EIATTR_SW2861232_WAR
	.align		4
.L_3684:
        /*0008*/ 	.byte	0x01, 0x35
	.zero		2


	//----- nvinfo : EIATTR_PARAM_CBANK
	.align		4
        /*000c*/ 	.byte	0x04, 0x0a
        /*000e*/ 	.short	(.L_3686 - .L_3685)
	.align		4
.L_3685:
        /*0010*/ 	.word	index@(.nv.constant0._ZN10layer_norm13ln_fwd_kernelINS_13Kernel_traitsIfffffjLj4096ELj1ELj1ELj4ELj16ENS_18Kernel_traits_baseILj4096EfffffjLj128EEEEELb0ELb1ELb0ELb1EEEvNS_9FwdParamsE)
        /*0014*/ 	.short	0x0160
        /*0016*/ 	.short	0x00e8


	//----- nvinfo : EIATTR_CBANK_PARAM_SIZE
	.align		4
.L_3686:
        /*0018*/ 	.byte	0x03, 0x19
        /*001a*/ 	.short	0x00e8


	//----- nvinfo : EIATTR_KPARAM_INFO
	.align		4
        /*001c*/ 	.byte	0x04, 0x17
        /*001e*/ 	.short	(.L_3688 - .L_3687)
.L_3687:
        /*0020*/ 	.word	0x00000000
        /*0024*/ 	.short	0x0000
        /*0026*/ 	.short	0x0000
        /*0028*/ 	.byte	0x00, 0xf0, 0xa1, 0x03


	//----- nvinfo : EIATTR_MAXREG_COUNT
	.align		4
.L_3688:
        /*002c*/ 	.byte	0x03, 0x1b
        /*002e*/ 	.short	0x00ff


	//----- nvinfo : EIATTR_NUM_BARRIERS
	.align		4
        /*0030*/ 	.byte	0x02, 0x4c
        /*0032*/ 	.byte	0x01
	.zero		1


	//----- nvinfo : EIATTR_MERCURY_ISA_VERSION
	.align		4
        /*0034*/ 	.byte	0x03, 0x5f
        /*0036*/ 	.short	0x0000


	//----- nvinfo : EIATTR_COOP_GROUP_MASK_REGIDS
	.align		4
        /*0038*/ 	.byte	0x04, 0x29
        /*003a*/ 	.short	(.L_3690 - .L_3689)


	//   ....[0]....
.L_3689:
        /*003c*/ 	.word	0xffffffff


	//   ....[1]....
        /*0040*/ 	.word	0xffffffff


	//   ....[2]....
        /*0044*/ 	.word	0xffffffff


	//   ....[3]....
        /*0048*/ 	.word	0xffffffff


	//   ....[4]....
        /*004c*/ 	.word	0xffffffff


	//   ....[5]....
        /*0050*/ 	.word	0xffffffff


	//   ....[6]....
        /*0054*/ 	.word	0xffffffff


	//   ....[7]....
        /*0058*/ 	.word	0xffffffff


	//   ....[8]....
        /*005c*/ 	.word	0xffffffff


	//   ....[9]....
        /*0060*/ 	.word	0xffffffff


	//   ....[10]....
        /*0064*/ 	.word	0xffffffff


	//   ....[11]....
        /*0068*/ 	.word	0xffffffff


	//   ....[12]....
        /*006c*/ 	.word	0xffffffff


	//   ....[13]....
        /*0070*/ 	.word	0xffffffff


	//   ....[14]....
        /*0074*/ 	.word	0xffffffff


	//   ....[15]....
        /*0078*/ 	.word	0xffffffff


	//   ....[16]....
        /*007c*/ 	.word	0xffffffff


	//   ....[17]....
        /*0080*/ 	.word	0xffffffff


	//   ....[18]....
        /*0084*/ 	.word	0xffffffff


	//   ....[19]....
        /*0088*/ 	.word	0xffffffff


	//   ....[20]....
        /*008c*/ 	.word	0xffffffff


	//   ....[21]....
        /*0090*/ 	.word	0xffffffff


	//   ....[22]....
        /*0094*/ 	.word	0xffffffff


	//   ....[23]....
        /*0098*/ 	.word	0xffffffff


	//   ....[24]....
        /*009c*/ 	.word	0xffffffff


	//   ....[25]....
        /*00a0*/ 	.word	0xffffffff


	//   ....[26]....
        /*00a4*/ 	.word	0xffffffff


	//   ....[27]....
        /*00a8*/ 	.word	0xffffffff


	//----- nvinfo : EIATTR_COOP_GROUP_INSTR_OFFSETS
	.align		4
.L_3690:
        /*00ac*/ 	.byte	0x04, 0x28
        /*00ae*/ 	.short	(.L_3692 - .L_3691)


	//   ....[0]....
.L_3691:
        /*00b0*/ 	.word	0x000012a0


	//   ....[1]....
        /*00b4*/ 	.word	0x000012d0


	//   ....[2]....
        /*00b8*/ 	.word	0x000012f0


	//   ....[3]....
        /*00bc*/ 	.word	0x00001310


	//   ....[4]....
        /*00c0*/ 	.word	0x00001330


	//   ....[5]....
        /*00c4*/ 	.word	0x00001760


	//   ....[6]....
        /*00c8*/ 	.word	0x00001780


	//   ....[7]....
        /*00cc*/ 	.word	0x000017a0


	//   ....[8]....
        /*00d0*/ 	.word	0x000017c0


	//   ....[9]....
        /*00d4*/ 	.word	0x000017e0


	//   ....[10]....
        /*00d8*/ 	.word	0x00001900


	//   ....[11]....
        /*00dc*/ 	.word	0x00001930


	//   ....[12]....
        /*00e0*/ 	.word	0x00001950


	//   ....[13]....
        /*00e4*/ 	.word	0x00001960


	//   ....[14]....
        /*00e8*/ 	.word	0x00001a20


	//   ....[15]....
        /*00ec*/ 	.word	0x00001a60


	//   ....[16]....
        /*00f0*/ 	.word	0x00001b30


	//   ....[17]....
        /*00f4*/ 	.word	0x00001b60


	//   ....[18]....
        /*00f8*/ 	.word	0x000023e0


	//   ....[19]....
        /*00fc*/ 	.word	0x00002450


	//   ....[20]....
        /*0100*/ 	.word	0x000024b0


	//   ....[21]....
        /*0104*/ 	.word	0x00002510


	//   ....[22]....
        /*0108*/ 	.word	0x00002570


	//   ....[23]....
        /*010c*/ 	.word	0x000029e0


	//   ....[24]....
        /*0110*/ 	.word	0x00002a40


	//   ....[25]....
        /*0114*/ 	.word	0x00002aa0


	//   ....[26]....
        /*0118*/ 	.word	0x00002b00


	//   ....[27]....
        /*011c*/ 	.word	0x00002b60


	//----- nvinfo : EIATTR_EXIT_INSTR_OFFSETS
	.align		4
.L_3692:
        /*0120*/ 	.byte	0x04, 0x1c
        /*0122*/ 	.short	(.L_3694 - .L_3693)


	//   ....[0]....
.L_3693:
        /*0124*/ 	.word	0x00000290


	//   ....[1]....
        /*0128*/ 	.word	0x00002390


	//----- nvinfo : EIATTR_MAX_THREADS
	.align		4
.L_3694:
        /*012c*/ 	.byte	0x04, 0x05
        /*012e*/ 	.short	(.L_3696 - .L_3695)
.L_3695:
        /*0130*/ 	.word	0x00000080
        /*0134*/ 	.word	0x00000001
        /*0138*/ 	.word	0x00000001


	//----- nvinfo : EIATTR_CRS_STACK_SIZE
	.align		4
.L_3696:
        /*013c*/ 	.byte	0x04, 0x1e
        /*013e*/ 	.short	(.L_3698 - .L_3697)
.L_3697:
        /*0140*/ 	.word	0x00000000
.L_3698:


//--------------------- .nv.info._ZN10layer_norm13ln_fwd_kernelINS_13Kernel_traitsIfffffjLj4096ELj1ELj1ELj4ELj16ENS_18Kernel_traits_baseILj4096EfffffjLj128EEEEELb0ELb1ELb1ELb0EEEvNS_9FwdParamsE --------------------------
	.section	.nv.info._ZN10layer_norm13ln_fwd_kernelINS_13Kernel_traitsIfffffjLj4096ELj1ELj1ELj4ELj16ENS_18Kernel_traits_baseILj4096EfffffjLj128EEEEELb0ELb1ELb1ELb0EEEvNS_9FwdParamsE,"",@"SHT_CUDA_INFO"
	.sectionflags	@""
	.align	4


	//----- nvinfo : EIATTR_CUDA_API_VERSION
	.align		4
        /*0000*/ 	.byte	0x04, 0x37
        /*0002*/ 	.short	(.L_3700 - .L_3699)
.L_3699:
        /*0004*/ 	.word	0x00000082


	//----- nvinfo : EIATTR_SW2861232_WAR
	.align		4
.L_3700:
        /*0008*/ 	.byte	0x01, 0x35
	.zero		2


	//----- nvinfo : EIATTR_PARAM_CBANK
	.align		4
        /*000c*/ 	.byte	0x04, 0x0a
        /*000e*/ 	.short	(.L_3702 - .L_3701)
	.align		4
.L_3701:
        /*0010*/ 	.word	index@(.nv.constant0._ZN10layer_norm13ln_fwd_kernelINS_13Kernel_traitsIfffffjLj4096ELj1ELj1ELj4ELj16ENS_18Kernel_traits_baseILj4096EfffffjLj128EEEEELb0ELb1ELb1ELb0EEEvNS_9FwdParamsE)
        /*0014*/ 	.short	0x0160
        /*0016*/ 	.short	0x00e8


	//----- nvinfo : EIATTR_CBANK_PARAM_SIZE
	.align		4
.L_3702:
        /*0018*/ 	.byte	0x03, 0x19
        /*001a*/ 	.short	0x00e8


	//----- nvinfo : EIATTR_KPARAM_INFO
	.align		4
        /*001c*/ 	.byte	0x04, 0x17
        /*001e*/ 	.short	(.L_3704 - .L_3703)
.L_3703:
        /*0020*/ 	.word	0x00000000
        /*0024*/ 	.short	0x0000
        /*0026*/ 	.short	0x0000
        /*0028*/ 	.byte	0x00, 0xf0, 0xa1, 0x03


	//----- nvinfo : EIATTR_MAXREG_COUNT
	.align		4
.L_3704:
        /*002c*/ 	.byte	0x03, 0x1b
        /*002e*/ 	.short	0x00ff


	//----- nvinfo : EIATTR_NUM_BARRIERS
	.align		4
        /*0030*/ 	.byte	0x02, 0x4c
        /*0032*/ 	.byte	0x01
	.zero		1


	//----- nvinfo : EIATTR_MERCURY_ISA_VERSION
	.align		4
        /*0034*/ 	.byte	0x03, 0x5f
        /*0036*/ 	.short	0x0000


	//----- nvinfo : EIATTR_COOP_GROUP_MASK_REGIDS
	.align		4
        /*0038*/ 	.byte	0x04, 0x29
        /*003a*/ 	.short	(.L_3706 - .L_3705)


	//   ....[0]....
.L_3705:
        /*003c*/ 	.word	0xffffffff


	//   ....[1]....
        /*0040*/ 	.word	0xffffffff


	//   ....[2]....
        /*0044*/ 	.word	0xffffffff


	//   ....[3]....
        /*0048*/ 	.word	0xffffffff


	//   ....[4]....
        /*004c*/ 	.word	0xffffffff


	//   ....[5]....
        /*0050*/ 	.word	0xffffffff


	//   ....[6]....
        /*0054*/ 	.word	0xffffffff


	//   ....[7]....
        /*0058*/ 	.word	0xffffffff


	//   ....[8]....
        /*005c*/ 	.word	0xffffffff


	//   ....[9]....
        /*0060*/ 	.word	0xffffffff


	//   ....[10]....
        /*0064*/ 	.word	0xffffffff


	//   ....[11]....
        /*0068*/ 	.word	0xffffffff


	//   ....[12]....
        /*006c*/ 	.word	0xffffffff


	//   ....[13]....
        /*0070*/ 	.word	0xffffffff


	//   ....[14]....
        /*0074*/ 	.word	0xffffffff


	//   ....[15]....
        /*0078*/ 	.word	0xffffffff


	//   ....[16]....
        /*007c*/ 	.word	0xffffffff


	//   ....[17]....
        /*0080*/ 	.word	0xffffffff


	//   ....[18]....
        /*0084*/ 	.word	0xffffffff


	//   ....[19]....
        /*0088*/ 	.word	0xffffffff


	//   ....[20]....
        /*008c*/ 	.word	0xffffffff


	//   ....[21]....
        /*0090*/ 	.word	0xffffffff


	//   ....[22]....
        /*0094*/ 	.word	0xffffffff


	//   ....[23]....
        /*0098*/ 	.word	0xffffffff


	//   ....[24]....
        /*009c*/ 	.word	0xffffffff


	//   ....[25]....
        /*00a0*/ 	.word	0xffffffff


	//   ....[26]....
        /*00a4*/ 	.word	0xffffffff


	//   ....[27]....
        /*00a8*/ 	.word	0xffffffff


	//----- nvinfo : EIATTR_COOP_GROUP_INSTR_OFFSETS
	.align		4
.L_3706:
        /*00ac*/ 	.byte	0x04, 0x28
        /*00ae*/ 	.short	(.L_3708 - .L_3707)


	//   ....[0]....
.L_3707:
        /*00b0*/ 	.word	0x00002a60


	//   ....[1]....
        /*00b4*/ 	.word	0x00002a90


	//   ....[2]....
        /*00b8*/ 	.word	0x00002ad0


	//   ....[3]....
        /*00bc*/ 	.word	0x00002af0


	//   ....[4]....
        /*00c0*/ 	.word	0x00002b10


	//   ....[5]....
        /*00c4*/ 	.word	0x00002f60


	//   ....[6]....
        /*00c8*/ 	.word	0x00002f80


	//   ....[7]....
        /*00cc*/ 	.word	0x00002fa0


	//   ....[8]....
        /*00d0*/ 	.word	0x00002fc0


	//   ....[9]....
        /*00d4*/ 	.word	0x00002fe0


	//   ....[10]....
        /*00d8*/ 	.word	0x000030f0


	//   ....[11]....
        /*00dc*/ 	.word	0x00003190


	//   ....[12]....
        /*00e0*/ 	.word	0x000031b0


	//   ....[13]....
        /*00e4*/ 	.word	0x000031c0


	//   ....[14]....
        /*00e8*/ 	.word	0x00003290


	//   ....[15]....
        /*00ec*/ 	.word	0x000032c0


	//   ....[16]....
        /*00f0*/ 	.word	0x00003360


	//   ....[17]....
        /*00f4*/ 	.word	0x00003380


	//   ....[18]....
        /*00f8*/ 	.word	0x00003f10


	//   ....[19]....
        /*00fc*/ 	.word	0x00003f80


	//   ....[20]....
        /*0100*/ 	.word	0x00003fe0


	//   ....[21]....
        /*0104*/ 	.word	0x00004040


	//   ....[22]....
        /*0108*/ 	.word	0x000040a0


	//   ....[23]....
        /*010c*/ 	.word	0x00004550


	//   ....[24]....
        /*0110*/ 	.word	0x000045b0


	//   ....[25]....
        /*0114*/ 	.word	0x00004610


	//   ....[26]....
        /*0118*/ 	.word	0x00004670


	//   ....[27]....
        /*011c*/ 	.word	0x000046e0


	//----- nvinfo : EIATTR_EXIT_INSTR_OFFSETS
	.align		4
.L_3708:
        /*0120*/ 	.byte	0x04, 0x1c
        /*0122*/ 	.short	(.L_3710 - .L_3709)


	//   ....[0]....
.L_3709:
        /*0124*/ 	.word	0x00000a20


	//   ....[1]....
        /*0128*/ 	.word	0x00003ec0


	//----- nvinfo : EIATTR_MAX_THREADS
	.align		4
.L_3710:
        /*012c*/ 	.byte	0x04, 0x05
        /*012e*/ 	.short	(.L_3712 - .L_3711)
.L_3711:
        /*0130*/ 	.word	0x00000080
        /*0134*/ 	.word	0x00000001
        /*0138*/ 	.word	0x00000001


	//----- nvinfo : EIATTR_CRS_STACK_SIZE
	.align		4
.L_3712:
        /*013c*/ 	.byte	0x04, 0x1e
        /*013e*/ 	.short	(.L_3714 - .L_3713)
.L_3713:
        /*0140*/ 	.word	0x00000000
.L_3714:


//--------------------- .nv.info._ZN10layer_norm13ln_fwd_kernelINS_13Kernel_traitsIfffffjLj4096ELj1ELj1ELj4ELj16ENS_18Kernel_traits_baseILj4096EfffffjLj128EEEEELb0ELb1ELb1ELb1EEEvNS_9FwdParamsE --------------------------
	.section	.nv.info._ZN10layer_norm13ln_fwd_kernelINS_13Kernel_traitsIfffffjLj4096ELj1ELj1ELj4ELj16ENS_18Kernel_traits_baseILj4096EfffffjLj128EEEEELb0ELb1ELb1ELb1EEEvNS_9FwdParamsE,"",@"SHT_CUDA_INFO"
	.sectionflags	@""
	.align	4


	//----- nvinfo : EIATTR_CUDA_API_VERSION
	.align		4
        /*0000*/ 	.byte	0x04, 0x37
        /*0002*/ 	.short	(.L_3716 - .L_3715)
.L_3715:
        /*0004*/ 	.word	0x00000082


	//----- nvinfo : EIATTR_SW2861232_WAR
	.align		4
.L_3716:
        /*0008*/ 	.byte	0x01, 0x35
	.zero		2


	//----- nvinfo : EIATTR_PARAM_CBANK
	.align		4
        /*000c*/ 	.byte	0x04, 0x0a
        /*000e*/ 	.short	(.L_3718 - .L_3717)
	.align		4
.L_3717:
        /*0010*/ 	.word	index@(.nv.constant0._ZN10layer_norm13ln_fwd_kernelINS_13Kernel_traitsIfffffjLj4096ELj1ELj1ELj4ELj16ENS_18Kernel_traits_baseILj4096EfffffjLj128EEEEELb0ELb1ELb1ELb1EEEvNS_9FwdParamsE)
        /*0014*/ 	.short	0x0160
        /*0016*/ 	.short	0x00e8


	//----- nvinfo : EIATTR_CBANK_PARAM_SIZE
	.align		4
.L_3718:
        /*0018*/ 	.byte	0x03, 0x19
        /*001a*/ 	.short	0x00e8


	//----- nvinfo : EIATTR_KPARAM_INFO
	.align		4
        /*001c*/ 	.byte	0x04, 0x17
        /*001e*/ 	.short	(.L_3720 - .L_3719)
.L_3719:
        /*0020*/ 	.word	0x00000000
        /*0024*/ 	.short	0x0000
        /*0026*/ 	.short	0x0000
        /*0028*/ 	.byte	0x00, 0xf0, 0xa1, 0x03


	//----- nvinfo : EIATTR_MAXREG_COUNT
	.align		4
.L_3720:
        /*002c*/ 	.byte	0x03, 0x1b
        /*002e*/ 	.short	0x00ff


	//----- nvinfo : EIATTR_NUM_BARRIERS
	.align		4
        /*0030*/ 	.byte	0x02, 0x4c
        /*0032*/ 	.byte	0x01
	.zero		1


	//----- nvinfo : EIATTR_MERCURY_ISA_VERSION
	.align		4
        /*0034*/ 	.byte	0x03, 0x5f
        /*0036*/ 	.short	0x0000


	//----- nvinfo : EIATTR_COOP_GROUP_MASK_REGIDS
	.align		4
        /*0038*/ 	.byte	0x04, 0x29
        /*003a*/ 	.short	(.L_3722 - .L_3721)


	//   ....[0]....
.L_3721:
        /*003c*/ 	.word	0xffffffff


	//   ....[1]....
        /*0040*/ 	.word	0xffffffff


	//   ....[2]....
        /*0044*/ 	.word	0xffffffff


	//   ....[3]....
        /*0048*/ 	.word	0xffffffff


	//   ....[4]....
        /*004c*/ 	.word	0xffffffff


	//   ....[5]....
        /*0050*/ 	.word	0xffffffff


	//   ....[6]....
        /*0054*/ 	.word	0xffffffff


	//   ....[7]....
        /*0058*/ 	.word	0xffffffff


	//   ....[8]....
        /*005c*/ 	.word	0xffffffff


	//   ....[9]....
        /*0060*/ 	.word	0xffffffff


	//   ....[10]....
        /*0064*/ 	.word	0xffffffff


	//   ....[11]....
        /*0068*/ 	.word	0xffffffff


	//   ....[12]....
        /*006c*/ 	.word	0xffffffff


	//   ....[13]....
        /*0070*/ 	.word	0xffffffff


	//   ....[14]....
        /*0074*/ 	.word	0xffffffff


	//   ....[15]....
        /*0078*/ 	.word	0xffffffff


	//   ....[16]....
        /*007c*/ 	.word	0xffffffff


	//   ....[17]....
        /*0080*/ 	.word	0xffffffff


	//   ....[18]....
        /*0084*/ 	.word	0xffffffff


	//   ....[19]....
        /*0088*/ 	.word	0xffffffff


	//   ....[20]....
        /*008c*/ 	.word	0xffffffff


	//   ....[21]....
        /*0090*/ 	.word	0xffffffff


	//   ....[22]....
        /*0094*/ 	.word	0xffffffff


	//   ....[23]....
        /*0098*/ 	.word	0xffffffff


	//   ....[24]....
        /*009c*/ 	.word	0xffffffff


	//   ....[25]....
        /*00a0*/ 	.word	0xffffffff


	//   ....[26]....
        /*00a4*/ 	.word	0xffffffff


	//   ....[27]....
        /*00a8*/ 	.word	0xffffffff


	//----- nvinfo : EIATTR_COOP_GROUP_INSTR_OFFSETS
	.align		4
.L_3722:
        /*00ac*/ 	.byte	0x04, 0x28
        /*00ae*/ 	.short	(.L_3724 - .L_3723)


	//   ....[0]....
.L_3723:
        /*00b0*/ 	.word	0x00001da0


	//   ....[1]....
        /*00b4*/ 	.word	0x00001dd0


	//   ....[2]....
        /*00b8*/ 	.word	0x00001df0


	//   ....[3]....
        /*00bc*/ 	.word	0x00001e10


	//   ....[4]....
        /*00c0*/ 	.word	0x00001e30


	//   ....[5]....
        /*00c4*/ 	.word	0x00002260


	//   ....[6]....
        /*00c8*/ 	.word	0x00002280


	//   ....[7]....
        /*00cc*/ 	.word	0x000022a0


	//   ....[8]....
        /*00d0*/ 	.word	0x000022c0


	//   ....[9]....
        /*00d4*/ 	.word	0x000022e0


	//   ....[10]....
        /*00d8*/ 	.word	0x000023d0


	//   ....[11]....
        /*00dc*/ 	.word	0x00002420


	//   ....[12]....
        /*00e0*/ 	.word	0x00002440


	//   ....[13]....
        /*00e4*/ 	.word	0x00002470


	//   ....[14]....
        /*00e8*/ 	.word	0x00002530


	//   ....[15]....
        /*00ec*/ 	.word	0x00002550


	//   ....[16]....
        /*00f0*/ 	.word	0x000025e0


	//   ....[17]....
        /*00f4*/ 	.word	0x00002610


	//   ....[18]....
        /*00f8*/ 	.word	0x00002f90


	//   ....[19]....
        /*00fc*/ 	.word	0x00002ff0


	//   ....[20]....
        /*0100*/ 	.word	0x00003050


	//   ....[21]....
        /*0104*/ 	.word	0x000030b0


	//   ....[22]....
        /*0108*/ 	.word	0x00003110


	//   ....[23]....
        /*010c*/ 	.word	0x00003580


	//   ....[24]....
        /*0110*/ 	.word	0x000035e0


	//   ....[25]....
        /*0114*/ 	.word	0x00003640


	//   ....[26]....
        /*0118*/ 	.word	0x000036a0


	//   ....[27]....
        /*011c*/ 	.word	0x00003700


	//----- nvinfo : EIATTR_EXIT_INSTR_OFFSETS
	.align		4
.L_3724:
        /*0120*/ 	.byte	0x04, 0x1c
        /*0122*/ 	.short	(.L_3726 - .L_3725)


	//   ....[0]....
.L_3725:
        /*0124*/ 	.word	0x000002a0


	//   ....[1]....
        /*0128*/ 	.word	0x00002f40


	//----- nvinfo : EIATTR_MAX_THREADS
	.align		4
.L_3726:
        /*012c*/ 	.byte	0x04, 0x05
        /*012e*/ 	.short	(.L_3728 - .L_3727)
.L_3727:
        /*0130*/ 	.word	0x00000080
        /*0134*/ 	.word	0x00000001
        /*0138*/ 	.word	0x00000001


	//----- nvinfo : EIATTR_CRS_STACK_SIZE
	.align		4
.L_3728:
        /*013c*/ 	.byte	0x04, 0x1e
        /*013e*/ 	.short	(.L_3730 - .L_3729)
.L_3729:
        /*0140*/ 	.word	0x00000000
.L_3730:


//--------------------- .nv.info._ZN10layer_norm13ln_fwd_kernelINS_13Kernel_traitsIfffffjLj4096ELj1ELj1ELj4ELj16ENS_18Kernel_traits_baseILj4096EfffffjLj128EEEEELb1ELb0ELb0ELb0EEEvNS_9FwdParamsE --------------------------
	.section	.nv.info._ZN10layer_norm13ln_fwd_kernelINS_13Kernel_traitsIfffffjLj4096ELj1ELj1ELj4ELj16ENS_18Kernel_traits_baseILj4096EfffffjLj128EEEEELb1ELb0ELb0ELb0EEEvNS_9FwdParamsE,"",@"SHT_CUDA_INFO"
	.sectionflags	@""
	.align	4


	//----- nvinfo : EIATTR_CUDA_API_VERSION
	.align		4
        /*0000*/ 	.byte	0x04, 0x37
        /*0002*/ 	.short	(.L_3732 - .L_3731)
.L_3731:
        /*0004*/ 	.word	0x00000082


	//----- nvinfo : EIATTR_SW2861232_WAR
	.align		4
.L_3732:
        /*0008*/ 	.byte	0x01, 0x35
	.zero		2


	//----- nvinfo : EIATTR_PARAM_CBANK
	.align		4
        /*000c*/ 	.byte	0x04, 0x0a
        /*000e*/ 	.short	(.L_3734 - .L_3733)
	.align		4
.L_3733:
        /*0010*/ 	.word	index@(.nv.constant0._ZN10layer_norm13ln_fwd_kernelINS_13Kernel_traitsIfffffjLj4096ELj1ELj1ELj4ELj16ENS_18Kernel_traits_baseILj4096EfffffjLj128EEEEELb1ELb0ELb0ELb0EEEvNS_9FwdParamsE)
        /*0014*/ 	.short	0x0160
        /*0016*/ 	.short	0x00e8


	//----- nvinfo : EIATTR_CBANK_PARAM_SIZE
	.align		4
.L_3734:
        /*0018*/ 	.byte	0x03, 0x19
        /*001a*/ 	.short	0x00e8


	//----- nvinfo : EIATTR_KPARAM_INFO
	.align		4
        /*001c*/ 	.byte	0x04, 0x17
        /*001e*/ 	.short	(.L_3736 - .L_3735)
.L_3735:
        /*0020*/ 	.word	0x00000000
        /*0024*/ 	.short	0x0000
        /*0026*/ 	.short	0x0000
        /*0028*/ 	.byte	0x00, 0xf0, 0xa1, 0x03


	//----- nvinfo : EIATTR_MAXREG_COUNT
	.align		4
.L_3736:
        /*002c*/ 	.byte	0x03, 0x1b
        /*002e*/ 	.short	0x00ff


	//----- nvinfo : EIATTR_NUM_BARRIERS
	.align		4
        /*0030*/ 	.byte	0x02, 0x4c
        /*0032*/ 	.byte	0x01
	.zero		1


	//----- nvinfo : EIATTR_MERCURY_ISA_VERSION
	.align		4
        /*0034*/ 	.byte	0x03, 0x5f
        /*0036*/ 	.short	0x0000


	//----- nvinfo : EIATTR_COOP_GROUP_MASK_REGIDS
	.align		4
        /*0038*/ 	.byte	0x04, 0x29
        /*003a*/ 	.short	(.L_3738 - .L_3737)


	//   ....[0]....
.L_3737:
        /*003c*/ 	.word	0xffffffff


	//   ....[1]....
        /*0040*/ 	.word	0xffffffff


	//   ....[2]....
        /*0044*/ 	.word	0xffffffff


	//   ....[3]....
        /*0048*/ 	.word	0xffffffff


	//   ....[4]....
        /*004c*/ 	.word	0xffffffff


	//   ....[5]....
        /*0050*/ 	.word	0xffffffff


	//   ....[6]....
        /*0054*/ 	.word	0xffffffff


	//   ....[7]....
        /*0058*/ 	.word	0xffffffff


	//   ....[8]....
        /*005c*/ 	.word	0xffffffff


	//   ....[9]....
        /*0060*/ 	.word	0xffffffff


	//   ....[10]....
        /*0064*/ 	.word	0xffffffff


	//   ....[11]....
        /*0068*/ 	.word	0xffffffff


	//   ....[12]....
        /*006c*/ 	.word	0xffffffff


	//   ....[13]....
        /*0070*/ 	.word	0xffffffff


	//   ....[14]....
        /*0074*/ 	.word	0xffffffff


	//   ....[15]....
        /*0078*/ 	.word	0xffffffff


	//   ....[16]....
        /*007c*/ 	.word	0xffffffff


	//   ....[17]....
        /*0080*/ 	.word	0xffffffff


	//   ....[18]....
        /*0084*/ 	.word	0xffffffff


	//   ....[19]....
        /*0088*/ 	.word	0xffffffff


	//   ....[20]....
        /*008c*/ 	.word	0xffffffff


	//   ....[21]....
        /*0090*/ 	.word	0xffffffff


	//   ....[22]....
        /*0094*/ 	.word	0xffffffff


	//   ....[23]....
        /*0098*/ 	.word	0xffffffff


	//   ....[24]....
        /*009c*/ 	.word	0xffffffff


	//   ....[25]....
        /*00a0*/ 	.word	0xffffffff


	//   ....[26]....
        /*00a4*/ 	.word	0xffffffff


	//   ....[27]....
        /*00a8*/ 	.word	0xffffffff


	//----- nvinfo : EIATTR_COOP_GROUP_INSTR_OFFSETS
	.align		4
.L_3738:
        /*00ac*/ 	.byte	0x04, 0x28
        /*00ae*/ 	.short	(.L_3740 - .L_3739)


	//   ....[0]....
.L_3739:
        /*00b0*/ 	.word	0x0000c580


	//   ....[1]....
        /*00b4*/ 	.word	0x0000c5b0


	//   ....[2]....
        /*00b8*/ 	.word	0x0000c5f0


	//   ....[3]....
        /*00bc*/ 	.word	0x0000c610


	//   ....[4]....
        /*00c0*/ 	.word	0x0000c630


	//   ....[5]....
        /*00c4*/ 	.word	0x0000ca80


	//   ....[6]....
        /*00c8*/ 	.word	0x0000caa0


	//   ....[7]....
        /*00cc*/ 	.word	0x0000cac0


	//   ....[8]....
        /*00d0*/ 	.word	0x0000cae0


	//   ....[9]....
        /*00d4*/ 	.word	0x0000cb00


	//   ....[10]....
        /*00d8*/ 	.word	0x0000cc20


	//   ....[11]....
        /*00dc*/ 	.word	0x0000cc70


	//   ....[12]....
        /*00e0*/ 	.word	0x0000ccf0


	//   ....[13]....
        /*00e4*/ 	.word	0x0000cd00


	//   ....[14]....
        /*00e8*/ 	.word	0x0000cd60


	//   ....[15]....
        /*00ec*/ 	.word	0x0000cdf0


	//   ....[16]....
        /*00f0*/ 	.word	0x0000ce20


	//   ....[17]....
        /*00f4*/ 	.word	0x0000ce60


	//   ....[18]....
        /*00f8*/ 	.word	0x0000d9b0


	//   ....[19]....
        /*00fc*/ 	.word	0x0000da30


	//   ....[20]....
        /*0100*/ 	.word	0x0000da90


	//   ....[21]....
        /*0104*/ 	.word	0x0000daf0


	//   ....[22]....
        /*0108*/ 	.word	0x0000db50


	//   ....[23]....
        /*010c*/ 	.word	0x0000e000


	//   ....[24]....
        /*0110*/ 	.word	0x0000e060


	//   ....[25]....
        /*0114*/ 	.word	0x0000e0c0


	//   ....[26]....
        /*0118*/ 	.word	0x0000e120


	//   ....[27]....
        /*011c*/ 	.word	0x0000e190


	//----- nvinfo : EIATTR_EXIT_INSTR_OFFSETS
	.align		4
.L_3740:
        /*0120*/ 	.byte	0x04, 0x1c
        /*0122*/ 	.short	(.L_3742 - .L_3741)


	//   ....[0]....
.L_3741:
        /*0124*/ 	.word	0x00000d10


	//   ....[1]....
        /*0128*/ 	.word	0x0000d960


	//----- nvinfo : EIATTR_MAX_THREADS
	.align		4
.L_3742:
        /*012c*/ 	.byte	0x04, 0x05
        /*012e*/ 	.short	(.L_3744 - .L_3743)
.L_3743:
        /*0130*/ 	.word	0x00000080
        /*0134*/ 	.word	0x00000001
        /*0138*/ 	.word	0x00000001


	//----- nvinfo : EIATTR_CRS_STACK_SIZE
	.align		4
.L_3744:
        /*013c*/ 	.byte	0x04, 0x1e
        /*013e*/ 	.short	(.L_3746 - .L_3745)
.L_3745:
        /*0140*/ 	.word	0x00000000
.L_3746:


//--------------------- .nv.info._ZN10layer_norm13ln_fwd_kernelINS_13Kernel_traitsIfffffjLj4096ELj1ELj1ELj4ELj16ENS_18Kernel_traits_baseILj4096EfffffjLj128EEEEELb1ELb0ELb0ELb1EEEvNS_9FwdParamsE --------------------------
	.section	.nv.info._ZN10layer_norm13ln_fwd_kernelINS_13Kernel_traitsIfffffjLj4096ELj1ELj1ELj4ELj16ENS_18Kernel_traits_baseILj4096EfffffjLj128EEEEELb1ELb0ELb0ELb1EEEvNS_9FwdParamsE,"",@"SHT_CUDA_INFO"
	.sectionflags	@""
	.align	4


	//----- nvinfo : EIATTR_CUDA_API_VERSION
	.align		4
        /*0000*/ 	.byte	0x04, 0x37
        /*0002*/ 	.short	(.L_3748 - .L_3747)
.L_3747:
        /*0004*/ 	.word	0x00000082


	//----- nvinfo : EIATTR_SW2861232_WAR
	.align		4
.L_3748:
        /*0008*/ 	.byte	0x01, 0x35
	.zero		2


	//----- nvinfo : EIATTR_PARAM_CBANK
	.align		4
        /*000c*/ 	.byte	0x04, 0x0a
        /*000e*/ 	.short	(.L_3750 - .L_3749)
	.align		4
.L_3749:
        /*0010*/ 	.word	index@(.nv.constant0._ZN10layer_norm13ln_fwd_kernelINS_13Kernel_traitsIfffffjLj4096ELj1ELj1ELj4ELj16ENS_18Kernel_traits_baseILj4096EfffffjLj128EEEEELb1ELb0ELb0ELb1EEEvNS_9FwdParamsE)
        /*0014*/ 	.short	0x0160
        /*0016*/ 	.short	0x00e8


	//----- nvinfo : EIATTR_CBANK_PARAM_SIZE
	.align		4
.L_3750:
        /*0018*/ 	.byte	0x03, 0x19
        /*001a*/ 	.short	0x00e8


	//----- nvinfo : EIATTR_KPARAM_INFO
	.align		4
        /*001c*/ 	.byte	0x04, 0x17
        /*001e*/ 	.short	(.L_3752 - .L_3751)
.L_3751:
        /*0020*/ 	.word	0x00000000
        /*0024*/ 	.short	0x0000
        /*0026*/ 	.short	0x0000
        /*0028*/ 	.byte	0x00, 0xf0, 0xa1, 0x03


	//----- nvinfo : EIATTR_MAXREG_COUNT
	.align		4
.L_3752:
        /*002c*/ 	.byte	0x03, 0x1b
        /*002e*/ 	.short	0x00ff


	//----- nvinfo : EIATTR_NUM_BARRIERS
	.align		4
        /*0030*/ 	.byte	0x02, 0x4c
        /*0032*/ 	.byte	0x01
	.zero		1


	//----- nvinfo : EIATTR_ANNOTATIONS
	.align		4
        /*0034*/ 	.byte	0x04, 0x55
        /*0036*/ 	.short	(.L_3754 - .L_3753)


	//   ....[0]....
.L_3753:
        /*0038*/ 	.word	0x00000001
        /*003c*/ 	.byte	0x40, 0x08, 0x00, 0x00, 0x01, 0x00, 0x00, 0x00, 0x50, 0x08, 0x00, 0x00, 0x01, 0x00, 0x00, 0x00
        /*004c*/ 	.byte	0xb0, 0xbe, 0x00, 0x00, 0x01, 0x00, 0x00, 0x00, 0xf0, 0xbf, 0x00, 0x00, 0x01, 0x00, 0x00, 0x00
        /*005c*/ 	.byte	0x70, 0xc1, 0x00, 0x00, 0x01, 0x00, 0x00, 0x00, 0xb0, 0xc1, 0x00, 0x00


	//----- nvinfo : EIATTR_MERCURY_ISA_VERSION
	.align		4
.L_3754:
        /*0068*/ 	.byte	0x03, 0x5f
        /*006a*/ 	.short	0x0000


	//----- nvinfo : EIATTR_COOP_GROUP_MASK_REGIDS
	.align		4
        /*006c*/ 	.byte	0x04, 0x29
        /*006e*/ 	.short	(.L_3756 - .L_3755)


	//   ....[0]....
.L_3755:
        /*0070*/ 	.word	0xffffffff


	//   ....[1]....
        /*0074*/ 	.word	0xffffffff


	//   ....[2]....
        /*0078*/ 	.word	0xffffffff


	//   ....[3]....
        /*007c*/ 	.word	0xffffffff


	//   ....[4]....
        /*0080*/ 	.word	0xffffffff


	//   ....[5]....
        /*0084*/ 	.word	0xffffffff


	//   ....[6]....
        /*0088*/ 	.word	0xffffffff


	//   ....[7]....
        /*008c*/ 	.word	0xffffffff


	//   ....[8]....
        /*0090*/ 	.word	0xffffffff


	//   ....[9]....
        /*0094*/ 	.word	0xffffffff


	//   ....[10]....
        /*0098*/ 	.word	0xffffffff


	//   ....[11]....
        /*009c*/ 	.word	0xffffffff


	//   ....[12]....
        /*00a0*/ 	.word	0xffffffff


	//   ....[13]....
        /*00a4*/ 	.word	0xffffffff


	//   ....[14]....
        /*00a8*/ 	.word	0xffffffff


	//   ....[15]....
        /*00ac*/ 	.word	0xffffffff


	//   ....[16]....
        /*00b0*/ 	.word	0xffffffff


	//   ....[17]....
        /*00b4*/ 	.word	0xffffffff


	//   ....[18]....
        /*00b8*/ 	.word	0xffffffff


	//   ....[19]....
        /*00bc*/ 	.word	0xffffffff


	//   ....[20]....
        /*00c0*/ 	.word	0xffffffff


	//   ....[21]....
        /*00c4*/ 	.word	0xffffffff


	//   ....[22]....
        /*00c8*/ 	.word	0xffffffff


	//   ....[23]....
        /*00cc*/ 	.word	0xffffffff


	//   ....[24]....
        /*00d0*/ 	.word	0xffffffff


	//   ....[25]....
        /*00d4*/ 	.word	0xffffffff


	//   ....[26]....
        /*00d8*/ 	.word	0xffffffff


	//   ....[27]....
        /*00dc*/ 	.word	0xffffffff


	//----- nvinfo : EIATTR_COOP_GROUP_INSTR_OFFSETS
	.align		4
.L_3756:
        /*00e0*/ 	.byte	0x04, 0x28
        /*00e2*/ 	.short	(.L_3758 - .L_3757)


	//   ....[0]....
.L_3757:
        /*00e4*/ 	.word	0x0000b930


	//   ....[1]....
        /*00e8*/ 	.word	0x0000b960


	//   ....[2]....
        /*00ec*/ 	.word	0x0000b980


	//   ....[3]....
        /*00f0*/ 	.word	0x0000b9a0


	//   ....[4]....
        /*00f4*/ 	.word	0x0000b9c0


	//   ....[5]....
        /*00f8*/ 	.word	0x0000bdf0


	//   ....[6]....
        /*00fc*/ 	.word	0x0000be10


	//   ....[7]....
        /*0100*/ 	.word	0x0000be30


	//   ....[8]....
        /*0104*/ 	.word	0x0000be50


	//   ....[9]....
        /*0108*/ 	.word	0x0000be70


	//   ....[10]....
        /*010c*/ 	.word	0x0000bf90


	//   ....[11]....
        /*0110*/ 	.word	0x0000bfe0


	//   ....[12]....
        /*0114*/ 	.word	0x0000c000


	//   ....[13]....
        /*0118*/ 	.word	0x0000c080


	//   ....[14]....
        /*011c*/ 	.word	0x0000c0f0


	//   ....[15]....
        /*0120*/ 	.word	0x0000c190


	//   ....[16]....
        /*0124*/ 	.word	0x0000c1c0


	//   ....[17]....
        /*0128*/ 	.word	0x0000c1f0


	//   ....[18]....
        /*012c*/ 	.word	0x0000cb10


	//   ....[19]....
        /*0130*/ 	.word	0x0000cb80


	//   ....[20]....
        /*0134*/ 	.word	0x0000cbf0


	//   ....[21]....
        /*0138*/ 	.word	0x0000cc60


	//   ....[22]....
        /*013c*/ 	.word	0x0000ccd0


	//   ....[23]....
        /*0140*/ 	.word	0x0000d140


	//   ....[24]....
        /*0144*/ 	.word	0x0000d1a0


	//   ....[25]....
        /*0148*/ 	.word	0x0000d200


	//   ....[26]....
        /*014c*/ 	.word	0x0000d260


	//   ....[27]....
        /*0150*/ 	.word	0x0000d2c0


	//----- nvinfo : EIATTR_EXIT_INSTR_OFFSETS
	.align		4
.L_3758:
        /*0154*/ 	.byte	0x04, 0x1c
        /*0156*/ 	.short	(.L_3760 - .L_3759)


	//   ....[0]....
.L_3759:
        /*0158*/ 	.word	0x000006d0


	//   ....[1]....
        /*015c*/ 	.word	0x0000cab0


	//----- nvinfo : EIATTR_MAX_THREADS
	.align		4
.L_3760:
        /*0160*/ 	.byte	0x04, 0x05
        /*0162*/ 	.short	(.L_3762 - .L_3761)
.L_3761:
        /*0164*/ 	.word	0x00000080
        /*0168*/ 	.word	0x00000001
        /*016c*/ 	.word	0x00000001


	//----- nvinfo : EIATTR_CRS_STACK_SIZE
	.align		4
.L_3762:
        /*0170*/ 	.byte	0x04, 0x1e
        /*0172*/ 	.short	(.L_3764 - .L_3763)
.L_3763:
        /*0174*/ 	.word	0x00000000
.L_3764:


//--------------------- .nv.info._ZN10layer_norm13ln_fwd_kernelINS_13Kernel_traitsIfffffjLj4096ELj1ELj1ELj4ELj16ENS_18Kernel_traits_baseILj4096EfffffjLj128EEEEELb1ELb0ELb1ELb0EEEvNS_9FwdParamsE --------------------------
	.section	.nv.info._ZN10layer_norm13ln_fwd_kernelINS_13Kernel_traitsIfffffjLj4096ELj1ELj1ELj4ELj16ENS_18Kernel_traits_baseILj4096EfffffjLj128EEEEELb1ELb0ELb1ELb0EEEvNS_9FwdParamsE,"",@"SHT_CUDA_INFO"
	.sectionflags	@""
	.align	4


	//----- nvinfo : EIATTR_CUDA_API_VERSION
	.align		4
        /*0000*/ 	.byte	0x04, 0x37
        /*0002*/ 	.short	(.L_3766 - .L_3765)
.L_3765:
        /*0004*/ 	.word	0x00000082


	//----- nvinfo : EIATTR_SW2861232_WAR
	.align		4
.L_3766:
        /*0008*/ 	.byte	0x01, 0x35
	.zero		2


	//----- nvinfo : EIATTR_PARAM_CBANK
	.align		4
        /*000c*/ 	.byte	0x04, 0x0a
        /*000e*/ 	.short	(.L_3768 - .L_3767)
	.align		4
.L_3767:
        /*0010*/ 	.word	index@(.nv.constant0._ZN10layer_norm13ln_fwd_kernelINS_13Kernel_traitsIfffffjLj4096ELj1ELj1ELj4ELj16ENS_18Kernel_traits_baseILj4096EfffffjLj128EEEEELb1ELb0ELb1ELb0EEEvNS_9FwdParamsE)
        /*0014*/ 	.short	0x0160
        /*0016*/ 	.short	0x00e8


	//----- nvinfo : EIATTR_CBANK_PARAM_SIZE
	.align		4
.L_3768:
        /*0018*/ 	.byte	0x03, 0x19
        /*001a*/ 	.short	0x00e8


	//----- nvinfo : EIATTR_KPARAM_INFO
	.align		4
        /*001c*/ 	.byte	0x04, 0x17
        /*001e*/ 	.short	(.L_3770 - .L_3769)
.L_3769:
        /*0020*/ 	.word	0x00000000
        /*0024*/ 	.short	0x0000
        /*0026*/ 	.short	0x0000
        /*0028*/ 	.byte	0x00, 0xf0, 0xa1, 0x03


	//----- nvinfo : EIATTR_MAXREG_COUNT
	.align		4
.L_3770:
        /*002c*/ 	.byte	0x03, 0x1b
        /*002e*/ 	.short	0x00ff


	//----- nvinfo : EIATTR_NUM_BARRIERS
	.align		4
        /*0030*/ 	.byte	0x02, 0x4c
        /*0032*/ 	.byte	0x01
	.zero		1


	//----- nvinfo : EIATTR_MERCURY_ISA_VERSION
	.align		4
        /*0034*/ 	.byte	0x03, 0x5f
        /*0036*/ 	.short	0x0000


	//----- nvinfo : EIATTR_COOP_GROUP_MASK_REGIDS
	.align		4
        /*0038*/ 	.byte	0x04, 0x29
        /*003a*/ 	.short	(.L_3772 - .L_3771)


	//   ....[0]....
.L_3771:
        /*003c*/ 	.word	0xffffffff


	//   ....[1]....
        /*0040*/ 	.word	0xffffffff


	//   ....[2]....
        /*0044*/ 	.word	0xffffffff


	//   ....[3]....
        /*0048*/ 	.word	0xffffffff


	//   ....[4]....
        /*004c*/ 	.word	0xffffffff


	//   ....[5]....
        /*0050*/ 	.word	0xffffffff


	//   ....[6]....
        /*0054*/ 	.word	0xffffffff


	//   ....[7]....
        /*0058*/ 	.word	0xffffffff


	//   ....[8]....
        /*005c*/ 	.word	0xffffffff


	//   ....[9]....
        /*0060*/ 	.word	0xffffffff


	//   ....[10]....
        /*0064*/ 	.word	0xffffffff


	//   ....[11]....
        /*0068*/ 	.word	0xffffffff


	//   ....[12]....
        /*006c*/ 	.word	0xffffffff


	//   ....[13]....
        /*0070*/ 	.word	0xffffffff


	//   ....[14]....
        /*0074*/ 	.word	0xffffffff


	//   ....[15]....
        /*0078*/ 	.word	0xffffffff


	//   ....[16]....
        /*007c*/ 	.word	0xffffffff


	//   ....[17]....
        /*0080*/ 	.word	0xffffffff


	//   ....[18]....
        /*0084*/ 	.word	0xffffffff


	//   ....[19]....
        /*0088*/ 	.word	0xffffffff


	//   ....[20]....
        /*008c*/ 	.word	0xffffffff


	//   ....[21]....
        /*0090*/ 	.word	0xffffffff


	//   ....[22]....
        /*0094*/ 	.word	0xffffffff


	//   ....[23]....
        /*0098*/ 	.word	0xffffffff


	//   ....[24]....
        /*009c*/ 	.word	0xffffffff


	//   ....[25]....
        /*00a0*/ 	.word	0xffffffff


	//   ....[26]....
        /*00a4*/ 	.word	0xffffffff


	//   ....[27]....
        /*00a8*/ 	.word	0xffffffff


	//----- nvinfo : EIATTR_COOP_GROUP_INSTR_OFFSETS
	.align		4
.L_3772:
        /*00ac*/ 	.byte	0x04, 0x28
        /*00ae*/ 	.short	(.L_3774 - .L_3773)


	//   ....[0]....
.L_3773:
        /*00b0*/ 	.word	0x0000da30


	//   ....[1]....
        /*00b4*/ 	.word	0x0000da60


	//   ....[2]....
        /*00b8*/ 	.word	0x0000daa0


	//   ....[3]....
        /*00bc*/ 	.word	0x0000dac0


	//   ....[4]....
        /*00c0*/ 	.word	0x0000dae0


	//   ....[5]....
        /*00c4*/ 	.word	0x0000df30


	//   ....[6]....
        /*00c8*/ 	.word	0x0000df50


	//   ....[7]....
        /*00cc*/ 	.word	0x0000df70


	//   ....[8]....
        /*00d0*/ 	.word	0x0000df90


	//   ....[9]....
        /*00d4*/ 	.word	0x0000dfb0


	//   ....[10]....
        /*00d8*/ 	.word	0x0000e0c0


	//   ....[11]....
        /*00dc*/ 	.word	0x0000e120


	//   ....[12]....
        /*00e0*/ 	.word	0x0000e190


	//   ....[13]....
        /*00e4*/ 	.word	0x0000e1a0


	//   ....[14]....
        /*00e8*/ 	.word	0x0000e220


	//   ....[15]....
        /*00ec*/ 	.word	0x0000e280


	//   ....[16]....
        /*00f0*/ 	.word	0x0000e340


	//   ....[17]....
        /*00f4*/ 	.word	0x0000e350


	//   ....[18]....
        /*00f8*/ 	.word	0x0000eee0


	//   ....[19]....
        /*00fc*/ 	.word	0x0000ef50


	//   ....[20]....
        /*0100*/ 	.word	0x0000efb0


	//   ....[21]....
        /*0104*/ 	.word	0x0000f010


	//   ....[22]....
        /*0108*/ 	.word	0x0000f070


	//   ....[23]....
        /*010c*/ 	.word	0x0000f520


	//   ....[24]....
        /*0110*/ 	.word	0x0000f580


	//   ....[25]....
        /*0114*/ 	.word	0x0000f5e0


	//   ....[26]....
        /*0118*/ 	.word	0x0000f640


	//   ....[27]....
        /*011c*/ 	.word	0x0000f6b0


	//----- nvinfo : EIATTR_EXIT_INSTR_OFFSETS
	.align		4
.L_3774:
        /*0120*/ 	.byte	0x04, 0x1c
        /*0122*/ 	.short	(.L_3776 - .L_3775)


	//   ....[0]....
.L_3775:
        /*0124*/ 	.word	0x00000d00


	//   ....[1]....
        /*0128*/ 	.word	0x0000ee90


	//----- nvinfo : EIATTR_MAX_THREADS
	.align		4
.L_3776:
        /*012c*/ 	.byte	0x04, 0x05
        /*012e*/ 	.short	(.L_3778 - .L_3777)
.L_3777:
        /*0130*/ 	.word	0x00000080
        /*0134*/ 	.word	0x00000001
        /*0138*/ 	.word	0x00000001


	//----- nvinfo : EIATTR_CRS_STACK_SIZE
	.align		4
.L_3778:
        /*013c*/ 	.byte	0x04, 0x1e
        /*013e*/ 	.short	(.L_3780 - .L_3779)
.L_3779:
        /*0140*/ 	.word	0x00000000
.L_3780:


//--------------------- .nv.info._ZN10layer_norm13ln_fwd_kernelINS_13Kernel_traitsIfffffjLj4096ELj1ELj1ELj4ELj16ENS_18Kernel_traits_baseILj4096EfffffjLj128EEEEELb1ELb0ELb1ELb1EEEvNS_9FwdParamsE --------------------------
	.section	.nv.info._ZN10layer_norm13ln_fwd_kernelINS_13Kernel_traitsIfffffjLj4096ELj1ELj1ELj4ELj16ENS_18Kernel_traits_baseILj4096EfffffjLj128EEEEELb1ELb0ELb1ELb1EEEvNS_9FwdParamsE,"",@"SHT_CUDA_INFO"
	.sectionflags	@""
	.align	4


	//----- nvinfo : EIATTR_CUDA_API_VERSION
	.align		4
        /*0000*/ 	.byte	0x04, 0x37
        /*0002*/ 	.short	(.L_3782 - .L_3781)
.L_3781:
        /*0004*/ 	.word	0x00000082


	//----- nvinfo : EIATTR_SW2861232_WAR
	.align		4
.L_3782:
        /*0008*/ 	.byte	0x01, 0x35
	.zero		2


	//----- nvinfo : EIATTR_PARAM_CBANK
	.align		4
        /*000c*/ 	.byte	0x04, 0x0a
        /*000e*/ 	.short	(.L_3784 - .L_3783)
	.align		4
.L_3783:
        /*0010*/ 	.word	index@(.nv.constant0._ZN10layer_norm13ln_fwd_kernelINS_13Kernel_traitsIfffffjLj4096ELj1ELj1ELj4ELj16ENS_18Kernel_traits_baseILj4096EfffffjLj128EEEEELb1ELb0ELb1ELb1EEEvNS_9FwdParamsE)
        /*0014*/ 	.short	0x0160
        /*0016*/ 	.short	0x00e8


	//----- nvinfo : EIATTR_CBANK_PARAM_SIZE
	.align		4
.L_3784:
        /*0018*/ 	.byte	0x03, 0x19
        /*001a*/ 	.short	0x00e8


	//----- nvinfo : EIATTR_KPARAM_INFO
	.align		4
        /*001c*/ 	.byte	0x04, 0x17
        /*001e*/ 	.short	(.L_3786 - .L_3785)
.L_3785:
        /*0020*/ 	.word	0x00000000
        /*0024*/ 	.short	0x0000
        /*0026*/ 	.short	0x0000
        /*0028*/ 	.byte	0x00, 0xf0, 0xa1, 0x03


	//----- nvinfo : EIATTR_MAXREG_COUNT
	.align		4
.L_3786:
        /*002c*/ 	.byte	0x03, 0x1b
        /*002e*/ 	.short	0x00ff


	//----- nvinfo : EIATTR_NUM_BARRIERS
	.align		4
        /*0030*/ 	.byte	0x02, 0x4c
        /*0032*/ 	.byte	0x01
	.zero		1


	//----- nvinfo : EIATTR_MERCURY_ISA_VERSION
	.align		4
        /*0034*/ 	.byte	0x03, 0x5f
        /*0036*/ 	.short	0x0000


	//----- nvinfo : EIATTR_COOP_GROUP_MASK_REGIDS
	.align		4
        /*0038*/ 	.byte	0x04, 0x29
        /*003a*/ 	.short	(.L_3788 - .L_3787)


	//   ....[0]....
.L_3787:
        /*003c*/ 	.word	0xffffffff


	//   ....[1]....
        /*0040*/ 	.word	0xffffffff


	//   ....[2]....
        /*0044*/ 	.word	0xffffffff


	//   ....[3]....
        /*0048*/ 	.word	0xffffffff


	//   ....[4]....
        /*004c*/ 	.word	0xffffffff


	//   ....[5]....
        /*0050*/ 	.word	0xffffffff


	//   ....[6]....
        /*0054*/ 	.word	0xffffffff


	//   ....[7]....
        /*0058*/ 	.word	0xffffffff


	//   ....[8]....
        /*005c*/ 	.word	0xffffffff


	//   ....[9]....
        /*0060*/ 	.word	0xffffffff


	//   ....[10]....
        /*0064*/ 	.word	0xffffffff


	//   ....[11]....
        /*0068*/ 	.word	0xffffffff


	//   ....[12]....
        /*006c*/ 	.word	0xffffffff


	//   ....[13]....
        /*0070*/ 	.word	0xffffffff


	//   ....[14]....
        /*0074*/ 	.word	0xffffffff


	//   ....[15]....
        /*0078*/ 	.word	0xffffffff


	//   ....[16]....
        /*007c*/ 	.word	0xffffffff


	//   ....[17]....
        /*0080*/ 	.word	0xffffffff


	//   ....[18]....
        /*0084*/ 	.word	0xffffffff


	//   ....[19]....
        /*0088*/ 	.word	0xffffffff


	//   ....[20]....
        /*008c*/ 	.word	0xffffffff


	//   ....[21]....
        /*0090*/ 	.word	0xffffffff


	//   ....[22]....
        /*0094*/ 	.word	0xffffffff


	//   ....[23]....
        /*0098*/ 	.word	0xffffffff


	//   ....[24]....
        /*009c*/ 	.word	0xffffffff


	//   ....[25]....
        /*00a0*/ 	.word	0xffffffff


	//   ....[26]....
        /*00a4*/ 	.word	0xffffffff


	//   ....[27]....
        /*00a8*/ 	.word	0xffffffff


	//----- nvinfo : EIATTR_COOP_GROUP_INSTR_OFFSETS
	.align		4
.L_3788:
        /*00ac*/ 	.byte	0x04, 0x28
        /*00ae*/ 	.short	(.L_3790 - .L_3789)


	//   ....[0]....
.L_3789:
        /*00b0*/ 	.word	0x0000ce70


	//   ....[1]....
        /*00b4*/ 	.word	0x0000cea0


	//   ....[2]....
        /*00b8*/ 	.word	0x0000cec0


	//   ....[3]....
        /*00bc*/ 	.word	0x0000cee0


	//   ....[4]....
        /*00c0*/ 	.word	0x0000cf00


	//   ....[5]....
        /*00c4*/ 	.word	0x0000d330


	//   ....[6]....
        /*00c8*/ 	.word	0x0000d350


	//   ....[7]....
        /*00cc*/ 	.word	0x0000d370


	//   ....[8]....
        /*00d0*/ 	.word	0x0000d390


	//   ....[9]....
        /*00d4*/ 	.word	0x0000d3b0


	//   ....[10]....
        /*00d8*/ 	.word	0x0000d4c0


	//   ....[11]....
        /*00dc*/ 	.word	0x0000d510


	//   ....[12]....
        /*00e0*/ 	.word	0x0000d550


	//   ....[13]....
        /*00e4*/ 	.word	0x0000d570


	//   ....[14]....
        /*00e8*/ 	.word	0x0000d610


	//   ....[15]....
        /*00ec*/ 	.word	0x0000d640


	//   ....[16]....
        /*00f0*/ 	.word	0x0000d6e0


	//   ....[17]....
        /*00f4*/ 	.word	0x0000d700


	//   ....[18]....
        /*00f8*/ 	.word	0x0000e090


	//   ....[19]....
        /*00fc*/ 	.word	0x0000e0f0


	//   ....[20]....
        /*0100*/ 	.word	0x0000e150


	//   ....[21]....
        /*0104*/ 	.word	0x0000e1b0


	//   ....[22]....
        /*0108*/ 	.word	0x0000e210


	//   ....[23]....
        /*010c*/ 	.word	0x0000e680


	//   ....[24]....
        /*0110*/ 	.word	0x0000e6e0


	//   ....[25]....
        /*0114*/ 	.word	0x0000e740


	//   ....[26]....
        /*0118*/ 	.word	0x0000e7a0


	//   ....[27]....
        /*011c*/ 	.word	0x0000e800


	//----- nvinfo : EIATTR_EXIT_INSTR_OFFSETS
	.align		4
.L_3790:
        /*0120*/ 	.byte	0x04, 0x1c
        /*0122*/ 	.short	(.L_3792 - .L_3791)


	//   ....[0]....
.L_3791:
        /*0124*/ 	.word	0x000006c0


	//   ....[1]....
        /*0128*/ 	.word	0x0000e040


	//----- nvinfo : EIATTR_MAX_THREADS
	.align		4
.L_3792:
        /*012c*/ 	.byte	0x04, 0x05
        /*012e*/ 	.short	(.L_3794 - .L_3793)
.L_3793:
        /*0130*/ 	.word	0x00000080
        /*0134*/ 	.word	0x00000001
        /*0138*/ 	.word	0x00000001


	//----- nvinfo : EIATTR_CRS_STACK_SIZE
	.align		4
.L_3794:
        /*013c*/ 	.byte	0x04, 0x1e
        /*013e*/ 	.short	(.L_3796 - .L_3795)
.L_3795:
        /*0140*/ 	.word	0x00000000
.L_3796:


//--------------------- .nv.info._ZN10layer_norm13ln_fwd_kernelINS_13Kernel_traitsIfffffjLj4096ELj1ELj1ELj4ELj16ENS_18Kernel_traits_baseILj4096EfffffjLj128EEEEELb1ELb1ELb0ELb0EEEvNS_9FwdParamsE --------------------------
	.section	.nv.info._ZN10layer_norm13ln_fwd_kernelINS_13Kernel_traitsIfffffjLj4096ELj1ELj1ELj4ELj16ENS_18Kernel_traits_baseILj4096EfffffjLj128EEEEELb1ELb1ELb0ELb0EEEvNS_9FwdParamsE,"",@"SHT_CUDA_INFO"
	.sectionflags	@""
	.align	4


	//----- nvinfo : EIATTR_CUDA_API_VERSION
	.align		4
        /*0000*/ 	.byte	0x04, 0x37
        /*0002*/ 	.short	(.L_3798 - .L_3797)
.L_3797:
        /*0004*/ 	.word	0x00000082


	//----- nvinfo : EIATTR_SW2861232_WAR
	.align		4
.L_3798:
        /*0008*/ 	.byte	0x01, 0x35
	.zero		2


	//----- nvinfo : EIATTR_PARAM_CBANK
	.align		4
        /*000c*/ 	.byte	0x04, 0x0a
        /*000e*/ 	.short	(.L_3800 - .L_3799)
	.align		4
.L_3799:
        /*0010*/ 	.word	index@(.nv.constant0._ZN10layer_norm13ln_fwd_kernelINS_13Kernel_traitsIfffffjLj4096ELj1ELj1ELj4ELj16ENS_18Kernel_traits_baseILj4096EfffffjLj128EEEEELb1ELb1ELb0ELb0EEEvNS_9FwdParamsE)
        /*0014*/ 	.short	0x0160
        /*0016*/ 	.short	0x00e8


	//----- nvinfo : EIATTR_CBANK_PARAM_SIZE
	.align		4
.L_3800:
        /*0018*/ 	.byte	0x03, 0x19
        /*001a*/ 	.short	0x00e8


	//----- nvinfo : EIATTR_KPARAM_INFO
	.align		4
        /*001c*/ 	.byte	0x04, 0x17
        /*001e*/ 	.short	(.L_3802 - .L_3801)
.L_3801:
        /*0020*/ 	.word	0x00000000
        /*0024*/ 	.short	0x0000
        /*0026*/ 	.short	0x0000
        /*0028*/ 	.byte	0x00, 0xf0, 0xa1, 0x03


	//----- nvinfo : EIATTR_MAXREG_COUNT
	.align		4
.L_3802:
        /*002c*/ 	.byte	0x03, 0x1b
        /*002e*/ 	.short	0x00ff


	//----- nvinfo : EIATTR_NUM_BARRIERS
	.align		4
        /*0030*/ 	.byte	0x02, 0x4c
        /*0032*/ 	.byte	0x01
	.zero		1


	//----- nvinfo : EIATTR_ANNOTATIONS
	.align		4
        /*0034*/ 	.byte	0x04, 0x55
        /*0036*/ 	.short	(.L_3804 - .L_3803)


	//   ....[0]....
.L_3803:
        /*0038*/ 	.word	0x00000001
        /*003c*/ 	.byte	0xa0, 0x10, 0x00, 0x00, 0x01, 0x00, 0x00, 0x00, 0x80, 0xcf, 0x00, 0x00


	//----- nvinfo : EIATTR_MERCURY_ISA_VERSION
	.align		4
.L_3804:
        /*0048*/ 	.byte	0x03, 0x5f
        /*004a*/ 	.short	0x0000


	//----- nvinfo : EIATTR_COOP_GROUP_MASK_REGIDS
	.align		4
        /*004c*/ 	.byte	0x04, 0x29
        /*004e*/ 	.short	(.L_3806 - .L_3805)


	//   ....[0]....
.L_3805:
        /*0050*/ 	.word	0xffffffff


	//   ....[1]....
        /*0054*/ 	.word	0xffffffff


	//   ....[2]....
        /*0058*/ 	.word	0xffffffff


	//   ....[3]....
        /*005c*/ 	.word	0xffffffff


	//   ....[4]....
        /*0060*/ 	.word	0xffffffff


	//   ....[5]....
        /*0064*/ 	.word	0xffffffff


	//   ....[6]....
        /*0068*/ 	.word	0xffffffff


	//   ....[7]....
        /*006c*/ 	.word	0xffffffff


	//   ....[8]....
        /*0070*/ 	.word	0xffffffff


	//   ....[9]....
        /*0074*/ 	.word	0xffffffff


	//   ....[10]....
        /*0078*/ 	.word	0xffffffff


	//   ....[11]....
        /*007c*/ 	.word	0xffffffff


	//   ....[12]....
        /*0080*/ 	.word	0xffffffff


	//   ....[13]....
        /*0084*/ 	.word	0xffffffff


	//   ....[14]....
        /*0088*/ 	.word	0xffffffff


	//   ....[15]....
        /*008c*/ 	.word	0xffffffff


	//   ....[16]....
        /*0090*/ 	.word	0xffffffff


	//   ....[17]....
        /*0094*/ 	.word	0xffffffff


	//   ....[18]....
        /*0098*/ 	.word	0xffffffff


	//   ....[19]....
        /*009c*/ 	.word	0xffffffff


	//   ....[20]....
        /*00a0*/ 	.word	0xffffffff


	//   ....[21]....
        /*00a4*/ 	.word	0xffffffff


	//   ....[22]....
        /*00a8*/ 	.word	0xffffffff


	//   ....[23]....
        /*00ac*/ 	.word	0xffffffff


	//   ....[24]....
        /*00b0*/ 	.word	0xffffffff


	//   ....[25]....
        /*00b4*/ 	.word	0xffffffff


	//   ....[26]....
        /*00b8*/ 	.word	0xffffffff


	//   ....[27]....
        /*00bc*/ 	.word	0xffffffff


	//----- nvinfo : EIATTR_COOP_GROUP_INSTR_OFFSETS
	.align		4
.L_3806:
        /*00c0*/ 	.byte	0x04, 0x28
        /*00c2*/ 	.short	(.L_3808 - .L_3807)


	//   ....[0]....
.L_3807:
        /*00c4*/ 	.word	0x0000c950


	//   ....[1]....
        /*00c8*/ 	.word	0x0000c980


	//   ....[2]....
        /*00cc*/ 	.word	0x0000c9c0


	//   ....[3]....
        /*00d0*/ 	.word	0x0000c9e0


	//   ....[4]....
        /*00d4*/ 	.word	0x0000ca00


	//   ....[5]....
        /*00d8*/ 	.word	0x0000ce50


	//   ....[6]....
        /*00dc*/ 	.word	0x0000ce70


	//   ....[7]....
        /*00e0*/ 	.word	0x0000ce90


	//   ....[8]....
        /*00e4*/ 	.word	0x0000ceb0


	//   ....[9]....
        /*00e8*/ 	.word	0x0000ced0


	//   ....[10]....
        /*00ec*/ 	.word	0x0000cff0


	//   ....[11]....
        /*00f0*/ 	.word	0x0000d030


	//   ....[12]....
        /*00f4*/ 	.word	0x0000d060


	//   ....[13]....
        /*00f8*/ 	.word	0x0000d0c0


	//   ....[14]....
        /*00fc*/ 	.word	0x0000d160


	//   ....[15]....
        /*0100*/ 	.word	0x0000d170


	//   ....[16]....
        /*0104*/ 	.word	0x0000d260


	//   ....[17]....
        /*0108*/ 	.word	0x0000d270


	//   ....[18]....
        /*010c*/ 	.word	0x0000dda0


	//   ....[19]....
        /*0110*/ 	.word	0x0000de00


	//   ....[20]....
        /*0114*/ 	.word	0x0000de60


	//   ....[21]....
        /*0118*/ 	.word	0x0000dec0


	//   ....[22]....
        /*011c*/ 	.word	0x0000df20


	//   ....[23]....
        /*0120*/ 	.word	0x0000e3d0


	//   ....[24]....
        /*0124*/ 	.word	0x0000e430


	//   ....[25]....
        /*0128*/ 	.word	0x0000e490


	//   ....[26]....
        /*012c*/ 	.word	0x0000e4f0


	//   ....[27]....
        /*0130*/ 	.word	0x0000e550


	//----- nvinfo : EIATTR_EXIT_INSTR_OFFSETS
	.align		4
.L_3808:
        /*0134*/ 	.byte	0x04, 0x1c
        /*0136*/ 	.short	(.L_3810 - .L_3809)


	//   ....[0]....
.L_3809:
        /*0138*/ 	.word	0x00000eb0


	//   ....[1]....
        /*013c*/ 	.word	0x0000dd50


	//----- nvinfo : EIATTR_MAX_THREADS
	.align		4
.L_3810:
        /*0140*/ 	.byte	0x04, 0x05
        /*0142*/ 	.short	(.L_3812 - .L_3811)
.L_3811:
        /*0144*/ 	.word	0x00000080
        /*0148*/ 	.word	0x00000001
        /*014c*/ 	.word	0x00000001


	//----- nvinfo : EIATTR_CRS_STACK_SIZE
	.align		4
.L_3812:
        /*0150*/ 	.byte	0x04, 0x1e
        /*0152*/ 	.short	(.L_3814 - .L_3813)
.L_3813:
        /*0154*/ 	.word	0x00000000
.L_3814:


//--------------------- .nv.info._ZN10layer_norm13ln_fwd_kernelINS_13Kernel_traitsIfffffjLj4096ELj1ELj1ELj4ELj16ENS_18Kernel_traits_baseILj4096EfffffjLj128EEEEELb1ELb1ELb0ELb1EEEvNS_9FwdParamsE --------------------------
	.section	.nv.info._ZN10layer_norm13ln_fwd_kernelINS_13Kernel_traitsIfffffjLj4096ELj1ELj1ELj4ELj16ENS_18Kernel_traits_baseILj4096EfffffjLj128EEEEELb1ELb1ELb0ELb1EEEvNS_9FwdParamsE,"",@"SHT_CUDA_INFO"
	.sectionflags	@""
	.align	4


	//----- nvinfo : EIATTR_CUDA_API_VERSION
	.align		4
        /*0000*/ 	.byte	0x04, 0x37
        /*0002*/ 	.short	(.L_3816 - .L_3815)
.L_3815:
        /*0004*/ 	.word	0x00000082


	//----- nvinfo : EIATTR_SW2861232_WAR
	.align		4
.L_3816:
        /*0008*/ 	.byte	0x01, 0x35
	.zero		2


	//----- nvinfo : EIATTR_PARAM_CBANK
	.align		4
        /*000c*/ 	.byte	0x04, 0x0a
        /*000e*/ 	.short	(.L_3818 - .L_3817)
	.align		4
.L_3817:
        /*0010*/ 	.word	index@(.nv.constant0._ZN10layer_norm13ln_fwd_kernelINS_13Kernel_traitsIfffffjLj4096ELj1ELj1ELj4ELj16ENS_18Kernel_traits_baseILj4096EfffffjLj128EEEEELb1ELb1ELb0ELb1EEEvNS_9FwdParamsE)
        /*0014*/ 	.short	0x0160
        /*0016*/ 	.short	0x00e8


	//----- nvinfo : EIATTR_CBANK_PARAM_SIZE
	.align		4
.L_3818:
        /*0018*/ 	.byte	0x03, 0x19
        /*001a*/ 	.short	0x00e8


	//----- nvinfo : EIATTR_KPARAM_INFO
	.align		4
        /*001c*/ 	.byte	0x04, 0x17
        /*001e*/ 	.short	(.L_3820 - .L_3819)
.L_3819:
        /*0020*/ 	.word	0x00000000
        /*0024*/ 	.short	0x0000
        /*0026*/ 	.short	0x0000
        /*0028*/ 	.byte	0x00, 0xf0, 0xa1, 0x03


	//----- nvinfo : EIATTR_MAXREG_COUNT
	.align		4
.L_3820:
        /*002c*/ 	.byte	0x03, 0x1b
        /*002e*/ 	.short	0x00ff


	//----- nvinfo : EIATTR_NUM_BARRIERS
	.align		4
        /*0030*/ 	.byte	0x02, 0x4c
        /*0032*/ 	.byte	0x01
	.zero		1


	//----- nvinfo : EIATTR_MERCURY_ISA_VERSION
	.align		4
        /*0034*/ 	.byte	0x03, 0x5f
        /*0036*/ 	.short	0x0000


	//----- nvinfo : EIATTR_COOP_GROUP_MASK_REGIDS
	.align		4
        /*0038*/ 	.byte	0x04, 0x29
        /*003a*/ 	.short	(.L_3822 - .L_3821)


	//   ....[0]....
.L_3821:
        /*003c*/ 	.word	0xffffffff


	//   ....[1]....
        /*0040*/ 	.word	0xffffffff


	//   ....[2]....
        /*0044*/ 	.word	0xffffffff


	//   ....[3]....
        /*0048*/ 	.word	0xffffffff


	//   ....[4]....
        /*004c*/ 	.word	0xffffffff


	//   ....[5]....
        /*0050*/ 	.word	0xffffffff


	//   ....[6]....
        /*0054*/ 	.word	0xffffffff


	//   ....[7]....
        /*0058*/ 	.word	0xffffffff


	//   ....[8]....
        /*005c*/ 	.word	0xffffffff


	//   ....[9]....
        /*0060*/ 	.word	0xffffffff


	//   ....[10]....
        /*0064*/ 	.word	0xffffffff


	//   ....[11]....
        /*0068*/ 	.word	0xffffffff


	//   ....[12]....
        /*006c*/ 	.word	0xffffffff


	//   ....[13]....
        /*0070*/ 	.word	0xffffffff


	//   ....[14]....
        /*0074*/ 	.word	0xffffffff


	//   ....[15]....
        /*0078*/ 	.word	0xffffffff


	//   ....[16]....
        /*007c*/ 	.word	0xffffffff


	//   ....[17]....
        /*0080*/ 	.word	0xffffffff


	//   ....[18]....
        /*0084*/ 	.word	0xffffffff


	//   ....[19]....
        /*0088*/ 	.word	0xffffffff


	//   ....[20]....
        /*008c*/ 	.word	0xffffffff


	//   ....[21]....
        /*0090*/ 	.word	0xffffffff


	//   ....[22]....
        /*0094*/ 	.word	0xffffffff


	//   ....[23]....
        /*0098*/ 	.word	0xffffffff


	//   ....[24]....
        /*009c*/ 	.word	0xffffffff


	//   ....[25]....
        /*00a0*/ 	.word	0xffffffff


	//   ....[26]....
        /*00a4*/ 	.word	0xffffffff


	//   ....[27]....
        /*00a8*/ 	.word	0xffffffff


	//----- nvinfo : EIATTR_COOP_GROUP_INSTR_OFFSETS
	.align		4
.L_3822:
        /*00ac*/ 	.byte	0x04, 0x28
        /*00ae*/ 	.short	(.L_3824 - .L_3823)


	//   ....[0]....
.L_3823:
        /*00b0*/ 	.word	0x0000bb50


	//   ....[1]....
        /*00b4*/ 	.word	0x0000bb80


	//   ....[2]....
        /*00b8*/ 	.word	0x0000bba0


	//   ....[3]....
        /*00bc*/ 	.word	0x0000bbc0


	//   ....[4]....
        /*00c0*/ 	.word	0x0000bbe0


	//   ....[5]....
        /*00c4*/ 	.word	0x0000c010


	//   ....[6]....
        /*00c8*/ 	.word	0x0000c030


	//   ....[7]....
        /*00cc*/ 	.word	0x0000c050


	//   ....[8]....
        /*00d0*/ 	.word	0x0000c070


	//   ....[9]....
        /*00d4*/ 	.word	0x0000c090


	//   ....[10]....
        /*00d8*/ 	.word	0x0000c190


	//   ....[11]....
        /*00dc*/ 	.word	0x0000c1f0


	//   ....[12]....
        /*00e0*/ 	.word	0x0000c200


	//   ....[13]....
        /*00e4*/ 	.word	0x0000c240


	//   ....[14]....
        /*00e8*/ 	.word	0x0000c2a0


	//   ....[15]....
        /*00ec*/ 	.word	0x0000c2f0


	//   ....[16]....
        /*00f0*/ 	.word	0x0000c400


	//   ....[17]....
        /*00f4*/ 	.word	0x0000c420


	//   ....[18]....
        /*00f8*/ 	.word	0x0000cd00


	//   ....[19]....
        /*00fc*/ 	.word	0x0000cd60


	//   ....[20]....
        /*0100*/ 	.word	0x0000cdc0


	//   ....[21]....
        /*0104*/ 	.word	0x0000ce20


	//   ....[22]....
        /*0108*/ 	.word	0x0000ce80


	//   ....[23]....
        /*010c*/ 	.word	0x0000d2f0


	//   ....[24]....
        /*0110*/ 	.word	0x0000d350


	//   ....[25]....
        /*0114*/ 	.word	0x0000d3b0


	//   ....[26]....
        /*0118*/ 	.word	0x0000d410


	//   ....[27]....
        /*011c*/ 	.word	0x0000d470


	//----- nvinfo : EIATTR_EXIT_INSTR_OFFSETS
	.align		4
.L_3824:
        /*0120*/ 	.byte	0x04, 0x1c
        /*0122*/ 	.short	(.L_3826 - .L_3825)


	//   ....[0]....
.L_3825:
        /*0124*/ 	.word	0x000006f0


	//   ....[1]....
        /*0128*/ 	.word	0x0000ccb0


	//----- nvinfo : EIATTR_MAX_THREADS
	.align		4
.L_3826:
        /*012c*/ 	.byte	0x04, 0x05
        /*012e*/ 	.short	(.L_3828 - .L_3827)
.L_3827:
        /*0130*/ 	.word	0x00000080
        /*0134*/ 	.word	0x00000001
        /*0138*/ 	.word	0x00000001


	//----- nvinfo : EIATTR_CRS_STACK_SIZE
	.align		4
.L_3828:
        /*013c*/ 	.byte	0x04, 0x1e
        /*013e*/ 	.short	(.L_3830 - .L_3829)
.L_3829:
        /*0140*/ 	.word	0x00000000
.L_3830:


//--------------------- .nv.info._ZN10layer_norm13ln_fwd_kernelINS_13Kernel_traitsIfffffjLj4096ELj1ELj1ELj4ELj16ENS_18Kernel_traits_baseILj4096EfffffjLj128EEEEELb1ELb1ELb1ELb0EEEvNS_9FwdParamsE --------------------------
	.section	.nv.info._ZN10layer_norm13ln_fwd_kernelINS_13Kernel_traitsIfffffjLj4096ELj1ELj1ELj4ELj16ENS_18Kernel_traits_baseILj4096EfffffjLj128EEEEELb1ELb1ELb1ELb0EEEvNS_9FwdParamsE,"",@"SHT_CUDA_INFO"
	.sectionflags	@""
	.align	4


	//----- nvinfo : EIATTR_CUDA_API_VERSION
	.align		4
        /*0000*/ 	.byte	0x04, 0x37
        /*0002*/ 	.short	(.L_3832 - .L_3831)
.L_3831:
        /*0004*/ 	.word	0x00000082


	//----- nvinfo : EIATTR_SW2861232_WAR
	.align		4
.L_3832:
        /*0008*/ 	.byte	0x01, 0x35
	.zero		2


	//----- nvinfo : EIATTR_PARAM_CBANK
	.align		4
        /*000c*/ 	.byte	0x04, 0x0a
        /*000e*/ 	.short	(.L_3834 - .L_3833)
	.align		4
.L_3833:
        /*0010*/ 	.word	index@(.nv.constant0._ZN10layer_norm13ln_fwd_kernelINS_13Kernel_traitsIfffffjLj4096ELj1ELj1ELj4ELj16ENS_18Kernel_traits_baseILj4096EfffffjLj128EEEEELb1ELb1ELb1ELb0EEEvNS_9FwdParamsE)
        /*0014*/ 	.short	0x0160
        /*0016*/ 	.short	0x00e8


	//----- nvinfo : EIATTR_CBANK_PARAM_SIZE
	.align		4
.L_3834:
        /*0018*/ 	.byte	0x03, 0x19
        /*001a*/ 	.short	0x00e8


	//----- nvinfo : EIATTR_KPARAM_INFO
	.align		4
        /*001c*/ 	.byte	0x04, 0x17
        /*001e*/ 	.short	(.L_3836 - .L_3835)
.L_3835:
        /*0020*/ 	.word	0x00000000
        /*0024*/ 	.short	0x0000
        /*0026*/ 	.short	0x0000
        /*0028*/ 	.byte	0x00, 0xf0, 0xa1, 0x03


	//----- nvinfo : EIATTR_MAXREG_COUNT
	.align		4
.L_3836:
        /*002c*/ 	.byte	0x03, 0x1b
        /*002e*/ 	.short	0x00ff


	//----- nvinfo : EIATTR_NUM_BARRIERS
	.align		4
        /*0030*/ 	.byte	0x02, 0x4c
        /*0032*/ 	.byte	0x01
	.zero		1


	//----- nvinfo : EIATTR_MERCURY_ISA_VERSION
	.align		4
        /*0034*/ 	.byte	0x03, 0x5f
        /*0036*/ 	.short	0x0000


	//----- nvinfo : EIATTR_COOP_GROUP_MASK_REGIDS
	.align		4
        /*0038*/ 	.byte	0x04, 0x29
        /*003a*/ 	.short	(.L_3838 - .L_3837)


	//   ....[0]....
.L_3837:
        /*003c*/ 	.word	0xffffffff


	//   ....[1]....
        /*0040*/ 	.word	0xffffffff


	//   ....[2]....
        /*0044*/ 	.word	0xffffffff


	//   ....[3]....
        /*0048*/ 	.word	0xffffffff


	//   ....[4]....
        /*004c*/ 	.word	0xffffffff


	//   ....[5]....
        /*0050*/ 	.word	0xffffffff


	//   ....[6]....
        /*0054*/ 	.word	0xffffffff


	//   ....[7]....
        /*0058*/ 	.word	0xffffffff


	//   ....[8]....
        /*005c*/ 	.word	0xffffffff


	//   ....[9]....
        /*0060*/ 	.word	0xffffffff


	//   ....[10]....
        /*0064*/ 	.word	0xffffffff


	//   ....[11]....
        /*0068*/ 	.word	0xffffffff


	//   ....[12]....
        /*006c*/ 	.word	0xffffffff


	//   ....[13]....
        /*0070*/ 	.word	0xffffffff


	//   ....[14]....
        /*0074*/ 	.word	0xffffffff


	//   ....[15]....
        /*0078*/ 	.word	0xffffffff


	//   ....[16]....
        /*007c*/ 	.word	0xffffffff


	//   ....[17]....
        /*0080*/ 	.word	0xffffffff


	//   ....[18]....
        /*0084*/ 	.word	0xffffffff


	//   ....[19]....
        /*0088*/ 	.word	0xffffffff


	//   ....[20]....
        /*008c*/ 	.word	0xffffffff


	//   ....[21]....
        /*0090*/ 	.word	0xffffffff


	//   ....[22]....
        /*0094*/ 	.word	0xffffffff


	//   ....[23]....
        /*0098*/ 	.word	0xffffffff


	//   ....[24]....
        /*009c*/ 	.word	0xffffffff


	//   ....[25]....
        /*00a0*/ 	.word	0xffffffff


	//   ....[26]....
        /*00a4*/ 	.word	0xffffffff


	//   ....[27]....
        /*00a8*/ 	.word	0xffffffff


	//----- nvinfo : EIATTR_COOP_GROUP_INSTR_OFFSETS
	.align		4
.L_3838:
        /*00ac*/ 	.byte	0x04, 0x28
        /*00ae*/ 	.short	(.L_3840 - .L_3839)


	//   ....[0]....
.L_3839:
        /*00b0*/ 	.word	0x0000dd40


	//   ....[1]....
        /*00b4*/ 	.word	0x0000dd70


	//   ....[2]....
        /*00b8*/ 	.word	0x0000ddb0


	//   ....[3]....
        /*00bc*/ 	.word	0x0000ddd0


	//   ....[4]....
        /*00c0*/ 	.word	0x0000ddf0


	//   ....[5]....
        /*00c4*/ 	.word	0x0000e240


	//   ....[6]....
        /*00c8*/ 	.word	0x0000e260


	//   ....[7]....
        /*00cc*/ 	.word	0x0000e280


	//   ....[8]....
        /*00d0*/ 	.word	0x0000e2a0


	//   ....[9]....
        /*00d4*/ 	.word	0x0000e2c0


	//   ....[10]....
        /*00d8*/ 	.word	0x0000e3f0


	//   ....[11]....
        /*00dc*/ 	.word	0x0000e410


	//   ....[12]....
        /*00e0*/ 	.word	0x0000e4a0


	//   ....[13]....
        /*00e4*/ 	.word	0x0000e4f0


	//   ....[14]....
        /*00e8*/ 	.word	0x0000e510


	//   ....[15]....
        /*00ec*/ 	.word	0x0000e520


	//   ....[16]....
        /*00f0*/ 	.word	0x0000e630


	//   ....[17]....
        /*00f4*/ 	.word	0x0000e660


	//   ....[18]....
        /*00f8*/ 	.word	0x0000f1f0


	//   ....[19]....
        /*00fc*/ 	.word	0x0000f260


	//   ....[20]....
        /*0100*/ 	.word	0x0000f2c0


	//   ....[21]....
        /*0104*/ 	.word	0x0000f320


	//   ....[22]....
        /*0108*/ 	.word	0x0000f380


	//   ....[23]....
        /*010c*/ 	.word	0x0000f830


	//   ....[24]....
        /*0110*/ 	.word	0x0000f890


	//   ....[25]....
        /*0114*/ 	.word	0x0000f8f0


	//   ....[26]....
        /*0118*/ 	.word	0x0000f950


	//   ....[27]....
        /*011c*/ 	.word	0x0000f9c0


	//----- nvinfo : EIATTR_EXIT_INSTR_OFFSETS
	.align		4
.L_3840:
        /*0120*/ 	.byte	0x04, 0x1c
        /*0122*/ 	.short	(.L_3842 - .L_3841)


	//   ....[0]....
.L_3841:
        /*0124*/ 	.word	0x00000ea0


	//   ....[1]....
        /*0128*/ 	.word	0x0000f1a0


	//----- nvinfo : EIATTR_MAX_THREADS
	.align		4
.L_3842:
        /*012c*/ 	.byte	0x04, 0x05
        /*012e*/ 	.short	(.L_3844 - .L_3843)
.L_3843:
        /*0130*/ 	.word	0x00000080
        /*0134*/ 	.word	0x00000001
        /*0138*/ 	.word	0x00000001


	//----- nvinfo : EIATTR_CRS_STACK_SIZE
	.align		4
.L_3844:
        /*013c*/ 	.byte	0x04, 0x1e
        /*013e*/ 	.short	(.L_3846 - .L_3845)
.L_3845:
        /*0140*/ 	.word	0x00000000
.L_3846:


//--------------------- .nv.info._ZN10layer_norm13ln_fwd_kernelINS_13Kernel_traitsIfffffjLj4096ELj1ELj1ELj4ELj16ENS_18Kernel_traits_baseILj4096EfffffjLj128EEEEELb1ELb1ELb1ELb1EEEvNS_9FwdParamsE --------------------------
	.section	.nv.info._ZN10layer_norm13ln_fwd_kernelINS_13Kernel_traitsIfffffjLj4096ELj1ELj1ELj4ELj16ENS_18Kernel_traits_baseILj4096EfffffjLj128EEEEELb1ELb1ELb1ELb1EEEvNS_9FwdParamsE,"",@"SHT_CUDA_INFO"
	.sectionflags	@""
	.align	4


	//----- nvinfo : EIATTR_CUDA_API_VERSION
	.align		4
        /*0000*/ 	.byte	0x04, 0x37
        /*0002*/ 	.short	(.L_3848 - .L_3847)
.L_3847:
        /*0004*/ 	.word	0x00000082


	//----- nvinfo : EIATTR_SW2861232_WAR
	.align		4
.L_3848:
        /*0008*/ 	.byte	0x01, 0x35
	.zero		2


	//----- nvinfo : EIATTR_PARAM_CBANK
	.align		4
        /*000c*/ 	.byte	0x04, 0x0a
        /*000e*/ 	.short	(.L_3850 - .L_3849)
	.align		4
.L_3849:
        /*0010*/ 	.word	index@(.nv.constant0._ZN10layer_norm13ln_fwd_kernelINS_13Kernel_traitsIfffffjLj4096ELj1ELj1ELj4ELj16ENS_18Kernel_traits_baseILj4096EfffffjLj128EEEEELb1ELb1ELb1ELb1EEEvNS_9FwdParamsE)
        /*0014*/ 	.short	0x0160
        /*0016*/ 	.short	0x00e8


	//----- nvinfo : EIATTR_CBANK_PARAM_SIZE
	.align		4
.L_3850:
        /*0018*/ 	.byte	0x03, 0x19
        /*001a*/ 	.short	0x00e8


	//----- nvinfo : EIATTR_KPARAM_INFO
	.align		4
        /*001c*/ 	.byte	0x04, 0x17
        /*001e*/ 	.short	(.L_3852 - .L_3851)
.L_3851:
        /*0020*/ 	.word	0x00000000
        /*0024*/ 	.short	0x0000
        /*0026*/ 	.short	0x0000
        /*0028*/ 	.byte	0x00, 0xf0, 0xa1, 0x03


	//----- nvinfo : EIATTR_MAXREG_COUNT
	.align		4
.L_3852:
        /*002c*/ 	.byte	0x03, 0x1b
        /*002e*/ 	.short	0x00ff


	//----- nvinfo : EIATTR_NUM_BARRIERS
	.align		4
        /*0030*/ 	.byte	0x02, 0x4c
        /*0032*/ 	.byte	0x01
	.zero		1


	//----- nvinfo : EIATTR_MERCURY_ISA_VERSION
	.align		4
        /*0034*/ 	.byte	0x03, 0x5f
        /*0036*/ 	.short	0x0000


	//----- nvinfo : EIATTR_COOP_GROUP_MASK_REGIDS
	.align		4
        /*0038*/ 	.byte	0x04, 0x29
        /*003a*/ 	.short	(.L_3854 - .L_3853)


	//   ....[0]....
.L_3853:
        /*003c*/ 	.word	0xffffffff


	//   ....[1]....
        /*0040*/ 	.word	0xffffffff


	//   ....[2]....
        /*0044*/ 	.word	0xffffffff


	//   ....[3]....
        /*0048*/ 	.word	0xffffffff


	//   ....[4]....
        /*004c*/ 	.word	0xffffffff


	//   ....[5]....
        /*0050*/ 	.word	0xffffffff


	//   ....[6]....
        /*0054*/ 	.word	0xffffffff


	//   ....[7]....
        /*0058*/ 	.word	0xffffffff


	//   ....[8]....
        /*005c*/ 	.word	0xffffffff


	//   ....[9]....
        /*0060*/ 	.word	0xffffffff


	//   ....[10]....
        /*0064*/ 	.word	0xffffffff


	//   ....[11]....
        /*0068*/ 	.word	0xffffffff


	//   ....[12]....
        /*006c*/ 	.word	0xffffffff


	//   ....[13]....
        /*0070*/ 	.word	0xffffffff


	//   ....[14]....
        /*0074*/ 	.word	0xffffffff


	//   ....[15]....
        /*0078*/ 	.word	0xffffffff


	//   ....[16]....
        /*007c*/ 	.word	0xffffffff


	//   ....[17]....
        /*0080*/ 	.word	0xffffffff


	//   ....[18]....
        /*0084*/ 	.word	0xffffffff


	//   ....[19]....
        /*0088*/ 	.word	0xffffffff


	//   ....[20]....
        /*008c*/ 	.word	0xffffffff


	//   ....[21]....
        /*0090*/ 	.word	0xffffffff


	//   ....[22]....
        /*0094*/ 	.word	0xffffffff


	//   ....[23]....
        /*0098*/ 	.word	0xffffffff


	//   ....[24]....
        /*009c*/ 	.word	0xffffffff


	//   ....[25]....
        /*00a0*/ 	.word	0xffffffff


	//   ....[26]....
        /*00a4*/ 	.word	0xffffffff


	//   ....[27]....
        /*00a8*/ 	.word	0xffffffff


	//----- nvinfo : EIATTR_COOP_GROUP_INSTR_OFFSETS
	.align		4
.L_3854:
        /*00ac*/ 	.byte	0x04, 0x28
        /*00ae*/ 	.short	(.L_3856 - .L_3855)


	//   ....[0]....
.L_3855:
        /*00b0*/ 	.word	0x0000d100


	//   ....[1]....
        /*00b4*/ 	.word	0x0000d130


	//   ....[2]....
        /*00b8*/ 	.word	0x0000d150


	//   ....[3]....
        /*00bc*/ 	.word	0x0000d170


	//   ....[4]....
        /*00c0*/ 	.word	0x0000d190


	//   ....[5]....
        /*00c4*/ 	.word	0x0000d5c0


	//   ....[6]....
        /*00c8*/ 	.word	0x0000d5e0


	//   ....[7]....
        /*00cc*/ 	.word	0x0000d600


	//   ....[8]....
        /*00d0*/ 	.word	0x0000d620


	//   ....[9]....
        /*00d4*/ 	.word	0x0000d640


	//   ....[10]....
        /*00d8*/ 	.word	0x0000d760


	//   ....[11]....
        /*00dc*/ 	.word	0x0000d7d0


	//   ....[12]....
        /*00e0*/ 	.word	0x0000d7e0


	//   ....[13]....
        /*00e4*/ 	.word	0x0000d890


	//   ....[14]....
        /*00e8*/ 	.word	0x0000d8b0


	//   ....[15]....
        /*00ec*/ 	.word	0x0000d8e0


	//   ....[16]....
        /*00f0*/ 	.word	0x0000d9d0


	//   ....[17]....
        /*00f4*/ 	.word	0x0000d9e0


	//   ....[18]....
        /*00f8*/ 	.word	0x0000e350


	//   ....[19]....
        /*00fc*/ 	.word	0x0000e3b0


	//   ....[20]....
        /*0100*/ 	.word	0x0000e410


	//   ....[21]....
        /*0104*/ 	.word	0x0000e470


	//   ....[22]....
        /*0108*/ 	.word	0x0000e4d0


	//   ....[23]....
        /*010c*/ 	.word	0x0000e940


	//   ....[24]....
        /*0110*/ 	.word	0x0000e9a0


	//   ....[25]....
        /*0114*/ 	.word	0x0000ea00


	//   ....[26]....
        /*0118*/ 	.word	0x0000ea60


	//   ....[27]....
        /*011c*/ 	.word	0x0000eac0


	//----- nvinfo : EIATTR_EXIT_INSTR_OFFSETS
	.align		4
.L_3856:
        /*0120*/ 	.byte	0x04, 0x1c
        /*0122*/ 	.short	(.L_3858 - .L_3857)


	//   ....[0]....
.L_3857:
        /*0124*/ 	.word	0x000006d0


	//   ....[1]....
        /*0128*/ 	.word	0x0000e2f0


	//----- nvinfo : EIATTR_MAX_THREADS
	.align		4
.L_3858:
        /*012c*/ 	.byte	0x04, 0x05
        /*012e*/ 	.short	(.L_3860 - .L_3859)
.L_3859:
        /*0130*/ 	.word	0x00000080
        /*0134*/ 	.word	0x00000001
        /*0138*/ 	.word	0x00000001


	//----- nvinfo : EIATTR_CRS_STACK_SIZE
	.align		4
.L_3860:
        /*013c*/ 	.byte	0x04, 0x1e
        /*013e*/ 	.short	(.L_3862 - .L_3861)
.L_3861:
        /*0140*/ 	.word	0x00000000
.L_3862:


//--------------------- .nv.callgraph             --------------------------
	.section	.nv.callgraph,"",@"SHT_CUDA_CALLGRAPH"
	.align	4
	.sectionentsize	8
	.align		4
        /*0000*/ 	.word	0x00000000
	.align		4
        /*0004*/ 	.word	0xffffffff
	.align		4
        /*0008*/ 	.word	0x00000000
	.align		4
        /*000c*/ 	.word	0xfffffffe
	.align		4
        /*0010*/ 	.word	0x00000000
	.align		4
        /*0014*/ 	.word	0xfffffffd
	.align		4
        /*0018*/ 	.word	0x00000000
	.align		4
        /*001c*/ 	.word	0xfffffffc


//--------------------- .nv.rel.action            --------------------------
	.section	.nv.rel.action,"",@"SHT_CUDA_RELOCINFO"
	.align	8
	.sectionentsize	8
        /*0000*/ 	.byte	0x73, 0x00, 0x00, 0x00, 0x00, 0x00, 0x00, 0x00, 0x00, 0x00, 0x00, 0x11, 0x25, 0x00, 0x05, 0x36


//--------------------- .nv.constant4             --------------------------
	.section	.nv.constant4,"a",@progbits
	.align	8
	.align		8
.nv.constant4:
        /*0000*/ 	.dword	precalc_xorwow_matrix
	.align		8
        /*0008*/ 	.dword	precalc_xorwow_offset_matrix
	.align		8
        /*0010*/ 	.dword	mrg32k3aM1
	.align		8
        /*0018*/ 	.dword	mrg32k3aM2
	.align		8
        /*0020*/ 	.dword	mrg32k3aM1SubSeq
	.align		8
        /*0028*/ 	.dword	mrg32k3aM2SubSeq
	.align		8
        /*0030*/ 	.dword	mrg32k3aM1Seq
	.align		8
        /*0038*/ 	.dword	mrg32k3aM2Seq


//--------------------- .nv.constant3             --------------------------
	.section	.nv.constant3,"a",@progbits
	.align	8
.nv.constant3:
	.type		__cr_lgamma_table,@object
	.size		__cr_lgamma_table,(.L_8 - __cr_lgamma_table)
__cr_lgamma_table:
        /*0000*/ 	.byte	0x00, 0x00, 0x00, 0x00, 0x00, 0x00, 0x00, 0x00, 0x00, 0x00, 0x00, 0x00, 0x00, 0x00, 0x00, 0x00
        /*0010*/ 	.byte	0xef, 0x39, 0xfa, 0xfe, 0x42, 0x2e, 0xe6, 0x3f, 0x02, 0x20, 0x2a, 0xfa, 0x0b, 0xab, 0xfc, 0x3f
        /*0020*/ 	.byte	0xf9, 0x2c, 0x92, 0x7c, 0xa7, 0x6c, 0x09, 0x40, 0xc9, 0x79, 0x44, 0x3c, 0x64, 0x26, 0x13, 0x40
        /*0030*/ 	.byte	0xca, 0x01, 0xcf, 0x3a, 0x27, 0x51, 0x1a, 0x40, 0x30, 0xcc, 0x2d, 0xf3, 0xe1, 0x0c, 0x21, 0x40
        /*0040*/ 	.byte	0x0d, 0xb7, 0xfc, 0x82, 0x8e, 0x35, 0x25, 0x40
.L_8:


//--------------------- .nv.constant0._ZN10layer_norm13ln_fwd_kernelINS_13Kernel_traitsI13__nv_bfloat16S2_S2_S2_fjLj4096ELj1ELj1ELj4ELj16ENS_18Kernel_traits_baseILj4096ES2_S2_S2_S2_fjLj128EEEEELb0ELb0ELb0ELb0EEEvNS_9FwdParamsE --------------------------
	.section	.nv.constant0._ZN10layer_norm13ln_fwd_kernelINS_13Kernel_traitsI13__nv_bfloat16S2_S2_S2_fjLj4096ELj1ELj1ELj4ELj16ENS_18Kernel_traits_baseILj4096ES2_S2_S2_S2_fjLj128EEEEELb0ELb0ELb0ELb0EEEvNS_9FwdParamsE,"a",@progbits
	.sectionflags	@""
	.align	4
.nv.constant0._ZN10layer_norm13ln_fwd_kernelINS_13Kernel_traitsI13__nv_bfloat16S2_S2_S2_fjLj4096ELj1ELj1ELj4ELj16ENS_18Kernel_traits_baseILj4096ES2_S2_S2_S2_fjLj128EEEEELb0ELb0ELb0ELb0EEEvNS_9FwdParamsE:
	.zero		584


//--------------------- .nv.constant0._ZN10layer_norm13ln_fwd_kernelINS_13Kernel_traitsI13__nv_bfloat16S2_S2_S2_fjLj4096ELj1ELj1ELj4ELj16ENS_18Kernel_traits_baseILj4096ES2_S2_S2_S2_fjLj128EEEEELb0ELb0ELb0ELb1EEEvNS_9FwdParamsE --------------------------
	.section	.nv.constant0._ZN10layer_norm13ln_fwd_kernelINS_13Kernel_traitsI13__nv_bfloat16S2_S2_S2_fjLj4096ELj1ELj1ELj4ELj16ENS_18Kernel_traits_baseILj4096ES2_S2_S2_S2_fjLj128EEEEELb0ELb0ELb0ELb1EEEvNS_9FwdParamsE,"a",@progbits
	.sectionflags	@""
	.align	4
.nv.constant0._ZN10layer_norm13ln_fwd_kernelINS_13Kernel_traitsI13__nv_bfloat16S2_S2_S2_fjLj4096ELj1ELj1ELj4ELj16ENS_18Kernel_traits_baseILj4096ES2_S2_S2_S2_fjLj128EEEEELb0ELb0ELb0ELb1EEEvNS_9FwdParamsE:
	.zero		584


//--------------------- .nv.constant0._ZN10layer_norm13ln_fwd_kernelINS_13Kernel_traitsI13__nv_bfloat16S2_S2_S2_fjLj4096ELj1ELj1ELj4ELj16ENS_18Kernel_traits_baseILj4096ES2_S2_S2_S2_fjLj128EEEEELb0ELb0ELb1ELb0EEEvNS_9FwdParamsE --------------------------
	.section	.nv.constant0._ZN10layer_norm13ln_fwd_kernelINS_13Kernel_traitsI13__nv_bfloat16S2_S2_S2_fjLj4096ELj1ELj1ELj4ELj16ENS_18Kernel_traits_baseILj4096ES2_S2_S2_S2_fjLj128EEEEELb0ELb0ELb1ELb0EEEvNS_9FwdParamsE,"a",@progbits
	.sectionflags	@""
	.align	4
.nv.constant0._ZN10layer_norm13ln_fwd_kernelINS_13Kernel_traitsI13__nv_bfloat16S2_S2_S2_fjLj4096ELj1ELj1ELj4ELj16ENS_18Kernel_traits_baseILj4096ES2_S2_S2_S2_fjLj128EEEEELb0ELb0ELb1ELb0EEEvNS_9FwdParamsE:
	.zero		584


//--------------------- .nv.constant0._ZN10layer_norm13ln_fwd_kernelINS_13Kernel_traitsI13__nv_bfloat16S2_S2_S2_fjLj4096ELj1ELj1ELj4ELj16ENS_18Kernel_traits_baseILj4096ES2_S2_S2_S2_fjLj128EEEEELb0ELb0ELb1ELb1EEEvNS_9FwdParamsE --------------------------
	.section	.nv.constant0._ZN10layer_norm13ln_fwd_kernelINS_13Kernel_traitsI13__nv_bfloat16S2_S2_S2_fjLj4096ELj1ELj1ELj4ELj16ENS_18Kernel_traits_baseILj4096ES2_S2_S2_S2_fjLj128EEEEELb0ELb0ELb1ELb1EEEvNS_9FwdParamsE,"a",@progbits
	.sectionflags	@""
	.align	4
.nv.constant0._ZN10layer_norm13ln_fwd_kernelINS_13Kernel_traitsI13__nv_bfloat16S2_S2_S2_fjLj4096ELj1ELj1ELj4ELj16ENS_18Kernel_traits_baseILj4096ES2_S2_S2_S2_fjLj128EEEEELb0ELb0ELb1ELb1EEEvNS_9FwdParamsE:
	.zero		584


//--------------------- .nv.constant0._ZN10layer_norm13ln_fwd_kernelINS_13Kernel_traitsI13__nv_bfloat16S2_S2_S2_fjLj4096ELj1ELj1ELj4ELj16ENS_18Kernel_traits_baseILj4096ES2_S2_S2_S2_fjLj128EEEEELb0ELb1ELb0ELb0EEEvNS_9FwdParamsE --------------------------
	.section	.nv.constant0._ZN10layer_norm13ln_fwd_kernelINS_13Kernel_traitsI13__nv_bfloat16S2_S2_S2_fjLj4096ELj1ELj1ELj4ELj16ENS_18Kernel_traits_baseILj4096ES2_S2_S2_S2_fjLj128EEEEELb0ELb1ELb0ELb0EEEvNS_9FwdParamsE,"a",@progbits
	.sectionflags	@""
	.align	4
.nv.constant0._ZN10layer_norm13ln_fwd_kernelINS_13Kernel_traitsI13__nv_bfloat16S2_S2_S2_fjLj4096ELj1ELj1ELj4ELj16ENS_18Kernel_traits_baseILj4096ES2_S2_S2_S2_fjLj128EEEEELb0ELb1ELb0ELb0EEEvNS_9FwdParamsE:
	.zero		584


//--------------------- .nv.constant0._ZN10layer_norm13ln_fwd_kernelINS_13Kernel_traitsI13__nv_bfloat16S2_S2_S2_fjLj4096ELj1ELj1ELj4ELj16ENS_18Kernel_traits_baseILj4096ES2_S2_S2_S2_fjLj128EEEEELb0ELb1ELb0ELb1EEEvNS_9FwdParamsE --------------------------
	.section	.nv.constant0._ZN10layer_norm13ln_fwd_kernelINS_13Kernel_traitsI13__nv_bfloat16S2_S2_S2_fjLj4096ELj1ELj1ELj4ELj16ENS_18Kernel_traits_baseILj4096ES2_S2_S2_S2_fjLj128EEEEELb0ELb1ELb0ELb1EEEvNS_9FwdParamsE,"a",@progbits
	.sectionflags	@""
	.align	4
.nv.constant0._ZN10layer_norm13ln_fwd_kernelINS_13Kernel_traitsI13__nv_bfloat16S2_S2_S2_fjLj4096ELj1ELj1ELj4ELj16ENS_18Kernel_traits_baseILj4096ES2_S2_S2_S2_fjLj128EEEEELb0ELb1ELb0ELb1EEEvNS_9FwdParamsE:
	.zero		584


//--------------------- .nv.constant0._ZN10layer_norm13ln_fwd_kernelINS_13Kernel_traitsI13__nv_bfloat16S2_S2_S2_fjLj4096ELj1ELj1ELj4ELj16ENS_18Kernel_traits_baseILj4096ES2_S2_S2_S2_fjLj128EEEEELb0ELb1ELb1ELb0EEEvNS_9FwdParamsE --------------------------
	.section	.nv.constant0._ZN10layer_norm13ln_fwd_kernelINS_13Kernel_traitsI13__nv_bfloat16S2_S2_S2_fjLj4096ELj1ELj1ELj4ELj16ENS_18Kernel_traits_baseILj4096ES2_S2_S2_S2_fjLj128EEEEELb0ELb1ELb1ELb0EEEvNS_9FwdParamsE,"a",@progbits
	.sectionflags	@""
	.align	4
.nv.constant0._ZN10layer_norm13ln_fwd_kernelINS_13Kernel_traitsI13__nv_bfloat16S2_S2_S2_fjLj4096ELj1ELj1ELj4ELj16ENS_18Kernel_traits_baseILj4096ES2_S2_S2_S2_fjLj128EEEEELb0ELb1ELb1ELb0EEEvNS_9FwdParamsE:
	.zero		584


//--------------------- .nv.constant0._ZN10layer_norm13ln_fwd_kernelINS_13Kernel_traitsI13__nv_bfloat16S2_S2_S2_fjLj4096ELj1ELj1ELj4ELj16ENS_18Kernel_traits_baseILj4096ES2_S2_S2_S2_fjLj128EEEEELb0ELb1ELb1ELb1EEEvNS_9FwdParamsE --------------------------
	.section	.nv.constant0._ZN10layer_norm13ln_fwd_kernelINS_13Kernel_traitsI13__nv_bfloat16S2_S2_S2_fjLj4096ELj1ELj1ELj4ELj16ENS_18Kernel_traits_baseILj4096ES2_S2_S2_S2_fjLj128EEEEELb0ELb1ELb1ELb1EEEvNS_9FwdParamsE,"a",@progbits
	.sectionflags	@""
	.align	4
.nv.constant0._ZN10layer_norm13ln_fwd_kernelINS_13Kernel_traitsI13__nv_bfloat16S2_S2_S2_fjLj4096ELj1ELj1ELj4ELj16ENS_18Kernel_traits_baseILj4096ES2_S2_S2_S2_fjLj128EEEEELb0ELb1ELb1ELb1EEEvNS_9FwdParamsE:
	.zero		584


//--------------------- .nv.constant0._ZN10layer_norm13ln_fwd_kernelINS_13Kernel_traitsI13__nv_bfloat16S2_S2_S2_fjLj4096ELj1ELj1ELj4ELj16ENS_18Kernel_traits_baseILj4096ES2_S2_S2_S2_fjLj128EEEEELb1ELb0ELb0ELb0EEEvNS_9FwdParamsE --------------------------
	.section	.nv.constant0._ZN10layer_norm13ln_fwd_kernelINS_13Kernel_traitsI13__nv_bfloat16S2_S2_S2_fjLj4096ELj1ELj1ELj4ELj16ENS_18Kernel_traits_baseILj4096ES2_S2_S2_S2_fjLj128EEEEELb1ELb0ELb0ELb0EEEvNS_9FwdParamsE,"a",@progbits
	.sectionflags	@""
	.align	4
.nv.constant0._ZN10layer_norm13ln_fwd_kernelINS_13Kernel_traitsI13__nv_bfloat16S2_S2_S2_fjLj4096ELj1ELj1ELj4ELj16ENS_18Kernel_traits_baseILj4096ES2_S2_S2_S2_fjLj128EEEEELb1ELb0ELb0ELb0EEEvNS_9FwdParamsE:
	.zero		584


//--------------------- .nv.constant0._ZN10layer_norm13ln_fwd_kernelINS_13Kernel_traitsI13__nv_bfloat16S2_S2_S2_fjLj4096ELj1ELj1ELj4ELj16ENS_18Kernel_traits_baseILj4096ES2_S2_S2_S2_fjLj128EEEEELb1ELb0ELb0ELb1EEEvNS_9FwdParamsE --------------------------
	.section	.nv.constant0._ZN10layer_norm13ln_fwd_kernelINS_13Kernel_traitsI13__nv_bfloat16S2_S2_S2_fjLj4096ELj1ELj1ELj4ELj16ENS_18Kernel_traits_baseILj4096ES2_S2_S2_S2_fjLj128EEEEELb1ELb0ELb0ELb1EEEvNS_9FwdParamsE,"a",@progbits
	.sectionflags	@""
	.align	4
.nv.constant0._ZN10layer_norm13ln_fwd_kernelINS_13Kernel_traitsI13__nv_bfloat16S2_S2_S2_fjLj4096ELj1ELj1ELj4ELj16ENS_18Kernel_traits_baseILj4096ES2_S2_S2_S2_fjLj128EEEEELb1ELb0ELb0ELb1EEEvNS_9FwdParamsE:
	.zero		584


//--------------------- .nv.constant0._ZN10layer_norm13ln_fwd_kernelINS_13Kernel_traitsI13__nv_bfloat16S2_S2_S2_fjLj4096ELj1ELj1ELj4ELj16ENS_18Kernel_traits_baseILj4096ES2_S2_S2_S2_fjLj128EEEEELb1ELb0ELb1ELb0EEEvNS_9FwdParamsE --------------------------
	.section	.nv.constant0._ZN10layer_norm13ln_fwd_kernelINS_13Kernel_traitsI13__nv_bfloat16S2_S2_S2_fjLj4096ELj1ELj1ELj4ELj16ENS_18Kernel_traits_baseILj4096ES2_S2_S2_S2_fjLj128EEEEELb1ELb0ELb1ELb0EEEvNS_9FwdParamsE,"a",@progbits
	.sectionflags	@""
	.align	4
.nv.constant0._ZN10layer_norm13ln_fwd_kernelINS_13Kernel_traitsI13__nv_bfloat16S2_S2_S2_fjLj4096ELj1ELj1ELj4ELj16ENS_18Kernel_traits_baseILj4096ES2_S2_S2_S2_fjLj128EEEEELb1ELb0ELb1ELb0EEEvNS_9FwdParamsE:
	.zero		584


//--------------------- .nv.constant0._ZN10layer_norm13ln_fwd_kernelINS_13Kernel_traitsI13__nv_bfloat16S2_S2_S2_fjLj4096ELj1ELj1ELj4ELj16ENS_18Kernel_traits_baseILj4096ES2_S2_S2_S2_fjLj128EEEEELb1ELb0ELb1ELb1EEEvNS_9FwdParamsE --------------------------
	.section	.nv.constant0._ZN10layer_norm13ln_fwd_kernelINS_13Kernel_traitsI13__nv_bfloat16S2_S2_S2_fjLj4096ELj1ELj1ELj4ELj16ENS_18Kernel_traits_baseILj4096ES2_S2_S2_S2_fjLj128EEEEELb1ELb0ELb1ELb1EEEvNS_9FwdParamsE,"a",@progbits
	.sectionflags	@""
	.align	4
.nv.constant0._ZN10layer_norm13ln_fwd_kernelINS_13Kernel_traitsI13__nv_bfloat16S2_S2_S2_fjLj4096ELj1ELj1ELj4ELj16ENS_18Kernel_traits_baseILj4096ES2_S2_S2_S2_fjLj128EEEEELb1ELb0ELb1ELb1EEEvNS_9FwdParamsE:
	.zero		584


//--------------------- .nv.constant0._ZN10layer_norm13ln_fwd_kernelINS_13Kernel_traitsI13__nv_bfloat16S2_S2_S2_fjLj4096ELj1ELj1ELj4ELj16ENS_18Kernel_traits_baseILj4096ES2_S2_S2_S2_fjLj128EEEEELb1ELb1ELb0ELb0EEEvNS_9FwdParamsE --------------------------
	.section	.nv.constant0._ZN10layer_norm13ln_fwd_kernelINS_13Kernel_traitsI13__nv_bfloat16S2_S2_S2_fjLj4096ELj1ELj1ELj4ELj16ENS_18Kernel_traits_baseILj4096ES2_S2_S2_S2_fjLj128EEEEELb1ELb1ELb0ELb0EEEvNS_9FwdParamsE,"a",@progbits
	.sectionflags	@""
	.align	4
.nv.constant0._ZN10layer_norm13ln_fwd_kernelINS_13Kernel_traitsI13__nv_bfloat16S2_S2_S2_fjLj4096ELj1ELj1ELj4ELj16ENS_18Kernel_traits_baseILj4096ES2_S2_S2_S2_fjLj128EEEEELb1ELb1ELb0ELb0EEEvNS_9FwdParamsE:
	.zero		584


//--------------------- .nv.constant0._ZN10layer_norm13ln_fwd_kernelINS_13Kernel_traitsI13__nv_bfloat16S2_S2_S2_fjLj4096ELj1ELj1ELj4ELj16ENS_18Kernel_traits_baseILj4096ES2_S2_S2_S2_fjLj128EEEEELb1ELb1ELb0ELb1EEEvNS_9FwdParamsE --------------------------
	.section	.nv.constant0._ZN10layer_norm13ln_fwd_kernelINS_13Kernel_traitsI13__nv_bfloat16S2_S2_S2_fjLj4096ELj1ELj1ELj4ELj16ENS_18Kernel_traits_baseILj4096ES2_S2_S2_S2_fjLj128EEEEELb1ELb1ELb0ELb1EEEvNS_9FwdParamsE,"a",@progbits
	.sectionflags	@""
	.align	4
.nv.constant0._ZN10layer_norm13ln_fwd_kernelINS_13Kernel_traitsI13__nv_bfloat16S2_S2_S2_fjLj4096ELj1ELj1ELj4ELj16ENS_18Kernel_traits_baseILj4096ES2_S2_S2_S2_fjLj128EEEEELb1ELb1ELb0ELb1EEEvNS_9FwdParamsE:
	.zero		584


//--------------------- .nv.constant0._ZN10layer_norm13ln_fwd_kernelINS_13Kernel_traitsI13__nv_bfloat16S2_S2_S2_fjLj4096ELj1ELj1ELj4ELj16ENS_18Kernel_traits_baseILj4096ES2_S2_S2_S2_fjLj128EEEEELb1ELb1ELb1ELb0EEEvNS_9FwdParamsE --------------------------
	.section	.nv.constant0._ZN10layer_norm13ln_fwd_kernelINS_13Kernel_traitsI13__nv_bfloat16S2_S2_S2_fjLj4096ELj1ELj1ELj4ELj16ENS_18Kernel_traits_baseILj4096ES2_S2_S2_S2_fjLj128EEEEELb1ELb1ELb1ELb0EEEvNS_9FwdParamsE,"a",@progbits
	.sectionflags	@""
	.align	4
.nv.constant0._ZN10layer_norm13ln_fwd_kernelINS_13Kernel_traitsI13__nv_bfloat16S2_S2_S2_fjLj4096ELj1ELj1ELj4ELj16ENS_18Kernel_traits_baseILj4096ES2_S2_S2_S2_fjLj128EEEEELb1ELb1ELb1ELb0EEEvNS_9FwdParamsE:
	.zero		584


//--------------------- .nv.constant0._ZN10layer_norm13ln_fwd_kernelINS_13Kernel_traitsI13__nv_bfloat16S2_S2_S2_fjLj4096ELj1ELj1ELj4ELj16ENS_18Kernel_traits_baseILj4096ES2_S2_S2_S2_fjLj128EEEEELb1ELb1ELb1ELb1EEEvNS_9FwdParamsE --------------------------
	.section	.nv.constant0._ZN10layer_norm13ln_fwd_kernelINS_13Kernel_traitsI13__nv_bfloat16S2_S2_S2_fjLj4096ELj1ELj1ELj4ELj16ENS_18Kernel_traits_baseILj4096ES2_S2_S2_S2_fjLj128EEEEELb1ELb1ELb1ELb1EEEvNS_9FwdParamsE,"a",@progbits
	.sectionflags	@""
	.align	4
.nv.constant0._ZN10layer_norm13ln_fwd_kernelINS_13Kernel_traitsI13__nv_bfloat16S2_S2_S2_fjLj4096ELj1ELj1ELj4ELj16ENS_18Kernel_traits_baseILj4096ES2_S2_S2_S2_fjLj128EEEEELb1ELb1ELb1ELb1EEEvNS_9FwdParamsE:
	.zero		584


//--------------------- .nv.constant0._ZN10layer_norm13ln_fwd_kernelINS_13Kernel_traitsI6__halfS2_S2_S2_fjLj4096ELj1ELj1ELj4ELj16ENS_18Kernel_traits_baseILj4096ES2_S2_S2_S2_fjLj128EEEEELb0ELb0ELb0ELb0EEEvNS_9FwdParamsE --------------------------
	.section	.nv.constant0._ZN10layer_norm13ln_fwd_kernelINS_13Kernel_traitsI6__halfS2_S2_S2_fjLj4096ELj1ELj1ELj4ELj16ENS_18Kernel_traits_baseILj4096ES2_S2_S2_S2_fjLj128EEEEELb0ELb0ELb0ELb0EEEvNS_9FwdParamsE,"a",@progbits
	.sectionflags	@""
	.align	4
.nv.constant0._ZN10layer_norm13ln_fwd_kernelINS_13Kernel_traitsI6__halfS2_S2_S2_fjLj4096ELj1ELj1ELj4ELj16ENS_18Kernel_traits_baseILj4096ES2_S2_S2_S2_fjLj128EEEEELb0ELb0ELb0ELb0EEEvNS_9FwdParamsE:
	.zero		584


//--------------------- .nv.constant0._ZN10layer_norm13ln_fwd_kernelINS_13Kernel_traitsI6__halfS2_S2_S2_fjLj4096ELj1ELj1ELj4ELj16ENS_18Kernel_traits_baseILj4096ES2_S2_S2_S2_fjLj128EEEEELb0ELb0ELb0ELb1EEEvNS_9FwdParamsE --------------------------
	.section	.nv.constant0._ZN10layer_norm13ln_fwd_kernelINS_13Kernel_traitsI6__halfS2_S2_S2_fjLj4096ELj1ELj1ELj4ELj16ENS_18Kernel_traits_baseILj4096ES2_S2_S2_S2_fjLj128EEEEELb0ELb0ELb0ELb1EEEvNS_9FwdParamsE,"a",@progbits
	.sectionflags	@""
	.align	4
.nv.constant0._ZN10layer_norm13ln_fwd_kernelINS_13Kernel_traitsI6__halfS2_S2_S2_fjLj4096ELj1ELj1ELj4ELj16ENS_18Kernel_traits_baseILj4096ES2_S2_S2_S2_fjLj128EEEEELb0ELb0ELb0ELb1EEEvNS_9FwdParamsE:
	.zero		584


//--------------------- .nv.constant0._ZN10layer_norm13ln_fwd_kernelINS_13Kernel_traitsI6__halfS2_S2_S2_fjLj4096ELj1ELj1ELj4ELj16ENS_18Kernel_traits_baseILj4096ES2_S2_S2_S2_fjLj128EEEEELb0ELb0ELb1ELb0EEEvNS_9FwdParamsE --------------------------
	.section	.nv.constant0._ZN10layer_norm13ln_fwd_kernelINS_13Kernel_traitsI6__halfS2_S2_S2_fjLj4096ELj1ELj1ELj4ELj16ENS_18Kernel_traits_baseILj4096ES2_S2_S2_S2_fjLj128EEEEELb0ELb0ELb1ELb0EEEvNS_9FwdParamsE,"a",@progbits
	.sectionflags	@""
	.align	4
.nv.constant0._ZN10layer_norm13ln_fwd_kernelINS_13Kernel_traitsI6__halfS2_S2_S2_fjLj4096ELj1ELj1ELj4ELj16ENS_18Kernel_traits_baseILj4096ES2_S2_S2_S2_fjLj128EEEEELb0ELb0ELb1ELb0EEEvNS_9FwdParamsE:
	.zero		584


//--------------------- .nv.constant0._ZN10layer_norm13ln_fwd_kernelINS_13Kernel_traitsI6__halfS2_S2_S2_fjLj4096ELj1ELj1ELj4ELj16ENS_18Kernel_traits_baseILj4096ES2_S2_S2_S2_fjLj128EEEEELb0ELb0ELb1ELb1EEEvNS_9FwdParamsE --------------------------
	.section	.nv.constant0._ZN10layer_norm13ln_fwd_kernelINS_13Kernel_traitsI6__halfS2_S2_S2_fjLj4096ELj1ELj1ELj4ELj16ENS_18Kernel_traits_baseILj4096ES2_S2_S2_S2_fjLj128EEEEELb0ELb0ELb1ELb1EEEvNS_9FwdParamsE,"a",@progbits
	.sectionflags	@""
	.align	4
.nv.constant0._ZN10layer_norm13ln_fwd_kernelINS_13Kernel_traitsI6__halfS2_S2_S2_fjLj4096ELj1ELj1ELj4ELj16ENS_18Kernel_traits_baseILj4096ES2_S2_S2_S2_fjLj128EEEEELb0ELb0ELb1ELb1EEEvNS_9FwdParamsE:
	.zero		584


//--------------------- .nv.constant0._ZN10layer_norm13ln_fwd_kernelINS_13Kernel_traitsI6__halfS2_S2_S2_fjLj4096ELj1ELj1ELj4ELj16ENS_18Kernel_traits_baseILj4096ES2_S2_S2_S2_fjLj128EEEEELb0ELb1ELb0ELb0EEEvNS_9FwdParamsE --------------------------
	.section	.nv.constant0._ZN10layer_norm13ln_fwd_kernelINS_13Kernel_traitsI6__halfS2_S2_S2_fjLj4096ELj1ELj1ELj4ELj16ENS_18Kernel_traits_baseILj4096ES2_S2_S2_S2_fjLj128EEEEELb0ELb1ELb0ELb0EEEvNS_9FwdParamsE,"a",@progbits
	.sectionflags	@""
	.align	4
.nv.constant0._ZN10layer_norm13ln_fwd_kernelINS_13Kernel_traitsI6__halfS2_S2_S2_fjLj4096ELj1ELj1ELj4ELj16ENS_18Kernel_traits_baseILj4096ES2_S2_S2_S2_fjLj128EEEEELb0ELb1ELb0ELb0EEEvNS_9FwdParamsE:
	.zero		584


//--------------------- .nv.constant0._ZN10layer_norm13ln_fwd_kernelINS_13Kernel_traitsI6__halfS2_S2_S2_fjLj4096ELj1ELj1ELj4ELj16ENS_18Kernel_traits_baseILj4096ES2_S2_S2_S2_fjLj128EEEEELb0ELb1ELb0ELb1EEEvNS_9FwdParamsE --------------------------
	.section	.nv.constant0._ZN10layer_norm13ln_fwd_kernelINS_13Kernel_traitsI6__halfS2_S2_S2_fjLj4096ELj1ELj1ELj4ELj16ENS_18Kernel_traits_baseILj4096ES2_S2_S2_S2_fjLj128EEEEELb0ELb1ELb0ELb1EEEvNS_9FwdParamsE,"a",@progbits
	.sectionflags	@""
	.align	4
.nv.constant0._ZN10layer_norm13ln_fwd_kernelINS_13Kernel_traitsI6__halfS2_S2_S2_fjLj4096ELj1ELj1ELj4ELj16ENS_18Kernel_traits_baseILj4096ES2_S2_S2_S2_fjLj128EEEEELb0ELb1ELb0ELb1EEEvNS_9FwdParamsE:
	.zero		584


//--------------------- .nv.constant0._ZN10layer_norm13ln_fwd_kernelINS_13Kernel_traitsI6__halfS2_S2_S2_fjLj4096ELj1ELj1ELj4ELj16ENS_18Kernel_traits_baseILj4096ES2_S2_S2_S2_fjLj128EEEEELb0ELb1ELb1ELb0EEEvNS_9FwdParamsE --------------------------
	.section	.nv.constant0._ZN10layer_norm13ln_fwd_kernelINS_13Kernel_traitsI6__halfS2_S2_S2_fjLj4096ELj1ELj1ELj4ELj16ENS_18Kernel_traits_baseILj4096ES2_S2_S2_S2_fjLj128EEEEELb0ELb1ELb1ELb0EEEvNS_9FwdParamsE,"a",@progbits
	.sectionflags	@""
	.align	4
.nv.constant0._ZN10layer_norm13ln_fwd_kernelINS_13Kernel_traitsI6__halfS2_S2_S2_fjLj4096ELj1ELj1ELj4ELj16ENS_18Kernel_traits_baseILj4096ES2_S2_S2_S2_fjLj128EEEEELb0ELb1ELb1ELb0EEEvNS_9FwdParamsE:
	.zero		584


//--------------------- .nv.constant0._ZN10layer_norm13ln_fwd_kernelINS_13Kernel_traitsI6__halfS2_S2_S2_fjLj4096ELj1ELj1ELj4ELj16ENS_18Kernel_traits_baseILj4096ES2_S2_S2_S2_fjLj128EEEEELb0ELb1ELb1ELb1EEEvNS_9FwdParamsE --------------------------
	.section	.nv.constant0._ZN10layer_norm13ln_fwd_kernelINS_13Kernel_traitsI6__halfS2_S2_S2_fjLj4096ELj1ELj1ELj4ELj16ENS_18Kernel_traits_baseILj4096ES2_S2_S2_S2_fjLj128EEEEELb0ELb1ELb1ELb1EEEvNS_9FwdParamsE,"a",@progbits
	.sectionflags	@""
	.align	4
.nv.constant0._ZN10layer_norm13ln_fwd_kernelINS_13Kernel_traitsI6__halfS2_S2_S2_fjLj4096ELj1ELj1ELj4ELj16ENS_18Kernel_traits_baseILj4096ES2_S2_S2_S2_fjLj128EEEEELb0ELb1ELb1ELb1EEEvNS_9FwdParamsE:
	.zero		584


//--------------------- .nv.constant0._ZN10layer_norm13ln_fwd_kernelINS_13Kernel_traitsI6__halfS2_S2_S2_fjLj4096ELj1ELj1ELj4ELj16ENS_18Kernel_traits_baseILj4096ES2_S2_S2_S2_fjLj128EEEEELb1ELb0ELb0ELb0EEEvNS_9FwdParamsE --------------------------
	.section	.nv.constant0._ZN10layer_norm13ln_fwd_kernelINS_13Kernel_traitsI6__halfS2_S2_S2_fjLj4096ELj1ELj1ELj4ELj16ENS_18Kernel_traits_baseILj4096ES2_S2_S2_S2_fjLj128EEEEELb1ELb0ELb0ELb0EEEvNS_9FwdParamsE,"a",@progbits
	.sectionflags	@""
	.align	4
.nv.constant0._ZN10layer_norm13ln_fwd_kernelINS_13Kernel_traitsI6__halfS2_S2_S2_fjLj4096ELj1ELj1ELj4ELj16ENS_18Kernel_traits_baseILj4096ES2_S2_S2_S2_fjLj128EEEEELb1ELb0ELb0ELb0EEEvNS_9FwdParamsE:
	.zero		584


//--------------------- .nv.constant0._ZN10layer_norm13ln_fwd_kernelINS_13Kernel_traitsI6__halfS2_S2_S2_fjLj4096ELj1ELj1ELj4ELj16ENS_18Kernel_traits_baseILj4096ES2_S2_S2_S2_fjLj128EEEEELb1ELb0ELb0ELb1EEEvNS_9FwdParamsE --------------------------
	.section	.nv.constant0._ZN10layer_norm13ln_fwd_kernelINS_13Kernel_traitsI6__halfS2_S2_S2_fjLj4096ELj1ELj1ELj4ELj16ENS_18Kernel_traits_baseILj4096ES2_S2_S2_S2_fjLj128EEEEELb1ELb0ELb0ELb1EEEvNS_9FwdParamsE,"a",@progbits
	.sectionflags	@""
	.align	4
.nv.constant0._ZN10layer_norm13ln_fwd_kernelINS_13Kernel_traitsI6__halfS2_S2_S2_fjLj4096ELj1ELj1ELj4ELj16ENS_18Kernel_traits_baseILj4096ES2_S2_S2_S2_fjLj128EEEEELb1ELb0ELb0ELb1EEEvNS_9FwdParamsE:
	.zero		584


//--------------------- .nv.constant0._ZN10layer_norm13ln_fwd_kernelINS_13Kernel_traitsI6__halfS2_S2_S2_fjLj4096ELj1ELj1ELj4ELj16ENS_18Kernel_traits_baseILj4096ES2_S2_S2_S2_fjLj128EEEEELb1ELb0ELb1ELb0EEEvNS_9FwdParamsE --------------------------
	.section	.nv.constant0._ZN10layer_norm13ln_fwd_kernelINS_13Kernel_traitsI6__halfS2_S2_S2_fjLj4096ELj1ELj1ELj4ELj16ENS_18Kernel_traits_baseILj4096ES2_S2_S2_S2_fjLj128EEEEELb1ELb0ELb1ELb0EEEvNS_9FwdParamsE,"a",@progbits
	.sectionflags	@""
	.align	4
.nv.constant0._ZN10layer_norm13ln_fwd_kernelINS_13Kernel_traitsI6__halfS2_S2_S2_fjLj4096ELj1ELj1ELj4ELj16ENS_18Kernel_traits_baseILj4096ES2_S2_S2_S2_fjLj128EEEEELb1ELb0ELb1ELb0EEEvNS_9FwdParamsE:
	.zero		584


//--------------------- .nv.constant0._ZN10layer_norm13ln_fwd_kernelINS_13Kernel_traitsI6__halfS2_S2_S2_fjLj4096ELj1ELj1ELj4ELj16ENS_18Kernel_traits_baseILj4096ES2_S2_S2_S2_fjLj128EEEEELb1ELb0ELb1ELb1EEEvNS_9FwdParamsE --------------------------
	.section	.nv.constant0._ZN10layer_norm13ln_fwd_kernelINS_13Kernel_traitsI6__halfS2_S2_S2_fjLj4096ELj1ELj1ELj4ELj16ENS_18Kernel_traits_baseILj4096ES2_S2_S2_S2_fjLj128EEEEELb1ELb0ELb1ELb1EEEvNS_9FwdParamsE,"a",@progbits
	.sectionflags	@""
	.align	4
.nv.constant0._ZN10layer_norm13ln_fwd_kernelINS_13Kernel_traitsI6__halfS2_S2_S2_fjLj4096ELj1ELj1ELj4ELj16ENS_18Kernel_traits_baseILj4096ES2_S2_S2_S2_fjLj128EEEEELb1ELb0ELb1ELb1EEEvNS_9FwdParamsE:
	.zero		584


//--------------------- .nv.constant0._ZN10layer_norm13ln_fwd_kernelINS_13Kernel_traitsI6__halfS2_S2_S2_fjLj4096ELj1ELj1ELj4ELj16ENS_18Kernel_traits_baseILj4096ES2_S2_S2_S2_fjLj128EEEEELb1ELb1ELb0ELb0EEEvNS_9FwdParamsE --------------------------
	.section	.nv.constant0._ZN10layer_norm13ln_fwd_kernelINS_13Kernel_traitsI6__halfS2_S2_S2_fjLj4096ELj1ELj1ELj4ELj16ENS_18Kernel_traits_baseILj4096ES2_S2_S2_S2_fjLj128EEEEELb1ELb1ELb0ELb0EEEvNS_9FwdParamsE,"a",@progbits
	.sectionflags	@""
	.align	4
.nv.constant0._ZN10layer_norm13ln_fwd_kernelINS_13Kernel_traitsI6__halfS2_S2_S2_fjLj4096ELj1ELj1ELj4ELj16ENS_18Kernel_traits_baseILj4096ES2_S2_S2_S2_fjLj128EEEEELb1ELb1ELb0ELb0EEEvNS_9FwdParamsE:
	.zero		584


//--------------------- .nv.constant0._ZN10layer_norm13ln_fwd_kernelINS_13Kernel_traitsI6__halfS2_S2_S2_fjLj4096ELj1ELj1ELj4ELj16ENS_18Kernel_traits_baseILj4096ES2_S2_S2_S2_fjLj128EEEEELb1ELb1ELb0ELb1EEEvNS_9FwdParamsE --------------------------
	.section	.nv.constant0._ZN10layer_norm13ln_fwd_kernelINS_13Kernel_traitsI6__halfS2_S2_S2_fjLj4096ELj1ELj1ELj4ELj16ENS_18Kernel_traits_baseILj4096ES2_S2_S2_S2_fjLj128EEEEELb1ELb1ELb0ELb1EEEvNS_9FwdParamsE,"a",@progbits
	.sectionflags	@""
	.align	4
.nv.constant0._ZN10layer_norm13ln_fwd_kernelINS_13Kernel_traitsI6__halfS2_S2_S2_fjLj4096ELj1ELj1ELj4ELj16ENS_18Kernel_traits_baseILj4096ES2_S2_S2_S2_fjLj128EEEEELb1ELb1ELb0ELb1EEEvNS_9FwdParamsE:
	.zero		584


//--------------------- .nv.constant0._ZN10layer_norm13ln_fwd_kernelINS_13Kernel_traitsI6__halfS2_S2_S2_fjLj4096ELj1ELj1ELj4ELj16ENS_18Kernel_traits_baseILj4096ES2_S2_S2_S2_fjLj128EEEEELb1ELb1ELb1ELb0EEEvNS_9FwdParamsE --------------------------
	.section	.nv.constant0._ZN10layer_norm13ln_fwd_kernelINS_13Kernel_traitsI6__halfS2_S2_S2_fjLj4096ELj1ELj1ELj4ELj16ENS_18Kernel_traits_baseILj4096ES2_S2_S2_S2_fjLj128EEEEELb1ELb1ELb1ELb0EEEvNS_9FwdParamsE,"a",@progbits
	.sectionflags	@""
	.align	4
.nv.constant0._ZN10layer_norm13ln_fwd_kernelINS_13Kernel_traitsI6__halfS2_S2_S2_fjLj4096ELj1ELj1ELj4ELj16ENS_18Kernel_traits_baseILj4096ES2_S2_S2_S2_fjLj128EEEEELb1ELb1ELb1ELb0EEEvNS_9FwdParamsE:
	.zero		584


//--------------------- .nv.constant0._ZN10layer_norm13ln_fwd_kernelINS_13Kernel_traitsI6__halfS2_S2_S2_fjLj4096ELj1ELj1ELj4ELj16ENS_18Kernel_traits_baseILj4096ES2_S2_S2_S2_fjLj128EEEEELb1ELb1ELb1ELb1EEEvNS_9FwdParamsE --------------------------
	.section	.nv.constant0._ZN10layer_norm13ln_fwd_kernelINS_13Kernel_traitsI6__halfS2_S2_S2_fjLj4096ELj1ELj1ELj4ELj16ENS_18Kernel_traits_baseILj4096ES2_S2_S2_S2_fjLj128EEEEELb1ELb1ELb1ELb1EEEvNS_9FwdParamsE,"a",@progbits
	.sectionflags	@""
	.align	4
.nv.constant0._ZN10layer_norm13ln_fwd_kernelINS_13Kernel_traitsI6__halfS2_S2_S2_fjLj4096ELj1ELj1ELj4ELj16ENS_18Kernel_traits_baseILj4096ES2_S2_S2_S2_fjLj128EEEEELb1ELb1ELb1ELb1EEEvNS_9FwdParamsE:
	.zero		584


//--------------------- .nv.constant0._ZN10layer_norm13ln_fwd_kernelINS_13Kernel_traitsIf13__nv_bfloat16S2_S2_fjLj4096ELj1ELj1ELj4ELj16ENS_18Kernel_traits_baseILj4096EfS2_S2_S2_fjLj128EEEEELb0ELb0ELb0ELb0EEEvNS_9FwdParamsE --------------------------
	.section	.nv.constant0._ZN10layer_norm13ln_fwd_kernelINS_13Kernel_traitsIf13__nv_bfloat16S2_S2_fjLj4096ELj1ELj1ELj4ELj16ENS_18Kernel_traits_baseILj4096EfS2_S2_S2_fjLj128EEEEELb0ELb0ELb0ELb0EEEvNS_9FwdParamsE,"a",@progbits
	.sectionflags	@""
	.align	4
.nv.constant0._ZN10layer_norm13ln_fwd_kernelINS_13Kernel_traitsIf13__nv_bfloat16S2_S2_fjLj4096ELj1ELj1ELj4ELj16ENS_18Kernel_traits_baseILj4096EfS2_S2_S2_fjLj128EEEEELb0ELb0ELb0ELb0EEEvNS_9FwdParamsE:
	.zero		584


//--------------------- .nv.constant0._ZN10layer_norm13ln_fwd_kernelINS_13Kernel_traitsIf13__nv_bfloat16S2_S2_fjLj4096ELj1ELj1ELj4ELj16ENS_18Kernel_traits_baseILj4096EfS2_S2_S2_fjLj128EEEEELb0ELb0ELb0ELb1EEEvNS_9FwdParamsE --------------------------
	.section	.nv.constant0._ZN10layer_norm13ln_fwd_kernelINS_13Kernel_traitsIf13__nv_bfloat16S2_S2_fjLj4096ELj1ELj1ELj4ELj16ENS_18Kernel_traits_baseILj4096EfS2_S2_S2_fjLj128EEEEELb0ELb0ELb0ELb1EEEvNS_9FwdParamsE,"a",@progbits
	.sectionflags	@""
	.align	4
.nv.constant0._ZN10layer_norm13ln_fwd_kernelINS_13Kernel_traitsIf13__nv_bfloat16S2_S2_fjLj4096ELj1ELj1ELj4ELj16ENS_18Kernel_traits_baseILj4096EfS2_S2_S2_fjLj128EEEEELb0ELb0ELb0ELb1EEEvNS_9FwdParamsE:
	.zero		584


//--------------------- .nv.constant0._ZN10layer_norm13ln_fwd_kernelINS_13Kernel_traitsIf13__nv_bfloat16S2_S2_fjLj4096ELj1ELj1ELj4ELj16ENS_18Kernel_traits_baseILj4096EfS2_S2_S2_fjLj128EEEEELb0ELb0ELb1ELb0EEEvNS_9FwdParamsE --------------------------
	.section	.nv.constant0._ZN10layer_norm13ln_fwd_kernelINS_13Kernel_traitsIf13__nv_bfloat16S2_S2_fjLj4096ELj1ELj1ELj4ELj16ENS_18Kernel_traits_baseILj4096EfS2_S2_S2_fjLj128EEEEELb0ELb0ELb1ELb0EEEvNS_9FwdParamsE,"a",@progbits
	.sectionflags	@""
	.align	4
.nv.constant0._ZN10layer_norm13ln_fwd_kernelINS_13Kernel_traitsIf13__nv_bfloat16S2_S2_fjLj4096ELj1ELj1ELj4ELj16ENS_18Kernel_traits_baseILj4096EfS2_S2_S2_fjLj128EEEEELb0ELb0ELb1ELb0EEEvNS_9FwdParamsE:
	.zero		584


//--------------------- .nv.constant0._ZN10layer_norm13ln_fwd_kernelINS_13Kernel_traitsIf13__nv_bfloat16S2_S2_fjLj4096ELj1ELj1ELj4ELj16ENS_18Kernel_traits_baseILj4096EfS2_S2_S2_fjLj128EEEEELb0ELb0ELb1ELb1EEEvNS_9FwdParamsE --------------------------
	.section	.nv.constant0._ZN10layer_norm13ln_fwd_kernelINS_13Kernel_traitsIf13__nv_bfloat16S2_S2_fjLj4096ELj1ELj1ELj4ELj16ENS_18Kernel_traits_baseILj4096EfS2_S2_S2_fjLj128EEEEELb0ELb0ELb1ELb1EEEvNS_9FwdParamsE,"a",@progbits
	.sectionflags	@""
	.align	4
.nv.constant0._ZN10layer_norm13ln_fwd_kernelINS_13Kernel_traitsIf13__nv_bfloat16S2_S2_fjLj4096ELj1ELj1ELj4ELj16ENS_18Kernel_traits_baseILj4096EfS2_S2_S2_fjLj128EEEEELb0ELb0ELb1ELb1EEEvNS_9FwdParamsE:
	.zero		584


//--------------------- .nv.constant0._ZN10layer_norm13ln_fwd_kernelINS_13Kernel_traitsIf13__nv_bfloat16S2_S2_fjLj4096ELj1ELj1ELj4ELj16ENS_18Kernel_traits_baseILj4096EfS2_S2_S2_fjLj128EEEEELb0ELb1ELb0ELb0EEEvNS_9FwdParamsE --------------------------
	.section	.nv.constant0._ZN10layer_norm13ln_fwd_kernelINS_13Kernel_traitsIf13__nv_bfloat16S2_S2_fjLj4096ELj1ELj1ELj4ELj16ENS_18Kernel_traits_baseILj4096EfS2_S2_S2_fjLj128EEEEELb0ELb1ELb0ELb0EEEvNS_9FwdParamsE,"a",@progbits
	.sectionflags	@""
	.align	4
.nv.constant0._ZN10layer_norm13ln_fwd_kernelINS_13Kernel_traitsIf13__nv_bfloat16S2_S2_fjLj4096ELj1ELj1ELj4ELj16ENS_18Kernel_traits_baseILj4096EfS2_S2_S2_fjLj128EEEEELb0ELb1ELb0ELb0EEEvNS_9FwdParamsE:
	.zero		584


//--------------------- .nv.constant0._ZN10layer_norm13ln_fwd_kernelINS_13Kernel_traitsIf13__nv_bfloat16S2_S2_fjLj4096ELj1ELj1ELj4ELj16ENS_18Kernel_traits_baseILj4096EfS2_S2_S2_fjLj128EEEEELb0ELb1ELb0ELb1EEEvNS_9FwdParamsE --------------------------
	.section	.nv.constant0._ZN10layer_norm13ln_fwd_kernelINS_13Kernel_traitsIf13__nv_bfloat16S2_S2_fjLj4096ELj1ELj1ELj4ELj16ENS_18Kernel_traits_baseILj4096EfS2_S2_S2_fjLj128EEEEELb0ELb1ELb0ELb1EEEvNS_9FwdParamsE,"a",@progbits
	.sectionflags	@""
	.align	4
.nv.constant0._ZN10layer_norm13ln_fwd_kernelINS_13Kernel_traitsIf13__nv_bfloat16S2_S2_fjLj4096ELj1ELj1ELj4ELj16ENS_18Kernel_traits_baseILj4096EfS2_S2_S2_fjLj128EEEEELb0ELb1ELb0ELb1EEEvNS_9FwdParamsE:
	.zero		584


//--------------------- .nv.constant0._ZN10layer_norm13ln_fwd_kernelINS_13Kernel_traitsIf13__nv_bfloat16S2_S2_fjLj4096ELj1ELj1ELj4ELj16ENS_18Kernel_traits_baseILj4096EfS2_S2_S2_fjLj128EEEEELb0ELb1ELb1ELb0EEEvNS_9FwdParamsE --------------------------
	.section	.nv.constant0._ZN10layer_norm13ln_fwd_kernelINS_13Kernel_traitsIf13__nv_bfloat16S2_S2_fjLj4096ELj1ELj1ELj4ELj16ENS_18Kernel_traits_baseILj4096EfS2_S2_S2_fjLj128EEEEELb0ELb1ELb1ELb0EEEvNS_9FwdParamsE,"a",@progbits
	.sectionflags	@""
	.align	4
.nv.constant0._ZN10layer_norm13ln_fwd_kernelINS_13Kernel_traitsIf13__nv_bfloat16S2_S2_fjLj4096ELj1ELj1ELj4ELj16ENS_18Kernel_traits_baseILj4096EfS2_S2_S2_fjLj128EEEEELb0ELb1ELb1ELb0EEEvNS_9FwdParamsE:
	.zero		584


//--------------------- .nv.constant0._ZN10layer_norm13ln_fwd_kernelINS_13Kernel_traitsIf13__nv_bfloat16S2_S2_fjLj4096ELj1ELj1ELj4ELj16ENS_18Kernel_traits_baseILj4096EfS2_S2_S2_fjLj128EEEEELb0ELb1ELb1ELb1EEEvNS_9FwdParamsE --------------------------
	.section	.nv.constant0._ZN10layer_norm13ln_fwd_kernelINS_13Kernel_traitsIf13__nv_bfloat16S2_S2_fjLj4096ELj1ELj1ELj4ELj16ENS_18Kernel_traits_baseILj4096EfS2_S2_S2_fjLj128EEEEELb0ELb1ELb1ELb1EEEvNS_9FwdParamsE,"a",@progbits
	.sectionflags	@""
	.align	4
.nv.constant0._ZN10layer_norm13ln_fwd_kernelINS_13Kernel_traitsIf13__nv_bfloat16S2_S2_fjLj4096ELj1ELj1ELj4ELj16ENS_18Kernel_traits_baseILj4096EfS2_S2_S2_fjLj128EEEEELb0ELb1ELb1ELb1EEEvNS_9FwdParamsE:
	.zero		584


//--------------------- .nv.constant0._ZN10layer_norm13ln_fwd_kernelINS_13Kernel_traitsIf13__nv_bfloat16S2_S2_fjLj4096ELj1ELj1ELj4ELj16ENS_18Kernel_traits_baseILj4096EfS2_S2_S2_fjLj128EEEEELb1ELb0ELb0ELb0EEEvNS_9FwdParamsE --------------------------
	.section	.nv.constant0._ZN10layer_norm13ln_fwd_kernelINS_13Kernel_traitsIf13__nv_bfloat16S2_S2_fjLj4096ELj1ELj1ELj4ELj16ENS_18Kernel_traits_baseILj4096EfS2_S2_S2_fjLj128EEEEELb1ELb0ELb0ELb0EEEvNS_9FwdParamsE,"a",@progbits
	.sectionflags	@""
	.align	4
.nv.constant0._ZN10layer_norm13ln_fwd_kernelINS_13Kernel_traitsIf13__nv_bfloat16S2_S2_fjLj4096ELj1ELj1ELj4ELj16ENS_18Kernel_traits_baseILj4096EfS2_S2_S2_fjLj128EEEEELb1ELb0ELb0ELb0EEEvNS_9FwdParamsE:
	.zero		584


//--------------------- .nv.constant0._ZN10layer_norm13ln_fwd_kernelINS_13Kernel_traitsIf13__nv_bfloat16S2_S2_fjLj4096ELj1ELj1ELj4ELj16ENS_18Kernel_traits_baseILj4096EfS2_S2_S2_fjLj128EEEEELb1ELb0ELb0ELb1EEEvNS_9FwdParamsE --------------------------
	.section	.nv.constant0._ZN10layer_norm13ln_fwd_kernelINS_13Kernel_traitsIf13__nv_bfloat16S2_S2_fjLj4096ELj1ELj1ELj4ELj16ENS_18Kernel_traits_baseILj4096EfS2_S2_S2_fjLj128EEEEELb1ELb0ELb0ELb1EEEvNS_9FwdParamsE,"a",@progbits
	.sectionflags	@""
	.align	4
.nv.constant0._ZN10layer_norm13ln_fwd_kernelINS_13Kernel_traitsIf13__nv_bfloat16S2_S2_fjLj4096ELj1ELj1ELj4ELj16ENS_18Kernel_traits_baseILj4096EfS2_S2_S2_fjLj128EEEEELb1ELb0ELb0ELb1EEEvNS_9FwdParamsE:
	.zero		584


//--------------------- .nv.constant0._ZN10layer_norm13ln_fwd_kernelINS_13Kernel_traitsIf13__nv_bfloat16S2_S2_fjLj4096ELj1ELj1ELj4ELj16ENS_18Kernel_traits_baseILj4096EfS2_S2_S2_fjLj128EEEEELb1ELb0ELb1ELb0EEEvNS_9FwdParamsE --------------------------
	.section	.nv.constant0._ZN10layer_norm13ln_fwd_kernelINS_13Kernel_traitsIf13__nv_bfloat16S2_S2_fjLj4096ELj1ELj1ELj4ELj16ENS_18Kernel_traits_baseILj4096EfS2_S2_S2_fjLj128EEEEELb1ELb0ELb1ELb0EEEvNS_9FwdParamsE,"a",@progbits
	.sectionflags	@""
	.align	4
.nv.constant0._ZN10layer_norm13ln_fwd_kernelINS_13Kernel_traitsIf13__nv_bfloat16S2_S2_fjLj4096ELj1ELj1ELj4ELj16ENS_18Kernel_traits_baseILj4096EfS2_S2_S2_fjLj128EEEEELb1ELb0ELb1ELb0EEEvNS_9FwdParamsE:
	.zero		584


//--------------------- .nv.constant0._ZN10layer_norm13ln_fwd_kernelINS_13Kernel_traitsIf13__nv_bfloat16S2_S2_fjLj4096ELj1ELj1ELj4ELj16ENS_18Kernel_traits_baseILj4096EfS2_S2_S2_fjLj128EEEEELb1ELb0ELb1ELb1EEEvNS_9FwdParamsE --------------------------
	.section	.nv.constant0._ZN10layer_norm13ln_fwd_kernelINS_13Kernel_traitsIf13__nv_bfloat16S2_S2_fjLj4096ELj1ELj1ELj4ELj16ENS_18Kernel_traits_baseILj4096EfS2_S2_S2_fjLj128EEEEELb1ELb0ELb1ELb1EEEvNS_9FwdParamsE,"a",@progbits
	.sectionflags	@""
	.align	4
.nv.constant0._ZN10layer_norm13ln_fwd_kernelINS_13Kernel_traitsIf13__nv_bfloat16S2_S2_fjLj4096ELj1ELj1ELj4ELj16ENS_18Kernel_traits_baseILj4096EfS2_S2_S2_fjLj128EEEEELb1ELb0ELb1ELb1EEEvNS_9FwdParamsE:
	.zero		584


//--------------------- .nv.constant0._ZN10layer_norm13ln_fwd_kernelINS_13Kernel_traitsIf13__nv_bfloat16S2_S2_fjLj4096ELj1ELj1ELj4ELj16ENS_18Kernel_traits_baseILj4096EfS2_S2_S2_fjLj128EEEEELb1ELb1ELb0ELb0EEEvNS_9FwdParamsE --------------------------
	.section	.nv.constant0._ZN10layer_norm13ln_fwd_kernelINS_13Kernel_traitsIf13__nv_bfloat16S2_S2_fjLj4096ELj1ELj1ELj4ELj16ENS_18Kernel_traits_baseILj4096EfS2_S2_S2_fjLj128EEEEELb1ELb1ELb0ELb0EEEvNS_9FwdParamsE,"a",@progbits
	.sectionflags	@""
	.align	4
.nv.constant0._ZN10layer_norm13ln_fwd_kernelINS_13Kernel_traitsIf13__nv_bfloat16S2_S2_fjLj4096ELj1ELj1ELj4ELj16ENS_18Kernel_traits_baseILj4096EfS2_S2_S2_fjLj128EEEEELb1ELb1ELb0ELb0EEEvNS_9FwdParamsE:
	.zero		584


//--------------------- .nv.constant0._ZN10layer_norm13ln_fwd_kernelINS_13Kernel_traitsIf13__nv_bfloat16S2_S2_fjLj4096ELj1ELj1ELj4ELj16ENS_18Kernel_traits_baseILj4096EfS2_S2_S2_fjLj128EEEEELb1ELb1ELb0ELb1EEEvNS_9FwdParamsE --------------------------
	.section	.nv.constant0._ZN10layer_norm13ln_fwd_kernelINS_13Kernel_traitsIf13__nv_bfloat16S2_S2_fjLj4096ELj1ELj1ELj4ELj16ENS_18Kernel_traits_baseILj4096EfS2_S2_S2_fjLj128EEEEELb1ELb1ELb0ELb1EEEvNS_9FwdParamsE,"a",@progbits
	.sectionflags	@""
	.align	4
.nv.constant0._ZN10layer_norm13ln_fwd_kernelINS_13Kernel_traitsIf13__nv_bfloat16S2_S2_fjLj4096ELj1ELj1ELj4ELj16ENS_18Kernel_traits_baseILj4096EfS2_S2_S2_fjLj128EEEEELb1ELb1ELb0ELb1EEEvNS_9FwdParamsE:
	.zero		584


//--------------------- .nv.constant0._ZN10layer_norm13ln_fwd_kernelINS_13Kernel_traitsIf13__nv_bfloat16S2_S2_fjLj4096ELj1ELj1ELj4ELj16ENS_18Kernel_traits_baseILj4096EfS2_S2_S2_fjLj128EEEEELb1ELb1ELb1ELb0EEEvNS_9FwdParamsE --------------------------
	.section	.nv.constant0._ZN10layer_norm13ln_fwd_kernelINS_13Kernel_traitsIf13__nv_bfloat16S2_S2_fjLj4096ELj1ELj1ELj4ELj16ENS_18Kernel_traits_baseILj4096EfS2_S2_S2_fjLj128EEEEELb1ELb1ELb1ELb0EEEvNS_9FwdParamsE,"a",@progbits
	.sectionflags	@""
	.align	4
.nv.constant0._ZN10layer_norm13ln_fwd_kernelINS_13Kernel_traitsIf13__nv_bfloat16S2_S2_fjLj4096ELj1ELj1ELj4ELj16ENS_18Kernel_traits_baseILj4096EfS2_S2_S2_fjLj128EEEEELb1ELb1ELb1ELb0EEEvNS_9FwdParamsE:
	.zero		584


//--------------------- .nv.constant0._ZN10layer_norm13ln_fwd_kernelINS_13Kernel_traitsIf13__nv_bfloat16S2_S2_fjLj4096ELj1ELj1ELj4ELj16ENS_18Kernel_traits_baseILj4096EfS2_S2_S2_fjLj128EEEEELb1ELb1ELb1ELb1EEEvNS_9FwdParamsE --------------------------
	.section	.nv.constant0._ZN10layer_norm13ln_fwd_kernelINS_13Kernel_traitsIf13__nv_bfloat16S2_S2_fjLj4096ELj1ELj1ELj4ELj16ENS_18Kernel_traits_baseILj4096EfS2_S2_S2_fjLj128EEEEELb1ELb1ELb1ELb1EEEvNS_9FwdParamsE,"a",@progbits
	.sectionflags	@""
	.align	4
.nv.constant0._ZN10layer_norm13ln_fwd_kernelINS_13Kernel_traitsIf13__nv_bfloat16S2_S2_fjLj4096ELj1ELj1ELj4ELj16ENS_18Kernel_traits_baseILj4096EfS2_S2_S2_fjLj128EEEEELb1ELb1ELb1ELb1EEEvNS_9FwdParamsE:
	.zero		584


//--------------------- .nv.constant0._ZN10layer_norm13ln_fwd_kernelINS_13Kernel_traitsI13__nv_bfloat16S2_fS2_fjLj4096ELj1ELj1ELj4ELj16ENS_18Kernel_traits_baseILj4096ES2_S2_fS2_fjLj128EEEEELb0ELb0ELb0ELb0EEEvNS_9FwdParamsE --------------------------
	.section	.nv.constant0._ZN10layer_norm13ln_fwd_kernelINS_13Kernel_traitsI13__nv_bfloat16S2_fS2_fjLj4096ELj1ELj1ELj4ELj16ENS_18Kernel_traits_baseILj4096ES2_S2_fS2_fjLj128EEEEELb0ELb0ELb0ELb0EEEvNS_9FwdParamsE,"a",@progbits
	.sectionflags	@""
	.align	4
.nv.constant0._ZN10layer_norm13ln_fwd_kernelINS_13Kernel_traitsI13__nv_bfloat16S2_fS2_fjLj4096ELj1ELj1ELj4ELj16ENS_18Kernel_traits_baseILj4096ES2_S2_fS2_fjLj128EEEEELb0ELb0ELb0ELb0EEEvNS_9FwdParamsE:
	.zero		584


//--------------------- .nv.constant0._ZN10layer_norm13ln_fwd_kernelINS_13Kernel_traitsI13__nv_bfloat16S2_fS2_fjLj4096ELj1ELj1ELj4ELj16ENS_18Kernel_traits_baseILj4096ES2_S2_fS2_fjLj128EEEEELb0ELb0ELb0ELb1EEEvNS_9FwdParamsE --------------------------
	.section	.nv.constant0._ZN10layer_norm13ln_fwd_kernelINS_13Kernel_traitsI13__nv_bfloat16S2_fS2_fjLj4096ELj1ELj1ELj4ELj16ENS_18Kernel_traits_baseILj4096ES2_S2_fS2_fjLj128EEEEELb0ELb0ELb0ELb1EEEvNS_9FwdParamsE,"a",@progbits
	.sectionflags	@""
	.align	4
.nv.constant0._ZN10layer_norm13ln_fwd_kernelINS_13Kernel_traitsI13__nv_bfloat16S2_fS2_fjLj4096ELj1ELj1ELj4ELj16ENS_18Kernel_traits_baseILj4096ES2_S2_fS2_fjLj128EEEEELb0ELb0ELb0ELb1EEEvNS_9FwdParamsE:
	.zero		584


//--------------------- .nv.constant0._ZN10layer_norm13ln_fwd_kernelINS_13Kernel_traitsI13__nv_bfloat16S2_fS2_fjLj4096ELj1ELj1ELj4ELj16ENS_18Kernel_traits_baseILj4096ES2_S2_fS2_fjLj128EEEEELb0ELb0ELb1ELb0EEEvNS_9FwdParamsE --------------------------
	.section	.nv.constant0._ZN10layer_norm13ln_fwd_kernelINS_13Kernel_traitsI13__nv_bfloat16S2_fS2_fjLj4096ELj1ELj1ELj4ELj16ENS_18Kernel_traits_baseILj4096ES2_S2_fS2_fjLj128EEEEELb0ELb0ELb1ELb0EEEvNS_9FwdParamsE,"a",@progbits
	.sectionflags	@""
	.align	4
.nv.constant0._ZN10layer_norm13ln_fwd_kernelINS_13Kernel_traitsI13__nv_bfloat16S2_fS2_fjLj4096ELj1ELj1ELj4ELj16ENS_18Kernel_traits_baseILj4096ES2_S2_fS2_fjLj128EEEEELb0ELb0ELb1ELb0EEEvNS_9FwdParamsE:
	.zero		584


//--------------------- .nv.constant0._ZN10layer_norm13ln_fwd_kernelINS_13Kernel_traitsI13__nv_bfloat16S2_fS2_fjLj4096ELj1ELj1ELj4ELj16ENS_18Kernel_traits_baseILj4096ES2_S2_fS2_fjLj128EEEEELb0ELb0ELb1ELb1EEEvNS_9FwdParamsE --------------------------
	.section	.nv.constant0._ZN10layer_norm13ln_fwd_kernelINS_13Kernel_traitsI13__nv_bfloat16S2_fS2_fjLj4096ELj1ELj1ELj4ELj16ENS_18Kernel_traits_baseILj4096ES2_S2_fS2_fjLj128EEEEELb0ELb0ELb1ELb1EEEvNS_9FwdParamsE,"a",@progbits
	.sectionflags	@""
	.align	4
.nv.constant0._ZN10layer_norm13ln_fwd_kernelINS_13Kernel_traitsI13__nv_bfloat16S2_fS2_fjLj4096ELj1ELj1ELj4ELj16ENS_18Kernel_traits_baseILj4096ES2_S2_fS2_fjLj128EEEEELb0ELb0ELb1ELb1EEEvNS_9FwdParamsE:
	.zero		584


//--------------------- .nv.constant0._ZN10layer_norm13ln_fwd_kernelINS_13Kernel_traitsI13__nv_bfloat16S2_fS2_fjLj4096ELj1ELj1ELj4ELj16ENS_18Kernel_traits_baseILj4096ES2_S2_fS2_fjLj128EEEEELb0ELb1ELb0ELb0EEEvNS_9FwdParamsE --------------------------
	.section	.nv.constant0._ZN10layer_norm13ln_fwd_kernelINS_13Kernel_traitsI13__nv_bfloat16S2_fS2_fjLj4096ELj1ELj1ELj4ELj16ENS_18Kernel_traits_baseILj4096ES2_S2_fS2_fjLj128EEEEELb0ELb1ELb0ELb0EEEvNS_9FwdParamsE,"a",@progbits
	.sectionflags	@""
	.align	4
.nv.constant0._ZN10layer_norm13ln_fwd_kernelINS_13Kernel_traitsI13__nv_bfloat16S2_fS2_fjLj4096ELj1ELj1ELj4ELj16ENS_18Kernel_traits_baseILj4096ES2_S2_fS2_fjLj128EEEEELb0ELb1ELb0ELb0EEEvNS_9FwdParamsE:
	.zero		584


//--------------------- .nv.constant0._ZN10layer_norm13ln_fwd_kernelINS_13Kernel_traitsI13__nv_bfloat16S2_fS2_fjLj4096ELj1ELj1ELj4ELj16ENS_18Kernel_traits_baseILj4096ES2_S2_fS2_fjLj128EEEEELb0ELb1ELb0ELb1EEEvNS_9FwdParamsE --------------------------
	.section	.nv.constant0._ZN10layer_norm13ln_fwd_kernelINS_13Kernel_traitsI13__nv_bfloat16S2_fS2_fjLj4096ELj1ELj1ELj4ELj16ENS_18Kernel_traits_baseILj4096ES2_S2_fS2_fjLj128EEEEELb0ELb1ELb0ELb1EEEvNS_9FwdParamsE,"a",@progbits
	.sectionflags	@""
	.align	4
.nv.constant0._ZN10layer_norm13ln_fwd_kernelINS_13Kernel_traitsI13__nv_bfloat16S2_fS2_fjLj4096ELj1ELj1ELj4ELj16ENS_18Kernel_traits_baseILj4096ES2_S2_fS2_fjLj128EEEEELb0ELb1ELb0ELb1EEEvNS_9FwdParamsE:
	.zero		584


//--------------------- .nv.constant0._ZN10layer_norm13ln_fwd_kernelINS_13Kernel_traitsI13__nv_bfloat16S2_fS2_fjLj4096ELj1ELj1ELj4ELj16ENS_18Kernel_traits_baseILj4096ES2_S2_fS2_fjLj128EEEEELb0ELb1ELb1ELb0EEEvNS_9FwdParamsE --------------------------
	.section	.nv.constant0._ZN10layer_norm13ln_fwd_kernelINS_13Kernel_traitsI13__nv_bfloat16S2_fS2_fjLj4096ELj1ELj1ELj4ELj16ENS_18Kernel_traits_baseILj4096ES2_S2_fS2_fjLj128EEEEELb0ELb1ELb1ELb0EEEvNS_9FwdParamsE,"a",@progbits
	.sectionflags	@""
	.align	4
.nv.constant0._ZN10layer_norm13ln_fwd_kernelINS_13Kernel_traitsI13__nv_bfloat16S2_fS2_fjLj4096ELj1ELj1ELj4ELj16ENS_18Kernel_traits_baseILj4096ES2_S2_fS2_fjLj128EEEEELb0ELb1ELb1ELb0EEEvNS_9FwdParamsE:
	.zero		584


//--------------------- .nv.constant0._ZN10layer_norm13ln_fwd_kernelINS_13Kernel_traitsI13__nv_bfloat16S2_fS2_fjLj4096ELj1ELj1ELj4ELj16ENS_18Kernel_traits_baseILj4096ES2_S2_fS2_fjLj128EEEEELb0ELb1ELb1ELb1EEEvNS_9FwdParamsE --------------------------
	.section	.nv.constant0._ZN10layer_norm13ln_fwd_kernelINS_13Kernel_traitsI13__nv_bfloat16S2_fS2_fjLj4096ELj1ELj1ELj4ELj16ENS_18Kernel_traits_baseILj4096ES2_S2_fS2_fjLj128EEEEELb0ELb1ELb1ELb1EEEvNS_9FwdParamsE,"a",@progbits
	.sectionflags	@""
	.align	4
.nv.constant0._ZN10layer_norm13ln_fwd_kernelINS_13Kernel_traitsI13__nv_bfloat16S2_fS2_fjLj4096ELj1ELj1ELj4ELj16ENS_18Kernel_traits_baseILj4096ES2_S2_fS2_fjLj128EEEEELb0ELb1ELb1ELb1EEEvNS_9FwdParamsE:
	.zero		584


//--------------------- .nv.constant0._ZN10layer_norm13ln_fwd_kernelINS_13Kernel_traitsI13__nv_bfloat16S2_fS2_fjLj4096ELj1ELj1ELj4ELj16ENS_18Kernel_traits_baseILj4096ES2_S2_fS2_fjLj128EEEEELb1ELb0ELb0ELb0EEEvNS_9FwdParamsE --------------------------
	.section	.nv.constant0._ZN10layer_norm13ln_fwd_kernelINS_13Kernel_traitsI13__nv_bfloat16S2_fS2_fjLj4096ELj1ELj1ELj4ELj16ENS_18Kernel_traits_baseILj4096ES2_S2_fS2_fjLj128EEEEELb1ELb0ELb0ELb0EEEvNS_9FwdParamsE,"a",@progbits
	.sectionflags	@""
	.align	4
.nv.constant0._ZN10layer_norm13ln_fwd_kernelINS_13Kernel_traitsI13__nv_bfloat16S2_fS2_fjLj4096ELj1ELj1ELj4ELj16ENS_18Kernel_traits_baseILj4096ES2_S2_fS2_fjLj128EEEEELb1ELb0ELb0ELb0EEEvNS_9FwdParamsE:
	.zero		584


//--------------------- .nv.constant0._ZN10layer_norm13ln_fwd_kernelINS_13Kernel_traitsI13__nv_bfloat16S2_fS2_fjLj4096ELj1ELj1ELj4ELj16ENS_18Kernel_traits_baseILj4096ES2_S2_fS2_fjLj128EEEEELb1ELb0ELb0ELb1EEEvNS_9FwdParamsE --------------------------
	.section	.nv.constant0._ZN10layer_norm13ln_fwd_kernelINS_13Kernel_traitsI13__nv_bfloat16S2_fS2_fjLj4096ELj1ELj1ELj4ELj16ENS_18Kernel_traits_baseILj4096ES2_S2_fS2_fjLj128EEEEELb1ELb0ELb0ELb1EEEvNS_9FwdParamsE,"a",@progbits
	.sectionflags	@""
	.align	4
.nv.constant0._ZN10layer_norm13ln_fwd_kernelINS_13Kernel_traitsI13__nv_bfloat16S2_fS2_fjLj4096ELj1ELj1ELj4ELj16ENS_18Kernel_traits_baseILj4096ES2_S2_fS2_fjLj128EEEEELb1ELb0ELb0ELb1EEEvNS_9FwdParamsE:
	.zero		584


//--------------------- .nv.constant0._ZN10layer_norm13ln_fwd_kernelINS_13Kernel_traitsI13__nv_bfloat16S2_fS2_fjLj4096ELj1ELj1ELj4ELj16ENS_18Kernel_traits_baseILj4096ES2_S2_fS2_fjLj128EEEEELb1ELb0ELb1ELb0EEEvNS_9FwdParamsE --------------------------
	.section	.nv.constant0._ZN10layer_norm13ln_fwd_kernelINS_13Kernel_traitsI13__nv_bfloat16S2_fS2_fjLj4096ELj1ELj1ELj4ELj16ENS_18Kernel_traits_baseILj4096ES2_S2_fS2_fjLj128EEEEELb1ELb0ELb1ELb0EEEvNS_9FwdParamsE,"a",@progbits
	.sectionflags	@""
	.align	4
.nv.constant0._ZN10layer_norm13ln_fwd_kernelINS_13Kernel_traitsI13__nv_bfloat16S2_fS2_fjLj4096ELj1ELj1ELj4ELj16ENS_18Kernel_traits_baseILj4096ES2_S2_fS2_fjLj128EEEEELb1ELb0ELb1ELb0EEEvNS_9FwdParamsE:
	.zero		584


//--------------------- .nv.constant0._ZN10layer_norm13ln_fwd_kernelINS_13Kernel_traitsI13__nv_bfloat16S2_fS2_fjLj4096ELj1ELj1ELj4ELj16ENS_18Kernel_traits_baseILj4096ES2_S2_fS2_fjLj128EEEEELb1ELb0ELb1ELb1EEEvNS_9FwdParamsE --------------------------
	.section	.nv.constant0._ZN10layer_norm13ln_fwd_kernelINS_13Kernel_traitsI13__nv_bfloat16S2_fS2_fjLj4096ELj1ELj1ELj4ELj16ENS_18Kernel_traits_baseILj4096ES2_S2_fS2_fjLj128EEEEELb1ELb0ELb1ELb1EEEvNS_9FwdParamsE,"a",@progbits
	.sectionflags	@""
	.align	4
.nv.constant0._ZN10layer_norm13ln_fwd_kernelINS_13Kernel_traitsI13__nv_bfloat16S2_fS2_fjLj4096ELj1ELj1ELj4ELj16ENS_18Kernel_traits_baseILj4096ES2_S2_fS2_fjLj128EEEEELb1ELb0ELb1ELb1EEEvNS_9FwdParamsE:
	.zero		584


//--------------------- .nv.constant0._ZN10layer_norm13ln_fwd_kernelINS_13Kernel_traitsI13__nv_bfloat16S2_fS2_fjLj4096ELj1ELj1ELj4ELj16ENS_18Kernel_traits_baseILj4096ES2_S2_fS2_fjLj128EEEEELb1ELb1ELb0ELb0EEEvNS_9FwdParamsE --------------------------
	.section	.nv.constant0._ZN10layer_norm13ln_fwd_kernelINS_13Kernel_traitsI13__nv_bfloat16S2_fS2_fjLj4096ELj1ELj1ELj4ELj16ENS_18Kernel_traits_baseILj4096ES2_S2_fS2_fjLj128EEEEELb1ELb1ELb0ELb0EEEvNS_9FwdParamsE,"a",@progbits
	.sectionflags	@""
	.align	4
.nv.constant0._ZN10layer_norm13ln_fwd_kernelINS_13Kernel_traitsI13__nv_bfloat16S2_fS2_fjLj4096ELj1ELj1ELj4ELj16ENS_18Kernel_traits_baseILj4096ES2_S2_fS2_fjLj128EEEEELb1ELb1ELb0ELb0EEEvNS_9FwdParamsE:
	.zero		584


//--------------------- .nv.constant0._ZN10layer_norm13ln_fwd_kernelINS_13Kernel_traitsI13__nv_bfloat16S2_fS2_fjLj4096ELj1ELj1ELj4ELj16ENS_18Kernel_traits_baseILj4096ES2_S2_fS2_fjLj128EEEEELb1ELb1ELb0ELb1EEEvNS_9FwdParamsE --------------------------
	.section	.nv.constant0._ZN10layer_norm13ln_fwd_kernelINS_13Kernel_traitsI13__nv_bfloat16S2_fS2_fjLj4096ELj1ELj1ELj4ELj16ENS_18Kernel_traits_baseILj4096ES2_S2_fS2_fjLj128EEEEELb1ELb1ELb0ELb1EEEvNS_9FwdParamsE,"a",@progbits
	.sectionflags	@""
	.align	4
.nv.constant0._ZN10layer_norm13ln_fwd_kernelINS_13Kernel_traitsI13__nv_bfloat16S2_fS2_fjLj4096ELj1ELj1ELj4ELj16ENS_18Kernel_traits_baseILj4096ES2_S2_fS2_fjLj128EEEEELb1ELb1ELb0ELb1EEEvNS_9FwdParamsE:
	.zero		584


//--------------------- .nv.constant0._ZN10layer_norm13ln_fwd_kernelINS_13Kernel_traitsI13__nv_bfloat16S2_fS2_fjLj4096ELj1ELj1ELj4ELj16ENS_18Kernel_traits_baseILj4096ES2_S2_fS2_fjLj128EEEEELb1ELb1ELb1ELb0EEEvNS_9FwdParamsE --------------------------
	.section	.nv.constant0._ZN10layer_norm13ln_fwd_kernelINS_13Kernel_traitsI13__nv_bfloat16S2_fS2_fjLj4096ELj1ELj1ELj4ELj16ENS_18Kernel_traits_baseILj4096ES2_S2_fS2_fjLj128EEEEELb1ELb1ELb1ELb0EEEvNS_9FwdParamsE,"a",@progbits
	.sectionflags	@""
	.align	4
.nv.constant0._ZN10layer_norm13ln_fwd_kernelINS_13Kernel_traitsI13__nv_bfloat16S2_fS2_fjLj4096ELj1ELj1ELj4ELj16ENS_18Kernel_traits_baseILj4096ES2_S2_fS2_fjLj128EEEEELb1ELb1ELb1ELb0EEEvNS_9FwdParamsE:
	.zero		584


//--------------------- .nv.constant0._ZN10layer_norm13ln_fwd_kernelINS_13Kernel_traitsI13__nv_bfloat16S2_fS2_fjLj4096ELj1ELj1ELj4ELj16ENS_18Kernel_traits_baseILj4096ES2_S2_fS2_fjLj128EEEEELb1ELb1ELb1ELb1EEEvNS_9FwdParamsE --------------------------
	.section	.nv.constant0._ZN10layer_norm13ln_fwd_kernelINS_13Kernel_traitsI13__nv_bfloat16S2_fS2_fjLj4096ELj1ELj1ELj4ELj16ENS_18Kernel_traits_baseILj4096ES2_S2_fS2_fjLj128EEEEELb1ELb1ELb1ELb1EEEvNS_9FwdParamsE,"a",@progbits
	.sectionflags	@""
	.align	4
.nv.constant0._ZN10layer_norm13ln_fwd_kernelINS_13Kernel_traitsI13__nv_bfloat16S2_fS2_fjLj4096ELj1ELj1ELj4ELj16ENS_18Kernel_traits_baseILj4096ES2_S2_fS2_fjLj128EEEEELb1ELb1ELb1ELb1EEEvNS_9FwdParamsE:
	.zero		584


//--------------------- .nv.constant0._ZN10layer_norm13ln_fwd_kernelINS_13Kernel_traitsIf13__nv_bfloat16fS2_fjLj4096ELj1ELj1ELj4ELj16ENS_18Kernel_traits_baseILj4096EfS2_fS2_fjLj128EEEEELb0ELb0ELb0ELb0EEEvNS_9FwdParamsE --------------------------
	.section	.nv.constant0._ZN10layer_norm13ln_fwd_kernelINS_13Kernel_traitsIf13__nv_bfloat16fS2_fjLj4096ELj1ELj1ELj4ELj16ENS_18Kernel_traits_baseILj4096EfS2_fS2_fjLj128EEEEELb0ELb0ELb0ELb0EEEvNS_9FwdParamsE,"a",@progbits
	.sectionflags	@""
	.align	4
.nv.constant0._ZN10layer_norm13ln_fwd_kernelINS_13Kernel_traitsIf13__nv_bfloat16fS2_fjLj4096ELj1ELj1ELj4ELj16ENS_18Kernel_traits_baseILj4096EfS2_fS2_fjLj128EEEEELb0ELb0ELb0ELb0EEEvNS_9FwdParamsE:
	.zero		584


//--------------------- .nv.constant0._ZN10layer_norm13ln_fwd_kernelINS_13Kernel_traitsIf13__nv_bfloat16fS2_fjLj4096ELj1ELj1ELj4ELj16ENS_18Kernel_traits_baseILj4096EfS2_fS2_fjLj128EEEEELb0ELb0ELb0ELb1EEEvNS_9FwdParamsE --------------------------
	.section	.nv.constant0._ZN10layer_norm13ln_fwd_kernelINS_13Kernel_traitsIf13__nv_bfloat16fS2_fjLj4096ELj1ELj1ELj4ELj16ENS_18Kernel_traits_baseILj4096EfS2_fS2_fjLj128EEEEELb0ELb0ELb0ELb1EEEvNS_9FwdParamsE,"a",@progbits
	.sectionflags	@""
	.align	4
.nv.constant0._ZN10layer_norm13ln_fwd_kernelINS_13Kernel_traitsIf13__nv_bfloat16fS2_fjLj4096ELj1ELj1ELj4ELj16ENS_18Kernel_traits_baseILj4096EfS2_fS2_fjLj128EEEEELb0ELb0ELb0ELb1EEEvNS_9FwdParamsE:
	.zero		584


//--------------------- .nv.constant0._ZN10layer_norm13ln_fwd_kernelINS_13Kernel_traitsIf13__nv_bfloat16fS2_fjLj4096ELj1ELj1ELj4ELj16ENS_18Kernel_traits_baseILj4096EfS2_fS2_fjLj128EEEEELb0ELb0ELb1ELb0EEEvNS_9FwdParamsE --------------------------
	.section	.nv.constant0._ZN10layer_norm13ln_fwd_kernelINS_13Kernel_traitsIf13__nv_bfloat16fS2_fjLj4096ELj1ELj1ELj4ELj16ENS_18Kernel_traits_baseILj4096EfS2_fS2_fjLj128EEEEELb0ELb0ELb1ELb0EEEvNS_9FwdParamsE,"a",@progbits
	.sectionflags	@""
	.align	4
.nv.constant0._ZN10layer_norm13ln_fwd_kernelINS_13Kernel_traitsIf13__nv_bfloat16fS2_fjLj4096ELj1ELj1ELj4ELj16ENS_18Kernel_traits_baseILj4096EfS2_fS2_fjLj128EEEEELb0ELb0ELb1ELb0EEEvNS_9FwdParamsE:
	.zero		584


//--------------------- .nv.constant0._ZN10layer_norm13ln_fwd_kernelINS_13Kernel_traitsIf13__nv_bfloat16fS2_fjLj4096ELj1ELj1ELj4ELj16ENS_18Kernel_traits_baseILj4096EfS2_fS2_fjLj128EEEEELb0ELb0ELb1ELb1EEEvNS_9FwdParamsE --------------------------
	.section	.nv.constant0._ZN10layer_norm13ln_fwd_kernelINS_13Kernel_traitsIf13__nv_bfloat16fS2_fjLj4096ELj1ELj1ELj4ELj16ENS_18Kernel_traits_baseILj4096EfS2_fS2_fjLj128EEEEELb0ELb0ELb1ELb1EEEvNS_9FwdParamsE,"a",@progbits
	.sectionflags	@""
	.align	4
.nv.constant0._ZN10layer_norm13ln_fwd_kernelINS_13Kernel_traitsIf13__nv_bfloat16fS2_fjLj4096ELj1ELj1ELj4ELj16ENS_18Kernel_traits_baseILj4096EfS2_fS2_fjLj128EEEEELb0ELb0ELb1ELb1EEEvNS_9FwdParamsE:
	.zero		584


//--------------------- .nv.constant0._ZN10layer_norm13ln_fwd_kernelINS_13Kernel_traitsIf13__nv_bfloat16fS2_fjLj4096ELj1ELj1ELj4ELj16ENS_18Kernel_traits_baseILj4096EfS2_fS2_fjLj128EEEEELb0ELb1ELb0ELb0EEEvNS_9FwdParamsE --------------------------
	.section	.nv.constant0._ZN10layer_norm13ln_fwd_kernelINS_13Kernel_traitsIf13__nv_bfloat16fS2_fjLj4096ELj1ELj1ELj4ELj16ENS_18Kernel_traits_baseILj4096EfS2_fS2_fjLj128EEEEELb0ELb1ELb0ELb0EEEvNS_9FwdParamsE,"a",@progbits
	.sectionflags	@""
	.align	4
.nv.constant0._ZN10layer_norm13ln_fwd_kernelINS_13Kernel_traitsIf13__nv_bfloat16fS2_fjLj4096ELj1ELj1ELj4ELj16ENS_18Kernel_traits_baseILj4096EfS2_fS2_fjLj128EEEEELb0ELb1ELb0ELb0EEEvNS_9FwdParamsE:
	.zero		584


//--------------------- .nv.constant0._ZN10layer_norm13ln_fwd_kernelINS_13Kernel_traitsIf13__nv_bfloat16fS2_fjLj4096ELj1ELj1ELj4ELj16ENS_18Kernel_traits_baseILj4096EfS2_fS2_fjLj128EEEEELb0ELb1ELb0ELb1EEEvNS_9FwdParamsE --------------------------
	.section	.nv.constant0._ZN10layer_norm13ln_fwd_kernelINS_13Kernel_traitsIf13__nv_bfloat16fS2_fjLj4096ELj1ELj1ELj4ELj16ENS_18Kernel_traits_baseILj4096EfS2_fS2_fjLj128EEEEELb0ELb1ELb0ELb1EEEvNS_9FwdParamsE,"a",@progbits
	.sectionflags	@""
	.align	4
.nv.constant0._ZN10layer_norm13ln_fwd_kernelINS_13Kernel_traitsIf13__nv_bfloat16fS2_fjLj4096ELj1ELj1ELj4ELj16ENS_18Kernel_traits_baseILj4096EfS2_fS2_fjLj128EEEEELb0ELb1ELb0ELb1EEEvNS_9FwdParamsE:
	.zero		584


//--------------------- .nv.constant0._ZN10layer_norm13ln_fwd_kernelINS_13Kernel_traitsIf13__nv_bfloat16fS2_fjLj4096ELj1ELj1ELj4ELj16ENS_18Kernel_traits_baseILj4096EfS2_fS2_fjLj128EEEEELb0ELb1ELb1ELb0EEEvNS_9FwdParamsE --------------------------
	.section	.nv.constant0._ZN10layer_norm13ln_fwd_kernelINS_13Kernel_traitsIf13__nv_bfloat16fS2_fjLj4096ELj1ELj1ELj4ELj16ENS_18Kernel_traits_baseILj4096EfS2_fS2_fjLj128EEEEELb0ELb1ELb1ELb0EEEvNS_9FwdParamsE,"a",@progbits
	.sectionflags	@""
	.align	4
.nv.constant0._ZN10layer_norm13ln_fwd_kernelINS_13Kernel_traitsIf13__nv_bfloat16fS2_fjLj4096ELj1ELj1ELj4ELj16ENS_18Kernel_traits_baseILj4096EfS2_fS2_fjLj128EEEEELb0ELb1ELb1ELb0EEEvNS_9FwdParamsE:
	.zero		584


//--------------------- .nv.constant0._ZN10layer_norm13ln_fwd_kernelINS_13Kernel_traitsIf13__nv_bfloat16fS2_fjLj4096ELj1ELj1ELj4ELj16ENS_18Kernel_traits_baseILj4096EfS2_fS2_fjLj128EEEEELb0ELb1ELb1ELb1EEEvNS_9FwdParamsE --------------------------
	.section	.nv.constant0._ZN10layer_norm13ln_fwd_kernelINS_13Kernel_traitsIf13__nv_bfloat16fS2_fjLj4096ELj1ELj1ELj4ELj16ENS_18Kernel_traits_baseILj4096EfS2_fS2_fjLj128EEEEELb0ELb1ELb1ELb1EEEvNS_9FwdParamsE,"a",@progbits
	.sectionflags	@""
	.align	4
.nv.constant0._ZN10layer_norm13ln_fwd_kernelINS_13Kernel_traitsIf13__nv_bfloat16fS2_fjLj4096ELj1ELj1ELj4ELj16ENS_18Kernel_traits_baseILj4096EfS2_fS2_fjLj128EEEEELb0ELb1ELb1ELb1EEEvNS_9FwdParamsE:
	.zero		584


//--------------------- .nv.constant0._ZN10layer_norm13ln_fwd_kernelINS_13Kernel_traitsIf13__nv_bfloat16fS2_fjLj4096ELj1ELj1ELj4ELj16ENS_18Kernel_traits_baseILj4096EfS2_fS2_fjLj128EEEEELb1ELb0ELb0ELb0EEEvNS_9FwdParamsE --------------------------
	.section	.nv.constant0._ZN10layer_norm13ln_fwd_kernelINS_13Kernel_traitsIf13__nv_bfloat16fS2_fjLj4096ELj1ELj1ELj4ELj16ENS_18Kernel_traits_baseILj4096EfS2_fS2_fjLj128EEEEELb1ELb0ELb0ELb0EEEvNS_9FwdParamsE,"a",@progbits
	.sectionflags	@""
	.align	4
.nv.constant0._ZN10layer_norm13ln_fwd_kernelINS_13Kernel_traitsIf13__nv_bfloat16fS2_fjLj4096ELj1ELj1ELj4ELj16ENS_18Kernel_traits_baseILj4096EfS2_fS2_fjLj128EEEEELb1ELb0ELb0ELb0EEEvNS_9FwdParamsE:
	.zero		584


//--------------------- .nv.constant0._ZN10layer_norm13ln_fwd_kernelINS_13Kernel_traitsIf13__nv_bfloat16fS2_fjLj4096ELj1ELj1ELj4ELj16ENS_18Kernel_traits_baseILj4096EfS2_fS2_fjLj128EEEEELb1ELb0ELb0ELb1EEEvNS_9FwdParamsE --------------------------
	.section	.nv.constant0._ZN10layer_norm13ln_fwd_kernelINS_13Kernel_traitsIf13__nv_bfloat16fS2_fjLj4096ELj1ELj1ELj4ELj16ENS_18Kernel_traits_baseILj4096EfS2_fS2_fjLj128EEEEELb1ELb0ELb0ELb1EEEvNS_9FwdParamsE,"a",@progbits
	.sectionflags	@""
	.align	4
.nv.constant0._ZN10layer_norm13ln_fwd_kernelINS_13Kernel_traitsIf13__nv_bfloat16fS2_fjLj4096ELj1ELj1ELj4ELj16ENS_18Kernel_traits_baseILj4096EfS2_fS2_fjLj128EEEEELb1ELb0ELb0ELb1EEEvNS_9FwdParamsE:
	.zero		584


//--------------------- .nv.constant0._ZN10layer_norm13ln_fwd_kernelINS_13Kernel_traitsIf13__nv_bfloat16fS2_fjLj4096ELj1ELj1ELj4ELj16ENS_18Kernel_traits_baseILj4096EfS2_fS2_fjLj128EEEEELb1ELb0ELb1ELb0EEEvNS_9FwdParamsE --------------------------
	.section	.nv.constant0._ZN10layer_norm13ln_fwd_kernelINS_13Kernel_traitsIf13__nv_bfloat16fS2_fjLj4096ELj1ELj1ELj4ELj16ENS_18Kernel_traits_baseILj4096EfS2_fS2_fjLj128EEEEELb1ELb0ELb1ELb0EEEvNS_9FwdParamsE,"a",@progbits
	.sectionflags	@""
	.align	4
.nv.constant0._ZN10layer_norm13ln_fwd_kernelINS_13Kernel_traitsIf13__nv_bfloat16fS2_fjLj4096ELj1ELj1ELj4ELj16ENS_18Kernel_traits_baseILj4096EfS2_fS2_fjLj128EEEEELb1ELb0ELb1ELb0EEEvNS_9FwdParamsE:
	.zero		584


//--------------------- .nv.constant0._ZN10layer_norm13ln_fwd_kernelINS_13Kernel_traitsIf13__nv_bfloat16fS2_fjLj4096ELj1ELj1ELj4ELj16ENS_18Kernel_traits_baseILj4096EfS2_fS2_fjLj128EEEEELb1ELb0ELb1ELb1EEEvNS_9FwdParamsE --------------------------
	.section	.nv.constant0._ZN10layer_norm13ln_fwd_kernelINS_13Kernel_traitsIf13__nv_bfloat16fS2_fjLj4096ELj1ELj1ELj4ELj16ENS_18Kernel_traits_baseILj4096EfS2_fS2_fjLj128EEEEELb1ELb0ELb1ELb1EEEvNS_9FwdParamsE,"a",@progbits
	.sectionflags	@""
	.align	4
.nv.constant0._ZN10layer_norm13ln_fwd_kernelINS_13Kernel_traitsIf13__nv_bfloat16fS2_fjLj4096ELj1ELj1ELj4ELj16ENS_18Kernel_traits_baseILj4096EfS2_fS2_fjLj128EEEEELb1ELb0ELb1ELb1EEEvNS_9FwdParamsE:
	.zero		584


//--------------------- .nv.constant0._ZN10layer_norm13ln_fwd_kernelINS_13Kernel_traitsIf13__nv_bfloat16fS2_fjLj4096ELj1ELj1ELj4ELj16ENS_18Kernel_traits_baseILj4096EfS2_fS2_fjLj128EEEEELb1ELb1ELb0ELb0EEEvNS_9FwdParamsE --------------------------
	.section	.nv.constant0._ZN10layer_norm13ln_fwd_kernelINS_13Kernel_traitsIf13__nv_bfloat16fS2_fjLj4096ELj1ELj1ELj4ELj16ENS_18Kernel_traits_baseILj4096EfS2_fS2_fjLj128EEEEELb1ELb1ELb0ELb0EEEvNS_9FwdParamsE,"a",@progbits
	.sectionflags	@""
	.align	4
.nv.constant0._ZN10layer_norm13ln_fwd_kernelINS_13Kernel_traitsIf13__nv_bfloat16fS2_fjLj4096ELj1ELj1ELj4ELj16ENS_18Kernel_traits_baseILj4096EfS2_fS2_fjLj128EEEEELb1ELb1ELb0ELb0EEEvNS_9FwdParamsE:
	.zero		584


//--------------------- .nv.constant0._ZN10layer_norm13ln_fwd_kernelINS_13Kernel_traitsIf13__nv_bfloat16fS2_fjLj4096ELj1ELj1ELj4ELj16ENS_18Kernel_traits_baseILj4096EfS2_fS2_fjLj128EEEEELb1ELb1ELb0ELb1EEEvNS_9FwdParamsE --------------------------
	.section	.nv.constant0._ZN10layer_norm13ln_fwd_kernelINS_13Kernel_traitsIf13__nv_bfloat16fS2_fjLj4096ELj1ELj1ELj4ELj16ENS_18Kernel_traits_baseILj4096EfS2_fS2_fjLj128EEEEELb1ELb1ELb0ELb1EEEvNS_9FwdParamsE,"a",@progbits
	.sectionflags	@""
	.align	4
.nv.constant0._ZN10layer_norm13ln_fwd_kernelINS_13Kernel_traitsIf13__nv_bfloat16fS2_fjLj4096ELj1ELj1ELj4ELj16ENS_18Kernel_traits_baseILj4096EfS2_fS2_fjLj128EEEEELb1ELb1ELb0ELb1EEEvNS_9FwdParamsE:
	.zero		584


//--------------------- .nv.constant0._ZN10layer_norm13ln_fwd_kernelINS_13Kernel_traitsIf13__nv_bfloat16fS2_fjLj4096ELj1ELj1ELj4ELj16ENS_18Kernel_traits_baseILj4096EfS2_fS2_fjLj128EEEEELb1ELb1ELb1ELb0EEEvNS_9FwdParamsE --------------------------
	.section	.nv.constant0._ZN10layer_norm13ln_fwd_kernelINS_13Kernel_traitsIf13__nv_bfloat16fS2_fjLj4096ELj1ELj1ELj4ELj16ENS_18Kernel_traits_baseILj4096EfS2_fS2_fjLj128EEEEELb1ELb1ELb1ELb0EEEvNS_9FwdParamsE,"a",@progbits
	.sectionflags	@""
	.align	4
.nv.constant0._ZN10layer_norm13ln_fwd_kernelINS_13Kernel_traitsIf13__nv_bfloat16fS2_fjLj4096ELj1ELj1ELj4ELj16ENS_18Kernel_traits_baseILj4096EfS2_fS2_fjLj128EEEEELb1ELb1ELb1ELb0EEEvNS_9FwdParamsE:
	.zero		584


//--------------------- .nv.constant0._ZN10layer_norm13ln_fwd_kernelINS_13Kernel_traitsIf13__nv_bfloat16fS2_fjLj4096ELj1ELj1ELj4ELj16ENS_18Kernel_traits_baseILj4096EfS2_fS2_fjLj128EEEEELb1ELb1ELb1ELb1EEEvNS_9FwdParamsE --------------------------
	.section	.nv.constant0._ZN10layer_norm13ln_fwd_kernelINS_13Kernel_traitsIf13__nv_bfloat16fS2_fjLj4096ELj1ELj1ELj4ELj16ENS_18Kernel_traits_baseILj4096EfS2_fS2_fjLj128EEEEELb1ELb1ELb1ELb1EEEvNS_9FwdParamsE,"a",@progbits
	.sectionflags	@""
	.align	4
.nv.constant0._ZN10layer_norm13ln_fwd_kernelINS_13Kernel_traitsIf13__nv_bfloat16fS2_fjLj4096ELj1ELj1ELj4ELj16ENS_18Kernel_traits_baseILj4096EfS2_fS2_fjLj128EEEEELb1ELb1ELb1ELb1EEEvNS_9FwdParamsE:
	.zero		584


//--------------------- .nv.constant0._ZN10layer_norm13ln_fwd_kernelINS_13Kernel_traitsIf6__halfS2_S2_fjLj4096ELj1ELj1ELj4ELj16ENS_18Kernel_traits_baseILj4096EfS2_S2_S2_fjLj128EEEEELb0ELb0ELb0ELb0EEEvNS_9FwdParamsE --------------------------
	.section	.nv.constant0._ZN10layer_norm13ln_fwd_kernelINS_13Kernel_traitsIf6__halfS2_S2_fjLj4096ELj1ELj1ELj4ELj16ENS_18Kernel_traits_baseILj4096EfS2_S2_S2_fjLj128EEEEELb0ELb0ELb0ELb0EEEvNS_9FwdParamsE,"a",@progbits
	.sectionflags	@""
	.align	4
.nv.constant0._ZN10layer_norm13ln_fwd_kernelINS_13Kernel_traitsIf6__halfS2_S2_fjLj4096ELj1ELj1ELj4ELj16ENS_18Kernel_traits_baseILj4096EfS2_S2_S2_fjLj128EEEEELb0ELb0ELb0ELb0EEEvNS_9FwdParamsE:
	.zero		584


//--------------------- .nv.constant0._ZN10layer_norm13ln_fwd_kernelINS_13Kernel_traitsIf6__halfS2_S2_fjLj4096ELj1ELj1ELj4ELj16ENS_18Kernel_traits_baseILj4096EfS2_S2_S2_fjLj128EEEEELb0ELb0ELb0ELb1EEEvNS_9FwdParamsE --------------------------
	.section	.nv.constant0._ZN10layer_norm13ln_fwd_kernelINS_13Kernel_traitsIf6__halfS2_S2_fjLj4096ELj1ELj1ELj4ELj16ENS_18Kernel_traits_baseILj4096EfS2_S2_S2_fjLj128EEEEELb0ELb0ELb0ELb1EEEvNS_9FwdParamsE,"a",@progbits
	.sectionflags	@""
	.align	4
.nv.constant0._ZN10layer_norm13ln_fwd_kernelINS_13Kernel_traitsIf6__halfS2_S2_fjLj4096ELj1ELj1ELj4ELj16ENS_18Kernel_traits_baseILj4096EfS2_S2_S2_fjLj128EEEEELb0ELb0ELb0ELb1EEEvNS_9FwdParamsE:
	.zero		584


//--------------------- .nv.constant0._ZN10layer_norm13ln_fwd_kernelINS_13Kernel_traitsIf6__halfS2_S2_fjLj4096ELj1ELj1ELj4ELj16ENS_18Kernel_traits_baseILj4096EfS2_S2_S2_fjLj128EEEEELb0ELb0ELb1ELb0EEEvNS_9FwdParamsE --------------------------
	.section	.nv.constant0._ZN10layer_norm13ln_fwd_kernelINS_13Kernel_traitsIf6__halfS2_S2_fjLj4096ELj1ELj1ELj4ELj16ENS_18Kernel_traits_baseILj4096EfS2_S2_S2_fjLj128EEEEELb0ELb0ELb1ELb0EEEvNS_9FwdParamsE,"a",@progbits
	.sectionflags	@""
	.align	4
.nv.constant0._ZN10layer_norm13ln_fwd_kernelINS_13Kernel_traitsIf6__halfS2_S2_fjLj4096ELj1ELj1ELj4ELj16ENS_18Kernel_traits_baseILj4096EfS2_S2_S2_fjLj128EEEEELb0ELb0ELb1ELb0EEEvNS_9FwdParamsE:
	.zero		584


//--------------------- .nv.constant0._ZN10layer_norm13ln_fwd_kernelINS_13Kernel_traitsIf6__halfS2_S2_fjLj4096ELj1ELj1ELj4ELj16ENS_18Kernel_traits_baseILj4096EfS2_S2_S2_fjLj128EEEEELb0ELb0ELb1ELb1EEEvNS_9FwdParamsE --------------------------
	.section	.nv.constant0._ZN10layer_norm13ln_fwd_kernelINS_13Kernel_traitsIf6__halfS2_S2_fjLj4096ELj1ELj1ELj4ELj16ENS_18Kernel_traits_baseILj4096EfS2_S2_S2_fjLj128EEEEELb0ELb0ELb1ELb1EEEvNS_9FwdParamsE,"a",@progbits
	.sectionflags	@""
	.align	4
.nv.constant0._ZN10layer_norm13ln_fwd_kernelINS_13Kernel_traitsIf6__halfS2_S2_fjLj4096ELj1ELj1ELj4ELj16ENS_18Kernel_traits_baseILj4096EfS2_S2_S2_fjLj128EEEEELb0ELb0ELb1ELb1EEEvNS_9FwdParamsE:
	.zero		584


//--------------------- .nv.constant0._ZN10layer_norm13ln_fwd_kernelINS_13Kernel_traitsIf6__halfS2_S2_fjLj4096ELj1ELj1ELj4ELj16ENS_18Kernel_traits_baseILj4096EfS2_S2_S2_fjLj128EEEEELb0ELb1ELb0ELb0EEEvNS_9FwdParamsE --------------------------
	.section	.nv.constant0._ZN10layer_norm13ln_fwd_kernelINS_13Kernel_traitsIf6__halfS2_S2_fjLj4096ELj1ELj1ELj4ELj16ENS_18Kernel_traits_baseILj4096EfS2_S2_S2_fjLj128EEEEELb0ELb1ELb0ELb0EEEvNS_9FwdParamsE,"a",@progbits
	.sectionflags	@""
	.align	4
.nv.constant0._ZN10layer_norm13ln_fwd_kernelINS_13Kernel_traitsIf6__halfS2_S2_fjLj4096ELj1ELj1ELj4ELj16ENS_18Kernel_traits_baseILj4096EfS2_S2_S2_fjLj128EEEEELb0ELb1ELb0ELb0EEEvNS_9FwdParamsE:
	.zero		584


//--------------------- .nv.constant0._ZN10layer_norm13ln_fwd_kernelINS_13Kernel_traitsIf6__halfS2_S2_fjLj4096ELj1ELj1ELj4ELj16ENS_18Kernel_traits_baseILj4096EfS2_S2_S2_fjLj128EEEEELb0ELb1ELb0ELb1EEEvNS_9FwdParamsE --------------------------
	.section	.nv.constant0._ZN10layer_norm13ln_fwd_kernelINS_13Kernel_traitsIf6__halfS2_S2_fjLj4096ELj1ELj1ELj4ELj16ENS_18Kernel_traits_baseILj4096EfS2_S2_S2_fjLj128EEEEELb0ELb1ELb0ELb1EEEvNS_9FwdParamsE,"a",@progbits
	.sectionflags	@""
	.align	4
.nv.constant0._ZN10layer_norm13ln_fwd_kernelINS_13Kernel_traitsIf6__halfS2_S2_fjLj4096ELj1ELj1ELj4ELj16ENS_18Kernel_traits_baseILj4096EfS2_S2_S2_fjLj128EEEEELb0ELb1ELb0ELb1EEEvNS_9FwdParamsE:
	.zero		584


//--------------------- .nv.constant0._ZN10layer_norm13ln_fwd_kernelINS_13Kernel_traitsIf6__halfS2_S2_fjLj4096ELj1ELj1ELj4ELj16ENS_18Kernel_traits_baseILj4096EfS2_S2_S2_fjLj128EEEEELb0ELb1ELb1ELb0EEEvNS_9FwdParamsE --------------------------
	.section	.nv.constant0._ZN10layer_norm13ln_fwd_kernelINS_13Kernel_traitsIf6__halfS2_S2_fjLj4096ELj1ELj1ELj4ELj16ENS_18Kernel_traits_baseILj4096EfS2_S2_S2_fjLj128EEEEELb0ELb1ELb1ELb0EEEvNS_9FwdParamsE,"a",@progbits
	.sectionflags	@""
	.align	4
.nv.constant0._ZN10layer_norm13ln_fwd_kernelINS_13Kernel_traitsIf6__halfS2_S2_fjLj4096ELj1ELj1ELj4ELj16ENS_18Kernel_traits_baseILj4096EfS2_S2_S2_fjLj128EEEEELb0ELb1ELb1ELb0EEEvNS_9FwdParamsE:
	.zero		584


//--------------------- .nv.constant0._ZN10layer_norm13ln_fwd_kernelINS_13Kernel_traitsIf6__halfS2_S2_fjLj4096ELj1ELj1ELj4ELj16ENS_18Kernel_traits_baseILj4096EfS2_S2_S2_fjLj128EEEEELb0ELb1ELb1ELb1EEEvNS_9FwdParamsE --------------------------
	.section	.nv.constant0._ZN10layer_norm13ln_fwd_kernelINS_13Kernel_traitsIf6__halfS2_S2_fjLj4096ELj1ELj1ELj4ELj16ENS_18Kernel_traits_baseILj4096EfS2_S2_S2_fjLj128EEEEELb0ELb1ELb1ELb1EEEvNS_9FwdParamsE,"a",@progbits
	.sectionflags	@""
	.align	4
.nv.constant0._ZN10layer_norm13ln_fwd_kernelINS_13Kernel_traitsIf6__halfS2_S2_fjLj4096ELj1ELj1ELj4ELj16ENS_18Kernel_traits_baseILj4096EfS2_S2_S2_fjLj128EEEEELb0ELb1ELb1ELb1EEEvNS_9FwdParamsE:
	.zero		584


//--------------------- .nv.constant0._ZN10layer_norm13ln_fwd_kernelINS_13Kernel_traitsIf6__halfS2_S2_fjLj4096ELj1ELj1ELj4ELj16ENS_18Kernel_traits_baseILj4096EfS2_S2_S2_fjLj128EEEEELb1ELb0ELb0ELb0EEEvNS_9FwdParamsE --------------------------
	.section	.nv.constant0._ZN10layer_norm13ln_fwd_kernelINS_13Kernel_traitsIf6__halfS2_S2_fjLj4096ELj1ELj1ELj4ELj16ENS_18Kernel_traits_baseILj4096EfS2_S2_S2_fjLj128EEEEELb1ELb0ELb0ELb0EEEvNS_9FwdParamsE,"a",@progbits
	.sectionflags	@""
	.align	4
.nv.constant0._ZN10layer_norm13ln_fwd_kernelINS_13Kernel_traitsIf6__halfS2_S2_fjLj4096ELj1ELj1ELj4ELj16ENS_18Kernel_traits_baseILj4096EfS2_S2_S2_fjLj128EEEEELb1ELb0ELb0ELb0EEEvNS_9FwdParamsE:
	.zero		584


//--------------------- .nv.constant0._ZN10layer_norm13ln_fwd_kernelINS_13Kernel_traitsIf6__halfS2_S2_fjLj4096ELj1ELj1ELj4ELj16ENS_18Kernel_traits_baseILj4096EfS2_S2_S2_fjLj128EEEEELb1ELb0ELb0ELb1EEEvNS_9FwdParamsE --------------------------
	.section	.nv.constant0._ZN10layer_norm13ln_fwd_kernelINS_13Kernel_traitsIf6__halfS2_S2_fjLj4096ELj1ELj1ELj4ELj16ENS_18Kernel_traits_baseILj4096EfS2_S2_S2_fjLj128EEEEELb1ELb0ELb0ELb1EEEvNS_9FwdParamsE,"a",@progbits
	.sectionflags	@""
	.align	4
.nv.constant0._ZN10layer_norm13ln_fwd_kernelINS_13Kernel_traitsIf6__halfS2_S2_fjLj4096ELj1ELj1ELj4ELj16ENS_18Kernel_traits_baseILj4096EfS2_S2_S2_fjLj128EEEEELb1ELb0ELb0ELb1EEEvNS_9FwdParamsE:
	.zero		584


//--------------------- .nv.constant0._ZN10layer_norm13ln_fwd_kernelINS_13Kernel_traitsIf6__halfS2_S2_fjLj4096ELj1ELj1ELj4ELj16ENS_18Kernel_traits_baseILj4096EfS2_S2_S2_fjLj128EEEEELb1ELb0ELb1ELb0EEEvNS_9FwdParamsE --------------------------
	.section	.nv.constant0._ZN10layer_norm13ln_fwd_kernelINS_13Kernel_traitsIf6__halfS2_S2_fjLj4096ELj1ELj1ELj4ELj16ENS_18Kernel_traits_baseILj4096EfS2_S2_S2_fjLj128EEEEELb1ELb0ELb1ELb0EEEvNS_9FwdParamsE,"a",@progbits
	.sectionflags	@""
	.align	4
.nv.constant0._ZN10layer_norm13ln_fwd_kernelINS_13Kernel_traitsIf6__halfS2_S2_fjLj4096ELj1ELj1ELj4ELj16ENS_18Kernel_traits_baseILj4096EfS2_S2_S2_fjLj128EEEEELb1ELb0ELb1ELb0EEEvNS_9FwdParamsE:
	.zero		584


//--------------------- .nv.constant0._ZN10layer_norm13ln_fwd_kernelINS_13Kernel_traitsIf6__halfS2_S2_fjLj4096ELj1ELj1ELj4ELj16ENS_18Kernel_traits_baseILj4096EfS2_S2_S2_fjLj128EEEEELb1ELb0ELb1ELb1EEEvNS_9FwdParamsE --------------------------
	.section	.nv.constant0._ZN10layer_norm13ln_fwd_kernelINS_13Kernel_traitsIf6__halfS2_S2_fjLj4096ELj1ELj1ELj4ELj16ENS_18Kernel_traits_baseILj4096EfS2_S2_S2_fjLj128EEEEELb1ELb0ELb1ELb1EEEvNS_9FwdParamsE,"a",@progbits
	.sectionflags	@""
	.align	4
.nv.constant0._ZN10layer_norm13ln_fwd_kernelINS_13Kernel_traitsIf6__halfS2_S2_fjLj4096ELj1ELj1ELj4ELj16ENS_18Kernel_traits_baseILj4096EfS2_S2_S2_fjLj128EEEEELb1ELb0ELb1ELb1EEEvNS_9FwdParamsE:
	.zero		584


//--------------------- .nv.constant0._ZN10layer_norm13ln_fwd_kernelINS_13Kernel_traitsIf6__halfS2_S2_fjLj4096ELj1ELj1ELj4ELj16ENS_18Kernel_traits_baseILj4096EfS2_S2_S2_fjLj128EEEEELb1ELb1ELb0ELb0EEEvNS_9FwdParamsE --------------------------
	.section	.nv.constant0._ZN10layer_norm13ln_fwd_kernelINS_13Kernel_traitsIf6__halfS2_S2_fjLj4096ELj1ELj1ELj4ELj16ENS_18Kernel_traits_baseILj4096EfS2_S2_S2_fjLj128EEEEELb1ELb1ELb0ELb0EEEvNS_9FwdParamsE,"a",@progbits
	.sectionflags	@""
	.align	4
.nv.constant0._ZN10layer_norm13ln_fwd_kernelINS_13Kernel_traitsIf6__halfS2_S2_fjLj4096ELj1ELj1ELj4ELj16ENS_18Kernel_traits_baseILj4096EfS2_S2_S2_fjLj128EEEEELb1ELb1ELb0ELb0EEEvNS_9FwdParamsE:
	.zero		584


//--------------------- .nv.constant0._ZN10layer_norm13ln_fwd_kernelINS_13Kernel_traitsIf6__halfS2_S2_fjLj4096ELj1ELj1ELj4ELj16ENS_18Kernel_traits_baseILj4096EfS2_S2_S2_fjLj128EEEEELb1ELb1ELb0ELb1EEEvNS_9FwdParamsE --------------------------
	.section	.nv.constant0._ZN10layer_norm13ln_fwd_kernelINS_13Kernel_traitsIf6__halfS2_S2_fjLj4096ELj1ELj1ELj4ELj16ENS_18Kernel_traits_baseILj4096EfS2_S2_S2_fjLj128EEEEELb1ELb1ELb0ELb1EEEvNS_9FwdParamsE,"a",@progbits
	.sectionflags	@""
	.align	4
.nv.constant0._ZN10layer_norm13ln_fwd_kernelINS_13Kernel_traitsIf6__halfS2_S2_fjLj4096ELj1ELj1ELj4ELj16ENS_18Kernel_traits_baseILj4096EfS2_S2_S2_fjLj128EEEEELb1ELb1ELb0ELb1EEEvNS_9FwdParamsE:
	.zero		584


//--------------------- .nv.constant0._ZN10layer_norm13ln_fwd_kernelINS_13Kernel_traitsIf6__halfS2_S2_fjLj4096ELj1ELj1ELj4ELj16ENS_18Kernel_traits_baseILj4096EfS2_S2_S2_fjLj128EEEEELb1ELb1ELb1ELb0EEEvNS_9FwdParamsE --------------------------
	.section	.nv.constant0._ZN10layer_norm13ln_fwd_kernelINS_13Kernel_traitsIf6__halfS2_S2_fjLj4096ELj1ELj1ELj4ELj16ENS_18Kernel_traits_baseILj4096EfS2_S2_S2_fjLj128EEEEELb1ELb1ELb1ELb0EEEvNS_9FwdParamsE,"a",@progbits
	.sectionflags	@""
	.align	4
.nv.constant0._ZN10layer_norm13ln_fwd_kernelINS_13Kernel_traitsIf6__halfS2_S2_fjLj4096ELj1ELj1ELj4ELj16ENS_18Kernel_traits_baseILj4096EfS2_S2_S2_fjLj128EEEEELb1ELb1ELb1ELb0EEEvNS_9FwdParamsE:
	.zero		584


//--------------------- .nv.constant0._ZN10layer_norm13ln_fwd_kernelINS_13Kernel_traitsIf6__halfS2_S2_fjLj4096ELj1ELj1ELj4ELj16ENS_18Kernel_traits_baseILj4096EfS2_S2_S2_fjLj128EEEEELb1ELb1ELb1ELb1EEEvNS_9FwdParamsE --------------------------
	.section	.nv.constant0._ZN10layer_norm13ln_fwd_kernelINS_13Kernel_traitsIf6__halfS2_S2_fjLj4096ELj1ELj1ELj4ELj16ENS_18Kernel_traits_baseILj4096EfS2_S2_S2_fjLj128EEEEELb1ELb1ELb1ELb1EEEvNS_9FwdParamsE,"a",@progbits
	.sectionflags	@""
	.align	4
.nv.constant0._ZN10layer_norm13ln_fwd_kernelINS_13Kernel_traitsIf6__halfS2_S2_fjLj4096ELj1ELj1ELj4ELj16ENS_18Kernel_traits_baseILj4096EfS2_S2_S2_fjLj128EEEEELb1ELb1ELb1ELb1EEEvNS_9FwdParamsE:
	.zero		584


//--------------------- .nv.constant0._ZN10layer_norm13ln_fwd_kernelINS_13Kernel_traitsI6__halfS2_fS2_fjLj4096ELj1ELj1ELj4ELj16ENS_18Kernel_traits_baseILj4096ES2_S2_fS2_fjLj128EEEEELb0ELb0ELb0ELb0EEEvNS_9FwdParamsE --------------------------
	.section	.nv.constant0._ZN10layer_norm13ln_fwd_kernelINS_13Kernel_traitsI6__halfS2_fS2_fjLj4096ELj1ELj1ELj4ELj16ENS_18Kernel_traits_baseILj4096ES2_S2_fS2_fjLj128EEEEELb0ELb0ELb0ELb0EEEvNS_9FwdParamsE,"a",@progbits
	.sectionflags	@""
	.align	4
.nv.constant0._ZN10layer_norm13ln_fwd_kernelINS_13Kernel_traitsI6__halfS2_fS2_fjLj4096ELj1ELj1ELj4ELj16ENS_18Kernel_traits_baseILj4096ES2_S2_fS2_fjLj128EEEEELb0ELb0ELb0ELb0EEEvNS_9FwdParamsE:
	.zero		584


//--------------------- .nv.constant0._ZN10layer_norm13ln_fwd_kernelINS_13Kernel_traitsI6__halfS2_fS2_fjLj4096ELj1ELj1ELj4ELj16ENS_18Kernel_traits_baseILj4096ES2_S2_fS2_fjLj128EEEEELb0ELb0ELb0ELb1EEEvNS_9FwdParamsE --------------------------
	.section	.nv.constant0._ZN10layer_norm13ln_fwd_kernelINS_13Kernel_traitsI6__halfS2_fS2_fjLj4096ELj1ELj1ELj4ELj16ENS_18Kernel_traits_baseILj4096ES2_S2_fS2_fjLj128EEEEELb0ELb0ELb0ELb1EEEvNS_9FwdParamsE,"a",@progbits
	.sectionflags	@""
	.align	4
.nv.constant0._ZN10layer_norm13ln_fwd_kernelINS_13Kernel_traitsI6__halfS2_fS2_fjLj4096ELj1ELj1ELj4ELj16ENS_18Kernel_traits_baseILj4096ES2_S2_fS2_fjLj128EEEEELb0ELb0ELb0ELb1EEEvNS_9FwdParamsE:
	.zero		584


//--------------------- .nv.constant0._ZN10layer_norm13ln_fwd_kernelINS_13Kernel_traitsI6__halfS2_fS2_fjLj4096ELj1ELj1ELj4ELj16ENS_18Kernel_traits_baseILj4096ES2_S2_fS2_fjLj128EEEEELb0ELb0ELb1ELb0EEEvNS_9FwdParamsE --------------------------
	.section	.nv.constant0._ZN10layer_norm13ln_fwd_kernelINS_13Kernel_traitsI6__halfS2_fS2_fjLj4096ELj1ELj1ELj4ELj16ENS_18Kernel_traits_baseILj4096ES2_S2_fS2_fjLj128EEEEELb0ELb0ELb1ELb0EEEvNS_9FwdParamsE,"a",@progbits
	.sectionflags	@""
	.align	4
.nv.constant0._ZN10layer_norm13ln_fwd_kernelINS_13Kernel_traitsI6__halfS2_fS2_fjLj4096ELj1ELj1ELj4ELj16ENS_18Kernel_traits_baseILj4096ES2_S2_fS2_fjLj128EEEEELb0ELb0ELb1ELb0EEEvNS_9FwdParamsE:
	.zero		584


//--------------------- .nv.constant0._ZN10layer_norm13ln_fwd_kernelINS_13Kernel_traitsI6__halfS2_fS2_fjLj4096ELj1ELj1ELj4ELj16ENS_18Kernel_traits_baseILj4096ES2_S2_fS2_fjLj128EEEEELb0ELb0ELb1ELb1EEEvNS_9FwdParamsE --------------------------
	.section	.nv.constant0._ZN10layer_norm13ln_fwd_kernelINS_13Kernel_traitsI6__halfS2_fS2_fjLj4096ELj1ELj1ELj4ELj16ENS_18Kernel_traits_baseILj4096ES2_S2_fS2_fjLj128EEEEELb0ELb0ELb1ELb1EEEvNS_9FwdParamsE,"a",@progbits
	.sectionflags	@""
	.align	4
.nv.constant0._ZN10layer_norm13ln_fwd_kernelINS_13Kernel_traitsI6__halfS2_fS2_fjLj4096ELj1ELj1ELj4ELj16ENS_18Kernel_traits_baseILj4096ES2_S2_fS2_fjLj128EEEEELb0ELb0ELb1ELb1EEEvNS_9FwdParamsE:
	.zero		584


//--------------------- .nv.constant0._ZN10layer_norm13ln_fwd_kernelINS_13Kernel_traitsI6__halfS2_fS2_fjLj4096ELj1ELj1ELj4ELj16ENS_18Kernel_traits_baseILj4096ES2_S2_fS2_fjLj128EEEEELb0ELb1ELb0ELb0EEEvNS_9FwdParamsE --------------------------
	.section	.nv.constant0._ZN10layer_norm13ln_fwd_kernelINS_13Kernel_traitsI6__halfS2_fS2_fjLj4096ELj1ELj1ELj4ELj16ENS_18Kernel_traits_baseILj4096ES2_S2_fS2_fjLj128EEEEELb0ELb1ELb0ELb0EEEvNS_9FwdParamsE,"a",@progbits
	.sectionflags	@""
	.align	4
.nv.constant0._ZN10layer_norm13ln_fwd_kernelINS_13Kernel_traitsI6__halfS2_fS2_fjLj4096ELj1ELj1ELj4ELj16ENS_18Kernel_traits_baseILj4096ES2_S2_fS2_fjLj128EEEEELb0ELb1ELb0ELb0EEEvNS_9FwdParamsE:
	.zero		584


//--------------------- .nv.constant0._ZN10layer_norm13ln_fwd_kernelINS_13Kernel_traitsI6__halfS2_fS2_fjLj4096ELj1ELj1ELj4ELj16ENS_18Kernel_traits_baseILj4096ES2_S2_fS2_fjLj128EEEEELb0ELb1ELb0ELb1EEEvNS_9FwdParamsE --------------------------
	.section	.nv.constant0._ZN10layer_norm13ln_fwd_kernelINS_13Kernel_traitsI6__halfS2_fS2_fjLj4096ELj1ELj1ELj4ELj16ENS_18Kernel_traits_baseILj4096ES2_S2_fS2_fjLj128EEEEELb0ELb1ELb0ELb1EEEvNS_9FwdParamsE,"a",@progbits
	.sectionflags	@""
	.align	4
.nv.constant0._ZN10layer_norm13ln_fwd_kernelINS_13Kernel_traitsI6__halfS2_fS2_fjLj4096ELj1ELj1ELj4ELj16ENS_18Kernel_traits_baseILj4096ES2_S2_fS2_fjLj128EEEEELb0ELb1ELb0ELb1EEEvNS_9FwdParamsE:
	.zero		584


//--------------------- .nv.constant0._ZN10layer_norm13ln_fwd_kernelINS_13Kernel_traitsI6__halfS2_fS2_fjLj4096ELj1ELj1ELj4ELj16ENS_18Kernel_traits_baseILj4096ES2_S2_fS2_fjLj128EEEEELb0ELb1ELb1ELb0EEEvNS_9FwdParamsE --------------------------
	.section	.nv.constant0._ZN10layer_norm13ln_fwd_kernelINS_13Kernel_traitsI6__halfS2_fS2_fjLj4096ELj1ELj1ELj4ELj16ENS_18Kernel_traits_baseILj4096ES2_S2_fS2_fjLj128EEEEELb0ELb1ELb1ELb0EEEvNS_9FwdParamsE,"a",@progbits
	.sectionflags	@""
	.align	4
.nv.constant0._ZN10layer_norm13ln_fwd_kernelINS_13Kernel_traitsI6__halfS2_fS2_fjLj4096ELj1ELj1ELj4ELj16ENS_18Kernel_traits_baseILj4096ES2_S2_fS2_fjLj128EEEEELb0ELb1ELb1ELb0EEEvNS_9FwdParamsE:
	.zero		584


//--------------------- .nv.constant0._ZN10layer_norm13ln_fwd_kernelINS_13Kernel_traitsI6__halfS2_fS2_fjLj4096ELj1ELj1ELj4ELj16ENS_18Kernel_traits_baseILj4096ES2_S2_fS2_fjLj128EEEEELb0ELb1ELb1ELb1EEEvNS_9FwdParamsE --------------------------
	.section	.nv.constant0._ZN10layer_norm13ln_fwd_kernelINS_13Kernel_traitsI6__halfS2_fS2_fjLj4096ELj1ELj1ELj4ELj16ENS_18Kernel_traits_baseILj4096ES2_S2_fS2_fjLj128EEEEELb0ELb1ELb1ELb1EEEvNS_9FwdParamsE,"a",@progbits
	.sectionflags	@""
	.align	4
.nv.constant0._ZN10layer_norm13ln_fwd_kernelINS_13Kernel_traitsI6__halfS2_fS2_fjLj4096ELj1ELj1ELj4ELj16ENS_18Kernel_traits_baseILj4096ES2_S2_fS2_fjLj128EEEEELb0ELb1ELb1ELb1EEEvNS_9FwdParamsE:
	.zero		584


//--------------------- .nv.constant0._ZN10layer_norm13ln_fwd_kernelINS_13Kernel_traitsI6__halfS2_fS2_fjLj4096ELj1ELj1ELj4ELj16ENS_18Kernel_traits_baseILj4096ES2_S2_fS2_fjLj128EEEEELb1ELb0ELb0ELb0EEEvNS_9FwdParamsE --------------------------
	.section	.nv.constant0._ZN10layer_norm13ln_fwd_kernelINS_13Kernel_traitsI6__halfS2_fS2_fjLj4096ELj1ELj1ELj4ELj16ENS_18Kernel_traits_baseILj4096ES2_S2_fS2_fjLj128EEEEELb1ELb0ELb0ELb0EEEvNS_9FwdParamsE,"a",@progbits
	.sectionflags	@""
	.align	4
.nv.constant0._ZN10layer_norm13ln_fwd_kernelINS_13Kernel_traitsI6__halfS2_fS2_fjLj4096ELj1ELj1ELj4ELj16ENS_18Kernel_traits_baseILj4096ES2_S2_fS2_fjLj128EEEEELb1ELb0ELb0ELb0EEEvNS_9FwdParamsE:
	.zero		584


//--------------------- .nv.constant0._ZN10layer_norm13ln_fwd_kernelINS_13Kernel_traitsI6__halfS2_fS2_fjLj4096ELj1ELj1ELj4ELj16ENS_18Kernel_traits_baseILj4096ES2_S2_fS2_fjLj128EEEEELb1ELb0ELb0ELb1EEEvNS_9FwdParamsE --------------------------
	.section	.nv.constant0._ZN10layer_norm13ln_fwd_kernelINS_13Kernel_traitsI6__halfS2_fS2_fjLj4096ELj1ELj1ELj4ELj16ENS_18Kernel_traits_baseILj4096ES2_S2_fS2_fjLj128EEEEELb1ELb0ELb0ELb1EEEvNS_9FwdParamsE,"a",@progbits
	.sectionflags	@""
	.align	4
.nv.constant0._ZN10layer_norm13ln_fwd_kernelINS_13Kernel_traitsI6__halfS2_fS2_fjLj4096ELj1ELj1ELj4ELj16ENS_18Kernel_traits_baseILj4096ES2_S2_fS2_fjLj128EEEEELb1ELb0ELb0ELb1EEEvNS_9FwdParamsE:
	.zero		584


//--------------------- .nv.constant0._ZN10layer_norm13ln_fwd_kernelINS_13Kernel_traitsI6__halfS2_fS2_fjLj4096ELj1ELj1ELj4ELj16ENS_18Kernel_traits_baseILj4096ES2_S2_fS2_fjLj128EEEEELb1ELb0ELb1ELb0EEEvNS_9FwdParamsE --------------------------
	.section	.nv.constant0._ZN10layer_norm13ln_fwd_kernelINS_13Kernel_traitsI6__halfS2_fS2_fjLj4096ELj1ELj1ELj4ELj16ENS_18Kernel_traits_baseILj4096ES2_S2_fS2_fjLj128EEEEELb1ELb0ELb1ELb0EEEvNS_9FwdParamsE,"a",@progbits
	.sectionflags	@""
	.align	4
.nv.constant0._ZN10layer_norm13ln_fwd_kernelINS_13Kernel_traitsI6__halfS2_fS2_fjLj4096ELj1ELj1ELj4ELj16ENS_18Kernel_traits_baseILj4096ES2_S2_fS2_fjLj128EEEEELb1ELb0ELb1ELb0EEEvNS_9FwdParamsE:
	.zero		584


//--------------------- .nv.constant0._ZN10layer_norm13ln_fwd_kernelINS_13Kernel_traitsI6__halfS2_fS2_fjLj4096ELj1ELj1ELj4ELj16ENS_18Kernel_traits_baseILj4096ES2_S2_fS2_fjLj128EEEEELb1ELb0ELb1ELb1EEEvNS_9FwdParamsE --------------------------
	.section	.nv.constant0._ZN10layer_norm13ln_fwd_kernelINS_13Kernel_traitsI6__halfS2_fS2_fjLj4096ELj1ELj1ELj4ELj16ENS_18Kernel_traits_baseILj4096ES2_S2_fS2_fjLj128EEEEELb1ELb0ELb1ELb1EEEvNS_9FwdParamsE,"a",@progbits
	.sectionflags	@""
	.align	4
.nv.constant0._ZN10layer_norm13ln_fwd_kernelINS_13Kernel_traitsI6__halfS2_fS2_fjLj4096ELj1ELj1ELj4ELj16ENS_18Kernel_traits_baseILj4096ES2_S2_fS2_fjLj128EEEEELb1ELb0ELb1ELb1EEEvNS_9FwdParamsE:
	.zero		584


//--------------------- .nv.constant0._ZN10layer_norm13ln_fwd_kernelINS_13Kernel_traitsI6__halfS2_fS2_fjLj4096ELj1ELj1ELj4ELj16ENS_18Kernel_traits_baseILj4096ES2_S2_fS2_fjLj128EEEEELb1ELb1ELb0ELb0EEEvNS_9FwdParamsE --------------------------
	.section	.nv.constant0._ZN10layer_norm13ln_fwd_kernelINS_13Kernel_traitsI6__halfS2_fS2_fjLj4096ELj1ELj1ELj4ELj16ENS_18Kernel_traits_baseILj4096ES2_S2_fS2_fjLj128EEEEELb1ELb1ELb0ELb0EEEvNS_9FwdParamsE,"a",@progbits
	.sectionflags	@""
	.align	4
.nv.constant0._ZN10layer_norm13ln_fwd_kernelINS_13Kernel_traitsI6__halfS2_fS2_fjLj4096ELj1ELj1ELj4ELj16ENS_18Kernel_traits_baseILj4096ES2_S2_fS2_fjLj128EEEEELb1ELb1ELb0ELb0EEEvNS_9FwdParamsE:
	.zero		584


//--------------------- .nv.constant0._ZN10layer_norm13ln_fwd_kernelINS_13Kernel_traitsI6__halfS2_fS2_fjLj4096ELj1ELj1ELj4ELj16ENS_18Kernel_traits_baseILj4096ES2_S2_fS2_fjLj128EEEEELb1ELb1ELb0ELb1EEEvNS_9FwdParamsE --------------------------
	.section	.nv.constant0._ZN10layer_norm13ln_fwd_kernelINS_13Kernel_traitsI6__halfS2_fS2_fjLj4096ELj1ELj1ELj4ELj16ENS_18Kernel_traits_baseILj4096ES2_S2_fS2_fjLj128EEEEELb1ELb1ELb0ELb1EEEvNS_9FwdParamsE,"a",@progbits
	.sectionflags	@""
	.align	4
.nv.constant0._ZN10layer_norm13ln_fwd_kernelINS_13Kernel_traitsI6__halfS2_fS2_fjLj4096ELj1ELj1ELj4ELj16ENS_18Kernel_traits_baseILj4096ES2_S2_fS2_fjLj128EEEEELb1ELb1ELb0ELb1EEEvNS_9FwdParamsE:
	.zero		584


//--------------------- .nv.constant0._ZN10layer_norm13ln_fwd_kernelINS_13Kernel_traitsI6__halfS2_fS2_fjLj4096ELj1ELj1ELj4ELj16ENS_18Kernel_traits_baseILj4096ES2_S2_fS2_fjLj128EEEEELb1ELb1ELb1ELb0EEEvNS_9FwdParamsE --------------------------
	.section	.nv.constant0._ZN10layer_norm13ln_fwd_kernelINS_13Kernel_traitsI6__halfS2_fS2_fjLj4096ELj1ELj1ELj4ELj16ENS_18Kernel_traits_baseILj4096ES2_S2_fS2_fjLj128EEEEELb1ELb1ELb1ELb0EEEvNS_9FwdParamsE,"a",@progbits
	.sectionflags	@""
	.align	4
.nv.constant0._ZN10layer_norm13ln_fwd_kernelINS_13Kernel_traitsI6__halfS2_fS2_fjLj4096ELj1ELj1ELj4ELj16ENS_18Kernel_traits_baseILj4096ES2_S2_fS2_fjLj128EEEEELb1ELb1ELb1ELb0EEEvNS_9FwdParamsE:
	.zero		584


//--------------------- .nv.constant0._ZN10layer_norm13ln_fwd_kernelINS_13Kernel_traitsI6__halfS2_fS2_fjLj4096ELj1ELj1ELj4ELj16ENS_18Kernel_traits_baseILj4096ES2_S2_fS2_fjLj128EEEEELb1ELb1ELb1ELb1EEEvNS_9FwdParamsE --------------------------
	.section	.nv.constant0._ZN10layer_norm13ln_fwd_kernelINS_13Kernel_traitsI6__halfS2_fS2_fjLj4096ELj1ELj1ELj4ELj16ENS_18Kernel_traits_baseILj4096ES2_S2_fS2_fjLj128EEEEELb1ELb1ELb1ELb1EEEvNS_9FwdParamsE,"a",@progbits
	.sectionflags	@""
	.align	4
.nv.constant0._ZN10layer_norm13ln_fwd_kernelINS_13Kernel_traitsI6__halfS2_fS2_fjLj4096ELj1ELj1ELj4ELj16ENS_18Kernel_traits_baseILj4096ES2_S2_fS2_fjLj128EEEEELb1ELb1ELb1ELb1EEEvNS_9FwdParamsE:
	.zero		584


//--------------------- .nv.constant0._ZN10layer_norm13ln_fwd_kernelINS_13Kernel_traitsIf6__halffS2_fjLj4096ELj1ELj1ELj4ELj16ENS_18Kernel_traits_baseILj4096EfS2_fS2_fjLj128EEEEELb0ELb0ELb0ELb0EEEvNS_9FwdParamsE --------------------------
	.section	.nv.constant0._ZN10layer_norm13ln_fwd_kernelINS_13Kernel_traitsIf6__halffS2_fjLj4096ELj1ELj1ELj4ELj16ENS_18Kernel_traits_baseILj4096EfS2_fS2_fjLj128EEEEELb0ELb0ELb0ELb0EEEvNS_9FwdParamsE,"a",@progbits
	.sectionflags	@""
	.align	4
.nv.constant0._ZN10layer_norm13ln_fwd_kernelINS_13Kernel_traitsIf6__halffS2_fjLj4096ELj1ELj1ELj4ELj16ENS_18Kernel_traits_baseILj4096EfS2_fS2_fjLj128EEEEELb0ELb0ELb0ELb0EEEvNS_9FwdParamsE:
	.zero		584


//--------------------- .nv.constant0._ZN10layer_norm13ln_fwd_kernelINS_13Kernel_traitsIf6__halffS2_fjLj4096ELj1ELj1ELj4ELj16ENS_18Kernel_traits_baseILj4096EfS2_fS2_fjLj128EEEEELb0ELb0ELb0ELb1EEEvNS_9FwdParamsE --------------------------
	.section	.nv.constant0._ZN10layer_norm13ln_fwd_kernelINS_13Kernel_traitsIf6__halffS2_fjLj4096ELj1ELj1ELj4ELj16ENS_18Kernel_traits_baseILj4096EfS2_fS2_fjLj128EEEEELb0ELb0ELb0ELb1EEEvNS_9FwdParamsE,"a",@progbits
	.sectionflags	@""
	.align	4
.nv.constant0._ZN10layer_norm13ln_fwd_kernelINS_13Kernel_traitsIf6__halffS2_fjLj4096ELj1ELj1ELj4ELj16ENS_18Kernel_traits_baseILj4096EfS2_fS2_fjLj128EEEEELb0ELb0ELb0ELb1EEEvNS_9FwdParamsE:
	.zero		584


//--------------------- .nv.constant0._ZN10layer_norm13ln_fwd_kernelINS_13Kernel_traitsIf6__halffS2_fjLj4096ELj1ELj1ELj4ELj16ENS_18Kernel_traits_baseILj4096EfS2_fS2_fjLj128EEEEELb0ELb0ELb1ELb0EEEvNS_9FwdParamsE --------------------------
	.section	.nv.constant0._ZN10layer_norm13ln_fwd_kernelINS_13Kernel_traitsIf6__halffS2_fjLj4096ELj1ELj1ELj4ELj16ENS_18Kernel_traits_baseILj4096EfS2_fS2_fjLj128EEEEELb0ELb0ELb1ELb0EEEvNS_9FwdParamsE,"a",@progbits
	.sectionflags	@""
	.align	4
.nv.constant0._ZN10layer_norm13ln_fwd_kernelINS_13Kernel_traitsIf6__halffS2_fjLj4096ELj1ELj1ELj4ELj16ENS_18Kernel_traits_baseILj4096EfS2_fS2_fjLj128EEEEELb0ELb0ELb1ELb0EEEvNS_9FwdParamsE:
	.zero		584


//--------------------- .nv.constant0._ZN10layer_norm13ln_fwd_kernelINS_13Kernel_traitsIf6__halffS2_fjLj4096ELj1ELj1ELj4ELj16ENS_18Kernel_traits_baseILj4096EfS2_fS2_fjLj128EEEEELb0ELb0ELb1ELb1EEEvNS_9FwdParamsE --------------------------
	.section	.nv.constant0._ZN10layer_norm13ln_fwd_kernelINS_13Kernel_traitsIf6__halffS2_fjLj4096ELj1ELj1ELj4ELj16ENS_18Kernel_traits_baseILj4096EfS2_fS2_fjLj128EEEEELb0ELb0ELb1ELb1EEEvNS_9FwdParamsE,"a",@progbits
	.sectionflags	@""
	.align	4
.nv.constant0._ZN10layer_norm13ln_fwd_kernelINS_13Kernel_traitsIf6__halffS2_fjLj4096ELj1ELj1ELj4ELj16ENS_18Kernel_traits_baseILj4096EfS2_fS2_fjLj128EEEEELb0ELb0ELb1ELb1EEEvNS_9FwdParamsE:
	.zero		584


//--------------------- .nv.constant0._ZN10layer_norm13ln_fwd_kernelINS_13Kernel_traitsIf6__halffS2_fjLj4096ELj1ELj1ELj4ELj16ENS_18Kernel_traits_baseILj4096EfS2_fS2_fjLj128EEEEELb0ELb1ELb0ELb0EEEvNS_9FwdParamsE --------------------------
	.section	.nv.constant0._ZN10layer_norm13ln_fwd_kernelINS_13Kernel_traitsIf6__halffS2_fjLj4096ELj1ELj1ELj4ELj16ENS_18Kernel_traits_baseILj4096EfS2_fS2_fjLj128EEEEELb0ELb1ELb0ELb0EEEvNS_9FwdParamsE,"a",@progbits
	.sectionflags	@""
	.align	4
.nv.constant0._ZN10layer_norm13ln_fwd_kernelINS_13Kernel_traitsIf6__halffS2_fjLj4096ELj1ELj1ELj4ELj16ENS_18Kernel_traits_baseILj4096EfS2_fS2_fjLj128EEEEELb0ELb1ELb0ELb0EEEvNS_9FwdParamsE:
	.zero		584


//--------------------- .nv.constant0._ZN10layer_norm13ln_fwd_kernelINS_13Kernel_traitsIf6__halffS2_fjLj4096ELj1ELj1ELj4ELj16ENS_18Kernel_traits_baseILj4096EfS2_fS2_fjLj128EEEEELb0ELb1ELb0ELb1EEEvNS_9FwdParamsE --------------------------
	.section	.nv.constant0._ZN10layer_norm13ln_fwd_kernelINS_13Kernel_traitsIf6__halffS2_fjLj4096ELj1ELj1ELj4ELj16ENS_18Kernel_traits_baseILj4096EfS2_fS2_fjLj128EEEEELb0ELb1ELb0ELb1EEEvNS_9FwdParamsE,"a",@progbits
	.sectionflags	@""
	.align	4
.nv.constant0._ZN10layer_norm13ln_fwd_kernelINS_13Kernel_traitsIf6__halffS2_fjLj4096ELj1ELj1ELj4ELj16ENS_18Kernel_traits_baseILj4096EfS2_fS2_fjLj128EEEEELb0ELb1ELb0ELb1EEEvNS_9FwdParamsE:
	.zero		584


//--------------------- .nv.constant0._ZN10layer_norm13ln_fwd_kernelINS_13Kernel_traitsIf6__halffS2_fjLj4096ELj1ELj1ELj4ELj16ENS_18Kernel_traits_baseILj4096EfS2_fS2_fjLj128EEEEELb0ELb1ELb1ELb0EEEvNS_9FwdParamsE --------------------------
	.section	.nv.constant0._ZN10layer_norm13ln_fwd_kernelINS_13Kernel_traitsIf6__halffS2_fjLj4096ELj1ELj1ELj4ELj16ENS_18Kernel_traits_baseILj4096EfS2_fS2_fjLj128EEEEELb0ELb1ELb1ELb0EEEvNS_9FwdParamsE,"a",@progbits
	.sectionflags	@""
	.align	4
.nv.constant0._ZN10layer_norm13ln_fwd_kernelINS_13Kernel_traitsIf6__halffS2_fjLj4096ELj1ELj1ELj4ELj16ENS_18Kernel_traits_baseILj4096EfS2_fS2_fjLj128EEEEELb0ELb1ELb1ELb0EEEvNS_9FwdParamsE:
	.zero		584


//--------------------- .nv.constant0._ZN10layer_norm13ln_fwd_kernelINS_13Kernel_traitsIf6__halffS2_fjLj4096ELj1ELj1ELj4ELj16ENS_18Kernel_traits_baseILj4096EfS2_fS2_fjLj128EEEEELb0ELb1ELb1ELb1EEEvNS_9FwdParamsE --------------------------
	.section	.nv.constant0._ZN10layer_norm13ln_fwd_kernelINS_13Kernel_traitsIf6__halffS2_fjLj4096ELj1ELj1ELj4ELj16ENS_18Kernel_traits_baseILj4096EfS2_fS2_fjLj128EEEEELb0ELb1ELb1ELb1EEEvNS_9FwdParamsE,"a",@progbits
	.sectionflags	@""
	.align	4
.nv.constant0._ZN10layer_norm13ln_fwd_kernelINS_13Kernel_traitsIf6__halffS2_fjLj4096ELj1ELj1ELj4ELj16ENS_18Kernel_traits_baseILj4096EfS2_fS2_fjLj128EEEEELb0ELb1ELb1ELb1EEEvNS_9FwdParamsE:
	.zero		584


//--------------------- .nv.constant0._ZN10layer_norm13ln_fwd_kernelINS_13Kernel_traitsIf6__halffS2_fjLj4096ELj1ELj1ELj4ELj16ENS_18Kernel_traits_baseILj4096EfS2_fS2_fjLj128EEEEELb1ELb0ELb0ELb0EEEvNS_9FwdParamsE --------------------------
	.section	.nv.constant0._ZN10layer_norm13ln_fwd_kernelINS_13Kernel_traitsIf6__halffS2_fjLj4096ELj1ELj1ELj4ELj16ENS_18Kernel_traits_baseILj4096EfS2_fS2_fjLj128EEEEELb1ELb0ELb0ELb0EEEvNS_9FwdParamsE,"a",@progbits
	.sectionflags	@""
	.align	4
.nv.constant0._ZN10layer_norm13ln_fwd_kernelINS_13Kernel_traitsIf6__halffS2_fjLj4096ELj1ELj1ELj4ELj16ENS_18Kernel_traits_baseILj4096EfS2_fS2_fjLj128EEEEELb1ELb0ELb0ELb0EEEvNS_9FwdParamsE:
	.zero		584


//--------------------- .nv.constant0._ZN10layer_norm13ln_fwd_kernelINS_13Kernel_traitsIf6__halffS2_fjLj4096ELj1ELj1ELj4ELj16ENS_18Kernel_traits_baseILj4096EfS2_fS2_fjLj128EEEEELb1ELb0ELb0ELb1EEEvNS_9FwdParamsE --------------------------
	.section	.nv.constant0._ZN10layer_norm13ln_fwd_kernelINS_13Kernel_traitsIf6__halffS2_fjLj4096ELj1ELj1ELj4ELj16ENS_18Kernel_traits_baseILj4096EfS2_fS2_fjLj128EEEEELb1ELb0ELb0ELb1EEEvNS_9FwdParamsE,"a",@progbits
	.sectionflags	@""
	.align	4
.nv.constant0._ZN10layer_norm13ln_fwd_kernelINS_13Kernel_traitsIf6__halffS2_fjLj4096ELj1ELj1ELj4ELj16ENS_18Kernel_traits_baseILj4096EfS2_fS2_fjLj128EEEEELb1ELb0ELb0ELb1EEEvNS_9FwdParamsE:
	.zero		584


//--------------------- .nv.constant0._ZN10layer_norm13ln_fwd_kernelINS_13Kernel_traitsIf6__halffS2_fjLj4096ELj1ELj1ELj4ELj16ENS_18Kernel_traits_baseILj4096EfS2_fS2_fjLj128EEEEELb1ELb0ELb1ELb0EEEvNS_9FwdParamsE --------------------------
	.section	.nv.constant0._ZN10layer_norm13ln_fwd_kernelINS_13Kernel_traitsIf6__halffS2_fjLj4096ELj1ELj1ELj4ELj16ENS_18Kernel_traits_baseILj4096EfS2_fS2_fjLj128EEEEELb1ELb0ELb1ELb0EEEvNS_9FwdParamsE,"a",@progbits
	.sectionflags	@""
	.align	4
.nv.constant0._ZN10layer_norm13ln_fwd_kernelINS_13Kernel_traitsIf6__halffS2_fjLj4096ELj1ELj1ELj4ELj16ENS_18Kernel_traits_baseILj4096EfS2_fS2_fjLj128EEEEELb1ELb0ELb1ELb0EEEvNS_9FwdParamsE:
	.zero		584


//--------------------- .nv.constant0._ZN10layer_norm13ln_fwd_kernelINS_13Kernel_traitsIf6__halffS2_fjLj4096ELj1ELj1ELj4ELj16ENS_18Kernel_traits_baseILj4096EfS2_fS2_fjLj128EEEEELb1ELb0ELb1ELb1EEEvNS_9FwdParamsE --------------------------
	.section	.nv.constant0._ZN10layer_norm13ln_fwd_kernelINS_13Kernel_traitsIf6__halffS2_fjLj4096ELj1ELj1ELj4ELj16ENS_18Kernel_traits_baseILj4096EfS2_fS2_fjLj128EEEEELb1ELb0ELb1ELb1EEEvNS_9FwdParamsE,"a",@progbits
	.sectionflags	@""
	.align	4
.nv.constant0._ZN10layer_norm13ln_fwd_kernelINS_13Kernel_traitsIf6__halffS2_fjLj4096ELj1ELj1ELj4ELj16ENS_18Kernel_traits_baseILj4096EfS2_fS2_fjLj128EEEEELb1ELb0ELb1ELb1EEEvNS_9FwdParamsE:
	.zero		584


//--------------------- .nv.constant0._ZN10layer_norm13ln_fwd_kernelINS_13Kernel_traitsIf6__halffS2_fjLj4096ELj1ELj1ELj4ELj16ENS_18Kernel_traits_baseILj4096EfS2_fS2_fjLj128EEEEELb1ELb1ELb0ELb0EEEvNS_9FwdParamsE --------------------------
	.section	.nv.constant0._ZN10layer_norm13ln_fwd_kernelINS_13Kernel_traitsIf6__halffS2_fjLj4096ELj1ELj1ELj4ELj16ENS_18Kernel_traits_baseILj4096EfS2_fS2_fjLj128EEEEELb1ELb1ELb0ELb0EEEvNS_9FwdParamsE,"a",@progbits
	.sectionflags	@""
	.align	4
.nv.constant0._ZN10layer_norm13ln_fwd_kernelINS_13Kernel_traitsIf6__halffS2_fjLj4096ELj1ELj1ELj4ELj16ENS_18Kernel_traits_baseILj4096EfS2_fS2_fjLj128EEEEELb1ELb1ELb0ELb0EEEvNS_9FwdParamsE:
	.zero		584


//--------------------- .nv.constant0._ZN10layer_norm13ln_fwd_kernelINS_13Kernel_traitsIf6__halffS2_fjLj4096ELj1ELj1ELj4ELj16ENS_18Kernel_traits_baseILj4096EfS2_fS2_fjLj128EEEEELb1ELb1ELb0ELb1EEEvNS_9FwdParamsE --------------------------
	.section	.nv.constant0._ZN10layer_norm13ln_fwd_kernelINS_13Kernel_traitsIf6__halffS2_fjLj4096ELj1ELj1ELj4ELj16ENS_18Kernel_traits_baseILj4096EfS2_fS2_fjLj128EEEEELb1ELb1ELb0ELb1EEEvNS_9FwdParamsE,"a",@progbits
	.sectionflags	@""
	.align	4
.nv.constant0._ZN10layer_norm13ln_fwd_kernelINS_13Kernel_traitsIf6__halffS2_fjLj4096ELj1ELj1ELj4ELj16ENS_18Kernel_traits_baseILj4096EfS2_fS2_fjLj128EEEEELb1ELb1ELb0ELb1EEEvNS_9FwdParamsE:
	.zero		584


//--------------------- .nv.constant0._ZN10layer_norm13ln_fwd_kernelINS_13Kernel_traitsIf6__halffS2_fjLj4096ELj1ELj1ELj4ELj16ENS_18Kernel_traits_baseILj4096EfS2_fS2_fjLj128EEEEELb1ELb1ELb1ELb0EEEvNS_9FwdParamsE --------------------------
	.section	.nv.constant0._ZN10layer_norm13ln_fwd_kernelINS_13Kernel_traitsIf6__halffS2_fjLj4096ELj1ELj1ELj4ELj16ENS_18Kernel_traits_baseILj4096EfS2_fS2_fjLj128EEEEELb1ELb1ELb1ELb0EEEvNS_9FwdParamsE,"a",@progbits
	.sectionflags	@""
	.align	4
.nv.constant0._ZN10layer_norm13ln_fwd_kernelINS_13Kernel_traitsIf6__halffS2_fjLj4096ELj1ELj1ELj4ELj16ENS_18Kernel_traits_baseILj4096EfS2_fS2_fjLj128EEEEELb1ELb1ELb1ELb0EEEvNS_9FwdParamsE:
	.zero		584


//--------------------- .nv.constant0._ZN10layer_norm13ln_fwd_kernelINS_13Kernel_traitsIf6__halffS2_fjLj4096ELj1ELj1ELj4ELj16ENS_18Kernel_traits_baseILj4096EfS2_fS2_fjLj128EEEEELb1ELb1ELb1ELb1EEEvNS_9FwdParamsE --------------------------
	.section	.nv.constant0._ZN10layer_norm13ln_fwd_kernelINS_13Kernel_traitsIf6__halffS2_fjLj4096ELj1ELj1ELj4ELj16ENS_18Kernel_traits_baseILj4096EfS2_fS2_fjLj128EEEEELb1ELb1ELb1ELb1EEEvNS_9FwdParamsE,"a",@progbits
	.sectionflags	@""
	.align	4
.nv.constant0._ZN10layer_norm13ln_fwd_kernelINS_13Kernel_traitsIf6__halffS2_fjLj4096ELj1ELj1ELj4ELj16ENS_18Kernel_traits_baseILj4096EfS2_fS2_fjLj128EEEEELb1ELb1ELb1ELb1EEEvNS_9FwdParamsE:
	.zero		584


//--------------------- .nv.constant0._ZN10layer_norm13ln_fwd_kernelINS_13Kernel_traitsI6__halfffffjLj4096ELj1ELj1ELj4ELj16ENS_18Kernel_traits_baseILj4096ES2_ffffjLj128EEEEELb0ELb0ELb0ELb0EEEvNS_9FwdParamsE --------------------------
	.section	.nv.constant0._ZN10layer_norm13ln_fwd_kernelINS_13Kernel_traitsI6__halfffffjLj4096ELj1ELj1ELj4ELj16ENS_18Kernel_traits_baseILj4096ES2_ffffjLj128EEEEELb0ELb0ELb0ELb0EEEvNS_9FwdParamsE,"a",@progbits
	.sectionflags	@""
	.align	4
.nv.constant0._ZN10layer_norm13ln_fwd_kernelINS_13Kernel_traitsI6__halfffffjLj4096ELj1ELj1ELj4ELj16ENS_18Kernel_traits_baseILj4096ES2_ffffjLj128EEEEELb0ELb0ELb0ELb0EEEvNS_9FwdParamsE:
	.zero		584


//--------------------- .nv.constant0._ZN10layer_norm13ln_fwd_kernelINS_13Kernel_traitsI6__halfffffjLj4096ELj1ELj1ELj4ELj16ENS_18Kernel_traits_baseILj4096ES2_ffffjLj128EEEEELb0ELb0ELb0ELb1EEEvNS_9FwdParamsE --------------------------
	.section	.nv.constant0._ZN10layer_norm13ln_fwd_kernelINS_13Kernel_traitsI6__halfffffjLj4096ELj1ELj1ELj4ELj16ENS_18Kernel_traits_baseILj4096ES2_ffffjLj128EEEEELb0ELb0ELb0ELb1EEEvNS_9FwdParamsE,"a",@progbits
	.sectionflags	@""
	.align	4
.nv.constant0._ZN10layer_norm13ln_fwd_kernelINS_13Kernel_traitsI6__halfffffjLj4096ELj1ELj1ELj4ELj16ENS_18Kernel_traits_baseILj4096ES2_ffffjLj128EEEEELb0ELb0ELb0ELb1EEEvNS_9FwdParamsE:
	.zero		584


//--------------------- .nv.constant0._ZN10layer_norm13ln_fwd_kernelINS_13Kernel_traitsI6__halfffffjLj4096ELj1ELj1ELj4ELj16ENS_18Kernel_traits_baseILj4096ES2_ffffjLj128EEEEELb0ELb0ELb1ELb0EEEvNS_9FwdParamsE --------------------------
	.section	.nv.constant0._ZN10layer_norm13ln_fwd_kernelINS_13Kernel_traitsI6__halfffffjLj4096ELj1ELj1ELj4ELj16ENS_18Kernel_traits_baseILj4096ES2_ffffjLj128EEEEELb0ELb0ELb1ELb0EEEvNS_9FwdParamsE,"a",@progbits
	.sectionflags	@""
	.align	4
.nv.constant0._ZN10layer_norm13ln_fwd_kernelINS_13Kernel_traitsI6__halfffffjLj4096ELj1ELj1ELj4ELj16ENS_18Kernel_traits_baseILj4096ES2_ffffjLj128EEEEELb0ELb0ELb1ELb0EEEvNS_9FwdParamsE:
	.zero		584


//--------------------- .nv.constant0._ZN10layer_norm13ln_fwd_kernelINS_13Kernel_traitsI6__halfffffjLj4096ELj1ELj1ELj4ELj16ENS_18Kernel_traits_baseILj4096ES2_ffffjLj128EEEEELb0ELb0ELb1ELb1EEEvNS_9FwdParamsE --------------------------
	.section	.nv.constant0._ZN10layer_norm13ln_fwd_kernelINS_13Kernel_traitsI6__halfffffjLj4096ELj1ELj1ELj4ELj16ENS_18Kernel_traits_baseILj4096ES2_ffffjLj128EEEEELb0ELb0ELb1ELb1EEEvNS_9FwdParamsE,"a",@progbits
	.sectionflags	@""
	.align	4
.nv.constant0._ZN10layer_norm13ln_fwd_kernelINS_13Kernel_traitsI6__halfffffjLj4096ELj1ELj1ELj4ELj16ENS_18Kernel_traits_baseILj4096ES2_ffffjLj128EEEEELb0ELb0ELb1ELb1EEEvNS_9FwdParamsE:
	.zero		584


//--------------------- .nv.constant0._ZN10layer_norm13ln_fwd_kernelINS_13Kernel_traitsI6__halfffffjLj4096ELj1ELj1ELj4ELj16ENS_18Kernel_traits_baseILj4096ES2_ffffjLj128EEEEELb0ELb1ELb0ELb0EEEvNS_9FwdParamsE --------------------------
	.section	.nv.constant0._ZN10layer_norm13ln_fwd_kernelINS_13Kernel_traitsI6__halfffffjLj4096ELj1ELj1ELj4ELj16ENS_18Kernel_traits_baseILj4096ES2_ffffjLj128EEEEELb0ELb1ELb0ELb0EEEvNS_9FwdParamsE,"a",@progbits
	.sectionflags	@""
	.align	4
.nv.constant0._ZN10layer_norm13ln_fwd_kernelINS_13Kernel_traitsI6__halfffffjLj4096ELj1ELj1ELj4ELj16ENS_18Kernel_traits_baseILj4096ES2_ffffjLj128EEEEELb0ELb1ELb0ELb0EEEvNS_9FwdParamsE:
	.zero		584


//--------------------- .nv.constant0._ZN10layer_norm13ln_fwd_kernelINS_13Kernel_traitsI6__halfffffjLj4096ELj1ELj1ELj4ELj16ENS_18Kernel_traits_baseILj4096ES2_ffffjLj128EEEEELb0ELb1ELb0ELb1EEEvNS_9FwdParamsE --------------------------
	.section	.nv.constant0._ZN10layer_norm13ln_fwd_kernelINS_13Kernel_traitsI6__halfffffjLj4096ELj1ELj1ELj4ELj16ENS_18Kernel_traits_baseILj4096ES2_ffffjLj128EEEEELb0ELb1ELb0ELb1EEEvNS_9FwdParamsE,"a",@progbits
	.sectionflags	@""
	.align	4
.nv.constant0._ZN10layer_norm13ln_fwd_kernelINS_13Kernel_traitsI6__halfffffjLj4096ELj1ELj1ELj4ELj16ENS_18Kernel_traits_baseILj4096ES2_ffffjLj128EEEEELb0ELb1ELb0ELb1EEEvNS_9FwdParamsE:
	.zero		584


//--------------------- .nv.constant0._ZN10layer_norm13ln_fwd_kernelINS_13Kernel_traitsI6__halfffffjLj4096ELj1ELj1ELj4ELj16ENS_18Kernel_traits_baseILj4096ES2_ffffjLj128EEEEELb0ELb1ELb1ELb0EEEvNS_9FwdParamsE --------------------------
	.section	.nv.constant0._ZN10layer_norm13ln_fwd_kernelINS_13Kernel_traitsI6__halfffffjLj4096ELj1ELj1ELj4ELj16ENS_18Kernel_traits_baseILj4096ES2_ffffjLj128EEEEELb0ELb1ELb1ELb0EEEvNS_9FwdParamsE,"a",@progbits
	.sectionflags	@""
	.align	4
.nv.constant0._ZN10layer_norm13ln_fwd_kernelINS_13Kernel_traitsI6__halfffffjLj4096ELj1ELj1ELj4ELj16ENS_18Kernel_traits_baseILj4096ES2_ffffjLj128EEEEELb0ELb1ELb1ELb0EEEvNS_9FwdParamsE:
	.zero		584


//--------------------- .nv.constant0._ZN10layer_norm13ln_fwd_kernelINS_13Kernel_traitsI6__halfffffjLj4096ELj1ELj1ELj4ELj16ENS_18Kernel_traits_baseILj4096ES2_ffffjLj128EEEEELb0ELb1ELb1ELb1EEEvNS_9FwdParamsE --------------------------
	.section	.nv.constant0._ZN10layer_norm13ln_fwd_kernelINS_13Kernel_traitsI6__halfffffjLj4096ELj1ELj1ELj4ELj16ENS_18Kernel_traits_baseILj4096ES2_ffffjLj128EEEEELb0ELb1ELb1ELb1EEEvNS_9FwdParamsE,"a",@progbits
	.sectionflags	@""
	.align	4
.nv.constant0._ZN10layer_norm13ln_fwd_kernelINS_13Kernel_traitsI6__halfffffjLj4096ELj1ELj1ELj4ELj16ENS_18Kernel_traits_baseILj4096ES2_ffffjLj128EEEEELb0ELb1ELb1ELb1EEEvNS_9FwdParamsE:
	.zero		584


//--------------------- .nv.constant0._ZN10layer_norm13ln_fwd_kernelINS_13Kernel_traitsI6__halfffffjLj4096ELj1ELj1ELj4ELj16ENS_18Kernel_traits_baseILj4096ES2_ffffjLj128EEEEELb1ELb0ELb0ELb0EEEvNS_9FwdParamsE --------------------------
	.section	.nv.constant0._ZN10layer_norm13ln_fwd_kernelINS_13Kernel_traitsI6__halfffffjLj4096ELj1ELj1ELj4ELj16ENS_18Kernel_traits_baseILj4096ES2_ffffjLj128EEEEELb1ELb0ELb0ELb0EEEvNS_9FwdParamsE,"a",@progbits
	.sectionflags	@""
	.align	4
.nv.constant0._ZN10layer_norm13ln_fwd_kernelINS_13Kernel_traitsI6__halfffffjLj4096ELj1ELj1ELj4ELj16ENS_18Kernel_traits_baseILj4096ES2_ffffjLj128EEEEELb1ELb0ELb0ELb0EEEvNS_9FwdParamsE:
	.zero		584


//--------------------- .nv.constant0._ZN10layer_norm13ln_fwd_kernelINS_13Kernel_traitsI6__halfffffjLj4096ELj1ELj1ELj4ELj16ENS_18Kernel_traits_baseILj4096ES2_ffffjLj128EEEEELb1ELb0ELb0ELb1EEEvNS_9FwdParamsE --------------------------
	.section	.nv.constant0._ZN10layer_norm13ln_fwd_kernelINS_13Kernel_traitsI6__halfffffjLj4096ELj1ELj1ELj4ELj16ENS_18Kernel_traits_baseILj4096ES2_ffffjLj128EEEEELb1ELb0ELb0ELb1EEEvNS_9FwdParamsE,"a",@progbits
	.sectionflags	@""
	.align	4
.nv.constant0._ZN10layer_norm13ln_fwd_kernelINS_13Kernel_traitsI6__halfffffjLj4096ELj1ELj1ELj4ELj16ENS_18Kernel_traits_baseILj4096ES2_ffffjLj128EEEEELb1ELb0ELb0ELb1EEEvNS_9FwdParamsE:
	.zero		584


//--------------------- .nv.constant0._ZN10layer_norm13ln_fwd_kernelINS_13Kernel_traitsI6__halfffffjLj4096ELj1ELj1ELj4ELj16ENS_18Kernel_traits_baseILj4096ES2_ffffjLj128EEEEELb1ELb0ELb1ELb0EEEvNS_9FwdParamsE --------------------------
	.section	.nv.constant0._ZN10layer_norm13ln_fwd_kernelINS_13Kernel_traitsI6__halfffffjLj4096ELj1ELj1ELj4ELj16ENS_18Kernel_traits_baseILj4096ES2_ffffjLj128EEEEELb1ELb0ELb1ELb0EEEvNS_9FwdParamsE,"a",@progbits
	.sectionflags	@""
	.align	4
.nv.constant0._ZN10layer_norm13ln_fwd_kernelINS_13Kernel_traitsI6__halfffffjLj4096ELj1ELj1ELj4ELj16ENS_18Kernel_traits_baseILj4096ES2_ffffjLj128EEEEELb1ELb0ELb1ELb0EEEvNS_9FwdParamsE:
	.zero		584


//--------------------- .nv.constant0._ZN10layer_norm13ln_fwd_kernelINS_13Kernel_traitsI6__halfffffjLj4096ELj1ELj1ELj4ELj16ENS_18Kernel_traits_baseILj4096ES2_ffffjLj128EEEEELb1ELb0ELb1ELb1EEEvNS_9FwdParamsE --------------------------
	.section	.nv.constant0._ZN10layer_norm13ln_fwd_kernelINS_13Kernel_traitsI6__halfffffjLj4096ELj1ELj1ELj4ELj16ENS_18Kernel_traits_baseILj4096ES2_ffffjLj128EEEEELb1ELb0ELb1ELb1EEEvNS_9FwdParamsE,"a",@progbits
	.sectionflags	@""
	.align	4
.nv.constant0._ZN10layer_norm13ln_fwd_kernelINS_13Kernel_traitsI6__halfffffjLj4096ELj1ELj1ELj4ELj16ENS_18Kernel_traits_baseILj4096ES2_ffffjLj128EEEEELb1ELb0ELb1ELb1EEEvNS_9FwdParamsE:
	.zero		584


//--------------------- .nv.constant0._ZN10layer_norm13ln_fwd_kernelINS_13Kernel_traitsI6__halfffffjLj4096ELj1ELj1ELj4ELj16ENS_18Kernel_traits_baseILj4096ES2_ffffjLj128EEEEELb1ELb1ELb0ELb0EEEvNS_9FwdParamsE --------------------------
	.section	.nv.constant0._ZN10layer_norm13ln_fwd_kernelINS_13Kernel_traitsI6__halfffffjLj4096ELj1ELj1ELj4ELj16ENS_18Kernel_traits_baseILj4096ES2_ffffjLj128EEEEELb1ELb1ELb0ELb0EEEvNS_9FwdParamsE,"a",@progbits
	.sectionflags	@""
	.align	4
.nv.constant0._ZN10layer_norm13ln_fwd_kernelINS_13Kernel_traitsI6__halfffffjLj4096ELj1ELj1ELj4ELj16ENS_18Kernel_traits_baseILj4096ES2_ffffjLj128EEEEELb1ELb1ELb0ELb0EEEvNS_9FwdParamsE:
	.zero		584


//--------------------- .nv.constant0._ZN10layer_norm13ln_fwd_kernelINS_13Kernel_traitsI6__halfffffjLj4096ELj1ELj1ELj4ELj16ENS_18Kernel_traits_baseILj4096ES2_ffffjLj128EEEEELb1ELb1ELb0ELb1EEEvNS_9FwdParamsE --------------------------
	.section	.nv.constant0._ZN10layer_norm13ln_fwd_kernelINS_13Kernel_traitsI6__halfffffjLj4096ELj1ELj1ELj4ELj16ENS_18Kernel_traits_baseILj4096ES2_ffffjLj128EEEEELb1ELb1ELb0ELb1EEEvNS_9FwdParamsE,"a",@progbits
	.sectionflags	@""
	.align	4
.nv.constant0._ZN10layer_norm13ln_fwd_kernelINS_13Kernel_traitsI6__halfffffjLj4096ELj1ELj1ELj4ELj16ENS_18Kernel_traits_baseILj4096ES2_ffffjLj128EEEEELb1ELb1ELb0ELb1EEEvNS_9FwdParamsE:
	.zero		584


//--------------------- .nv.constant0._ZN10layer_norm13ln_fwd_kernelINS_13Kernel_traitsI6__halfffffjLj4096ELj1ELj1ELj4ELj16ENS_18Kernel_traits_baseILj4096ES2_ffffjLj128EEEEELb1ELb1ELb1ELb0EEEvNS_9FwdParamsE --------------------------
	.section	.nv.constant0._ZN10layer_norm13ln_fwd_kernelINS_13Kernel_traitsI6__halfffffjLj4096ELj1ELj1ELj4ELj16ENS_18Kernel_traits_baseILj4096ES2_ffffjLj128EEEEELb1ELb1ELb1ELb0EEEvNS_9FwdParamsE,"a",@progbits
	.sectionflags	@""
	.align	4
.nv.constant0._ZN10layer_norm13ln_fwd_kernelINS_13Kernel_traitsI6__halfffffjLj4096ELj1ELj1ELj4ELj16ENS_18Kernel_traits_baseILj4096ES2_ffffjLj128EEEEELb1ELb1ELb1ELb0EEEvNS_9FwdParamsE:
	.zero		584


//--------------------- .nv.constant0._ZN10layer_norm13ln_fwd_kernelINS_13Kernel_traitsI6__halfffffjLj4096ELj1ELj1ELj4ELj16ENS_18Kernel_traits_baseILj4096ES2_ffffjLj128EEEEELb1ELb1ELb1ELb1EEEvNS_9FwdParamsE --------------------------
	.section	.nv.constant0._ZN10layer_norm13ln_fwd_kernelINS_13Kernel_traitsI6__halfffffjLj4096ELj1ELj1ELj4ELj16ENS_18Kernel_traits_baseILj4096ES2_ffffjLj128EEEEELb1ELb1ELb1ELb1EEEvNS_9FwdParamsE,"a",@progbits
	.sectionflags	@""
	.align	4
.nv.constant0._ZN10layer_norm13ln_fwd_kernelINS_13Kernel_traitsI6__halfffffjLj4096ELj1ELj1ELj4ELj16ENS_18Kernel_traits_baseILj4096ES2_ffffjLj128EEEEELb1ELb1ELb1ELb1EEEvNS_9FwdParamsE:
	.zero		584


//--------------------- .nv.constant0._ZN10layer_norm13ln_fwd_kernelINS_13Kernel_traitsIfffffjLj4096ELj1ELj1ELj4ELj16ENS_18Kernel_traits_baseILj4096EfffffjLj128EEEEELb0ELb0ELb0ELb0EEEvNS_9FwdParamsE --------------------------
	.section	.nv.constant0._ZN10layer_norm13ln_fwd_kernelINS_13Kernel_traitsIfffffjLj4096ELj1ELj1ELj4ELj16ENS_18Kernel_traits_baseILj4096EfffffjLj128EEEEELb0ELb0ELb0ELb0EEEvNS_9FwdParamsE,"a",@progbits
	.sectionflags	@""
	.align	4
.nv.constant0._ZN10layer_norm13ln_fwd_kernelINS_13Kernel_traitsIfffffjLj4096ELj1ELj1ELj4ELj16ENS_18Kernel_traits_baseILj4096EfffffjLj128EEEEELb0ELb0ELb0ELb0EEEvNS_9FwdParamsE:
	.zero		584


//--------------------- .nv.constant0._ZN10layer_norm13ln_fwd_kernelINS_13Kernel_traitsIfffffjLj4096ELj1ELj1ELj4ELj16ENS_18Kernel_traits_baseILj4096EfffffjLj128EEEEELb0ELb0ELb0ELb1EEEvNS_9FwdParamsE --------------------------
	.section	.nv.constant0._ZN10layer_norm13ln_fwd_kernelINS_13Kernel_traitsIfffffjLj4096ELj1ELj1ELj4ELj16ENS_18Kernel_traits_baseILj4096EfffffjLj128EEEEELb0ELb0ELb0ELb1EEEvNS_9FwdParamsE,"a",@progbits
	.sectionflags	@""
	.align	4
.nv.constant0._ZN10layer_norm13ln_fwd_kernelINS_13Kernel_traitsIfffffjLj4096ELj1ELj1ELj4ELj16ENS_18Kernel_traits_baseILj4096EfffffjLj128EEEEELb0ELb0ELb0ELb1EEEvNS_9FwdParamsE:
	.zero		584


//--------------------- .nv.constant0._ZN10layer_norm13ln_fwd_kernelINS_13Kernel_traitsIfffffjLj4096ELj1ELj1ELj4ELj16ENS_18Kernel_traits_baseILj4096EfffffjLj128EEEEELb0ELb0ELb1ELb0EEEvNS_9FwdParamsE --------------------------
	.section	.nv.constant0._ZN10layer_norm13ln_fwd_kernelINS_13Kernel_traitsIfffffjLj4096ELj1ELj1ELj4ELj16ENS_18Kernel_traits_baseILj4096EfffffjLj128EEEEELb0ELb0ELb1ELb0EEEvNS_9FwdParamsE,"a",@progbits
	.sectionflags	@""
	.align	4
.nv.constant0._ZN10layer_norm13ln_fwd_kernelINS_13Kernel_traitsIfffffjLj4096ELj1ELj1ELj4ELj16ENS_18Kernel_traits_baseILj4096EfffffjLj128EEEEELb0ELb0ELb1ELb0EEEvNS_9FwdParamsE:
	.zero		584


//--------------------- .nv.constant0._ZN10layer_norm13ln_fwd_kernelINS_13Kernel_traitsIfffffjLj4096ELj1ELj1ELj4ELj16ENS_18Kernel_traits_baseILj4096EfffffjLj128EEEEELb0ELb0ELb1ELb1EEEvNS_9FwdParamsE --------------------------
	.section	.nv.constant0._ZN10layer_norm13ln_fwd_kernelINS_13Kernel_traitsIfffffjLj4096ELj1ELj1ELj4ELj16ENS_18Kernel_traits_baseILj4096EfffffjLj128EEEEELb0ELb0ELb1ELb1EEEvNS_9FwdParamsE,"a",@progbits
	.sectionflags	@""
	.align	4
.nv.constant0._ZN10layer_norm13ln_fwd_kernelINS_13Kernel_traitsIfffffjLj4096ELj1ELj1ELj4ELj16ENS_18Kernel_traits_baseILj4096EfffffjLj128EEEEELb0ELb0ELb1ELb1EEEvNS_9FwdParamsE:
	.zero		584


//--------------------- .nv.constant0._ZN10layer_norm13ln_fwd_kernelINS_13Kernel_traitsIfffffjLj4096ELj1ELj1ELj4ELj16ENS_18Kernel_traits_baseILj4096EfffffjLj128EEEEELb0ELb1ELb0ELb0EEEvNS_9FwdParamsE --------------------------
	.section	.nv.constant0._ZN10layer_norm13ln_fwd_kernelINS_13Kernel_traitsIfffffjLj4096ELj1ELj1ELj4ELj16ENS_18Kernel_traits_baseILj4096EfffffjLj128EEEEELb0ELb1ELb0ELb0EEEvNS_9FwdParamsE,"a",@progbits
	.sectionflags	@""
	.align	4
.nv.constant0._ZN10layer_norm13ln_fwd_kernelINS_13Kernel_traitsIfffffjLj4096ELj1ELj1ELj4ELj16ENS_18Kernel_traits_baseILj4096EfffffjLj128EEEEELb0ELb1ELb0ELb0EEEvNS_9FwdParamsE:
	.zero		584


//--------------------- .nv.constant0._ZN10layer_norm13ln_fwd_kernelINS_13Kernel_traitsIfffffjLj4096ELj1ELj1ELj4ELj16ENS_18Kernel_traits_baseILj4096EfffffjLj128EEEEELb0ELb1ELb0ELb1EEEvNS_9FwdParamsE --------------------------
	.section	.nv.constant0._ZN10layer_norm13ln_fwd_kernelINS_13Kernel_traitsIfffffjLj4096ELj1ELj1ELj4ELj16ENS_18Kernel_traits_baseILj4096EfffffjLj128EEEEELb0ELb1ELb0ELb1EEEvNS_9FwdParamsE,"a",@progbits
	.sectionflags	@""
	.align	4
.nv.constant0._ZN10layer_norm13ln_fwd_kernelINS_13Kernel_traitsIfffffjLj4096ELj1ELj1ELj4ELj16ENS_18Kernel_traits_baseILj4096EfffffjLj128EEEEELb0ELb1ELb0ELb1EEEvNS_9FwdParamsE:
	.zero		584


//--------------------- .nv.constant0._ZN10layer_norm13ln_fwd_kernelINS_13Kernel_traitsIfffffjLj4096ELj1ELj1ELj4ELj16ENS_18Kernel_traits_baseILj4096EfffffjLj128EEEEELb0ELb1ELb1ELb0EEEvNS_9FwdParamsE --------------------------
	.section	.nv.constant0._ZN10layer_norm13ln_fwd_kernelINS_13Kernel_traitsIfffffjLj4096ELj1ELj1ELj4ELj16ENS_18Kernel_traits_baseILj4096EfffffjLj128EEEEELb0ELb1ELb1ELb0EEEvNS_9FwdParamsE,"a",@progbits
	.sectionflags	@""
	.align	4
.nv.constant0._ZN10layer_norm13ln_fwd_kernelINS_13Kernel_traitsIfffffjLj4096ELj1ELj1ELj4ELj16ENS_18Kernel_traits_baseILj4096EfffffjLj128EEEEELb0ELb1ELb1ELb0EEEvNS_9FwdParamsE:
	.zero		584


//--------------------- .nv.constant0._ZN10layer_norm13ln_fwd_kernelINS_13Kernel_traitsIfffffjLj4096ELj1ELj1ELj4ELj16ENS_18Kernel_traits_baseILj4096EfffffjLj128EEEEELb0ELb1ELb1ELb1EEEvNS_9FwdParamsE --------------------------
	.section	.nv.constant0._ZN10layer_norm13ln_fwd_kernelINS_13Kernel_traitsIfffffjLj4096ELj1ELj1ELj4ELj16ENS_18Kernel_traits_baseILj4096EfffffjLj128EEEEELb0ELb1ELb1ELb1EEEvNS_9FwdParamsE,"a",@progbits
	.sectionflags	@""
	.align	4
.nv.constant0._ZN10layer_norm13ln_fwd_kernelINS_13Kernel_traitsIfffffjLj4096ELj1ELj1ELj4ELj16ENS_18Kernel_traits_baseILj4096EfffffjLj128EEEEELb0ELb1ELb1ELb1EEEvNS_9FwdParamsE:
	.zero		584


//--------------------- .nv.constant0._ZN10layer_norm13ln_fwd_kernelINS_13Kernel_traitsIfffffjLj4096ELj1ELj1ELj4ELj16ENS_18Kernel_traits_baseILj4096EfffffjLj128EEEEELb1ELb0ELb0ELb0EEEvNS_9FwdParamsE --------------------------
	.section	.nv.constant0._ZN10layer_norm13ln_fwd_kernelINS_13Kernel_traitsIfffffjLj4096ELj1ELj1ELj4ELj16ENS_18Kernel_traits_baseILj4096EfffffjLj128EEEEELb1ELb0ELb0ELb0EEEvNS_9FwdParamsE,"a",@progbits
	.sectionflags	@""
	.align	4
.nv.constant0._ZN10layer_norm13ln_fwd_kernelINS_13Kernel_traitsIfffffjLj4096ELj1ELj1ELj4ELj16ENS_18Kernel_traits_baseILj4096EfffffjLj128EEEEELb1ELb0ELb0ELb0EEEvNS_9FwdParamsE:
	.zero		584


//--------------------- .nv.constant0._ZN10layer_norm13ln_fwd_kernelINS_13Kernel_traitsIfffffjLj4096ELj1ELj1ELj4ELj16ENS_18Kernel_traits_baseILj4096EfffffjLj128EEEEELb1ELb0ELb0ELb1EEEvNS_9FwdParamsE --------------------------
	.section	.nv.constant0._ZN10layer_norm13ln_fwd_kernelINS_13Kernel_traitsIfffffjLj4096ELj1ELj1ELj4ELj16ENS_18Kernel_traits_baseILj4096EfffffjLj128EEEEELb1ELb0ELb0ELb1EEEvNS_9FwdParamsE,"a",@progbits
	.sectionflags	@""
	.align	4
.nv.constant0._ZN10layer_norm13ln_fwd_kernelINS_13Kernel_traitsIfffffjLj4096ELj1ELj1ELj4ELj16ENS_18Kernel_traits_baseILj4096EfffffjLj128EEEEELb1ELb0ELb0ELb1EEEvNS_9FwdParamsE:
	.zero		584


//--------------------- .nv.constant0._ZN10layer_norm13ln_fwd_kernelINS_13Kernel_traitsIfffffjLj4096ELj1ELj1ELj4ELj16ENS_18Kernel_traits_baseILj4096EfffffjLj128EEEEELb1ELb0ELb1ELb0EEEvNS_9FwdParamsE --------------------------
	.section	.nv.constant0._ZN10layer_norm13ln_fwd_kernelINS_13Kernel_traitsIfffffjLj4096ELj1ELj1ELj4ELj16ENS_18Kernel_traits_baseILj4096EfffffjLj128EEEEELb1ELb0ELb1ELb0EEEvNS_9FwdParamsE,"a",@progbits
	.sectionflags	@""
	.align	4
.nv.constant0._ZN10layer_norm13ln_fwd_kernelINS_13Kernel_traitsIfffffjLj4096ELj1ELj1ELj4ELj16ENS_18Kernel_traits_baseILj4096EfffffjLj128EEEEELb1ELb0ELb1ELb0EEEvNS_9FwdParamsE:
	.zero		584


//--------------------- .nv.constant0._ZN10layer_norm13ln_fwd_kernelINS_13Kernel_traitsIfffffjLj4096ELj1ELj1ELj4ELj16ENS_18Kernel_traits_baseILj4096EfffffjLj128EEEEELb1ELb0ELb1ELb1EEEvNS_9FwdParamsE --------------------------
	.section	.nv.constant0._ZN10layer_norm13ln_fwd_kernelINS_13Kernel_traitsIfffffjLj4096ELj1ELj1ELj4ELj16ENS_18Kernel_traits_baseILj4096EfffffjLj128EEEEELb1ELb0ELb1ELb1EEEvNS_9FwdParamsE,"a",@progbits
	.sectionflags	@""
	.align	4
.nv.constant0._ZN10layer_norm13ln_fwd_kernelINS_13Kernel_traitsIfffffjLj4096ELj1ELj1ELj4ELj16ENS_18Kernel_traits_baseILj4096EfffffjLj128EEEEELb1ELb0ELb1ELb1EEEvNS_9FwdParamsE:
	.zero		584


//--------------------- .nv.constant0._ZN10layer_norm13ln_fwd_kernelINS_13Kernel_traitsIfffffjLj4096ELj1ELj1ELj4ELj16ENS_18Kernel_traits_baseILj4096EfffffjLj128EEEEELb1ELb1ELb0ELb0EEEvNS_9FwdParamsE --------------------------
	.section	.nv.constant0._ZN10layer_norm13ln_fwd_kernelINS_13Kernel_traitsIfffffjLj4096ELj1ELj1ELj4ELj16ENS_18Kernel_traits_baseILj4096EfffffjLj128EEEEELb1ELb1ELb0ELb0EEEvNS_9FwdParamsE,"a",@progbits
	.sectionflags	@""
	.align	4
.nv.constant0._ZN10layer_norm13ln_fwd_kernelINS_13Kernel_traitsIfffffjLj4096ELj1ELj1ELj4ELj16ENS_18Kernel_traits_baseILj4096EfffffjLj128EEEEELb1ELb1ELb0ELb0EEEvNS_9FwdParamsE:
	.zero		584


//--------------------- .nv.constant0._ZN10layer_norm13ln_fwd_kernelINS_13Kernel_traitsIfffffjLj4096ELj1ELj1ELj4ELj16ENS_18Kernel_traits_baseILj4096EfffffjLj128EEEEELb1ELb1ELb0ELb1EEEvNS_9FwdParamsE --------------------------
	.section	.nv.constant0._ZN10layer_norm13ln_fwd_kernelINS_13Kernel_traitsIfffffjLj4096ELj1ELj1ELj4ELj16ENS_18Kernel_traits_baseILj4096EfffffjLj128EEEEELb1ELb1ELb0ELb1EEEvNS_9FwdParamsE,"a",@progbits
	.sectionflags	@""
	.align	4
.nv.constant0._ZN10layer_norm13ln_fwd_kernelINS_13Kernel_traitsIfffffjLj4096ELj1ELj1ELj4ELj16ENS_18Kernel_traits_baseILj4096EfffffjLj128EEEEELb1ELb1ELb0ELb1EEEvNS_9FwdParamsE:
	.zero		584


//--------------------- .nv.constant0._ZN10layer_norm13ln_fwd_kernelINS_13Kernel_traitsIfffffjLj4096ELj1ELj1ELj4ELj16ENS_18Kernel_traits_baseILj4096EfffffjLj128EEEEELb1ELb1ELb1ELb0EEEvNS_9FwdParamsE --------------------------
	.section	.nv.constant0._ZN10layer_norm13ln_fwd_kernelINS_13Kernel_traitsIfffffjLj4096ELj1ELj1ELj4ELj16ENS_18Kernel_traits_baseILj4096EfffffjLj128EEEEELb1ELb1ELb1ELb0EEEvNS_9FwdParamsE,"a",@progbits
	.sectionflags	@""
	.align	4
.nv.constant0._ZN10layer_norm13ln_fwd_kernelINS_13Kernel_traitsIfffffjLj4096ELj1ELj1ELj4ELj16ENS_18Kernel_traits_baseILj4096EfffffjLj128EEEEELb1ELb1ELb1ELb0EEEvNS_9FwdParamsE:
	.zero		584


//--------------------- .nv.constant0._ZN10layer_norm13ln_fwd_kernelINS_13Kernel_traitsIfffffjLj4096ELj1ELj1ELj4ELj16ENS_18Kernel_traits_baseILj4096EfffffjLj128EEEEELb1ELb1ELb1ELb1EEEvNS_9FwdParamsE --------------------------
	.section	.nv.constant0._ZN10layer_norm13ln_fwd_kernelINS_13Kernel_traitsIfffffjLj4096ELj1ELj1ELj4ELj16ENS_18Kernel_traits_baseILj4096EfffffjLj128EEEEELb1ELb1ELb1ELb1EEEvNS_9FwdParamsE,"a",@progbits
	.sectionflags	@""
	.align	4
.nv.constant0._ZN10layer_norm13ln_fwd_kernelINS_13Kernel_traitsIfffffjLj4096ELj1ELj1ELj4ELj16ENS_18Kernel_traits_baseILj4096EfffffjLj128EEEEELb1ELb1ELb1ELb1EEEvNS_9FwdParamsE:
	.zero		584


//--------------------- .text._ZN10layer_norm13ln_fwd_kernelINS_13Kernel_traitsI13__nv_bfloat16S2_S2_S2_fjLj4096ELj1ELj1ELj4ELj16ENS_18Kernel_traits_baseILj4096ES2_S2_S2_S2_fjLj128EEEEELb0ELb0ELb0ELb0EEEvNS_9FwdParamsE --------------------------
	.section	.text._ZN10layer_norm13ln_fwd_kernelINS_13Kernel_traitsI13__nv_bfloat16S2_S2_S2_fjLj4096ELj1ELj1ELj4ELj16ENS_18Kernel_traits_baseILj4096ES2_S2_S2_S2_fjLj128EEEEELb0ELb0ELb0ELb0EEEvNS_9FwdParamsE,"ax",@progbits
	.sectioninfo	@"SHI_REGISTERS=127"
	.align	128
        .global         _ZN10layer_norm13ln_fwd_kernelINS_13Kernel_traitsI13__nv_bfloat16S2_S2_S2_fjLj4096ELj1ELj1ELj4ELj16ENS_18Kernel_traits_baseILj4096ES2_S2_S2_S2_fjLj128EEEEELb0ELb0ELb0ELb0EEEvNS_9FwdParamsE
        .type           _ZN10layer_norm13ln_fwd_kernelINS_13Kernel_traitsI13__nv_bfloat16S2_S2_S2_fjLj4096ELj1ELj1ELj4ELj16ENS_18Kernel_traits_baseILj4096ES2_S2_S2_S2_fjLj128EEEEELb0ELb0ELb0ELb0EEEvNS_9FwdParamsE,@function
        .size           _ZN10layer_norm13ln_fwd_kernelINS_13Kernel_traitsI13__nv_bfloat16S2_S2_S2_fjLj4096ELj1ELj1ELj4ELj16ENS_18Kernel_traits_baseILj4096ES2_S2_S2_S2_fjLj128EEEEELb0ELb0ELb0ELb0EEEvNS_9FwdParamsE,(.L_x_29064 - _ZN10layer_norm13ln_fwd_kernelINS_13Kernel_traitsI13__nv_bfloat16S2_S2_S2_fjLj4096ELj1ELj1ELj4ELj16ENS_18Kernel_traits_baseILj4096ES2_S2_S2_S2_fjLj128EEEEELb0ELb0ELb0ELb0EEEvNS_9FwdParamsE)
        .other          _ZN10layer_norm13ln_fwd_kernelINS_13Kernel_traitsI13__nv_bfloat16S2_S2_S2_fjLj4096ELj1ELj1ELj4ELj16ENS_18Kernel_traits_baseILj4096ES2_S2_S2_S2_fjLj128EEEEELb0ELb0ELb0ELb0EEEvNS_9FwdParamsE,@"STO_CUDA_ENTRY STV_DEFAULT"
_ZN10layer_norm13ln_fwd_kernelINS_13Kernel_traitsI13__nv_bfloat16S2_S2_S2_fjLj4096ELj1ELj1ELj4ELj16ENS_18Kernel_traits_baseILj4096ES2_S2_S2_S2_fjLj128EEEEELb0ELb0ELb0ELb0EEEvNS_9FwdParamsE:
.text._ZN10layer_norm13ln_fwd_kernelINS_13Kernel_traitsI13__nv_bfloat16S2_S2_S2_fjLj4096ELj1ELj1ELj4ELj16ENS_18Kernel_traits_baseILj4096ES2_S2_S2_S2_fjLj128EEEEELb0ELb0ELb0ELb0EEEvNS_9FwdParamsE:
[----:B------:R-:W-:Y:S02]  /*0000*/  MOV R1, c[0x0][0x28] ;  /* 0x00000a0000017a02 */ /* 0x000fe40000000f00 */
[----:B------:R-:W0:Y:S01]  /*0010*/  S2R R19, SR_TID.X ;  /* 0x0000000000137919 */ /* 0x000e220000002100 */
[----:B------:R-:W-:Y:S01]  /*0020*/  MOV R0, c[0x0][0x168] ;  /* 0x00005a0000007a02 */ /* 0x000fe20000000f00 */
[----:B------:R-:W-:Y:S01]  /*0030*/  ULDC.64 UR4, c[0x0][0x118] ;  /* 0x0000460000047ab9 */ /* 0x000fe20000000a00 */
[----:B------:R-:W-:Y:S02]  /*0040*/  BSSY B0, `(.L_x_0) ;  /* 0x0000017000007945 */ /* 0x000fe40003800000 */
[----:B------:R-:W-:-:S04]  /*0050*/  SHF.R.S32.HI R0, RZ, 0x1f, R0 ;  /* 0x0000001fff007819 */ /* 0x000fc80000011400 */
[----:B------:R-:W-:Y:S02]  /*0060*/  LEA.HI R48, R0, c[0x0][0x168], RZ, 0x3 ;  /* 0x00005a0000307a11 */ /* 0x000fe400078f18ff */
[C---:B0-----:R-:W-:Y:S02]  /*0070*/  LOP3.LUT R3, R19.reuse, 0x7f, RZ, 0xc, !PT ;  /* 0x0000007f13037812 */ /* 0x041fe400078e0cff */
[----:B------:R-:W-:Y:S02]  /*0080*/  LOP3.LUT R28, R19, 0x7f, RZ, 0xc0, !PT ;  /* 0x0000007f131c7812 */ /* 0x000fe400078ec0ff */
[----:B------:R-:W-:-:S04]  /*0090*/  LEA.HI.SX32 R18, R48, R3, 0x1d ;  /* 0x0000000330127211 */ /* 0x000fc800078feaff */
[C---:B------:R-:W-:Y:S02]  /*00a0*/  LOP3.LUT P1, RZ, R18.reuse, 0xffffff80, RZ, 0xc0, !PT ;  /* 0xffffff8012ff7812 */ /* 0x040fe4000782c0ff */
[C---:B------:R-:W-:Y:S02]  /*00b0*/  ISETP.GE.U32.AND P5, PT, R18.reuse, 0x100, PT ;  /* 0x000001001200780c */ /* 0x040fe40003fa6070 */
[C---:B------:R-:W-:Y:S02]  /*00c0*/  ISETP.GE.U32.AND P2, PT, R18.reuse, 0x180, PT ;  /* 0x000001801200780c */ /* 0x040fe40003f46070 */
[----:B------:R-:W-:Y:S02]  /*00d0*/  ISETP.GE.U32.AND P3, PT, R18, 0x200, PT ;  /* 0x000002001200780c */ /* 0x000fe40003f66070 */
[----:B------:R-:W-:-:S05]  /*00e0*/  P2R R0, PR, RZ, 0x20 ;  /* 0x00000020ff007803 */ /* 0x000fca0000000000 */
[----:B------:R-:W-:Y:S05]  /*00f0*/  @!P1 BRA `(.L_x_1) ;  /* 0x000000b000009947 */ /* 0x000fea0003800000 */
[----:B------:R-:W-:Y:S01]  /*0100*/  ISETP.NE.U32.AND P0, PT, RZ, c[0x0][0x218], PT ;  /* 0x00008600ff007a0c */ /* 0x000fe20003f05070 */
[----:B------:R-:W-:-:S03]  /*0110*/  HFMA2.MMA R5, -RZ, RZ, 0, 9.5367431640625e-07 ;  /* 0x00000010ff057435 */ /* 0x000fc600000001ff */
[----:B------:R-:W-:-:S13]  /*0120*/  ISETP.NE.AND.EX P0, PT, RZ, c[0x0][0x21c], PT, P0 ;  /* 0x00008700ff007a0c */ /* 0x000fda0003f05300 */
[C---:B------:R-:W-:Y:S01]  /*0130*/  @P0 LEA R2, P4, R28.reuse, c[0x0][0x218], 0x4 ;  /* 0x000086001c020a11 */ /* 0x040fe200078820ff */
[----:B------:R-:W-:-:S03]  /*0140*/  IMAD.WIDE.U32 R4, R28, R5, c[0x0][0x1b0] ;  /* 0x00006c001c047625 */ /* 0x000fc600078e0005 */
[----:B------:R-:W-:-:S03]  /*0150*/  @P0 LEA.HI.X R3, R28, c[0x0][0x21c], RZ, 0x4, P4 ;  /* 0x000087001c030a11 */ /* 0x000fc600020f24ff */
[----:B------:R-:W5:Y:S04]  /*0160*/  LDG.E.128 R4, [R4.64] ;  /* 0x0000000404047981 */ /* 0x000f68000c1e1d00 */
[----:B------:R0:W5:Y:S01]  /*0170*/  @P0 LDG.E.128 R20, [R2.64] ;  /* 0x0000000402140981 */ /* 0x000162000c1e1d00 */
[----:B------:R-:W-:Y:S01]  /*0180*/  LOP3.LUT R28, R28, 0x80, RZ, 0xfc, !PT ;  /* 0x000000801c1c7812 */ /* 0x000fe200078efcff */
[----:B------:R-:W-:Y:S01]  /*0190*/  @!P0 CS2R R20, SRZ ;  /* 0x0000000000148805 */ /* 0x000fe2000001ff00 */
[----:B------:R-:W-:Y:S02]  /*01a0*/  @!P0 CS2R R22, SRZ ;  /* 0x0000000000168805 */ /* 0x000fe4000001ff00 */
.L_x_1:
[----:B0-----:R-:W-:Y:S05]  /*01b0*/  BSYNC B0 ;  /* 0x0000000000007941 */ /* 0x001fea0003800000 */
.L_x_0:
[----:B------:R-:W-:Y:S01]  /*01c0*/  BSSY B0, `(.L_x_2) ;  /* 0x000000d000007945 */ /* 0x000fe20003800000 */
[----:B------:R-:W-:Y:S05]  /*01d0*/  @!P5 BRA `(.L_x_3) ;  /* 0x000000b00000d947 */ /* 0x000fea0003800000 */
[----:B------:R-:W-:Y:S02]  /*01e0*/  ISETP.NE.U32.AND P0, PT, RZ, c[0x0][0x218], PT ;  /* 0x00008600ff007a0c */ /* 0x000fe40003f05070 */
[----:B------:R-:W-:-:S02]  /*01f0*/  MOV R25, 0x10 ;  /* 0x0000001000197802 */ /* 0x000fc40000000f00 */
[----:B------:R-:W-:-:S03]  /*0200*/  ISETP.NE.AND.EX P0, PT, RZ, c[0x0][0x21c], PT, P0 ;  /* 0x00008700ff007a0c */ /* 0x000fc60003f05300 */
[----:B------:R-:W-:-:S06]  /*0210*/  IMAD.WIDE.U32 R24, R28, R25, c[0x0][0x1b0] ;  /* 0x00006c001c187625 */ /* 0x000fcc00078e0019 */
[----:B------:R-:W5:Y:S04]  /*0220*/  LDG.E.128 R24, [R24.64] ;  /* 0x0000000418187981 */ /* 0x000f68000c1e1d00 */
[----:B------:R-:W-:-:S04]  /*0230*/  @P0 LEA R2, P4, R28, c[0x0][0x218], 0x4 ;  /* 0x000086001c020a11 */ /* 0x000fc800078820ff */
[----:B------:R-:W-:-:S05]  /*0240*/  @P0 LEA.HI.X R3, R28, c[0x0][0x21c], RZ, 0x4, P4 ;  /* 0x000087001c030a11 */ /* 0x000fca00020f24ff */
[----:B------:R0:W5:Y:S01]  /*0250*/  @P0 LDG.E.128 R44, [R2.64] ;  /* 0x00000004022c0981 */ /* 0x000162000c1e1d00 */
[----:B------:R-:W-:Y:S01]  /*0260*/  IADD3 R28, R28, 0x80, RZ ;  /* 0x000000801c1c7810 */ /* 0x000fe20007ffe0ff */
[----:B------:R-:W-:Y:S01]  /*0270*/  @!P0 CS2R R44, SRZ ;  /* 0x00000000002c8805 */ /* 0x000fe2000001ff00 */
[----:B------:R-:W-:Y:S02]  /*0280*/  @!P0 CS2R R46, SRZ ;  /* 0x00000000002e8805 */ /* 0x000fe4000001ff00 */
.L_x_3:
[----:B0-----:R-:W-:Y:S05]  /*0290*/  BSYNC B0 ;  /* 0x0000000000007941 */ /* 0x001fea0003800000 */
.L_x_2:
[----:B------:R-:W-:Y:S01]  /*02a0*/  BSSY B0, `(.L_x_4) ;  /* 0x000000d000007945 */ /* 0x000fe20003800000 */
[----:B------:R-:W-:Y:S05]  /*02b0*/  @!P2 BRA `(.L_x_5) ;  /* 0x000000b00000a947 */ /* 0x000fea0003800000 */
[----:B------:R-:W-:Y:S01]  /*02c0*/  ISETP.NE.U32.AND P0, PT, RZ, c[0x0][0x218], PT ;  /* 0x00008600ff007a0c */ /* 0x000fe20003f05070 */
[----:B------:R-:W-:-:S03]  /*02d0*/  IMAD.MOV.U32 R37, RZ, RZ, 0x10 ;  /* 0x00000010ff257424 */ /* 0x000fc600078e00ff */
[----:B------:R-:W-:Y:S01]  /*02e0*/  ISETP.NE.AND.EX P0, PT, RZ, c[0x0][0x21c], PT, P0 ;  /* 0x00008700ff007a0c */ /* 0x000fe20003f05300 */
[----:B------:R-:W-:-:S06]  /*02f0*/  IMAD.WIDE.U32 R36, R28, R37, c[0x0][0x1b0] ;  /* 0x00006c001c247625 */ /* 0x000fcc00078e0025 */
[----:B------:R-:W5:Y:S06]  /*0300*/  LDG.E.128 R36, [R36.64] ;  /* 0x0000000424247981 */ /* 0x000f6c000c1e1d00 */
[----:B------:R-:W-:-:S04]  /*0310*/  @P0 LEA R2, P4, R28, c[0x0][0x218], 0x4 ;  /* 0x000086001c020a11 */ /* 0x000fc800078820ff */
[----:B------:R-:W-:-:S05]  /*0320*/  @P0 LEA.HI.X R3, R28, c[0x0][0x21c], RZ, 0x4, P4 ;  /* 0x000087001c030a11 */ /* 0x000fca00020f24ff */
[----:B------:R0:W5:Y:S01]  /*0330*/  @P0 LDG.E.128 R40, [R2.64] ;  /* 0x0000000402280981 */ /* 0x000162000c1e1d00 */
[----:B------:R-:W-:Y:S01]  /*0340*/  IADD3 R28, R28, 0x80, RZ ;  /* 0x000000801c1c7810 */ /* 0x000fe20007ffe0ff */
[----:B------:R-:W-:Y:S01]  /*0350*/  @!P0 CS2R R40, SRZ ;  /* 0x0000000000288805 */ /* 0x000fe2000001ff00 */
[----:B------:R-:W-:Y:S02]  /*0360*/  @!P0 CS2R R42, SRZ ;  /* 0x00000000002a8805 */ /* 0x000fe4000001ff00 */
.L_x_5:
[----:B0-----:R-:W-:Y:S05]  /*0370*/  BSYNC B0 ;  /* 0x0000000000007941 */ /* 0x001fea0003800000 */
.L_x_4:
[----:B------:R-:W-:Y:S01]  /*0380*/  BSSY B0, `(.L_x_6) ;  /* 0x000000c000007945 */ /* 0x000fe20003800000 */
[----:B------:R-:W-:Y:S05]  /*0390*/  @!P3 BRA `(.L_x_7) ;  /* 0x000000a00000b947 */ /* 0x000fea0003800000 */
[----:B------:R-:W-:Y:S01]  /*03a0*/  ISETP.NE.U32.AND P0, PT, RZ, c[0x0][0x218], PT ;  /* 0x00008600ff007a0c */ /* 0x000fe20003f05070 */
[----:B------:R-:W-:-:S03]  /*03b0*/  HFMA2.MMA R29, -RZ, RZ, 0, 9.5367431640625e-07 ;  /* 0x00000010ff1d7435 */ /* 0x000fc600000001ff */
[----:B------:R-:W-:-:S13]  /*03c0*/  ISETP.NE.AND.EX P0, PT, RZ, c[0x0][0x21c], PT, P0 ;  /* 0x00008700ff007a0c */ /* 0x000fda0003f05300 */
[----:B------:R-:W-:-:S04]  /*03d0*/  @P0 LEA R2, P4, R28, c[0x0][0x218], 0x4 ;  /* 0x000086001c020a11 */ /* 0x000fc800078820ff */
[C---:B------:R-:W-:Y:S01]  /*03e0*/  @P0 LEA.HI.X R3, R28.reuse, c[0x0][0x21c], RZ, 0x4, P4 ;  /* 0x000087001c030a11 */ /* 0x040fe200020f24ff */
[----:B------:R-:W-:-:S04]  /*03f0*/  IMAD.WIDE.U32 R28, R28, R29, c[0x0][0x1b0] ;  /* 0x00006c001c1c7625 */ /* 0x000fc800078e001d */
[----:B------:R0:W5:Y:S04]  /*0400*/  @P0 LDG.E.128 R32, [R2.64] ;  /* 0x0000000402200981 */ /* 0x000168000c1e1d00 */
[----:B------:R-:W5:Y:S01]  /*0410*/  LDG.E.128 R28, [R28.64] ;  /* 0x000000041c1c7981 */ /* 0x000f62000c1e1d00 */
[----:B------:R-:W-:Y:S01]  /*0420*/  @!P0 CS2R R32, SRZ ;  /* 0x0000000000208805 */ /* 0x000fe2000001ff00 */
[----:B------:R-:W-:Y:S02]  /*0430*/  @!P0 CS2R R34, SRZ ;  /* 0x0000000000228805 */ /* 0x000fe4000001ff00 */
.L_x_7:
[----:B0-----:R-:W-:Y:S05]  /*0440*/  BSYNC B0 ;  /* 0x0000000000007941 */ /* 0x001fea0003800000 */
.L_x_6:
[----:B------:R-:W0:Y:S01]  /*0450*/  S2UR UR6, SR_CTAID.X ;  /* 0x00000000000679c3 */ /* 0x000e220000002500 */
[----:B------:R-:W-:Y:S02]  /*0460*/  MOV R0, c[0x0][0x180] ;  /* 0x0000600000007a02 */ /* 0x000fe40000000f00 */
[----:B------:R-:W-:Y:S02]  /*0470*/  MOV R2, c[0x0][0x184] ;  /* 0x0000610000027a02 */ /* 0x000fe40000000f00 */
[----:B------:R-:W-:-:S04]  /*0480*/  LOP3.LUT P0, RZ, R0, c[0x0][0x1c0], RZ, 0xfc, !PT ;  /* 0x0000700000ff7a12 */ /* 0x000fc8000780fcff */
[----:B------:R-:W-:Y:S02]  /*0490*/  LOP3.LUT P0, RZ, R2, c[0x0][0x1c4], RZ, 0xfc, P0 ;  /* 0x0000710002ff7a12 */ /* 0x000fe4000000fcff */
[----:B0-----:R-:W-:-:S04]  /*04a0*/  LEA.HI R76, R19, UR6, RZ, 0x19 ;  /* 0x00000006134c7c11 */ /* 0x001fc8000f8fc8ff */
[----:B------:R-:W-:-:S13]  /*04b0*/  ISETP.GE.AND P4, PT, R76, c[0x0][0x164], PT ;  /* 0x000059004c007a0c */ /* 0x000fda0003f86270 */
[----:B------:R-:W-:Y:S05]  /*04c0*/  @P4 EXIT ;  /* 0x000000000000494d */ /* 0x000fea0003800000 */
[----:B------:R-:W-:Y:S01]  /*04d0*/  SHF.R.S32.HI R52, RZ, 0x3, R48 ;  /* 0x00000003ff347819 */ /* 0x000fe20000011430 */
[----:B------:R-:W-:Y:S01]  /*04e0*/  IMAD.MOV.U32 R75, RZ, RZ, 0x1 ;  /* 0x00000001ff4b7424 */ /* 0x000fe200078e00ff */
[----:B------:R-:W-:Y:S01]  /*04f0*/  LOP3.LUT R51, R19, 0x60, RZ, 0xc0, !PT ;  /* 0x0000006013337812 */ /* 0x000fe200078ec0ff */
[----:B------:R-:W-:Y:S01]  /*0500*/  ULDC.U8 UR6, c[0x0][0x1f0] ;  /* 0x00007c0000067ab9 */ /* 0x000fe20000000000 */
[----:B------:R-:W-:Y:S02]  /*0510*/  LOP3.LUT R64, R52, 0x7f, RZ, 0xc0, !PT ;  /* 0x0000007f34407812 */ /* 0x000fe400078ec0ff */
[--C-:B-----5:R-:W-:Y:S02]  /*0520*/  PRMT R48, RZ, 0x5410, R45.reuse ;  /* 0x00005410ff307816 */ /* 0x120fe4000000002d */
[----:B------:R-:W-:Y:S02]  /*0530*/  IADD3 R53, R64, -R51, RZ ;  /* 0x8000003340357210 */ /* 0x000fe40007ffe0ff */
[----:B------:R-:W-:-:S02]  /*0540*/  PRMT R49, RZ, 0x7610, R45 ;  /* 0x00007610ff317816 */ /* 0x000fc4000000002d */
[----:B------:R-:W-:Y:S02]  /*0550*/  SHF.R.U32.HI R55, RZ, 0x2, R52 ;  /* 0x00000002ff377819 */ /* 0x000fe40000011634 */
[----:B------:R-:W-:Y:S02]  /*0560*/  IMNMX R54, RZ, R53, !PT ;  /* 0x00000035ff367217 */ /* 0x000fe40007800200 */
[--C-:B------:R-:W-:Y:S02]  /*0570*/  PRMT R45, RZ, 0x5410, R46.reuse ;  /* 0x00005410ff2d7816 */ /* 0x100fe4000000002e */
[----:B------:R-:W-:Y:S02]  /*0580*/  PRMT R50, RZ, 0x7610, R46 ;  /* 0x00007610ff327816 */ /* 0x000fe4000000002e */
[--C-:B------:R-:W-:Y:S02]  /*0590*/  PRMT R46, RZ, 0x5410, R47.reuse ;  /* 0x00005410ff2e7816 */ /* 0x100fe4000000002f */
[----:B------:R-:W-:-:S02]  /*05a0*/  PRMT R51, RZ, 0x7610, R47 ;  /* 0x00007610ff337816 */ /* 0x000fc4000000002f */
[--C-:B------:R-:W-:Y:S02]  /*05b0*/  PRMT R47, RZ, 0x5410, R36.reuse ;  /* 0x00005410ff2f7816 */ /* 0x100fe40000000024 */
[----:B------:R-:W-:Y:S02]  /*05c0*/  PRMT R53, RZ, 0x7610, R36 ;  /* 0x00007610ff357816 */ /* 0x000fe40000000024 */
[----:B------:R-:W-:Y:S02]  /*05d0*/  LOP3.LUT R71, R55, 0x3fffffe0, RZ, 0xc0, !PT ;  /* 0x3fffffe037477812 */ /* 0x000fe400078ec0ff */
[----:B------:R-:W-:Y:S02]  /*05e0*/  IMNMX R36, R54, 0x20, PT ;  /* 0x0000002036247817 */ /* 0x000fe40003800200 */
[--C-:B------:R-:W-:Y:S02]  /*05f0*/  PRMT R52, RZ, 0x5410, R37.reuse ;  /* 0x00005410ff347816 */ /* 0x100fe40000000025 */
[----:B------:R-:W-:Y:S01]  /*0600*/  PRMT R55, RZ, 0x7610, R37 ;  /* 0x00007610ff377816 */ /* 0x000fe20000000025 */
[----:B------:R-:W-:Y:S01]  /*0610*/  IMAD.IADD R36, R36, 0x1, R71 ;  /* 0x0000000124247824 */ /* 0x000fe200078e0247 */
[----:B------:R-:W-:-:S02]  /*0620*/  SHF.L.U32 R37, R19, 0x5, RZ ;  /* 0x0000000513257819 */ /* 0x000fc400000006ff */
[--C-:B------:R-:W-:Y:S02]  /*0630*/  PRMT R58, RZ, 0x5410, R40.reuse ;  /* 0x00005410ff3a7816 */ /* 0x100fe40000000028 */
[----:B------:R-:W-:Y:S02]  /*0640*/  SHF.L.U32 R36, R36, 0x3, RZ ;  /* 0x0000000324247819 */ /* 0x000fe400000006ff */
[----:B------:R-:W-:Y:S02]  /*0650*/  LOP3.LUT R37, R37, 0x3e0, RZ, 0xc0, !PT ;  /* 0x000003e025257812 */ /* 0x000fe400078ec0ff */
[----:B------:R-:W-:Y:S02]  /*0660*/  PRMT R60, RZ, 0x7610, R40 ;  /* 0x00007610ff3c7816 */ /* 0x000fe40000000028 */
[----:B------:R-:W0:Y:S01]  /*0670*/  I2F.U32 R36, R36 ;  /* 0x0000002400247306 */ /* 0x000e220000201000 */
[----:B------:R-:W-:Y:S02]  /*0680*/  IADD3 R37, R64, -R37, RZ ;  /* 0x8000002540257210 */ /* 0x000fe40007ffe0ff */
[----:B------:R-:W-:-:S02]  /*0690*/  PRMT R40, RZ, 0x5410, R41 ;  /* 0x00005410ff287816 */ /* 0x000fc40000000029 */
[----:B------:R-:W-:Y:S02]  /*06a0*/  PRMT R61, RZ, 0x7610, R41 ;  /* 0x00007610ff3d7816 */ /* 0x000fe40000000029 */
[----:B------:R-:W-:Y:S02]  /*06b0*/  IMNMX R37, RZ, R37, !PT ;  /* 0x00000025ff257217 */ /* 0x000fe40007800200 */
[--C-:B------:R-:W-:Y:S02]  /*06c0*/  PRMT R41, RZ, 0x5410, R42.reuse ;  /* 0x00005410ff297816 */ /* 0x100fe4000000002a */
[----:B------:R-:W-:Y:S02]  /*06d0*/  PRMT R62, RZ, 0x7610, R42 ;  /* 0x00007610ff3e7816 */ /* 0x000fe4000000002a */
[--C-:B------:R-:W-:Y:S02]  /*06e0*/  PRMT R42, RZ, 0x5410, R43.reuse ;  /* 0x00005410ff2a7816 */ /* 0x100fe4000000002b */
[----:B------:R-:W-:Y:S01]  /*06f0*/  PRMT R63, RZ, 0x7610, R43 ;  /* 0x00007610ff3f7816 */ /* 0x000fe2000000002b */
[----:B0-----:R0:W1:Y:S01]  /*0700*/  MUFU.RCP R69, R36 ;  /* 0x0000002400457308 */ /* 0x0010620000001000 */
[----:B------:R-:W-:-:S02]  /*0710*/  PRMT R43, RZ, 0x5410, R28 ;  /* 0x00005410ff2b7816 */ /* 0x000fc4000000001c */
[----:B------:R-:W-:Y:S02]  /*0720*/  PRMT R65, RZ, 0x7610, R28 ;  /* 0x00007610ff417816 */ /* 0x000fe4000000001c */
[----:B------:R-:W-:Y:S02]  /*0730*/  IMNMX R28, R37, 0x20, PT ;  /* 0x00000020251c7817 */ /* 0x000fe40003800200 */
[--C-:B------:R-:W-:Y:S02]  /*0740*/  PRMT R13, RZ, 0x5410, R6.reuse ;  /* 0x00005410ff0d7816 */ /* 0x100fe40000000006 */
[----:B------:R-:W-:Y:S02]  /*0750*/  PRMT R12, RZ, 0x7610, R6 ;  /* 0x00007610ff0c7816 */ /* 0x000fe40000000006 */
[--C-:B------:R-:W-:Y:S02]  /*0760*/  PRMT R11, RZ, 0x5410, R7.reuse ;  /* 0x00005410ff0b7816 */ /* 0x100fe40000000007 */
[----:B------:R-:W-:-:S02]  /*0770*/  PRMT R10, RZ, 0x7610, R7 ;  /* 0x00007610ff0a7816 */ /* 0x000fc40000000007 */
[----:B------:R-:W-:Y:S02]  /*0780*/  IADD3 R28, R71, R28, RZ ;  /* 0x0000001c471c7210 */ /* 0x000fe40007ffe0ff */
[--C-:B------:R-:W-:Y:S02]  /*0790*/  PRMT R17, RZ, 0x5410, R4.reuse ;  /* 0x00005410ff117816 */ /* 0x100fe40000000004 */
[----:B------:R-:W-:Y:S02]  /*07a0*/  PRMT R16, RZ, 0x7610, R4 ;  /* 0x00007610ff107816 */ /* 0x000fe40000000004 */
[--C-:B------:R-:W-:Y:S02]  /*07b0*/  PRMT R15, RZ, 0x5410, R5.reuse ;  /* 0x00005410ff0f7816 */ /* 0x100fe40000000005 */
[----:B------:R-:W-:Y:S02]  /*07c0*/  PRMT R14, RZ, 0x7610, R5 ;  /* 0x00007610ff0e7816 */ /* 0x000fe40000000005 */
[----:B------:R-:W-:-:S02]  /*07d0*/  PRMT R9, RZ, 0x5410, R20 ;  /* 0x00005410ff097816 */ /* 0x000fc40000000014 */
[----:B------:R-:W-:Y:S02]  /*07e0*/  PRMT R8, RZ, 0x7610, R20 ;  /* 0x00007610ff087816 */ /* 0x000fe40000000014 */
        /* <DEDUP_REMOVED lines=11> */
[--C-:B------:R-:W-:Y:S02]  /*08a0*/  PRMT R24, RZ, 0x5410, R27.reuse ;  /* 0x00005410ff187816 */ /* 0x100fe4000000001b */
[----:B------:R-:W-:Y:S02]  /*08b0*/  PRMT R25, RZ, 0x5410, R44 ;  /* 0x00005410ff197816 */ /* 0x000fe4000000002c */
[----:B------:R-:W-:Y:S02]  /*08c0*/  PRMT R26, RZ, 0x7610, R26 ;  /* 0x00007610ff1a7816 */ /* 0x000fe4000000001a */
[----:B------:R-:W-:Y:S02]  /*08d0*/  PRMT R27, RZ, 0x7610, R27 ;  /* 0x00007610ff1b7816 */ /* 0x000fe4000000001b */
        /* <DEDUP_REMOVED lines=13> */
[----:B------:R-:W-:-:S02]  /*09b0*/  SHF.L.U32 R74, R28, 0x3, RZ ;  /* 0x000000031c4a7819 */ /* 0x000fc400000006ff */
[--C-:B------:R-:W-:Y:S02]  /*09c0*/  PRMT R73, RZ, 0x5410, R33.reuse ;  /* 0x00005410ff497816 */ /* 0x100fe40000000021 */
[----:B------:R-:W-:Y:S02]  /*09d0*/  PRMT R79, RZ, 0x7610, R33 ;  /* 0x00007610ff4f7816 */ /* 0x000fe40000000021 */
[--C-:B------:R-:W-:Y:S02]  /*09e0*/  PRMT R78, RZ, 0x5410, R34.reuse ;  /* 0x00005410ff4e7816 */ /* 0x100fe40000000022 */
[----:B------:R-:W-:Y:S02]  /*09f0*/  PRMT R81, RZ, 0x7610, R34 ;  /* 0x00007610ff517816 */ /* 0x000fe40000000022 */
[--C-:B------:R-:W-:Y:S02]  /*0a00*/  PRMT R80, RZ, 0x5410, R35.reuse ;  /* 0x00005410ff507816 */ /* 0x100fe40000000023 */
[----:B01----:R-:W-:-:S02]  /*0a10*/  PRMT R84, RZ, 0x7610, R35 ;  /* 0x00007610ff547816 */ /* 0x003fc40000000023 */
.L_x_123:
[----:B------:R-:W-:-:S04]  /*0a20*/  ISETP.NE.U32.AND P4, PT, RZ, c[0x0][0x1c0], PT ;  /* 0x00007000ff007a0c */ /* 0x000fc80003f85070 */
[----:B------:R-:W-:-:S13]  /*0a30*/  ISETP.NE.AND.EX P4, PT, RZ, c[0x0][0x1c4], PT, P4 ;  /* 0x00007100ff007a0c */ /* 0x000fda0003f85340 */
[----:B------:R-:W-:-:S05]  /*0a40*/  @P4 MOV R37, 0x2 ;  /* 0x0000000200254802 */ /* 0x000fca0000000f00 */
[----:B------:R-:W-:-:S06]  /*0a50*/  @P4 IMAD.WIDE R36, R76, R37, c[0x0][0x1c0] ;  /* 0x000070004c244625 */ /* 0x000fcc00078e0225 */
[----:B------:R-:W2:Y:S01]  /*0a60*/  @P4 LDG.E.U16 R36, [R36.64] ;  /* 0x0000000424244981 */ /* 0x000ea2000c1e1500 */
[----:B------:R-:W-:Y:S01]  /*0a70*/  IMAD R38, R76, c[0x0][0x168], RZ ;  /* 0x00005a004c267a24 */ /* 0x000fe200078e02ff */
[----:B------:R-:W-:Y:S01]  /*0a80*/  HFMA2.MMA R116, -RZ, RZ, 1.875, 0 ;  /* 0x3f800000ff747435 */ /* 0x000fe200000001ff */
[----:B------:R-:W-:Y:S03]  /*0a90*/  BSSY B0, `(.L_x_8) ;  /* 0x000005e000007945 */ /* 0x000fe60003800000 */
[----:B------:R-:W-:-:S04]  /*0aa0*/  SHF.R.S32.HI R39, RZ, 0x1f, R38 ;  /* 0x0000001fff277819 */ /* 0x000fc80000011426 */
[----:B------:R-:W-:Y:S02]  /*0ab0*/  LEA.HI R39, R39, R38, RZ, 0x3 ;  /* 0x0000002627277211 */ /* 0x000fe400078f18ff */
[----:B------:R-:W-:-:S04]  /*0ac0*/  LOP3.LUT R38, R19, 0x7f, RZ, 0xc0, !PT ;  /* 0x0000007f13267812 */ /* 0x000fc800078ec0ff */
[----:B------:R-:W-:-:S04]  /*0ad0*/  LEA.HI.SX32 R83, R39, R38, 0x1d ;  /* 0x0000002627537211 */ /* 0x000fc800078feaff */
[----:B------:R-:W-:Y:S02]  /*0ae0*/  MOV R117, R83 ;  /* 0x0000005300757202 */ /* 0x000fe40000000f00 */
[----:B--2---:R-:W-:Y:S01]  /*0af0*/  @P4 PRMT R116, RZ, 0x5410, R36 ;  /* 0x00005410ff744816 */ /* 0x004fe20000000024 */
[----:B------:R-:W-:Y:S05]  /*0b00*/  @!P1 BRA `(.L_x_9) ;  /* 0x0000056000009947 */ /* 0x000fea0003800000 */
[----:B------:R-:W-:Y:S01]  /*0b10*/  IMAD.MOV.U32 R36, RZ, RZ, 0x10 ;  /* 0x00000010ff247424 */ /* 0x000fe200078e00ff */
[----:B------:R-:W-:-:S03]  /*0b20*/  ISETP.NE.U32.AND P4, PT, RZ, c[0x0][0x180], PT ;  /* 0x00006000ff007a0c */ /* 0x000fc60003f85070 */
[----:B------:R-:W-:Y:S01]  /*0b30*/  IMAD.WIDE.U32 R36, R83, R36, c[0x0][0x170] ;  /* 0x00005c0053247625 */ /* 0x000fe200078e0024 */
[----:B------:R-:W-:-:S05]  /*0b40*/  ISETP.NE.AND.EX P4, PT, RZ, c[0x0][0x184], PT, P4 ;  /* 0x00006100ff007a0c */ /* 0x000fca0003f85340 */
[----:B------:R-:W2:Y:S08]  /*0b50*/  LDG.E.128 R36, [R36.64] ;  /* 0x0000000424247981 */ /* 0x000eb0000c1e1d00 */
[----:B------:R-:W-:-:S04]  /*0b60*/  @P4 LEA R96, P5, R83, c[0x0][0x180], 0x4 ;  /* 0x0000600053604a11 */ /* 0x000fc800078a20ff */
[----:B------:R-:W-:-:S05]  /*0b70*/  @P4 LEA.HI.X R97, R83, c[0x0][0x184], RZ, 0x4, P5 ;  /* 0x0000610053614a11 */ /* 0x000fca00028f24ff */
[----:B------:R0:W5:Y:S01]  /*0b80*/  @P4 LDG.E.128 R32, [R96.64] ;  /* 0x0000000460204981 */ /* 0x000162000c1e1d00 */
[----:B------:R-:W-:-:S04]  /*0b90*/  ISETP.NE.U32.AND P4, PT, RZ, c[0x0][0x180], PT ;  /* 0x00006000ff007a0c */ /* 0x000fc80003f85070 */
[----:B------:R-:W-:Y:S02]  /*0ba0*/  ISETP.NE.AND.EX P4, PT, RZ, c[0x0][0x184], PT, P4 ;  /* 0x00006100ff007a0c */ /* 0x000fe40003f85340 */
[----:B--2---:R-:W-:-:S05]  /*0bb0*/  PRMT R93, RZ, 0x5410, R36 ;  /* 0x00005410ff5d7816 */ /* 0x004fca0000000024 */
[----:B------:R-:W-:-:S06]  /*0bc0*/  FMUL.FTZ R82, R93, R116 ;  /* 0x000000745d527220 */ /* 0x000fcc0000410000 */
[----:B------:R-:W-:Y:S05]  /*0bd0*/  @P4 BRA `(.L_x_10) ;  /* 0x0000002000004947 */ /* 0x000fea0003800000 */
[----:B0-----:R-:W-:Y:S05]  /*0be0*/  @P0 BRA `(.L_x_11) ;  /* 0x0000003000000947 */ /* 0x001fea0003800000 */
[----:B------:R-:W-:Y:S05]  /*0bf0*/  BRA `(.L_x_12) ;  /* 0x0000004000007947 */ /* 0x000fea0003800000 */
.L_x_10:
[----:B0----5:R-:W-:-:S05]  /*0c00*/  PRMT R93, RZ, 0x5410, R32 ;  /* 0x00005410ff5d7816 */ /* 0x021fca0000000020 */
[----:B------:R-:W-:-:S05]  /*0c10*/  FADD.FTZ R82, R93, R82 ;  /* 0x000000525d527221 */ /* 0x000fca0000010000 */
.L_x_11:
[----:B------:R-:W-:-:S04]  /*0c20*/  F2FP.BF16.PACK_AB R93, RZ, R82 ;  /* 0x00000052ff5d723e */ /* 0x000fc800000010ff */
[----:B------:R-:W-:Y:S02]  /*0c30*/  PRMT R28, R93, 0x7610, R28 ;  /* 0x000076105d1c7816 */ /* 0x000fe4000000001c */
.L_x_12:
[----:B------:R-:W-:-:S05]  /*0c40*/  PRMT R93, RZ, 0x7610, R36 ;  /* 0x00007610ff5d7816 */ /* 0x000fca0000000024 */
[----:B------:R-:W-:Y:S01]  /*0c50*/  FMUL.FTZ R94, R93, R116 ;  /* 0x000000745d5e7220 */ /* 0x000fe20000410000 */
[----:B------:R-:W-:Y:S05]  /*0c60*/  @P4 BRA `(.L_x_13) ;  /* 0x0000002000004947 */ /* 0x000fea0003800000 */
[----:B------:R-:W-:Y:S05]  /*0c70*/  @P0 BRA `(.L_x_14) ;  /* 0x0000003000000947 */ /* 0x000fea0003800000 */
[----:B------:R-:W-:Y:S05]  /*0c80*/  BRA `(.L_x_15) ;  /* 0x0000004000007947 */ /* 0x000fea0003800000 */
.L_x_13:
[----:B-----5:R-:W-:-:S05]  /*0c90*/  PRMT R93, RZ, 0x7610, R32 ;  /* 0x00007610ff5d7816 */ /* 0x020fca0000000020 */
[----:B------:R-:W-:-:S05]  /*0ca0*/  FADD.FTZ R94, R93, R94 ;  /* 0x0000005e5d5e7221 */ /* 0x000fca0000010000 */
.L_x_14:
[----:B------:R-:W-:-:S04]  /*0cb0*/  F2FP.BF16.PACK_AB R36, RZ, R94 ;  /* 0x0000005eff24723e */ /* 0x000fc800000010ff */
[----:B------:R-:W-:Y:S02]  /*0cc0*/  PRMT R28, R28, 0x5410, R36 ;  /* 0x000054101c1c7816 */ /* 0x000fe40000000024 */
.L_x_15:
[----:B------:R-:W-:-:S05]  /*0cd0*/  PRMT R93, RZ, 0x5410, R37 ;  /* 0x00005410ff5d7816 */ /* 0x000fca0000000025 */
[----:B------:R-:W-:Y:S01]  /*0ce0*/  FMUL.FTZ R93, R93, R116 ;  /* 0x000000745d5d7220 */ /* 0x000fe20000410000 */
[----:B------:R-:W-:Y:S05]  /*0cf0*/  @P4 BRA `(.L_x_16) ;  /* 0x0000002000004947 */ /* 0x000fea0003800000 */
[----:B------:R-:W-:Y:S05]  /*0d00*/  @P0 BRA `(.L_x_17) ;  /* 0x0000003000000947 */ /* 0x000fea0003800000 */
[----:B------:R-:W-:Y:S05]  /*0d10*/  BRA `(.L_x_18) ;  /* 0x0000004000007947 */ /* 0x000fea0003800000 */
.L_x_16:
[----:B-----5:R-:W-:-:S05]  /*0d20*/  PRMT R36, RZ, 0x5410, R33 ;  /* 0x00005410ff247816 */ /* 0x020fca0000000021 */
[----:B------:R-:W-:-:S05]  /*0d30*/  FADD.FTZ R93, R36, R93 ;  /* 0x0000005d245d7221 */ /* 0x000fca0000010000 */
.L_x_17:
[----:B------:R-:W-:-:S04]  /*0d40*/  F2FP.BF16.PACK_AB R36, RZ, R93 ;  /* 0x0000005dff24723e */ /* 0x000fc800000010ff */
[----:B------:R-:W-:Y:S02]  /*0d50*/  PRMT R29, R36, 0x7610, R29 ;  /* 0x00007610241d7816 */ /* 0x000fe4000000001d */
.L_x_18:
[----:B------:R-:W-:-:S05]  /*0d60*/  PRMT R37, RZ, 0x7610, R37 ;  /* 0x00007610ff257816 */ /* 0x000fca0000000025 */
[----:B------:R-:W-:Y:S01]  /*0d70*/  FMUL.FTZ R96, R37, R116 ;  /* 0x0000007425607220 */ /* 0x000fe20000410000 */
[----:B------:R-:W-:Y:S05]  /*0d80*/  @P4 BRA `(.L_x_19) ;  /* 0x0000002000004947 */ /* 0x000fea0003800000 */
[----:B------:R-:W-:Y:S05]  /*0d90*/  @P0 BRA `(.L_x_20) ;  /* 0x0000003000000947 */ /* 0x000fea0003800000 */
[----:B------:R-:W-:Y:S05]  /*0da0*/  BRA `(.L_x_21) ;  /* 0x0000004000007947 */ /* 0x000fea0003800000 */
.L_x_19:
[----:B-----5:R-:W-:-:S05]  /*0db0*/  PRMT R37, RZ, 0x7610, R33 ;  /* 0x00007610ff257816 */ /* 0x020fca0000000021 */
[----:B------:R-:W-:-:S05]  /*0dc0*/  FADD.FTZ R96, R37, R96 ;  /* 0x0000006025607221 */ /* 0x000fca0000010000 */
.L_x_20:
[----:B------:R-:W-:-:S04]  /*0dd0*/  F2FP.BF16.PACK_AB R36, RZ, R96 ;  /* 0x00000060ff24723e */ /* 0x000fc800000010ff */
[----:B------:R-:W-:Y:S02]  /*0de0*/  PRMT R29, R29, 0x5410, R36 ;  /* 0x000054101d1d7816 */ /* 0x000fe40000000024 */
.L_x_21:
[----:B------:R-:W-:-:S05]  /*0df0*/  PRMT R97, RZ, 0x5410, R38 ;  /* 0x00005410ff617816 */ /* 0x000fca0000000026 */
[----:B------:R-:W-:Y:S01]  /*0e00*/  FMUL.FTZ R97, R97, R116 ;  /* 0x0000007461617220 */ /* 0x000fe20000410000 */
[----:B------:R-:W-:Y:S05]  /*0e10*/  @P4 BRA `(.L_x_22) ;  /* 0x0000002000004947 */ /* 0x000fea0003800000 */
[----:B------:R-:W-:Y:S05]  /*0e20*/  @P0 BRA `(.L_x_23) ;  /* 0x0000003000000947 */ /* 0x000fea0003800000 */
[----:B------:R-:W-:Y:S05]  /*0e30*/  BRA `(.L_x_24) ;  /* 0x0000004000007947 */ /* 0x000fea0003800000 */
.L_x_22:
[----:B-----5:R-:W-:-:S05]  /*0e40*/  PRMT R36, RZ, 0x5410, R34 ;  /* 0x00005410ff247816 */ /* 0x020fca0000000022 */
[----:B------:R-:W-:-:S05]  /*0e50*/  FADD.FTZ R97, R36, R97 ;  /* 0x0000006124617221 */ /* 0x000fca0000010000 */
.L_x_23:
[----:B------:R-:W-:-:S04]  /*0e60*/  F2FP.BF16.PACK_AB R36, RZ, R97 ;  /* 0x00000061ff24723e */ /* 0x000fc800000010ff */
[----:B------:R-:W-:Y:S02]  /*0e70*/  PRMT R30, R36, 0x7610, R30 ;  /* 0x00007610241e7816 */ /* 0x000fe4000000001e */
.L_x_24:
[----:B------:R-:W-:-:S05]  /*0e80*/  PRMT R37, RZ, 0x7610, R38 ;  /* 0x00007610ff257816 */ /* 0x000fca0000000026 */
[----:B------:R-:W-:Y:S01]  /*0e90*/  FMUL.FTZ R104, R37, R116 ;  /* 0x0000007425687220 */ /* 0x000fe20000410000 */
[----:B------:R-:W-:Y:S05]  /*0ea0*/  @P4 BRA `(.L_x_25) ;  /* 0x0000002000004947 */ /* 0x000fea0003800000 */
[----:B------:R-:W-:Y:S05]  /*0eb0*/  @P0 BRA `(.L_x_26) ;  /* 0x0000003000000947 */ /* 0x000fea0003800000 */
[----:B------:R-:W-:Y:S05]  /*0ec0*/  BRA `(.L_x_27) ;  /* 0x0000004000007947 */ /* 0x000fea0003800000 */
.L_x_25:
[----:B-----5:R-:W-:-:S05]  /*0ed0*/  PRMT R37, RZ, 0x7610, R34 ;  /* 0x00007610ff257816 */ /* 0x020fca0000000022 */
[----:B------:R-:W-:-:S05]  /*0ee0*/  FADD.FTZ R104, R37, R104 ;  /* 0x0000006825687221 */ /* 0x000fca0000010000 */
.L_x_26:
[----:B------:R-:W-:-:S04]  /*0ef0*/  F2FP.BF16.PACK_AB R36, RZ, R104 ;  /* 0x00000068ff24723e */ /* 0x000fc800000010ff */
[----:B------:R-:W-:Y:S02]  /*0f00*/  PRMT R30, R30, 0x5410, R36 ;  /* 0x000054101e1e7816 */ /* 0x000fe40000000024 */
.L_x_27:
[----:B------:R-:W-:-:S05]  /*0f10*/  PRMT R105, RZ, 0x5410, R39 ;  /* 0x00005410ff697816 */ /* 0x000fca0000000027 */
[----:B------:R-:W-:Y:S01]  /*0f20*/  FMUL.FTZ R105, R105, R116 ;  /* 0x0000007469697220 */ /* 0x000fe20000410000 */
[----:B------:R-:W-:Y:S05]  /*0f30*/  @P4 BRA `(.L_x_28) ;  /* 0x0000002000004947 */ /* 0x000fea0003800000 */
[----:B------:R-:W-:Y:S05]  /*0f40*/  @P0 BRA `(.L_x_29) ;  /* 0x0000003000000947 */ /* 0x000fea0003800000 */
[----:B------:R-:W-:Y:S05]  /*0f50*/  BRA `(.L_x_30) ;  /* 0x0000004000007947 */ /* 0x000fea0003800000 */
.L_x_28:
[----:B-----5:R-:W-:-:S05]  /*0f60*/  PRMT R36, RZ, 0x5410, R35 ;  /* 0x00005410ff247816 */ /* 0x020fca0000000023 */
[----:B------:R-:W-:-:S05]  /*0f70*/  FADD.FTZ R105, R36, R105 ;  /* 0x0000006924697221 */ /* 0x000fca0000010000 */
.L_x_29:
[----:B------:R-:W-:-:S04]  /*0f80*/  F2FP.BF16.PACK_AB R36, RZ, R105 ;  /* 0x00000069ff24723e */ /* 0x000fc800000010ff */
[----:B------:R-:W-:Y:S02]  /*0f90*/  PRMT R31, R36, 0x7610, R31 ;  /* 0x00007610241f7816 */ /* 0x000fe4000000001f */
.L_x_30:
[----:B------:R-:W-:-:S05]  /*0fa0*/  PRMT R39, RZ, 0x7610, R39 ;  /* 0x00007610ff277816 */ /* 0x000fca0000000027 */
[----:B------:R-:W-:Y:S01]  /*0fb0*/  FMUL.FTZ R112, R39, R116 ;  /* 0x0000007427707220 */ /* 0x000fe20000410000 */
[----:B------:R-:W-:Y:S05]  /*0fc0*/  @P4 BRA `(.L_x_31) ;  /* 0x0000002000004947 */ /* 0x000fea0003800000 */
[----:B------:R-:W-:Y:S05]  /*0fd0*/  @P0 BRA `(.L_x_32) ;  /* 0x0000003000000947 */ /* 0x000fea0003800000 */
[----:B------:R-:W-:Y:S05]  /*0fe0*/  BRA `(.L_x_33) ;  /* 0x0000004000007947 */ /* 0x000fea0003800000 */
.L_x_31:
[----:B-----5:R-:W-:-:S05]  /*0ff0*/  PRMT R37, RZ, 0x7610, R35 ;  /* 0x00007610ff257816 */ /* 0x020fca0000000023 */
[----:B------:R-:W-:-:S05]  /*1000*/  FADD.FTZ R112, R37, R112 ;  /* 0x0000007025707221 */ /* 0x000fca0000010000 */
.L_x_32:
[----:B------:R-:W-:-:S04]  /*1010*/  F2FP.BF16.PACK_AB R36, RZ, R112 ;  /* 0x00000070ff24723e */ /* 0x000fc800000010ff */
[----:B------:R-:W-:Y:S02]  /*1020*/  PRMT R31, R31, 0x5410, R36 ;  /* 0x000054101f1f7816 */ /* 0x000fe40000000024 */
.L_x_33:
[C---:B------:R-:W-:Y:S02]  /*1030*/  @P0 LEA R36, P4, R83.reuse, c[0x0][0x188], 0x4 ;  /* 0x0000620053240a11 */ /* 0x040fe400078820ff */
[C---:B------:R-:W-:Y:S02]  /*1040*/  IADD3 R117, R83.reuse, 0x80, RZ ;  /* 0x0000008053757810 */ /* 0x040fe40007ffe0ff */
[----:B------:R-:W-:-:S05]  /*1050*/  @P0 LEA.HI.X R37, R83, c[0x0][0x18c], RZ, 0x4, P4 ;  /* 0x0000630053250a11 */ /* 0x000fca00020f24ff */
[----:B------:R0:W-:Y:S04]  /*1060*/  @P0 STG.E.128 [R36.64], R28 ;  /* 0x0000001c24000986 */ /* 0x0001e8000c101d04 */
.L_x_9:
[----:B------:R-:W-:Y:S05]  /*1070*/  BSYNC B0 ;  /* 0x0000000000007941 */ /* 0x000fea0003800000 */
.L_x_8:
[----:B------:R-:W-:Y:S01]  /*1080*/  ISETP.GE.U32.AND P4, PT, R18, 0x100, PT ;  /* 0x000001001200780c */ /* 0x000fe20003f86070 */
[----:B------:R-:W-:-:S12]  /*1090*/  BSSY B0, `(.L_x_34) ;  /* 0x0000058000007945 */ /* 0x000fd80003800000 */
[----:B------:R-:W-:Y:S05]  /*10a0*/  @!P4 BRA `(.L_x_35) ;  /* 0x000005600000c947 */ /* 0x000fea0003800000 */
[----:B0-----:R-:W-:Y:S01]  /*10b0*/  HFMA2.MMA R36, -RZ, RZ, 0, 9.5367431640625e-07 ;  /* 0x00000010ff247435 */ /* 0x001fe200000001ff */
[----:B------:R-:W-:-:S04]  /*10c0*/  ISETP.NE.U32.AND P4, PT, RZ, c[0x0][0x180], PT ;  /* 0x00006000ff007a0c */ /* 0x000fc80003f85070 */
[----:B------:R-:W-:-:S05]  /*10d0*/  ISETP.NE.AND.EX P4, PT, RZ, c[0x0][0x184], PT, P4 ;  /* 0x00006100ff007a0c */ /* 0x000fca0003f85340 */
[----:B------:R-:W-:-:S06]  /*10e0*/  IMAD.WIDE.U32 R36, R117, R36, c[0x0][0x170] ;  /* 0x00005c0075247625 */ /* 0x000fcc00078e0024 */
[----:B------:R-:W2:Y:S02]  /*10f0*/  LDG.E.128 R36, [R36.64] ;  /* 0x0000000424247981 */ /* 0x000ea4000c1e1d00 */
[----:B------:R-:W-:-:S04]  /*1100*/  @P4 LEA R98, P5, R117, c[0x0][0x180], 0x4 ;  /* 0x0000600075624a11 */ /* 0x000fc800078a20ff */
[----:B------:R-:W-:-:S05]  /*1110*/  @P4 LEA.HI.X R99, R117, c[0x0][0x184], RZ, 0x4, P5 ;  /* 0x0000610075634a11 */ /* 0x000fca00028f24ff */
[----:B-----5:R0:W5:Y:S01]  /*1120*/  @P4 LDG.E.128 R32, [R98.64] ;  /* 0x0000000462204981 */ /* 0x020162000c1e1d00 */
[----:B------:R-:W-:-:S04]  /*1130*/  ISETP.NE.U32.AND P4, PT, RZ, c[0x0][0x180], PT ;  /* 0x00006000ff007a0c */ /* 0x000fc80003f85070 */
[----:B------:R-:W-:Y:S02]  /*1140*/  ISETP.NE.AND.EX P4, PT, RZ, c[0x0][0x184], PT, P4 ;  /* 0x00006100ff007a0c */ /* 0x000fe40003f85340 */
[----:B--2---:R-:W-:-:S05]  /*1150*/  PRMT R85, RZ, 0x5410, R36 ;  /* 0x00005410ff557816 */ /* 0x004fca0000000024 */
[----:B------:R-:W-:-:S06]  /*1160*/  FMUL.FTZ R85, R85, R116 ;  /* 0x0000007455557220 */ /* 0x000fcc0000410000 */
[----:B------:R-:W-:Y:S05]  /*1170*/  @P4 BRA `(.L_x_36) ;  /* 0x0000002000004947 */ /* 0x000fea0003800000 */
[----:B0-----:R-:W-:Y:S05]  /*1180*/  @P0 BRA `(.L_x_37) ;  /* 0x0000003000000947 */ /* 0x001fea0003800000 */
[----:B------:R-:W-:Y:S05]  /*1190*/  BRA `(.L_x_38) ;  /* 0x0000004000007947 */ /* 0x000fea0003800000 */
.L_x_36:
[----:B0----5:R-:W-:-:S05]  /*11a0*/  PRMT R92, RZ, 0x5410, R32 ;  /* 0x00005410ff5c7816 */ /* 0x021fca0000000020 */
[----:B------:R-:W-:-:S05]  /*11b0*/  FADD.FTZ R85, R92, R85 ;  /* 0x000000555c557221 */ /* 0x000fca0000010000 */
.L_x_37:
[----:B------:R-:W-:-:S04]  /*11c0*/  F2FP.BF16.PACK_AB R91, RZ, R85 ;  /* 0x00000055ff5b723e */ /* 0x000fc800000010ff */
[----:B------:R-:W-:Y:S02]  /*11d0*/  PRMT R28, R91, 0x7610, R28 ;  /* 0x000076105b1c7816 */ /* 0x000fe4000000001c */
.L_x_38:
[----:B------:R-:W-:-:S05]  /*11e0*/  PRMT R91, RZ, 0x7610, R36 ;  /* 0x00007610ff5b7816 */ /* 0x000fca0000000024 */
[----:B------:R-:W-:Y:S01]  /*11f0*/  FMUL.FTZ R92, R91, R116 ;  /* 0x000000745b5c7220 */ /* 0x000fe20000410000 */
[----:B------:R-:W-:Y:S05]  /*1200*/  @P4 BRA `(.L_x_39) ;  /* 0x0000002000004947 */ /* 0x000fea0003800000 */
[----:B------:R-:W-:Y:S05]  /*1210*/  @P0 BRA `(.L_x_40) ;  /* 0x0000003000000947 */ /* 0x000fea0003800000 */
[----:B------:R-:W-:Y:S05]  /*1220*/  BRA `(.L_x_41) ;  /* 0x0000004000007947 */ /* 0x000fea0003800000 */
.L_x_39:
[----:B-----5:R-:W-:-:S05]  /*1230*/  PRMT R91, RZ, 0x7610, R32 ;  /* 0x00007610ff5b7816 */ /* 0x020fca0000000020 */
[----:B------:R-:W-:-:S05]  /*1240*/  FADD.FTZ R92, R91, R92 ;  /* 0x0000005c5b5c7221 */ /* 0x000fca0000010000 */
.L_x_40:
[----:B------:R-:W-:-:S04]  /*1250*/  F2FP.BF16.PACK_AB R36, RZ, R92 ;  /* 0x0000005cff24723e */ /* 0x000fc800000010ff */
[----:B------:R-:W-:Y:S02]  /*1260*/  PRMT R28, R28, 0x5410, R36 ;  /* 0x000054101c1c7816 */ /* 0x000fe40000000024 */
.L_x_41:
[----:B------:R-:W-:-:S05]  /*1270*/  PRMT R91, RZ, 0x5410, R37 ;  /* 0x00005410ff5b7816 */ /* 0x000fca0000000025 */
[----:B------:R-:W-:Y:S01]  /*1280*/  FMUL.FTZ R91, R91, R116 ;  /* 0x000000745b5b7220 */ /* 0x000fe20000410000 */
[----:B------:R-:W-:Y:S05]  /*1290*/  @P4 BRA `(.L_x_42) ;  /* 0x0000002000004947 */ /* 0x000fea0003800000 */
[----:B------:R-:W-:Y:S05]  /*12a0*/  @P0 BRA `(.L_x_43) ;  /* 0x0000003000000947 */ /* 0x000fea0003800000 */
[----:B------:R-:W-:Y:S05]  /*12b0*/  BRA `(.L_x_44) ;  /* 0x0000004000007947 */ /* 0x000fea0003800000 */
.L_x_42:
[----:B-----5:R-:W-:-:S05]  /*12c0*/  PRMT R36, RZ, 0x5410, R33 ;  /* 0x00005410ff247816 */ /* 0x020fca0000000021 */
[----:B------:R-:W-:-:S05]  /*12d0*/  FADD.FTZ R91, R36, R91 ;  /* 0x0000005b245b7221 */ /* 0x000fca0000010000 */
.L_x_43:
[----:B------:R-:W-:-:S04]  /*12e0*/  F2FP.BF16.PACK_AB R36, RZ, R91 ;  /* 0x0000005bff24723e */ /* 0x000fc800000010ff */
[----:B------:R-:W-:Y:S02]  /*12f0*/  PRMT R29, R36, 0x7610, R29 ;  /* 0x00007610241d7816 */ /* 0x000fe4000000001d */
.L_x_44:
[----:B------:R-:W-:-:S05]  /*1300*/  PRMT R37, RZ, 0x7610, R37 ;  /* 0x00007610ff257816 */ /* 0x000fca0000000025 */
[----:B------:R-:W-:Y:S01]  /*1310*/  FMUL.FTZ R98, R37, R116 ;  /* 0x0000007425627220 */ /* 0x000fe20000410000 */
[----:B------:R-:W-:Y:S05]  /*1320*/  @P4 BRA `(.L_x_45) ;  /* 0x0000002000004947 */ /* 0x000fea0003800000 */
[----:B------:R-:W-:Y:S05]  /*1330*/  @P0 BRA `(.L_x_46) ;  /* 0x0000003000000947 */ /* 0x000fea0003800000 */
[----:B------:R-:W-:Y:S05]  /*1340*/  BRA `(.L_x_47) ;  /* 0x0000004000007947 */ /* 0x000fea0003800000 */
.L_x_45:
[----:B-----5:R-:W-:-:S05]  /*1350*/  PRMT R37, RZ, 0x7610, R33 ;  /* 0x00007610ff257816 */ /* 0x020fca0000000021 */
[----:B------:R-:W-:-:S05]  /*1360*/  FADD.FTZ R98, R37, R98 ;  /* 0x0000006225627221 */ /* 0x000fca0000010000 */
.L_x_46:
[----:B------:R-:W-:-:S04]  /*1370*/  F2FP.BF16.PACK_AB R36, RZ, R98 ;  /* 0x00000062ff24723e */ /* 0x000fc800000010ff */
[----:B------:R-:W-:Y:S02]  /*1380*/  PRMT R29, R29, 0x5410, R36 ;  /* 0x000054101d1d7816 */ /* 0x000fe40000000024 */
.L_x_47:
[----:B------:R-:W-:-:S05]  /*1390*/  PRMT R99, RZ, 0x5410, R38 ;  /* 0x00005410ff637816 */ /* 0x000fca0000000026 */
[----:B------:R-:W-:Y:S01]  /*13a0*/  FMUL.FTZ R99, R99, R116 ;  /* 0x0000007463637220 */ /* 0x000fe20000410000 */
[----:B------:R-:W-:Y:S05]  /*13b0*/  @P4 BRA `(.L_x_48) ;  /* 0x0000002000004947 */ /* 0x000fea0003800000 */
[----:B------:R-:W-:Y:S05]  /*13c0*/  @P0 BRA `(.L_x_49) ;  /* 0x0000003000000947 */ /* 0x000fea0003800000 */
[----:B------:R-:W-:Y:S05]  /*13d0*/  BRA `(.L_x_50) ;  /* 0x0000004000007947 */ /* 0x000fea0003800000 */
.L_x_48:
[----:B-----5:R-:W-:-:S05]  /*13e0*/  PRMT R36, RZ, 0x5410, R34 ;  /* 0x00005410ff247816 */ /* 0x020fca0000000022 */
[----:B------:R-:W-:-:S05]  /*13f0*/  FADD.FTZ R99, R36, R99 ;  /* 0x0000006324637221 */ /* 0x000fca0000010000 */
.L_x_49:
[----:B------:R-:W-:-:S04]  /*1400*/  F2FP.BF16.PACK_AB R36, RZ, R99 ;  /* 0x00000063ff24723e */ /* 0x000fc800000010ff */
[----:B------:R-:W-:Y:S02]  /*1410*/  PRMT R30, R36, 0x7610, R30 ;  /* 0x00007610241e7816 */ /* 0x000fe4000000001e */
.L_x_50:
[----:B------:R-:W-:-:S05]  /*1420*/  PRMT R37, RZ, 0x7610, R38 ;  /* 0x00007610ff257816 */ /* 0x000fca0000000026 */
[----:B------:R-:W-:Y:S01]  /*1430*/  FMUL.FTZ R106, R37, R116 ;  /* 0x00000074256a7220 */ /* 0x000fe20000410000 */
[----:B------:R-:W-:Y:S05]  /*1440*/  @P4 BRA `(.L_x_51) ;  /* 0x0000002000004947 */ /* 0x000fea0003800000 */
[----:B------:R-:W-:Y:S05]  /*1450*/  @P0 BRA `(.L_x_52) ;  /* 0x0000003000000947 */ /* 0x000fea0003800000 */
[----:B------:R-:W-:Y:S05]  /*1460*/  BRA `(.L_x_53) ;  /* 0x0000004000007947 */ /* 0x000fea0003800000 */
.L_x_51:
[----:B-----5:R-:W-:-:S05]  /*1470*/  PRMT R37, RZ, 0x7610, R34 ;  /* 0x00007610ff257816 */ /* 0x020fca0000000022 */
[----:B------:R-:W-:-:S05]  /*1480*/  FADD.FTZ R106, R37, R106 ;  /* 0x0000006a256a7221 */ /* 0x000fca0000010000 */
.L_x_52:
[----:B------:R-:W-:-:S04]  /*1490*/  F2FP.BF16.PACK_AB R36, RZ, R106 ;  /* 0x0000006aff24723e */ /* 0x000fc800000010ff */
[----:B------:R-:W-:Y:S02]  /*14a0*/  PRMT R30, R30, 0x5410, R36 ;  /* 0x000054101e1e7816 */ /* 0x000fe40000000024 */
.L_x_53:
[----:B------:R-:W-:-:S05]  /*14b0*/  PRMT R107, RZ, 0x5410, R39 ;  /* 0x00005410ff6b7816 */ /* 0x000fca0000000027 */
[----:B------:R-:W-:Y:S01]  /*14c0*/  FMUL.FTZ R107, R107, R116 ;  /* 0x000000746b6b7220 */ /* 0x000fe20000410000 */
[----:B------:R-:W-:Y:S05]  /*14d0*/  @P4 BRA `(.L_x_54) ;  /* 0x0000002000004947 */ /* 0x000fea0003800000 */
[----:B------:R-:W-:Y:S05]  /*14e0*/  @P0 BRA `(.L_x_55) ;  /* 0x0000003000000947 */ /* 0x000fea0003800000 */
[----:B------:R-:W-:Y:S05]  /*14f0*/  BRA `(.L_x_56) ;  /* 0x0000004000007947 */ /* 0x000fea0003800000 */
.L_x_54:
[----:B-----5:R-:W-:-:S05]  /*1500*/  PRMT R36, RZ, 0x5410, R35 ;  /* 0x00005410ff247816 */ /* 0x020fca0000000023 */
[----:B------:R-:W-:-:S05]  /*1510*/  FADD.FTZ R107, R36, R107 ;  /* 0x0000006b246b7221 */ /* 0x000fca0000010000 */
.L_x_55:
[----:B------:R-:W-:-:S04]  /*1520*/  F2FP.BF16.PACK_AB R36, RZ, R107 ;  /* 0x0000006bff24723e */ /* 0x000fc800000010ff */
[----:B------:R-:W-:Y:S02]  /*1530*/  PRMT R31, R36, 0x7610, R31 ;  /* 0x00007610241f7816 */ /* 0x000fe4000000001f */
.L_x_56:
[----:B------:R-:W-:-:S05]  /*1540*/  PRMT R39, RZ, 0x7610, R39 ;  /* 0x00007610ff277816 */ /* 0x000fca0000000027 */
[----:B------:R-:W-:Y:S01]  /*1550*/  FMUL.FTZ R113, R39, R116 ;  /* 0x0000007427717220 */ /* 0x000fe20000410000 */
[----:B------:R-:W-:Y:S05]  /*1560*/  @P4 BRA `(.L_x_57) ;  /* 0x0000002000004947 */ /* 0x000fea0003800000 */
[----:B------:R-:W-:Y:S05]  /*1570*/  @P0 BRA `(.L_x_58) ;  /* 0x0000003000000947 */ /* 0x000fea0003800000 */
[----:B------:R-:W-:Y:S05]  /*1580*/  BRA `(.L_x_59) ;  /* 0x0000004000007947 */ /* 0x000fea0003800000 */
.L_x_57:
[----:B-----5:R-:W-:-:S05]  /*1590*/  PRMT R36, RZ, 0x7610, R35 ;  /* 0x00007610ff247816 */ /* 0x020fca0000000023 */
[----:B------:R-:W-:-:S05]  /*15a0*/  FADD.FTZ R113, R36, R113 ;  /* 0x0000007124717221 */ /* 0x000fca0000010000 */
.L_x_58:
[----:B------:R-:W-:-:S04]  /*15b0*/  F2FP.BF16.PACK_AB R36, RZ, R113 ;  /* 0x00000071ff24723e */ /* 0x000fc800000010ff */
[----:B------:R-:W-:Y:S02]  /*15c0*/  PRMT R31, R31, 0x5410, R36 ;  /* 0x000054101f1f7816 */ /* 0x000fe40000000024 */
.L_x_59:
[----:B------:R-:W-:-:S04]  /*15d0*/  @P0 LEA R36, P4, R117, c[0x0][0x188], 0x4 ;  /* 0x0000620075240a11 */ /* 0x000fc800078820ff */
[C---:B------:R-:W-:Y:S02]  /*15e0*/  @P0 LEA.HI.X R37, R117.reuse, c[0x0][0x18c], RZ, 0x4, P4 ;  /* 0x0000630075250a11 */ /* 0x040fe400020f24ff */
[----:B------:R-:W-:-:S03]  /*15f0*/  IADD3 R117, R117, 0x80, RZ ;  /* 0x0000008075757810 */ /* 0x000fc60007ffe0ff */
[----:B------:R0:W-:Y:S04]  /*1600*/  @P0 STG.E.128 [R36.64], R28 ;  /* 0x0000001c24000986 */ /* 0x0001e8000c101d04 */
.L_x_35:
[----:B------:R-:W-:Y:S05]  /*1610*/  BSYNC B0 ;  /* 0x0000000000007941 */ /* 0x000fea0003800000 */
.L_x_34:
[----:B------:R-:W-:Y:S01]  /*1620*/  BSSY B0, `(.L_x_60) ;  /* 0x0000058000007945 */ /* 0x000fe20003800000 */
[----:B------:R-:W-:Y:S05]  /*1630*/  @!P2 BRA `(.L_x_61) ;  /* 0x000005600000a947 */ /* 0x000fea0003800000 */
[----:B0-----:R-:W-:Y:S02]  /*1640*/  MOV R36, 0x10 ;  /* 0x0000001000247802 */ /* 0x001fe40000000f00 */
[----:B------:R-:W-:-:S03]  /*1650*/  ISETP.NE.U32.AND P4, PT, RZ, c[0x0][0x180], PT ;  /* 0x00006000ff007a0c */ /* 0x000fc60003f85070 */
[----:B------:R-:W-:Y:S01]  /*1660*/  IMAD.WIDE.U32 R36, R117, R36, c[0x0][0x170] ;  /* 0x00005c0075247625 */ /* 0x000fe200078e0024 */
[----:B------:R-:W-:-:S05]  /*1670*/  ISETP.NE.AND.EX P4, PT, RZ, c[0x0][0x184], PT, P4 ;  /* 0x00006100ff007a0c */ /* 0x000fca0003f85340 */
[----:B------:R-:W2:Y:S08]  /*1680*/  LDG.E.128 R36, [R36.64] ;  /* 0x0000000424247981 */ /* 0x000eb0000c1e1d00 */
        /* <DEDUP_REMOVED lines=10> */
.L_x_62:
[----:B0----5:R-:W-:-:S05]  /*1730*/  PRMT R89, RZ, 0x5410, R32 ;  /* 0x00005410ff597816 */ /* 0x021fca0000000020 */
[----:B------:R-:W-:-:S05]  /*1740*/  FADD.FTZ R86, R89, R86 ;  /* 0x0000005659567221 */ /* 0x000fca0000010000 */
.L_x_63:
[----:B------:R-:W-:-:S04]  /*1750*/  F2FP.BF16.PACK_AB R89, RZ, R86 ;  /* 0x00000056ff59723e */ /* 0x000fc800000010ff */
[----:B------:R-:W-:Y:S02]  /*1760*/  PRMT R28, R89, 0x7610, R28 ;  /* 0x00007610591c7816 */ /* 0x000fe4000000001c */
.L_x_64:
[----:B------:R-:W-:-:S05]  /*1770*/  PRMT R89, RZ, 0x7610, R36 ;  /* 0x00007610ff597816 */ /* 0x000fca0000000024 */
[----:B------:R-:W-:Y:S01]  /*1780*/  FMUL.FTZ R90, R89, R116 ;  /* 0x00000074595a7220 */ /* 0x000fe20000410000 */
[----:B------:R-:W-:Y:S05]  /*1790*/  @P4 BRA `(.L_x_65) ;  /* 0x0000002000004947 */ /* 0x000fea0003800000 */
[----:B------:R-:W-:Y:S05]  /*17a0*/  @P0 BRA `(.L_x_66) ;  /* 0x0000003000000947 */ /* 0x000fea0003800000 */
[----:B------:R-:W-:Y:S05]  /*17b0*/  BRA `(.L_x_67) ;  /* 0x0000004000007947 */ /* 0x000fea0003800000 */
.L_x_65:
[----:B-----5:R-:W-:-:S05]  /*17c0*/  PRMT R89, RZ, 0x7610, R32 ;  /* 0x00007610ff597816 */ /* 0x020fca0000000020 */
[----:B------:R-:W-:-:S05]  /*17d0*/  FADD.FTZ R90, R89, R90 ;  /* 0x0000005a595a7221 */ /* 0x000fca0000010000 */
.L_x_66:
[----:B------:R-:W-:-:S04]  /*17e0*/  F2FP.BF16.PACK_AB R36, RZ, R90 ;  /* 0x0000005aff24723e */ /* 0x000fc800000010ff */
[----:B------:R-:W-:Y:S02]  /*17f0*/  PRMT R28, R28, 0x5410, R36 ;  /* 0x000054101c1c7816 */ /* 0x000fe40000000024 */
.L_x_67:
[----:B------:R-:W-:-:S05]  /*1800*/  PRMT R89, RZ, 0x5410, R37 ;  /* 0x00005410ff597816 */ /* 0x000fca0000000025 */
[----:B------:R-:W-:Y:S01]  /*1810*/  FMUL.FTZ R89, R89, R116 ;  /* 0x0000007459597220 */ /* 0x000fe20000410000 */
[----:B------:R-:W-:Y:S05]  /*1820*/  @P4 BRA `(.L_x_68) ;  /* 0x0000002000004947 */ /* 0x000fea0003800000 */
[----:B------:R-:W-:Y:S05]  /*1830*/  @P0 BRA `(.L_x_69) ;  /* 0x0000003000000947 */ /* 0x000fea0003800000 */
[----:B------:R-:W-:Y:S05]  /*1840*/  BRA `(.L_x_70) ;  /* 0x0000004000007947 */ /* 0x000fea0003800000 */
.L_x_68:
[----:B-----5:R-:W-:-:S05]  /*1850*/  PRMT R36, RZ, 0x5410, R33 ;  /* 0x00005410ff247816 */ /* 0x020fca0000000021 */
[----:B------:R-:W-:-:S05]  /*1860*/  FADD.FTZ R89, R36, R89 ;  /* 0x0000005924597221 */ /* 0x000fca0000010000 */
.L_x_69:
[----:B------:R-:W-:-:S04]  /*1870*/  F2FP.BF16.PACK_AB R36, RZ, R89 ;  /* 0x00000059ff24723e */ /* 0x000fc800000010ff */
[----:B------:R-:W-:Y:S02]  /*1880*/  PRMT R29, R36, 0x7610, R29 ;  /* 0x00007610241d7816 */ /* 0x000fe4000000001d */
.L_x_70:
[----:B------:R-:W-:-:S05]  /*1890*/  PRMT R37, RZ, 0x7610, R37 ;  /* 0x00007610ff257816 */ /* 0x000fca0000000025 */
[----:B------:R-:W-:Y:S01]  /*18a0*/  FMUL.FTZ R100, R37, R116 ;  /* 0x0000007425647220 */ /* 0x000fe20000410000 */
[----:B------:R-:W-:Y:S05]  /*18b0*/  @P4 BRA `(.L_x_71) ;  /* 0x0000002000004947 */ /* 0x000fea0003800000 */
[----:B------:R-:W-:Y:S05]  /*18c0*/  @P0 BRA `(.L_x_72) ;  /* 0x0000003000000947 */ /* 0x000fea0003800000 */
[----:B------:R-:W-:Y:S05]  /*18d0*/  BRA `(.L_x_73) ;  /* 0x0000004000007947 */ /* 0x000fea0003800000 */
.L_x_71:
[----:B-----5:R-:W-:-:S05]  /*18e0*/  PRMT R37, RZ, 0x7610, R33 ;  /* 0x00007610ff257816 */ /* 0x020fca0000000021 */
[----:B------:R-:W-:-:S05]  /*18f0*/  FADD.FTZ R100, R37, R100 ;  /* 0x0000006425647221 */ /* 0x000fca0000010000 */
.L_x_72:
[----:B------:R-:W-:-:S04]  /*1900*/  F2FP.BF16.PACK_AB R36, RZ, R100 ;  /* 0x00000064ff24723e */ /* 0x000fc800000010ff */
[----:B------:R-:W-:Y:S02]  /*1910*/  PRMT R29, R29, 0x5410, R36 ;  /* 0x000054101d1d7816 */ /* 0x000fe40000000024 */
.L_x_73:
[----:B------:R-:W-:-:S05]  /*1920*/  PRMT R101, RZ, 0x5410, R38 ;  /* 0x00005410ff657816 */ /* 0x000fca0000000026 */
[----:B------:R-:W-:Y:S01]  /*1930*/  FMUL.FTZ R101, R101, R116 ;  /* 0x0000007465657220 */ /* 0x000fe20000410000 */
[----:B------:R-:W-:Y:S05]  /*1940*/  @P4 BRA `(.L_x_74) ;  /* 0x0000002000004947 */ /* 0x000fea0003800000 */
[----:B------:R-:W-:Y:S05]  /*1950*/  @P0 BRA `(.L_x_75) ;  /* 0x0000003000000947 */ /* 0x000fea0003800000 */
[----:B------:R-:W-:Y:S05]  /*1960*/  BRA `(.L_x_76) ;  /* 0x0000004000007947 */ /* 0x000fea0003800000 */
.L_x_74:
[----:B-----5:R-:W-:-:S05]  /*1970*/  PRMT R36, RZ, 0x5410, R34 ;  /* 0x00005410ff247816 */ /* 0x020fca0000000022 */
[----:B------:R-:W-:-:S05]  /*1980*/  FADD.FTZ R101, R36, R101 ;  /* 0x0000006524657221 */ /* 0x000fca0000010000 */
.L_x_75:
[----:B------:R-:W-:-:S04]  /*1990*/  F2FP.BF16.PACK_AB R36, RZ, R101 ;  /* 0x00000065ff24723e */ /* 0x000fc800000010ff */
[----:B------:R-:W-:Y:S02]  /*19a0*/  PRMT R30, R36, 0x7610, R30 ;  /* 0x00007610241e7816 */ /* 0x000fe4000000001e */
.L_x_76:
[----:B------:R-:W-:-:S05]  /*19b0*/  PRMT R37, RZ, 0x7610, R38 ;  /* 0x00007610ff257816 */ /* 0x000fca0000000026 */
[----:B------:R-:W-:Y:S01]  /*19c0*/  FMUL.FTZ R108, R37, R116 ;  /* 0x00000074256c7220 */ /* 0x000fe20000410000 */
[----:B------:R-:W-:Y:S05]  /*19d0*/  @P4 BRA `(.L_x_77) ;  /* 0x0000002000004947 */ /* 0x000fea0003800000 */
[----:B------:R-:W-:Y:S05]  /*19e0*/  @P0 BRA `(.L_x_78) ;  /* 0x0000003000000947 */ /* 0x000fea0003800000 */
[----:B------:R-:W-:Y:S05]  /*19f0*/  BRA `(.L_x_79) ;  /* 0x0000004000007947 */ /* 0x000fea0003800000 */
.L_x_77:
[----:B-----5:R-:W-:-:S05]  /*1a00*/  PRMT R37, RZ, 0x7610, R34 ;  /* 0x00007610ff257816 */ /* 0x020fca0000000022 */
[----:B------:R-:W-:-:S05]  /*1a10*/  FADD.FTZ R108, R37, R108 ;  /* 0x0000006c256c7221 */ /* 0x000fca0000010000 */
.L_x_78:
[----:B------:R-:W-:-:S04]  /*1a20*/  F2FP.BF16.PACK_AB R36, RZ, R108 ;  /* 0x0000006cff24723e */ /* 0x000fc800000010ff */
[----:B------:R-:W-:Y:S02]  /*1a30*/  PRMT R30, R30, 0x5410, R36 ;  /* 0x000054101e1e7816 */ /* 0x000fe40000000024 */
.L_x_79:
[----:B------:R-:W-:-:S05]  /*1a40*/  PRMT R109, RZ, 0x5410, R39 ;  /* 0x00005410ff6d7816 */ /* 0x000fca0000000027 */
[----:B------:R-:W-:Y:S01]  /*1a50*/  FMUL.FTZ R109, R109, R116 ;  /* 0x000000746d6d7220 */ /* 0x000fe20000410000 */
[----:B------:R-:W-:Y:S05]  /*1a60*/  @P4 BRA `(.L_x_80) ;  /* 0x0000002000004947 */ /* 0x000fea0003800000 */
[----:B------:R-:W-:Y:S05]  /*1a70*/  @P0 BRA `(.L_x_81) ;  /* 0x0000003000000947 */ /* 0x000fea0003800000 */
[----:B------:R-:W-:Y:S05]  /*1a80*/  BRA `(.L_x_82) ;  /* 0x0000004000007947 */ /* 0x000fea0003800000 */
.L_x_80:
[----:B-----5:R-:W-:-:S05]  /*1a90*/  PRMT R36, RZ, 0x5410, R35 ;  /* 0x00005410ff247816 */ /* 0x020fca0000000023 */
[----:B------:R-:W-:-:S05]  /*1aa0*/  FADD.FTZ R109, R36, R109 ;  /* 0x0000006d246d7221 */ /* 0x000fca0000010000 */
.L_x_81:
[----:B------:R-:W-:-:S04]  /*1ab0*/  F2FP.BF16.PACK_AB R36, RZ, R109 ;  /* 0x0000006dff24723e */ /* 0x000fc800000010ff */
[----:B------:R-:W-:Y:S02]  /*1ac0*/  PRMT R31, R36, 0x7610, R31 ;  /* 0x00007610241f7816 */ /* 0x000fe4000000001f */
.L_x_82:
[----:B------:R-:W-:-:S05]  /*1ad0*/  PRMT R39, RZ, 0x7610, R39 ;  /* 0x00007610ff277816 */ /* 0x000fca0000000027 */
[----:B------:R-:W-:Y:S01]  /*1ae0*/  FMUL.FTZ R114, R39, R116 ;  /* 0x0000007427727220 */ /* 0x000fe20000410000 */
[----:B------:R-:W-:Y:S05]  /*1af0*/  @P4 BRA `(.L_x_83) ;  /* 0x0000002000004947 */ /* 0x000fea0003800000 */
[----:B------:R-:W-:Y:S05]  /*1b00*/  @P0 BRA `(.L_x_84) ;  /* 0x0000003000000947 */ /* 0x000fea0003800000 */
[----:B------:R-:W-:Y:S05]  /*1b10*/  BRA `(.L_x_85) ;  /* 0x0000004000007947 */ /* 0x000fea0003800000 */
.L_x_83:
[----:B-----5:R-:W-:-:S05]  /*1b20*/  PRMT R37, RZ, 0x7610, R35 ;  /* 0x00007610ff257816 */ /* 0x020fca0000000023 */
[----:B------:R-:W-:-:S05]  /*1b30*/  FADD.FTZ R114, R37, R114 ;  /* 0x0000007225727221 */ /* 0x000fca0000010000 */
.L_x_84:
[----:B------:R-:W-:-:S04]  /*1b40*/  F2FP.BF16.PACK_AB R36, RZ, R114 ;  /* 0x00000072ff24723e */ /* 0x000fc800000010ff */
[----:B------:R-:W-:Y:S02]  /*1b50*/  PRMT R31, R31, 0x5410, R36 ;  /* 0x000054101f1f7816 */ /* 0x000fe40000000024 */
.L_x_85:
[----:B------:R-:W-:-:S04]  /*1b60*/  @P0 LEA R36, P4, R117, c[0x0][0x188], 0x4 ;  /* 0x0000620075240a11 */ /* 0x000fc800078820ff */
[C---:B------:R-:W-:Y:S02]  /*1b70*/  @P0 LEA.HI.X R37, R117.reuse, c[0x0][0x18c], RZ, 0x4, P4 ;  /* 0x0000630075250a11 */ /* 0x040fe400020f24ff */
[----:B------:R-:W-:-:S03]  /*1b80*/  IADD3 R117, R117, 0x80, RZ ;  /* 0x0000008075757810 */ /* 0x000fc60007ffe0ff */
[----:B------:R0:W-:Y:S04]  /*1b90*/  @P0 STG.E.128 [R36.64], R28 ;  /* 0x0000001c24000986 */ /* 0x0001e8000c101d04 */
.L_x_61:
[----:B------:R-:W-:Y:S05]  /*1ba0*/  BSYNC B0 ;  /* 0x0000000000007941 */ /* 0x000fea0003800000 */
.L_x_60:
[----:B------:R-:W-:Y:S01]  /*1bb0*/  BSSY B0, `(.L_x_86) ;  /* 0x0000057000007945 */ /* 0x000fe20003800000 */
        /* <DEDUP_REMOVED lines=16> */
.L_x_88:
[----:B0----5:R-:W-:-:S05]  /*1cc0*/  PRMT R88, RZ, 0x5410, R32 ;  /* 0x00005410ff587816 */ /* 0x021fca0000000020 */
[----:B------:R-:W-:-:S05]  /*1cd0*/  FADD.FTZ R87, R88, R87 ;  /* 0x0000005758577221 */ /* 0x000fca0000010000 */
.L_x_89:
[----:B------:R-:W-:-:S04]  /*1ce0*/  F2FP.BF16.PACK_AB R88, RZ, R87 ;  /* 0x00000057ff58723e */ /* 0x000fc800000010ff */
[----:B------:R-:W-:Y:S02]  /*1cf0*/  PRMT R28, R88, 0x7610, R28 ;  /* 0x00007610581c7816 */ /* 0x000fe4000000001c */
.L_x_90:
[----:B------:R-:W-:-:S05]  /*1d00*/  PRMT R95, RZ, 0x7610, R36 ;  /* 0x00007610ff5f7816 */ /* 0x000fca0000000024 */
[----:B------:R-:W-:Y:S01]  /*1d10*/  FMUL.FTZ R88, R95, R116 ;  /* 0x000000745f587220 */ /* 0x000fe20000410000 */
[----:B------:R-:W-:Y:S05]  /*1d20*/  @P4 BRA `(.L_x_91) ;  /* 0x0000002000004947 */ /* 0x000fea0003800000 */
[----:B------:R-:W-:Y:S05]  /*1d30*/  @P0 BRA `(.L_x_92) ;  /* 0x0000003000000947 */ /* 0x000fea0003800000 */
[----:B------:R-:W-:Y:S05]  /*1d40*/  BRA `(.L_x_93) ;  /* 0x0000004000007947 */ /* 0x000fea0003800000 */
.L_x_91:
[----:B-----5:R-:W-:-:S05]  /*1d50*/  PRMT R95, RZ, 0x7610, R32 ;  /* 0x00007610ff5f7816 */ /* 0x020fca0000000020 */
[----:B------:R-:W-:-:S05]  /*1d60*/  FADD.FTZ R88, R95, R88 ;  /* 0x000000585f587221 */ /* 0x000fca0000010000 */
.L_x_92:
[----:B------:R-:W-:-:S04]  /*1d70*/  F2FP.BF16.PACK_AB R36, RZ, R88 ;  /* 0x00000058ff24723e */ /* 0x000fc800000010ff */
[----:B------:R-:W-:Y:S02]  /*1d80*/  PRMT R28, R28, 0x5410, R36 ;  /* 0x000054101c1c7816 */ /* 0x000fe40000000024 */
.L_x_93:
[----:B------:R-:W-:-:S05]  /*1d90*/  PRMT R95, RZ, 0x5410, R37 ;  /* 0x00005410ff5f7816 */ /* 0x000fca0000000025 */
[----:B------:R-:W-:Y:S01]  /*1da0*/  FMUL.FTZ R95, R95, R116 ;  /* 0x000000745f5f7220 */ /* 0x000fe20000410000 */
[----:B------:R-:W-:Y:S05]  /*1db0*/  @P4 BRA `(.L_x_94) ;  /* 0x0000002000004947 */ /* 0x000fea0003800000 */
[----:B------:R-:W-:Y:S05]  /*1dc0*/  @P0 BRA `(.L_x_95) ;  /* 0x0000003000000947 */ /* 0x000fea0003800000 */
[----:B------:R-:W-:Y:S05]  /*1dd0*/  BRA `(.L_x_96) ;  /* 0x0000004000007947 */ /* 0x000fea0003800000 */
.L_x_94:
[----:B-----5:R-:W-:-:S05]  /*1de0*/  PRMT R36, RZ, 0x5410, R33 ;  /* 0x00005410ff247816 */ /* 0x020fca0000000021 */
[----:B------:R-:W-:-:S05]  /*1df0*/  FADD.FTZ R95, R36, R95 ;  /* 0x0000005f245f7221 */ /* 0x000fca0000010000 */
.L_x_95:
[----:B------:R-:W-:-:S04]  /*1e00*/  F2FP.BF16.PACK_AB R36, RZ, R95 ;  /* 0x0000005fff24723e */ /* 0x000fc800000010ff */
[----:B------:R-:W-:Y:S02]  /*1e10*/  PRMT R29, R36, 0x7610, R29 ;  /* 0x00007610241d7816 */ /* 0x000fe4000000001d */
.L_x_96:
[----:B------:R-:W-:-:S05]  /*1e20*/  PRMT R37, RZ, 0x7610, R37 ;  /* 0x00007610ff257816 */ /* 0x000fca0000000025 */
[----:B------:R-:W-:Y:S01]  /*1e30*/  FMUL.FTZ R102, R37, R116 ;  /* 0x0000007425667220 */ /* 0x000fe20000410000 */
[----:B------:R-:W-:Y:S05]  /*1e40*/  @P4 BRA `(.L_x_97) ;  /* 0x0000002000004947 */ /* 0x000fea0003800000 */
[----:B------:R-:W-:Y:S05]  /*1e50*/  @P0 BRA `(.L_x_98) ;  /* 0x0000003000000947 */ /* 0x000fea0003800000 */
[----:B------:R-:W-:Y:S05]  /*1e60*/  BRA `(.L_x_99) ;  /* 0x0000004000007947 */ /* 0x000fea0003800000 */
.L_x_97:
[----:B-----5:R-:W-:-:S05]  /*1e70*/  PRMT R37, RZ, 0x7610, R33 ;  /* 0x00007610ff257816 */ /* 0x020fca0000000021 */
[----:B------:R-:W-:-:S05]  /*1e80*/  FADD.FTZ R102, R37, R102 ;  /* 0x0000006625667221 */ /* 0x000fca0000010000 */
.L_x_98:
[----:B------:R-:W-:-:S04]  /*1e90*/  F2FP.BF16.PACK_AB R36, RZ, R102 ;  /* 0x00000066ff24723e */ /* 0x000fc800000010ff */
[----:B------:R-:W-:Y:S02]  /*1ea0*/  PRMT R29, R29, 0x5410, R36 ;  /* 0x000054101d1d7816 */ /* 0x000fe40000000024 */
.L_x_99:
[----:B------:R-:W-:-:S05]  /*1eb0*/  PRMT R103, RZ, 0x5410, R38 ;  /* 0x00005410ff677816 */ /* 0x000fca0000000026 */
[----:B------:R-:W-:Y:S01]  /*1ec0*/  FMUL.FTZ R103, R103, R116 ;  /* 0x0000007467677220 */ /* 0x000fe20000410000 */
[----:B------:R-:W-:Y:S05]  /*1ed0*/  @P4 BRA `(.L_x_100) ;  /* 0x0000002000004947 */ /* 0x000fea0003800000 */
[----:B------:R-:W-:Y:S05]  /*1ee0*/  @P0 BRA `(.L_x_101) ;  /* 0x0000003000000947 */ /* 0x000fea0003800000 */
[----:B------:R-:W-:Y:S05]  /*1ef0*/  BRA `(.L_x_102) ;  /* 0x0000004000007947 */ /* 0x000fea0003800000 */
.L_x_100:
[----:B-----5:R-:W-:-:S05]  /*1f00*/  PRMT R36, RZ, 0x5410, R34 ;  /* 0x00005410ff247816 */ /* 0x020fca0000000022 */
[----:B------:R-:W-:-:S05]  /*1f10*/  FADD.FTZ R103, R36, R103 ;  /* 0x0000006724677221 */ /* 0x000fca0000010000 */
.L_x_101:
[----:B------:R-:W-:-:S04]  /*1f20*/  F2FP.BF16.PACK_AB R36, RZ, R103 ;  /* 0x00000067ff24723e */ /* 0x000fc800000010ff */
[----:B------:R-:W-:Y:S02]  /*1f30*/  PRMT R30, R36, 0x7610, R30 ;  /* 0x00007610241e7816 */ /* 0x000fe4000000001e */
.L_x_102:
[----:B------:R-:W-:-:S05]  /*1f40*/  PRMT R37, RZ, 0x7610, R38 ;  /* 0x00007610ff257816 */ /* 0x000fca0000000026 */
[----:B------:R-:W-:Y:S01]  /*1f50*/  FMUL.FTZ R110, R37, R116 ;  /* 0x00000074256e7220 */ /* 0x000fe20000410000 */
[----:B------:R-:W-:Y:S05]  /*1f60*/  @P4 BRA `(.L_x_103) ;  /* 0x0000002000004947 */ /* 0x000fea0003800000 */
[----:B------:R-:W-:Y:S05]  /*1f70*/  @P0 BRA `(.L_x_104) ;  /* 0x0000003000000947 */ /* 0x000fea0003800000 */
[----:B------:R-:W-:Y:S05]  /*1f80*/  BRA `(.L_x_105) ;  /* 0x0000004000007947 */ /* 0x000fea0003800000 */
.L_x_103:
[----:B-----5:R-:W-:-:S05]  /*1f90*/  PRMT R37, RZ, 0x7610, R34 ;  /* 0x00007610ff257816 */ /* 0x020fca0000000022 */
[----:B------:R-:W-:-:S05]  /*1fa0*/  FADD.FTZ R110, R37, R110 ;  /* 0x0000006e256e7221 */ /* 0x000fca0000010000 */
.L_x_104:
[----:B------:R-:W-:-:S04]  /*1fb0*/  F2FP.BF16.PACK_AB R36, RZ, R110 ;  /* 0x0000006eff24723e */ /* 0x000fc800000010ff */
[----:B------:R-:W-:Y:S02]  /*1fc0*/  PRMT R30, R30, 0x5410, R36 ;  /* 0x000054101e1e7816 */ /* 0x000fe40000000024 */
.L_x_105:
[----:B------:R-:W-:-:S05]  /*1fd0*/  PRMT R111, RZ, 0x5410, R39 ;  /* 0x00005410ff6f7816 */ /* 0x000fca0000000027 */
[----:B------:R-:W-:Y:S01]  /*1fe0*/  FMUL.FTZ R111, R111, R116 ;  /* 0x000000746f6f7220 */ /* 0x000fe20000410000 */
[----:B------:R-:W-:Y:S05]  /*1ff0*/  @P4 BRA `(.L_x_106) ;  /* 0x0000002000004947 */ /* 0x000fea0003800000 */
[----:B------:R-:W-:Y:S05]  /*2000*/  @P0 BRA `(.L_x_107) ;  /* 0x0000003000000947 */ /* 0x000fea0003800000 */
[----:B------:R-:W-:Y:S05]  /*2010*/  BRA `(.L_x_108) ;  /* 0x0000004000007947 */ /* 0x000fea0003800000 */
.L_x_106:
[----:B-----5:R-:W-:-:S05]  /*2020*/  PRMT R36, RZ, 0x5410, R35 ;  /* 0x00005410ff247816 */ /* 0x020fca0000000023 */
[----:B------:R-:W-:-:S05]  /*2030*/  FADD.FTZ R111, R36, R111 ;  /* 0x0000006f246f7221 */ /* 0x000fca0000010000 */
.L_x_107:
[----:B------:R-:W-:-:S04]  /*2040*/  F2FP.BF16.PACK_AB R36, RZ, R111 ;  /* 0x0000006fff24723e */ /* 0x000fc800000010ff */
[----:B------:R-:W-:Y:S02]  /*2050*/  PRMT R31, R36, 0x7610, R31 ;  /* 0x00007610241f7816 */ /* 0x000fe4000000001f */
.L_x_108:
[----:B------:R-:W-:-:S05]  /*2060*/  PRMT R39, RZ, 0x7610, R39 ;  /* 0x00007610ff277816 */ /* 0x000fca0000000027 */
[----:B------:R-:W-:Y:S01]  /*2070*/  FMUL.FTZ R115, R39, R116 ;  /* 0x0000007427737220 */ /* 0x000fe20000410000 */
[----:B------:R-:W-:Y:S05]  /*2080*/  @P4 BRA `(.L_x_109) ;  /* 0x0000002000004947 */ /* 0x000fea0003800000 */
[----:B------:R-:W-:Y:S05]  /*2090*/  @P0 BRA `(.L_x_110) ;  /* 0x0000003000000947 */ /* 0x000fea0003800000 */
[----:B------:R-:W-:Y:S05]  /*20a0*/  BRA `(.L_x_111) ;  /* 0x0000004000007947 */ /* 0x000fea0003800000 */
.L_x_109:
[----:B-----5:R-:W-:-:S05]  /*20b0*/  PRMT R36, RZ, 0x7610, R35 ;  /* 0x00007610ff247816 */ /* 0x020fca0000000023 */
[----:B------:R-:W-:-:S05]  /*20c0*/  FADD.FTZ R115, R36, R115 ;  /* 0x0000007324737221 */ /* 0x000fca0000010000 */
.L_x_110:
[----:B------:R-:W-:-:S04]  /*20d0*/  F2FP.BF16.PACK_AB R36, RZ, R115 ;  /* 0x00000073ff24723e */ /* 0x000fc800000010ff */
[----:B------:R-:W-:Y:S02]  /*20e0*/  PRMT R31, R31, 0x5410, R36 ;  /* 0x000054101f1f7816 */ /* 0x000fe40000000024 */
.L_x_111:
[----:B------:R-:W-:-:S04]  /*20f0*/  @P0 LEA R36, P4, R117, c[0x0][0x188], 0x4 ;  /* 0x0000620075240a11 */ /* 0x000fc800078820ff */
[----:B------:R-:W-:-:S05]  /*2100*/  @P0 LEA.HI.X R37, R117, c[0x0][0x18c], RZ, 0x4, P4 ;  /* 0x0000630075250a11 */ /* 0x000fca00020f24ff */
[----:B------:R0:W-:Y:S04]  /*2110*/  @P0 STG.E.128 [R36.64], R28 ;  /* 0x0000001c24000986 */ /* 0x0001e8000c101d04 */
.L_x_87:
[----:B------:R-:W-:Y:S05]  /*2120*/  BSYNC B0 ;  /* 0x0000000000007941 */ /* 0x000fea0003800000 */
.L_x_86:
[----:B0-----:R-:W-:Y:S01]  /*2130*/  FADD.FTZ R37, RZ, R82 ;  /* 0x00000052ff257221 */ /* 0x001fe20000010000 */
[----:B------:R-:W-:Y:S02]  /*2140*/  ISETP.GT.U32.AND P4, PT, R18, 0xff, PT ;  /* 0x000000ff1200780c */ /* 0x000fe40003f84070 */
[----:B------:R-:W-:Y:S01]  /*2150*/  LOP3.LUT P5, RZ, R75, 0xff, RZ, 0xc0, !PT ;  /* 0x000000ff4bff7812 */ /* 0x000fe200078ac0ff */
[----:B------:R-:W-:Y:S01]  /*2160*/  FADD.FTZ R36, R94, R37 ;  /* 0x000000255e247221 */ /* 0x000fe20000010000 */
[----:B------:R-:W-:Y:S02]  /*2170*/  SHF.R.U32.HI R117, RZ, 0x5, R19 ;  /* 0x00000005ff757819 */ /* 0x000fe40000011613 */
[----:B------:R-:W-:Y:S01]  /*2180*/  ISETP.GT.U32.AND P6, PT, R18, 0x1ff, PT ;  /* 0x000001ff1200780c */ /* 0x000fe20003fc4070 */
[----:B------:R-:W-:Y:S01]  /*2190*/  FADD.FTZ R37, R93, R36 ;  /* 0x000000245d257221 */ /* 0x000fe20000010000 */
[----:B------:R-:W-:-:S03]  /*21a0*/  LOP3.LUT R117, R117, 0x7fffffc, RZ, 0xc0, !PT ;  /* 0x07fffffc75757812 */ /* 0x000fc600078ec0ff */
[----:B------:R-:W-:-:S04]  /*21b0*/  FADD.FTZ R36, R96, R37 ;  /* 0x0000002560247221 */ /* 0x000fc80000010000 */
[----:B------:R-:W-:Y:S01]  /*21c0*/  FADD.FTZ R37, R97, R36 ;  /* 0x0000002461257221 */ /* 0x000fe20000010000 */
[----:B------:R-:W-:Y:S02]  /*21d0*/  @!P5 IADD3 R117, R117, 0x4, RZ ;  /* 0x000000047575d810 */ /* 0x000fe40007ffe0ff */
[----:B------:R-:W-:Y:S01]  /*21e0*/  ISETP.GT.U32.AND P5, PT, R18, 0x17f, PT ;  /* 0x0000017f1200780c */ /* 0x000fe20003fa4070 */
[----:B------:R-:W-:-:S04]  /*21f0*/  FADD.FTZ R36, R104, R37 ;  /* 0x0000002568247221 */ /* 0x000fc80000010000 */
[----:B------:R-:W-:-:S04]  /*2200*/  FADD.FTZ R37, R105, R36 ;  /* 0x0000002469257221 */ /* 0x000fc80000010000 */
[----:B------:R-:W-:-:S05]  /*2210*/  FADD.FTZ R37, R112, R37 ;  /* 0x0000002570257221 */ /* 0x000fca0000010000 */
[----:B------:R-:W-:-:S05]  /*2220*/  FSEL R36, R37, RZ, P1 ;  /* 0x000000ff25247208 */ /* 0x000fca0000800000 */
[----:B------:R-:W-:-:S04]  /*2230*/  FADD.FTZ R37, R85, R36 ;  /* 0x0000002455257221 */ /* 0x000fc80000010000 */
[----:B------:R-:W-:-:S04]  /*2240*/  FADD.FTZ R38, R92, R37 ;  /* 0x000000255c267221 */ /* 0x000fc80000010000 */
[----:B------:R-:W-:-:S04]  /*2250*/  FADD.FTZ R37, R91, R38 ;  /* 0x000000265b257221 */ /* 0x000fc80000010000 */
[----:B------:R-:W-:-:S04]  /*2260*/  FADD.FTZ R38, R98, R37 ;  /* 0x0000002562267221 */ /* 0x000fc80000010000 */
[----:B------:R-:W-:-:S04]  /*2270*/  FADD.FTZ R37, R99, R38 ;  /* 0x0000002663257221 */ /* 0x000fc80000010000 */
[----:B------:R-:W-:-:S04]  /*2280*/  FADD.FTZ R38, R106, R37 ;  /* 0x000000256a267221 */ /* 0x000fc80000010000 */
[----:B------:R-:W-:-:S04]  /*2290*/  FADD.FTZ R38, R107, R38 ;  /* 0x000000266b267221 */ /* 0x000fc80000010000 */
[----:B------:R-:W-:-:S04]  /*22a0*/  @P4 FADD.FTZ R36, R113, R38 ;  /* 0x0000002671244221 */ /* 0x000fc80000010000 */
        /* <DEDUP_REMOVED lines=15> */
[----:B------:R-:W-:Y:S01]  /*23a0*/  @P6 FADD.FTZ R36, R115, R38 ;  /* 0x0000002673246221 */ /* 0x000fe20000010000 */
[----:B------:R-:W-:Y:S05]  /*23b0*/  BRA.DIV ~URZ, `(.L_x_112) ;  /* 0x000012a27f007947 */ /* 0x000fea000b800000 */
[----:B------:R0:W1:Y:S02]  /*23c0*/  SHFL.BFLY PT, R116, R36, 0x1, 0x1f ;  /* 0x0c201f0024747f89 */ /* 0x00006400000e0000 */
.L_x_124:
[----:B-1----:R-:W-:Y:S01]  /*23d0*/  FADD.FTZ R37, R36, R116 ;  /* 0x0000007424257221 */ /* 0x002fe20000010000 */
[----:B------:R-:W-:Y:S05]  /*23e0*/  BRA.DIV ~URZ, `(.L_x_113) ;  /* 0x000012e27f007947 */ /* 0x000fea000b800000 */
[----:B0-----:R-:W0:Y:S02]  /*23f0*/  SHFL.BFLY PT, R36, R37, 0x2, 0x1f ;  /* 0x0c401f0025247f89 */ /* 0x001e2400000e0000 */
[----:B0-----:R-:W-:-:S05]  /*2400*/  FADD.FTZ R37, R37, R36 ;  /* 0x0000002425257221 */ /* 0x001fca0000010000 */
[----:B------:R-:W0:Y:S02]  /*2410*/  SHFL.BFLY PT, R36, R37, 0x4, 0x1f ;  /* 0x0c801f0025247f89 */ /* 0x000e2400000e0000 */
[----:B0-----:R-:W-:-:S05]  /*2420*/  FADD.FTZ R38, R37, R36 ;  /* 0x0000002425267221 */ /* 0x001fca0000010000 */
[----:B------:R-:W0:Y:S02]  /*2430*/  SHFL.BFLY PT, R39, R38, 0x8, 0x1f ;  /* 0x0d001f0026277f89 */ /* 0x000e2400000e0000 */
[----:B0-----:R-:W-:-:S05]  /*2440*/  FADD.FTZ R39, R38, R39 ;  /* 0x0000002726277221 */ /* 0x001fca0000010000 */
[----:B------:R-:W0:Y:S02]  /*2450*/  SHFL.BFLY PT, R36, R39, 0x10, 0x1f ;  /* 0x0e001f0027247f89 */ /* 0x000e2400000e0000 */
[----:B0-----:R-:W-:-:S04]  /*2460*/  FADD.FTZ R36, R39, R36 ;  /* 0x0000002427247221 */ /* 0x001fc80000010000 */
[----:B------:R-:W-:-:S04]  /*2470*/  FMUL.FTZ R36, R69, R36 ;  /* 0x0000002445247220 */ /* 0x000fc80000410000 */
[--C-:B------:R-:W-:Y:S02]  /*2480*/  FADD.FTZ R116, R82, -R36.reuse ;  /* 0x8000002452747221 */ /* 0x100fe40000010000 */
[--C-:B------:R-:W-:Y:S02]  /*2490*/  FADD.FTZ R119, R94, -R36.reuse ;  /* 0x800000245e777221 */ /* 0x100fe40000010000 */
[----:B------:R-:W-:Y:S02]  /*24a0*/  FFMA.FTZ R116, R116, R116, RZ ;  /* 0x0000007474747223 */ /* 0x000fe400000100ff */
[----:B------:R-:W-:Y:S02]  /*24b0*/  FADD.FTZ R37, R93, -R36 ;  /* 0x800000245d257221 */ /* 0x000fe40000010000 */
[----:B------:R-:W-:Y:S02]  /*24c0*/  FFMA.FTZ R116, R119, R119, R116 ;  /* 0x0000007777747223 */ /* 0x000fe40000010074 */
[----:B------:R-:W-:-:S02]  /*24d0*/  FADD.FTZ R38, R85, -R36 ;  /* 0x8000002455267221 */ /* 0x000fc40000010000 */
[----:B------:R-:W-:Y:S02]  /*24e0*/  FFMA.FTZ R116, R37, R37, R116 ;  /* 0x0000002525747223 */ /* 0x000fe40000010074 */
[--C-:B------:R-:W-:Y:S02]  /*24f0*/  FADD.FTZ R37, R96, -R36.reuse ;  /* 0x8000002460257221 */ /* 0x100fe40000010000 */
[----:B------:R-:W-:Y:S02]  /*2500*/  FADD.FTZ R39, R92, -R36 ;  /* 0x800000245c277221 */ /* 0x000fe40000010000 */
[----:B------:R-:W-:Y:S02]  /*2510*/  FFMA.FTZ R116, R37, R37, R116 ;  /* 0x0000002525747223 */ /* 0x000fe40000010074 */
[----:B------:R-:W-:-:S04]  /*2520*/  FADD.FTZ R37, R97, -R36 ;  /* 0x8000002461257221 */ /* 0x000fc80000010000 */
[----:B------:R-:W-:Y:S02]  /*2530*/  FFMA.FTZ R116, R37, R37, R116 ;  /* 0x0000002525747223 */ /* 0x000fe40000010074 */
[----:B------:R-:W-:-:S04]  /*2540*/  FADD.FTZ R37, R104, -R36 ;  /* 0x8000002468257221 */ /* 0x000fc80000010000 */
[----:B------:R-:W-:Y:S02]  /*2550*/  FFMA.FTZ R116, R37, R37, R116 ;  /* 0x0000002525747223 */ /* 0x000fe40000010074 */
[----:B------:R-:W-:-:S04]  /*2560*/  FADD.FTZ R37, R105, -R36 ;  /* 0x8000002469257221 */ /* 0x000fc80000010000 */
[----:B------:R-:W-:Y:S02]  /*2570*/  FFMA.FTZ R116, R37, R37, R116 ;  /* 0x0000002525747223 */ /* 0x000fe40000010074 */
[----:B------:R-:W-:-:S04]  /*2580*/  FADD.FTZ R37, R112, -R36 ;  /* 0x8000002470257221 */ /* 0x000fc80000010000 */
[----:B------:R-:W-:-:S05]  /*2590*/  FFMA.FTZ R37, R37, R37, R116 ;  /* 0x0000002525257223 */ /* 0x000fca0000010074 */
[----:B------:R-:W-:-:S05]  /*25a0*/  FSEL R37, R37, RZ, P1 ;  /* 0x000000ff25257208 */ /* 0x000fca0000800000 */
[----:B------:R-:W-:-:S04]  /*25b0*/  FFMA.FTZ R38, R38, R38, R37 ;  /* 0x0000002626267223 */ /* 0x000fc80000010025 */
        /* <DEDUP_REMOVED lines=12> */
[----:B------:R-:W-:Y:S02]  /*2680*/  @P4 FFMA.FTZ R37, R39, R39, R38 ;  /* 0x0000002727254223 */ /* 0x000fe40000010026 */
[--C-:B------:R-:W-:Y:S02]  /*2690*/  FADD.FTZ R38, R86, -R36.reuse ;  /* 0x8000002456267221 */ /* 0x100fe40000010000 */
[----:B------:R-:W-:Y:S02]  /*26a0*/  FADD.FTZ R39, R90, -R36 ;  /* 0x800000245a277221 */ /* 0x000fe40000010000 */
        /* <DEDUP_REMOVED lines=29> */
[----:B------:R-:W-:-:S05]  /*2880*/  @P6 FFMA.FTZ R37, R39, R39, R38 ;  /* 0x0000002727256223 */ /* 0x000fca0000010026 */
[----:B------:R-:W0:Y:S02]  /*2890*/  SHFL.BFLY PT, R38, R37, 0x1, 0x1f ;  /* 0x0c201f0025267f89 */ /* 0x000e2400000e0000 */
[----:B0-----:R-:W-:-:S05]  /*28a0*/  FADD.FTZ R38, R37, R38 ;  /* 0x0000002625267221 */ /* 0x001fca0000010000 */
[----:B------:R-:W0:Y:S02]  /*28b0*/  SHFL.BFLY PT, R39, R38, 0x2, 0x1f ;  /* 0x0c401f0026277f89 */ /* 0x000e2400000e0000 */
[----:B0-----:R-:W-:-:S05]  /*28c0*/  FADD.FTZ R39, R38, R39 ;  /* 0x0000002726277221 */ /* 0x001fca0000010000 */
[----:B------:R-:W0:Y:S02]  /*28d0*/  SHFL.BFLY PT, R116, R39, 0x4, 0x1f ;  /* 0x0c801f0027747f89 */ /* 0x000e2400000e0000 */
[----:B0-----:R-:W-:-:S05]  /*28e0*/  FADD.FTZ R116, R39, R116 ;  /* 0x0000007427747221 */ /* 0x001fca0000010000 */
[----:B------:R-:W0:Y:S02]  /*28f0*/  SHFL.BFLY PT, R119, R116, 0x8, 0x1f ;  /* 0x0d001f0074777f89 */ /* 0x000e2400000e0000 */
[----:B0-----:R-:W-:-:S05]  /*2900*/  FADD.FTZ R120, R116, R119 ;  /* 0x0000007774787221 */ /* 0x001fca0000010000 */
[----:B------:R0:W1:Y:S02]  /*2910*/  SHFL.BFLY PT, R119, R120, 0x10, 0x1f ;  /* 0x0e001f0078777f89 */ /* 0x00006400000e0000 */
.L_x_125:
[----:B------:R-:W-:Y:S01]  /*2920*/  LOP3.LUT P4, RZ, R19, 0x1f, RZ, 0xc0, !PT ;  /* 0x0000001f13ff7812 */ /* 0x000fe2000788c0ff */
[----:B-1----:R-:W-:Y:S01]  /*2930*/  FADD.FTZ R37, R119, R120 ;  /* 0x0000007877257221 */ /* 0x002fe20000010000 */
[----:B------:R-:W-:Y:S01]  /*2940*/  SHF.R.U32.HI R38, RZ, 0x5, R19 ;  /* 0x00000005ff267819 */ /* 0x000fe20000011613 */
[----:B------:R-:W-:Y:S01]  /*2950*/  WARPSYNC 0xffffffff ;  /* 0xffffffff00007948 */ /* 0x000fe20003800000 */
[----:B------:R-:W-:Y:S02]  /*2960*/  LOP3.LUT R116, R19, 0x1f, RZ, 0xc0, !PT ;  /* 0x0000001f13747812 */ /* 0x000fe400078ec0ff */
[----:B------:R-:W-:-:S07]  /*2970*/  LOP3.LUT R38, R38, 0x3, RZ, 0xc0, !PT ;  /* 0x0000000326267812 */ /* 0x000fce00078ec0ff */
[----:B------:R-:W-:-:S05]  /*2980*/  @!P4 IADD3 R39, R117, R38, RZ ;  /* 0x000000267527c210 */ /* 0x000fca0007ffe0ff */
[----:B------:R1:W-:Y:S01]  /*2990*/  @!P4 STS.64 [R39.X8], R36 ;  /* 0x000000242700c388 */ /* 0x0003e20000008a00 */
[----:B------:R-:W-:-:S11]  /*29a0*/  ISETP.GT.U32.AND P4, PT, R116, 0x3, PT ;  /* 0x000000037400780c */ /* 0x000fd60003f84070 */
[----:B------:R-:W-:Y:S01]  /*29b0*/  BAR.SYNC.DEFER_BLOCKING 0x0 ;  /* 0x0000000000007b1d */ /* 0x000fe20000010000 */
[----:B-1----:R-:W-:Y:S01]  /*29c0*/  CS2R R36, SRZ ;  /* 0x0000000000247805 */ /* 0x002fe2000001ff00 */
[----:B------:R-:W-:Y:S01]  /*29d0*/  @!P4 IMAD.IADD R121, R117, 0x1, R116 ;  /* 0x000000017579c824 */ /* 0x000fe200078e0274 */
[----:B0-----:R-:W-:Y:S02]  /*29e0*/  MOV R120, RZ ;  /* 0x000000ff00787202 */ /* 0x001fe40000000f00 */
[----:B------:R-:W-:Y:S01]  /*29f0*/  @!P4 MOV R120, R74 ;  /* 0x0000004a0078c202 */ /* 0x000fe20000000f00 */
[----:B------:R-:W-:Y:S01]  /*2a00*/  BSSY B0, `(.L_x_114) ;  /* 0x0000055000007945 */ /* 0x000fe20003800000 */
[----:B------:R-:W-:Y:S02]  /*2a10*/  ISETP.NE.AND P5, PT, RZ, UR6, PT ;  /* 0x00000006ff007c0c */ /* 0x000fe4000bfa5270 */
[----:B------:R-:W-:Y:S01]  /*2a20*/  I2F R119, R120 ;  /* 0x0000007800777306 */ /* 0x000fe20000201400 */
[----:B------:R-:W0:Y:S04]  /*2a30*/  SHFL.DOWN PT, R123, R120, 0x2, 0x1f ;  /* 0x08401f00787b7f89 */ /* 0x000e2800000e0000 */
[----:B------:R-:W1:Y:S01]  /*2a40*/  @!P4 LDS.64 R36, [R121.X8] ;  /* 0x000000007924c984 */ /* 0x000e620000008a00 */
[----:B------:R-:W-:-:S02]  /*2a50*/  LOP3.LUT P4, RZ, R38, 0x1f, R19, 0xf8, !PT ;  /* 0x0000001f26ff7812 */ /* 0x000fc4000788f813 */
[----:B0-----:R-:W-:Y:S01]  /*2a60*/  I2F R117, R123 ;  /* 0x0000007b00757306 */ /* 0x001fe20000201400 */
[----:B------:R-:W-:-:S07]  /*2a70*/  IADD3 R116, R123, R120, RZ ;  /* 0x000000787b747210 */ /* 0x000fce0007ffe0ff */
[----:B------:R-:W0:Y:S08]  /*2a80*/  I2F R39, R116 ;  /* 0x0000007400277306 */ /* 0x000e300000201400 */
[----:B0-----:R-:W0:Y:S01]  /*2a90*/  MUFU.RCP R120, R39 ;  /* 0x0000002700787308 */ /* 0x001e220000001000 */
[----:B-1----:R-:W1:Y:S04]  /*2aa0*/  SHFL.DOWN PT, R122, R36, 0x2, 0x1f ;  /* 0x08401f00247a7f89 */ /* 0x002e6800000e0000 */
[----:B------:R-:W2:Y:S01]  /*2ab0*/  SHFL.DOWN PT, R118, R37, 0x2, 0x1f ;  /* 0x08401f0025767f89 */ /* 0x000ea200000e0000 */
[----:B-1----:R-:W-:-:S02]  /*2ac0*/  FADD.FTZ R124, -R122, R36 ;  /* 0x000000247a7c7221 */ /* 0x002fc40000010100 */
[----:B------:R-:W-:Y:S02]  /*2ad0*/  FMUL.FTZ R122, R122, R117 ;  /* 0x000000757a7a7220 */ /* 0x000fe40000410000 */
[----:B------:R-:W-:Y:S02]  /*2ae0*/  FMUL.FTZ R124, R124, R124 ;  /* 0x0000007c7c7c7220 */ /* 0x000fe40000410000 */
[----:B------:R-:W-:Y:S02]  /*2af0*/  FFMA.FTZ R121, R119, R36, R122 ;  /* 0x0000002477797223 */ /* 0x000fe4000001007a */
[----:B------:R-:W-:Y:S02]  /*2b00*/  FMUL.FTZ R124, R124, R119 ;  /* 0x000000777c7c7220 */ /* 0x000fe40000410000 */
[----:B------:R-:W1:Y:S01]  /*2b10*/  SHFL.DOWN PT, R119, R116, 0x1, 0x1f ;  /* 0x08201f0074777f89 */ /* 0x000e6200000e0000 */
[----:B0-----:R-:W-:Y:S02]  /*2b20*/  FMUL.FTZ R36, R120, R121 ;  /* 0x0000007978247220 */ /* 0x001fe40000410000 */
[----:B------:R-:W-:-:S02]  /*2b30*/  FMUL.FTZ R124, R124, R117 ;  /* 0x000000757c7c7220 */ /* 0x000fc40000410000 */
[----:B--2---:R-:W-:Y:S01]  /*2b40*/  FADD.FTZ R117, R118, R37 ;  /* 0x0000002576757221 */ /* 0x004fe20000010000 */
[----:B------:R-:W0:Y:S03]  /*2b50*/  SHFL.DOWN PT, R121, R36, 0x1, 0x1f ;  /* 0x08201f0024797f89 */ /* 0x000e2600000e0000 */
[----:B------:R-:W-:-:S05]  /*2b60*/  FFMA.FTZ R117, R120, R124, R117 ;  /* 0x0000007c78757223 */ /* 0x000fca0000010075 */
[----:B------:R-:W2:Y:S01]  /*2b70*/  SHFL.DOWN PT, R118, R117, 0x1, 0x1f ;  /* 0x08201f0075767f89 */ /* 0x000ea200000e0000 */
[----:B-1----:R-:W-:Y:S02]  /*2b80*/  IADD3 R120, R116, R119, RZ ;  /* 0x0000007774787210 */ /* 0x002fe40007ffe0ff */
[----:B------:R-:W1:Y:S01]  /*2b90*/  I2F R119, R119 ;  /* 0x0000007700777306 */ /* 0x000e620000201400 */
[----:B0-----:R-:W-:-:S07]  /*2ba0*/  FADD.FTZ R116, R36, -R121 ;  /* 0x8000007924747221 */ /* 0x001fce0000010000 */
[----:B------:R-:W0:Y:S01]  /*2bb0*/  I2F R37, R120 ;  /* 0x0000007800257306 */ /* 0x000e220000201400 */
[----:B------:R-:W-:Y:S02]  /*2bc0*/  FMUL.FTZ R116, R116, R116 ;  /* 0x0000007474747220 */ /* 0x000fe40000410000 */
[----:B--2---:R-:W-:Y:S02]  /*2bd0*/  FADD.FTZ R118, R117, R118 ;  /* 0x0000007675767221 */ /* 0x004fe40000010000 */
[----:B------:R-:W-:Y:S02]  /*2be0*/  FMUL.FTZ R116, R39, R116 ;  /* 0x0000007427747220 */ /* 0x000fe40000410000 */
[-C--:B-1----:R-:W-:Y:S02]  /*2bf0*/  FMUL.FTZ R121, R121, R119.reuse ;  /* 0x0000007779797220 */ /* 0x082fe40000410000 */
[----:B------:R-:W-:Y:S01]  /*2c00*/  FMUL.FTZ R116, R116, R119 ;  /* 0x0000007774747220 */ /* 0x000fe20000410000 */
[----:B------:R-:W-:Y:S01]  /*2c10*/  @!P4 MOV R119, 0x4 ;  /* 0x000000040077c802 */ /* 0x000fe20000000f00 */
[----:B------:R-:W-:-:S02]  /*2c20*/  FFMA.FTZ R122, R39, R36, R121 ;  /* 0x00000024277a7223 */ /* 0x000fc40000010079 */
[----:B------:R-:W-:Y:S01]  /*2c30*/  IMAD.MOV.U32 R36, RZ, RZ, c[0x0][0x1e0] ;  /* 0x00007800ff247624 */ /* 0x000fe200078e00ff */
[----:B0-----:R-:W0:Y:S02]  /*2c40*/  MUFU.RCP R37, R37 ;  /* 0x0000002500257308 */ /* 0x001e240000001000 */
[C---:B0-----:R-:W-:Y:S02]  /*2c50*/  FMUL.FTZ R39, R37.reuse, R122 ;  /* 0x0000007a25277220 */ /* 0x041fe40000410000 */
[----:B------:R-:W-:-:S04]  /*2c60*/  FFMA.FTZ R116, R37, R116, R118 ;  /* 0x0000007425747223 */ /* 0x000fc80000010076 */
[----:B------:R-:W0:Y:S04]  /*2c70*/  SHFL.IDX PT, R39, R39, RZ, 0x1f ;  /* 0x00001fff27277589 */ /* 0x000e2800000e0000 */
[----:B------:R1:W2:Y:S01]  /*2c80*/  SHFL.IDX PT, R117, R116, RZ, 0x1f ;  /* 0x00001fff74757589 */ /* 0x0002a200000e0000 */
[C---:B0-----:R-:W-:Y:S01]  /*2c90*/  FMUL.FTZ R37, R39.reuse, R39 ;  /* 0x0000002727257220 */ /* 0x041fe20000410000 */
[----:B-1----:R-:W-:Y:S01]  /*2ca0*/  FSEL R116, R39, RZ, !P5 ;  /* 0x000000ff27747208 */ /* 0x002fe20006800000 */
[----:B--2---:R-:W-:-:S03]  /*2cb0*/  FFMA.FTZ R36, R117, R36, c[0x0][0x228] ;  /* 0x00008a0075247623 */ /* 0x004fc60000010024 */
[----:B------:R-:W-:-:S05]  /*2cc0*/  FSEL R37, R37, RZ, P5 ;  /* 0x000000ff25257208 */ /* 0x000fca0002800000 */
[----:B------:R-:W-:Y:S01]  /*2cd0*/  FADD.FTZ R117, R36, R37 ;  /* 0x0000002524757221 */ /* 0x000fe20000010000 */
[----:B------:R-:W-:-:S05]  /*2ce0*/  @!P4 MOV R37, 0x4 ;  /* 0x000000040025c802 */ /* 0x000fca0000000f00 */
[----:B------:R-:W0:Y:S01]  /*2cf0*/  MUFU.RSQ R117, R117 ;  /* 0x0000007500757308 */ /* 0x000e220000001400 */
[----:B------:R-:W-:-:S05]  /*2d00*/  @!P4 IMAD.WIDE R36, R76, R37, c[0x0][0x1a0] ;  /* 0x000068004c24c625 */ /* 0x000fca00078e0225 */
[----:B------:R1:W-:Y:S02]  /*2d10*/  @!P4 STG.E [R36.64], R39 ;  /* 0x000000272400c986 */ /* 0x0003e4000c101904 */
[----:B-1----:R-:W-:-:S05]  /*2d20*/  @!P4 IMAD.WIDE R36, R76, R119, c[0x0][0x1a8] ;  /* 0x00006a004c24c625 */ /* 0x002fca00078e0277 */
[----:B0-----:R0:W-:Y:S01]  /*2d30*/  @!P4 STG.E [R36.64], R117 ;  /* 0x000000752400c986 */ /* 0x0011e2000c101904 */
[----:B------:R-:W-:Y:S05]  /*2d40*/  @!P1 BRA `(.L_x_115) ;  /* 0x0000020000009947 */ /* 0x000fea0003800000 */
[--C-:B0-----:R-:W-:Y:S02]  /*2d50*/  FADD.FTZ R36, R82, -R116.reuse ;  /* 0x8000007452247221 */ /* 0x101fe40000010000 */
[--C-:B------:R-:W-:Y:S02]  /*2d60*/  FADD.FTZ R38, R94, -R116.reuse ;  /* 0x800000745e267221 */ /* 0x100fe40000010000 */
[C---:B------:R-:W-:Y:S02]  /*2d70*/  FMUL.FTZ R36, R117.reuse, R36 ;  /* 0x0000002475247220 */ /* 0x040fe40000410000 */
[----:B------:R-:W-:Y:S02]  /*2d80*/  FMUL.FTZ R37, R117, R38 ;  /* 0x0000002675257220 */ /* 0x000fe40000410000 */
[--C-:B------:R-:W-:Y:S02]  /*2d90*/  FADD.FTZ R38, R93, -R116.reuse ;  /* 0x800000745d267221 */ /* 0x100fe40000010000 */
[----:B------:R-:W-:-:S02]  /*2da0*/  FADD.FTZ R118, R96, -R116 ;  /* 0x8000007460767221 */ /* 0x000fc40000010000 */
[----:B------:R-:W-:Y:S02]  /*2db0*/  FFMA.FTZ R36, R17, R36, R9 ;  /* 0x0000002411247223 */ /* 0x000fe40000010009 */
[----:B------:R-:W-:Y:S02]  /*2dc0*/  FFMA.FTZ R37, R16, R37, R8 ;  /* 0x0000002510257223 */ /* 0x000fe40000010008 */
[--C-:B------:R-:W-:Y:S02]  /*2dd0*/  FADD.FTZ R122, R105, -R116.reuse ;  /* 0x80000074697a7221 */ /* 0x100fe40000010000 */
[----:B------:R-:W-:Y:S01]  /*2de0*/  FADD.FTZ R124, R112, -R116 ;  /* 0x80000074707c7221 */ /* 0x000fe20000010000 */
[----:B------:R-:W-:Y:S01]  /*2df0*/  F2FP.BF16.PACK_AB R36, R37, R36 ;  /* 0x000000242524723e */ /* 0x000fe200000010ff */
[C---:B------:R-:W-:Y:S02]  /*2e00*/  FMUL.FTZ R38, R117.reuse, R38 ;  /* 0x0000002675267220 */ /* 0x040fe40000410000 */
[----:B------:R-:W-:-:S02]  /*2e10*/  FMUL.FTZ R39, R117, R118 ;  /* 0x0000007675277220 */ /* 0x000fc40000410000 */
[----:B------:R-:W-:Y:S02]  /*2e20*/  FADD.FTZ R118, R104, -R116 ;  /* 0x8000007468767221 */ /* 0x000fe40000010000 */
[C---:B------:R-:W-:Y:S02]  /*2e30*/  FMUL.FTZ R122, R117.reuse, R122 ;  /* 0x0000007a757a7220 */ /* 0x040fe40000410000 */
[----:B------:R-:W-:Y:S02]  /*2e40*/  FMUL.FTZ R121, R117, R124 ;  /* 0x0000007c75797220 */ /* 0x000fe40000410000 */
[----:B------:R-:W-:Y:S02]  /*2e50*/  FFMA.FTZ R37, R15, R38, R7 ;  /* 0x000000260f257223 */ /* 0x000fe40000010007 */
[----:B------:R-:W-:Y:S02]  /*2e60*/  FMUL.FTZ R119, R117, R118 ;  /* 0x0000007675777220 */ /* 0x000fe40000410000 */
[----:B------:R-:W-:-:S02]  /*2e70*/  FFMA.FTZ R38, R14, R39, R6 ;  /* 0x000000270e267223 */ /* 0x000fc40000010006 */
[----:B------:R-:W-:Y:S02]  /*2e80*/  FFMA.FTZ R39, R11, R122, R3 ;  /* 0x0000007a0b277223 */ /* 0x000fe40000010003 */
[----:B------:R-:W-:Y:S01]  /*2e90*/  FFMA.FTZ R118, R10, R121, R2 ;  /* 0x000000790a767223 */ /* 0x000fe20000010002 */
[----:B------:R-:W-:Y:S01]  /*2ea0*/  F2FP.BF16.PACK_AB R37, R38, R37 ;  /* 0x000000252625723e */ /* 0x000fe200000010ff */
[----:B------:R-:W-:Y:S02]  /*2eb0*/  FADD.FTZ R120, R97, -R116 ;  /* 0x8000007461787221 */ /* 0x000fe40000010000 */
[----:B------:R-:W-:Y:S01]  /*2ec0*/  FFMA.FTZ R119, R12, R119, R4 ;  /* 0x000000770c777223 */ /* 0x000fe20000010004 */
[----:B------:R-:W-:Y:S01]  /*2ed0*/  F2FP.BF16.PACK_AB R39, R118, R39 ;  /* 0x000000277627723e */ /* 0x000fe200000010ff */
[----:B------:R-:W-:Y:S01]  /*2ee0*/  FMUL.FTZ R120, R117, R120 ;  /* 0x0000007875787220 */ /* 0x000fe20000410000 */
[----:B------:R-:W-:-:S03]  /*2ef0*/  HFMA2.MMA R118, -RZ, RZ, 0, 9.5367431640625e-07 ;  /* 0x00000010ff767435 */ /* 0x000fc600000001ff */
[----:B------:R-:W-:-:S05]  /*2f00*/  FFMA.FTZ R120, R13, R120, R5 ;  /* 0x000000780d787223 */ /* 0x000fca0000010005 */
[----:B------:R-:W-:Y:S02]  /*2f10*/  F2FP.BF16.PACK_AB R38, R119, R120 ;  /* 0x000000787726723e */ /* 0x000fe400000010ff */
[C---:B------:R-:W-:Y:S01]  /*2f20*/  IMAD.WIDE.U32 R118, R83.reuse, R118, c[0x0][0x208] ;  /* 0x0000820053767625 */ /* 0x040fe200078e0076 */
[----:B------:R-:W-:-:S04]  /*2f30*/  IADD3 R83, R83, 0x80, RZ ;  /* 0x0000008053537810 */ /* 0x000fc80007ffe0ff */
[----:B------:R0:W-:Y:S03]  /*2f40*/  STG.E.128 [R118.64], R36 ;  /* 0x0000002476007986 */ /* 0x0001e6000c101d04 */
.L_x_115:
[----:B------:R-:W-:Y:S05]  /*2f50*/  BSYNC B0 ;  /* 0x0000000000007941 */ /* 0x000fea0003800000 */
.L_x_114:
[----:B------:R-:W-:Y:S01]  /*2f60*/  ISETP.GE.U32.AND P4, PT, R18, 0x100, PT ;  /* 0x000001001200780c */ /* 0x000fe20003f86070 */
[----:B------:R-:W-:-:S12]  /*2f70*/  BSSY B0, `(.L_x_116) ;  /* 0x0000022000007945 */ /* 0x000fd80003800000 */
[----:B------:R-:W-:Y:S05]  /*2f80*/  @!P4 BRA `(.L_x_117) ;  /* 0x000002000000c947 */ /* 0x000fea0003800000 */
[--C-:B0-----:R-:W-:Y:S02]  /*2f90*/  FADD.FTZ R36, R85, -R116.reuse ;  /* 0x8000007455247221 */ /* 0x101fe40000010000 */
[----:B------:R-:W-:Y:S02]  /*2fa0*/  FADD.FTZ R38, R92, -R116 ;  /* 0x800000745c267221 */ /* 0x000fe40000010000 */
[C---:B------:R-:W-:Y:S02]  /*2fb0*/  FMUL.FTZ R36, R117.reuse, R36 ;  /* 0x0000002475247220 */ /* 0x040fe40000410000 */
[----:B------:R-:W-:Y:S02]  /*2fc0*/  FMUL.FTZ R38, R117, R38 ;  /* 0x0000002675267220 */ /* 0x000fe40000410000 */
[----:B------:R-:W-:Y:S02]  /*2fd0*/  FFMA.FTZ R36, R0, R36, R25 ;  /* 0x0000002400247223 */ /* 0x000fe40000010019 */
[----:B------:R-:W-:-:S02]  /*2fe0*/  FFMA.FTZ R37, R21, R38, R44 ;  /* 0x0000002615257223 */ /* 0x000fc4000001002c */
[--C-:B------:R-:W-:Y:S02]  /*2ff0*/  FADD.FTZ R38, R91, -R116.reuse ;  /* 0x800000745b267221 */ /* 0x100fe40000010000 */
[--C-:B------:R-:W-:Y:S01]  /*3000*/  FADD.FTZ R118, R98, -R116.reuse ;  /* 0x8000007462767221 */ /* 0x100fe20000010000 */
[----:B------:R-:W-:Y:S01]  /*3010*/  F2FP.BF16.PACK_AB R36, R37, R36 ;  /* 0x000000242524723e */ /* 0x000fe200000010ff */
[----:B------:R-:W-:Y:S02]  /*3020*/  FMUL.FTZ R37, R117, R38 ;  /* 0x0000002675257220 */ /* 0x000fe40000410000 */
[--C-:B------:R-:W-:Y:S02]  /*3030*/  FADD.FTZ R120, R99, -R116.reuse ;  /* 0x8000007463787221 */ /* 0x100fe40000010000 */
[----:B------:R-:W-:Y:S02]  /*3040*/  FMUL.FTZ R118, R117, R118 ;  /* 0x0000007675767220 */ /* 0x000fe40000410000 */
[----:B------:R-:W-:-:S02]  /*3050*/  FADD.FTZ R38, R106, -R116 ;  /* 0x800000746a267221 */ /* 0x000fc40000010000 */
[--C-:B------:R-:W-:Y:S02]  /*3060*/  FADD.FTZ R122, R107, -R116.reuse ;  /* 0x800000746b7a7221 */ /* 0x100fe40000010000 */
[----:B------:R-:W-:Y:S02]  /*3070*/  FADD.FTZ R124, R113, -R116 ;  /* 0x80000074717c7221 */ /* 0x000fe40000010000 */
[C---:B------:R-:W-:Y:S02]  /*3080*/  FMUL.FTZ R120, R117.reuse, R120 ;  /* 0x0000007875787220 */ /* 0x040fe40000410000 */
[----:B------:R-:W-:Y:S02]  /*3090*/  FMUL.FTZ R39, R117, R38 ;  /* 0x0000002675277220 */ /* 0x000fe40000410000 */
[----:B------:R-:W-:Y:S02]  /*30a0*/  FFMA.FTZ R37, R20, R37, R48 ;  /* 0x0000002514257223 */ /* 0x000fe40000010030 */
[----:B------:R-:W-:-:S02]  /*30b0*/  FFMA.FTZ R118, R23, R118, R49 ;  /* 0x0000007617767223 */ /* 0x000fc40000010031 */
[C---:B------:R-:W-:Y:S02]  /*30c0*/  FMUL.FTZ R119, R117.reuse, R122 ;  /* 0x0000007a75777220 */ /* 0x040fe40000410000 */
[----:B------:R-:W-:Y:S01]  /*30d0*/  FMUL.FTZ R124, R117, R124 ;  /* 0x0000007c757c7220 */ /* 0x000fe20000410000 */
[----:B------:R-:W-:Y:S01]  /*30e0*/  F2FP.BF16.PACK_AB R37, R118, R37 ;  /* 0x000000257625723e */ /* 0x000fe200000010ff */
[----:B------:R-:W-:Y:S01]  /*30f0*/  FFMA.FTZ R38, R22, R120, R45 ;  /* 0x0000007816267223 */ /* 0x000fe2000001002d */
[----:B------:R-:W-:Y:S01]  /*3100*/  MOV R118, 0x10 ;  /* 0x0000001000767802 */ /* 0x000fe20000000f00 */
[----:B------:R-:W-:Y:S02]  /*3110*/  FFMA.FTZ R39, R26, R39, R50 ;  /* 0x000000271a277223 */ /* 0x000fe40000010032 */
[----:B------:R-:W-:Y:S02]  /*3120*/  FFMA.FTZ R119, R24, R119, R46 ;  /* 0x0000007718777223 */ /* 0x000fe4000001002e */
[----:B------:R-:W-:Y:S01]  /*3130*/  FFMA.FTZ R124, R27, R124, R51 ;  /* 0x0000007c1b7c7223 */ /* 0x000fe20000010033 */
[----:B------:R-:W-:-:S04]  /*3140*/  F2FP.BF16.PACK_AB R38, R39, R38 ;  /* 0x000000262726723e */ /* 0x000fc800000010ff */
[----:B------:R-:W-:Y:S01]  /*3150*/  F2FP.BF16.PACK_AB R39, R124, R119 ;  /* 0x000000777c27723e */ /* 0x000fe200000010ff */
[C---:B------:R-:W-:Y:S01]  /*3160*/  IMAD.WIDE.U32 R118, R83.reuse, R118, c[0x0][0x208] ;  /* 0x0000820053767625 */ /* 0x040fe200078e0076 */
[----:B------:R-:W-:-:S04]  /*3170*/  IADD3 R83, R83, 0x80, RZ ;  /* 0x0000008053537810 */ /* 0x000fc80007ffe0ff */
[----:B------:R0:W-:Y:S03]  /*3180*/  STG.E.128 [R118.64], R36 ;  /* 0x0000002476007986 */ /* 0x0001e6000c101d04 */
.L_x_117:
[----:B------:R-:W-:Y:S05]  /*3190*/  BSYNC B0 ;  /* 0x0000000000007941 */ /* 0x000fea0003800000 */
.L_x_116:
[----:B------:R-:W-:Y:S01]  /*31a0*/  BSSY B0, `(.L_x_118) ;  /* 0x0000022000007945 */ /* 0x000fe20003800000 */
        /* <DEDUP_REMOVED lines=12> */
[----:B------:R-:W-:Y:S02]  /*3270*/  FADD.FTZ R38, R108, -R116 ;  /* 0x800000746c267221 */ /* 0x000fe40000010000 */
[----:B------:R-:W-:-:S02]  /*3280*/  FMUL.FTZ R118, R117, R118 ;  /* 0x0000007675767220 */ /* 0x000fc40000410000 */
[--C-:B------:R-:W-:Y:S02]  /*3290*/  FADD.FTZ R122, R109, -R116.reuse ;  /* 0x800000746d7a7221 */ /* 0x100fe40000010000 */
[----:B------:R-:W-:Y:S02]  /*32a0*/  FADD.FTZ R124, R114, -R116 ;  /* 0x80000074727c7221 */ /* 0x000fe40000010000 */
[C---:B------:R-:W-:Y:S02]  /*32b0*/  FMUL.FTZ R120, R117.reuse, R120 ;  /* 0x0000007875787220 */ /* 0x040fe40000410000 */
[C---:B------:R-:W-:Y:S02]  /*32c0*/  FMUL.FTZ R39, R117.reuse, R38 ;  /* 0x0000002675277220 */ /* 0x040fe40000410000 */
[C---:B------:R-:W-:Y:S02]  /*32d0*/  FMUL.FTZ R119, R117.reuse, R122 ;  /* 0x0000007a75777220 */ /* 0x040fe40000410000 */
[----:B------:R-:W-:-:S02]  /*32e0*/  FMUL.FTZ R124, R117, R124 ;  /* 0x0000007c757c7220 */ /* 0x000fc40000410000 */
[----:B------:R-:W-:Y:S02]  /*32f0*/  FFMA.FTZ R37, R52, R37, R40 ;  /* 0x0000002534257223 */ /* 0x000fe40000010028 */
[----:B------:R-:W-:Y:S02]  /*3300*/  FFMA.FTZ R118, R55, R118, R61 ;  /* 0x0000007637767223 */ /* 0x000fe4000001003d */
[----:B------:R-:W-:Y:S02]  /*3310*/  FFMA.FTZ R38, R54, R120, R41 ;  /* 0x0000007836267223 */ /* 0x000fe40000010029 */
[----:B------:R-:W-:Y:S01]  /*3320*/  FFMA.FTZ R39, R57, R39, R62 ;  /* 0x0000002739277223 */ /* 0x000fe2000001003e */
[----:B------:R-:W-:Y:S01]  /*3330*/  F2FP.BF16.PACK_AB R37, R118, R37 ;  /* 0x000000257625723e */ /* 0x000fe200000010ff */
[----:B------:R-:W-:Y:S02]  /*3340*/  FFMA.FTZ R119, R56, R119, R42 ;  /* 0x0000007738777223 */ /* 0x000fe4000001002a */
[----:B------:R-:W-:Y:S01]  /*3350*/  FFMA.FTZ R124, R59, R124, R63 ;  /* 0x0000007c3b7c7223 */ /* 0x000fe2000001003f */
[----:B------:R-:W-:Y:S01]  /*3360*/  F2FP.BF16.PACK_AB R38, R39, R38 ;  /* 0x000000262726723e */ /* 0x000fe200000010ff */
[----:B------:R-:W-:-:S03]  /*3370*/  IMAD.MOV.U32 R118, RZ, RZ, 0x10 ;  /* 0x00000010ff767424 */ /* 0x000fc600078e00ff */
[----:B------:R-:W-:Y:S01]  /*3380*/  F2FP.BF16.PACK_AB R39, R124, R119 ;  /* 0x000000777c27723e */ /* 0x000fe200000010ff */
[C---:B------:R-:W-:Y:S01]  /*3390*/  IMAD.WIDE.U32 R118, R83.reuse, R118, c[0x0][0x208] ;  /* 0x0000820053767625 */ /* 0x040fe200078e0076 */
[----:B------:R-:W-:-:S04]  /*33a0*/  IADD3 R83, R83, 0x80, RZ ;  /* 0x0000008053537810 */ /* 0x000fc80007ffe0ff */
[----:B------:R0:W-:Y:S03]  /*33b0*/  STG.E.128 [R118.64], R36 ;  /* 0x0000002476007986 */ /* 0x0001e6000c101d04 */
.L_x_119:
[----:B------:R-:W-:Y:S05]  /*33c0*/  BSYNC B0 ;  /* 0x0000000000007941 */ /* 0x000fea0003800000 */
.L_x_118:
[----:B------:R-:W-:Y:S01]  /*33d0*/  BSSY B0, `(.L_x_120) ;  /* 0x0000021000007945 */ /* 0x000fe20003800000 */
[----:B------:R-:W-:Y:S05]  /*33e0*/  @!P3 BRA `(.L_x_121) ;  /* 0x000001f00000b947 */ /* 0x000fea0003800000 */
[--C-:B0-----:R-:W-:Y:S02]  /*33f0*/  FADD.FTZ R36, R87, -R116.reuse ;  /* 0x8000007457247221 */ /* 0x101fe40000010000 */
[--C-:B------:R-:W-:Y:S02]  /*3400*/  FADD.FTZ R124, R88, -R116.reuse ;  /* 0x80000074587c7221 */ /* 0x100fe40000010000 */
[--C-:B------:R-:W-:Y:S02]  /*3410*/  FADD.FTZ R122, R95, -R116.reuse ;  /* 0x800000745f7a7221 */ /* 0x100fe40000010000 */
[--C-:B------:R-:W-:Y:S02]  /*3420*/  FADD.FTZ R120, R102, -R116.reuse ;  /* 0x8000007466787221 */ /* 0x100fe40000010000 */
[--C-:B------:R-:W-:Y:S02]  /*3430*/  FADD.FTZ R37, R111, -R116.reuse ;  /* 0x800000746f257221 */ /* 0x100fe40000010000 */
[----:B------:R-:W-:-:S02]  /*3440*/  FADD.FTZ R39, R115, -R116 ;  /* 0x8000007473277221 */ /* 0x000fc40000010000 */
[--C-:B------:R-:W-:Y:S02]  /*3450*/  FADD.FTZ R38, R103, -R116.reuse ;  /* 0x8000007467267221 */ /* 0x100fe40000010000 */
[----:B------:R-:W-:Y:S02]  /*3460*/  FADD.FTZ R118, R110, -R116 ;  /* 0x800000746e767221 */ /* 0x000fe40000010000 */
[C---:B------:R-:W-:Y:S02]  /*3470*/  FMUL.FTZ R116, R117.reuse, R36 ;  /* 0x0000002475747220 */ /* 0x040fe40000410000 */
[C---:B------:R-:W-:Y:S02]  /*3480*/  FMUL.FTZ R36, R117.reuse, R124 ;  /* 0x0000007c75247220 */ /* 0x040fe40000410000 */
[C---:B------:R-:W-:Y:S02]  /*3490*/  FMUL.FTZ R37, R117.reuse, R37 ;  /* 0x0000002575257220 */ /* 0x040fe40000410000 */
[----:B------:R-:W-:-:S02]  /*34a0*/  FMUL.FTZ R39, R117, R39 ;  /* 0x0000002775277220 */ /* 0x000fc40000410000 */
[C---:B------:R-:W-:Y:S02]  /*34b0*/  FMUL.FTZ R122, R117.reuse, R122 ;  /* 0x0000007a757a7220 */ /* 0x040fe40000410000 */
[C---:B------:R-:W-:Y:S02]  /*34c0*/  FMUL.FTZ R120, R117.reuse, R120 ;  /* 0x0000007875787220 */ /* 0x040fe40000410000 */
[C---:B------:R-:W-:Y:S02]  /*34d0*/  FMUL.FTZ R119, R117.reuse, R38 ;  /* 0x0000002675777220 */ /* 0x040fe40000410000 */
[----:B------:R-:W-:Y:S02]  /*34e0*/  FMUL.FTZ R118, R117, R118 ;  /* 0x0000007675767220 */ /* 0x000fe40000410000 */
[----:B------:R-:W-:Y:S02]  /*34f0*/  FFMA.FTZ R116, R43, R116, R71 ;  /* 0x000000742b747223 */ /* 0x000fe40000010047 */
[----:B------:R-:W-:-:S02]  /*3500*/  FFMA.FTZ R117, R65, R36, R77 ;  /* 0x0000002441757223 */ /* 0x000fc4000001004d */
[----:B------:R-:W-:Y:S02]  /*3510*/  FFMA.FTZ R37, R68, R37, R80 ;  /* 0x0000002544257223 */ /* 0x000fe40000010050 */
[----:B------:R-:W-:Y:S01]  /*3520*/  FFMA.FTZ R124, R72, R39, R84 ;  /* 0x00000027487c7223 */ /* 0x000fe20000010054 */
[----:B------:R-:W-:Y:S01]  /*3530*/  F2FP.BF16.PACK_AB R36, R117, R116 ;  /* 0x000000747524723e */ /* 0x000fe200000010ff */
[----:B------:R-:W-:Y:S01]  /*3540*/  HFMA2.MMA R116, -RZ, RZ, 0, 9.5367431640625e-07 ;  /* 0x00000010ff747435 */ /* 0x000fe200000001ff */
[----:B------:R-:W-:Y:S02]  /*3550*/  FFMA.FTZ R38, R66, R119, R78 ;  /* 0x0000007742267223 */ /* 0x000fe4000001004e */
[----:B------:R-:W-:Y:S01]  /*3560*/  F2FP.BF16.PACK_AB R39, R124, R37 ;  /* 0x000000257c27723e */ /* 0x000fe200000010ff */
[----:B------:R-:W-:Y:S02]  /*3570*/  FFMA.FTZ R37, R64, R122, R73 ;  /* 0x0000007a40257223 */ /* 0x000fe40000010049 */
[----:B------:R-:W-:-:S02]  /*3580*/  FFMA.FTZ R119, R70, R118, R81 ;  /* 0x0000007646777223 */ /* 0x000fc40000010051 */
[----:B------:R-:W-:Y:S02]  /*3590*/  FFMA.FTZ R120, R67, R120, R79 ;  /* 0x0000007843787223 */ /* 0x000fe4000001004f */
[----:B------:R-:W-:Y:S01]  /*35a0*/  IMAD.WIDE.U32 R116, R83, R116, c[0x0][0x208] ;  /* 0x0000820053747625 */ /* 0x000fe200078e0074 */
[----:B------:R-:W-:Y:S02]  /*35b0*/  F2FP.BF16.PACK_AB R38, R119, R38 ;  /* 0x000000267726723e */ /* 0x000fe400000010ff */
[----:B------:R-:W-:-:S05]  /*35c0*/  F2FP.BF16.PACK_AB R37, R120, R37 ;  /* 0x000000257825723e */ /* 0x000fca00000010ff */
[----:B------:R0:W-:Y:S02]  /*35d0*/  STG.E.128 [R116.64], R36 ;  /* 0x0000002474007986 */ /* 0x0001e4000c101d04 */
.L_x_121:
[----:B------:R-:W-:Y:S05]  /*35e0*/  BSYNC B0 ;  /* 0x0000000000007941 */ /* 0x000fea0003800000 */
.L_x_120:
[----:B------:R-:W-:Y:S02]  /*35f0*/  IADD3 R76, R76, c[0x0][0x160], RZ ;  /* 0x000058004c4c7a10 */ /* 0x000fe40007ffe0ff */
[----:B------:R-:W-:Y:S02]  /*3600*/  LOP3.LUT P5, RZ, R75, 0xff, RZ, 0xc0, !PT ;  /* 0x000000ff4bff7812 */ /* 0x000fe400078ac0ff */
[----:B------:R-:W-:Y:S02]  /*3610*/  ISETP.GE.AND P4, PT, R76, c[0x0][0x164], PT ;  /* 0x000059004c007a0c */ /* 0x000fe40003f86270 */
[----:B------:R-:W-:-:S11]  /*3620*/  SEL R75, RZ, 0x1, P5 ;  /* 0x00000001ff4b7807 */ /* 0x000fd60002800000 */
[----:B0----5:R-:W-:Y:S01]  /*3630*/  @P4 CALL.REL.NOINC `(.L_x_122) ;  /* 0x0000001000004944 */ /* 0x021fe20003c00000 */
[----:B------:R-:W-:Y:S05]  /*3640*/  BRA `(.L_x_123) ;  /* 0xffffd3d000007947 */ /* 0x000fea000383ffff */
.L_x_122:
[----:B------:R-:W-:Y:S05]  /*3650*/  EXIT ;  /* 0x000000000000794d */ /* 0x000fea0003800000 */
.L_x_112:
[----:B------:R-:W-:Y:S01]  /*3660*/  HFMA2.MMA R118, -RZ, RZ, 0, 5.9604644775390625e-08 ;  /* 0x00000001ff767435 */ /* 0x000fe200000001ff */
[----:B------:R-:W-:Y:S02]  /*3670*/  MOV R37, R36 ;  /* 0x0000002400257202 */ /* 0x000fe40000000f00 */
[----:B------:R-:W-:Y:S02]  /*3680*/  MOV R119, 0x1f ;  /* 0x0000001f00777802 */ /* 0x000fe40000000f00 */
[----:B------:R-:W-:Y:S02]  /*3690*/  MOV R116, 0xffffffff ;  /* 0xffffffff00747802 */ /* 0x000fe40000000f00 */
[----:B------:R-:W-:Y:S02]  /*36a0*/  MOV R38, 0x36c0 ;  /* 0x000036c000267802 */ /* 0x000fe40000000f00 */
[----:B-----5:R-:W-:Y:S05]  /*36b0*/  CALL.REL.NOINC `($__internal_0_$__cuda_sm70_shflsync_bfly_p) ;  /* 0x000007b000007944 */ /* 0x020fea0003c00000 */
[----:B01----:R-:W-:Y:S05]  /*36c0*/  BRA `(.L_x_124) ;  /* 0xffffed0000007947 */ /* 0x003fea000383ffff */
.L_x_113:
[----:B------:R-:W-:Y:S01]  /*36d0*/  HFMA2.MMA R119, -RZ, RZ, 0, 1.847743988037109375e-06 ;  /* 0x0000001fff777435 */ /* 0x000fe200000001ff */
[----:B------:R-:W-:Y:S01]  /*36e0*/  IMAD.MOV.U32 R118, RZ, RZ, 0x2 ;  /* 0x00000002ff767424 */ /* 0x000fe200078e00ff */
[----:B------:R-:W-:Y:S02]  /*36f0*/  MOV R116, 0xffffffff ;  /* 0xffffffff00747802 */ /* 0x000fe40000000f00 */
[----:B------:R-:W-:-:S02]  /*3700*/  MOV R38, 0x3720 ;  /* 0x0000372000267802 */ /* 0x000fc40000000f00 */
[----:B0----5:R-:W-:Y:S05]  /*3710*/  CALL.REL.NOINC `($__internal_0_$__cuda_sm70_shflsync_bfly_p) ;  /* 0x0000075000007944 */ /* 0x021fea0003c00000 */
[----:B0-----:R-:W-:Y:S01]  /*3720*/  HFMA2.MMA R118, -RZ, RZ, 0, 2.384185791015625e-07 ;  /* 0x00000004ff767435 */ /* 0x001fe200000001ff */
[----:B-1----:R-:W-:Y:S01]  /*3730*/  FADD.FTZ R37, R37, R116 ;  /* 0x0000007425257221 */ /* 0x002fe20000010000 */
[----:B------:R-:W-:-:S02]  /*3740*/  MOV R119, 0x1f ;  /* 0x0000001f00777802 */ /* 0x000fc40000000f00 */
[----:B------:R-:W-:Y:S02]  /*3750*/  MOV R116, 0xffffffff ;  /* 0xffffffff00747802 */ /* 0x000fe40000000f00 */
[----:B------:R-:W-:Y:S02]  /*3760*/  MOV R38, 0x3780 ;  /* 0x0000378000267802 */ /* 0x000fe40000000f00 */
[----:B------:R-:W-:Y:S05]  /*3770*/  CALL.REL.NOINC `($__internal_0_$__cuda_sm70_shflsync_bfly_p) ;  /* 0x000006f000007944 */ /* 0x000fea0003c00000 */
[----:B0-----:R-:W-:Y:S01]  /*3780*/  HFMA2.MMA R119, -RZ, RZ, 0, 1.847743988037109375e-06 ;  /* 0x0000001fff777435 */ /* 0x001fe200000001ff */
[----:B-1----:R-:W-:Y:S01]  /*3790*/  FADD.FTZ R37, R37, R116 ;  /* 0x0000007425257221 */ /* 0x002fe20000010000 */
[----:B------:R-:W-:Y:S01]  /*37a0*/  MOV R116, 0xffffffff ;  /* 0xffffffff00747802 */ /* 0x000fe20000000f00 */
[----:B------:R-:W-:Y:S01]  /*37b0*/  IMAD.MOV.U32 R118, RZ, RZ, 0x8 ;  /* 0x00000008ff767424 */ /* 0x000fe200078e00ff */
[----:B------:R-:W-:Y:S02]  /*37c0*/  MOV R38, 0x37e0 ;  /* 0x000037e000267802 */ /* 0x000fe40000000f00 */
[----:B------:R-:W-:Y:S05]  /*37d0*/  CALL.REL.NOINC `($__internal_0_$__cuda_sm70_shflsync_bfly_p) ;  /* 0x0000069000007944 */ /* 0x000fea0003c00000 */
[----:B0-----:R-:W-:Y:S01]  /*37e0*/  HFMA2.MMA R118, -RZ, RZ, 0, 9.5367431640625e-07 ;  /* 0x00000010ff767435 */ /* 0x001fe200000001ff */
[----:B-1----:R-:W-:Y:S01]  /*37f0*/  FADD.FTZ R37, R37, R116 ;  /* 0x0000007425257221 */ /* 0x002fe20000010000 */
[----:B------:R-:W-:Y:S02]  /*3800*/  MOV R119, 0x1f ;  /* 0x0000001f00777802 */ /* 0x000fe40000000f00 */
[----:B------:R-:W-:-:S02]  /*3810*/  MOV R116, 0xffffffff ;  /* 0xffffffff00747802 */ /* 0x000fc40000000f00 */
[----:B------:R-:W-:Y:S02]  /*3820*/  MOV R38, 0x3840 ;  /* 0x0000384000267802 */ /* 0x000fe40000000f00 */
[----:B------:R-:W-:Y:S05]  /*3830*/  CALL.REL.NOINC `($__internal_0_$__cuda_sm70_shflsync_bfly_p) ;  /* 0x0000063000007944 */ /* 0x000fea0003c00000 */
[----:B-1----:R-:W-:Y:S01]  /*3840*/  FADD.FTZ R36, R37, R116 ;  /* 0x0000007425247221 */ /* 0x002fe20000010000 */
[----:B0-----:R-:W-:Y:S01]  /*3850*/  HFMA2.MMA R119, -RZ, RZ, 0, 1.847743988037109375e-06 ;  /* 0x0000001fff777435 */ /* 0x001fe200000001ff */
[----:B------:R-:W-:Y:S01]  /*3860*/  IMAD.MOV.U32 R118, RZ, RZ, 0x1 ;  /* 0x00000001ff767424 */ /* 0x000fe200078e00ff */
[----:B------:R-:W-:Y:S01]  /*3870*/  MOV R116, 0xffffffff ;  /* 0xffffffff00747802 */ /* 0x000fe20000000f00 */
[----:B------:R-:W-:-:S04]  /*3880*/  FMUL.FTZ R36, R69, R36 ;  /* 0x0000002445247220 */ /* 0x000fc80000410000 */
[--C-:B------:R-:W-:Y:S02]  /*3890*/  FADD.FTZ R37, R82, -R36.reuse ;  /* 0x8000002452257221 */ /* 0x100fe40000010000 */
[--C-:B------:R-:W-:Y:S02]  /*38a0*/  FADD.FTZ R38, R94, -R36.reuse ;  /* 0x800000245e267221 */ /* 0x100fe40000010000 */
[----:B------:R-:W-:Y:S02]  /*38b0*/  FFMA.FTZ R37, R37, R37, RZ ;  /* 0x0000002525257223 */ /* 0x000fe400000100ff */
[--C-:B------:R-:W-:Y:S02]  /*38c0*/  FADD.FTZ R39, R92, -R36.reuse ;  /* 0x800000245c277221 */ /* 0x100fe40000010000 */
        /* <DEDUP_REMOVED lines=13> */
[----:B------:R-:W-:-:S03]  /*39a0*/  FADD.FTZ R38, R85, -R36 ;  /* 0x8000002455267221 */ /* 0x000fc60000010000 */
        /* <DEDUP_REMOVED lines=46> */
[----:B------:R-:W-:Y:S01]  /*3c90*/  @P6 FFMA.FTZ R37, R39, R39, R38 ;  /* 0x0000002727256223 */ /* 0x000fe20000010026 */
[----:B------:R-:W-:Y:S02]  /*3ca0*/  MOV R38, 0x3cc0 ;  /* 0x00003cc000267802 */ /* 0x000fe40000000f00 */
[----:B------:R-:W-:Y:S05]  /*3cb0*/  CALL.REL.NOINC `($__internal_0_$__cuda_sm70_shflsync_bfly_p) ;  /* 0x000001b000007944 */ /* 0x000fea0003c00000 */
[----:B0-----:R-:W-:Y:S01]  /*3cc0*/  HFMA2.MMA R118, -RZ, RZ, 0, 1.1920928955078125e-07 ;  /* 0x00000002ff767435 */ /* 0x001fe200000001ff */
[----:B-1----:R-:W-:Y:S01]  /*3cd0*/  FADD.FTZ R37, R37, R116 ;  /* 0x0000007425257221 */ /* 0x002fe20000010000 */
[----:B------:R-:W-:Y:S02]  /*3ce0*/  MOV R119, 0x1f ;  /* 0x0000001f00777802 */ /* 0x000fe40000000f00 */
[----:B------:R-:W-:Y:S02]  /*3cf0*/  MOV R116, 0xffffffff ;  /* 0xffffffff00747802 */ /* 0x000fe40000000f00 */
[----:B------:R-:W-:Y:S02]  /*3d00*/  MOV R38, 0x3d20 ;  /* 0x00003d2000267802 */ /* 0x000fe40000000f00 */
[----:B------:R-:W-:Y:S05]  /*3d10*/  CALL.REL.NOINC `($__internal_0_$__cuda_sm70_shflsync_bfly_p) ;  /* 0x0000015000007944 */ /* 0x000fea0003c00000 */
[----:B0-----:R-:W-:Y:S01]  /*3d20*/  HFMA2.MMA R119, -RZ, RZ, 0, 1.847743988037109375e-06 ;  /* 0x0000001fff777435 */ /* 0x001fe200000001ff */
[----:B-1----:R-:W-:Y:S01]  /*3d30*/  FADD.FTZ R37, R37, R116 ;  /* 0x0000007425257221 */ /* 0x002fe20000010000 */
[----:B------:R-:W-:Y:S01]  /*3d40*/  MOV R116, 0xffffffff ;  /* 0xffffffff00747802 */ /* 0x000fe20000000f00 */
[----:B------:R-:W-:Y:S01]  /*3d50*/  IMAD.MOV.U32 R118, RZ, RZ, 0x4 ;  /* 0x00000004ff767424 */ /* 0x000fe200078e00ff */
[----:B------:R-:W-:-:S02]  /*3d60*/  MOV R38, 0x3d80 ;  /* 0x00003d8000267802 */ /* 0x000fc40000000f00 */
[----:B------:R-:W-:Y:S05]  /*3d70*/  CALL.REL.NOINC `($__internal_0_$__cuda_sm70_shflsync_bfly_p) ;  /* 0x000000f000007944 */ /* 0x000fea0003c00000 */
[----:B0-----:R-:W-:Y:S01]  /*3d80*/  HFMA2.MMA R118, -RZ, RZ, 0, 4.76837158203125e-07 ;  /* 0x00000008ff767435 */ /* 0x001fe200000001ff */
[----:B-1----:R-:W-:Y:S01]  /*3d90*/  FADD.FTZ R37, R37, R116 ;  /* 0x0000007425257221 */ /* 0x002fe20000010000 */
[----:B------:R-:W-:-:S02]  /*3da0*/  MOV R119, 0x1f ;  /* 0x0000001f00777802 */ /* 0x000fc40000000f00 */
[----:B------:R-:W-:Y:S02]  /*3db0*/  MOV R116, 0xffffffff ;  /* 0xffffffff00747802 */ /* 0x000fe40000000f00 */
[----:B------:R-:W-:Y:S02]  /*3dc0*/  MOV R38, 0x3de0 ;  /* 0x00003de000267802 */ /* 0x000fe40000000f00 */
[----:B------:R-:W-:Y:S05]  /*3dd0*/  CALL.REL.NOINC `($__internal_0_$__cuda_sm70_shflsync_bfly_p) ;  /* 0x0000009000007944 */ /* 0x000fea0003c00000 */
[----:B-1----:R-:W-:Y:S01]  /*3de0*/  FADD.FTZ R120, R37, R116 ;  /* 0x0000007425787221 */ /* 0x002fe20000010000 */
[----:B0-----:R-:W-:Y:S01]  /*3df0*/  HFMA2.MMA R119, -RZ, RZ, 0, 1.847743988037109375e-06 ;  /* 0x0000001fff777435 */ /* 0x001fe200000001ff */
[----:B------:R-:W-:Y:S01]  /*3e00*/  IMAD.MOV.U32 R118, RZ, RZ, 0x10 ;  /* 0x00000010ff767424 */ /* 0x000fe200078e00ff */
[----:B------:R-:W-:Y:S02]  /*3e10*/  MOV R116, 0xffffffff ;  /* 0xffffffff00747802 */ /* 0x000fe40000000f00 */
[----:B------:R-:W-:Y:S02]  /*3e20*/  MOV R37, R120 ;  /* 0x0000007800257202 */ /* 0x000fe40000000f00 */
[----:B------:R-:W-:Y:S02]  /*3e30*/  MOV R38, 0x3e50 ;  /* 0x00003e5000267802 */ /* 0x000fe40000000f00 */
[----:B------:R-:W-:Y:S05]  /*3e40*/  CALL.REL.NOINC `($__internal_0_$__cuda_sm70_shflsync_bfly_p) ;  /* 0x0000002000007944 */ /* 0x000fea0003c00000 */
[----:B01----:R-:W-:Y:S01]  /*3e50*/  MOV R119, R116 ;  /* 0x0000007400777202 */ /* 0x003fe20000000f00 */
[----:B------:R-:W-:Y:S05]  /*3e60*/  BRA `(.L_x_125) ;  /* 0xffffeab000007947 */ /* 0x000fea000383ffff */
        .weak           $__internal_0_$__cuda_sm70_shflsync_bfly_p
        .type           $__internal_0_$__cuda_sm70_shflsync_bfly_p,@function
        .size           $__internal_0_$__cuda_sm70_shflsync_bfly_p,(.L_x_29064 - $__internal_0_$__cuda_sm70_shflsync_bfly_p)
$__internal_0_$__cuda_sm70_shflsync_bfly_p:
[----:B------:R-:W-:Y:S01]  /*3e70*/  HFMA2.MMA R39, -RZ, RZ, 0, 0 ;  /* 0x00000000ff277435 */ /* 0x000fe200000001ff */
[----:B------:R-:W-:Y:S04]  /*3e80*/  WARPSYNC R116 ;  /* 0x0000007400007348 */ /* 0x000fe80003800000 */
[----:B------:R0:W1:Y:S01]  /*3e90*/  SHFL.BFLY PT, R116, R37, R118, R119 ;  /* 0x0c00007625747389 */ /* 0x00006200000e0077 */
[----:B------:R-:W-:Y:S05]  /*3ea0*/  RET.REL.NODEC R38 `(_ZN10layer_norm13ln_fwd_kernelINS_13Kernel_traitsI13__nv_bfloat16S2_S2_S2_fjLj4096ELj1ELj1ELj4ELj16ENS_18Kernel_traits_baseILj4096ES2_S2_S2_S2_fjLj128EEEEELb0ELb0ELb0ELb0EEEvNS_9FwdParamsE) ;  /* 0xffffc15026007950 */ /* 0x000fea0003c3ffff */
.L_x_126:
[----:B------:R-:W-:-:S00]  /*3eb0*/  BRA `(.L_x_126) ;  /* 0xfffffff000007947 */ /* 0x000fc0000383ffff */
[----:B------:R-:W-:-:S00]  /*3ec0*/  NOP ;  /* 0x0000000000007918 */ /* 0x000fc00000000000 */
        /* <DEDUP_REMOVED lines=11> */
.L_x_29064:


//--------------------- .text._ZN10layer_norm13ln_fwd_kernelINS_13Kernel_traitsI13__nv_bfloat16S2_S2_S2_fjLj4096ELj1ELj1ELj4ELj16ENS_18Kernel_traits_baseILj4096ES2_S2_S2_S2_fjLj128EEEEELb0ELb0ELb0ELb1EEEvNS_9FwdParamsE --------------------------
	.section	.text._ZN10layer_norm13ln_fwd_kernelINS_13Kernel_traitsI13__nv_bfloat16S2_S2_S2_fjLj4096ELj1ELj1ELj4ELj16ENS_18Kernel_traits_baseILj4096ES2_S2_S2_S2_fjLj128EEEEELb0ELb0ELb0ELb1EEEvNS_9FwdParamsE,"ax",@progbits
	.sectioninfo	@"SHI_REGISTERS=128"
	.align	128
        .global         _ZN10layer_norm13ln_fwd_kernelINS_13Kernel_traitsI13__nv_bfloat16S2_S2_S2_fjLj4096ELj1ELj1ELj4ELj16ENS_18Kernel_traits_baseILj4096ES2_S2_S2_S2_fjLj128EEEEELb0ELb0ELb0ELb1EEEvNS_9FwdParamsE
        .type           _ZN10layer_norm13ln_fwd_kernelINS_13Kernel_traitsI13__nv_bfloat16S2_S2_S2_fjLj4096ELj1ELj1ELj4ELj16ENS_18Kernel_traits_baseILj4096ES2_S2_S2_S2_fjLj128EEEEELb0ELb0ELb0ELb1EEEvNS_9FwdParamsE,@function
        .size           _ZN10layer_norm13ln_fwd_kernelINS_13Kernel_traitsI13__nv_bfloat16S2_S2_S2_fjLj4096ELj1ELj1ELj4ELj16ENS_18Kernel_traits_baseILj4096ES2_S2_S2_S2_fjLj128EEEEELb0ELb0ELb0ELb1EEEvNS_9FwdParamsE,(.L_x_29065 - _ZN10layer_norm13ln_fwd_kernelINS_13Kernel_traitsI13__nv_bfloat16S2_S2_S2_fjLj4096ELj1ELj1ELj4ELj16ENS_18Kernel_traits_baseILj4096ES2_S2_S2_S2_fjLj128EEEEELb0ELb0ELb0ELb1EEEvNS_9FwdParamsE)
        .other          _ZN10layer_norm13ln_fwd_kernelINS_13Kernel_traitsI13__nv_bfloat16S2_S2_S2_fjLj4096ELj1ELj1ELj4ELj16ENS_18Kernel_traits_baseILj4096ES2_S2_S2_S2_fjLj128EEEEELb0ELb0ELb0ELb1EEEvNS_9FwdParamsE,@"STO_CUDA_ENTRY STV_DEFAULT"
_ZN10layer_norm13ln_fwd_kernelINS_13Kernel_traitsI13__nv_bfloat16S2_S2_S2_fjLj4096ELj1ELj1ELj4ELj16ENS_18Kernel_traits_baseILj4096ES2_S2_S2_S2_fjLj128EEEEELb0ELb0ELb0ELb1EEEvNS_9FwdParamsE:
.text._ZN10layer_norm13ln_fwd_kernelINS_13Kernel_traitsI13__nv_bfloat16S2_S2_S2_fjLj4096ELj1ELj1ELj4ELj16ENS_18Kernel_traits_baseILj4096ES2_S2_S2_S2_fjLj128EEEEELb0ELb0ELb0ELb1EEEvNS_9FwdParamsE:
[----:B------:R-:W-:Y:S02]  /*0000*/  MOV R1, c[0x0][0x28] ;  /* 0x00000a0000017a02 */ /* 0x000fe40000000f00 */
[----:B------:R-:W0:Y:S01]  /*0010*/  S2R R26, SR_TID.X ;  /* 0x00000000001a7919 */ /* 0x000e220000002100 */
[----:B------:R-:W-:Y:S01]  /*0020*/  ISETP.NE.U32.AND P1, PT, RZ, c[0x0][0x218], PT ;  /* 0x00008600ff007a0c */ /* 0x000fe20003f25070 */
[----:B------:R-:W-:-:S03]  /*0030*/  ULDC.64 UR4, c[0x0][0x118] ;  /* 0x0000460000047ab9 */ /* 0x000fc60000000a00 */
[----:B------:R-:W-:Y:S02]  /*0040*/  ISETP.NE.AND.EX P1, PT, RZ, c[0x0][0x21c], PT, P1 ;  /* 0x00008700ff007a0c */ /* 0x000fe40003f25310 */
[----:B0-----:R-:W-:-:S04]  /*0050*/  SHF.L.U32 R0, R26, 0x4, RZ ;  /* 0x000000041a007819 */ /* 0x001fc800000006ff */
[----:B------:R-:W-:-:S04]  /*0060*/  LOP3.LUT R0, R0, 0x7f0, RZ, 0xc0, !PT ;  /* 0x000007f000007812 */ /* 0x000fc800078ec0ff */
[----:B------:R-:W-:-:S04]  /*0070*/  IADD3 R8, P0, R0, c[0x0][0x218], RZ ;  /* 0x0000860000087a10 */ /* 0x000fc80007f1e0ff */
[----:B------:R-:W-:-:S05]  /*0080*/  IADD3.X R9, RZ, c[0x0][0x21c], RZ, P0, !PT ;  /* 0x00008700ff097a10 */ /* 0x000fca00007fe4ff */
[----:B------:R0:W5:Y:S04]  /*0090*/  @P1 LDG.E.128 R12, [R8.64] ;  /* 0x00000004080c1981 */ /* 0x000168000c1e1d00 */
[----:B------:R0:W5:Y:S01]  /*00a0*/  @P1 LDG.E.128 R4, [R8.64+0x800] ;  /* 0x0008000408041981 */ /* 0x000162000c1e1d00 */
[----:B------:R-:W1:Y:S03]  /*00b0*/  S2UR UR6, SR_CTAID.X ;  /* 0x00000000000679c3 */ /* 0x000e660000002500 */
[----:B------:R0:W5:Y:S01]  /*00c0*/  @P1 LDG.E.128 R48, [R8.64+0x1000] ;  /* 0x0010000408301981 */ /* 0x000162000c1e1d00 */
[----:B------:R-:W-:-:S03]  /*00d0*/  SHF.R.U32.HI R83, RZ, 0x7, R26 ;  /* 0x00000007ff537819 */ /* 0x000fc6000001161a */
[----:B------:R0:W5:Y:S01]  /*00e0*/  @P1 LDG.E.128 R28, [R8.64+0x1800] ;  /* 0x00180004081c1981 */ /* 0x000162000c1e1d00 */
[----:B------:R-:W-:-:S04]  /*00f0*/  IADD3 R2, P2, R0, c[0x0][0x1b0], RZ ;  /* 0x00006c0000027a10 */ /* 0x000fc80007f5e0ff */
[----:B------:R-:W-:Y:S02]  /*0100*/  IADD3.X R3, RZ, c[0x0][0x1b4], RZ, P2, !PT ;  /* 0x00006d00ff037a10 */ /* 0x000fe400017fe4ff */
[----:B-1----:R-:W-:-:S04]  /*0110*/  IADD3 R82, R83, UR6, RZ ;  /* 0x0000000653527c10 */ /* 0x002fc8000fffe0ff */
[----:B------:R-:W-:-:S13]  /*0120*/  ISETP.GE.AND P0, PT, R82, c[0x0][0x164], PT ;  /* 0x0000590052007a0c */ /* 0x000fda0003f06270 */
[----:B------:R-:W-:Y:S05]  /*0130*/  @P0 EXIT ;  /* 0x000000000000094d */ /* 0x000fea0003800000 */
[----:B0-----:R0:W2:Y:S04]  /*0140*/  LDG.E.128 R40, [R2.64+0x1000] ;  /* 0x0010000402287981 */ /* 0x0010a8000c1e1d00 */
[----:B------:R0:W3:Y:S04]  /*0150*/  LDG.E.128 R32, [R2.64] ;  /* 0x0000000402207981 */ /* 0x0000e8000c1e1d00 */
[----:B------:R0:W4:Y:S04]  /*0160*/  LDG.E.128 R36, [R2.64+0x800] ;  /* 0x0008000402247981 */ /* 0x000128000c1e1d00 */
[----:B------:R0:W4:Y:S01]  /*0170*/  LDG.E.128 R44, [R2.64+0x1800] ;  /* 0x00180004022c7981 */ /* 0x000122000c1e1d00 */
[----:B------:R-:W-:Y:S01]  /*0180*/  MOV R0, c[0x0][0x180] ;  /* 0x0000600000007a02 */ /* 0x000fe20000000f00 */
[----:B-----5:R-:W-:Y:S01]  /*0190*/  @!P1 CS2R R12, SRZ ;  /* 0x00000000000c9805 */ /* 0x020fe2000001ff00 */
[----:B------:R-:W-:Y:S01]  /*01a0*/  @!P1 CS2R R14, SRZ ;  /* 0x00000000000e9805 */ /* 0x000fe2000001ff00 */
[----:B------:R-:W-:Y:S01]  /*01b0*/  @!P1 CS2R R4, SRZ ;  /* 0x0000000000049805 */ /* 0x000fe2000001ff00 */
[----:B------:R-:W-:Y:S01]  /*01c0*/  @!P1 CS2R R6, SRZ ;  /* 0x0000000000069805 */ /* 0x000fe2000001ff00 */
[----:B------:R-:W-:Y:S01]  /*01d0*/  @!P1 CS2R R48, SRZ ;  /* 0x0000000000309805 */ /* 0x000fe2000001ff00 */
[----:B------:R-:W-:Y:S01]  /*01e0*/  @!P1 CS2R R50, SRZ ;  /* 0x0000000000329805 */ /* 0x000fe2000001ff00 */
[----:B------:R-:W-:Y:S01]  /*01f0*/  LOP3.LUT P0, RZ, R0, c[0x0][0x1c0], RZ, 0xfc, !PT ;  /* 0x0000700000ff7a12 */ /* 0x000fe2000780fcff */
[----:B------:R-:W-:Y:S01]  /*0200*/  @!P1 CS2R R28, SRZ ;  /* 0x00000000001c9805 */ /* 0x000fe2000001ff00 */
[----:B------:R-:W-:Y:S01]  /*0210*/  @!P1 CS2R R30, SRZ ;  /* 0x00000000001e9805 */ /* 0x000fe2000001ff00 */
[----:B------:R-:W-:-:S02]  /*0220*/  MOV R0, c[0x0][0x184] ;  /* 0x0000610000007a02 */ /* 0x000fc40000000f00 */
[----:B------:R-:W-:Y:S02]  /*0230*/  SHF.L.U32 R83, R83, 0x2, RZ ;  /* 0x0000000253537819 */ /* 0x000fe400000006ff */
[----:B------:R-:W-:Y:S02]  /*0240*/  SHF.R.U32.HI R79, RZ, 0x5, R26 ;  /* 0x00000005ff4f7819 */ /* 0x000fe4000001161a */
[--C-:B------:R-:W-:Y:S02]  /*0250*/  PRMT R25, RZ, 0x5410, R12.reuse ;  /* 0x00005410ff197816 */ /* 0x100fe4000000000c */
[----:B------:R-:W-:Y:S02]  /*0260*/  PRMT R24, RZ, 0x7610, R12 ;  /* 0x00007610ff187816 */ /* 0x000fe4000000000c */
[--C-:B------:R-:W-:Y:S02]  /*0270*/  PRMT R23, RZ, 0x5410, R13.reuse ;  /* 0x00005410ff177816 */ /* 0x100fe4000000000d */
[----:B------:R-:W-:-:S02]  /*0280*/  PRMT R22, RZ, 0x7610, R13 ;  /* 0x00007610ff167816 */ /* 0x000fc4000000000d */
[--C-:B------:R-:W-:Y:S02]  /*0290*/  PRMT R21, RZ, 0x5410, R14.reuse ;  /* 0x00005410ff157816 */ /* 0x100fe4000000000e */
[----:B------:R-:W-:Y:S02]  /*02a0*/  PRMT R20, RZ, 0x7610, R14 ;  /* 0x00007610ff147816 */ /* 0x000fe4000000000e */
        /* <DEDUP_REMOVED lines=10> */
[----:B------:R-:W-:Y:S02]  /*0350*/  LOP3.LUT P0, RZ, R0, c[0x0][0x1c4], RZ, 0xfc, P0 ;  /* 0x0000710000ff7a12 */ /* 0x000fe4000000fcff */
[--C-:B------:R-:W-:Y:S02]  /*0360*/  PRMT R9, RZ, 0x5410, R48.reuse ;  /* 0x00005410ff097816 */ /* 0x100fe40000000030 */
[----:B------:R-:W-:Y:S02]  /*0370*/  PRMT R8, RZ, 0x7610, R48 ;  /* 0x00007610ff087816 */ /* 0x000fe40000000030 */
[--C-:B------:R-:W-:Y:S02]  /*0380*/  PRMT R7, RZ, 0x5410, R49.reuse ;  /* 0x00005410ff077816 */ /* 0x100fe40000000031 */
[----:B------:R-:W-:Y:S02]  /*0390*/  PRMT R6, RZ, 0x7610, R49 ;  /* 0x00007610ff067816 */ /* 0x000fe40000000031 */
[----:B------:R-:W-:-:S02]  /*03a0*/  PRMT R5, RZ, 0x5410, R50 ;  /* 0x00005410ff057816 */ /* 0x000fc40000000032 */
[----:B------:R-:W-:Y:S02]  /*03b0*/  PRMT R4, RZ, 0x7610, R50 ;  /* 0x00007610ff047816 */ /* 0x000fe40000000032 */
[--C-:B0-----:R-:W-:Y:S02]  /*03c0*/  PRMT R3, RZ, 0x5410, R51.reuse ;  /* 0x00005410ff037816 */ /* 0x101fe40000000033 */
        /* <DEDUP_REMOVED lines=9> */
[----:B------:R-:W-:-:S02]  /*0460*/  LOP3.LUT R81, R26, 0x1f, RZ, 0xc0, !PT ;  /* 0x0000001f1a517812 */ /* 0x000fc400078ec0ff */
[----:B------:R-:W-:Y:S02]  /*0470*/  LOP3.LUT R80, R26, 0x7f, RZ, 0xc0, !PT ;  /* 0x0000007f1a507812 */ /* 0x000fe400078ec0ff */
[----:B------:R-:W-:Y:S02]  /*0480*/  LOP3.LUT R79, R79, 0x3, RZ, 0xc0, !PT ;  /* 0x000000034f4f7812 */ /* 0x000fe400078ec0ff */
[----:B------:R-:W-:Y:S01]  /*0490*/  IADD3 R78, R83, 0x4, RZ ;  /* 0x00000004534e7810 */ /* 0x000fe20007ffe0ff */
[----:B------:R-:W-:Y:S01]  /*04a0*/  ULDC.U8 UR6, c[0x0][0x1f0] ;  /* 0x00007c0000067ab9 */ /* 0x000fe20000000000 */
[--C-:B--2---:R-:W-:Y:S02]  /*04b0*/  PRMT R72, RZ, 0x5410, R41.reuse ;  /* 0x00005410ff487816 */ /* 0x104fe40000000029 */
[----:B------:R-:W-:Y:S01]  /*04c0*/  PRMT R74, RZ, 0x7610, R41 ;  /* 0x00007610ff4a7816 */ /* 0x000fe20000000029 */
[----:B------:R-:W-:Y:S01]  /*04d0*/  HFMA2.MMA R41, -RZ, RZ, 0, 5.9604644775390625e-08 ;  /* 0x00000001ff297435 */ /* 0x000fe200000001ff */
[----:B---3--:R-:W-:-:S02]  /*04e0*/  PRMT R53, RZ, 0x5410, R32 ;  /* 0x00005410ff357816 */ /* 0x008fc40000000020 */
[----:B------:R-:W-:Y:S02]  /*04f0*/  PRMT R56, RZ, 0x7610, R32 ;  /* 0x00007610ff387816 */ /* 0x000fe40000000020 */
[--C-:B------:R-:W-:Y:S02]  /*0500*/  PRMT R55, RZ, 0x5410, R33.reuse ;  /* 0x00005410ff377816 */ /* 0x100fe40000000021 */
[----:B------:R-:W-:Y:S02]  /*0510*/  PRMT R58, RZ, 0x7610, R33 ;  /* 0x00007610ff3a7816 */ /* 0x000fe40000000021 */
[--C-:B------:R-:W-:Y:S02]  /*0520*/  PRMT R57, RZ, 0x5410, R34.reuse ;  /* 0x00005410ff397816 */ /* 0x100fe40000000022 */
[----:B------:R-:W-:Y:S02]  /*0530*/  PRMT R60, RZ, 0x7610, R34 ;  /* 0x00007610ff3c7816 */ /* 0x000fe40000000022 */
[----:B------:R-:W-:-:S02]  /*0540*/  PRMT R59, RZ, 0x5410, R35 ;  /* 0x00005410ff3b7816 */ /* 0x000fc40000000023 */
[----:B------:R-:W-:Y:S02]  /*0550*/  PRMT R62, RZ, 0x7610, R35 ;  /* 0x00007610ff3e7816 */ /* 0x000fe40000000023 */
[--C-:B----4-:R-:W-:Y:S02]  /*0560*/  PRMT R61, RZ, 0x5410, R36.reuse ;  /* 0x00005410ff3d7816 */ /* 0x110fe40000000024 */
        /* <DEDUP_REMOVED lines=21> */
.L_x_226:
[----:B------:R-:W-:Y:S01]  /*06c0*/  ISETP.NE.U32.AND P1, PT, RZ, c[0x0][0x1c0], PT ;  /* 0x00007000ff007a0c */ /* 0x000fe20003f25070 */
[----:B------:R-:W-:Y:S01]  /*06d0*/  IMAD R36, R82, c[0x0][0x168], RZ ;  /* 0x00005a0052247a24 */ /* 0x000fe200078e02ff */
[----:B------:R-:W-:-:S02]  /*06e0*/  MOV R113, 0x10 ;  /* 0x0000001000717802 */ /* 0x000fc40000000f00 */
[----:B------:R-:W-:Y:S02]  /*06f0*/  ISETP.NE.AND.EX P1, PT, RZ, c[0x0][0x1c4], PT, P1 ;  /* 0x00007100ff007a0c */ /* 0x000fe40003f25310 */
[----:B------:R-:W-:Y:S02]  /*0700*/  SHF.R.S32.HI R37, RZ, 0x1f, R36 ;  /* 0x0000001fff257819 */ /* 0x000fe40000011424 */
[----:B------:R-:W-:Y:S02]  /*0710*/  ISETP.NE.U32.AND P2, PT, RZ, c[0x0][0x180], PT ;  /* 0x00006000ff007a0c */ /* 0x000fe40003f45070 */
[----:B------:R-:W-:Y:S02]  /*0720*/  LEA.HI R37, R37, R36, RZ, 0x3 ;  /* 0x0000002425257211 */ /* 0x000fe400078f18ff */
[----:B------:R-:W-:Y:S02]  /*0730*/  ISETP.NE.AND.EX P2, PT, RZ, c[0x0][0x184], PT, P2 ;  /* 0x00006100ff007a0c */ /* 0x000fe40003f45320 */
[----:B------:R-:W-:-:S03]  /*0740*/  LEA.HI.SX32 R40, R37, R80, 0x1d ;  /* 0x0000005025287211 */ /* 0x000fc600078feaff */
[----:B------:R-:W-:Y:S02]  /*0750*/  @P1 MOV R45, 0x2 ;  /* 0x00000002002d1802 */ /* 0x000fe40000000f00 */
[----:B------:R-:W-:-:S04]  /*0760*/  IMAD.WIDE.U32 R36, R40, R113, c[0x0][0x170] ;  /* 0x00005c0028247625 */ /* 0x000fc800078e0071 */
[----:B------:R-:W-:Y:S02]  /*0770*/  @P1 IMAD.WIDE R44, R82, R45, c[0x0][0x1c0] ;  /* 0x00007000522c1625 */ /* 0x000fe400078e022d */
[----:B------:R-:W2:Y:S01]  /*0780*/  LDG.E.128 R36, [R36.64] ;  /* 0x0000000424247981 */ /* 0x000ea2000c1e1d00 */
[----:B------:R-:W-:-:S03]  /*0790*/  @P2 LEA R42, P3, R40, c[0x0][0x180], 0x4 ;  /* 0x00006000282a2a11 */ /* 0x000fc600078620ff */
[----:B------:R-:W3:Y:S01]  /*07a0*/  @P1 LDG.E.U16 R44, [R44.64] ;  /* 0x000000042c2c1981 */ /* 0x000ee2000c1e1500 */
[----:B------:R-:W-:Y:S02]  /*07b0*/  @P2 LEA.HI.X R43, R40, c[0x0][0x184], RZ, 0x4, P3 ;  /* 0x00006100282b2a11 */ /* 0x000fe400018f24ff */
[----:B------:R-:W-:Y:S02]  /*07c0*/  ISETP.NE.U32.AND P3, PT, RZ, c[0x0][0x180], PT ;  /* 0x00006000ff007a0c */ /* 0x000fe40003f65070 */
[----:B------:R-:W-:Y:S01]  /*07d0*/  MOV R98, 0x3f800000 ;  /* 0x3f80000000627802 */ /* 0x000fe20000000f00 */
[----:B------:R2:W5:Y:S01]  /*07e0*/  @P2 LDG.E.128 R28, [R42.64] ;  /* 0x000000042a1c2981 */ /* 0x000562000c1e1d00 */
[----:B------:R-:W-:Y:S02]  /*07f0*/  ISETP.NE.AND.EX P3, PT, RZ, c[0x0][0x184], PT, P3 ;  /* 0x00006100ff007a0c */ /* 0x000fe40003f65330 */
[----:B--2---:R-:W-:Y:S02]  /*0800*/  PRMT R43, RZ, 0x5410, R36 ;  /* 0x00005410ff2b7816 */ /* 0x004fe40000000024 */
[----:B---3--:R-:W-:-:S05]  /*0810*/  @P1 PRMT R98, RZ, 0x5410, R44 ;  /* 0x00005410ff621816 */ /* 0x008fca000000002c */
[----:B------:R-:W-:-:S04]  /*0820*/  FMUL.FTZ R42, R43, R98 ;  /* 0x000000622b2a7220 */ /* 0x000fc80000410000 */
[----:B------:R-:W-:Y:S05]  /*0830*/  @P3 BRA `(.L_x_127) ;  /* 0x0000002000003947 */ /* 0x000fea0003800000 */
[----:B------:R-:W-:Y:S05]  /*0840*/  @P0 BRA `(.L_x_128) ;  /* 0x0000003000000947 */ /* 0x000fea0003800000 */
[----:B------:R-:W-:Y:S05]  /*0850*/  BRA `(.L_x_129) ;  /* 0x0000004000007947 */ /* 0x000fea0003800000 */
.L_x_127:
[----:B-----5:R-:W-:-:S05]  /*0860*/  PRMT R43, RZ, 0x5410, R28 ;  /* 0x00005410ff2b7816 */ /* 0x020fca000000001c */
[----:B------:R-:W-:-:S05]  /*0870*/  FADD.FTZ R42, R42, R43 ;  /* 0x0000002b2a2a7221 */ /* 0x000fca0000010000 */
.L_x_128:
[----:B------:R-:W-:-:S04]  /*0880*/  F2FP.BF16.PACK_AB R43, RZ, R42 ;  /* 0x0000002aff2b723e */ /* 0x000fc800000010ff */
[----:B------:R-:W-:Y:S02]  /*0890*/  PRMT R32, R43, 0x7610, R32 ;  /* 0x000076102b207816 */ /* 0x000fe40000000020 */
.L_x_129:
[----:B------:R-:W-:-:S05]  /*08a0*/  PRMT R45, RZ, 0x7610, R36 ;  /* 0x00007610ff2d7816 */ /* 0x000fca0000000024 */
[----:B------:R-:W-:Y:S01]  /*08b0*/  FMUL.FTZ R45, R45, R98 ;  /* 0x000000622d2d7220 */ /* 0x000fe20000410000 */
[----:B------:R-:W-:Y:S05]  /*08c0*/  @P3 BRA `(.L_x_130) ;  /* 0x0000002000003947 */ /* 0x000fea0003800000 */
[----:B------:R-:W-:Y:S05]  /*08d0*/  @P0 BRA `(.L_x_131) ;  /* 0x0000003000000947 */ /* 0x000fea0003800000 */
[----:B------:R-:W-:Y:S05]  /*08e0*/  BRA `(.L_x_132) ;  /* 0x0000004000007947 */ /* 0x000fea0003800000 */
.L_x_130:
[----:B-----5:R-:W-:-:S05]  /*08f0*/  PRMT R36, RZ, 0x7610, R28 ;  /* 0x00007610ff247816 */ /* 0x020fca000000001c */
[----:B------:R-:W-:-:S05]  /*0900*/  FADD.FTZ R45, R45, R36 ;  /* 0x000000242d2d7221 */ /* 0x000fca0000010000 */
.L_x_131:
[----:B------:R-:W-:-:S04]  /*0910*/  F2FP.BF16.PACK_AB R36, RZ, R45 ;  /* 0x0000002dff24723e */ /* 0x000fc800000010ff */
[----:B------:R-:W-:Y:S02]  /*0920*/  PRMT R32, R32, 0x5410, R36 ;  /* 0x0000541020207816 */ /* 0x000fe40000000024 */
.L_x_132:
[----:B------:R-:W-:-:S05]  /*0930*/  PRMT R43, RZ, 0x5410, R37 ;  /* 0x00005410ff2b7816 */ /* 0x000fca0000000025 */
[----:B------:R-:W-:Y:S01]  /*0940*/  FMUL.FTZ R43, R43, R98 ;  /* 0x000000622b2b7220 */ /* 0x000fe20000410000 */
[----:B------:R-:W-:Y:S05]  /*0950*/  @P3 BRA `(.L_x_133) ;  /* 0x0000002000003947 */ /* 0x000fea0003800000 */
[----:B------:R-:W-:Y:S05]  /*0960*/  @P0 BRA `(.L_x_134) ;  /* 0x0000003000000947 */ /* 0x000fea0003800000 */
[----:B------:R-:W-:Y:S05]  /*0970*/  BRA `(.L_x_135) ;  /* 0x0000004000007947 */ /* 0x000fea0003800000 */
.L_x_133:
[----:B-----5:R-:W-:-:S05]  /*0980*/  PRMT R36, RZ, 0x5410, R29 ;  /* 0x00005410ff247816 */ /* 0x020fca000000001d */
[----:B------:R-:W-:-:S05]  /*0990*/  FADD.FTZ R43, R43, R36 ;  /* 0x000000242b2b7221 */ /* 0x000fca0000010000 */
.L_x_134:
[----:B------:R-:W-:-:S04]  /*09a0*/  F2FP.BF16.PACK_AB R36, RZ, R43 ;  /* 0x0000002bff24723e */ /* 0x000fc800000010ff */
[----:B------:R-:W-:Y:S02]  /*09b0*/  PRMT R33, R36, 0x7610, R33 ;  /* 0x0000761024217816 */ /* 0x000fe40000000021 */
.L_x_135:
[----:B------:R-:W-:-:S05]  /*09c0*/  PRMT R37, RZ, 0x7610, R37 ;  /* 0x00007610ff257816 */ /* 0x000fca0000000025 */
[----:B------:R-:W-:Y:S01]  /*09d0*/  FMUL.FTZ R47, R37, R98 ;  /* 0x00000062252f7220 */ /* 0x000fe20000410000 */
[----:B------:R-:W-:Y:S05]  /*09e0*/  @P3 BRA `(.L_x_136) ;  /* 0x0000002000003947 */ /* 0x000fea0003800000 */
[----:B------:R-:W-:Y:S05]  /*09f0*/  @P0 BRA `(.L_x_137) ;  /* 0x0000003000000947 */ /* 0x000fea0003800000 */
[----:B------:R-:W-:Y:S05]  /*0a00*/  BRA `(.L_x_138) ;  /* 0x0000004000007947 */ /* 0x000fea0003800000 */
.L_x_136:
[----:B-----5:R-:W-:-:S05]  /*0a10*/  PRMT R36, RZ, 0x7610, R29 ;  /* 0x00007610ff247816 */ /* 0x020fca000000001d */
[----:B------:R-:W-:-:S05]  /*0a20*/  FADD.FTZ R47, R47, R36 ;  /* 0x000000242f2f7221 */ /* 0x000fca0000010000 */
.L_x_137:
[----:B------:R-:W-:-:S04]  /*0a30*/  F2FP.BF16.PACK_AB R36, RZ, R47 ;  /* 0x0000002fff24723e */ /* 0x000fc800000010ff */
[----:B------:R-:W-:Y:S02]  /*0a40*/  PRMT R33, R33, 0x5410, R36 ;  /* 0x0000541021217816 */ /* 0x000fe40000000024 */
.L_x_138:
[----:B------:R-:W-:-:S05]  /*0a50*/  PRMT R37, RZ, 0x5410, R38 ;  /* 0x00005410ff257816 */ /* 0x000fca0000000026 */
[----:B------:R-:W-:Y:S01]  /*0a60*/  FMUL.FTZ R46, R37, R98 ;  /* 0x00000062252e7220 */ /* 0x000fe20000410000 */
[----:B------:R-:W-:Y:S05]  /*0a70*/  @P3 BRA `(.L_x_139) ;  /* 0x0000002000003947 */ /* 0x000fea0003800000 */
[----:B------:R-:W-:Y:S05]  /*0a80*/  @P0 BRA `(.L_x_140) ;  /* 0x0000003000000947 */ /* 0x000fea0003800000 */
[----:B------:R-:W-:Y:S05]  /*0a90*/  BRA `(.L_x_141) ;  /* 0x0000004000007947 */ /* 0x000fea0003800000 */
.L_x_139:
[----:B-----5:R-:W-:-:S05]  /*0aa0*/  PRMT R37, RZ, 0x5410, R30 ;  /* 0x00005410ff257816 */ /* 0x020fca000000001e */
[----:B------:R-:W-:-:S05]  /*0ab0*/  FADD.FTZ R46, R46, R37 ;  /* 0x000000252e2e7221 */ /* 0x000fca0000010000 */
.L_x_140:
[----:B------:R-:W-:-:S04]  /*0ac0*/  F2FP.BF16.PACK_AB R36, RZ, R46 ;  /* 0x0000002eff24723e */ /* 0x000fc800000010ff */
[----:B------:R-:W-:Y:S02]  /*0ad0*/  PRMT R34, R36, 0x7610, R34 ;  /* 0x0000761024227816 */ /* 0x000fe40000000022 */
.L_x_141:
[----:B------:R-:W-:-:S05]  /*0ae0*/  PRMT R95, RZ, 0x7610, R38 ;  /* 0x00007610ff5f7816 */ /* 0x000fca0000000026 */
[----:B------:R-:W-:Y:S01]  /*0af0*/  FMUL.FTZ R95, R95, R98 ;  /* 0x000000625f5f7220 */ /* 0x000fe20000410000 */
[----:B------:R-:W-:Y:S05]  /*0b00*/  @P3 BRA `(.L_x_142) ;  /* 0x0000002000003947 */ /* 0x000fea0003800000 */
[----:B------:R-:W-:Y:S05]  /*0b10*/  @P0 BRA `(.L_x_143) ;  /* 0x0000003000000947 */ /* 0x000fea0003800000 */
[----:B------:R-:W-:Y:S05]  /*0b20*/  BRA `(.L_x_144) ;  /* 0x0000004000007947 */ /* 0x000fea0003800000 */
.L_x_142:
[----:B-----5:R-:W-:-:S05]  /*0b30*/  PRMT R36, RZ, 0x7610, R30 ;  /* 0x00007610ff247816 */ /* 0x020fca000000001e */
[----:B------:R-:W-:-:S05]  /*0b40*/  FADD.FTZ R95, R95, R36 ;  /* 0x000000245f5f7221 */ /* 0x000fca0000010000 */
.L_x_143:
[----:B------:R-:W-:-:S04]  /*0b50*/  F2FP.BF16.PACK_AB R36, RZ, R95 ;  /* 0x0000005fff24723e */ /* 0x000fc800000010ff */
[----:B------:R-:W-:Y:S02]  /*0b60*/  PRMT R34, R34, 0x5410, R36 ;  /* 0x0000541022227816 */ /* 0x000fe40000000024 */
.L_x_144:
[----:B------:R-:W-:-:S05]  /*0b70*/  PRMT R37, RZ, 0x5410, R39 ;  /* 0x00005410ff257816 */ /* 0x000fca0000000027 */
[----:B------:R-:W-:Y:S01]  /*0b80*/  FMUL.FTZ R94, R37, R98 ;  /* 0x00000062255e7220 */ /* 0x000fe20000410000 */
[----:B------:R-:W-:Y:S05]  /*0b90*/  @P3 BRA `(.L_x_145) ;  /* 0x0000002000003947 */ /* 0x000fea0003800000 */
[----:B------:R-:W-:Y:S05]  /*0ba0*/  @P0 BRA `(.L_x_146) ;  /* 0x0000003000000947 */ /* 0x000fea0003800000 */
[----:B------:R-:W-:Y:S05]  /*0bb0*/  BRA `(.L_x_147) ;  /* 0x0000004000007947 */ /* 0x000fea0003800000 */
.L_x_145:
[----:B-----5:R-:W-:-:S05]  /*0bc0*/  PRMT R37, RZ, 0x5410, R31 ;  /* 0x00005410ff257816 */ /* 0x020fca000000001f */
[----:B------:R-:W-:-:S05]  /*0bd0*/  FADD.FTZ R94, R94, R37 ;  /* 0x000000255e5e7221 */ /* 0x000fca0000010000 */
.L_x_146:
[----:B------:R-:W-:-:S04]  /*0be0*/  F2FP.BF16.PACK_AB R36, RZ, R94 ;  /* 0x0000005eff24723e */ /* 0x000fc800000010ff */
[----:B------:R-:W-:Y:S02]  /*0bf0*/  PRMT R35, R36, 0x7610, R35 ;  /* 0x0000761024237816 */ /* 0x000fe40000000023 */
.L_x_147:
[----:B------:R-:W-:-:S05]  /*0c00*/  PRMT R39, RZ, 0x7610, R39 ;  /* 0x00007610ff277816 */ /* 0x000fca0000000027 */
[----:B------:R-:W-:Y:S01]  /*0c10*/  FMUL.FTZ R97, R39, R98 ;  /* 0x0000006227617220 */ /* 0x000fe20000410000 */
[----:B------:R-:W-:Y:S05]  /*0c20*/  @P3 BRA `(.L_x_148) ;  /* 0x0000002000003947 */ /* 0x000fea0003800000 */
[----:B------:R-:W-:Y:S05]  /*0c30*/  @P0 BRA `(.L_x_149) ;  /* 0x0000003000000947 */ /* 0x000fea0003800000 */
[----:B------:R-:W-:Y:S05]  /*0c40*/  BRA `(.L_x_150) ;  /* 0x0000004000007947 */ /* 0x000fea0003800000 */
.L_x_148:
[----:B-----5:R-:W-:-:S05]  /*0c50*/  PRMT R36, RZ, 0x7610, R31 ;  /* 0x00007610ff247816 */ /* 0x020fca000000001f */
[----:B------:R-:W-:-:S05]  /*0c60*/  FADD.FTZ R97, R97, R36 ;  /* 0x0000002461617221 */ /* 0x000fca0000010000 */
.L_x_149:
[----:B------:R-:W-:-:S04]  /*0c70*/  F2FP.BF16.PACK_AB R36, RZ, R97 ;  /* 0x00000061ff24723e */ /* 0x000fc800000010ff */
[----:B------:R-:W-:Y:S02]  /*0c80*/  PRMT R35, R35, 0x5410, R36 ;  /* 0x0000541023237816 */ /* 0x000fe40000000024 */
.L_x_150:
[C---:B------:R-:W-:Y:S02]  /*0c90*/  IADD3 R44, R40.reuse, 0x80, RZ ;  /* 0x00000080282c7810 */ /* 0x040fe40007ffe0ff */
[----:B------:R-:W-:-:S03]  /*0ca0*/  @P0 LEA R36, P1, R40, c[0x0][0x188], 0x4 ;  /* 0x0000620028240a11 */ /* 0x000fc600078220ff */
[----:B------:R-:W-:Y:S01]  /*0cb0*/  IMAD.WIDE.U32 R38, R44, R113, c[0x0][0x170] ;  /* 0x00005c002c267625 */ /* 0x000fe200078e0071 */
[----:B------:R-:W-:Y:S02]  /*0cc0*/  @P0 LEA.HI.X R37, R40, c[0x0][0x18c], RZ, 0x4, P1 ;  /* 0x0000630028250a11 */ /* 0x000fe400008f24ff */
[----:B------:R-:W-:-:S03]  /*0cd0*/  @P2 LEA R92, P1, R44, c[0x0][0x180], 0x4 ;  /* 0x000060002c5c2a11 */ /* 0x000fc600078220ff */
[----:B------:R0:W-:Y:S04]  /*0ce0*/  @P0 STG.E.128 [R36.64], R32 ;  /* 0x0000002024000986 */ /* 0x0001e8000c101d04 */
[----:B0-----:R-:W2:Y:S01]  /*0cf0*/  LDG.E.128 R36, [R38.64] ;  /* 0x0000000426247981 */ /* 0x001ea2000c1e1d00 */
[----:B------:R-:W-:-:S05]  /*0d00*/  @P2 LEA.HI.X R93, R44, c[0x0][0x184], RZ, 0x4, P1 ;  /* 0x000061002c5d2a11 */ /* 0x000fca00008f24ff */
[----:B-----5:R2:W5:Y:S02]  /*0d10*/  @P2 LDG.E.128 R28, [R92.64] ;  /* 0x000000045c1c2981 */ /* 0x020564000c1e1d00 */
[----:B--2---:R-:W-:-:S05]  /*0d20*/  PRMT R93, RZ, 0x5410, R36 ;  /* 0x00005410ff5d7816 */ /* 0x004fca0000000024 */
[----:B------:R-:W-:Y:S01]  /*0d30*/  FMUL.FTZ R96, R93, R98 ;  /* 0x000000625d607220 */ /* 0x000fe20000410000 */
[----:B------:R-:W-:Y:S05]  /*0d40*/  @P3 BRA `(.L_x_151) ;  /* 0x0000002000003947 */ /* 0x000fea0003800000 */
[----:B------:R-:W-:Y:S05]  /*0d50*/  @P0 BRA `(.L_x_152) ;  /* 0x0000003000000947 */ /* 0x000fea0003800000 */
[----:B------:R-:W-:Y:S05]  /*0d60*/  BRA `(.L_x_153) ;  /* 0x0000004000007947 */ /* 0x000fea0003800000 */
.L_x_151:
[----:B-----5:R-:W-:-:S05]  /*0d70*/  PRMT R93, RZ, 0x5410, R28 ;  /* 0x00005410ff5d7816 */ /* 0x020fca000000001c */
[----:B------:R-:W-:-:S05]  /*0d80*/  FADD.FTZ R96, R93, R96 ;  /* 0x000000605d607221 */ /* 0x000fca0000010000 */
.L_x_152:
[----:B------:R-:W-:-:S04]  /*0d90*/  F2FP.BF16.PACK_AB R92, RZ, R96 ;  /* 0x00000060ff5c723e */ /* 0x000fc800000010ff */
[----:B------:R-:W-:Y:S02]  /*0da0*/  PRMT R32, R92, 0x7610, R32 ;  /* 0x000076105c207816 */ /* 0x000fe40000000020 */
.L_x_153:
[----:B------:R-:W-:-:S05]  /*0db0*/  PRMT R93, RZ, 0x7610, R36 ;  /* 0x00007610ff5d7816 */ /* 0x000fca0000000024 */
[----:B------:R-:W-:Y:S01]  /*0dc0*/  FMUL.FTZ R100, R93, R98 ;  /* 0x000000625d647220 */ /* 0x000fe20000410000 */
[----:B------:R-:W-:Y:S05]  /*0dd0*/  @P3 BRA `(.L_x_154) ;  /* 0x0000002000003947 */ /* 0x000fea0003800000 */
[----:B------:R-:W-:Y:S05]  /*0de0*/  @P0 BRA `(.L_x_155) ;  /* 0x0000003000000947 */ /* 0x000fea0003800000 */
[----:B------:R-:W-:Y:S05]  /*0df0*/  BRA `(.L_x_156) ;  /* 0x0000004000007947 */ /* 0x000fea0003800000 */
.L_x_154:
[----:B-----5:R-:W-:-:S05]  /*0e00*/  PRMT R93, RZ, 0x7610, R28 ;  /* 0x00007610ff5d7816 */ /* 0x020fca000000001c */
[----:B------:R-:W-:-:S05]  /*0e10*/  FADD.FTZ R100, R93, R100 ;  /* 0x000000645d647221 */ /* 0x000fca0000010000 */
.L_x_155:
[----:B------:R-:W-:-:S04]  /*0e20*/  F2FP.BF16.PACK_AB R36, RZ, R100 ;  /* 0x00000064ff24723e */ /* 0x000fc800000010ff */
[----:B------:R-:W-:Y:S02]  /*0e30*/  PRMT R32, R32, 0x5410, R36 ;  /* 0x0000541020207816 */ /* 0x000fe40000000024 */
.L_x_156:
[----:B------:R-:W-:-:S05]  /*0e40*/  PRMT R99, RZ, 0x5410, R37 ;  /* 0x00005410ff637816 */ /* 0x000fca0000000025 */
[----:B------:R-:W-:Y:S01]  /*0e50*/  FMUL.FTZ R99, R99, R98 ;  /* 0x0000006263637220 */ /* 0x000fe20000410000 */
[----:B------:R-:W-:Y:S05]  /*0e60*/  @P3 BRA `(.L_x_157) ;  /* 0x0000002000003947 */ /* 0x000fea0003800000 */
[----:B------:R-:W-:Y:S05]  /*0e70*/  @P0 BRA `(.L_x_158) ;  /* 0x0000003000000947 */ /* 0x000fea0003800000 */
[----:B------:R-:W-:Y:S05]  /*0e80*/  BRA `(.L_x_159) ;  /* 0x0000004000007947 */ /* 0x000fea0003800000 */
.L_x_157:
[----:B-----5:R-:W-:-:S05]  /*0e90*/  PRMT R36, RZ, 0x5410, R29 ;  /* 0x00005410ff247816 */ /* 0x020fca000000001d */
[----:B------:R-:W-:-:S05]  /*0ea0*/  FADD.FTZ R99, R36, R99 ;  /* 0x0000006324637221 */ /* 0x000fca0000010000 */
.L_x_158:
[----:B------:R-:W-:-:S04]  /*0eb0*/  F2FP.BF16.PACK_AB R36, RZ, R99 ;  /* 0x00000063ff24723e */ /* 0x000fc800000010ff */
[----:B------:R-:W-:Y:S02]  /*0ec0*/  PRMT R33, R36, 0x7610, R33 ;  /* 0x0000761024217816 */ /* 0x000fe40000000021 */
.L_x_159:
[----:B------:R-:W-:-:S05]  /*0ed0*/  PRMT R37, RZ, 0x7610, R37 ;  /* 0x00007610ff257816 */ /* 0x000fca0000000025 */
[----:B------:R-:W-:Y:S01]  /*0ee0*/  FMUL.FTZ R102, R37, R98 ;  /* 0x0000006225667220 */ /* 0x000fe20000410000 */
[----:B------:R-:W-:Y:S05]  /*0ef0*/  @P3 BRA `(.L_x_160) ;  /* 0x0000002000003947 */ /* 0x000fea0003800000 */
[----:B------:R-:W-:Y:S05]  /*0f00*/  @P0 BRA `(.L_x_161) ;  /* 0x0000003000000947 */ /* 0x000fea0003800000 */
[----:B------:R-:W-:Y:S05]  /*0f10*/  BRA `(.L_x_162) ;  /* 0x0000004000007947 */ /* 0x000fea0003800000 */
.L_x_160:
[----:B-----5:R-:W-:-:S05]  /*0f20*/  PRMT R37, RZ, 0x7610, R29 ;  /* 0x00007610ff257816 */ /* 0x020fca000000001d */
[----:B------:R-:W-:-:S05]  /*0f30*/  FADD.FTZ R102, R37, R102 ;  /* 0x0000006625667221 */ /* 0x000fca0000010000 */
.L_x_161:
[----:B------:R-:W-:-:S04]  /*0f40*/  F2FP.BF16.PACK_AB R36, RZ, R102 ;  /* 0x00000066ff24723e */ /* 0x000fc800000010ff */
[----:B------:R-:W-:Y:S02]  /*0f50*/  PRMT R33, R33, 0x5410, R36 ;  /* 0x0000541021217816 */ /* 0x000fe40000000024 */
.L_x_162:
[----:B------:R-:W-:-:S05]  /*0f60*/  PRMT R101, RZ, 0x5410, R38 ;  /* 0x00005410ff657816 */ /* 0x000fca0000000026 */
[----:B------:R-:W-:Y:S01]  /*0f70*/  FMUL.FTZ R101, R101, R98 ;  /* 0x0000006265657220 */ /* 0x000fe20000410000 */
[----:B------:R-:W-:Y:S05]  /*0f80*/  @P3 BRA `(.L_x_163) ;  /* 0x0000002000003947 */ /* 0x000fea0003800000 */
[----:B------:R-:W-:Y:S05]  /*0f90*/  @P0 BRA `(.L_x_164) ;  /* 0x0000003000000947 */ /* 0x000fea0003800000 */
[----:B------:R-:W-:Y:S05]  /*0fa0*/  BRA `(.L_x_165) ;  /* 0x0000004000007947 */ /* 0x000fea0003800000 */
.L_x_163:
[----:B-----5:R-:W-:-:S05]  /*0fb0*/  PRMT R36, RZ, 0x5410, R30 ;  /* 0x00005410ff247816 */ /* 0x020fca000000001e */
[----:B------:R-:W-:-:S05]  /*0fc0*/  FADD.FTZ R101, R36, R101 ;  /* 0x0000006524657221 */ /* 0x000fca0000010000 */
.L_x_164:
[----:B------:R-:W-:-:S04]  /*0fd0*/  F2FP.BF16.PACK_AB R36, RZ, R101 ;  /* 0x00000065ff24723e */ /* 0x000fc800000010ff */
[----:B------:R-:W-:Y:S02]  /*0fe0*/  PRMT R34, R36, 0x7610, R34 ;  /* 0x0000761024227816 */ /* 0x000fe40000000022 */
.L_x_165:
[----:B------:R-:W-:-:S05]  /*0ff0*/  PRMT R37, RZ, 0x7610, R38 ;  /* 0x00007610ff257816 */ /* 0x000fca0000000026 */
[----:B------:R-:W-:Y:S01]  /*1000*/  FMUL.FTZ R104, R37, R98 ;  /* 0x0000006225687220 */ /* 0x000fe20000410000 */
[----:B------:R-:W-:Y:S05]  /*1010*/  @P3 BRA `(.L_x_166) ;  /* 0x0000002000003947 */ /* 0x000fea0003800000 */
[----:B------:R-:W-:Y:S05]  /*1020*/  @P0 BRA `(.L_x_167) ;  /* 0x0000003000000947 */ /* 0x000fea0003800000 */
[----:B------:R-:W-:Y:S05]  /*1030*/  BRA `(.L_x_168) ;  /* 0x0000004000007947 */ /* 0x000fea0003800000 */
.L_x_166:
[----:B-----5:R-:W-:-:S05]  /*1040*/  PRMT R37, RZ, 0x7610, R30 ;  /* 0x00007610ff257816 */ /* 0x020fca000000001e */
[----:B------:R-:W-:-:S05]  /*1050*/  FADD.FTZ R104, R37, R104 ;  /* 0x0000006825687221 */ /* 0x000fca0000010000 */
.L_x_167:
[----:B------:R-:W-:-:S04]  /*1060*/  F2FP.BF16.PACK_AB R36, RZ, R104 ;  /* 0x00000068ff24723e */ /* 0x000fc800000010ff */
[----:B------:R-:W-:Y:S02]  /*1070*/  PRMT R34, R34, 0x5410, R36 ;  /* 0x0000541022227816 */ /* 0x000fe40000000024 */
.L_x_168:
[----:B------:R-:W-:-:S05]  /*1080*/  PRMT R103, RZ, 0x5410, R39 ;  /* 0x00005410ff677816 */ /* 0x000fca0000000027 */
[----:B------:R-:W-:Y:S01]  /*1090*/  FMUL.FTZ R103, R103, R98 ;  /* 0x0000006267677220 */ /* 0x000fe20000410000 */
[----:B------:R-:W-:Y:S05]  /*10a0*/  @P3 BRA `(.L_x_169) ;  /* 0x0000002000003947 */ /* 0x000fea0003800000 */
[----:B------:R-:W-:Y:S05]  /*10b0*/  @P0 BRA `(.L_x_170) ;  /* 0x0000003000000947 */ /* 0x000fea0003800000 */
[----:B------:R-:W-:Y:S05]  /*10c0*/  BRA `(.L_x_171) ;  /* 0x0000004000007947 */ /* 0x000fea0003800000 */
.L_x_169:
[----:B-----5:R-:W-:-:S05]  /*10d0*/  PRMT R36, RZ, 0x5410, R31 ;  /* 0x00005410ff247816 */ /* 0x020fca000000001f */
[----:B------:R-:W-:-:S05]  /*10e0*/  FADD.FTZ R103, R36, R103 ;  /* 0x0000006724677221 */ /* 0x000fca0000010000 */
.L_x_170:
[----:B------:R-:W-:-:S04]  /*10f0*/  F2FP.BF16.PACK_AB R36, RZ, R103 ;  /* 0x00000067ff24723e */ /* 0x000fc800000010ff */
[----:B------:R-:W-:Y:S02]  /*1100*/  PRMT R35, R36, 0x7610, R35 ;  /* 0x0000761024237816 */ /* 0x000fe40000000023 */
.L_x_171:
[----:B------:R-:W-:-:S05]  /*1110*/  PRMT R39, RZ, 0x7610, R39 ;  /* 0x00007610ff277816 */ /* 0x000fca0000000027 */
[----:B------:R-:W-:Y:S01]  /*1120*/  FMUL.FTZ R106, R39, R98 ;  /* 0x00000062276a7220 */ /* 0x000fe20000410000 */
[----:B------:R-:W-:Y:S05]  /*1130*/  @P3 BRA `(.L_x_172) ;  /* 0x0000002000003947 */ /* 0x000fea0003800000 */
[----:B------:R-:W-:Y:S05]  /*1140*/  @P0 BRA `(.L_x_173) ;  /* 0x0000003000000947 */ /* 0x000fea0003800000 */
[----:B------:R-:W-:Y:S05]  /*1150*/  BRA `(.L_x_174) ;  /* 0x0000004000007947 */ /* 0x000fea0003800000 */
.L_x_172:
[----:B-----5:R-:W-:-:S05]  /*1160*/  PRMT R37, RZ, 0x7610, R31 ;  /* 0x00007610ff257816 */ /* 0x020fca000000001f */
[----:B------:R-:W-:-:S05]  /*1170*/  FADD.FTZ R106, R37, R106 ;  /* 0x0000006a256a7221 */ /* 0x000fca0000010000 */
.L_x_173:
[----:B------:R-:W-:-:S04]  /*1180*/  F2FP.BF16.PACK_AB R36, RZ, R106 ;  /* 0x0000006aff24723e */ /* 0x000fc800000010ff */
[----:B------:R-:W-:Y:S02]  /*1190*/  PRMT R35, R35, 0x5410, R36 ;  /* 0x0000541023237816 */ /* 0x000fe40000000024 */
.L_x_174:
[----:B------:R-:W-:Y:S02]  /*11a0*/  IADD3 R92, R40, 0x100, RZ ;  /* 0x00000100285c7810 */ /* 0x000fe40007ffe0ff */
[----:B------:R-:W-:-:S03]  /*11b0*/  @P0 LEA R36, P1, R44, c[0x0][0x188], 0x4 ;  /* 0x000062002c240a11 */ /* 0x000fc600078220ff */
[----:B------:R-:W-:Y:S01]  /*11c0*/  IMAD.WIDE.U32 R38, R92, R113, c[0x0][0x170] ;  /* 0x00005c005c267625 */ /* 0x000fe200078e0071 */
[----:B------:R-:W-:Y:S02]  /*11d0*/  @P0 LEA.HI.X R37, R44, c[0x0][0x18c], RZ, 0x4, P1 ;  /* 0x000063002c250a11 */ /* 0x000fe400008f24ff */
[----:B------:R-:W-:-:S03]  /*11e0*/  @P2 LEA R108, P1, R92, c[0x0][0x180], 0x4 ;  /* 0x000060005c6c2a11 */ /* 0x000fc600078220ff */
[----:B------:R0:W-:Y:S01]  /*11f0*/  @P0 STG.E.128 [R36.64], R32 ;  /* 0x0000002024000986 */ /* 0x0001e2000c101d04 */
[----:B------:R-:W-:-:S05]  /*1200*/  @P2 LEA.HI.X R109, R92, c[0x0][0x184], RZ, 0x4, P1 ;  /* 0x000061005c6d2a11 */ /* 0x000fca00008f24ff */
[----:B-----5:R1:W5:Y:S04]  /*1210*/  @P2 LDG.E.128 R28, [R108.64] ;  /* 0x000000046c1c2981 */ /* 0x020368000c1e1d00 */
[----:B0-----:R-:W2:Y:S02]  /*1220*/  LDG.E.128 R36, [R38.64] ;  /* 0x0000000426247981 */ /* 0x001ea4000c1e1d00 */
[----:B--2---:R-:W-:-:S05]  /*1230*/  PRMT R105, RZ, 0x5410, R36 ;  /* 0x00005410ff697816 */ /* 0x004fca0000000024 */
[----:B------:R-:W-:Y:S01]  /*1240*/  FMUL.FTZ R105, R105, R98 ;  /* 0x0000006269697220 */ /* 0x000fe20000410000 */
[----:B------:R-:W-:Y:S05]  /*1250*/  @P3 BRA `(.L_x_175) ;  /* 0x0000002000003947 */ /* 0x000fea0003800000 */
[----:B-1----:R-:W-:Y:S05]  /*1260*/  @P0 BRA `(.L_x_176) ;  /* 0x0000003000000947 */ /* 0x002fea0003800000 */
[----:B------:R-:W-:Y:S05]  /*1270*/  BRA `(.L_x_177) ;  /* 0x0000004000007947 */ /* 0x000fea0003800000 */
.L_x_175:
[----:B-1---5:R-:W-:-:S05]  /*1280*/  PRMT R108, RZ, 0x5410, R28 ;  /* 0x00005410ff6c7816 */ /* 0x022fca000000001c */
[----:B------:R-:W-:-:S05]  /*1290*/  FADD.FTZ R105, R108, R105 ;  /* 0x000000696c697221 */ /* 0x000fca0000010000 */
.L_x_176:
[----:B------:R-:W-:-:S04]  /*12a0*/  F2FP.BF16.PACK_AB R93, RZ, R105 ;  /* 0x00000069ff5d723e */ /* 0x000fc800000010ff */
[----:B------:R-:W-:Y:S02]  /*12b0*/  PRMT R32, R93, 0x7610, R32 ;  /* 0x000076105d207816 */ /* 0x000fe40000000020 */
.L_x_177:
[----:B------:R-:W-:-:S05]  /*12c0*/  PRMT R93, RZ, 0x7610, R36 ;  /* 0x00007610ff5d7816 */ /* 0x000fca0000000024 */
[----:B------:R-:W-:Y:S01]  /*12d0*/  FMUL.FTZ R108, R93, R98 ;  /* 0x000000625d6c7220 */ /* 0x000fe20000410000 */
[----:B------:R-:W-:Y:S05]  /*12e0*/  @P3 BRA `(.L_x_178) ;  /* 0x0000002000003947 */ /* 0x000fea0003800000 */
[----:B------:R-:W-:Y:S05]  /*12f0*/  @P0 BRA `(.L_x_179) ;  /* 0x0000003000000947 */ /* 0x000fea0003800000 */
[----:B------:R-:W-:Y:S05]  /*1300*/  BRA `(.L_x_180) ;  /* 0x0000004000007947 */ /* 0x000fea0003800000 */
.L_x_178:
[----:B-----5:R-:W-:-:S05]  /*1310*/  PRMT R93, RZ, 0x7610, R28 ;  /* 0x00007610ff5d7816 */ /* 0x020fca000000001c */
[----:B------:R-:W-:-:S05]  /*1320*/  FADD.FTZ R108, R93, R108 ;  /* 0x0000006c5d6c7221 */ /* 0x000fca0000010000 */
.L_x_179:
[----:B------:R-:W-:-:S04]  /*1330*/  F2FP.BF16.PACK_AB R36, RZ, R108 ;  /* 0x0000006cff24723e */ /* 0x000fc800000010ff */
[----:B------:R-:W-:Y:S02]  /*1340*/  PRMT R32, R32, 0x5410, R36 ;  /* 0x0000541020207816 */ /* 0x000fe40000000024 */
.L_x_180:
[----:B------:R-:W-:-:S05]  /*1350*/  PRMT R107, RZ, 0x5410, R37 ;  /* 0x00005410ff6b7816 */ /* 0x000fca0000000025 */
[----:B------:R-:W-:Y:S01]  /*1360*/  FMUL.FTZ R107, R107, R98 ;  /* 0x000000626b6b7220 */ /* 0x000fe20000410000 */
[----:B------:R-:W-:Y:S05]  /*1370*/  @P3 BRA `(.L_x_181) ;  /* 0x0000002000003947 */ /* 0x000fea0003800000 */
[----:B------:R-:W-:Y:S05]  /*1380*/  @P0 BRA `(.L_x_182) ;  /* 0x0000003000000947 */ /* 0x000fea0003800000 */
[----:B------:R-:W-:Y:S05]  /*1390*/  BRA `(.L_x_183) ;  /* 0x0000004000007947 */ /* 0x000fea0003800000 */
.L_x_181:
[----:B-----5:R-:W-:-:S05]  /*13a0*/  PRMT R36, RZ, 0x5410, R29 ;  /* 0x00005410ff247816 */ /* 0x020fca000000001d */
[----:B------:R-:W-:-:S05]  /*13b0*/  FADD.FTZ R107, R36, R107 ;  /* 0x0000006b246b7221 */ /* 0x000fca0000010000 */
.L_x_182:
[----:B------:R-:W-:-:S04]  /*13c0*/  F2FP.BF16.PACK_AB R36, RZ, R107 ;  /* 0x0000006bff24723e */ /* 0x000fc800000010ff */
[----:B------:R-:W-:Y:S02]  /*13d0*/  PRMT R33, R36, 0x7610, R33 ;  /* 0x0000761024217816 */ /* 0x000fe40000000021 */
.L_x_183:
[----:B------:R-:W-:-:S05]  /*13e0*/  PRMT R37, RZ, 0x7610, R37 ;  /* 0x00007610ff257816 */ /* 0x000fca0000000025 */
[----:B------:R-:W-:Y:S01]  /*13f0*/  FMUL.FTZ R110, R37, R98 ;  /* 0x00000062256e7220 */ /* 0x000fe20000410000 */
[----:B------:R-:W-:Y:S05]  /*1400*/  @P3 BRA `(.L_x_184) ;  /* 0x0000002000003947 */ /* 0x000fea0003800000 */
[----:B------:R-:W-:Y:S05]  /*1410*/  @P0 BRA `(.L_x_185) ;  /* 0x0000003000000947 */ /* 0x000fea0003800000 */
[----:B------:R-:W-:Y:S05]  /*1420*/  BRA `(.L_x_186) ;  /* 0x0000004000007947 */ /* 0x000fea0003800000 */
.L_x_184:
[----:B-----5:R-:W-:-:S05]  /*1430*/  PRMT R37, RZ, 0x7610, R29 ;  /* 0x00007610ff257816 */ /* 0x020fca000000001d */
[----:B------:R-:W-:-:S05]  /*1440*/  FADD.FTZ R110, R37, R110 ;  /* 0x0000006e256e7221 */ /* 0x000fca0000010000 */
.L_x_185:
[----:B------:R-:W-:-:S04]  /*1450*/  F2FP.BF16.PACK_AB R36, RZ, R110 ;  /* 0x0000006eff24723e */ /* 0x000fc800000010ff */
[----:B------:R-:W-:Y:S02]  /*1460*/  PRMT R33, R33, 0x5410, R36 ;  /* 0x0000541021217816 */ /* 0x000fe40000000024 */
.L_x_186:
[----:B------:R-:W-:-:S05]  /*1470*/  PRMT R109, RZ, 0x5410, R38 ;  /* 0x00005410ff6d7816 */ /* 0x000fca0000000026 */
[----:B------:R-:W-:Y:S01]  /*1480*/  FMUL.FTZ R109, R109, R98 ;  /* 0x000000626d6d7220 */ /* 0x000fe20000410000 */
[----:B------:R-:W-:Y:S05]  /*1490*/  @P3 BRA `(.L_x_187) ;  /* 0x0000002000003947 */ /* 0x000fea0003800000 */
[----:B------:R-:W-:Y:S05]  /*14a0*/  @P0 BRA `(.L_x_188) ;  /* 0x0000003000000947 */ /* 0x000fea0003800000 */
[----:B------:R-:W-:Y:S05]  /*14b0*/  BRA `(.L_x_189) ;  /* 0x0000004000007947 */ /* 0x000fea0003800000 */
.L_x_187:
[----:B-----5:R-:W-:-:S05]  /*14c0*/  PRMT R36, RZ, 0x5410, R30 ;  /* 0x00005410ff247816 */ /* 0x020fca000000001e */
[----:B------:R-:W-:-:S05]  /*14d0*/  FADD.FTZ R109, R36, R109 ;  /* 0x0000006d246d7221 */ /* 0x000fca0000010000 */
.L_x_188:
[----:B------:R-:W-:-:S04]  /*14e0*/  F2FP.BF16.PACK_AB R36, RZ, R109 ;  /* 0x0000006dff24723e */ /* 0x000fc800000010ff */
[----:B------:R-:W-:Y:S02]  /*14f0*/  PRMT R34, R36, 0x7610, R34 ;  /* 0x0000761024227816 */ /* 0x000fe40000000022 */
.L_x_189:
[----:B------:R-:W-:-:S05]  /*1500*/  PRMT R37, RZ, 0x7610, R38 ;  /* 0x00007610ff257816 */ /* 0x000fca0000000026 */
[----:B------:R-:W-:Y:S01]  /*1510*/  FMUL.FTZ R112, R37, R98 ;  /* 0x0000006225707220 */ /* 0x000fe20000410000 */
[----:B------:R-:W-:Y:S05]  /*1520*/  @P3 BRA `(.L_x_190) ;  /* 0x0000002000003947 */ /* 0x000fea0003800000 */
[----:B------:R-:W-:Y:S05]  /*1530*/  @P0 BRA `(.L_x_191) ;  /* 0x0000003000000947 */ /* 0x000fea0003800000 */
[----:B------:R-:W-:Y:S05]  /*1540*/  BRA `(.L_x_192) ;  /* 0x0000004000007947 */ /* 0x000fea0003800000 */
.L_x_190:
[----:B-----5:R-:W-:-:S05]  /*1550*/  PRMT R37, RZ, 0x7610, R30 ;  /* 0x00007610ff257816 */ /* 0x020fca000000001e */
[----:B------:R-:W-:-:S05]  /*1560*/  FADD.FTZ R112, R37, R112 ;  /* 0x0000007025707221 */ /* 0x000fca0000010000 */
.L_x_191:
[----:B------:R-:W-:-:S04]  /*1570*/  F2FP.BF16.PACK_AB R36, RZ, R112 ;  /* 0x00000070ff24723e */ /* 0x000fc800000010ff */
[----:B------:R-:W-:Y:S02]  /*1580*/  PRMT R34, R34, 0x5410, R36 ;  /* 0x0000541022227816 */ /* 0x000fe40000000024 */
.L_x_192:
[----:B------:R-:W-:-:S05]  /*1590*/  PRMT R111, RZ, 0x5410, R39 ;  /* 0x00005410ff6f7816 */ /* 0x000fca0000000027 */
[----:B------:R-:W-:Y:S01]  /*15a0*/  FMUL.FTZ R111, R111, R98 ;  /* 0x000000626f6f7220 */ /* 0x000fe20000410000 */
[----:B------:R-:W-:Y:S05]  /*15b0*/  @P3 BRA `(.L_x_193) ;  /* 0x0000002000003947 */ /* 0x000fea0003800000 */
[----:B------:R-:W-:Y:S05]  /*15c0*/  @P0 BRA `(.L_x_194) ;  /* 0x0000003000000947 */ /* 0x000fea0003800000 */
[----:B------:R-:W-:Y:S05]  /*15d0*/  BRA `(.L_x_195) ;  /* 0x0000004000007947 */ /* 0x000fea0003800000 */
.L_x_193:
[----:B-----5:R-:W-:-:S05]  /*15e0*/  PRMT R36, RZ, 0x5410, R31 ;  /* 0x00005410ff247816 */ /* 0x020fca000000001f */
[----:B------:R-:W-:-:S05]  /*15f0*/  FADD.FTZ R111, R36, R111 ;  /* 0x0000006f246f7221 */ /* 0x000fca0000010000 */
.L_x_194:
[----:B------:R-:W-:-:S04]  /*1600*/  F2FP.BF16.PACK_AB R36, RZ, R111 ;  /* 0x0000006fff24723e */ /* 0x000fc800000010ff */
[----:B------:R-:W-:Y:S02]  /*1610*/  PRMT R35, R36, 0x7610, R35 ;  /* 0x0000761024237816 */ /* 0x000fe40000000023 */
.L_x_195:
[----:B------:R-:W-:-:S05]  /*1620*/  PRMT R39, RZ, 0x7610, R39 ;  /* 0x00007610ff277816 */ /* 0x000fca0000000027 */
[----:B------:R-:W-:Y:S01]  /*1630*/  FMUL.FTZ R114, R39, R98 ;  /* 0x0000006227727220 */ /* 0x000fe20000410000 */
[----:B------:R-:W-:Y:S05]  /*1640*/  @P3 BRA `(.L_x_196) ;  /* 0x0000002000003947 */ /* 0x000fea0003800000 */
[----:B------:R-:W-:Y:S05]  /*1650*/  @P0 BRA `(.L_x_197) ;  /* 0x0000003000000947 */ /* 0x000fea0003800000 */
[----:B------:R-:W-:Y:S05]  /*1660*/  BRA `(.L_x_198) ;  /* 0x0000004000007947 */ /* 0x000fea0003800000 */
.L_x_196:
[----:B-----5:R-:W-:-:S05]  /*1670*/  PRMT R37, RZ, 0x7610, R31 ;  /* 0x00007610ff257816 */ /* 0x020fca000000001f */
[----:B------:R-:W-:-:S05]  /*1680*/  FADD.FTZ R114, R37, R114 ;  /* 0x0000007225727221 */ /* 0x000fca0000010000 */
.L_x_197:
[----:B------:R-:W-:-:S04]  /*1690*/  F2FP.BF16.PACK_AB R36, RZ, R114 ;  /* 0x00000072ff24723e */ /* 0x000fc800000010ff */
[----:B------:R-:W-:Y:S02]  /*16a0*/  PRMT R35, R35, 0x5410, R36 ;  /* 0x0000541023237816 */ /* 0x000fe40000000024 */
.L_x_198:
[----:B------:R-:W-:Y:S02]  /*16b0*/  IADD3 R93, R40, 0x180, RZ ;  /* 0x00000180285d7810 */ /* 0x000fe40007ffe0ff */
[----:B------:R-:W-:-:S03]  /*16c0*/  @P0 LEA R38, P1, R92, c[0x0][0x188], 0x4 ;  /* 0x000062005c260a11 */ /* 0x000fc600078220ff */
[C---:B------:R-:W-:Y:S01]  /*16d0*/  IMAD.WIDE.U32 R36, R93.reuse, R113, c[0x0][0x170] ;  /* 0x00005c005d247625 */ /* 0x040fe200078e0071 */
        /* <DEDUP_REMOVED lines=11> */
.L_x_199:
[----:B-1---5:R-:W-:-:S05]  /*1790*/  PRMT R116, RZ, 0x5410, R28 ;  /* 0x00005410ff747816 */ /* 0x022fca000000001c */
[----:B------:R-:W-:-:S05]  /*17a0*/  FADD.FTZ R113, R116, R113 ;  /* 0x0000007174717221 */ /* 0x000fca0000010000 */
.L_x_200:
[----:B------:R-:W-:-:S04]  /*17b0*/  F2FP.BF16.PACK_AB R115, RZ, R113 ;  /* 0x00000071ff73723e */ /* 0x000fc800000010ff */
[----:B------:R-:W-:Y:S02]  /*17c0*/  PRMT R32, R115, 0x7610, R32 ;  /* 0x0000761073207816 */ /* 0x000fe40000000020 */
.L_x_201:
[----:B------:R-:W-:-:S05]  /*17d0*/  PRMT R115, RZ, 0x7610, R36 ;  /* 0x00007610ff737816 */ /* 0x000fca0000000024 */
[----:B------:R-:W-:Y:S01]  /*17e0*/  FMUL.FTZ R115, R115, R98 ;  /* 0x0000006273737220 */ /* 0x000fe20000410000 */
[----:B------:R-:W-:Y:S05]  /*17f0*/  @P3 BRA `(.L_x_202) ;  /* 0x0000002000003947 */ /* 0x000fea0003800000 */
[----:B------:R-:W-:Y:S05]  /*1800*/  @P0 BRA `(.L_x_203) ;  /* 0x0000003000000947 */ /* 0x000fea0003800000 */
[----:B------:R-:W-:Y:S05]  /*1810*/  BRA `(.L_x_204) ;  /* 0x0000004000007947 */ /* 0x000fea0003800000 */
.L_x_202:
[----:B-----5:R-:W-:-:S05]  /*1820*/  PRMT R36, RZ, 0x7610, R28 ;  /* 0x00007610ff247816 */ /* 0x020fca000000001c */
[----:B------:R-:W-:-:S05]  /*1830*/  FADD.FTZ R115, R36, R115 ;  /* 0x0000007324737221 */ /* 0x000fca0000010000 */
.L_x_203:
[----:B------:R-:W-:-:S04]  /*1840*/  F2FP.BF16.PACK_AB R36, RZ, R115 ;  /* 0x00000073ff24723e */ /* 0x000fc800000010ff */
[----:B------:R-:W-:Y:S02]  /*1850*/  PRMT R32, R32, 0x5410, R36 ;  /* 0x0000541020207816 */ /* 0x000fe40000000024 */
.L_x_204:
[----:B------:R-:W-:-:S05]  /*1860*/  PRMT R117, RZ, 0x5410, R37 ;  /* 0x00005410ff757816 */ /* 0x000fca0000000025 */
[----:B------:R-:W-:Y:S01]  /*1870*/  FMUL.FTZ R116, R117, R98 ;  /* 0x0000006275747220 */ /* 0x000fe20000410000 */
[----:B------:R-:W-:Y:S05]  /*1880*/  @P3 BRA `(.L_x_205) ;  /* 0x0000002000003947 */ /* 0x000fea0003800000 */
[----:B------:R-:W-:Y:S05]  /*1890*/  @P0 BRA `(.L_x_206) ;  /* 0x0000003000000947 */ /* 0x000fea0003800000 */
[----:B------:R-:W-:Y:S05]  /*18a0*/  BRA `(.L_x_207) ;  /* 0x0000004000007947 */ /* 0x000fea0003800000 */
.L_x_205:
[----:B-----5:R-:W-:-:S05]  /*18b0*/  PRMT R117, RZ, 0x5410, R29 ;  /* 0x00005410ff757816 */ /* 0x020fca000000001d */
[----:B------:R-:W-:-:S05]  /*18c0*/  FADD.FTZ R116, R117, R116 ;  /* 0x0000007475747221 */ /* 0x000fca0000010000 */
.L_x_206:
[----:B------:R-:W-:-:S04]  /*18d0*/  F2FP.BF16.PACK_AB R36, RZ, R116 ;  /* 0x00000074ff24723e */ /* 0x000fc800000010ff */
[----:B------:R-:W-:Y:S02]  /*18e0*/  PRMT R33, R36, 0x7610, R33 ;  /* 0x0000761024217816 */ /* 0x000fe40000000021 */
.L_x_207:
[----:B------:R-:W-:-:S05]  /*18f0*/  PRMT R37, RZ, 0x7610, R37 ;  /* 0x00007610ff257816 */ /* 0x000fca0000000025 */
[----:B------:R-:W-:Y:S01]  /*1900*/  FMUL.FTZ R118, R37, R98 ;  /* 0x0000006225767220 */ /* 0x000fe20000410000 */
[----:B------:R-:W-:Y:S05]  /*1910*/  @P3 BRA `(.L_x_208) ;  /* 0x0000002000003947 */ /* 0x000fea0003800000 */
[----:B------:R-:W-:Y:S05]  /*1920*/  @P0 BRA `(.L_x_209) ;  /* 0x0000003000000947 */ /* 0x000fea0003800000 */
[----:B------:R-:W-:Y:S05]  /*1930*/  BRA `(.L_x_210) ;  /* 0x0000004000007947 */ /* 0x000fea0003800000 */
.L_x_208:
[----:B-----5:R-:W-:-:S05]  /*1940*/  PRMT R37, RZ, 0x7610, R29 ;  /* 0x00007610ff257816 */ /* 0x020fca000000001d */
[----:B------:R-:W-:-:S05]  /*1950*/  FADD.FTZ R118, R37, R118 ;  /* 0x0000007625767221 */ /* 0x000fca0000010000 */
.L_x_209:
[----:B------:R-:W-:-:S04]  /*1960*/  F2FP.BF16.PACK_AB R36, RZ, R118 ;  /* 0x00000076ff24723e */ /* 0x000fc800000010ff */
[----:B------:R-:W-:Y:S02]  /*1970*/  PRMT R33, R33, 0x5410, R36 ;  /* 0x0000541021217816 */ /* 0x000fe40000000024 */
.L_x_210:
[----:B------:R-:W-:-:S05]  /*1980*/  PRMT R117, RZ, 0x5410, R38 ;  /* 0x00005410ff757816 */ /* 0x000fca0000000026 */
[----:B------:R-:W-:Y:S01]  /*1990*/  FMUL.FTZ R117, R117, R98 ;  /* 0x0000006275757220 */ /* 0x000fe20000410000 */
[----:B------:R-:W-:Y:S05]  /*19a0*/  @P3 BRA `(.L_x_211) ;  /* 0x0000002000003947 */ /* 0x000fea0003800000 */
[----:B------:R-:W-:Y:S05]  /*19b0*/  @P0 BRA `(.L_x_212) ;  /* 0x0000003000000947 */ /* 0x000fea0003800000 */
[----:B------:R-:W-:Y:S05]  /*19c0*/  BRA `(.L_x_213) ;  /* 0x0000004000007947 */ /* 0x000fea0003800000 */
.L_x_211:
[----:B-----5:R-:W-:-:S05]  /*19d0*/  PRMT R36, RZ, 0x5410, R30 ;  /* 0x00005410ff247816 */ /* 0x020fca000000001e */
[----:B------:R-:W-:-:S05]  /*19e0*/  FADD.FTZ R117, R36, R117 ;  /* 0x0000007524757221 */ /* 0x000fca0000010000 */
.L_x_212:
[----:B------:R-:W-:-:S04]  /*19f0*/  F2FP.BF16.PACK_AB R36, RZ, R117 ;  /* 0x00000075ff24723e */ /* 0x000fc800000010ff */
[----:B------:R-:W-:Y:S02]  /*1a00*/  PRMT R34, R36, 0x7610, R34 ;  /* 0x0000761024227816 */ /* 0x000fe40000000022 */
.L_x_213:
[----:B------:R-:W-:-:S05]  /*1a10*/  PRMT R119, RZ, 0x7610, R38 ;  /* 0x00007610ff777816 */ /* 0x000fca0000000026 */
[----:B------:R-:W-:Y:S01]  /*1a20*/  FMUL.FTZ R119, R119, R98 ;  /* 0x0000006277777220 */ /* 0x000fe20000410000 */
[----:B------:R-:W-:Y:S05]  /*1a30*/  @P3 BRA `(.L_x_214) ;  /* 0x0000002000003947 */ /* 0x000fea0003800000 */
[----:B------:R-:W-:Y:S05]  /*1a40*/  @P0 BRA `(.L_x_215) ;  /* 0x0000003000000947 */ /* 0x000fea0003800000 */
[----:B------:R-:W-:Y:S05]  /*1a50*/  BRA `(.L_x_216) ;  /* 0x0000004000007947 */ /* 0x000fea0003800000 */
.L_x_214:
[----:B-----5:R-:W-:-:S05]  /*1a60*/  PRMT R36, RZ, 0x7610, R30 ;  /* 0x00007610ff247816 */ /* 0x020fca000000001e */
[----:B------:R-:W-:-:S05]  /*1a70*/  FADD.FTZ R119, R36, R119 ;  /* 0x0000007724777221 */ /* 0x000fca0000010000 */
.L_x_215:
[----:B------:R-:W-:-:S04]  /*1a80*/  F2FP.BF16.PACK_AB R36, RZ, R119 ;  /* 0x00000077ff24723e */ /* 0x000fc800000010ff */
[----:B------:R-:W-:Y:S02]  /*1a90*/  PRMT R34, R34, 0x5410, R36 ;  /* 0x0000541022227816 */ /* 0x000fe40000000024 */
.L_x_216:
[----:B------:R-:W-:-:S05]  /*1aa0*/  PRMT R37, RZ, 0x5410, R39 ;  /* 0x00005410ff257816 */ /* 0x000fca0000000027 */
[----:B------:R-:W-:Y:S01]  /*1ab0*/  FMUL.FTZ R38, R37, R98 ;  /* 0x0000006225267220 */ /* 0x000fe20000410000 */
[----:B------:R-:W-:Y:S05]  /*1ac0*/  @P3 BRA `(.L_x_217) ;  /* 0x0000002000003947 */ /* 0x000fea0003800000 */
[----:B------:R-:W-:Y:S05]  /*1ad0*/  @P0 BRA `(.L_x_218) ;  /* 0x0000003000000947 */ /* 0x000fea0003800000 */
[----:B------:R-:W-:Y:S05]  /*1ae0*/  BRA `(.L_x_219) ;  /* 0x0000004000007947 */ /* 0x000fea0003800000 */
.L_x_217:
[----:B-----5:R-:W-:-:S05]  /*1af0*/  PRMT R37, RZ, 0x5410, R31 ;  /* 0x00005410ff257816 */ /* 0x020fca000000001f */
[----:B------:R-:W-:-:S05]  /*1b00*/  FADD.FTZ R38, R37, R38 ;  /* 0x0000002625267221 */ /* 0x000fca0000010000 */
.L_x_218:
[----:B------:R-:W-:-:S04]  /*1b10*/  F2FP.BF16.PACK_AB R36, RZ, R38 ;  /* 0x00000026ff24723e */ /* 0x000fc800000010ff */
[----:B------:R-:W-:Y:S02]  /*1b20*/  PRMT R35, R36, 0x7610, R35 ;  /* 0x0000761024237816 */ /* 0x000fe40000000023 */
.L_x_219:
[----:B------:R-:W-:-:S05]  /*1b30*/  PRMT R39, RZ, 0x7610, R39 ;  /* 0x00007610ff277816 */ /* 0x000fca0000000027 */
[----:B------:R-:W-:Y:S01]  /*1b40*/  FMUL.FTZ R98, R39, R98 ;  /* 0x0000006227627220 */ /* 0x000fe20000410000 */
[----:B------:R-:W-:Y:S05]  /*1b50*/  @P3 BRA `(.L_x_220) ;  /* 0x0000002000003947 */ /* 0x000fea0003800000 */
[----:B------:R-:W-:Y:S05]  /*1b60*/  @P0 BRA `(.L_x_221) ;  /* 0x0000003000000947 */ /* 0x000fea0003800000 */
[----:B------:R-:W-:Y:S05]  /*1b70*/  BRA `(.L_x_222) ;  /* 0x0000004000007947 */ /* 0x000fea0003800000 */
.L_x_220:
[----:B-----5:R-:W-:-:S05]  /*1b80*/  PRMT R37, RZ, 0x7610, R31 ;  /* 0x00007610ff257816 */ /* 0x020fca000000001f */
[----:B------:R-:W-:-:S05]  /*1b90*/  FADD.FTZ R98, R37, R98 ;  /* 0x0000006225627221 */ /* 0x000fca0000010000 */
.L_x_221:
[----:B------:R-:W-:-:S04]  /*1ba0*/  F2FP.BF16.PACK_AB R36, RZ, R98 ;  /* 0x00000062ff24723e */ /* 0x000fc800000010ff */
[----:B------:R-:W-:Y:S02]  /*1bb0*/  PRMT R35, R35, 0x5410, R36 ;  /* 0x0000541023237816 */ /* 0x000fe40000000024 */
.L_x_222:
[----:B------:R-:W-:Y:S01]  /*1bc0*/  FADD.FTZ R120, RZ, R42 ;  /* 0x0000002aff787221 */ /* 0x000fe20000010000 */
[----:B------:R-:W-:Y:S02]  /*1bd0*/  @P0 LEA R36, P1, R93, c[0x0][0x188], 0x4 ;  /* 0x000062005d240a11 */ /* 0x000fe400078220ff */
[----:B------:R-:W-:Y:S01]  /*1be0*/  ISETP.NE.AND P2, PT, R81, RZ, PT ;  /* 0x000000ff5100720c */ /* 0x000fe20003f45270 */
[----:B------:R-:W-:Y:S01]  /*1bf0*/  FADD.FTZ R120, R120, R45 ;  /* 0x0000002d78787221 */ /* 0x000fe20000010000 */
[----:B------:R-:W-:Y:S02]  /*1c00*/  @P0 LEA.HI.X R37, R93, c[0x0][0x18c], RZ, 0x4, P1 ;  /* 0x000063005d250a11 */ /* 0x000fe400008f24ff */
[----:B------:R-:W-:Y:S01]  /*1c10*/  LOP3.LUT P1, RZ, R41, 0xff, RZ, 0xc0, !PT ;  /* 0x000000ff29ff7812 */ /* 0x000fe2000782c0ff */
[----:B------:R-:W-:Y:S02]  /*1c20*/  FADD.FTZ R120, R120, R43 ;  /* 0x0000002b78787221 */ /* 0x000fe40000010000 */
[----:B------:R0:W-:Y:S02]  /*1c30*/  @P0 STG.E.128 [R36.64], R32 ;  /* 0x0000002024000986 */ /* 0x0001e4000c101d04 */
[----:B------:R-:W-:-:S04]  /*1c40*/  FADD.FTZ R39, R120, R47 ;  /* 0x0000002f78277221 */ /* 0x000fc80000010000 */
[----:B------:R-:W-:-:S04]  /*1c50*/  FADD.FTZ R120, R39, R46 ;  /* 0x0000002e27787221 */ /* 0x000fc80000010000 */
[----:B------:R-:W-:-:S04]  /*1c60*/  FADD.FTZ R39, R120, R95 ;  /* 0x0000005f78277221 */ /* 0x000fc80000010000 */
[----:B------:R-:W-:-:S04]  /*1c70*/  FADD.FTZ R120, R39, R94 ;  /* 0x0000005e27787221 */ /* 0x000fc80000010000 */
[----:B------:R-:W-:-:S04]  /*1c80*/  FADD.FTZ R39, R120, R97 ;  /* 0x0000006178277221 */ /* 0x000fc80000010000 */
[----:B------:R-:W-:-:S04]  /*1c90*/  FADD.FTZ R39, R39, R96 ;  /* 0x0000006027277221 */ /* 0x000fc80000010000 */
[----:B------:R-:W-:Y:S01]  /*1ca0*/  FADD.FTZ R120, R39, R100 ;  /* 0x0000006427787221 */ /* 0x000fe20000010000 */
[----:B------:R-:W-:-:S03]  /*1cb0*/  SEL R39, R78, R83, !P1 ;  /* 0x000000534e277207 */ /* 0x000fc60004800000 */
[----:B0-----:R-:W-:-:S04]  /*1cc0*/  FADD.FTZ R37, R120, R99 ;  /* 0x0000006378257221 */ /* 0x001fc80000010000 */
[----:B------:R-:W-:-:S04]  /*1cd0*/  FADD.FTZ R36, R37, R102 ;  /* 0x0000006625247221 */ /* 0x000fc80000010000 */
        /* <DEDUP_REMOVED lines=19> */
[----:B------:R-:W-:Y:S01]  /*1e10*/  FADD.FTZ R36, R37, R98 ;  /* 0x0000006225247221 */ /* 0x000fe20000010000 */
[----:B------:R-:W-:Y:S05]  /*1e20*/  BRA.DIV ~URZ, `(.L_x_223) ;  /* 0x000011627f007947 */ /* 0x000fea000b800000 */
[----:B------:R0:W1:Y:S02]  /*1e30*/  SHFL.BFLY PT, R121, R36, 0x1, 0x1f ;  /* 0x0c201f0024797f89 */ /* 0x00006400000e0000 */
.L_x_227:
[----:B01----:R-:W-:Y:S01]  /*1e40*/  FADD.FTZ R36, R36, R121 ;  /* 0x0000007924247221 */ /* 0x003fe20000010000 */
[----:B------:R-:W-:Y:S05]  /*1e50*/  BRA.DIV ~URZ, `(.L_x_224) ;  /* 0x000011a27f007947 */ /* 0x000fea000b800000 */
[----:B------:R-:W0:Y:S02]  /*1e60*/  SHFL.BFLY PT, R37, R36, 0x2, 0x1f ;  /* 0x0c401f0024257f89 */ /* 0x000e2400000e0000 */
[----:B0-----:R-:W-:-:S05]  /*1e70*/  FADD.FTZ R37, R36, R37 ;  /* 0x0000002524257221 */ /* 0x001fca0000010000 */
[----:B------:R-:W0:Y:S02]  /*1e80*/  SHFL.BFLY PT, R120, R37, 0x4, 0x1f ;  /* 0x0c801f0025787f89 */ /* 0x000e2400000e0000 */
[----:B0-----:R-:W-:-:S05]  /*1e90*/  FADD.FTZ R120, R37, R120 ;  /* 0x0000007825787221 */ /* 0x001fca0000010000 */
[----:B------:R-:W0:Y:S02]  /*1ea0*/  SHFL.BFLY PT, R121, R120, 0x8, 0x1f ;  /* 0x0d001f0078797f89 */ /* 0x000e2400000e0000 */
[----:B0-----:R-:W-:-:S05]  /*1eb0*/  FADD.FTZ R121, R120, R121 ;  /* 0x0000007978797221 */ /* 0x001fca0000010000 */
[----:B------:R-:W0:Y:S02]  /*1ec0*/  SHFL.BFLY PT, R122, R121, 0x10, 0x1f ;  /* 0x0e001f00797a7f89 */ /* 0x000e2400000e0000 */
[----:B0-----:R-:W-:-:S04]  /*1ed0*/  FADD.FTZ R122, R121, R122 ;  /* 0x0000007a797a7221 */ /* 0x001fc80000010000 */
[----:B------:R-:W-:-:S04]  /*1ee0*/  FMUL.FTZ R36, R122, 0.0009765625 ;  /* 0x3a8000007a247820 */ /* 0x000fc80000410000 */
[C---:B------:R-:W-:Y:S02]  /*1ef0*/  FADD.FTZ R122, -R36.reuse, R42 ;  /* 0x0000002a247a7221 */ /* 0x040fe40000010100 */
[----:B------:R-:W-:Y:S02]  /*1f00*/  FADD.FTZ R123, -R36, R45 ;  /* 0x0000002d247b7221 */ /* 0x000fe40000010100 */
[----:B------:R-:W-:Y:S02]  /*1f10*/  FFMA.FTZ R122, R122, R122, RZ ;  /* 0x0000007a7a7a7223 */ /* 0x000fe400000100ff */
[----:B------:R-:W-:Y:S02]  /*1f20*/  FADD.FTZ R37, -R36, R43 ;  /* 0x0000002b24257221 */ /* 0x000fe40000010100 */
[----:B------:R-:W-:-:S04]  /*1f30*/  FFMA.FTZ R122, R123, R123, R122 ;  /* 0x0000007b7b7a7223 */ /* 0x000fc8000001007a */
[----:B------:R-:W-:Y:S02]  /*1f40*/  FFMA.FTZ R122, R37, R37, R122 ;  /* 0x00000025257a7223 */ /* 0x000fe4000001007a */
[----:B------:R-:W-:-:S04]  /*1f50*/  FADD.FTZ R37, -R36, R47 ;  /* 0x0000002f24257221 */ /* 0x000fc80000010100 */
        /* <DEDUP_REMOVED lines=56> */
[----:B------:R-:W-:-:S05]  /*22e0*/  FFMA.FTZ R122, R37, R37, R122 ;  /* 0x00000025257a7223 */ /* 0x000fca000001007a */
        /* <DEDUP_REMOVED lines=9> */
.L_x_228:
[----:B-1----:R-:W-:Y:S01]  /*2380*/  FADD.FTZ R37, R124, R123 ;  /* 0x0000007b7c257221 */ /* 0x002fe20000010000 */
[----:B------:R-:W-:Y:S01]  /*2390*/  @!P2 IADD3 R120, R79, R39, RZ ;  /* 0x000000274f78a210 */ /* 0x000fe20007ffe0ff */
[----:B------:R-:W-:Y:S01]  /*23a0*/  WARPSYNC 0xffffffff ;  /* 0xffffffff00007948 */ /* 0x000fe20003800000 */
[----:B------:R-:W-:Y:S02]  /*23b0*/  ISETP.GT.U32.AND P1, PT, R81, 0x3, PT ;  /* 0x000000035100780c */ /* 0x000fe40003f24070 */
[----:B------:R-:W-:Y:S01]  /*23c0*/  MOV R122, RZ ;  /* 0x000000ff007a7202 */ /* 0x000fe20000000f00 */
[----:B------:R1:W-:Y:S04]  /*23d0*/  @!P2 STS.64 [R120.X8], R36 ;  /* 0x000000247800a388 */ /* 0x0003e80000008a00 */
[----:B------:R-:W-:Y:S01]  /*23e0*/  BAR.SYNC.DEFER_BLOCKING 0x0 ;  /* 0x0000000000007b1d */ /* 0x000fe20000010000 */
[----:B------:R-:W-:-:S02]  /*23f0*/  LOP3.LUT P2, RZ, R79, 0x1f, R26, 0xf8, !PT ;  /* 0x0000001f4fff7812 */ /* 0x000fc4000784f81a */
[----:B------:R-:W-:-:S03]  /*2400*/  ISETP.NE.AND P3, PT, RZ, UR6, PT ;  /* 0x00000006ff007c0c */ /* 0x000fc6000bf65270 */
[----:B0-----:R-:W-:Y:S01]  /*2410*/  @!P1 IADD3 R123, R81, R39, RZ ;  /* 0x00000027517b9210 */ /* 0x001fe20007ffe0ff */
[----:B-1----:R-:W-:Y:S01]  /*2420*/  CS2R R36, SRZ ;  /* 0x0000000000247805 */ /* 0x002fe2000001ff00 */
[----:B------:R-:W-:-:S05]  /*2430*/  @!P1 MOV R122, 0x400 ;  /* 0x00000400007a9802 */ /* 0x000fca0000000f00 */
[----:B------:R-:W0:Y:S04]  /*2440*/  SHFL.DOWN PT, R125, R122, 0x2, 0x1f ;  /* 0x08401f007a7d7f89 */ /* 0x000e2800000e0000 */
[----:B------:R-:W1:Y:S01]  /*2450*/  @!P1 LDS.64 R36, [R123.X8] ;  /* 0x000000007b249984 */ /* 0x000e620000008a00 */
[----:B------:R-:W-:Y:S02]  /*2460*/  LOP3.LUT P1, RZ, R41, 0xff, RZ, 0xc0, !PT ;  /* 0x000000ff29ff7812 */ /* 0x000fe4000782c0ff */
[----:B------:R-:W-:Y:S01]  /*2470*/  I2F R41, R122 ;  /* 0x0000007a00297306 */ /* 0x000fe20000201400 */
[----:B0-----:R-:W-:-:S07]  /*2480*/  IADD3 R39, R125, R122, RZ ;  /* 0x0000007a7d277210 */ /* 0x001fce0007ffe0ff */
[----:B------:R-:W0:Y:S01]  /*2490*/  I2F R125, R125 ;  /* 0x0000007d007d7306 */ /* 0x000e220000201400 */
[----:B-1----:R-:W1:Y:S04]  /*24a0*/  SHFL.DOWN PT, R121, R36, 0x2, 0x1f ;  /* 0x08401f0024797f89 */ /* 0x002e6800000e0000 */
[----:B------:R-:W2:Y:S01]  /*24b0*/  SHFL.DOWN PT, R124, R37, 0x2, 0x1f ;  /* 0x08401f00257c7f89 */ /* 0x000ea200000e0000 */
[C---:B-1----:R-:W-:Y:S02]  /*24c0*/  FADD.FTZ R120, -R121.reuse, R36 ;  /* 0x0000002479787221 */ /* 0x042fe40000010100 */
[----:B0-----:R-:W-:Y:S02]  /*24d0*/  FMUL.FTZ R121, R121, R125 ;  /* 0x0000007d79797220 */ /* 0x001fe40000410000 */
[----:B------:R-:W-:-:S02]  /*24e0*/  FMUL.FTZ R120, R120, R120 ;  /* 0x0000007878787220 */ /* 0x000fc40000410000 */
[----:B------:R-:W-:Y:S02]  /*24f0*/  FFMA.FTZ R121, R41, R36, R121 ;  /* 0x0000002429797223 */ /* 0x000fe40000010079 */
[----:B------:R-:W0:Y:S01]  /*2500*/  I2F R36, R39 ;  /* 0x0000002700247306 */ /* 0x000e220000201400 */
[----:B------:R-:W-:Y:S02]  /*2510*/  FMUL.FTZ R120, R120, R41 ;  /* 0x0000002978787220 */ /* 0x000fe40000410000 */
[----:B--2---:R-:W-:Y:S02]  /*2520*/  FADD.FTZ R124, R124, R37 ;  /* 0x000000257c7c7221 */ /* 0x004fe40000010000 */
[----:B------:R-:W-:-:S03]  /*2530*/  FMUL.FTZ R120, R120, R125 ;  /* 0x0000007d78787220 */ /* 0x000fc60000410000 */
[----:B0-----:R-:W0:Y:S02]  /*2540*/  MUFU.RCP R41, R36 ;  /* 0x0000002400297308 */ /* 0x001e240000001000 */
[C---:B0-----:R-:W-:Y:S02]  /*2550*/  FFMA.FTZ R120, R41.reuse, R120, R124 ;  /* 0x0000007829787223 */ /* 0x041fe4000001007c */
[----:B------:R-:W0:Y:S01]  /*2560*/  SHFL.DOWN PT, R124, R39, 0x1, 0x1f ;  /* 0x08201f00277c7f89 */ /* 0x000e2200000e0000 */
[----:B------:R-:W-:-:S05]  /*2570*/  FMUL.FTZ R41, R41, R121 ;  /* 0x0000007929297220 */ /* 0x000fca0000410000 */
[----:B------:R-:W1:Y:S01]  /*2580*/  SHFL.DOWN PT, R122, R41, 0x1, 0x1f ;  /* 0x08201f00297a7f89 */ /* 0x000e6200000e0000 */
[----:B0-----:R-:W-:Y:S02]  /*2590*/  IADD3 R121, R39, R124, RZ ;  /* 0x0000007c27797210 */ /* 0x001fe40007ffe0ff */
[----:B------:R-:W0:Y:S01]  /*25a0*/  I2F R124, R124 ;  /* 0x0000007c007c7306 */ /* 0x000e220000201400 */
[----:B------:R-:W2:Y:S01]  /*25b0*/  SHFL.DOWN PT, R39, R120, 0x1, 0x1f ;  /* 0x08201f0078277f89 */ /* 0x000ea200000e0000 */
[----:B-1----:R-:W-:-:S06]  /*25c0*/  FADD.FTZ R123, R41, -R122 ;  /* 0x8000007a297b7221 */ /* 0x002fcc0000010000 */
[----:B------:R-:W1:Y:S01]  /*25d0*/  I2F R121, R121 ;  /* 0x0000007900797306 */ /* 0x000e620000201400 */
[----:B------:R-:W-:-:S04]  /*25e0*/  FMUL.FTZ R123, R123, R123 ;  /* 0x0000007b7b7b7220 */ /* 0x000fc80000410000 */
[----:B------:R-:W-:Y:S02]  /*25f0*/  FMUL.FTZ R37, R36, R123 ;  /* 0x0000007b24257220 */ /* 0x000fe40000410000 */
[-C--:B0-----:R-:W-:Y:S02]  /*2600*/  FMUL.FTZ R122, R122, R124.reuse ;  /* 0x0000007c7a7a7220 */ /* 0x081fe40000410000 */
[----:B------:R-:W-:Y:S02]  /*2610*/  FMUL.FTZ R37, R37, R124 ;  /* 0x0000007c25257220 */ /* 0x000fe40000410000 */
[----:B------:R-:W-:Y:S02]  /*2620*/  FFMA.FTZ R123, R36, R41, R122 ;  /* 0x00000029247b7223 */ /* 0x000fe4000001007a */
[----:B-1----:R-:W0:Y:S01]  /*2630*/  MUFU.RCP R36, R121 ;  /* 0x0000007900247308 */ /* 0x002e220000001000 */
[----:B--2---:R-:W-:Y:S02]  /*2640*/  FADD.FTZ R39, R120, R39 ;  /* 0x0000002778277221 */ /* 0x004fe40000010000 */
[----:B0-----:R-:W-:-:S02]  /*2650*/  FMUL.FTZ R123, R36, R123 ;  /* 0x0000007b247b7220 */ /* 0x001fc40000410000 */
[----:B------:R-:W-:Y:S01]  /*2660*/  FFMA.FTZ R39, R36, R37, R39 ;  /* 0x0000002524277223 */ /* 0x000fe20000010027 */
[----:B------:R-:W-:-:S03]  /*2670*/  MOV R36, c[0x0][0x1e0] ;  /* 0x0000780000247a02 */ /* 0x000fc60000000f00 */
[----:B------:R-:W0:Y:S04]  /*2680*/  SHFL.IDX PT, R123, R123, RZ, 0x1f ;  /* 0x00001fff7b7b7589 */ /* 0x000e2800000e0000 */
[----:B------:R-:W1:Y:S01]  /*2690*/  SHFL.IDX PT, R39, R39, RZ, 0x1f ;  /* 0x00001fff27277589 */ /* 0x000e6200000e0000 */
[----:B0-----:R-:W-:Y:S02]  /*26a0*/  FMUL.FTZ R37, R123, R123 ;  /* 0x0000007b7b257220 */ /* 0x001fe40000410000 */
[----:B-1----:R-:W-:-:S03]  /*26b0*/  FFMA.FTZ R36, R39, R36, c[0x0][0x228] ;  /* 0x00008a0027247623 */ /* 0x002fc60000010024 */
[----:B------:R-:W-:Y:S02]  /*26c0*/  FSEL R37, R37, RZ, P3 ;  /* 0x000000ff25257208 */ /* 0x000fe40001800000 */
[----:B------:R-:W-:-:S03]  /*26d0*/  @!P2 MOV R39, 0x4 ;  /* 0x000000040027a802 */ /* 0x000fc60000000f00 */
[----:B------:R-:W-:Y:S01]  /*26e0*/  FADD.FTZ R41, R36, R37 ;  /* 0x0000002524297221 */ /* 0x000fe20000010000 */
[----:B------:R-:W-:-:S05]  /*26f0*/  @!P2 MOV R37, 0x4 ;  /* 0x000000040025a802 */ /* 0x000fca0000000f00 */
[C---:B------:R-:W-:Y:S01]  /*2700*/  @!P2 IMAD.WIDE R36, R82.reuse, R37, c[0x0][0x1a0] ;  /* 0x000068005224a625 */ /* 0x040fe200078e0225 */
[----:B------:R-:W0:Y:S04]  /*2710*/  MUFU.RSQ R41, R41 ;  /* 0x0000002900297308 */ /* 0x000e280000001400 */
[----:B------:R1:W-:Y:S02]  /*2720*/  @!P2 STG.E [R36.64], R123 ;  /* 0x0000007b2400a986 */ /* 0x0003e4000c101904 */
[C---:B-1----:R-:W-:Y:S01]  /*2730*/  @!P2 IMAD.WIDE R36, R82.reuse, R39, c[0x0][0x1a8] ;  /* 0x00006a005224a625 */ /* 0x042fe200078e0227 */
[----:B------:R-:W-:Y:S02]  /*2740*/  FSEL R39, R123, RZ, !P3 ;  /* 0x000000ff7b277208 */ /* 0x000fe40005800000 */
[----:B------:R-:W-:-:S02]  /*2750*/  IADD3 R82, R82, c[0x0][0x160], RZ ;  /* 0x0000580052527a10 */ /* 0x000fc40007ffe0ff */
[----:B0-----:R0:W-:Y:S01]  /*2760*/  @!P2 STG.E [R36.64], R41 ;  /* 0x000000292400a986 */ /* 0x0011e2000c101904 */
[C---:B------:R-:W-:Y:S02]  /*2770*/  FADD.FTZ R122, -R39.reuse, R43 ;  /* 0x0000002b277a7221 */ /* 0x040fe40000010100 */
[C---:B------:R-:W-:Y:S02]  /*2780*/  FADD.FTZ R43, -R39.reuse, R94 ;  /* 0x0000005e272b7221 */ /* 0x040fe40000010100 */
[C---:B------:R-:W-:Y:S02]  /*2790*/  FADD.FTZ R97, -R39.reuse, R97 ;  /* 0x0000006127617221 */ /* 0x040fe40000010100 */
[C---:B------:R-:W-:Y:S02]  /*27a0*/  FADD.FTZ R46, -R39.reuse, R46 ;  /* 0x0000002e272e7221 */ /* 0x040fe40000010100 */
[----:B------:R-:W-:Y:S02]  /*27b0*/  FADD.FTZ R95, -R39, R95 ;  /* 0x0000005f275f7221 */ /* 0x000fe40000010100 */
[----:B------:R-:W-:-:S02]  /*27c0*/  FMUL.FTZ R43, R41, R43 ;  /* 0x0000002b292b7220 */ /* 0x000fc40000410000 */
[C---:B------:R-:W-:Y:S02]  /*27d0*/  FMUL.FTZ R97, R41.reuse, R97 ;  /* 0x0000006129617220 */ /* 0x040fe40000410000 */
[C---:B------:R-:W-:Y:S02]  /*27e0*/  FMUL.FTZ R46, R41.reuse, R46 ;  /* 0x0000002e292e7220 */ /* 0x040fe40000410000 */
[----:B------:R-:W-:Y:S02]  /*27f0*/  FMUL.FTZ R95, R41, R95 ;  /* 0x0000005f295f7220 */ /* 0x000fe40000410000 */
[----:B------:R-:W-:Y:S02]  /*2800*/  FFMA.FTZ R43, R59, R43, R19 ;  /* 0x0000002b3b2b7223 */ /* 0x000fe40000010013 */
[----:B------:R-:W-:Y:S02]  /*2810*/  FFMA.FTZ R97, R62, R97, R18 ;  /* 0x000000613e617223 */ /* 0x000fe40000010012 */
[----:B------:R-:W-:-:S02]  /*2820*/  FADD.FTZ R124, -R39, R47 ;  /* 0x0000002f277c7221 */ /* 0x000fc40000010100 */
[----:B------:R-:W-:Y:S02]  /*2830*/  FADD.FTZ R120, -R39, R45 ;  /* 0x0000002d27787221 */ /* 0x000fe40000010100 */
[----:B0-----:R-:W-:Y:S02]  /*2840*/  FFMA.FTZ R36, R57, R46, R21 ;  /* 0x0000002e39247223 */ /* 0x001fe40000010015 */
[C---:B------:R-:W-:Y:S02]  /*2850*/  FADD.FTZ R42, -R39.reuse, R42 ;  /* 0x0000002a272a7221 */ /* 0x040fe40000010100 */
[C---:B------:R-:W-:Y:S02]  /*2860*/  FADD.FTZ R96, -R39.reuse, R96 ;  /* 0x0000006027607221 */ /* 0x040fe40000010100 */
[C---:B------:R-:W-:Y:S02]  /*2870*/  FADD.FTZ R100, -R39.reuse, R100 ;  /* 0x0000006427647221 */ /* 0x040fe40000010100 */
[----:B------:R-:W-:-:S02]  /*2880*/  FADD.FTZ R94, -R39, R99 ;  /* 0x00000063275e7221 */ /* 0x000fc40000010100 */
[C---:B------:R-:W-:Y:S02]  /*2890*/  FADD.FTZ R102, -R39.reuse, R102 ;  /* 0x0000006627667221 */ /* 0x040fe40000010100 */
[C---:B------:R-:W-:Y:S02]  /*28a0*/  FADD.FTZ R101, -R39.reuse, R101 ;  /* 0x0000006527657221 */ /* 0x040fe40000010100 */
        /* <DEDUP_REMOVED lines=16> */
[----:B------:R-:W-:Y:S02]  /*29b0*/  FFMA.FTZ R95, R60, R95, R20 ;  /* 0x0000005f3c5f7223 */ /* 0x000fe40000010014 */
[C---:B------:R-:W-:Y:S02]  /*29c0*/  FADD.FTZ R46, -R39.reuse, R119 ;  /* 0x00000077272e7221 */ /* 0x040fe40000010100 */
[----:B------:R-:W-:Y:S01]  /*29d0*/  FADD.FTZ R45, -R39, R38 ;  /* 0x00000026272d7221 */ /* 0x000fe20000010100 */
[----:B------:R-:W-:Y:S01]  /*29e0*/  F2FP.BF16.PACK_AB R38, R95, R36 ;  /* 0x000000245f26723e */ /* 0x000fe200000010ff */
[----:B------:R-:W-:Y:S01]  /*29f0*/  FADD.FTZ R98, -R39, R98 ;  /* 0x0000006227627221 */ /* 0x000fe20000010100 */
[----:B------:R-:W-:Y:S01]  /*2a00*/  F2FP.BF16.PACK_AB R39, R97, R43 ;  /* 0x0000002b6127723e */ /* 0x000fe200000010ff */
[C---:B------:R-:W-:Y:S02]  /*2a10*/  FMUL.FTZ R122, R41.reuse, R122 ;  /* 0x0000007a297a7220 */ /* 0x040fe40000410000 */
[----:B------:R-:W-:-:S02]  /*2a20*/  FMUL.FTZ R43, R41, R124 ;  /* 0x0000007c292b7220 */ /* 0x000fc40000410000 */
[----:B------:R-:W-:Y:S02]  /*2a30*/  FFMA.FTZ R37, R55, R122, R23 ;  /* 0x0000007a37257223 */ /* 0x000fe40000010017 */
[----:B------:R-:W-:Y:S02]  /*2a40*/  FFMA.FTZ R36, R58, R43, R22 ;  /* 0x0000002b3a247223 */ /* 0x000fe40000010016 */
[C---:B------:R-:W-:Y:S02]  /*2a50*/  FMUL.FTZ R42, R41.reuse, R42 ;  /* 0x0000002a292a7220 */ /* 0x040fe40000410000 */
[----:B------:R-:W-:Y:S01]  /*2a60*/  FMUL.FTZ R43, R41, R120 ;  /* 0x00000078292b7220 */ /* 0x000fe20000410000 */
[----:B------:R-:W-:Y:S01]  /*2a70*/  F2FP.BF16.PACK_AB R37, R36, R37 ;  /* 0x000000252425723e */ /* 0x000fe200000010ff */
[----:B------:R-:W-:Y:S01]  /*2a80*/  FFMA.FTZ R36, R53, R42, R25 ;  /* 0x0000002a35247223 */ /* 0x000fe20000010019 */
[----:B------:R-:W-:Y:S01]  /*2a90*/  LEA R42, P2, R40, c[0x0][0x208], 0x4 ;  /* 0x00008200282a7a11 */ /* 0x000fe200078420ff */
[----:B------:R-:W-:-:S02]  /*2aa0*/  FFMA.FTZ R43, R56, R43, R24 ;  /* 0x0000002b382b7223 */ /* 0x000fc40000010018 */
[C---:B------:R-:W-:Y:S02]  /*2ab0*/  FMUL.FTZ R94, R41.reuse, R94 ;  /* 0x0000005e295e7220 */ /* 0x040fe40000410000 */
[----:B------:R-:W-:Y:S01]  /*2ac0*/  FMUL.FTZ R95, R41, R102 ;  /* 0x00000066295f7220 */ /* 0x000fe20000410000 */
[----:B------:R-:W-:Y:S01]  /*2ad0*/  F2FP.BF16.PACK_AB R36, R43, R36 ;  /* 0x000000242b24723e */ /* 0x000fe200000010ff */
[C---:B------:R-:W-:Y:S01]  /*2ae0*/  FMUL.FTZ R96, R41.reuse, R96 ;  /* 0x0000006029607220 */ /* 0x040fe20000410000 */
[----:B------:R-:W-:Y:S01]  /*2af0*/  LEA.HI.X R43, R40, c[0x0][0x20c], RZ, 0x4, P2 ;  /* 0x00008300282b7a11 */ /* 0x000fe200010f24ff */
[C---:B------:R-:W-:Y:S02]  /*2b00*/  FMUL.FTZ R47, R41.reuse, R100 ;  /* 0x00000064292f7220 */ /* 0x040fe40000410000 */
[----:B------:R-:W-:Y:S02]  /*2b10*/  FMUL.FTZ R102, R41, R103 ;  /* 0x0000006729667220 */ /* 0x000fe40000410000 */
[----:B------:R-:W-:Y:S01]  /*2b20*/  FFMA.FTZ R94, R63, R94, R15 ;  /* 0x0000005e3f5e7223 */ /* 0x000fe2000001000f */
[----:B------:R0:W-:Y:S01]  /*2b30*/  STG.E.128 [R42.64], R36 ;  /* 0x000000242a007986 */ /* 0x0001e2000c101d04 */
[----:B------:R-:W-:-:S02]  /*2b40*/  FFMA.FTZ R95, R66, R95, R14 ;  /* 0x0000005f425f7223 */ /* 0x000fc4000001000e */
[C---:B------:R-:W-:Y:S02]  /*2b50*/  FMUL.FTZ R100, R41.reuse, R101 ;  /* 0x0000006529647220 */ /* 0x040fe40000410000 */
[C---:B------:R-:W-:Y:S02]  /*2b60*/  FMUL.FTZ R97, R41.reuse, R104 ;  /* 0x0000006829617220 */ /* 0x040fe40000410000 */
[C---:B------:R-:W-:Y:S02]  /*2b70*/  FMUL.FTZ R103, R41.reuse, R106 ;  /* 0x0000006a29677220 */ /* 0x040fe40000410000 */
[C---:B------:R-:W-:Y:S02]  /*2b80*/  FMUL.FTZ R40, R41.reuse, R105 ;  /* 0x0000006929287220 */ /* 0x040fe40000410000 */
[C---:B------:R-:W-:Y:S02]  /*2b90*/  FMUL.FTZ R108, R41.reuse, R108 ;  /* 0x0000006c296c7220 */ /* 0x040fe40000410000 */
[----:B------:R-:W-:-:S02]  /*2ba0*/  FMUL.FTZ R107, R41, R107 ;  /* 0x0000006b296b7220 */ /* 0x000fc40000410000 */
[C---:B------:R-:W-:Y:S02]  /*2bb0*/  FMUL.FTZ R101, R41.reuse, R110 ;  /* 0x0000006e29657220 */ /* 0x040fe40000410000 */
[----:B------:R-:W-:Y:S01]  /*2bc0*/  FMUL.FTZ R106, R41, R111 ;  /* 0x0000006f296a7220 */ /* 0x000fe20000410000 */
[----:B0-----:R-:W-:Y:S01]  /*2bd0*/  F2FP.BF16.PACK_AB R37, R95, R94 ;  /* 0x0000005e5f25723e */ /* 0x001fe200000010ff */
[----:B------:R-:W-:Y:S02]  /*2be0*/  FMUL.FTZ R111, R41, R46 ;  /* 0x0000002e296f7220 */ /* 0x000fe40000410000 */
[----:B------:R-:W-:Y:S02]  /*2bf0*/  FFMA.FTZ R96, R61, R96, R17 ;  /* 0x000000603d607223 */ /* 0x000fe40000010011 */
[----:B------:R-:W-:Y:S02]  /*2c00*/  FFMA.FTZ R47, R64, R47, R16 ;  /* 0x0000002f402f7223 */ /* 0x000fe40000010010 */
[----:B------:R-:W-:-:S02]  /*2c10*/  FMUL.FTZ R104, R41, R109 ;  /* 0x0000006d29687220 */ /* 0x000fc40000410000 */
[----:B------:R-:W-:Y:S01]  /*2c20*/  FMUL.FTZ R46, R41, R45 ;  /* 0x0000002d292e7220 */ /* 0x000fe20000410000 */
[----:B------:R-:W-:Y:S01]  /*2c30*/  F2FP.BF16.PACK_AB R36, R47, R96 ;  /* 0x000000602f24723e */ /* 0x000fe200000010ff */
[C---:B------:R-:W-:Y:S01]  /*2c40*/  FMUL.FTZ R105, R41.reuse, R112 ;  /* 0x0000007029697220 */ /* 0x040fe20000410000 */
[----:B------:R-:W-:Y:S01]  /*2c50*/  LEA R96, P3, R92, c[0x0][0x208], 0x4 ;  /* 0x000082005c607a11 */ /* 0x000fe200078620ff */
[C---:B------:R-:W-:Y:S02]  /*2c60*/  FMUL.FTZ R109, R41.reuse, R114 ;  /* 0x00000072296d7220 */ /* 0x040fe40000410000 */
[C---:B------:R-:W-:Y:S02]  /*2c70*/  FMUL.FTZ R113, R41.reuse, R113 ;  /* 0x0000007129717220 */ /* 0x040fe40000410000 */
[C---:B------:R-:W-:Y:S02]  /*2c80*/  FMUL.FTZ R115, R41.reuse, R115 ;  /* 0x0000007329737220 */ /* 0x040fe40000410000 */
[----:B------:R-:W-:-:S02]  /*2c90*/  FMUL.FTZ R116, R41, R116 ;  /* 0x0000007429747220 */ /* 0x000fc40000410000 */
[C---:B------:R-:W-:Y:S02]  /*2ca0*/  FMUL.FTZ R99, R41.reuse, R118 ;  /* 0x0000007629637220 */ /* 0x040fe40000410000 */
[C---:B------:R-:W-:Y:S02]  /*2cb0*/  FMUL.FTZ R110, R41.reuse, R117 ;  /* 0x00000075296e7220 */ /* 0x040fe40000410000 */
[----:B------:R-:W-:Y:S02]  /*2cc0*/  FMUL.FTZ R98, R41, R98 ;  /* 0x0000006229627220 */ /* 0x000fe40000410000 */
[----:B------:R-:W-:Y:S02]  /*2cd0*/  FFMA.FTZ R100, R65, R100, R13 ;  /* 0x0000006441647223 */ /* 0x000fe4000001000d */
[----:B------:R-:W-:Y:S02]  /*2ce0*/  FFMA.FTZ R102, R67, R102, R11 ;  /* 0x0000006643667223 */ /* 0x000fe4000001000b */
[----:B------:R-:W-:-:S02]  /*2cf0*/  FFMA.FTZ R103, R70, R103, R10 ;  /* 0x0000006746677223 */ /* 0x000fc4000001000a */
[----:B------:R-:W-:Y:S02]  /*2d00*/  FFMA.FTZ R97, R68, R97, R12 ;  /* 0x0000006144617223 */ /* 0x000fe4000001000c */
[----:B------:R-:W-:Y:S01]  /*2d10*/  FFMA.FTZ R40, R69, R40, R9 ;  /* 0x0000002845287223 */ /* 0x000fe20000010009 */
[----:B------:R-:W-:Y:S01]  /*2d20*/  F2FP.BF16.PACK_AB R39, R103, R102 ;  /* 0x000000666727723e */ /* 0x000fe200000010ff */
[----:B------:R-:W-:Y:S01]  /*2d30*/  FFMA.FTZ R45, R71, R108, R8 ;  /* 0x0000006c472d7223 */ /* 0x000fe20000010008 */
[----:B------:R-:W-:Y:S01]  /*2d40*/  F2FP.BF16.PACK_AB R38, R97, R100 ;  /* 0x000000646126723e */ /* 0x000fe200000010ff */
[----:B------:R-:W-:Y:S01]  /*2d50*/  FFMA.FTZ R41, R72, R107, R7 ;  /* 0x0000006b48297223 */ /* 0x000fe20000010007 */
[----:B------:R-:W-:Y:S01]  /*2d60*/  LEA.HI.X R97, R92, c[0x0][0x20c], RZ, 0x4, P3 ;  /* 0x000083005c617a11 */ /* 0x000fe200018f24ff */
[----:B------:R-:W-:Y:S01]  /*2d70*/  FFMA.FTZ R94, R74, R101, R6 ;  /* 0x000000654a5e7223 */ /* 0x000fe20000010006 */
[----:B------:R-:W-:Y:S01]  /*2d80*/  F2FP.BF16.PACK_AB R40, R45, R40 ;  /* 0x000000282d28723e */ /* 0x000fe200000010ff */
[----:B------:R-:W-:Y:S01]  /*2d90*/  FFMA.FTZ R47, R91, R98, R54 ;  /* 0x000000625b2f7223 */ /* 0x000fe20000010036 */
[----:B------:R-:W-:Y:S01]  /*2da0*/  LEA R98, P2, R44, c[0x0][0x208], 0x4 ;  /* 0x000082002c627a11 */ /* 0x000fe200078420ff */
[----:B------:R-:W-:Y:S01]  /*2db0*/  FFMA.FTZ R106, R75, R106, R3 ;  /* 0x0000006a4b6a7223 */ /* 0x000fe20000010003 */
[----:B------:R-:W-:Y:S01]  /*2dc0*/  F2FP.BF16.PACK_AB R41, R94, R41 ;  /* 0x000000295e29723e */ /* 0x000fe200000010ff */
[----:B------:R-:W-:Y:S01]  /*2dd0*/  FFMA.FTZ R109, R84, R109, R2 ;  /* 0x0000006d546d7223 */ /* 0x000fe20000010002 */
[----:B------:R-:W-:Y:S01]  /*2de0*/  LEA R94, P4, R93, c[0x0][0x208], 0x4 ;  /* 0x000082005d5e7a11 */ /* 0x000fe200078820ff */
[----:B------:R-:W-:Y:S01]  /*2df0*/  FFMA.FTZ R42, R73, R104, R5 ;  /* 0x00000068492a7223 */ /* 0x000fe20000010005 */
[----:B------:R-:W-:Y:S01]  /*2e00*/  SEL R92, RZ, 0x1, P1 ;  /* 0x00000001ff5c7807 */ /* 0x000fe20000800000 */
[----:B------:R-:W-:Y:S01]  /*2e10*/  FFMA.FTZ R105, R76, R105, R4 ;  /* 0x000000694c697223 */ /* 0x000fe20000010004 */
[----:B------:R-:W-:Y:S01]  /*2e20*/  F2FP.BF16.PACK_AB R43, R109, R106 ;  /* 0x0000006a6d2b723e */ /* 0x000fe200000010ff */
[----:B------:R-:W-:Y:S01]  /*2e30*/  FFMA.FTZ R46, R89, R46, R51 ;  /* 0x0000002e592e7223 */ /* 0x000fe20000010033 */
[----:B------:R-:W-:Y:S01]  /*2e40*/  LEA.HI.X R95, R93, c[0x0][0x20c], RZ, 0x4, P4 ;  /* 0x000083005d5f7a11 */ /* 0x000fe200020f24ff */
[----:B------:R-:W-:Y:S01]  /*2e50*/  FFMA.FTZ R110, R87, R110, R49 ;  /* 0x0000006e576e7223 */ /* 0x000fe20000010031 */
[----:B------:R-:W-:Y:S01]  /*2e60*/  F2FP.BF16.PACK_AB R42, R105, R42 ;  /* 0x0000002a692a723e */ /* 0x000fe200000010ff */
[----:B------:R-:W-:Y:S01]  /*2e70*/  FFMA.FTZ R111, R90, R111, R52 ;  /* 0x0000006f5a6f7223 */ /* 0x000fe20000010034 */
[----:B------:R-:W-:Y:S01]  /*2e80*/  F2FP.BF16.PACK_AB R47, R47, R46 ;  /* 0x0000002e2f2f723e */ /* 0x000fe200000010ff */
[----:B------:R-:W-:-:S02]  /*2e90*/  FFMA.FTZ R45, R85, R116, R27 ;  /* 0x00000074552d7223 */ /* 0x000fc4000001001b */
[----:B------:R-:W-:Y:S01]  /*2ea0*/  FFMA.FTZ R102, R88, R99, R50 ;  /* 0x0000006358667223 */ /* 0x000fe20000010032 */
[----:B------:R-:W-:Y:S01]  /*2eb0*/  LEA.HI.X R99, R44, c[0x0][0x20c], RZ, 0x4, P2 ;  /* 0x000083002c637a11 */ /* 0x000fe200010f24ff */
[----:B------:R-:W-:Y:S01]  /*2ec0*/  FFMA.FTZ R113, R77, R113, R0 ;  /* 0x000000714d717223 */ /* 0x000fe20000010000 */
[----:B------:R-:W-:Y:S01]  /*2ed0*/  F2FP.BF16.PACK_AB R46, R111, R110 ;  /* 0x0000006e6f2e723e */ /* 0x000fe200000010ff */
[----:B------:R-:W-:Y:S01]  /*2ee0*/  FFMA.FTZ R100, R86, R115, R48 ;  /* 0x0000007356647223 */ /* 0x000fe20000010030 */
[----:B------:R-:W-:Y:S01]  /*2ef0*/  F2FP.BF16.PACK_AB R45, R102, R45 ;  /* 0x0000002d662d723e */ /* 0x000fe200000010ff */
[----:B------:R-:W-:Y:S01]  /*2f00*/  STG.E.128 [R98.64], R36 ;  /* 0x0000002462007986 */ /* 0x000fe2000c101d04 */
[----:B------:R-:W-:Y:S02]  /*2f10*/  ISETP.GE.AND P2, PT, R82, c[0x0][0x164], PT ;  /* 0x0000590052007a0c */ /* 0x000fe40003f46270 */
[----:B------:R-:W-:Y:S01]  /*2f20*/  F2FP.BF16.PACK_AB R44, R100, R113 ;  /* 0x00000071642c723e */ /* 0x000fe200000010ff */
[----:B------:R0:W-:Y:S04]  /*2f30*/  STG.E.128 [R96.64], R40 ;  /* 0x0000002860007986 */ /* 0x0001e8000c101d04 */
[----:B------:R1:W-:Y:S01]  /*2f40*/  STG.E.128 [R94.64], R44 ;  /* 0x0000002c5e007986 */ /* 0x0003e2000c101d04 */
[----:B0-----:R-:W-:-:S05]  /*2f50*/  PRMT R41, R92, 0x7610, R41 ;  /* 0x000076105c297816 */ /* 0x001fca0000000029 */
[----:B-1---5:R-:W-:Y:S01]  /*2f60*/  @P2 CALL.REL.NOINC `(.L_x_225) ;  /* 0x0000001000002944 */ /* 0x022fe20003c00000 */
[----:B------:R-:W-:Y:S05]  /*2f70*/  BRA `(.L_x_226) ;  /* 0xffffd74000007947 */ /* 0x000fea000383ffff */
.L_x_225:
[----:B------:R-:W-:Y:S05]  /*2f80*/  EXIT ;  /* 0x000000000000794d */ /* 0x000fea0003800000 */
.L_x_223:
[----:B------:R-:W-:Y:S01]  /*2f90*/  HFMA2.MMA R122, -RZ, RZ, 0, 5.9604644775390625e-08 ;  /* 0x00000001ff7a7435 */ /* 0x000fe200000001ff */
[----:B------:R-:W-:Y:S02]  /*2fa0*/  MOV R123, R36 ;  /* 0x00000024007b7202 */ /* 0x000fe40000000f00 */
[----:B------:R-:W-:Y:S02]  /*2fb0*/  MOV R121, 0x1f ;  /* 0x0000001f00797802 */ /* 0x000fe40000000f00 */
[----:B------:R-:W-:Y:S02]  /*2fc0*/  MOV R120, 0xffffffff ;  /* 0xffffffff00787802 */ /* 0x000fe40000000f00 */
[----:B------:R-:W-:Y:S02]  /*2fd0*/  MOV R37, 0x2ff0 ;  /* 0x00002ff000257802 */ /* 0x000fe40000000f00 */
[----:B-----5:R-:W-:Y:S05]  /*2fe0*/  CALL.REL.NOINC `($__internal_1_$__cuda_sm70_shflsync_bfly_p) ;  /* 0x000007d000007944 */ /* 0x020fea0003c00000 */
[----:B01----:R-:W-:Y:S05]  /*2ff0*/  BRA `(.L_x_227) ;  /* 0xffffee4000007947 */ /* 0x003fea000383ffff */
.L_x_224:
[----:B------:R-:W-:Y:S01]  /*3000*/  HFMA2.MMA R122, -RZ, RZ, 0, 1.1920928955078125e-07 ;  /* 0x00000002ff7a7435 */ /* 0x000fe200000001ff */
[----:B------:R-:W-:Y:S02]  /*3010*/  MOV R123, R36 ;  /* 0x00000024007b7202 */ /* 0x000fe40000000f00 */
[----:B------:R-:W-:-:S02]  /*3020*/  MOV R121, 0x1f ;  /* 0x0000001f00797802 */ /* 0x000fc40000000f00 */
[----:B------:R-:W-:Y:S02]  /*3030*/  MOV R120, 0xffffffff ;  /* 0xffffffff00787802 */ /* 0x000fe40000000f00 */
[----:B------:R-:W-:Y:S02]  /*3040*/  MOV R37, 0x3060 ;  /* 0x0000306000257802 */ /* 0x000fe40000000f00 */
[----:B-----5:R-:W-:Y:S05]  /*3050*/  CALL.REL.NOINC `($__internal_1_$__cuda_sm70_shflsync_bfly_p) ;  /* 0x0000076000007944 */ /* 0x020fea0003c00000 */
[----:B-1----:R-:W-:Y:S01]  /*3060*/  FADD.FTZ R36, R36, R121 ;  /* 0x0000007924247221 */ /* 0x002fe20000010000 */
[----:B0-----:R-:W-:Y:S01]  /*3070*/  HFMA2.MMA R122, -RZ, RZ, 0, 2.384185791015625e-07 ;  /* 0x00000004ff7a7435 */ /* 0x001fe200000001ff */
[----:B------:R-:W-:Y:S02]  /*3080*/  MOV R121, 0x1f ;  /* 0x0000001f00797802 */ /* 0x000fe40000000f00 */
[----:B------:R-:W-:Y:S02]  /*3090*/  MOV R120, 0xffffffff ;  /* 0xffffffff00787802 */ /* 0x000fe40000000f00 */
[----:B------:R-:W-:Y:S02]  /*30a0*/  MOV R123, R36 ;  /* 0x00000024007b7202 */ /* 0x000fe40000000f00 */
[----:B------:R-:W-:-:S02]  /*30b0*/  MOV R37, 0x30d0 ;  /* 0x000030d000257802 */ /* 0x000fc40000000f00 */
[----:B------:R-:W-:Y:S05]  /*30c0*/  CALL.REL.NOINC `($__internal_1_$__cuda_sm70_shflsync_bfly_p) ;  /* 0x000006f000007944 */ /* 0x000fea0003c00000 */
[----:B-1----:R-:W-:Y:S01]  /*30d0*/  FADD.FTZ R36, R36, R121 ;  /* 0x0000007924247221 */ /* 0x002fe20000010000 */
[----:B0-----:R-:W-:Y:S01]  /*30e0*/  HFMA2.MMA R122, -RZ, RZ, 0, 4.76837158203125e-07 ;  /* 0x00000008ff7a7435 */ /* 0x001fe200000001ff */
[----:B------:R-:W-:-:S02]  /*30f0*/  MOV R121, 0x1f ;  /* 0x0000001f00797802 */ /* 0x000fc40000000f00 */
[----:B------:R-:W-:Y:S02]  /*3100*/  MOV R120, 0xffffffff ;  /* 0xffffffff00787802 */ /* 0x000fe40000000f00 */
[----:B------:R-:W-:Y:S02]  /*3110*/  MOV R123, R36 ;  /* 0x00000024007b7202 */ /* 0x000fe40000000f00 */
[----:B------:R-:W-:Y:S02]  /*3120*/  MOV R37, 0x3140 ;  /* 0x0000314000257802 */ /* 0x000fe40000000f00 */
[----:B------:R-:W-:Y:S05]  /*3130*/  CALL.REL.NOINC `($__internal_1_$__cuda_sm70_shflsync_bfly_p) ;  /* 0x0000068000007944 */ /* 0x000fea0003c00000 */
[----:B-1----:R-:W-:Y:S01]  /*3140*/  FADD.FTZ R36, R36, R121 ;  /* 0x0000007924247221 */ /* 0x002fe20000010000 */
[----:B0-----:R-:W-:Y:S01]  /*3150*/  HFMA2.MMA R122, -RZ, RZ, 0, 9.5367431640625e-07 ;  /* 0x00000010ff7a7435 */ /* 0x001fe200000001ff */
[----:B------:R-:W-:Y:S02]  /*3160*/  MOV R121, 0x1f ;  /* 0x0000001f00797802 */ /* 0x000fe40000000f00 */
[----:B------:R-:W-:Y:S02]  /*3170*/  MOV R120, 0xffffffff ;  /* 0xffffffff00787802 */ /* 0x000fe40000000f00 */
[----:B------:R-:W-:-:S02]  /*3180*/  MOV R123, R36 ;  /* 0x00000024007b7202 */ /* 0x000fc40000000f00 */
[----:B------:R-:W-:Y:S02]  /*3190*/  MOV R37, 0x31b0 ;  /* 0x000031b000257802 */ /* 0x000fe40000000f00 */
[----:B------:R-:W-:Y:S05]  /*31a0*/  CALL.REL.NOINC `($__internal_1_$__cuda_sm70_shflsync_bfly_p) ;  /* 0x0000061000007944 */ /* 0x000fea0003c00000 */
[----:B-1----:R-:W-:Y:S01]  /*31b0*/  FADD.FTZ R36, R36, R121 ;  /* 0x0000007924247221 */ /* 0x002fe20000010000 */
[----:B0-----:R-:W-:Y:S01]  /*31c0*/  HFMA2.MMA R122, -RZ, RZ, 0, 5.9604644775390625e-08 ;  /* 0x00000001ff7a7435 */ /* 0x001fe200000001ff */
[----:B------:R-:W-:Y:S02]  /*31d0*/  MOV R121, 0x1f ;  /* 0x0000001f00797802 */ /* 0x000fe40000000f00 */
[----:B------:R-:W-:-:S04]  /*31e0*/  FMUL.FTZ R36, R36, 0.0009765625 ;  /* 0x3a80000024247820 */ /* 0x000fc80000410000 */
[C---:B------:R-:W-:Y:S02]  /*31f0*/  FADD.FTZ R37, -R36.reuse, R42 ;  /* 0x0000002a24257221 */ /* 0x040fe40000010100 */
[----:B------:R-:W-:Y:S02]  /*3200*/  FADD.FTZ R120, -R36, R45 ;  /* 0x0000002d24787221 */ /* 0x000fe40000010100 */
[----:B------:R-:W-:-:S04]  /*3210*/  FFMA.FTZ R37, R37, R37, RZ ;  /* 0x0000002525257223 */ /* 0x000fc800000100ff */
        /* <DEDUP_REMOVED lines=60> */
[----:B------:R-:W-:Y:S01]  /*35e0*/  FFMA.FTZ R123, R120, R120, R37 ;  /* 0x00000078787b7223 */ /* 0x000fe20000010025 */
[----:B------:R-:W-:Y:S02]  /*35f0*/  MOV R120, 0xffffffff ;  /* 0xffffffff00787802 */ /* 0x000fe40000000f00 */
[----:B------:R-:W-:Y:S02]  /*3600*/  MOV R37, 0x3620 ;  /* 0x0000362000257802 */ /* 0x000fe40000000f00 */
[----:B------:R-:W-:Y:S05]  /*3610*/  CALL.REL.NOINC `($__internal_1_$__cuda_sm70_shflsync_bfly_p) ;  /* 0x000001a000007944 */ /* 0x000fea0003c00000 */
[----:B0-----:R-:W-:Y:S01]  /*3620*/  HFMA2.MMA R122, -RZ, RZ, 0, 1.1920928955078125e-07 ;  /* 0x00000002ff7a7435 */ /* 0x001fe200000001ff */
[----:B-1----:R-:W-:Y:S01]  /*3630*/  FADD.FTZ R123, R123, R121 ;  /* 0x000000797b7b7221 */ /* 0x002fe20000010000 */
[----:B------:R-:W-:Y:S02]  /*3640*/  MOV R121, 0x1f ;  /* 0x0000001f00797802 */ /* 0x000fe40000000f00 */
[----:B------:R-:W-:Y:S02]  /*3650*/  MOV R120, 0xffffffff ;  /* 0xffffffff00787802 */ /* 0x000fe40000000f00 */
[----:B------:R-:W-:Y:S02]  /*3660*/  MOV R37, 0x3680 ;  /* 0x0000368000257802 */ /* 0x000fe40000000f00 */
[----:B------:R-:W-:Y:S05]  /*3670*/  CALL.REL.NOINC `($__internal_1_$__cuda_sm70_shflsync_bfly_p) ;  /* 0x0000014000007944 */ /* 0x000fea0003c00000 */
[----:B0-----:R-:W-:Y:S01]  /*3680*/  HFMA2.MMA R122, -RZ, RZ, 0, 2.384185791015625e-07 ;  /* 0x00000004ff7a7435 */ /* 0x001fe200000001ff */
[----:B-1----:R-:W-:Y:S01]  /*3690*/  FADD.FTZ R123, R123, R121 ;  /* 0x000000797b7b7221 */ /* 0x002fe20000010000 */
[----:B------:R-:W-:-:S02]  /*36a0*/  MOV R121, 0x1f ;  /* 0x0000001f00797802 */ /* 0x000fc40000000f00 */
[----:B------:R-:W-:Y:S02]  /*36b0*/  MOV R120, 0xffffffff ;  /* 0xffffffff00787802 */ /* 0x000fe40000000f00 */
[----:B------:R-:W-:Y:S02]  /*36c0*/  MOV R37, 0x36e0 ;  /* 0x000036e000257802 */ /* 0x000fe40000000f00 */
[----:B------:R-:W-:Y:S05]  /*36d0*/  CALL.REL.NOINC `($__internal_1_$__cuda_sm70_shflsync_bfly_p) ;  /* 0x000000e000007944 */ /* 0x000fea0003c00000 */
[----:B0-----:R-:W-:Y:S01]  /*36e0*/  HFMA2.MMA R122, -RZ, RZ, 0, 4.76837158203125e-07 ;  /* 0x00000008ff7a7435 */ /* 0x001fe200000001ff */
[----:B-1----:R-:W-:Y:S01]  /*36f0*/  FADD.FTZ R123, R123, R121 ;  /* 0x000000797b7b7221 */ /* 0x002fe20000010000 */
[----:B------:R-:W-:Y:S02]  /*3700*/  MOV R121, 0x1f ;  /* 0x0000001f00797802 */ /* 0x000fe40000000f00 */
[----:B------:R-:W-:Y:S02]  /*3710*/  MOV R120, 0xffffffff ;  /* 0xffffffff00787802 */ /* 0x000fe40000000f00 */
[----:B------:R-:W-:Y:S02]  /*3720*/  MOV R37, 0x3740 ;  /* 0x0000374000257802 */ /* 0x000fe40000000f00 */
[----:B------:R-:W-:Y:S05]  /*3730*/  CALL.REL.NOINC `($__internal_1_$__cuda_sm70_shflsync_bfly_p) ;  /* 0x0000008000007944 */ /* 0x000fea0003c00000 */
[----:B0-----:R-:W-:Y:S01]  /*3740*/  HFMA2.MMA R122, -RZ, RZ, 0, 9.5367431640625e-07 ;  /* 0x00000010ff7a7435 */ /* 0x001fe200000001ff */
[----:B-1----:R-:W-:Y:S01]  /*3750*/  FADD.FTZ R123, R123, R121 ;  /* 0x000000797b7b7221 */ /* 0x002fe20000010000 */
[----:B------:R-:W-:-:S02]  /*3760*/  MOV R121, 0x1f ;  /* 0x0000001f00797802 */ /* 0x000fc40000000f00 */
[----:B------:R-:W-:Y:S02]  /*3770*/  MOV R120, 0xffffffff ;  /* 0xffffffff00787802 */ /* 0x000fe40000000f00 */
[----:B------:R-:W-:Y:S02]  /*3780*/  MOV R37, 0x37a0 ;  /* 0x000037a000257802 */ /* 0x000fe40000000f00 */
[----:B------:R-:W-:Y:S05]  /*3790*/  CALL.REL.NOINC `($__internal_1_$__cuda_sm70_shflsync_bfly_p) ;  /* 0x0000002000007944 */ /* 0x000fea0003c00000 */
[----:B-1----:R-:W-:Y:S01]  /*37a0*/  MOV R124, R121 ;  /* 0x00000079007c7202 */ /* 0x002fe20000000f00 */
[----:B0-----:R-:W-:Y:S05]  /*37b0*/  BRA `(.L_x_228) ;  /* 0xffffebc000007947 */ /* 0x001fea000383ffff */
        .weak           $__internal_1_$__cuda_sm70_shflsync_bfly_p
        .type           $__internal_1_$__cuda_sm70_shflsync_bfly_p,@function
        .size           $__internal_1_$__cuda_sm70_shflsync_bfly_p,(.L_x_29065 - $__internal_1_$__cuda_sm70_shflsync_bfly_p)
$__internal_1_$__cuda_sm70_shflsync_bfly_p:
[----:B------:R-:W-:Y:S01]  /*37c0*/  HFMA2.MMA R125, -RZ, RZ, 0, 0 ;  /* 0x00000000ff7d7435 */ /* 0x000fe200000001ff */
[----:B------:R-:W-:Y:S01]  /*37d0*/  MOV R124, R37 ;  /* 0x00000025007c7202 */ /* 0x000fe20000000f00 */
[----:B------:R-:W-:Y:S04]  /*37e0*/  WARPSYNC R120 ;  /* 0x0000007800007348 */ /* 0x000fe80003800000 */
[----:B------:R0:W1:Y:S01]  /*37f0*/  SHFL.BFLY PT, R121, R123, R122, R121 ;  /* 0x0c00007a7b797389 */ /* 0x00006200000e0079 */
[----:B------:R-:W-:Y:S05]  /*3800*/  RET.REL.NODEC R124 `(_ZN10layer_norm13ln_fwd_kernelINS_13Kernel_traitsI13__nv_bfloat16S2_S2_S2_fjLj4096ELj1ELj1ELj4ELj16ENS_18Kernel_traits_baseILj4096ES2_S2_S2_S2_fjLj128EEEEELb0ELb0ELb0ELb1EEEvNS_9FwdParamsE) ;  /* 0xffffc7f07c007950 */ /* 0x000fea0003c3ffff */
.L_x_229:
        /* <DEDUP_REMOVED lines=15> */
.L_x_29065:


//--------------------- .text._ZN10layer_norm13ln_fwd_kernelINS_13Kernel_traitsI13__nv_bfloat16S2_S2_S2_fjLj4096ELj1ELj1ELj4ELj16ENS_18Kernel_traits_baseILj4096ES2_S2_S2_S2_fjLj128EEEEELb0ELb0ELb1ELb0EEEvNS_9FwdParamsE --------------------------
	.section	.text._ZN10layer_norm13ln_fwd_kernelINS_13Kernel_traitsI13__nv_bfloat16S2_S2_S2_fjLj4096ELj1ELj1ELj4ELj16ENS_18Kernel_traits_baseILj4096ES2_S2_S2_S2_fjLj128EEEEELb0ELb0ELb1ELb0EEEvNS_9FwdParamsE,"ax",@progbits
	.sectioninfo	@"SHI_REGISTERS=127"
	.align	128
        .global         _ZN10layer_norm13ln_fwd_kernelINS_13Kernel_traitsI13__nv_bfloat16S2_S2_S2_fjLj4096ELj1ELj1ELj4ELj16ENS_18Kernel_traits_baseILj4096ES2_S2_S2_S2_fjLj128EEEEELb0ELb0ELb1ELb0EEEvNS_9FwdParamsE
        .type           _ZN10layer_norm13ln_fwd_kernelINS_13Kernel_traitsI13__nv_bfloat16S2_S2_S2_fjLj4096ELj1ELj1ELj4ELj16ENS_18Kernel_traits_baseILj4096ES2_S2_S2_S2_fjLj128EEEEELb0ELb0ELb1ELb0EEEvNS_9FwdParamsE,@function
        .size           _ZN10layer_norm13ln_fwd_kernelINS_13Kernel_traitsI13__nv_bfloat16S2_S2_S2_fjLj4096ELj1ELj1ELj4ELj16ENS_18Kernel_traits_baseILj4096ES2_S2_S2_S2_fjLj128EEEEELb0ELb0ELb1ELb0EEEvNS_9FwdParamsE,(.L_x_29066 - _ZN10layer_norm13ln_fwd_kernelINS_13Kernel_traitsI13__nv_bfloat16S2_S2_S2_fjLj4096ELj1ELj1ELj4ELj16ENS_18Kernel_traits_baseILj4096ES2_S2_S2_S2_fjLj128EEEEELb0ELb0ELb1ELb0EEEvNS_9FwdParamsE)
        .other          _ZN10layer_norm13ln_fwd_kernelINS_13Kernel_traitsI13__nv_bfloat16S2_S2_S2_fjLj4096ELj1ELj1ELj4ELj16ENS_18Kernel_traits_baseILj4096ES2_S2_S2_S2_fjLj128EEEEELb0ELb0ELb1ELb0EEEvNS_9FwdParamsE,@"STO_CUDA_ENTRY STV_DEFAULT"
_ZN10layer_norm13ln_fwd_kernelINS_13Kernel_traitsI13__nv_bfloat16S2_S2_S2_fjLj4096ELj1ELj1ELj4ELj16ENS_18Kernel_traits_baseILj4096ES2_S2_S2_S2_fjLj128EEEEELb0ELb0ELb1ELb0EEEvNS_9FwdParamsE:
.text._ZN10layer_norm13ln_fwd_kernelINS_13Kernel_traitsI13__nv_bfloat16S2_S2_S2_fjLj4096ELj1ELj1ELj4ELj16ENS_18Kernel_traits_baseILj4096ES2_S2_S2_S2_fjLj128EEEEELb0ELb0ELb1ELb0EEEvNS_9FwdParamsE:
        /* <DEDUP_REMOVED lines=13> */
[----:B------:R-:W-:-:S07]  /*00d0*/  ISETP.GE.U32.AND P4, PT, R18, 0x200, PT ;  /* 0x000002001200780c */ /* 0x000fce0003f86070 */
        /* <DEDUP_REMOVED lines=8> */
[----:B------:R0:W5:Y:S01]  /*0160*/  LDG.E.128 R52, [R2.64] ;  /* 0x0000000402347981 */ /* 0x000162000c1e1d00 */
[----:B------:R-:W-:Y:S01]  /*0170*/  LOP3.LUT R28, R28, 0x80, RZ, 0xfc, !PT ;  /* 0x000000801c1c7812 */ /* 0x000fe200078efcff */
[----:B------:R-:W-:Y:S01]  /*0180*/  @!P0 CS2R R20, SRZ ;  /* 0x0000000000148805 */ /* 0x000fe2000001ff00 */
[----:B------:R-:W-:Y:S02]  /*0190*/  @!P0 CS2R R22, SRZ ;  /* 0x0000000000168805 */ /* 0x000fe4000001ff00 */
.L_x_231:
[----:B0-----:R-:W-:Y:S05]  /*01a0*/  BSYNC B0 ;  /* 0x0000000000007941 */ /* 0x001fea0003800000 */
.L_x_230:
        /* <DEDUP_REMOVED lines=13> */
.L_x_233:
[----:B0-----:R-:W-:Y:S05]  /*0280*/  BSYNC B0 ;  /* 0x0000000000007941 */ /* 0x001fea0003800000 */
.L_x_232:
[----:B------:R-:W-:Y:S01]  /*0290*/  BSSY B0, `(.L_x_234) ;  /* 0x000000d000007945 */ /* 0x000fe20003800000 */
        /* <DEDUP_REMOVED lines=9> */
[----:B------:R-:W-:Y:S01]  /*0330*/  IADD3 R28, R28, 0x80, RZ ;  /* 0x000000801c1c7810 */ /* 0x000fe20007ffe0ff */
[----:B------:R-:W-:Y:S01]  /*0340*/  @!P0 CS2R R40, SRZ ;  /* 0x0000000000288805 */ /* 0x000fe2000001ff00 */
[----:B------:R-:W-:Y:S02]  /*0350*/  @!P0 CS2R R42, SRZ ;  /* 0x00000000002a8805 */ /* 0x000fe4000001ff00 */
.L_x_235:
[----:B0-----:R-:W-:Y:S05]  /*0360*/  BSYNC B0 ;  /* 0x0000000000007941 */ /* 0x001fea0003800000 */
.L_x_234:
[----:B------:R-:W-:Y:S01]  /*0370*/  BSSY B0, `(.L_x_236) ;  /* 0x000000c000007945 */ /* 0x000fe20003800000 */
[----:B------:R-:W-:Y:S05]  /*0380*/  @!P4 BRA `(.L_x_237) ;  /* 0x000000a00000c947 */ /* 0x000fea0003800000 */
[----:B------:R-:W-:Y:S02]  /*0390*/  ISETP.NE.U32.AND P0, PT, RZ, c[0x0][0x218], PT ;  /* 0x00008600ff007a0c */ /* 0x000fe40003f05070 */
[----:B------:R-:W-:-:S02]  /*03a0*/  MOV R29, 0x10 ;  /* 0x00000010001d7802 */ /* 0x000fc40000000f00 */
        /* <DEDUP_REMOVED lines=8> */
.L_x_237:
[----:B0-----:R-:W-:Y:S05]  /*0430*/  BSYNC B0 ;  /* 0x0000000000007941 */ /* 0x001fea0003800000 */
.L_x_236:
[----:B------:R-:W0:Y:S02]  /*0440*/  S2UR UR6, SR_CTAID.X ;  /* 0x00000000000679c3 */ /* 0x000e240000002500 */
[----:B0-----:R-:W-:-:S04]  /*0450*/  LEA.HI R76, R19, UR6, RZ, 0x19 ;  /* 0x00000006134c7c11 */ /* 0x001fc8000f8fc8ff */
[----:B------:R-:W-:-:S13]  /*0460*/  ISETP.GE.AND P0, PT, R76, c[0x0][0x164], PT ;  /* 0x000059004c007a0c */ /* 0x000fda0003f06270 */
[----:B------:R-:W-:Y:S05]  /*0470*/  @P0 EXIT ;  /* 0x000000000000094d */ /* 0x000fea0003800000 */
[--C-:B-----5:R-:W-:Y:S01]  /*0480*/  PRMT R17, RZ, 0x5410, R52.reuse ;  /* 0x00005410ff117816 */ /* 0x120fe20000000034 */
[----:B------:R-:W-:Y:S01]  /*0490*/  HFMA2.MMA R75, -RZ, RZ, 0, 5.9604644775390625e-08 ;  /* 0x00000001ff4b7435 */ /* 0x000fe200000001ff */
[----:B------:R-:W-:Y:S01]  /*04a0*/  PRMT R16, RZ, 0x7610, R52 ;  /* 0x00007610ff107816 */ /* 0x000fe20000000034 */
[----:B------:R-:W-:Y:S01]  /*04b0*/  ULDC.U8 UR6, c[0x0][0x1f0] ;  /* 0x00007c0000067ab9 */ /* 0x000fe20000000000 */
[----:B------:R-:W-:Y:S02]  /*04c0*/  SHF.R.S32.HI R52, RZ, 0x3, R48 ;  /* 0x00000003ff347819 */ /* 0x000fe40000011430 */
[----:B------:R-:W-:Y:S02]  /*04d0*/  LOP3.LUT R51, R19, 0x60, RZ, 0xc0, !PT ;  /* 0x0000006013337812 */ /* 0x000fe400078ec0ff */
[----:B------:R-:W-:Y:S02]  /*04e0*/  LOP3.LUT R64, R52, 0x7f, RZ, 0xc0, !PT ;  /* 0x0000007f34407812 */ /* 0x000fe400078ec0ff */
[----:B------:R-:W-:-:S02]  /*04f0*/  PRMT R15, RZ, 0x5410, R53 ;  /* 0x00005410ff0f7816 */ /* 0x000fc40000000035 */
[----:B------:R-:W-:Y:S02]  /*0500*/  PRMT R14, RZ, 0x7610, R53 ;  /* 0x00007610ff0e7816 */ /* 0x000fe40000000035 */
[----:B------:R-:W-:Y:S02]  /*0510*/  IADD3 R53, R64, -R51, RZ ;  /* 0x8000003340357210 */ /* 0x000fe40007ffe0ff */
[--C-:B------:R-:W-:Y:S02]  /*0520*/  PRMT R13, RZ, 0x5410, R54.reuse ;  /* 0x00005410ff0d7816 */ /* 0x100fe40000000036 */
[----:B------:R-:W-:Y:S02]  /*0530*/  PRMT R12, RZ, 0x7610, R54 ;  /* 0x00007610ff0c7816 */ /* 0x000fe40000000036 */
[--C-:B------:R-:W-:Y:S02]  /*0540*/  PRMT R11, RZ, 0x5410, R55.reuse ;  /* 0x00005410ff0b7816 */ /* 0x100fe40000000037 */
[----:B------:R-:W-:-:S02]  /*0550*/  PRMT R10, RZ, 0x7610, R55 ;  /* 0x00007610ff0a7816 */ /* 0x000fc40000000037 */
[--C-:B------:R-:W-:Y:S02]  /*0560*/  PRMT R48, RZ, 0x5410, R45.reuse ;  /* 0x00005410ff307816 */ /* 0x100fe4000000002d */
[----:B------:R-:W-:Y:S02]  /*0570*/  PRMT R49, RZ, 0x7610, R45 ;  /* 0x00007610ff317816 */ /* 0x000fe4000000002d */
[----:B------:R-:W-:Y:S02]  /*0580*/  SHF.R.U32.HI R55, RZ, 0x2, R52 ;  /* 0x00000002ff377819 */ /* 0x000fe40000011634 */
[----:B------:R-:W-:Y:S02]  /*0590*/  IMNMX R54, RZ, R53, !PT ;  /* 0x00000035ff367217 */ /* 0x000fe40007800200 */
[--C-:B------:R-:W-:Y:S02]  /*05a0*/  PRMT R45, RZ, 0x5410, R46.reuse ;  /* 0x00005410ff2d7816 */ /* 0x100fe4000000002e */
[----:B------:R-:W-:-:S02]  /*05b0*/  PRMT R50, RZ, 0x7610, R46 ;  /* 0x00007610ff327816 */ /* 0x000fc4000000002e */
[--C-:B------:R-:W-:Y:S02]  /*05c0*/  PRMT R46, RZ, 0x5410, R47.reuse ;  /* 0x00005410ff2e7816 */ /* 0x100fe4000000002f */
[----:B------:R-:W-:Y:S02]  /*05d0*/  PRMT R51, RZ, 0x7610, R47 ;  /* 0x00007610ff337816 */ /* 0x000fe4000000002f */
[--C-:B------:R-:W-:Y:S02]  /*05e0*/  PRMT R47, RZ, 0x5410, R36.reuse ;  /* 0x00005410ff2f7816 */ /* 0x100fe40000000024 */
[----:B------:R-:W-:Y:S02]  /*05f0*/  PRMT R53, RZ, 0x7610, R36 ;  /* 0x00007610ff357816 */ /* 0x000fe40000000024 */
[----:B------:R-:W-:Y:S02]  /*0600*/  LOP3.LUT R71, R55, 0x3fffffe0, RZ, 0xc0, !PT ;  /* 0x3fffffe037477812 */ /* 0x000fe400078ec0ff */
[----:B------:R-:W-:-:S02]  /*0610*/  IMNMX R36, R54, 0x20, PT ;  /* 0x0000002036247817 */ /* 0x000fc40003800200 */
[--C-:B------:R-:W-:Y:S02]  /*0620*/  PRMT R52, RZ, 0x5410, R37.reuse ;  /* 0x00005410ff347816 */ /* 0x100fe40000000025 */
[----:B------:R-:W-:Y:S01]  /*0630*/  PRMT R55, RZ, 0x7610, R37 ;  /* 0x00007610ff377816 */ /* 0x000fe20000000025 */
[----:B------:R-:W-:Y:S01]  /*0640*/  IMAD.IADD R36, R36, 0x1, R71 ;  /* 0x0000000124247824 */ /* 0x000fe200078e0247 */
[----:B------:R-:W-:Y:S02]  /*0650*/  SHF.L.U32 R37, R19, 0x5, RZ ;  /* 0x0000000513257819 */ /* 0x000fe400000006ff */
[----:B------:R-:W-:Y:S02]  /*0660*/  PRMT R58, RZ, 0x5410, R40 ;  /* 0x00005410ff3a7816 */ /* 0x000fe40000000028 */
[----:B------:R-:W-:Y:S02]  /*0670*/  SHF.L.U32 R36, R36, 0x3, RZ ;  /* 0x0000000324247819 */ /* 0x000fe400000006ff */
[----:B------:R-:W-:-:S02]  /*0680*/  LOP3.LUT R37, R37, 0x3e0, RZ, 0xc0, !PT ;  /* 0x000003e025257812 */ /* 0x000fc400078ec0ff */
[----:B------:R-:W-:Y:S02]  /*0690*/  PRMT R60, RZ, 0x7610, R40 ;  /* 0x00007610ff3c7816 */ /* 0x000fe40000000028 */
[----:B------:R-:W0:Y:S01]  /*06a0*/  I2F.U32 R36, R36 ;  /* 0x0000002400247306 */ /* 0x000e220000201000 */
[----:B------:R-:W-:Y:S02]  /*06b0*/  IADD3 R37, R64, -R37, RZ ;  /* 0x8000002540257210 */ /* 0x000fe40007ffe0ff */
[--C-:B------:R-:W-:Y:S02]  /*06c0*/  PRMT R40, RZ, 0x5410, R41.reuse ;  /* 0x00005410ff287816 */ /* 0x100fe40000000029 */
[----:B------:R-:W-:Y:S02]  /*06d0*/  PRMT R61, RZ, 0x7610, R41 ;  /* 0x00007610ff3d7816 */ /* 0x000fe40000000029 */
[----:B------:R-:W-:Y:S02]  /*06e0*/  IMNMX R37, RZ, R37, !PT ;  /* 0x00000025ff257217 */ /* 0x000fe40007800200 */
[----:B------:R-:W-:-:S02]  /*06f0*/  PRMT R41, RZ, 0x5410, R42 ;  /* 0x00005410ff297816 */ /* 0x000fc4000000002a */
[----:B------:R-:W-:Y:S02]  /*0700*/  PRMT R62, RZ, 0x7610, R42 ;  /* 0x00007610ff3e7816 */ /* 0x000fe4000000002a */
[--C-:B------:R-:W-:Y:S02]  /*0710*/  PRMT R42, RZ, 0x5410, R43.reuse ;  /* 0x00005410ff2a7816 */ /* 0x100fe4000000002b */
[----:B------:R-:W-:Y:S01]  /*0720*/  PRMT R63, RZ, 0x7610, R43 ;  /* 0x00007610ff3f7816 */ /* 0x000fe2000000002b */
[----:B0-----:R0:W1:Y:S01]  /*0730*/  MUFU.RCP R69, R36 ;  /* 0x0000002400457308 */ /* 0x0010620000001000 */
[--C-:B------:R-:W-:Y:S02]  /*0740*/  PRMT R43, RZ, 0x5410, R28.reuse ;  /* 0x00005410ff2b7816 */ /* 0x100fe4000000001c */
[----:B------:R-:W-:Y:S02]  /*0750*/  PRMT R65, RZ, 0x7610, R28 ;  /* 0x00007610ff417816 */ /* 0x000fe4000000001c */
[----:B------:R-:W-:-:S02]  /*0760*/  IMNMX R28, R37, 0x20, PT ;  /* 0x00000020251c7817 */ /* 0x000fc40003800200 */
[--C-:B------:R-:W-:Y:S02]  /*0770*/  PRMT R9, RZ, 0x5410, R20.reuse ;  /* 0x00005410ff097816 */ /* 0x100fe40000000014 */
[----:B------:R-:W-:Y:S02]  /*0780*/  IADD3 R28, R71, R28, RZ ;  /* 0x0000001c471c7210 */ /* 0x000fe40007ffe0ff */
        /* <DEDUP_REMOVED lines=11> */
[----:B------:R-:W-:Y:S02]  /*0840*/  PRMT R22, RZ, 0x5410, R26 ;  /* 0x00005410ff167816 */ /* 0x000fe4000000001a */
[--C-:B------:R-:W-:Y:S02]  /*0850*/  PRMT R24, RZ, 0x5410, R27.reuse ;  /* 0x00005410ff187816 */ /* 0x100fe4000000001b */
        /* <DEDUP_REMOVED lines=16> */
[----:B------:R-:W-:Y:S02]  /*0960*/  SHF.L.U32 R74, R28, 0x3, RZ ;  /* 0x000000031c4a7819 */ /* 0x000fe400000006ff */
[--C-:B------:R-:W-:Y:S02]  /*0970*/  PRMT R73, RZ, 0x5410, R33.reuse ;  /* 0x00005410ff497816 */ /* 0x100fe40000000021 */
[----:B------:R-:W-:Y:S02]  /*0980*/  PRMT R79, RZ, 0x7610, R33 ;  /* 0x00007610ff4f7816 */ /* 0x000fe40000000021 */
[--C-:B------:R-:W-:Y:S02]  /*0990*/  PRMT R78, RZ, 0x5410, R34.reuse ;  /* 0x00005410ff4e7816 */ /* 0x100fe40000000022 */
[----:B------:R-:W-:-:S02]  /*09a0*/  PRMT R81, RZ, 0x7610, R34 ;  /* 0x00007610ff517816 */ /* 0x000fc40000000022 */
[--C-:B------:R-:W-:Y:S02]  /*09b0*/  PRMT R80, RZ, 0x5410, R35.reuse ;  /* 0x00005410ff507816 */ /* 0x100fe40000000023 */
[----:B01----:R-:W-:Y:S02]  /*09c0*/  PRMT R93, RZ, 0x7610, R35 ;  /* 0x00007610ff5d7816 */ /* 0x003fe40000000023 */
.L_x_353:
[----:B------:R-:W-:-:S05]  /*09d0*/  MOV R39, 0x4 ;  /* 0x0000000400277802 */ /* 0x000fca0000000f00 */
[----:B------:R-:W-:-:S05]  /*09e0*/  IMAD.WIDE R36, R76, R39, c[0x0][0x1d0] ;  /* 0x000074004c247625 */ /* 0x000fca00078e0227 */
[----:B------:R0:W2:Y:S02]  /*09f0*/  LDG.E R117, [R36.64] ;  /* 0x0000000424757981 */ /* 0x0000a4000c1e1900 */
[----:B0-----:R-:W-:-:S05]  /*0a00*/  IMAD.WIDE R36, R76, R39, c[0x0][0x1d8] ;  /* 0x000076004c247625 */ /* 0x001fca00078e0227 */
[----:B------:R0:W5:Y:S01]  /*0a10*/  LDG.E R115, [R36.64] ;  /* 0x0000000424737981 */ /* 0x000162000c1e1900 */
[----:B------:R-:W-:Y:S01]  /*0a20*/  IMAD R38, R76, c[0x0][0x168], RZ ;  /* 0x00005a004c267a24 */ /* 0x000fe200078e02ff */
[----:B------:R-:W-:Y:S01]  /*0a30*/  LOP3.LUT R118, R19, 0x7f, RZ, 0xc0, !PT ;  /* 0x0000007f13767812 */ /* 0x000fe200078ec0ff */
[----:B------:R-:W-:Y:S01]  /*0a40*/  BSSY B0, `(.L_x_238) ;  /* 0x0000077000007945 */ /* 0x000fe20003800000 */
[----:B--2---:R-:W-:-:S13]  /*0a50*/  ISETP.GE.AND P5, PT, R117, 0x1, PT ;  /* 0x000000017500780c */ /* 0x004fda0003fa6270 */
[----:B------:R-:W-:-:S05]  /*0a60*/  @P5 IADD3 R39, R117, -0x1, RZ ;  /* 0xffffffff75275810 */ /* 0x000fca0007ffe0ff */
[----:B------:R-:W-:Y:S01]  /*0a70*/  @P5 IMAD R116, R39, c[0x0][0x168], RZ ;  /* 0x00005a0027745a24 */ /* 0x000fe200078e02ff */
[----:B------:R-:W-:-:S04]  /*0a80*/  SHF.R.S32.HI R39, RZ, 0x1f, R38 ;  /* 0x0000001fff277819 */ /* 0x000fc80000011426 */
[----:B------:R-:W-:Y:S02]  /*0a90*/  @P5 SHF.R.S32.HI R119, RZ, 0x1f, R116 ;  /* 0x0000001fff775819 */ /* 0x000fe40000011474 */
[----:B------:R-:W-:Y:S02]  /*0aa0*/  LEA.HI R39, R39, R38, RZ, 0x3 ;  /* 0x0000002627277211 */ /* 0x000fe400078f18ff */
[----:B------:R-:W-:Y:S01]  /*0ab0*/  @P5 LEA.HI R116, R119, R116, RZ, 0x3 ;  /* 0x0000007477745211 */ /* 0x000fe200078f18ff */
[----:B------:R-:W-:-:S03]  /*0ac0*/  IMAD.MOV.U32 R119, RZ, RZ, RZ ;  /* 0x000000ffff777224 */ /* 0x000fc600078e00ff */
[-C--:B------:R-:W-:Y:S02]  /*0ad0*/  @P5 LEA.HI.SX32 R119, R116, R118.reuse, 0x1d ;  /* 0x0000007674775211 */ /* 0x080fe400078feaff */
[----:B------:R-:W-:Y:S02]  /*0ae0*/  LEA.HI.SX32 R118, R39, R118, 0x1d ;  /* 0x0000007627767211 */ /* 0x000fe400078feaff */
[----:B------:R-:W-:Y:S01]  /*0af0*/  SHF.R.S32.HI R116, RZ, 0x1f, R76 ;  /* 0x0000001fff747819 */ /* 0x000fe2000001144c */
[----:B------:R-:W-:Y:S05]  /*0b00*/  @!P1 BRA `(.L_x_239) ;  /* 0x000006a000009947 */ /* 0x000fea0003800000 */
[----:B0-----:R-:W-:Y:S02]  /*0b10*/  ISETP.NE.U32.AND P0, PT, RZ, c[0x0][0x180], PT ;  /* 0x00006000ff007a0c */ /* 0x001fe40003f05070 */
[----:B------:R-:W-:Y:S02]  /*0b20*/  @P5 MOV R38, 0x10 ;  /* 0x0000001000265802 */ /* 0x000fe40000000f00 */
[----:B------:R-:W-:-:S03]  /*0b30*/  ISETP.NE.AND.EX P0, PT, RZ, c[0x0][0x184], PT, P0 ;  /* 0x00006100ff007a0c */ /* 0x000fc60003f05300 */
[----:B------:R-:W-:-:S05]  /*0b40*/  @P5 IMAD.WIDE.U32 R38, R119, R38, c[0x0][0x170] ;  /* 0x00005c0077265625 */ /* 0x000fca00078e0026 */
[----:B------:R0:W5:Y:S05]  /*0b50*/  @P5 LDG.E.128 R28, [R38.64] ;  /* 0x00000004261c5981 */ /* 0x00016a000c1e1d00 */
[----:B------:R-:W-:-:S05]  /*0b60*/  @P0 MOV R37, 0x10 ;  /* 0x0000001000250802 */ /* 0x000fca0000000f00 */
[----:B------:R-:W-:-:S05]  /*0b70*/  @P0 IMAD.WIDE.U32 R36, R118, R37, c[0x0][0x180] ;  /* 0x0000600076240625 */ /* 0x000fca00078e0025 */
[----:B------:R0:W5:Y:S01]  /*0b80*/  @P0 LDG.E.128 R32, [R36.64] ;  /* 0x0000000424200981 */ /* 0x000162000c1e1d00 */
[----:B------:R-:W-:Y:S01]  /*0b90*/  ISETP.GT.AND P6, PT, R117, RZ, PT ;  /* 0x000000ff7500720c */ /* 0x000fe20003fc4270 */
[----:B------:R-:W-:-:S12]  /*0ba0*/  BSSY B1, `(.L_x_240) ;  /* 0x000000a000017945 */ /* 0x000fd80003800000 */
[----:B------:R-:W-:Y:S05]  /*0bb0*/  @P6 BRA `(.L_x_241) ;  /* 0x0000004000006947 */ /* 0x000fea0003800000 */
[----:B0-----:R-:W-:Y:S01]  /*0bc0*/  HFMA2.MMA R92, -RZ, RZ, 0, 0 ;  /* 0x00000000ff5c7435 */ /* 0x001fe200000001ff */
[----:B------:R-:W-:Y:S05]  /*0bd0*/  @!P0 BRA `(.L_x_242) ;  /* 0x0000006000008947 */ /* 0x000fea0003800000 */
[----:B-----5:R-:W-:Y:S01]  /*0be0*/  PRMT R92, RZ, 0x5410, R32 ;  /* 0x00005410ff5c7816 */ /* 0x020fe20000000020 */
[----:B------:R-:W-:Y:S05]  /*0bf0*/  BRA `(.L_x_242) ;  /* 0x0000004000007947 */ /* 0x000fea0003800000 */
.L_x_241:
[----:B0----5:R-:W-:Y:S02]  /*0c00*/  PRMT R92, RZ, 0x5410, R28 ;  /* 0x00005410ff5c7816 */ /* 0x021fe4000000001c */
[----:B------:R-:W-:-:S03]  /*0c10*/  @P0 PRMT R37, RZ, 0x5410, R32 ;  /* 0x00005410ff250816 */ /* 0x000fc60000000020 */
[----:B------:R-:W-:-:S04]  /*0c20*/  FMUL.FTZ R92, R92, c[0x0][0x1ec] ;  /* 0x00007b005c5c7a20 */ /* 0x000fc80000410000 */
[----:B------:R-:W-:Y:S02]  /*0c30*/  @P0 FADD.FTZ R92, R37, R92 ;  /* 0x0000005c255c0221 */ /* 0x000fe40000010000 */
.L_x_242:
[----:B------:R-:W-:Y:S05]  /*0c40*/  BSYNC B1 ;  /* 0x0000000000017941 */ /* 0x000fea0003800000 */
.L_x_240:
[----:B------:R-:W-:Y:S01]  /*0c50*/  BSSY B1, `(.L_x_243) ;  /* 0x000000a000017945 */ /* 0x000fe20003800000 */
[----:B------:R-:W-:Y:S05]  /*0c60*/  @P6 BRA `(.L_x_244) ;  /* 0x0000004000006947 */ /* 0x000fea0003800000 */
[----:B------:R-:W-:Y:S01]  /*0c70*/  MOV R91, RZ ;  /* 0x000000ff005b7202 */ /* 0x000fe20000000f00 */
[----:B------:R-:W-:Y:S05]  /*0c80*/  @!P0 BRA `(.L_x_245) ;  /* 0x0000006000008947 */ /* 0x000fea0003800000 */
[----:B-----5:R-:W-:Y:S01]  /*0c90*/  PRMT R91, RZ, 0x7610, R32 ;  /* 0x00007610ff5b7816 */ /* 0x020fe20000000020 */
[----:B------:R-:W-:Y:S05]  /*0ca0*/  BRA `(.L_x_245) ;  /* 0x0000004000007947 */ /* 0x000fea0003800000 */
.L_x_244:
[----:B-----5:R-:W-:Y:S02]  /*0cb0*/  PRMT R91, RZ, 0x7610, R28 ;  /* 0x00007610ff5b7816 */ /* 0x020fe4000000001c */
[----:B------:R-:W-:-:S03]  /*0cc0*/  @P0 PRMT R36, RZ, 0x7610, R32 ;  /* 0x00007610ff240816 */ /* 0x000fc60000000020 */
[----:B------:R-:W-:-:S04]  /*0cd0*/  FMUL.FTZ R91, R91, c[0x0][0x1ec] ;  /* 0x00007b005b5b7a20 */ /* 0x000fc80000410000 */
[----:B------:R-:W-:Y:S02]  /*0ce0*/  @P0 FADD.FTZ R91, R36, R91 ;  /* 0x0000005b245b0221 */ /* 0x000fe40000010000 */
.L_x_245:
[----:B------:R-:W-:Y:S05]  /*0cf0*/  BSYNC B1 ;  /* 0x0000000000017941 */ /* 0x000fea0003800000 */
.L_x_243:
[----:B------:R-:W-:Y:S01]  /*0d00*/  BSSY B1, `(.L_x_246) ;  /* 0x000000a000017945 */ /* 0x000fe20003800000 */
[----:B------:R-:W-:Y:S05]  /*0d10*/  @P6 BRA `(.L_x_247) ;  /* 0x0000004000006947 */ /* 0x000fea0003800000 */
[----:B------:R-:W-:Y:S01]  /*0d20*/  HFMA2.MMA R90, -RZ, RZ, 0, 0 ;  /* 0x00000000ff5a7435 */ /* 0x000fe200000001ff */
[----:B------:R-:W-:Y:S05]  /*0d30*/  @!P0 BRA `(.L_x_248) ;  /* 0x0000006000008947 */ /* 0x000fea0003800000 */
[----:B-----5:R-:W-:Y:S01]  /*0d40*/  PRMT R90, RZ, 0x5410, R33 ;  /* 0x00005410ff5a7816 */ /* 0x020fe20000000021 */
[----:B------:R-:W-:Y:S05]  /*0d50*/  BRA `(.L_x_248) ;  /* 0x0000004000007947 */ /* 0x000fea0003800000 */
.L_x_247:
[----:B-----5:R-:W-:Y:S02]  /*0d60*/  PRMT R90, RZ, 0x5410, R29 ;  /* 0x00005410ff5a7816 */ /* 0x020fe4000000001d */
[----:B------:R-:W-:-:S03]  /*0d70*/  @P0 PRMT R37, RZ, 0x5410, R33 ;  /* 0x00005410ff250816 */ /* 0x000fc60000000021 */
[----:B------:R-:W-:-:S04]  /*0d80*/  FMUL.FTZ R90, R90, c[0x0][0x1ec] ;  /* 0x00007b005a5a7a20 */ /* 0x000fc80000410000 */
[----:B------:R-:W-:Y:S02]  /*0d90*/  @P0 FADD.FTZ R90, R37, R90 ;  /* 0x0000005a255a0221 */ /* 0x000fe40000010000 */
.L_x_248:
[----:B------:R-:W-:Y:S05]  /*0da0*/  BSYNC B1 ;  /* 0x0000000000017941 */ /* 0x000fea0003800000 */
.L_x_246:
[----:B------:R-:W-:Y:S01]  /*0db0*/  BSSY B1, `(.L_x_249) ;  /* 0x000000a000017945 */ /* 0x000fe20003800000 */
[----:B------:R-:W-:Y:S05]  /*0dc0*/  @P6 BRA `(.L_x_250) ;  /* 0x0000004000006947 */ /* 0x000fea0003800000 */
[----:B------:R-:W-:Y:S01]  /*0dd0*/  MOV R89, RZ ;  /* 0x000000ff00597202 */ /* 0x000fe20000000f00 */
[----:B------:R-:W-:Y:S05]  /*0de0*/  @!P0 BRA `(.L_x_251) ;  /* 0x0000006000008947 */ /* 0x000fea0003800000 */
[----:B-----5:R-:W-:Y:S01]  /*0df0*/  PRMT R89, RZ, 0x7610, R33 ;  /* 0x00007610ff597816 */ /* 0x020fe20000000021 */
[----:B------:R-:W-:Y:S05]  /*0e00*/  BRA `(.L_x_251) ;  /* 0x0000004000007947 */ /* 0x000fea0003800000 */
.L_x_250:
[----:B-----5:R-:W-:Y:S02]  /*0e10*/  PRMT R89, RZ, 0x7610, R29 ;  /* 0x00007610ff597816 */ /* 0x020fe4000000001d */
[----:B------:R-:W-:-:S03]  /*0e20*/  @P0 PRMT R36, RZ, 0x7610, R33 ;  /* 0x00007610ff240816 */ /* 0x000fc60000000021 */
[----:B------:R-:W-:-:S04]  /*0e30*/  FMUL.FTZ R89, R89, c[0x0][0x1ec] ;  /* 0x00007b0059597a20 */ /* 0x000fc80000410000 */
[----:B------:R-:W-:Y:S02]  /*0e40*/  @P0 FADD.FTZ R89, R36, R89 ;  /* 0x0000005924590221 */ /* 0x000fe40000010000 */
.L_x_251:
[----:B------:R-:W-:Y:S05]  /*0e50*/  BSYNC B1 ;  /* 0x0000000000017941 */ /* 0x000fea0003800000 */
.L_x_249:
[----:B------:R-:W-:Y:S01]  /*0e60*/  BSSY B1, `(.L_x_252) ;  /* 0x000000a000017945 */ /* 0x000fe20003800000 */
[----:B------:R-:W-:Y:S05]  /*0e70*/  @P6 BRA `(.L_x_253) ;  /* 0x0000004000006947 */ /* 0x000fea0003800000 */
[----:B------:R-:W-:Y:S01]  /*0e80*/  HFMA2.MMA R88, -RZ, RZ, 0, 0 ;  /* 0x00000000ff587435 */ /* 0x000fe200000001ff */
[----:B------:R-:W-:Y:S05]  /*0e90*/  @!P0 BRA `(.L_x_254) ;  /* 0x0000006000008947 */ /* 0x000fea0003800000 */
[----:B-----5:R-:W-:Y:S01]  /*0ea0*/  PRMT R88, RZ, 0x5410, R34 ;  /* 0x00005410ff587816 */ /* 0x020fe20000000022 */
[----:B------:R-:W-:Y:S05]  /*0eb0*/  BRA `(.L_x_254) ;  /* 0x0000004000007947 */ /* 0x000fea0003800000 */
.L_x_253:
[----:B-----5:R-:W-:Y:S02]  /*0ec0*/  PRMT R88, RZ, 0x5410, R30 ;  /* 0x00005410ff587816 */ /* 0x020fe4000000001e */
[----:B------:R-:W-:-:S03]  /*0ed0*/  @P0 PRMT R37, RZ, 0x5410, R34 ;  /* 0x00005410ff250816 */ /* 0x000fc60000000022 */
[----:B------:R-:W-:-:S04]  /*0ee0*/  FMUL.FTZ R88, R88, c[0x0][0x1ec] ;  /* 0x00007b0058587a20 */ /* 0x000fc80000410000 */
[----:B------:R-:W-:Y:S02]  /*0ef0*/  @P0 FADD.FTZ R88, R37, R88 ;  /* 0x0000005825580221 */ /* 0x000fe40000010000 */
.L_x_254:
[----:B------:R-:W-:Y:S05]  /*0f00*/  BSYNC B1 ;  /* 0x0000000000017941 */ /* 0x000fea0003800000 */
.L_x_252:
[----:B------:R-:W-:Y:S01]  /*0f10*/  BSSY B1, `(.L_x_255) ;  /* 0x000000a000017945 */ /* 0x000fe20003800000 */
[----:B------:R-:W-:Y:S05]  /*0f20*/  @P6 BRA `(.L_x_256) ;  /* 0x0000004000006947 */ /* 0x000fea0003800000 */
[----:B------:R-:W-:Y:S01]  /*0f30*/  IMAD.MOV.U32 R87, RZ, RZ, RZ ;  /* 0x000000ffff577224 */ /* 0x000fe200078e00ff */
[----:B------:R-:W-:Y:S05]  /*0f40*/  @!P0 BRA `(.L_x_257) ;  /* 0x0000006000008947 */ /* 0x000fea0003800000 */
[----:B-----5:R-:W-:Y:S01]  /*0f50*/  PRMT R87, RZ, 0x7610, R34 ;  /* 0x00007610ff577816 */ /* 0x020fe20000000022 */
[----:B------:R-:W-:Y:S05]  /*0f60*/  BRA `(.L_x_257) ;  /* 0x0000004000007947 */ /* 0x000fea0003800000 */
.L_x_256:
[----:B-----5:R-:W-:Y:S02]  /*0f70*/  PRMT R87, RZ, 0x7610, R30 ;  /* 0x00007610ff577816 */ /* 0x020fe4000000001e */
[----:B------:R-:W-:-:S03]  /*0f80*/  @P0 PRMT R36, RZ, 0x7610, R34 ;  /* 0x00007610ff240816 */ /* 0x000fc60000000022 */
[----:B------:R-:W-:-:S04]  /*0f90*/  FMUL.FTZ R87, R87, c[0x0][0x1ec] ;  /* 0x00007b0057577a20 */ /* 0x000fc80000410000 */
[----:B------:R-:W-:Y:S02]  /*0fa0*/  @P0 FADD.FTZ R87, R36, R87 ;  /* 0x0000005724570221 */ /* 0x000fe40000010000 */
.L_x_257:
[----:B------:R-:W-:Y:S05]  /*0fb0*/  BSYNC B1 ;  /* 0x0000000000017941 */ /* 0x000fea0003800000 */
.L_x_255:
[----:B------:R-:W-:Y:S01]  /*0fc0*/  BSSY B1, `(.L_x_258) ;  /* 0x000000a000017945 */ /* 0x000fe20003800000 */
[----:B------:R-:W-:Y:S05]  /*0fd0*/  @P6 BRA `(.L_x_259) ;  /* 0x0000004000006947 */ /* 0x000fea0003800000 */
[----:B------:R-:W-:Y:S01]  /*0fe0*/  MOV R86, RZ ;  /* 0x000000ff00567202 */ /* 0x000fe20000000f00 */
[----:B------:R-:W-:Y:S05]  /*0ff0*/  @!P0 BRA `(.L_x_260) ;  /* 0x0000006000008947 */ /* 0x000fea0003800000 */
[----:B-----5:R-:W-:Y:S01]  /*1000*/  PRMT R86, RZ, 0x5410, R35 ;  /* 0x00005410ff567816 */ /* 0x020fe20000000023 */
[----:B------:R-:W-:Y:S05]  /*1010*/  BRA `(.L_x_260) ;  /* 0x0000004000007947 */ /* 0x000fea0003800000 */
.L_x_259:
[----:B-----5:R-:W-:Y:S02]  /*1020*/  PRMT R86, RZ, 0x5410, R31 ;  /* 0x00005410ff567816 */ /* 0x020fe4000000001f */
[----:B------:R-:W-:-:S03]  /*1030*/  @P0 PRMT R37, RZ, 0x5410, R35 ;  /* 0x00005410ff250816 */ /* 0x000fc60000000023 */
[----:B------:R-:W-:-:S04]  /*1040*/  FMUL.FTZ R86, R86, c[0x0][0x1ec] ;  /* 0x00007b0056567a20 */ /* 0x000fc80000410000 */
[----:B------:R-:W-:Y:S02]  /*1050*/  @P0 FADD.FTZ R86, R37, R86 ;  /* 0x0000005625560221 */ /* 0x000fe40000010000 */
.L_x_260:
[----:B------:R-:W-:Y:S05]  /*1060*/  BSYNC B1 ;  /* 0x0000000000017941 */ /* 0x000fea0003800000 */
.L_x_258:
[----:B------:R-:W-:Y:S01]  /*1070*/  BSSY B1, `(.L_x_261) ;  /* 0x000000a000017945 */ /* 0x000fe20003800000 */
[----:B------:R-:W-:Y:S05]  /*1080*/  @P6 BRA `(.L_x_262) ;  /* 0x0000004000006947 */ /* 0x000fea0003800000 */
[----:B------:R-:W-:Y:S01]  /*1090*/  HFMA2.MMA R85, -RZ, RZ, 0, 0 ;  /* 0x00000000ff557435 */ /* 0x000fe200000001ff */
[----:B------:R-:W-:Y:S05]  /*10a0*/  @!P0 BRA `(.L_x_263) ;  /* 0x0000006000008947 */ /* 0x000fea0003800000 */
[----:B-----5:R-:W-:Y:S01]  /*10b0*/  PRMT R85, RZ, 0x7610, R35 ;  /* 0x00007610ff557816 */ /* 0x020fe20000000023 */
[----:B------:R-:W-:Y:S05]  /*10c0*/  BRA `(.L_x_263) ;  /* 0x0000004000007947 */ /* 0x000fea0003800000 */
.L_x_262:
[----:B-----5:R-:W-:Y:S02]  /*10d0*/  PRMT R85, RZ, 0x7610, R31 ;  /* 0x00007610ff557816 */ /* 0x020fe4000000001f */
[----:B------:R-:W-:-:S03]  /*10e0*/  @P0 PRMT R36, RZ, 0x7610, R35 ;  /* 0x00007610ff240816 */ /* 0x000fc60000000023 */
[----:B------:R-:W-:-:S04]  /*10f0*/  FMUL.FTZ R85, R85, c[0x0][0x1ec] ;  /* 0x00007b0055557a20 */ /* 0x000fc80000410000 */
[----:B------:R-:W-:Y:S02]  /*1100*/  @P0 FADD.FTZ R85, R36, R85 ;  /* 0x0000005524550221 */ /* 0x000fe40000010000 */
.L_x_263:
[----:B------:R-:W-:Y:S05]  /*1110*/  BSYNC B1 ;  /* 0x0000000000017941 */ /* 0x000fea0003800000 */
.L_x_261:
[----:B------:R-:W-:Y:S02]  /*1120*/  MOV R121, 0x10 ;  /* 0x0000001000797802 */ /* 0x000fe40000000f00 */
[----:B------:R-:W-:Y:S02]  /*1130*/  F2FP.BF16.PACK_AB R39, R85, R86 ;  /* 0x000000565527723e */ /* 0x000fe400000010ff */
[----:B------:R-:W-:Y:S01]  /*1140*/  F2FP.BF16.PACK_AB R38, R87, R88 ;  /* 0x000000585726723e */ /* 0x000fe200000010ff */
[----:B------:R-:W-:Y:S01]  /*1150*/  IMAD.WIDE.U32 R120, R118, R121, c[0x0][0x188] ;  /* 0x0000620076787625 */ /* 0x000fe200078e0079 */
[----:B------:R-:W-:Y:S02]  /*1160*/  F2FP.BF16.PACK_AB R37, R89, R90 ;  /* 0x0000005a5925723e */ /* 0x000fe400000010ff */
[----:B------:R-:W-:Y:S02]  /*1170*/  F2FP.BF16.PACK_AB R36, R91, R92 ;  /* 0x0000005c5b24723e */ /* 0x000fe400000010ff */
[----:B------:R-:W-:-:S02]  /*1180*/  IADD3 R119, R119, 0x80, RZ ;  /* 0x0000008077777810 */ /* 0x000fc40007ffe0ff */
[----:B------:R-:W-:Y:S01]  /*1190*/  IADD3 R118, R118, 0x80, RZ ;  /* 0x0000008076767810 */ /* 0x000fe20007ffe0ff */
[----:B------:R0:W-:Y:S04]  /*11a0*/  STG.E.128 [R120.64], R36 ;  /* 0x0000002478007986 */ /* 0x0001e8000c101d04 */
.L_x_239:
[----:B0-----:R-:W-:Y:S05]  /*11b0*/  BSYNC B0 ;  /* 0x0000000000007941 */ /* 0x001fea0003800000 */
.L_x_238:
[----:B------:R-:W-:Y:S01]  /*11c0*/  BSSY B0, `(.L_x_264) ;  /* 0x000006c000007945 */ /* 0x000fe20003800000 */
[----:B------:R-:W-:Y:S05]  /*11d0*/  @!P2 BRA `(.L_x_265) ;  /* 0x000006a00000a947 */ /* 0x000fea0003800000 */
[----:B------:R-:W-:Y:S02]  /*11e0*/  ISETP.NE.U32.AND P0, PT, RZ, c[0x0][0x180], PT ;  /* 0x00006000ff007a0c */ /* 0x000fe40003f05070 */
[----:B------:R-:W-:Y:S02]  /*11f0*/  @P5 MOV R38, 0x10 ;  /* 0x0000001000265802 */ /* 0x000fe40000000f00 */
[----:B------:R-:W-:-:S03]  /*1200*/  ISETP.NE.AND.EX P0, PT, RZ, c[0x0][0x184], PT, P0 ;  /* 0x00006100ff007a0c */ /* 0x000fc60003f05300 */
[----:B------:R-:W-:-:S05]  /*1210*/  @P5 IMAD.WIDE.U32 R38, R119, R38, c[0x0][0x170] ;  /* 0x00005c0077265625 */ /* 0x000fca00078e0026 */
[----:B-----5:R0:W5:Y:S05]  /*1220*/  @P5 LDG.E.128 R28, [R38.64] ;  /* 0x00000004261c5981 */ /* 0x02016a000c1e1d00 */
        /* <DEDUP_REMOVED lines=10> */
.L_x_267:
[----:B0----5:R-:W-:Y:S02]  /*12d0*/  PRMT R84, RZ, 0x5410, R28 ;  /* 0x00005410ff547816 */ /* 0x021fe4000000001c */
[----:B------:R-:W-:-:S03]  /*12e0*/  @P0 PRMT R37, RZ, 0x5410, R32 ;  /* 0x00005410ff250816 */ /* 0x000fc60000000020 */
[----:B------:R-:W-:-:S04]  /*12f0*/  FMUL.FTZ R84, R84, c[0x0][0x1ec] ;  /* 0x00007b0054547a20 */ /* 0x000fc80000410000 */
[----:B------:R-:W-:Y:S02]  /*1300*/  @P0 FADD.FTZ R84, R37, R84 ;  /* 0x0000005425540221 */ /* 0x000fe40000010000 */
.L_x_268:
[----:B------:R-:W-:Y:S05]  /*1310*/  BSYNC B1 ;  /* 0x0000000000017941 */ /* 0x000fea0003800000 */
.L_x_266:
[----:B------:R-:W-:Y:S01]  /*1320*/  BSSY B1, `(.L_x_269) ;  /* 0x000000a000017945 */ /* 0x000fe20003800000 */
[----:B------:R-:W-:Y:S05]  /*1330*/  @P6 BRA `(.L_x_270) ;  /* 0x0000004000006947 */ /* 0x000fea0003800000 */
[----:B------:R-:W-:Y:S01]  /*1340*/  MOV R83, RZ ;  /* 0x000000ff00537202 */ /* 0x000fe20000000f00 */
[----:B------:R-:W-:Y:S05]  /*1350*/  @!P0 BRA `(.L_x_271) ;  /* 0x0000006000008947 */ /* 0x000fea0003800000 */
[----:B-----5:R-:W-:Y:S01]  /*1360*/  PRMT R83, RZ, 0x7610, R32 ;  /* 0x00007610ff537816 */ /* 0x020fe20000000020 */
[----:B------:R-:W-:Y:S05]  /*1370*/  BRA `(.L_x_271) ;  /* 0x0000004000007947 */ /* 0x000fea0003800000 */
.L_x_270:
[----:B-----5:R-:W-:Y:S02]  /*1380*/  PRMT R83, RZ, 0x7610, R28 ;  /* 0x00007610ff537816 */ /* 0x020fe4000000001c */
[----:B------:R-:W-:-:S03]  /*1390*/  @P0 PRMT R36, RZ, 0x7610, R32 ;  /* 0x00007610ff240816 */ /* 0x000fc60000000020 */
[----:B------:R-:W-:-:S04]  /*13a0*/  FMUL.FTZ R83, R83, c[0x0][0x1ec] ;  /* 0x00007b0053537a20 */ /* 0x000fc80000410000 */
[----:B------:R-:W-:Y:S02]  /*13b0*/  @P0 FADD.FTZ R83, R36, R83 ;  /* 0x0000005324530221 */ /* 0x000fe40000010000 */
.L_x_271:
[----:B------:R-:W-:Y:S05]  /*13c0*/  BSYNC B1 ;  /* 0x0000000000017941 */ /* 0x000fea0003800000 */
.L_x_269:
[----:B------:R-:W-:Y:S01]  /*13d0*/  BSSY B1, `(.L_x_272) ;  /* 0x000000a000017945 */ /* 0x000fe20003800000 */
[----:B------:R-:W-:Y:S05]  /*13e0*/  @P6 BRA `(.L_x_273) ;  /* 0x0000004000006947 */ /* 0x000fea0003800000 */
[----:B------:R-:W-:Y:S01]  /*13f0*/  IMAD.MOV.U32 R82, RZ, RZ, RZ ;  /* 0x000000ffff527224 */ /* 0x000fe200078e00ff */
[----:B------:R-:W-:Y:S05]  /*1400*/  @!P0 BRA `(.L_x_274) ;  /* 0x0000006000008947 */ /* 0x000fea0003800000 */
[----:B-----5:R-:W-:Y:S01]  /*1410*/  PRMT R82, RZ, 0x5410, R33 ;  /* 0x00005410ff527816 */ /* 0x020fe20000000021 */
[----:B------:R-:W-:Y:S05]  /*1420*/  BRA `(.L_x_274) ;  /* 0x0000004000007947 */ /* 0x000fea0003800000 */
.L_x_273:
[----:B-----5:R-:W-:Y:S02]  /*1430*/  PRMT R82, RZ, 0x5410, R29 ;  /* 0x00005410ff527816 */ /* 0x020fe4000000001d */
[----:B------:R-:W-:-:S03]  /*1440*/  @P0 PRMT R37, RZ, 0x5410, R33 ;  /* 0x00005410ff250816 */ /* 0x000fc60000000021 */
[----:B------:R-:W-:-:S04]  /*1450*/  FMUL.FTZ R82, R82, c[0x0][0x1ec] ;  /* 0x00007b0052527a20 */ /* 0x000fc80000410000 */
[----:B------:R-:W-:Y:S02]  /*1460*/  @P0 FADD.FTZ R82, R37, R82 ;  /* 0x0000005225520221 */ /* 0x000fe40000010000 */
.L_x_274:
[----:B------:R-:W-:Y:S05]  /*1470*/  BSYNC B1 ;  /* 0x0000000000017941 */ /* 0x000fea0003800000 */
.L_x_272:
[----:B------:R-:W-:Y:S01]  /*1480*/  BSSY B1, `(.L_x_275) ;  /* 0x000000a000017945 */ /* 0x000fe20003800000 */
[----:B------:R-:W-:Y:S05]  /*1490*/  @P6 BRA `(.L_x_276) ;  /* 0x0000004000006947 */ /* 0x000fea0003800000 */
[----:B------:R-:W-:Y:S01]  /*14a0*/  HFMA2.MMA R94, -RZ, RZ, 0, 0 ;  /* 0x00000000ff5e7435 */ /* 0x000fe200000001ff */
[----:B------:R-:W-:Y:S05]  /*14b0*/  @!P0 BRA `(.L_x_277) ;  /* 0x0000006000008947 */ /* 0x000fea0003800000 */
[----:B-----5:R-:W-:Y:S01]  /*14c0*/  PRMT R94, RZ, 0x7610, R33 ;  /* 0x00007610ff5e7816 */ /* 0x020fe20000000021 */
[----:B------:R-:W-:Y:S05]  /*14d0*/  BRA `(.L_x_277) ;  /* 0x0000004000007947 */ /* 0x000fea0003800000 */
.L_x_276:
[----:B-----5:R-:W-:Y:S02]  /*14e0*/  PRMT R94, RZ, 0x7610, R29 ;  /* 0x00007610ff5e7816 */ /* 0x020fe4000000001d */
[----:B------:R-:W-:-:S03]  /*14f0*/  @P0 PRMT R37, RZ, 0x7610, R33 ;  /* 0x00007610ff250816 */ /* 0x000fc60000000021 */
[----:B------:R-:W-:-:S04]  /*1500*/  FMUL.FTZ R94, R94, c[0x0][0x1ec] ;  /* 0x00007b005e5e7a20 */ /* 0x000fc80000410000 */
[----:B------:R-:W-:Y:S02]  /*1510*/  @P0 FADD.FTZ R94, R37, R94 ;  /* 0x0000005e255e0221 */ /* 0x000fe40000010000 */
.L_x_277:
[----:B------:R-:W-:Y:S05]  /*1520*/  BSYNC B1 ;  /* 0x0000000000017941 */ /* 0x000fea0003800000 */
.L_x_275:
[----:B------:R-:W-:Y:S01]  /*1530*/  BSSY B1, `(.L_x_278) ;  /* 0x000000a000017945 */ /* 0x000fe20003800000 */
[----:B------:R-:W-:Y:S05]  /*1540*/  @P6 BRA `(.L_x_279) ;  /* 0x0000004000006947 */ /* 0x000fea0003800000 */
[----:B------:R-:W-:Y:S01]  /*1550*/  MOV R95, RZ ;  /* 0x000000ff005f7202 */ /* 0x000fe20000000f00 */
[----:B------:R-:W-:Y:S05]  /*1560*/  @!P0 BRA `(.L_x_280) ;  /* 0x0000006000008947 */ /* 0x000fea0003800000 */
[----:B-----5:R-:W-:Y:S01]  /*1570*/  PRMT R95, RZ, 0x5410, R34 ;  /* 0x00005410ff5f7816 */ /* 0x020fe20000000022 */
[----:B------:R-:W-:Y:S05]  /*1580*/  BRA `(.L_x_280) ;  /* 0x0000004000007947 */ /* 0x000fea0003800000 */
.L_x_279:
[----:B-----5:R-:W-:Y:S02]  /*1590*/  PRMT R95, RZ, 0x5410, R30 ;  /* 0x00005410ff5f7816 */ /* 0x020fe4000000001e */
[----:B------:R-:W-:-:S03]  /*15a0*/  @P0 PRMT R36, RZ, 0x5410, R34 ;  /* 0x00005410ff240816 */ /* 0x000fc60000000022 */
[----:B------:R-:W-:-:S04]  /*15b0*/  FMUL.FTZ R95, R95, c[0x0][0x1ec] ;  /* 0x00007b005f5f7a20 */ /* 0x000fc80000410000 */
[----:B------:R-:W-:Y:S02]  /*15c0*/  @P0 FADD.FTZ R95, R36, R95 ;  /* 0x0000005f245f0221 */ /* 0x000fe40000010000 */
.L_x_280:
[----:B------:R-:W-:Y:S05]  /*15d0*/  BSYNC B1 ;  /* 0x0000000000017941 */ /* 0x000fea0003800000 */
.L_x_278:
[----:B------:R-:W-:Y:S01]  /*15e0*/  BSSY B1, `(.L_x_281) ;  /* 0x000000a000017945 */ /* 0x000fe20003800000 */
[----:B------:R-:W-:Y:S05]  /*15f0*/  @P6 BRA `(.L_x_282) ;  /* 0x0000004000006947 */ /* 0x000fea0003800000 */
[----:B------:R-:W-:Y:S01]  /*1600*/  HFMA2.MMA R96, -RZ, RZ, 0, 0 ;  /* 0x00000000ff607435 */ /* 0x000fe200000001ff */
[----:B------:R-:W-:Y:S05]  /*1610*/  @!P0 BRA `(.L_x_283) ;  /* 0x0000006000008947 */ /* 0x000fea0003800000 */
[----:B-----5:R-:W-:Y:S01]  /*1620*/  PRMT R96, RZ, 0x7610, R34 ;  /* 0x00007610ff607816 */ /* 0x020fe20000000022 */
[----:B------:R-:W-:Y:S05]  /*1630*/  BRA `(.L_x_283) ;  /* 0x0000004000007947 */ /* 0x000fea0003800000 */
.L_x_282:
[----:B-----5:R-:W-:Y:S02]  /*1640*/  PRMT R96, RZ, 0x7610, R30 ;  /* 0x00007610ff607816 */ /* 0x020fe4000000001e */
[----:B------:R-:W-:-:S03]  /*1650*/  @P0 PRMT R37, RZ, 0x7610, R34 ;  /* 0x00007610ff250816 */ /* 0x000fc60000000022 */
[----:B------:R-:W-:-:S04]  /*1660*/  FMUL.FTZ R96, R96, c[0x0][0x1ec] ;  /* 0x00007b0060607a20 */ /* 0x000fc80000410000 */
[----:B------:R-:W-:Y:S02]  /*1670*/  @P0 FADD.FTZ R96, R37, R96 ;  /* 0x0000006025600221 */ /* 0x000fe40000010000 */
.L_x_283:
[----:B------:R-:W-:Y:S05]  /*1680*/  BSYNC B1 ;  /* 0x0000000000017941 */ /* 0x000fea0003800000 */
.L_x_281:
[----:B------:R-:W-:Y:S01]  /*1690*/  BSSY B1, `(.L_x_284) ;  /* 0x000000a000017945 */ /* 0x000fe20003800000 */
[----:B------:R-:W-:Y:S05]  /*16a0*/  @P6 BRA `(.L_x_285) ;  /* 0x0000004000006947 */ /* 0x000fea0003800000 */
[----:B------:R-:W-:Y:S01]  /*16b0*/  MOV R97, RZ ;  /* 0x000000ff00617202 */ /* 0x000fe20000000f00 */
[----:B------:R-:W-:Y:S05]  /*16c0*/  @!P0 BRA `(.L_x_286) ;  /* 0x0000006000008947 */ /* 0x000fea0003800000 */
[----:B-----5:R-:W-:Y:S01]  /*16d0*/  PRMT R97, RZ, 0x5410, R35 ;  /* 0x00005410ff617816 */ /* 0x020fe20000000023 */
[----:B------:R-:W-:Y:S05]  /*16e0*/  BRA `(.L_x_286) ;  /* 0x0000004000007947 */ /* 0x000fea0003800000 */
.L_x_285:
[----:B-----5:R-:W-:Y:S02]  /*16f0*/  PRMT R97, RZ, 0x5410, R31 ;  /* 0x00005410ff617816 */ /* 0x020fe4000000001f */
[----:B------:R-:W-:-:S03]  /*1700*/  @P0 PRMT R36, RZ, 0x5410, R35 ;  /* 0x00005410ff240816 */ /* 0x000fc60000000023 */
[----:B------:R-:W-:-:S04]  /*1710*/  FMUL.FTZ R97, R97, c[0x0][0x1ec] ;  /* 0x00007b0061617a20 */ /* 0x000fc80000410000 */
[----:B------:R-:W-:Y:S02]  /*1720*/  @P0 FADD.FTZ R97, R36, R97 ;  /* 0x0000006124610221 */ /* 0x000fe40000010000 */
.L_x_286:
[----:B------:R-:W-:Y:S05]  /*1730*/  BSYNC B1 ;  /* 0x0000000000017941 */ /* 0x000fea0003800000 */
.L_x_284:
[----:B------:R-:W-:Y:S01]  /*1740*/  BSSY B1, `(.L_x_287) ;  /* 0x000000a000017945 */ /* 0x000fe20003800000 */
[----:B------:R-:W-:Y:S05]  /*1750*/  @P6 BRA `(.L_x_288) ;  /* 0x0000004000006947 */ /* 0x000fea0003800000 */
[----:B------:R-:W-:Y:S01]  /*1760*/  HFMA2.MMA R98, -RZ, RZ, 0, 0 ;  /* 0x00000000ff627435 */ /* 0x000fe200000001ff */
[----:B------:R-:W-:Y:S05]  /*1770*/  @!P0 BRA `(.L_x_289) ;  /* 0x0000006000008947 */ /* 0x000fea0003800000 */
[----:B-----5:R-:W-:Y:S01]  /*1780*/  PRMT R98, RZ, 0x7610, R35 ;  /* 0x00007610ff627816 */ /* 0x020fe20000000023 */
[----:B------:R-:W-:Y:S05]  /*1790*/  BRA `(.L_x_289) ;  /* 0x0000004000007947 */ /* 0x000fea0003800000 */
.L_x_288:
[----:B-----5:R-:W-:Y:S02]  /*17a0*/  PRMT R98, RZ, 0x7610, R31 ;  /* 0x00007610ff627816 */ /* 0x020fe4000000001f */
[----:B------:R-:W-:-:S03]  /*17b0*/  @P0 PRMT R37, RZ, 0x7610, R35 ;  /* 0x00007610ff250816 */ /* 0x000fc60000000023 */
[----:B------:R-:W-:-:S04]  /*17c0*/  FMUL.FTZ R98, R98, c[0x0][0x1ec] ;  /* 0x00007b0062627a20 */ /* 0x000fc80000410000 */
[----:B------:R-:W-:Y:S02]  /*17d0*/  @P0 FADD.FTZ R98, R37, R98 ;  /* 0x0000006225620221 */ /* 0x000fe40000010000 */
.L_x_289:
[----:B------:R-:W-:Y:S05]  /*17e0*/  BSYNC B1 ;  /* 0x0000000000017941 */ /* 0x000fea0003800000 */
.L_x_287:
        /* <DEDUP_REMOVED lines=9> */
.L_x_265:
[----:B------:R-:W-:Y:S05]  /*1880*/  BSYNC B0 ;  /* 0x0000000000007941 */ /* 0x000fea0003800000 */
.L_x_264:
[----:B------:R-:W-:Y:S01]  /*1890*/  BSSY B0, `(.L_x_290) ;  /* 0x000006c000007945 */ /* 0x000fe20003800000 */
[----:B------:R-:W-:Y:S05]  /*18a0*/  @!P3 BRA `(.L_x_291) ;  /* 0x000006a00000b947 */ /* 0x000fea0003800000 */
[----:B------:R-:W-:Y:S02]  /*18b0*/  ISETP.NE.U32.AND P0, PT, RZ, c[0x0][0x180], PT ;  /* 0x00006000ff007a0c */ /* 0x000fe40003f05070 */
[----:B0-----:R-:W-:Y:S02]  /*18c0*/  @P5 MOV R38, 0x10 ;  /* 0x0000001000265802 */ /* 0x001fe40000000f00 */
[----:B------:R-:W-:-:S03]  /*18d0*/  ISETP.NE.AND.EX P0, PT, RZ, c[0x0][0x184], PT, P0 ;  /* 0x00006100ff007a0c */ /* 0x000fc60003f05300 */
[----:B------:R-:W-:-:S05]  /*18e0*/  @P5 IMAD.WIDE.U32 R38, R119, R38, c[0x0][0x170] ;  /* 0x00005c0077265625 */ /* 0x000fca00078e0026 */
[----:B-----5:R0:W5:Y:S05]  /*18f0*/  @P5 LDG.E.128 R28, [R38.64] ;  /* 0x00000004261c5981 */ /* 0x02016a000c1e1d00 */
[----:B------:R-:W-:-:S04]  /*1900*/  @P0 IMAD.MOV.U32 R37, RZ, RZ, 0x10 ;  /* 0x00000010ff250424 */ /* 0x000fc800078e00ff */
        /* <DEDUP_REMOVED lines=9> */
.L_x_293:
[----:B0----5:R-:W-:Y:S02]  /*19a0*/  PRMT R99, RZ, 0x5410, R28 ;  /* 0x00005410ff637816 */ /* 0x021fe4000000001c */
[----:B------:R-:W-:-:S03]  /*19b0*/  @P0 PRMT R36, RZ, 0x5410, R32 ;  /* 0x00005410ff240816 */ /* 0x000fc60000000020 */
[----:B------:R-:W-:-:S04]  /*19c0*/  FMUL.FTZ R99, R99, c[0x0][0x1ec] ;  /* 0x00007b0063637a20 */ /* 0x000fc80000410000 */
[----:B------:R-:W-:Y:S02]  /*19d0*/  @P0 FADD.FTZ R99, R36, R99 ;  /* 0x0000006324630221 */ /* 0x000fe40000010000 */
.L_x_294:
[----:B------:R-:W-:Y:S05]  /*19e0*/  BSYNC B1 ;  /* 0x0000000000017941 */ /* 0x000fea0003800000 */
.L_x_292:
[----:B------:R-:W-:Y:S01]  /*19f0*/  BSSY B1, `(.L_x_295) ;  /* 0x000000a000017945 */ /* 0x000fe20003800000 */
[----:B------:R-:W-:Y:S05]  /*1a00*/  @P6 BRA `(.L_x_296) ;  /* 0x0000004000006947 */ /* 0x000fea0003800000 */
[----:B------:R-:W-:Y:S01]  /*1a10*/  MOV R100, RZ ;  /* 0x000000ff00647202 */ /* 0x000fe20000000f00 */
[----:B------:R-:W-:Y:S05]  /*1a20*/  @!P0 BRA `(.L_x_297) ;  /* 0x0000006000008947 */ /* 0x000fea0003800000 */
[----:B-----5:R-:W-:Y:S01]  /*1a30*/  PRMT R100, RZ, 0x7610, R32 ;  /* 0x00007610ff647816 */ /* 0x020fe20000000020 */
[----:B------:R-:W-:Y:S05]  /*1a40*/  BRA `(.L_x_297) ;  /* 0x0000004000007947 */ /* 0x000fea0003800000 */
.L_x_296:
[----:B-----5:R-:W-:Y:S02]  /*1a50*/  PRMT R100, RZ, 0x7610, R28 ;  /* 0x00007610ff647816 */ /* 0x020fe4000000001c */
[----:B------:R-:W-:-:S03]  /*1a60*/  @P0 PRMT R37, RZ, 0x7610, R32 ;  /* 0x00007610ff250816 */ /* 0x000fc60000000020 */
[----:B------:R-:W-:-:S04]  /*1a70*/  FMUL.FTZ R100, R100, c[0x0][0x1ec] ;  /* 0x00007b0064647a20 */ /* 0x000fc80000410000 */
[----:B------:R-:W-:Y:S02]  /*1a80*/  @P0 FADD.FTZ R100, R37, R100 ;  /* 0x0000006425640221 */ /* 0x000fe40000010000 */
.L_x_297:
[----:B------:R-:W-:Y:S05]  /*1a90*/  BSYNC B1 ;  /* 0x0000000000017941 */ /* 0x000fea0003800000 */
.L_x_295:
[----:B------:R-:W-:Y:S01]  /*1aa0*/  BSSY B1, `(.L_x_298) ;  /* 0x000000a000017945 */ /* 0x000fe20003800000 */
[----:B------:R-:W-:Y:S05]  /*1ab0*/  @P6 BRA `(.L_x_299) ;  /* 0x0000004000006947 */ /* 0x000fea0003800000 */
[----:B------:R-:W-:Y:S01]  /*1ac0*/  HFMA2.MMA R101, -RZ, RZ, 0, 0 ;  /* 0x00000000ff657435 */ /* 0x000fe200000001ff */
[----:B------:R-:W-:Y:S05]  /*1ad0*/  @!P0 BRA `(.L_x_300) ;  /* 0x0000006000008947 */ /* 0x000fea0003800000 */
[----:B-----5:R-:W-:Y:S01]  /*1ae0*/  PRMT R101, RZ, 0x5410, R33 ;  /* 0x00005410ff657816 */ /* 0x020fe20000000021 */
[----:B------:R-:W-:Y:S05]  /*1af0*/  BRA `(.L_x_300) ;  /* 0x0000004000007947 */ /* 0x000fea0003800000 */
.L_x_299:
[----:B-----5:R-:W-:Y:S02]  /*1b00*/  PRMT R101, RZ, 0x5410, R29 ;  /* 0x00005410ff657816 */ /* 0x020fe4000000001d */
[----:B------:R-:W-:-:S03]  /*1b10*/  @P0 PRMT R36, RZ, 0x5410, R33 ;  /* 0x00005410ff240816 */ /* 0x000fc60000000021 */
[----:B------:R-:W-:-:S04]  /*1b20*/  FMUL.FTZ R101, R101, c[0x0][0x1ec] ;  /* 0x00007b0065657a20 */ /* 0x000fc80000410000 */
[----:B------:R-:W-:Y:S02]  /*1b30*/  @P0 FADD.FTZ R101, R36, R101 ;  /* 0x0000006524650221 */ /* 0x000fe40000010000 */
.L_x_300:
[----:B------:R-:W-:Y:S05]  /*1b40*/  BSYNC B1 ;  /* 0x0000000000017941 */ /* 0x000fea0003800000 */
.L_x_298:
[----:B------:R-:W-:Y:S01]  /*1b50*/  BSSY B1, `(.L_x_301) ;  /* 0x000000a000017945 */ /* 0x000fe20003800000 */
[----:B------:R-:W-:Y:S05]  /*1b60*/  @P6 BRA `(.L_x_302) ;  /* 0x0000004000006947 */ /* 0x000fea0003800000 */
[----:B------:R-:W-:Y:S01]  /*1b70*/  MOV R102, RZ ;  /* 0x000000ff00667202 */ /* 0x000fe20000000f00 */
[----:B------:R-:W-:Y:S05]  /*1b80*/  @!P0 BRA `(.L_x_303) ;  /* 0x0000006000008947 */ /* 0x000fea0003800000 */
[----:B-----5:R-:W-:Y:S01]  /*1b90*/  PRMT R102, RZ, 0x7610, R33 ;  /* 0x00007610ff667816 */ /* 0x020fe20000000021 */
[----:B------:R-:W-:Y:S05]  /*1ba0*/  BRA `(.L_x_303) ;  /* 0x0000004000007947 */ /* 0x000fea0003800000 */
.L_x_302:
[----:B-----5:R-:W-:Y:S02]  /*1bb0*/  PRMT R102, RZ, 0x7610, R29 ;  /* 0x00007610ff667816 */ /* 0x020fe4000000001d */
[----:B------:R-:W-:-:S03]  /*1bc0*/  @P0 PRMT R37, RZ, 0x7610, R33 ;  /* 0x00007610ff250816 */ /* 0x000fc60000000021 */
[----:B------:R-:W-:-:S04]  /*1bd0*/  FMUL.FTZ R102, R102, c[0x0][0x1ec] ;  /* 0x00007b0066667a20 */ /* 0x000fc80000410000 */
[----:B------:R-:W-:Y:S02]  /*1be0*/  @P0 FADD.FTZ R102, R37, R102 ;  /* 0x0000006625660221 */ /* 0x000fe40000010000 */
.L_x_303:
[----:B------:R-:W-:Y:S05]  /*1bf0*/  BSYNC B1 ;  /* 0x0000000000017941 */ /* 0x000fea0003800000 */
.L_x_301:
[----:B------:R-:W-:Y:S01]  /*1c00*/  BSSY B1, `(.L_x_304) ;  /* 0x000000a000017945 */ /* 0x000fe20003800000 */
[----:B------:R-:W-:Y:S05]  /*1c10*/  @P6 BRA `(.L_x_305) ;  /* 0x0000004000006947 */ /* 0x000fea0003800000 */
[----:B------:R-:W-:Y:S01]  /*1c20*/  HFMA2.MMA R103, -RZ, RZ, 0, 0 ;  /* 0x00000000ff677435 */ /* 0x000fe200000001ff */
[----:B------:R-:W-:Y:S05]  /*1c30*/  @!P0 BRA `(.L_x_306) ;  /* 0x0000006000008947 */ /* 0x000fea0003800000 */
[----:B-----5:R-:W-:Y:S01]  /*1c40*/  PRMT R103, RZ, 0x5410, R34 ;  /* 0x00005410ff677816 */ /* 0x020fe20000000022 */
[----:B------:R-:W-:Y:S05]  /*1c50*/  BRA `(.L_x_306) ;  /* 0x0000004000007947 */ /* 0x000fea0003800000 */
.L_x_305:
[----:B-----5:R-:W-:Y:S02]  /*1c60*/  PRMT R103, RZ, 0x5410, R30 ;  /* 0x00005410ff677816 */ /* 0x020fe4000000001e */
[----:B------:R-:W-:-:S03]  /*1c70*/  @P0 PRMT R36, RZ, 0x5410, R34 ;  /* 0x00005410ff240816 */ /* 0x000fc60000000022 */
[----:B------:R-:W-:-:S04]  /*1c80*/  FMUL.FTZ R103, R103, c[0x0][0x1ec] ;  /* 0x00007b0067677a20 */ /* 0x000fc80000410000 */
[----:B------:R-:W-:Y:S02]  /*1c90*/  @P0 FADD.FTZ R103, R36, R103 ;  /* 0x0000006724670221 */ /* 0x000fe40000010000 */
.L_x_306:
[----:B------:R-:W-:Y:S05]  /*1ca0*/  BSYNC B1 ;  /* 0x0000000000017941 */ /* 0x000fea0003800000 */
.L_x_304:
[----:B------:R-:W-:Y:S01]  /*1cb0*/  BSSY B1, `(.L_x_307) ;  /* 0x000000a000017945 */ /* 0x000fe20003800000 */
[----:B------:R-:W-:Y:S05]  /*1cc0*/  @P6 BRA `(.L_x_308) ;  /* 0x0000004000006947 */ /* 0x000fea0003800000 */
[----:B------:R-:W-:Y:S01]  /*1cd0*/  MOV R104, RZ ;  /* 0x000000ff00687202 */ /* 0x000fe20000000f00 */
[----:B------:R-:W-:Y:S05]  /*1ce0*/  @!P0 BRA `(.L_x_309) ;  /* 0x0000006000008947 */ /* 0x000fea0003800000 */
[----:B-----5:R-:W-:Y:S01]  /*1cf0*/  PRMT R104, RZ, 0x7610, R34 ;  /* 0x00007610ff687816 */ /* 0x020fe20000000022 */
[----:B------:R-:W-:Y:S05]  /*1d00*/  BRA `(.L_x_309) ;  /* 0x0000004000007947 */ /* 0x000fea0003800000 */
.L_x_308:
[----:B-----5:R-:W-:Y:S02]  /*1d10*/  PRMT R104, RZ, 0x7610, R30 ;  /* 0x00007610ff687816 */ /* 0x020fe4000000001e */
[----:B------:R-:W-:-:S03]  /*1d20*/  @P0 PRMT R37, RZ, 0x7610, R34 ;  /* 0x00007610ff250816 */ /* 0x000fc60000000022 */
[----:B------:R-:W-:-:S04]  /*1d30*/  FMUL.FTZ R104, R104, c[0x0][0x1ec] ;  /* 0x00007b0068687a20 */ /* 0x000fc80000410000 */
[----:B------:R-:W-:Y:S02]  /*1d40*/  @P0 FADD.FTZ R104, R37, R104 ;  /* 0x0000006825680221 */ /* 0x000fe40000010000 */
.L_x_309:
[----:B------:R-:W-:Y:S05]  /*1d50*/  BSYNC B1 ;  /* 0x0000000000017941 */ /* 0x000fea0003800000 */
.L_x_307:
[----:B------:R-:W-:Y:S01]  /*1d60*/  BSSY B1, `(.L_x_310) ;  /* 0x000000a000017945 */ /* 0x000fe20003800000 */
[----:B------:R-:W-:Y:S05]  /*1d70*/  @P6 BRA `(.L_x_311) ;  /* 0x0000004000006947 */ /* 0x000fea0003800000 */
[----:B------:R-:W-:Y:S01]  /*1d80*/  HFMA2.MMA R105, -RZ, RZ, 0, 0 ;  /* 0x00000000ff697435 */ /* 0x000fe200000001ff */
[----:B------:R-:W-:Y:S05]  /*1d90*/  @!P0 BRA `(.L_x_312) ;  /* 0x0000006000008947 */ /* 0x000fea0003800000 */
[----:B-----5:R-:W-:Y:S01]  /*1da0*/  PRMT R105, RZ, 0x5410, R35 ;  /* 0x00005410ff697816 */ /* 0x020fe20000000023 */
[----:B------:R-:W-:Y:S05]  /*1db0*/  BRA `(.L_x_312) ;  /* 0x0000004000007947 */ /* 0x000fea0003800000 */
.L_x_311:
[----:B-----5:R-:W-:Y:S02]  /*1dc0*/  PRMT R105, RZ, 0x5410, R31 ;  /* 0x00005410ff697816 */ /* 0x020fe4000000001f */
[----:B------:R-:W-:-:S03]  /*1dd0*/  @P0 PRMT R36, RZ, 0x5410, R35 ;  /* 0x00005410ff240816 */ /* 0x000fc60000000023 */
[----:B------:R-:W-:-:S04]  /*1de0*/  FMUL.FTZ R105, R105, c[0x0][0x1ec] ;  /* 0x00007b0069697a20 */ /* 0x000fc80000410000 */
[----:B------:R-:W-:Y:S02]  /*1df0*/  @P0 FADD.FTZ R105, R36, R105 ;  /* 0x0000006924690221 */ /* 0x000fe40000010000 */
.L_x_312:
[----:B------:R-:W-:Y:S05]  /*1e00*/  BSYNC B1 ;  /* 0x0000000000017941 */ /* 0x000fea0003800000 */
.L_x_310:
[----:B------:R-:W-:Y:S01]  /*1e10*/  BSSY B1, `(.L_x_313) ;  /* 0x000000a000017945 */ /* 0x000fe20003800000 */
[----:B------:R-:W-:Y:S05]  /*1e20*/  @P6 BRA `(.L_x_314) ;  /* 0x0000004000006947 */ /* 0x000fea0003800000 */
[----:B------:R-:W-:Y:S01]  /*1e30*/  IMAD.MOV.U32 R106, RZ, RZ, RZ ;  /* 0x000000ffff6a7224 */ /* 0x000fe200078e00ff */
[----:B------:R-:W-:Y:S05]  /*1e40*/  @!P0 BRA `(.L_x_315) ;  /* 0x0000006000008947 */ /* 0x000fea0003800000 */
[----:B-----5:R-:W-:Y:S01]  /*1e50*/  PRMT R106, RZ, 0x7610, R35 ;  /* 0x00007610ff6a7816 */ /* 0x020fe20000000023 */
[----:B------:R-:W-:Y:S05]  /*1e60*/  BRA `(.L_x_315) ;  /* 0x0000004000007947 */ /* 0x000fea0003800000 */
.L_x_314:
[----:B-----5:R-:W-:Y:S02]  /*1e70*/  PRMT R106, RZ, 0x7610, R31 ;  /* 0x00007610ff6a7816 */ /* 0x020fe4000000001f */
[----:B------:R-:W-:-:S03]  /*1e80*/  @P0 PRMT R37, RZ, 0x7610, R35 ;  /* 0x00007610ff250816 */ /* 0x000fc60000000023 */
[----:B------:R-:W-:-:S04]  /*1e90*/  FMUL.FTZ R106, R106, c[0x0][0x1ec] ;  /* 0x00007b006a6a7a20 */ /* 0x000fc80000410000 */
[----:B------:R-:W-:Y:S02]  /*1ea0*/  @P0 FADD.FTZ R106, R37, R106 ;  /* 0x0000006a256a0221 */ /* 0x000fe40000010000 */
.L_x_315:
[----:B------:R-:W-:Y:S05]  /*1eb0*/  BSYNC B1 ;  /* 0x0000000000017941 */ /* 0x000fea0003800000 */
.L_x_313:
        /* <DEDUP_REMOVED lines=9> */
.L_x_291:
[----:B------:R-:W-:Y:S05]  /*1f50*/  BSYNC B0 ;  /* 0x0000000000007941 */ /* 0x000fea0003800000 */
.L_x_290:
[----:B------:R-:W-:Y:S01]  /*1f60*/  BSSY B0, `(.L_x_316) ;  /* 0x000006a000007945 */ /* 0x000fe20003800000 */
[----:B------:R-:W-:Y:S05]  /*1f70*/  @!P4 BRA `(.L_x_317) ;  /* 0x000006800000c947 */ /* 0x000fea0003800000 */
[----:B------:R-:W-:Y:S02]  /*1f80*/  ISETP.NE.U32.AND P0, PT, RZ, c[0x0][0x180], PT ;  /* 0x00006000ff007a0c */ /* 0x000fe40003f05070 */
[----:B0-----:R-:W-:Y:S02]  /*1f90*/  @P5 MOV R38, 0x10 ;  /* 0x0000001000265802 */ /* 0x001fe40000000f00 */
        /* <DEDUP_REMOVED lines=13> */
.L_x_319:
[----:B0----5:R-:W-:Y:S02]  /*2070*/  PRMT R107, RZ, 0x5410, R28 ;  /* 0x00005410ff6b7816 */ /* 0x021fe4000000001c */
[----:B------:R-:W-:-:S03]  /*2080*/  @P0 PRMT R36, RZ, 0x5410, R32 ;  /* 0x00005410ff240816 */ /* 0x000fc60000000020 */
[----:B------:R-:W-:-:S04]  /*2090*/  FMUL.FTZ R107, R107, c[0x0][0x1ec] ;  /* 0x00007b006b6b7a20 */ /* 0x000fc80000410000 */
[----:B------:R-:W-:Y:S02]  /*20a0*/  @P0 FADD.FTZ R107, R36, R107 ;  /* 0x0000006b246b0221 */ /* 0x000fe40000010000 */
.L_x_320:
[----:B------:R-:W-:Y:S05]  /*20b0*/  BSYNC B1 ;  /* 0x0000000000017941 */ /* 0x000fea0003800000 */
.L_x_318:
[----:B------:R-:W-:Y:S01]  /*20c0*/  BSSY B1, `(.L_x_321) ;  /* 0x000000a000017945 */ /* 0x000fe20003800000 */
[----:B------:R-:W-:Y:S05]  /*20d0*/  @P5 BRA `(.L_x_322) ;  /* 0x0000004000005947 */ /* 0x000fea0003800000 */
[----:B------:R-:W-:Y:S01]  /*20e0*/  MOV R108, RZ ;  /* 0x000000ff006c7202 */ /* 0x000fe20000000f00 */
[----:B------:R-:W-:Y:S05]  /*20f0*/  @!P0 BRA `(.L_x_323) ;  /* 0x0000006000008947 */ /* 0x000fea0003800000 */
[----:B-----5:R-:W-:Y:S01]  /*2100*/  PRMT R108, RZ, 0x7610, R32 ;  /* 0x00007610ff6c7816 */ /* 0x020fe20000000020 */
[----:B------:R-:W-:Y:S05]  /*2110*/  BRA `(.L_x_323) ;  /* 0x0000004000007947 */ /* 0x000fea0003800000 */
.L_x_322:
[----:B-----5:R-:W-:Y:S02]  /*2120*/  PRMT R108, RZ, 0x7610, R28 ;  /* 0x00007610ff6c7816 */ /* 0x020fe4000000001c */
[----:B------:R-:W-:-:S03]  /*2130*/  @P0 PRMT R37, RZ, 0x7610, R32 ;  /* 0x00007610ff250816 */ /* 0x000fc60000000020 */
[----:B------:R-:W-:-:S04]  /*2140*/  FMUL.FTZ R108, R108, c[0x0][0x1ec] ;  /* 0x00007b006c6c7a20 */ /* 0x000fc80000410000 */
[----:B------:R-:W-:Y:S02]  /*2150*/  @P0 FADD.FTZ R108, R37, R108 ;  /* 0x0000006c256c0221 */ /* 0x000fe40000010000 */
.L_x_323:
[----:B------:R-:W-:Y:S05]  /*2160*/  BSYNC B1 ;  /* 0x0000000000017941 */ /* 0x000fea0003800000 */
.L_x_321:
[----:B------:R-:W-:Y:S01]  /*2170*/  BSSY B1, `(.L_x_324) ;  /* 0x000000a000017945 */ /* 0x000fe20003800000 */
[----:B------:R-:W-:Y:S05]  /*2180*/  @P5 BRA `(.L_x_325) ;  /* 0x0000004000005947 */ /* 0x000fea0003800000 */
[----:B------:R-:W-:Y:S01]  /*2190*/  HFMA2.MMA R109, -RZ, RZ, 0, 0 ;  /* 0x00000000ff6d7435 */ /* 0x000fe200000001ff */
[----:B------:R-:W-:Y:S05]  /*21a0*/  @!P0 BRA `(.L_x_326) ;  /* 0x0000006000008947 */ /* 0x000fea0003800000 */
[----:B-----5:R-:W-:Y:S01]  /*21b0*/  PRMT R109, RZ, 0x5410, R33 ;  /* 0x00005410ff6d7816 */ /* 0x020fe20000000021 */
[----:B------:R-:W-:Y:S05]  /*21c0*/  BRA `(.L_x_326) ;  /* 0x0000004000007947 */ /* 0x000fea0003800000 */
.L_x_325:
[----:B-----5:R-:W-:Y:S02]  /*21d0*/  PRMT R109, RZ, 0x5410, R29 ;  /* 0x00005410ff6d7816 */ /* 0x020fe4000000001d */
[----:B------:R-:W-:-:S03]  /*21e0*/  @P0 PRMT R36, RZ, 0x5410, R33 ;  /* 0x00005410ff240816 */ /* 0x000fc60000000021 */
[----:B------:R-:W-:-:S04]  /*21f0*/  FMUL.FTZ R109, R109, c[0x0][0x1ec] ;  /* 0x00007b006d6d7a20 */ /* 0x000fc80000410000 */
[----:B------:R-:W-:Y:S02]  /*2200*/  @P0 FADD.FTZ R109, R36, R109 ;  /* 0x0000006d246d0221 */ /* 0x000fe40000010000 */
.L_x_326:
[----:B------:R-:W-:Y:S05]  /*2210*/  BSYNC B1 ;  /* 0x0000000000017941 */ /* 0x000fea0003800000 */
.L_x_324:
[----:B------:R-:W-:Y:S01]  /*2220*/  BSSY B1, `(.L_x_327) ;  /* 0x000000a000017945 */ /* 0x000fe20003800000 */
[----:B------:R-:W-:Y:S05]  /*2230*/  @P5 BRA `(.L_x_328) ;  /* 0x0000004000005947 */ /* 0x000fea0003800000 */
[----:B------:R-:W-:Y:S01]  /*2240*/  MOV R110, RZ ;  /* 0x000000ff006e7202 */ /* 0x000fe20000000f00 */
[----:B------:R-:W-:Y:S05]  /*2250*/  @!P0 BRA `(.L_x_329) ;  /* 0x0000006000008947 */ /* 0x000fea0003800000 */
[----:B-----5:R-:W-:Y:S01]  /*2260*/  PRMT R110, RZ, 0x7610, R33 ;  /* 0x00007610ff6e7816 */ /* 0x020fe20000000021 */
[----:B------:R-:W-:Y:S05]  /*2270*/  BRA `(.L_x_329) ;  /* 0x0000004000007947 */ /* 0x000fea0003800000 */
.L_x_328:
[----:B-----5:R-:W-:Y:S02]  /*2280*/  PRMT R110, RZ, 0x7610, R29 ;  /* 0x00007610ff6e7816 */ /* 0x020fe4000000001d */
[----:B------:R-:W-:-:S03]  /*2290*/  @P0 PRMT R37, RZ, 0x7610, R33 ;  /* 0x00007610ff250816 */ /* 0x000fc60000000021 */
[----:B------:R-:W-:-:S04]  /*22a0*/  FMUL.FTZ R110, R110, c[0x0][0x1ec] ;  /* 0x00007b006e6e7a20 */ /* 0x000fc80000410000 */
[----:B------:R-:W-:Y:S02]  /*22b0*/  @P0 FADD.FTZ R110, R37, R110 ;  /* 0x0000006e256e0221 */ /* 0x000fe40000010000 */
.L_x_329:
[----:B------:R-:W-:Y:S05]  /*22c0*/  BSYNC B1 ;  /* 0x0000000000017941 */ /* 0x000fea0003800000 */
.L_x_327:
[----:B------:R-:W-:Y:S01]  /*22d0*/  BSSY B1, `(.L_x_330) ;  /* 0x000000a000017945 */ /* 0x000fe20003800000 */
[----:B------:R-:W-:Y:S05]  /*22e0*/  @P5 BRA `(.L_x_331) ;  /* 0x0000004000005947 */ /* 0x000fea0003800000 */
[----:B------:R-:W-:Y:S01]  /*22f0*/  IMAD.MOV.U32 R111, RZ, RZ, RZ ;  /* 0x000000ffff6f7224 */ /* 0x000fe200078e00ff */
[----:B------:R-:W-:Y:S05]  /*2300*/  @!P0 BRA `(.L_x_332) ;  /* 0x0000006000008947 */ /* 0x000fea0003800000 */
[----:B-----5:R-:W-:Y:S01]  /*2310*/  PRMT R111, RZ, 0x5410, R34 ;  /* 0x00005410ff6f7816 */ /* 0x020fe20000000022 */
[----:B------:R-:W-:Y:S05]  /*2320*/  BRA `(.L_x_332) ;  /* 0x0000004000007947 */ /* 0x000fea0003800000 */
.L_x_331:
[----:B-----5:R-:W-:Y:S02]  /*2330*/  PRMT R111, RZ, 0x5410, R30 ;  /* 0x00005410ff6f7816 */ /* 0x020fe4000000001e */
[----:B------:R-:W-:-:S03]  /*2340*/  @P0 PRMT R36, RZ, 0x5410, R34 ;  /* 0x00005410ff240816 */ /* 0x000fc60000000022 */
[----:B------:R-:W-:-:S04]  /*2350*/  FMUL.FTZ R111, R111, c[0x0][0x1ec] ;  /* 0x00007b006f6f7a20 */ /* 0x000fc80000410000 */
[----:B------:R-:W-:Y:S02]  /*2360*/  @P0 FADD.FTZ R111, R36, R111 ;  /* 0x0000006f246f0221 */ /* 0x000fe40000010000 */
.L_x_332:
[----:B------:R-:W-:Y:S05]  /*2370*/  BSYNC B1 ;  /* 0x0000000000017941 */ /* 0x000fea0003800000 */
.L_x_330:
[----:B------:R-:W-:Y:S01]  /*2380*/  BSSY B1, `(.L_x_333) ;  /* 0x000000a000017945 */ /* 0x000fe20003800000 */
[----:B------:R-:W-:Y:S05]  /*2390*/  @P5 BRA `(.L_x_334) ;  /* 0x0000004000005947 */ /* 0x000fea0003800000 */
[----:B------:R-:W-:Y:S01]  /*23a0*/  HFMA2.MMA R112, -RZ, RZ, 0, 0 ;  /* 0x00000000ff707435 */ /* 0x000fe200000001ff */
[----:B------:R-:W-:Y:S05]  /*23b0*/  @!P0 BRA `(.L_x_335) ;  /* 0x0000006000008947 */ /* 0x000fea0003800000 */
[----:B-----5:R-:W-:Y:S01]  /*23c0*/  PRMT R112, RZ, 0x7610, R34 ;  /* 0x00007610ff707816 */ /* 0x020fe20000000022 */
[----:B------:R-:W-:Y:S05]  /*23d0*/  BRA `(.L_x_335) ;  /* 0x0000004000007947 */ /* 0x000fea0003800000 */
.L_x_334:
[----:B-----5:R-:W-:Y:S02]  /*23e0*/  PRMT R112, RZ, 0x7610, R30 ;  /* 0x00007610ff707816 */ /* 0x020fe4000000001e */
[----:B------:R-:W-:-:S03]  /*23f0*/  @P0 PRMT R37, RZ, 0x7610, R34 ;  /* 0x00007610ff250816 */ /* 0x000fc60000000022 */
[----:B------:R-:W-:-:S04]  /*2400*/  FMUL.FTZ R112, R112, c[0x0][0x1ec] ;  /* 0x00007b0070707a20 */ /* 0x000fc80000410000 */
[----:B------:R-:W-:Y:S02]  /*2410*/  @P0 FADD.FTZ R112, R37, R112 ;  /* 0x0000007025700221 */ /* 0x000fe40000010000 */
.L_x_335:
[----:B------:R-:W-:Y:S05]  /*2420*/  BSYNC B1 ;  /* 0x0000000000017941 */ /* 0x000fea0003800000 */
.L_x_333:
[----:B------:R-:W-:Y:S01]  /*2430*/  BSSY B1, `(.L_x_336) ;  /* 0x000000a000017945 */ /* 0x000fe20003800000 */
[----:B------:R-:W-:Y:S05]  /*2440*/  @P5 BRA `(.L_x_337) ;  /* 0x0000004000005947 */ /* 0x000fea0003800000 */
[----:B------:R-:W-:Y:S01]  /*2450*/  MOV R113, RZ ;  /* 0x000000ff00717202 */ /* 0x000fe20000000f00 */
[----:B------:R-:W-:Y:S05]  /*2460*/  @!P0 BRA `(.L_x_338) ;  /* 0x0000006000008947 */ /* 0x000fea0003800000 */
[----:B-----5:R-:W-:Y:S01]  /*2470*/  PRMT R113, RZ, 0x5410, R35 ;  /* 0x00005410ff717816 */ /* 0x020fe20000000023 */
[----:B------:R-:W-:Y:S05]  /*2480*/  BRA `(.L_x_338) ;  /* 0x0000004000007947 */ /* 0x000fea0003800000 */
.L_x_337:
[----:B-----5:R-:W-:Y:S02]  /*2490*/  PRMT R113, RZ, 0x5410, R31 ;  /* 0x00005410ff717816 */ /* 0x020fe4000000001f */
[----:B------:R-:W-:-:S03]  /*24a0*/  @P0 PRMT R36, RZ, 0x5410, R35 ;  /* 0x00005410ff240816 */ /* 0x000fc60000000023 */
[----:B------:R-:W-:-:S04]  /*24b0*/  FMUL.FTZ R113, R113, c[0x0][0x1ec] ;  /* 0x00007b0071717a20 */ /* 0x000fc80000410000 */
[----:B------:R-:W-:Y:S02]  /*24c0*/  @P0 FADD.FTZ R113, R36, R113 ;  /* 0x0000007124710221 */ /* 0x000fe40000010000 */
.L_x_338:
[----:B------:R-:W-:Y:S05]  /*24d0*/  BSYNC B1 ;  /* 0x0000000000017941 */ /* 0x000fea0003800000 */
.L_x_336:
[----:B------:R-:W-:Y:S01]  /*24e0*/  BSSY B1, `(.L_x_339) ;  /* 0x000000a000017945 */ /* 0x000fe20003800000 */
[----:B------:R-:W-:Y:S05]  /*24f0*/  @P5 BRA `(.L_x_340) ;  /* 0x0000004000005947 */ /* 0x000fea0003800000 */
[----:B------:R-:W-:Y:S01]  /*2500*/  HFMA2.MMA R114, -RZ, RZ, 0, 0 ;  /* 0x00000000ff727435 */ /* 0x000fe200000001ff */
[----:B------:R-:W-:Y:S05]  /*2510*/  @!P0 BRA `(.L_x_341) ;  /* 0x0000006000008947 */ /* 0x000fea0003800000 */
[----:B-----5:R-:W-:Y:S01]  /*2520*/  PRMT R114, RZ, 0x7610, R35 ;  /* 0x00007610ff727816 */ /* 0x020fe20000000023 */
[----:B------:R-:W-:Y:S05]  /*2530*/  BRA `(.L_x_341) ;  /* 0x0000004000007947 */ /* 0x000fea0003800000 */
.L_x_340:
[----:B-----5:R-:W-:Y:S02]  /*2540*/  PRMT R114, RZ, 0x7610, R31 ;  /* 0x00007610ff727816 */ /* 0x020fe4000000001f */
[----:B------:R-:W-:-:S03]  /*2550*/  @P0 PRMT R37, RZ, 0x7610, R35 ;  /* 0x00007610ff250816 */ /* 0x000fc60000000023 */
[----:B------:R-:W-:-:S04]  /*2560*/  FMUL.FTZ R114, R114, c[0x0][0x1ec] ;  /* 0x00007b0072727a20 */ /* 0x000fc80000410000 */
[----:B------:R-:W-:Y:S02]  /*2570*/  @P0 FADD.FTZ R114, R37, R114 ;  /* 0x0000007225720221 */ /* 0x000fe40000010000 */
.L_x_341:
[----:B------:R-:W-:Y:S05]  /*2580*/  BSYNC B1 ;  /* 0x0000000000017941 */ /* 0x000fea0003800000 */
.L_x_339:
[----:B------:R-:W-:Y:S02]  /*2590*/  MOV R119, 0x10 ;  /* 0x0000001000777802 */ /* 0x000fe40000000f00 */
[----:B------:R-:W-:Y:S02]  /*25a0*/  F2FP.BF16.PACK_AB R39, R114, R113 ;  /* 0x000000717227723e */ /* 0x000fe400000010ff */
[----:B------:R-:W-:Y:S01]  /*25b0*/  F2FP.BF16.PACK_AB R38, R112, R111 ;  /* 0x0000006f7026723e */ /* 0x000fe200000010ff */
[----:B------:R-:W-:Y:S01]  /*25c0*/  IMAD.WIDE.U32 R118, R118, R119, c[0x0][0x188] ;  /* 0x0000620076767625 */ /* 0x000fe200078e0077 */
[----:B------:R-:W-:Y:S02]  /*25d0*/  F2FP.BF16.PACK_AB R37, R110, R109 ;  /* 0x0000006d6e25723e */ /* 0x000fe400000010ff */
[----:B------:R-:W-:-:S05]  /*25e0*/  F2FP.BF16.PACK_AB R36, R108, R107 ;  /* 0x0000006b6c24723e */ /* 0x000fca00000010ff */
[----:B------:R0:W-:Y:S02]  /*25f0*/  STG.E.128 [R118.64], R36 ;  /* 0x0000002476007986 */ /* 0x0001e4000c101d04 */
.L_x_317:
[----:B------:R-:W-:Y:S05]  /*2600*/  BSYNC B0 ;  /* 0x0000000000007941 */ /* 0x000fea0003800000 */
.L_x_316:
[----:B0-----:R-:W-:Y:S01]  /*2610*/  FADD.FTZ R36, RZ, R92 ;  /* 0x0000005cff247221 */ /* 0x001fe20000010000 */
[C---:B------:R-:W-:Y:S02]  /*2620*/  ISETP.GT.U32.AND P0, PT, R18.reuse, 0xff, PT ;  /* 0x000000ff1200780c */ /* 0x040fe40003f04070 */
[----:B------:R-:W-:Y:S01]  /*2630*/  ISETP.GT.U32.AND P5, PT, R18, 0x17f, PT ;  /* 0x0000017f1200780c */ /* 0x000fe20003fa4070 */
[----:B------:R-:W-:Y:S01]  /*2640*/  FADD.FTZ R37, R91, R36 ;  /* 0x000000245b257221 */ /* 0x000fe20000010000 */
[----:B------:R-:W-:Y:S02]  /*2650*/  LOP3.LUT P6, RZ, R75, 0xff, RZ, 0xc0, !PT ;  /* 0x000000ff4bff7812 */ /* 0x000fe400078cc0ff */
[----:B------:R-:W-:Y:S01]  /*2660*/  SHF.R.U32.HI R117, RZ, 0x5, R19 ;  /* 0x00000005ff757819 */ /* 0x000fe20000011613 */
[----:B------:R-:W-:-:S03]  /*2670*/  FADD.FTZ R36, R90, R37 ;  /* 0x000000255a247221 */ /* 0x000fc60000010000 */
[----:B------:R-:W-:Y:S01]  /*2680*/  LOP3.LUT R117, R117, 0x7fffffc, RZ, 0xc0, !PT ;  /* 0x07fffffc75757812 */ /* 0x000fe200078ec0ff */
[----:B------:R-:W-:-:S04]  /*2690*/  FADD.FTZ R37, R89, R36 ;  /* 0x0000002459257221 */ /* 0x000fc80000010000 */
[----:B------:R-:W-:Y:S02]  /*26a0*/  FADD.FTZ R36, R88, R37 ;  /* 0x0000002558247221 */ /* 0x000fe40000010000 */
[----:B------:R-:W-:Y:S02]  /*26b0*/  @!P6 IADD3 R117, R117, 0x4, RZ ;  /* 0x000000047575e810 */ /* 0x000fe40007ffe0ff */
[----:B------:R-:W-:Y:S01]  /*26c0*/  FADD.FTZ R37, R87, R36 ;  /* 0x0000002457257221 */ /* 0x000fe20000010000 */
[----:B------:R-:W-:-:S03]  /*26d0*/  ISETP.GT.U32.AND P6, PT, R18, 0x1ff, PT ;  /* 0x000001ff1200780c */ /* 0x000fc60003fc4070 */
        /* <DEDUP_REMOVED lines=29> */
.L_x_354:
        /* <DEDUP_REMOVED lines=85> */
.L_x_355:
[C---:B------:R-:W-:Y:S01]  /*2e00*/  LOP3.LUT P0, RZ, R19.reuse, 0x1f, RZ, 0xc0, !PT ;  /* 0x0000001f13ff7812 */ /* 0x040fe2000780c0ff */
[----:B-1----:R-:W-:Y:S01]  /*2e10*/  FADD.FTZ R37, R120, R118 ;  /* 0x0000007678257221 */ /* 0x002fe20000010000 */
[----:B------:R-:W-:Y:S01]  /*2e20*/  SHF.R.U32.HI R38, RZ, 0x5, R19 ;  /* 0x00000005ff267819 */ /* 0x000fe20000011613 */
[----:B------:R-:W-:Y:S01]  /*2e30*/  WARPSYNC 0xffffffff ;  /* 0xffffffff00007948 */ /* 0x000fe20003800000 */
[----:B0-----:R-:W-:Y:S02]  /*2e40*/  LOP3.LUT R118, R19, 0x1f, RZ, 0xc0, !PT ;  /* 0x0000001f13767812 */ /* 0x001fe400078ec0ff */
[----:B------:R-:W-:-:S07]  /*2e50*/  LOP3.LUT R38, R38, 0x3, RZ, 0xc0, !PT ;  /* 0x0000000326267812 */ /* 0x000fce00078ec0ff */
[----:B------:R-:W-:-:S05]  /*2e60*/  @!P0 IADD3 R39, R117, R38, RZ ;  /* 0x0000002675278210 */ /* 0x000fca0007ffe0ff */
[----:B------:R0:W-:Y:S01]  /*2e70*/  @!P0 STS.64 [R39.X8], R36 ;  /* 0x0000002427008388 */ /* 0x0001e20000008a00 */
[----:B------:R-:W-:-:S11]  /*2e80*/  ISETP.GT.U32.AND P0, PT, R118, 0x3, PT ;  /* 0x000000037600780c */ /* 0x000fd60003f04070 */
[----:B------:R-:W-:Y:S01]  /*2e90*/  BAR.SYNC.DEFER_BLOCKING 0x0 ;  /* 0x0000000000007b1d */ /* 0x000fe20000010000 */
[----:B0-----:R-:W-:Y:S01]  /*2ea0*/  CS2R R36, SRZ ;  /* 0x0000000000247805 */ /* 0x001fe2000001ff00 */
[----:B------:R-:W-:Y:S01]  /*2eb0*/  @!P0 IADD3 R119, R117, R118, RZ ;  /* 0x0000007675778210 */ /* 0x000fe20007ffe0ff */
[----:B------:R-:W-:Y:S01]  /*2ec0*/  HFMA2.MMA R120, -RZ, RZ, 0, 0 ;  /* 0x00000000ff787435 */ /* 0x000fe200000001ff */
[----:B------:R-:W-:Y:S02]  /*2ed0*/  LOP3.LUT P5, RZ, R38, 0x1f, R19, 0xf8, !PT ;  /* 0x0000001f26ff7812 */ /* 0x000fe400078af813 */
[----:B------:R-:W-:Y:S03]  /*2ee0*/  BSSY B0, `(.L_x_344) ;  /* 0x00000c5000007945 */ /* 0x000fe60003800000 */
[----:B------:R-:W-:-:S04]  /*2ef0*/  @!P0 IMAD.MOV.U32 R120, RZ, RZ, R74 ;  /* 0x000000ffff788224 */ /* 0x000fc800078e004a */
[----:B------:R-:W-:Y:S01]  /*2f00*/  I2F R121, R120 ;  /* 0x0000007800797306 */ /* 0x000fe20000201400 */
[----:B------:R-:W0:Y:S04]  /*2f10*/  SHFL.DOWN PT, R123, R120, 0x2, 0x1f ;  /* 0x08401f00787b7f89 */ /* 0x000e2800000e0000 */
[----:B------:R-:W1:Y:S01]  /*2f20*/  @!P0 LDS.64 R36, [R119.X8] ;  /* 0x0000000077248984 */ /* 0x000e620000008a00 */
[----:B------:R-:W-:Y:S02]  /*2f30*/  ISETP.NE.AND P0, PT, RZ, UR6, PT ;  /* 0x00000006ff007c0c */ /* 0x000fe4000bf05270 */
[----:B0-----:R-:W0:Y:S01]  /*2f40*/  I2F R118, R123 ;  /* 0x0000007b00767306 */ /* 0x001e220000201400 */
[----:B------:R-:W-:Y:S01]  /*2f50*/  IADD3 R117, R123, R120, RZ ;  /* 0x000000787b757210 */ /* 0x000fe20007ffe0ff */
[----:B-1----:R-:W1:Y:S02]  /*2f60*/  SHFL.DOWN PT, R39, R36, 0x2, 0x1f ;  /* 0x08401f0024277f89 */ /* 0x002e6400000e0000 */
[----:B-1----:R-:W-:-:S02]  /*2f70*/  FADD.FTZ R122, -R39, R36 ;  /* 0x00000024277a7221 */ /* 0x002fc40000010100 */
[----:B0-----:R-:W-:Y:S02]  /*2f80*/  FMUL.FTZ R124, R39, R118 ;  /* 0x00000076277c7220 */ /* 0x001fe40000410000 */
[----:B------:R-:W0:Y:S01]  /*2f90*/  I2F R39, R117 ;  /* 0x0000007500277306 */ /* 0x000e220000201400 */
[----:B------:R-:W-:Y:S02]  /*2fa0*/  FMUL.FTZ R122, R122, R122 ;  /* 0x0000007a7a7a7220 */ /* 0x000fe40000410000 */
[----:B------:R-:W-:Y:S02]  /*2fb0*/  FFMA.FTZ R119, R121, R36, R124 ;  /* 0x0000002479777223 */ /* 0x000fe4000001007c */
[----:B------:R-:W-:Y:S02]  /*2fc0*/  FMUL.FTZ R121, R122, R121 ;  /* 0x000000797a797220 */ /* 0x000fe40000410000 */
[----:B------:R-:W1:Y:S02]  /*2fd0*/  SHFL.DOWN PT, R122, R37, 0x2, 0x1f ;  /* 0x08401f00257a7f89 */ /* 0x000e6400000e0000 */
[----:B------:R-:W-:-:S02]  /*2fe0*/  FMUL.FTZ R124, R121, R118 ;  /* 0x00000076797c7220 */ /* 0x000fc40000410000 */
[----:B------:R-:W2:Y:S01]  /*2ff0*/  SHFL.DOWN PT, R118, R117, 0x1, 0x1f ;  /* 0x08201f0075767f89 */ /* 0x000ea200000e0000 */
[----:B0-----:R-:W0:Y:S01]  /*3000*/  MUFU.RCP R120, R39 ;  /* 0x0000002700787308 */ /* 0x001e220000001000 */
[----:B-1----:R-:W-:Y:S02]  /*3010*/  FADD.FTZ R121, R122, R37 ;  /* 0x000000257a797221 */ /* 0x002fe40000010000 */
[C---:B0-----:R-:W-:Y:S02]  /*3020*/  FMUL.FTZ R36, R120.reuse, R119 ;  /* 0x0000007778247220 */ /* 0x041fe40000410000 */
[----:B------:R-:W-:Y:S01]  /*3030*/  FFMA.FTZ R119, R120, R124, R121 ;  /* 0x0000007c78777223 */ /* 0x000fe20000010079 */
[----:B--2---:R-:W-:Y:S02]  /*3040*/  IADD3 R122, R117, R118, RZ ;  /* 0x00000076757a7210 */ /* 0x004fe40007ffe0ff */
[----:B------:R-:W0:Y:S01]  /*3050*/  SHFL.DOWN PT, R121, R36, 0x1, 0x1f ;  /* 0x08201f0024797f89 */ /* 0x000e2200000e0000 */
[----:B------:R-:W-:Y:S03]  /*3060*/  I2F R118, R118 ;  /* 0x0000007600767306 */ /* 0x000fe60000201400 */
[----:B------:R-:W1:Y:S05]  /*3070*/  SHFL.DOWN PT, R120, R119, 0x1, 0x1f ;  /* 0x08201f0077787f89 */ /* 0x000e6a00000e0000 */
[----:B------:R-:W2:Y:S01]  /*3080*/  I2F R122, R122 ;  /* 0x0000007a007a7306 */ /* 0x000ea20000201400 */
[----:B0-----:R-:W-:-:S07]  /*3090*/  FADD.FTZ R117, R36, -R121 ;  /* 0x8000007924757221 */ /* 0x001fce0000010000 */
[----:B--2---:R-:W0:Y:S01]  /*30a0*/  MUFU.RCP R37, R122 ;  /* 0x0000007a00257308 */ /* 0x004e220000001000 */
[----:B------:R-:W-:Y:S02]  /*30b0*/  FMUL.FTZ R121, R121, R118 ;  /* 0x0000007679797220 */ /* 0x000fe40000410000 */
[----:B------:R-:W-:Y:S02]  /*30c0*/  FMUL.FTZ R124, R117, R117 ;  /* 0x00000075757c7220 */ /* 0x000fe40000410000 */
[----:B-1----:R-:W-:Y:S02]  /*30d0*/  FADD.FTZ R120, R119, R120 ;  /* 0x0000007877787221 */ /* 0x002fe40000010000 */
[C---:B------:R-:W-:Y:S02]  /*30e0*/  FMUL.FTZ R117, R39.reuse, R124 ;  /* 0x0000007c27757220 */ /* 0x040fe40000410000 */
[----:B------:R-:W-:Y:S01]  /*30f0*/  FFMA.FTZ R124, R39, R36, R121 ;  /* 0x00000024277c7223 */ /* 0x000fe20000010079 */
[----:B------:R-:W-:Y:S01]  /*3100*/  MOV R36, c[0x0][0x1e0] ;  /* 0x0000780000247a02 */ /* 0x000fe20000000f00 */
[----:B------:R-:W-:-:S02]  /*3110*/  FMUL.FTZ R117, R117, R118 ;  /* 0x0000007675757220 */ /* 0x000fc40000410000 */
[C---:B0-----:R-:W-:Y:S02]  /*3120*/  FMUL.FTZ R39, R37.reuse, R124 ;  /* 0x0000007c25277220 */ /* 0x041fe40000410000 */
[----:B------:R-:W-:-:S04]  /*3130*/  FFMA.FTZ R120, R37, R117, R120 ;  /* 0x0000007525787223 */ /* 0x000fc80000010078 */
[----:B------:R-:W0:Y:S04]  /*3140*/  SHFL.IDX PT, R39, R39, RZ, 0x1f ;  /* 0x00001fff27277589 */ /* 0x000e2800000e0000 */
[----:B------:R-:W1:Y:S01]  /*3150*/  SHFL.IDX PT, R117, R120, RZ, 0x1f ;  /* 0x00001fff78757589 */ /* 0x000e6200000e0000 */
[----:B0-----:R-:W-:Y:S02]  /*3160*/  FMUL.FTZ R37, R39, R39 ;  /* 0x0000002727257220 */ /* 0x001fe40000410000 */
[----:B-1----:R-:W-:-:S03]  /*3170*/  FFMA.FTZ R36, R117, R36, c[0x0][0x228] ;  /* 0x00008a0075247623 */ /* 0x002fc60000010024 */
[----:B------:R-:W-:-:S05]  /*3180*/  FSEL R37, R37, RZ, P0 ;  /* 0x000000ff25257208 */ /* 0x000fca0000000000 */
[----:B------:R-:W-:Y:S01]  /*3190*/  FADD.FTZ R117, R36, R37 ;  /* 0x0000002524757221 */ /* 0x000fe20000010000 */
[----:B------:R-:W-:-:S04]  /*31a0*/  @!P5 LEA R36, P6, R76, c[0x0][0x1a0], 0x2 ;  /* 0x000068004c24da11 */ /* 0x000fc800078c10ff */
[C---:B------:R-:W-:Y:S01]  /*31b0*/  @!P5 LEA.HI.X R37, R76.reuse, c[0x0][0x1a4], R116, 0x2, P6 ;  /* 0x000069004c25da11 */ /* 0x040fe200030f1474 */
[----:B------:R-:W0:Y:S04]  /*31c0*/  MUFU.RSQ R117, R117 ;  /* 0x0000007500757308 */ /* 0x000e280000001400 */
[----:B------:R1:W-:Y:S02]  /*31d0*/  @!P5 STG.E [R36.64], R39 ;  /* 0x000000272400d986 */ /* 0x0003e4000c101904 */
[----:B-1----:R-:W-:-:S04]  /*31e0*/  @!P5 LEA R36, P6, R76, c[0x0][0x1a8], 0x2 ;  /* 0x00006a004c24da11 */ /* 0x002fc800078c10ff */
[----:B------:R-:W-:-:S05]  /*31f0*/  @!P5 LEA.HI.X R37, R76, c[0x0][0x1ac], R116, 0x2, P6 ;  /* 0x00006b004c25da11 */ /* 0x000fca00030f1474 */
[----:B0-----:R0:W-:Y:S01]  /*3200*/  @!P5 STG.E [R36.64], R117 ;  /* 0x000000752400d986 */ /* 0x0011e2000c101904 */
[----:B-----5:R-:W-:-:S13]  /*3210*/  ISETP.GE.AND P5, PT, R115, 0x1, PT ;  /* 0x000000017300780c */ /* 0x020fda0003fa6270 */
[----:B------:R-:W-:Y:S05]  /*3220*/  @!P5 BRA `(.L_x_345) ;  /* 0x000009000000d947 */ /* 0x000fea0003800000 */
[----:B0-----:R-:W-:Y:S01]  /*3230*/  IADD3 R115, R115, -0x1, RZ ;  /* 0xffffffff73737810 */ /* 0x001fe20007ffe0ff */
[----:B------:R-:W-:Y:S01]  /*3240*/  BSSY B1, `(.L_x_346) ;  /* 0x0000028000017945 */ /* 0x000fe20003800000 */
[----:B------:R-:W-:-:S03]  /*3250*/  FSEL R116, R39, RZ, !P0 ;  /* 0x000000ff27747208 */ /* 0x000fc60004000000 */
[----:B------:R-:W-:-:S05]  /*3260*/  IMAD R115, R115, c[0x0][0x168], RZ ;  /* 0x00005a0073737a24 */ /* 0x000fca00078e02ff */
[----:B------:R-:W-:-:S04]  /*3270*/  SHF.R.S32.HI R36, RZ, 0x1f, R115 ;  /* 0x0000001fff247819 */ /* 0x000fc80000011473 */
[----:B------:R-:W-:Y:S02]  /*3280*/  LEA.HI R36, R36, R115, RZ, 0x3 ;  /* 0x0000007324247211 */ /* 0x000fe400078f18ff */
[----:B------:R-:W-:-:S04]  /*3290*/  LOP3.LUT R115, R19, 0x7f, RZ, 0xc0, !PT ;  /* 0x0000007f13737812 */ /* 0x000fc800078ec0ff */
[----:B------:R-:W-:Y:S01]  /*32a0*/  LEA.HI.SX32 R115, R36, R115, 0x1d ;  /* 0x0000007324737211 */ /* 0x000fe200078feaff */
[----:B------:R-:W-:Y:S05]  /*32b0*/  @!P1 BRA `(.L_x_347) ;  /* 0x0000020000009947 */ /* 0x000fea0003800000 */
[--C-:B------:R-:W-:Y:S02]  /*32c0*/  FADD.FTZ R36, R92, -R116.reuse ;  /* 0x800000745c247221 */ /* 0x100fe40000010000 */
        /* <DEDUP_REMOVED lines=31> */
.L_x_347:
[----:B------:R-:W-:Y:S05]  /*34c0*/  BSYNC B1 ;  /* 0x0000000000017941 */ /* 0x000fea0003800000 */
.L_x_346:
        /* <DEDUP_REMOVED lines=34> */
.L_x_349:
[----:B------:R-:W-:Y:S05]  /*36f0*/  BSYNC B1 ;  /* 0x0000000000017941 */ /* 0x000fea0003800000 */
.L_x_348:
        /* <DEDUP_REMOVED lines=9> */
[----:B------:R-:W-:Y:S01]  /*3790*/  FADD.FTZ R118, R102, -R116 ;  /* 0x8000007466767221 */ /* 0x000fe20000010000 */
[----:B------:R-:W-:Y:S01]  /*37a0*/  F2FP.BF16.PACK_AB R36, R37, R36 ;  /* 0x000000242524723e */ /* 0x000fe200000010ff */
[C---:B------:R-:W-:Y:S02]  /*37b0*/  FMUL.FTZ R37, R117.reuse, R38 ;  /* 0x0000002675257220 */ /* 0x040fe40000410000 */
[----:B------:R-:W-:Y:S02]  /*37c0*/  FMUL.FTZ R118, R117, R118 ;  /* 0x0000007675767220 */ /* 0x000fe40000410000 */
[----:B------:R-:W-:Y:S02]  /*37d0*/  FFMA.FTZ R37, R52, R37, R40 ;  /* 0x0000002534257223 */ /* 0x000fe40000010028 */
[----:B------:R-:W-:-:S02]  /*37e0*/  FFMA.FTZ R118, R55, R118, R61 ;  /* 0x0000007637767223 */ /* 0x000fc4000001003d */
[--C-:B------:R-:W-:Y:S02]  /*37f0*/  FADD.FTZ R120, R103, -R116.reuse ;  /* 0x8000007467787221 */ /* 0x100fe40000010000 */
[--C-:B------:R-:W-:Y:S01]  /*3800*/  FADD.FTZ R38, R104, -R116.reuse ;  /* 0x8000007468267221 */ /* 0x100fe20000010000 */
[----:B------:R-:W-:Y:S01]  /*3810*/  F2FP.BF16.PACK_AB R37, R118, R37 ;  /* 0x000000257625723e */ /* 0x000fe200000010ff */
[--C-:B------:R-:W-:Y:S01]  /*3820*/  FADD.FTZ R122, R105, -R116.reuse ;  /* 0x80000074697a7221 */ /* 0x100fe20000010000 */
[----:B------:R-:W-:Y:S01]  /*3830*/  HFMA2.MMA R118, -RZ, RZ, 0, 9.5367431640625e-07 ;  /* 0x00000010ff767435 */ /* 0x000fe200000001ff */
[----:B------:R-:W-:Y:S02]  /*3840*/  FADD.FTZ R124, R106, -R116 ;  /* 0x800000746a7c7221 */ /* 0x000fe40000010000 */
[C---:B------:R-:W-:Y:S02]  /*3850*/  FMUL.FTZ R120, R117.reuse, R120 ;  /* 0x0000007875787220 */ /* 0x040fe40000410000 */
[----:B------:R-:W-:-:S02]  /*3860*/  FMUL.FTZ R39, R117, R38 ;  /* 0x0000002675277220 */ /* 0x000fc40000410000 */
[C---:B------:R-:W-:Y:S02]  /*3870*/  FMUL.FTZ R119, R117.reuse, R122 ;  /* 0x0000007a75777220 */ /* 0x040fe40000410000 */
[----:B------:R-:W-:Y:S02]  /*3880*/  FMUL.FTZ R124, R117, R124 ;  /* 0x0000007c757c7220 */ /* 0x000fe40000410000 */
[----:B------:R-:W-:Y:S02]  /*3890*/  FFMA.FTZ R38, R54, R120, R41 ;  /* 0x0000007836267223 */ /* 0x000fe40000010029 */
        /* <DEDUP_REMOVED lines=8> */
.L_x_351:
[----:B------:R-:W-:Y:S05]  /*3920*/  BSYNC B1 ;  /* 0x0000000000017941 */ /* 0x000fea0003800000 */
.L_x_350:
        /* <DEDUP_REMOVED lines=22> */
[----:B------:R-:W-:Y:S02]  /*3a90*/  FFMA.FTZ R38, R66, R119, R78 ;  /* 0x0000007742267223 */ /* 0x000fe4000001004e */
[----:B------:R-:W-:Y:S01]  /*3aa0*/  FFMA.FTZ R37, R64, R122, R73 ;  /* 0x0000007a40257223 */ /* 0x000fe20000010049 */
[----:B------:R-:W-:Y:S01]  /*3ab0*/  F2FP.BF16.PACK_AB R36, R117, R116 ;  /* 0x000000747524723e */ /* 0x000fe200000010ff */
[----:B------:R-:W-:Y:S01]  /*3ac0*/  FFMA.FTZ R119, R70, R118, R81 ;  /* 0x0000007646777223 */ /* 0x000fe20000010051 */
[----:B------:R-:W-:Y:S01]  /*3ad0*/  MOV R116, 0x10 ;  /* 0x0000001000747802 */ /* 0x000fe20000000f00 */
[----:B------:R-:W-:-:S03]  /*3ae0*/  FFMA.FTZ R120, R67, R120, R79 ;  /* 0x0000007843787223 */ /* 0x000fc6000001004f */
[----:B------:R-:W-:Y:S01]  /*3af0*/  F2FP.BF16.PACK_AB R38, R119, R38 ;  /* 0x000000267726723e */ /* 0x000fe200000010ff */
[----:B------:R-:W-:Y:S01]  /*3b00*/  IMAD.WIDE.U32 R116, R115, R116, c[0x0][0x208] ;  /* 0x0000820073747625 */ /* 0x000fe200078e0074 */
[----:B------:R-:W-:-:S05]  /*3b10*/  F2FP.BF16.PACK_AB R37, R120, R37 ;  /* 0x000000257825723e */ /* 0x000fca00000010ff */
[----:B------:R0:W-:Y:S02]  /*3b20*/  STG.E.128 [R116.64], R36 ;  /* 0x0000002474007986 */ /* 0x0001e4000c101d04 */
.L_x_345:
[----:B0-----:R-:W-:Y:S05]  /*3b30*/  BSYNC B0 ;  /* 0x0000000000007941 */ /* 0x001fea0003800000 */
.L_x_344:
[----:B------:R-:W-:Y:S02]  /*3b40*/  IADD3 R76, R76, c[0x0][0x160], RZ ;  /* 0x000058004c4c7a10 */ /* 0x000fe40007ffe0ff */
[----:B------:R-:W-:Y:S02]  /*3b50*/  LOP3.LUT P5, RZ, R75, 0xff, RZ, 0xc0, !PT ;  /* 0x000000ff4bff7812 */ /* 0x000fe400078ac0ff */
[----:B------:R-:W-:Y:S02]  /*3b60*/  ISETP.GE.AND P0, PT, R76, c[0x0][0x164], PT ;  /* 0x000059004c007a0c */ /* 0x000fe40003f06270 */
[----:B------:R-:W-:-:S11]  /*3b70*/  SEL R75, RZ, 0x1, P5 ;  /* 0x00000001ff4b7807 */ /* 0x000fd60002800000 */
[----:B------:R-:W-:Y:S01]  /*3b80*/  @P0 CALL.REL.NOINC `(.L_x_352) ;  /* 0x0000001000000944 */ /* 0x000fe20003c00000 */
[----:B------:R-:W-:Y:S05]  /*3b90*/  BRA `(.L_x_353) ;  /* 0xffffce3000007947 */ /* 0x000fea000383ffff */
.L_x_352:
[----:B------:R-:W-:Y:S05]  /*3ba0*/  EXIT ;  /* 0x000000000000794d */ /* 0x000fea0003800000 */
.L_x_342:
[----:B------:R-:W-:Y:S01]  /*3bb0*/  HFMA2.MMA R121, -RZ, RZ, 0, 5.9604644775390625e-08 ;  /* 0x00000001ff797435 */ /* 0x000fe200000001ff */
[----:B------:R-:W-:Y:S01]  /*3bc0*/  IMAD.MOV.U32 R118, RZ, RZ, R36 ;  /* 0x000000ffff767224 */ /* 0x000fe200078e0024 */
[----:B------:R-:W-:Y:S02]  /*3bd0*/  MOV R119, 0x1f ;  /* 0x0000001f00777802 */ /* 0x000fe40000000f00 */
[----:B------:R-:W-:Y:S02]  /*3be0*/  MOV R120, 0xffffffff ;  /* 0xffffffff00787802 */ /* 0x000fe40000000f00 */
[----:B------:R-:W-:Y:S02]  /*3bf0*/  MOV R38, 0x3c10 ;  /* 0x00003c1000267802 */ /* 0x000fe40000000f00 */
[----:B-----5:R-:W-:Y:S05]  /*3c00*/  CALL.REL.NOINC `($__internal_2_$__cuda_sm70_shflsync_bfly_p) ;  /* 0x000007b000007944 */ /* 0x020fea0003c00000 */
[----:B01----:R-:W-:Y:S05]  /*3c10*/  BRA `(.L_x_354) ;  /* 0xffffec9000007947 */ /* 0x003fea000383ffff */
.L_x_343:
[----:B------:R-:W-:Y:S01]  /*3c20*/  HFMA2.MMA R121, -RZ, RZ, 0, 1.1920928955078125e-07 ;  /* 0x00000002ff797435 */ /* 0x000fe200000001ff */
[----:B------:R-:W-:Y:S02]  /*3c30*/  MOV R118, R123 ;  /* 0x0000007b00767202 */ /* 0x000fe40000000f00 */
[----:B------:R-:W-:Y:S02]  /*3c40*/  MOV R119, 0x1f ;  /* 0x0000001f00777802 */ /* 0x000fe40000000f00 */
[----:B------:R-:W-:-:S02]  /*3c50*/  MOV R120, 0xffffffff ;  /* 0xffffffff00787802 */ /* 0x000fc40000000f00 */
[----:B------:R-:W-:Y:S02]  /*3c60*/  MOV R38, 0x3c80 ;  /* 0x00003c8000267802 */ /* 0x000fe40000000f00 */
[----:B0----5:R-:W-:Y:S05]  /*3c70*/  CALL.REL.NOINC `($__internal_2_$__cuda_sm70_shflsync_bfly_p) ;  /* 0x0000074000007944 */ /* 0x021fea0003c00000 */
[----:B0-----:R-:W-:Y:S01]  /*3c80*/  HFMA2.MMA R119, -RZ, RZ, 0, 1.847743988037109375e-06 ;  /* 0x0000001fff777435 */ /* 0x001fe200000001ff */
[----:B-1----:R-:W-:Y:S01]  /*3c90*/  FADD.FTZ R118, R123, R120 ;  /* 0x000000787b767221 */ /* 0x002fe20000010000 */
[----:B------:R-:W-:Y:S01]  /*3ca0*/  MOV R120, 0xffffffff ;  /* 0xffffffff00787802 */ /* 0x000fe20000000f00 */
[----:B------:R-:W-:Y:S01]  /*3cb0*/  IMAD.MOV.U32 R121, RZ, RZ, 0x4 ;  /* 0x00000004ff797424 */ /* 0x000fe200078e00ff */
[----:B------:R-:W-:Y:S02]  /*3cc0*/  MOV R38, 0x3ce0 ;  /* 0x00003ce000267802 */ /* 0x000fe40000000f00 */
[----:B------:R-:W-:Y:S05]  /*3cd0*/  CALL.REL.NOINC `($__internal_2_$__cuda_sm70_shflsync_bfly_p) ;  /* 0x000006e000007944 */ /* 0x000fea0003c00000 */
[----:B0-----:R-:W-:Y:S01]  /*3ce0*/  HFMA2.MMA R121, -RZ, RZ, 0, 4.76837158203125e-07 ;  /* 0x00000008ff797435 */ /* 0x001fe200000001ff */
[----:B-1----:R-:W-:Y:S01]  /*3cf0*/  FADD.FTZ R118, R118, R120 ;  /* 0x0000007876767221 */ /* 0x002fe20000010000 */
[----:B------:R-:W-:Y:S02]  /*3d00*/  MOV R119, 0x1f ;  /* 0x0000001f00777802 */ /* 0x000fe40000000f00 */
[----:B------:R-:W-:Y:S02]  /*3d10*/  MOV R120, 0xffffffff ;  /* 0xffffffff00787802 */ /* 0x000fe40000000f00 */
[----:B------:R-:W-:-:S02]  /*3d20*/  MOV R38, 0x3d40 ;  /* 0x00003d4000267802 */ /* 0x000fc40000000f00 */
[----:B------:R-:W-:Y:S05]  /*3d30*/  CALL.REL.NOINC `($__internal_2_$__cuda_sm70_shflsync_bfly_p) ;  /* 0x0000068000007944 */ /* 0x000fea0003c00000 */
[----:B0-----:R-:W-:Y:S01]  /*3d40*/  HFMA2.MMA R121, -RZ, RZ, 0, 9.5367431640625e-07 ;  /* 0x00000010ff797435 */ /* 0x001fe200000001ff */
[----:B-1----:R-:W-:Y:S01]  /*3d50*/  FADD.FTZ R118, R118, R120 ;  /* 0x0000007876767221 */ /* 0x002fe20000010000 */
[----:B------:R-:W-:Y:S01]  /*3d60*/  MOV R119, 0x1f ;  /* 0x0000001f00777802 */ /* 0x000fe20000000f00 */
[----:B------:R-:W-:Y:S01]  /*3d70*/  IMAD.MOV.U32 R120, RZ, RZ, -0x1 ;  /* 0xffffffffff787424 */ /* 0x000fe200078e00ff */
[----:B------:R-:W-:-:S02]  /*3d80*/  MOV R38, 0x3da0 ;  /* 0x00003da000267802 */ /* 0x000fc40000000f00 */
[----:B------:R-:W-:Y:S05]  /*3d90*/  CALL.REL.NOINC `($__internal_2_$__cuda_sm70_shflsync_bfly_p) ;  /* 0x0000062000007944 */ /* 0x000fea0003c00000 */
[----:B-1----:R-:W-:Y:S01]  /*3da0*/  FADD.FTZ R36, R118, R120 ;  /* 0x0000007876247221 */ /* 0x002fe20000010000 */
[----:B0-----:R-:W-:Y:S01]  /*3db0*/  HFMA2.MMA R121, -RZ, RZ, 0, 5.9604644775390625e-08 ;  /* 0x00000001ff797435 */ /* 0x001fe200000001ff */
[----:B------:R-:W-:-:S02]  /*3dc0*/  MOV R119, 0x1f ;  /* 0x0000001f00777802 */ /* 0x000fc40000000f00 */
[----:B------:R-:W-:Y:S01]  /*3dd0*/  FMUL.FTZ R36, R69, R36 ;  /* 0x0000002445247220 */ /* 0x000fe20000410000 */
[----:B------:R-:W-:-:S03]  /*3de0*/  MOV R120, 0xffffffff ;  /* 0xffffffff00787802 */ /* 0x000fc60000000f00 */
        /* <DEDUP_REMOVED lines=65> */
[----:B------:R-:W-:-:S04]  /*4200*/  MOV R38, 0x4230 ;  /* 0x0000423000267802 */ /* 0x000fc80000000f00 */
[----:B------:R-:W-:Y:S02]  /*4210*/  MOV R118, R37 ;  /* 0x0000002500767202 */ /* 0x000fe40000000f00 */
[----:B------:R-:W-:Y:S05]  /*4220*/  CALL.REL.NOINC `($__internal_2_$__cuda_sm70_shflsync_bfly_p) ;  /* 0x0000019000007944 */ /* 0x000fea0003c00000 */
[----:B0-----:R-:W-:Y:S01]  /*4230*/  HFMA2.MMA R121, -RZ, RZ, 0, 1.1920928955078125e-07 ;  /* 0x00000002ff797435 */ /* 0x001fe200000001ff */
[----:B-1----:R-:W-:Y:S01]  /*4240*/  FADD.FTZ R118, R37, R120 ;  /* 0x0000007825767221 */ /* 0x002fe20000010000 */
[----:B------:R-:W-:Y:S02]  /*4250*/  MOV R119, 0x1f ;  /* 0x0000001f00777802 */ /* 0x000fe40000000f00 */
[----:B------:R-:W-:Y:S02]  /*4260*/  MOV R120, 0xffffffff ;  /* 0xffffffff00787802 */ /* 0x000fe40000000f00 */
[----:B------:R-:W-:Y:S02]  /*4270*/  MOV R38, 0x4290 ;  /* 0x0000429000267802 */ /* 0x000fe40000000f00 */
[----:B------:R-:W-:Y:S05]  /*4280*/  CALL.REL.NOINC `($__internal_2_$__cuda_sm70_shflsync_bfly_p) ;  /* 0x0000013000007944 */ /* 0x000fea0003c00000 */
[----:B0-----:R-:W-:Y:S01]  /*4290*/  HFMA2.MMA R121, -RZ, RZ, 0, 2.384185791015625e-07 ;  /* 0x00000004ff797435 */ /* 0x001fe200000001ff */
[----:B-1----:R-:W-:Y:S01]  /*42a0*/  FADD.FTZ R118, R118, R120 ;  /* 0x0000007876767221 */ /* 0x002fe20000010000 */
[----:B------:R-:W-:Y:S01]  /*42b0*/  MOV R120, 0xffffffff ;  /* 0xffffffff00787802 */ /* 0x000fe20000000f00 */
[----:B------:R-:W-:Y:S01]  /*42c0*/  IMAD.MOV.U32 R119, RZ, RZ, 0x1f ;  /* 0x0000001fff777424 */ /* 0x000fe200078e00ff */
[----:B------:R-:W-:-:S02]  /*42d0*/  MOV R38, 0x42f0 ;  /* 0x000042f000267802 */ /* 0x000fc40000000f00 */
[----:B------:R-:W-:Y:S05]  /*42e0*/  CALL.REL.NOINC `($__internal_2_$__cuda_sm70_shflsync_bfly_p) ;  /* 0x000000d000007944 */ /* 0x000fea0003c00000 */
[----:B0-----:R-:W-:Y:S01]  /*42f0*/  HFMA2.MMA R121, -RZ, RZ, 0, 4.76837158203125e-07 ;  /* 0x00000008ff797435 */ /* 0x001fe200000001ff */
[----:B-1----:R-:W-:Y:S01]  /*4300*/  FADD.FTZ R118, R118, R120 ;  /* 0x0000007876767221 */ /* 0x002fe20000010000 */
[----:B------:R-:W-:-:S02]  /*4310*/  MOV R119, 0x1f ;  /* 0x0000001f00777802 */ /* 0x000fc40000000f00 */
[----:B------:R-:W-:Y:S02]  /*4320*/  MOV R120, 0xffffffff ;  /* 0xffffffff00787802 */ /* 0x000fe40000000f00 */
[----:B------:R-:W-:Y:S02]  /*4330*/  MOV R38, 0x4350 ;  /* 0x0000435000267802 */ /* 0x000fe40000000f00 */
[----:B------:R-:W-:Y:S05]  /*4340*/  CALL.REL.NOINC `($__internal_2_$__cuda_sm70_shflsync_bfly_p) ;  /* 0x0000007000007944 */ /* 0x000fea0003c00000 */
[----:B0-----:R-:W-:Y:S01]  /*4350*/  HFMA2.MMA R121, -RZ, RZ, 0, 9.5367431640625e-07 ;  /* 0x00000010ff797435 */ /* 0x001fe200000001ff */
[----:B-1----:R-:W-:Y:S01]  /*4360*/  FADD.FTZ R118, R118, R120 ;  /* 0x0000007876767221 */ /* 0x002fe20000010000 */
[----:B------:R-:W-:Y:S02]  /*4370*/  MOV R119, 0x1f ;  /* 0x0000001f00777802 */ /* 0x000fe40000000f00 */
[----:B------:R-:W-:Y:S02]  /*4380*/  MOV R120, 0xffffffff ;  /* 0xffffffff00787802 */ /* 0x000fe40000000f00 */
[----:B------:R-:W-:Y:S02]  /*4390*/  MOV R38, 0x43b0 ;  /* 0x000043b000267802 */ /* 0x000fe40000000f00 */
[----:B------:R-:W-:Y:S05]  /*43a0*/  CALL.REL.NOINC `($__internal_2_$__cuda_sm70_shflsync_bfly_p) ;  /* 0x0000001000007944 */ /* 0x000fea0003c00000 */
[----:B01----:R-:W-:Y:S05]  /*43b0*/  BRA `(.L_x_355) ;  /* 0xffffea4000007947 */ /* 0x003fea000383ffff */
        .weak           $__internal_2_$__cuda_sm70_shflsync_bfly_p
        .type           $__internal_2_$__cuda_sm70_shflsync_bfly_p,@function
        .size           $__internal_2_$__cuda_sm70_shflsync_bfly_p,(.L_x_29066 - $__internal_2_$__cuda_sm70_shflsync_bfly_p)
$__internal_2_$__cuda_sm70_shflsync_bfly_p:
[----:B------:R-:W-:Y:S01]  /*43c0*/  HFMA2.MMA R39, -RZ, RZ, 0, 0 ;  /* 0x00000000ff277435 */ /* 0x000fe200000001ff */
[----:B------:R-:W-:Y:S04]  /*43d0*/  WARPSYNC R120 ;  /* 0x0000007800007348 */ /* 0x000fe80003800000 */
[----:B------:R0:W1:Y:S01]  /*43e0*/  SHFL.BFLY PT, R120, R118, R121, R119 ;  /* 0x0c00007976787389 */ /* 0x00006200000e0077 */
[----:B------:R-:W-:Y:S05]  /*43f0*/  RET.REL.NODEC R38 `(_ZN10layer_norm13ln_fwd_kernelINS_13Kernel_traitsI13__nv_bfloat16S2_S2_S2_fjLj4096ELj1ELj1ELj4ELj16ENS_18Kernel_traits_baseILj4096ES2_S2_S2_S2_fjLj128EEEEELb0ELb0ELb1ELb0EEEvNS_9FwdParamsE) ;  /* 0xffffbc0026007950 */ /* 0x000fea0003c3ffff */
.L_x_356:
        /* <DEDUP_REMOVED lines=16> */
.L_x_29066:


//--------------------- .text._ZN10layer_norm13ln_fwd_kernelINS_13Kernel_traitsI13__nv_bfloat16S2_S2_S2_fjLj4096ELj1ELj1ELj4ELj16ENS_18Kernel_traits_baseILj4096ES2_S2_S2_S2_fjLj128EEEEELb0ELb0ELb1ELb1EEEvNS_9FwdParamsE --------------------------
	.section	.text._ZN10layer_norm13ln_fwd_kernelINS_13Kernel_traitsI13__nv_bfloat16S2_S2_S2_fjLj4096ELj1ELj1ELj4ELj16ENS_18Kernel_traits_baseILj4096ES2_S2_S2_S2_fjLj128EEEEELb0ELb0ELb1ELb1EEEvNS_9FwdParamsE,"ax",@progbits
	.sectioninfo	@"SHI_REGISTERS=128"
	.align	128
        .global         _ZN10layer_norm13ln_fwd_kernelINS_13Kernel_traitsI13__nv_bfloat16S2_S2_S2_fjLj4096ELj1ELj1ELj4ELj16ENS_18Kernel_traits_baseILj4096ES2_S2_S2_S2_fjLj128EEEEELb0ELb0ELb1ELb1EEEvNS_9FwdParamsE
        .type           _ZN10layer_norm13ln_fwd_kernelINS_13Kernel_traitsI13__nv_bfloat16S2_S2_S2_fjLj4096ELj1ELj1ELj4ELj16ENS_18Kernel_traits_baseILj4096ES2_S2_S2_S2_fjLj128EEEEELb0ELb0ELb1ELb1EEEvNS_9FwdParamsE,@function
        .size           _ZN10layer_norm13ln_fwd_kernelINS_13Kernel_traitsI13__nv_bfloat16S2_S2_S2_fjLj4096ELj1ELj1ELj4ELj16ENS_18Kernel_traits_baseILj4096ES2_S2_S2_S2_fjLj128EEEEELb0ELb0ELb1ELb1EEEvNS_9FwdParamsE,(.L_x_29067 - _ZN10layer_norm13ln_fwd_kernelINS_13Kernel_traitsI13__nv_bfloat16S2_S2_S2_fjLj4096ELj1ELj1ELj4ELj16ENS_18Kernel_traits_baseILj4096ES2_S2_S2_S2_fjLj128EEEEELb0ELb0ELb1ELb1EEEvNS_9FwdParamsE)
        .other          _ZN10layer_norm13ln_fwd_kernelINS_13Kernel_traitsI13__nv_bfloat16S2_S2_S2_fjLj4096ELj1ELj1ELj4ELj16ENS_18Kernel_traits_baseILj4096ES2_S2_S2_S2_fjLj128EEEEELb0ELb0ELb1ELb1EEEvNS_9FwdParamsE,@"STO_CUDA_ENTRY STV_DEFAULT"
_ZN10layer_norm13ln_fwd_kernelINS_13Kernel_traitsI13__nv_bfloat16S2_S2_S2_fjLj4096ELj1ELj1ELj4ELj16ENS_18Kernel_traits_baseILj4096ES2_S2_S2_S2_fjLj128EEEEELb0ELb0ELb1ELb1EEEvNS_9FwdParamsE:
.text._ZN10layer_norm13ln_fwd_kernelINS_13Kernel_traitsI13__nv_bfloat16S2_S2_S2_fjLj4096ELj1ELj1ELj4ELj16ENS_18Kernel_traits_baseILj4096ES2_S2_S2_S2_fjLj128EEEEELb0ELb0ELb1ELb1EEEvNS_9FwdParamsE:
        /* <DEDUP_REMOVED lines=12> */
[----:B------:R0:W5:Y:S04]  /*00c0*/  @P0 LDG.E.128 R36, [R4.64+0x1000] ;  /* 0x0010000404240981 */ /* 0x000168000c1e1d00 */
[----:B------:R0:W5:Y:S01]  /*00d0*/  @P0 LDG.E.128 R32, [R4.64+0x1800] ;  /* 0x0018000404200981 */ /* 0x000162000c1e1d00 */
[----:B------:R-:W-:-:S02]  /*00e0*/  SHF.R.U32.HI R74, RZ, 0x7, R66 ;  /* 0x00000007ff4a7819 */ /* 0x000fc40000011642 */
[----:B------:R-:W-:-:S04]  /*00f0*/  IADD3 R2, P2, R0, c[0x0][0x1b0], RZ ;  /* 0x00006c0000027a10 */ /* 0x000fc80007f5e0ff */
[----:B------:R-:W-:Y:S02]  /*0100*/  IADD3.X R3, RZ, c[0x0][0x1b4], RZ, P2, !PT ;  /* 0x00006d00ff037a10 */ /* 0x000fe400017fe4ff */
[----:B-1----:R-:W-:-:S04]  /*0110*/  IADD3 R75, R74, UR6, RZ ;  /* 0x000000064a4b7c10 */ /* 0x002fc8000fffe0ff */
[----:B------:R-:W-:-:S13]  /*0120*/  ISETP.GE.AND P1, PT, R75, c[0x0][0x164], PT ;  /* 0x000059004b007a0c */ /* 0x000fda0003f26270 */
[----:B------:R-:W-:Y:S05]  /*0130*/  @P1 EXIT ;  /* 0x000000000000194d */ /* 0x000fea0003800000 */
[----:B0-----:R0:W2:Y:S04]  /*0140*/  LDG.E.128 R40, [R2.64+0x1000] ;  /* 0x0010000402287981 */ /* 0x0010a8000c1e1d00 */
[----:B------:R0:W3:Y:S04]  /*0150*/  LDG.E.128 R44, [R2.64+0x1800] ;  /* 0x00180004022c7981 */ /* 0x0000e8000c1e1d00 */
[----:B------:R0:W4:Y:S01]  /*0160*/  LDG.E.128 R28, [R2.64] ;  /* 0x00000004021c7981 */ /* 0x000122000c1e1d00 */
[----:B-----5:R-:W-:Y:S01]  /*0170*/  @!P0 CS2R R32, SRZ ;  /* 0x0000000000208805 */ /* 0x020fe2000001ff00 */
[----:B------:R-:W-:Y:S01]  /*0180*/  @!P0 CS2R R8, SRZ ;  /* 0x0000000000088805 */ /* 0x000fe2000001ff00 */
[----:B------:R-:W-:Y:S01]  /*0190*/  @!P0 CS2R R10, SRZ ;  /* 0x00000000000a8805 */ /* 0x000fe2000001ff00 */
[----:B------:R0:W5:Y:S01]  /*01a0*/  LDG.E.128 R24, [R2.64+0x800] ;  /* 0x0008000402187981 */ /* 0x000162000c1e1d00 */
[----:B------:R-:W-:Y:S01]  /*01b0*/  @!P0 CS2R R48, SRZ ;  /* 0x0000000000308805 */ /* 0x000fe2000001ff00 */
[----:B------:R-:W-:Y:S01]  /*01c0*/  @!P0 CS2R R50, SRZ ;  /* 0x0000000000328805 */ /* 0x000fe2000001ff00 */
[--C-:B------:R-:W-:Y:S01]  /*01d0*/  PRMT R0, RZ, 0x5410, R32.reuse ;  /* 0x00005410ff007816 */ /* 0x100fe20000000020 */
[----:B------:R-:W-:Y:S01]  /*01e0*/  @!P0 CS2R R36, SRZ ;  /* 0x0000000000248805 */ /* 0x000fe2000001ff00 */
[----:B------:R-:W-:Y:S01]  /*01f0*/  PRMT R67, RZ, 0x7610, R32 ;  /* 0x00007610ff437816 */ /* 0x000fe20000000020 */
[----:B------:R-:W-:Y:S01]  /*0200*/  HFMA2.MMA R32, -RZ, RZ, 0, 5.9604644775390625e-08 ;  /* 0x00000001ff207435 */ /* 0x000fe200000001ff */
[----:B------:R-:W-:Y:S01]  /*0210*/  @!P0 CS2R R38, SRZ ;  /* 0x0000000000268805 */ /* 0x000fe2000001ff00 */
[----:B------:R-:W-:Y:S01]  /*0220*/  @!P0 CS2R R34, SRZ ;  /* 0x0000000000228805 */ /* 0x000fe2000001ff00 */
[----:B------:R-:W-:Y:S01]  /*0230*/  SHF.L.U32 R74, R74, 0x2, RZ ;  /* 0x000000024a4a7819 */ /* 0x000fe200000006ff */
[----:B------:R-:W-:Y:S01]  /*0240*/  ULDC.U8 UR6, c[0x0][0x1f0] ;  /* 0x00007c0000067ab9 */ /* 0x000fe20000000000 */
[----:B------:R-:W-:-:S02]  /*0250*/  SHF.R.U32.HI R83, RZ, 0x5, R66 ;  /* 0x00000005ff537819 */ /* 0x000fc40000011642 */
        /* <DEDUP_REMOVED lines=22> */
[--C-:B0-----:R-:W-:Y:S02]  /*03c0*/  PRMT R3, RZ, 0x5410, R39.reuse ;  /* 0x00005410ff037816 */ /* 0x101fe40000000027 */
[----:B------:R-:W-:-:S02]  /*03d0*/  PRMT R2, RZ, 0x7610, R39 ;  /* 0x00007610ff027816 */ /* 0x000fc40000000027 */
[--C-:B------:R-:W-:Y:S02]  /*03e0*/  PRMT R68, RZ, 0x5410, R33.reuse ;  /* 0x00005410ff447816 */ /* 0x100fe40000000021 */
[----:B------:R-:W-:Y:S02]  /*03f0*/  PRMT R69, RZ, 0x7610, R33 ;  /* 0x00007610ff457816 */ /* 0x000fe40000000021 */
[--C-:B------:R-:W-:Y:S02]  /*0400*/  PRMT R70, RZ, 0x5410, R34.reuse ;  /* 0x00005410ff467816 */ /* 0x100fe40000000022 */
[----:B------:R-:W-:Y:S02]  /*0410*/  PRMT R72, RZ, 0x7610, R34 ;  /* 0x00007610ff487816 */ /* 0x000fe40000000022 */
[--C-:B------:R-:W-:Y:S02]  /*0420*/  PRMT R71, RZ, 0x5410, R35.reuse ;  /* 0x00005410ff477816 */ /* 0x100fe40000000023 */
[----:B------:R-:W-:-:S02]  /*0430*/  PRMT R73, RZ, 0x7610, R35 ;  /* 0x00007610ff497816 */ /* 0x000fc40000000023 */
[C---:B------:R-:W-:Y:S02]  /*0440*/  LOP3.LUT R76, R66.reuse, 0x1f, RZ, 0xc0, !PT ;  /* 0x0000001f424c7812 */ /* 0x040fe400078ec0ff */
[----:B------:R-:W-:Y:S02]  /*0450*/  LOP3.LUT R77, R66, 0x7f, RZ, 0xc0, !PT ;  /* 0x0000007f424d7812 */ /* 0x000fe400078ec0ff */
[----:B------:R-:W-:Y:S02]  /*0460*/  LOP3.LUT R83, R83, 0x3, RZ, 0xc0, !PT ;  /* 0x0000000353537812 */ /* 0x000fe400078ec0ff */
[----:B------:R-:W-:Y:S02]  /*0470*/  IADD3 R85, R74, 0x4, RZ ;  /* 0x000000044a557810 */ /* 0x000fe40007ffe0ff */
[--C-:B--2---:R-:W-:Y:S02]  /*0480*/  PRMT R78, RZ, 0x5410, R40.reuse ;  /* 0x00005410ff4e7816 */ /* 0x104fe40000000028 */
[----:B------:R-:W-:-:S02]  /*0490*/  PRMT R79, RZ, 0x7610, R40 ;  /* 0x00007610ff4f7816 */ /* 0x000fc40000000028 */
[--C-:B------:R-:W-:Y:S02]  /*04a0*/  PRMT R40, RZ, 0x5410, R41.reuse ;  /* 0x00005410ff287816 */ /* 0x100fe40000000029 */
[--C-:B------:R-:W-:Y:S02]  /*04b0*/  PRMT R80, RZ, 0x5410, R42.reuse ;  /* 0x00005410ff507816 */ /* 0x100fe4000000002a */
[--C-:B------:R-:W-:Y:S02]  /*04c0*/  PRMT R81, RZ, 0x7610, R42.reuse ;  /* 0x00007610ff517816 */ /* 0x100fe4000000002a */
[----:B------:R-:W-:Y:S02]  /*04d0*/  PRMT R41, RZ, 0x7610, R41 ;  /* 0x00007610ff297816 */ /* 0x000fe40000000029 */
[----:B------:R-:W-:Y:S02]  /*04e0*/  PRMT R42, R32, 0x7610, R42 ;  /* 0x00007610202a7816 */ /* 0x000fe4000000002a */
[----:B---3--:R-:W-:-:S02]  /*04f0*/  PRMT R87, RZ, 0x5410, R44 ;  /* 0x00005410ff577816 */ /* 0x008fc4000000002c */
[----:B------:R-:W-:Y:S02]  /*0500*/  PRMT R82, RZ, 0x7610, R44 ;  /* 0x00007610ff527816 */ /* 0x000fe4000000002c */
[--C-:B------:R-:W-:Y:S02]  /*0510*/  PRMT R89, RZ, 0x5410, R45.reuse ;  /* 0x00005410ff597816 */ /* 0x100fe4000000002d */
[----:B------:R-:W-:Y:S02]  /*0520*/  PRMT R84, RZ, 0x7610, R45 ;  /* 0x00007610ff547816 */ /* 0x000fe4000000002d */
[--C-:B------:R-:W-:Y:S02]  /*0530*/  PRMT R91, RZ, 0x5410, R46.reuse ;  /* 0x00005410ff5b7816 */ /* 0x100fe4000000002e */
[----:B------:R-:W-:Y:S02]  /*0540*/  PRMT R93, RZ, 0x7610, R46 ;  /* 0x00007610ff5d7816 */ /* 0x000fe4000000002e */
[----:B----4-:R-:W-:-:S02]  /*0550*/  PRMT R95, RZ, 0x7610, R30 ;  /* 0x00007610ff5f7816 */ /* 0x010fc4000000001e */
.L_x_458:
[----:B------:R-:W-:-:S05]  /*0560*/  MOV R56, 0x4 ;  /* 0x0000000400387802 */ /* 0x000fca0000000f00 */
[----:B------:R-:W-:-:S05]  /*0570*/  IMAD.WIDE R44, R75, R56, c[0x0][0x1d0] ;  /* 0x000074004b2c7625 */ /* 0x000fca00078e0238 */
[----:B------:R0:W2:Y:S01]  /*0580*/  LDG.E R50, [R44.64] ;  /* 0x000000042c327981 */ /* 0x0000a2000c1e1900 */
[----:B------:R-:W-:Y:S01]  /*0590*/  ISETP.NE.U32.AND P0, PT, RZ, c[0x0][0x180], PT ;  /* 0x00006000ff007a0c */ /* 0x000fe20003f05070 */
[C---:B------:R-:W-:Y:S01]  /*05a0*/  IMAD R46, R75.reuse, c[0x0][0x168], RZ ;  /* 0x00005a004b2e7a24 */ /* 0x040fe200078e02ff */
[----:B------:R-:W-:Y:S01]  /*05b0*/  MOV R92, RZ ;  /* 0x000000ff005c7202 */ /* 0x000fe20000000f00 */
[----:B------:R-:W-:Y:S01]  /*05c0*/  IMAD.WIDE R56, R75, R56, c[0x0][0x1d8] ;  /* 0x000076004b387625 */ /* 0x000fe200078e0238 */
[----:B------:R-:W-:Y:S02]  /*05d0*/  ISETP.NE.AND.EX P0, PT, RZ, c[0x0][0x184], PT, P0 ;  /* 0x00006100ff007a0c */ /* 0x000fe40003f05300 */
[----:B------:R-:W-:-:S03]  /*05e0*/  SHF.R.S32.HI R49, RZ, 0x1f, R46 ;  /* 0x0000001fff317819 */ /* 0x000fc6000001142e */
[----:B-----5:R1:W5:Y:S01]  /*05f0*/  LDG.E R56, [R56.64] ;  /* 0x0000000438387981 */ /* 0x020362000c1e1900 */
[----:B------:R-:W-:-:S04]  /*0600*/  LEA.HI R94, R49, R46, RZ, 0x3 ;  /* 0x0000002e315e7211 */ /* 0x000fc800078f18ff */
[----:B------:R-:W-:-:S03]  /*0610*/  LEA.HI.SX32 R94, R94, R77, 0x1d ;  /* 0x0000004d5e5e7211 */ /* 0x000fc600078feaff */
[----:B0-----:R-:W-:-:S05]  /*0620*/  @P0 MOV R45, 0x10 ;  /* 0x00000010002d0802 */ /* 0x001fca0000000f00 */
[----:B------:R-:W-:-:S05]  /*0630*/  @P0 IMAD.WIDE.U32 R44, R94, R45, c[0x0][0x180] ;  /* 0x000060005e2c0625 */ /* 0x000fca00078e002d */
[----:B------:R1:W5:Y:S01]  /*0640*/  @P0 LDG.E.128 R32, [R44.64] ;  /* 0x000000042c200981 */ /* 0x000362000c1e1d00 */
[----:B--2---:R-:W-:-:S13]  /*0650*/  ISETP.GE.AND P1, PT, R50, 0x1, PT ;  /* 0x000000013200780c */ /* 0x004fda0003f26270 */
[----:B------:R-:W-:Y:S02]  /*0660*/  @P1 IADD3 R48, R50, -0x1, RZ ;  /* 0xffffffff32301810 */ /* 0x000fe40007ffe0ff */
[----:B------:R-:W-:-:S03]  /*0670*/  @P1 MOV R49, 0x10 ;  /* 0x0000001000311802 */ /* 0x000fc60000000f00 */
[----:B------:R-:W-:-:S05]  /*0680*/  @P1 IMAD R48, R48, c[0x0][0x168], RZ ;  /* 0x00005a0030301a24 */ /* 0x000fca00078e02ff */
[----:B------:R-:W-:-:S04]  /*0690*/  @P1 SHF.R.S32.HI R51, RZ, 0x1f, R48 ;  /* 0x0000001fff331819 */ /* 0x000fc80000011430 */
[----:B------:R-:W-:-:S04]  /*06a0*/  @P1 LEA.HI R48, R51, R48, RZ, 0x3 ;  /* 0x0000003033301211 */ /* 0x000fc800078f18ff */
[----:B------:R-:W-:-:S05]  /*06b0*/  @P1 LEA.HI.SX32 R92, R48, R77, 0x1d ;  /* 0x0000004d305c1211 */ /* 0x000fca00078feaff */
[----:B------:R-:W-:-:S05]  /*06c0*/  @P1 IMAD.WIDE.U32 R48, R92, R49, c[0x0][0x170] ;  /* 0x00005c005c301625 */ /* 0x000fca00078e0031 */
[----:B------:R1:W5:Y:S01]  /*06d0*/  @P1 LDG.E.128 R36, [R48.64] ;  /* 0x0000000430241981 */ /* 0x000362000c1e1d00 */
[----:B------:R-:W-:Y:S01]  /*06e0*/  ISETP.GT.AND P2, PT, R50, RZ, PT ;  /* 0x000000ff3200720c */ /* 0x000fe20003f44270 */
[----:B------:R-:W-:Y:S01]  /*06f0*/  BSSY B0, `(.L_x_357) ;  /* 0x000000b000007945 */ /* 0x000fe20003800000 */
[----:B------:R-:W-:-:S11]  /*0700*/  SHF.R.S32.HI R46, RZ, 0x1f, R75 ;  /* 0x0000001fff2e7819 */ /* 0x000fd6000001144b */
[----:B------:R-:W-:Y:S05]  /*0710*/  @P2 BRA `(.L_x_358) ;  /* 0x0000004000002947 */ /* 0x000fea0003800000 */
[----:B-1----:R-:W-:Y:S01]  /*0720*/  MOV R103, RZ ;  /* 0x000000ff00677202 */ /* 0x002fe20000000f00 */
[----:B------:R-:W-:Y:S05]  /*0730*/  @!P0 BRA `(.L_x_359) ;  /* 0x0000006000008947 */ /* 0x000fea0003800000 */
[----:B-----5:R-:W-:Y:S01]  /*0740*/  PRMT R103, RZ, 0x5410, R32 ;  /* 0x00005410ff677816 */ /* 0x020fe20000000020 */
[----:B------:R-:W-:Y:S05]  /*0750*/  BRA `(.L_x_359) ;  /* 0x0000004000007947 */ /* 0x000fea0003800000 */
.L_x_358:
[----:B-1---5:R-:W-:Y:S02]  /*0760*/  PRMT R103, RZ, 0x5410, R36 ;  /* 0x00005410ff677816 */ /* 0x022fe40000000024 */
[----:B------:R-:W-:-:S03]  /*0770*/  @P0 PRMT R44, RZ, 0x5410, R32 ;  /* 0x00005410ff2c0816 */ /* 0x000fc60000000020 */
[----:B------:R-:W-:-:S04]  /*0780*/  FMUL.FTZ R103, R103, c[0x0][0x1ec] ;  /* 0x00007b0067677a20 */ /* 0x000fc80000410000 */
[----:B------:R-:W-:Y:S02]  /*0790*/  @P0 FADD.FTZ R103, R103, R44 ;  /* 0x0000002c67670221 */ /* 0x000fe40000010000 */
.L_x_359:
[----:B------:R-:W-:Y:S05]  /*07a0*/  BSYNC B0 ;  /* 0x0000000000007941 */ /* 0x000fea0003800000 */
.L_x_357:
[----:B------:R-:W-:Y:S01]  /*07b0*/  BSSY B0, `(.L_x_360) ;  /* 0x000000a000007945 */ /* 0x000fe20003800000 */
[----:B------:R-:W-:Y:S05]  /*07c0*/  @P2 BRA `(.L_x_361) ;  /* 0x0000004000002947 */ /* 0x000fea0003800000 */
[----:B------:R-:W-:Y:S01]  /*07d0*/  HFMA2.MMA R101, -RZ, RZ, 0, 0 ;  /* 0x00000000ff657435 */ /* 0x000fe200000001ff */
[----:B------:R-:W-:Y:S05]  /*07e0*/  @!P0 BRA `(.L_x_362) ;  /* 0x0000006000008947 */ /* 0x000fea0003800000 */
[----:B-----5:R-:W-:Y:S01]  /*07f0*/  PRMT R101, RZ, 0x7610, R32 ;  /* 0x00007610ff657816 */ /* 0x020fe20000000020 */
[----:B------:R-:W-:Y:S05]  /*0800*/  BRA `(.L_x_362) ;  /* 0x0000004000007947 */ /* 0x000fea0003800000 */
.L_x_361:
[----:B-----5:R-:W-:Y:S02]  /*0810*/  PRMT R101, RZ, 0x7610, R36 ;  /* 0x00007610ff657816 */ /* 0x020fe40000000024 */
[----:B------:R-:W-:-:S03]  /*0820*/  @P0 PRMT R44, RZ, 0x7610, R32 ;  /* 0x00007610ff2c0816 */ /* 0x000fc60000000020 */
[----:B------:R-:W-:-:S04]  /*0830*/  FMUL.FTZ R101, R101, c[0x0][0x1ec] ;  /* 0x00007b0065657a20 */ /* 0x000fc80000410000 */
[----:B------:R-:W-:Y:S02]  /*0840*/  @P0 FADD.FTZ R101, R101, R44 ;  /* 0x0000002c65650221 */ /* 0x000fe40000010000 */
.L_x_362:
[----:B------:R-:W-:Y:S05]  /*0850*/  BSYNC B0 ;  /* 0x0000000000007941 */ /* 0x000fea0003800000 */
.L_x_360:
[----:B------:R-:W-:Y:S01]  /*0860*/  BSSY B0, `(.L_x_363) ;  /* 0x000000a000007945 */ /* 0x000fe20003800000 */
[----:B------:R-:W-:Y:S05]  /*0870*/  @P2 BRA `(.L_x_364) ;  /* 0x0000004000002947 */ /* 0x000fea0003800000 */
[----:B------:R-:W-:Y:S01]  /*0880*/  MOV R99, RZ ;  /* 0x000000ff00637202 */ /* 0x000fe20000000f00 */
[----:B------:R-:W-:Y:S05]  /*0890*/  @!P0 BRA `(.L_x_365) ;  /* 0x0000006000008947 */ /* 0x000fea0003800000 */
[----:B-----5:R-:W-:Y:S01]  /*08a0*/  PRMT R99, RZ, 0x5410, R33 ;  /* 0x00005410ff637816 */ /* 0x020fe20000000021 */
[----:B------:R-:W-:Y:S05]  /*08b0*/  BRA `(.L_x_365) ;  /* 0x0000004000007947 */ /* 0x000fea0003800000 */
.L_x_364:
[----:B-----5:R-:W-:Y:S02]  /*08c0*/  PRMT R99, RZ, 0x5410, R37 ;  /* 0x00005410ff637816 */ /* 0x020fe40000000025 */
[----:B------:R-:W-:-:S03]  /*08d0*/  @P0 PRMT R44, RZ, 0x5410, R33 ;  /* 0x00005410ff2c0816 */ /* 0x000fc60000000021 */
[----:B------:R-:W-:-:S04]  /*08e0*/  FMUL.FTZ R99, R99, c[0x0][0x1ec] ;  /* 0x00007b0063637a20 */ /* 0x000fc80000410000 */
[----:B------:R-:W-:Y:S02]  /*08f0*/  @P0 FADD.FTZ R99, R99, R44 ;  /* 0x0000002c63630221 */ /* 0x000fe40000010000 */
.L_x_365:
[----:B------:R-:W-:Y:S05]  /*0900*/  BSYNC B0 ;  /* 0x0000000000007941 */ /* 0x000fea0003800000 */
.L_x_363:
[----:B------:R-:W-:Y:S01]  /*0910*/  BSSY B0, `(.L_x_366) ;  /* 0x000000a000007945 */ /* 0x000fe20003800000 */
[----:B------:R-:W-:Y:S05]  /*0920*/  @P2 BRA `(.L_x_367) ;  /* 0x0000004000002947 */ /* 0x000fea0003800000 */
[----:B------:R-:W-:Y:S01]  /*0930*/  HFMA2.MMA R97, -RZ, RZ, 0, 0 ;  /* 0x00000000ff617435 */ /* 0x000fe200000001ff */
[----:B------:R-:W-:Y:S05]  /*0940*/  @!P0 BRA `(.L_x_368) ;  /* 0x0000006000008947 */ /* 0x000fea0003800000 */
[----:B-----5:R-:W-:Y:S01]  /*0950*/  PRMT R97, RZ, 0x7610, R33 ;  /* 0x00007610ff617816 */ /* 0x020fe20000000021 */
[----:B------:R-:W-:Y:S05]  /*0960*/  BRA `(.L_x_368) ;  /* 0x0000004000007947 */ /* 0x000fea0003800000 */
.L_x_367:
[----:B-----5:R-:W-:Y:S02]  /*0970*/  PRMT R97, RZ, 0x7610, R37 ;  /* 0x00007610ff617816 */ /* 0x020fe40000000025 */
[----:B------:R-:W-:-:S03]  /*0980*/  @P0 PRMT R44, RZ, 0x7610, R33 ;  /* 0x00007610ff2c0816 */ /* 0x000fc60000000021 */
[----:B------:R-:W-:-:S04]  /*0990*/  FMUL.FTZ R97, R97, c[0x0][0x1ec] ;  /* 0x00007b0061617a20 */ /* 0x000fc80000410000 */
[----:B------:R-:W-:Y:S02]  /*09a0*/  @P0 FADD.FTZ R97, R97, R44 ;  /* 0x0000002c61610221 */ /* 0x000fe40000010000 */
.L_x_368:
[----:B------:R-:W-:Y:S05]  /*09b0*/  BSYNC B0 ;  /* 0x0000000000007941 */ /* 0x000fea0003800000 */
.L_x_366:
[----:B------:R-:W-:Y:S01]  /*09c0*/  BSSY B0, `(.L_x_369) ;  /* 0x000000a000007945 */ /* 0x000fe20003800000 */
[----:B------:R-:W-:Y:S05]  /*09d0*/  @P2 BRA `(.L_x_370) ;  /* 0x0000004000002947 */ /* 0x000fea0003800000 */
[----:B------:R-:W-:Y:S01]  /*09e0*/  MOV R63, RZ ;  /* 0x000000ff003f7202 */ /* 0x000fe20000000f00 */
[----:B------:R-:W-:Y:S05]  /*09f0*/  @!P0 BRA `(.L_x_371) ;  /* 0x0000006000008947 */ /* 0x000fea0003800000 */
[----:B-----5:R-:W-:Y:S01]  /*0a00*/  PRMT R63, RZ, 0x5410, R34 ;  /* 0x00005410ff3f7816 */ /* 0x020fe20000000022 */
[----:B------:R-:W-:Y:S05]  /*0a10*/  BRA `(.L_x_371) ;  /* 0x0000004000007947 */ /* 0x000fea0003800000 */
.L_x_370:
[----:B-----5:R-:W-:Y:S02]  /*0a20*/  PRMT R63, RZ, 0x5410, R38 ;  /* 0x00005410ff3f7816 */ /* 0x020fe40000000026 */
[----:B------:R-:W-:-:S03]  /*0a30*/  @P0 PRMT R44, RZ, 0x5410, R34 ;  /* 0x00005410ff2c0816 */ /* 0x000fc60000000022 */
[----:B------:R-:W-:-:S04]  /*0a40*/  FMUL.FTZ R63, R63, c[0x0][0x1ec] ;  /* 0x00007b003f3f7a20 */ /* 0x000fc80000410000 */
[----:B------:R-:W-:Y:S02]  /*0a50*/  @P0 FADD.FTZ R63, R63, R44 ;  /* 0x0000002c3f3f0221 */ /* 0x000fe40000010000 */
.L_x_371:
[----:B------:R-:W-:Y:S05]  /*0a60*/  BSYNC B0 ;  /* 0x0000000000007941 */ /* 0x000fea0003800000 */
.L_x_369:
[----:B------:R-:W-:Y:S01]  /*0a70*/  BSSY B0, `(.L_x_372) ;  /* 0x000000a000007945 */ /* 0x000fe20003800000 */
[----:B------:R-:W-:Y:S05]  /*0a80*/  @P2 BRA `(.L_x_373) ;  /* 0x0000004000002947 */ /* 0x000fea0003800000 */
[----:B------:R-:W-:Y:S01]  /*0a90*/  HFMA2.MMA R61, -RZ, RZ, 0, 0 ;  /* 0x00000000ff3d7435 */ /* 0x000fe200000001ff */
[----:B------:R-:W-:Y:S05]  /*0aa0*/  @!P0 BRA `(.L_x_374) ;  /* 0x0000006000008947 */ /* 0x000fea0003800000 */
[----:B-----5:R-:W-:Y:S01]  /*0ab0*/  PRMT R61, RZ, 0x7610, R34 ;  /* 0x00007610ff3d7816 */ /* 0x020fe20000000022 */
[----:B------:R-:W-:Y:S05]  /*0ac0*/  BRA `(.L_x_374) ;  /* 0x0000004000007947 */ /* 0x000fea0003800000 */
.L_x_373:
[----:B-----5:R-:W-:Y:S02]  /*0ad0*/  PRMT R61, RZ, 0x7610, R38 ;  /* 0x00007610ff3d7816 */ /* 0x020fe40000000026 */
[----:B------:R-:W-:-:S03]  /*0ae0*/  @P0 PRMT R44, RZ, 0x7610, R34 ;  /* 0x00007610ff2c0816 */ /* 0x000fc60000000022 */
[----:B------:R-:W-:-:S04]  /*0af0*/  FMUL.FTZ R61, R61, c[0x0][0x1ec] ;  /* 0x00007b003d3d7a20 */ /* 0x000fc80000410000 */
[----:B------:R-:W-:Y:S02]  /*0b00*/  @P0 FADD.FTZ R61, R61, R44 ;  /* 0x0000002c3d3d0221 */ /* 0x000fe40000010000 */
.L_x_374:
[----:B------:R-:W-:Y:S05]  /*0b10*/  BSYNC B0 ;  /* 0x0000000000007941 */ /* 0x000fea0003800000 */
.L_x_372:
[----:B------:R-:W-:Y:S01]  /*0b20*/  BSSY B0, `(.L_x_375) ;  /* 0x000000a000007945 */ /* 0x000fe20003800000 */
[----:B------:R-:W-:Y:S05]  /*0b30*/  @P2 BRA `(.L_x_376) ;  /* 0x0000004000002947 */ /* 0x000fea0003800000 */
[----:B------:R-:W-:Y:S01]  /*0b40*/  MOV R59, RZ ;  /* 0x000000ff003b7202 */ /* 0x000fe20000000f00 */
[----:B------:R-:W-:Y:S05]  /*0b50*/  @!P0 BRA `(.L_x_377) ;  /* 0x0000006000008947 */ /* 0x000fea0003800000 */
[----:B-----5:R-:W-:Y:S01]  /*0b60*/  PRMT R59, RZ, 0x5410, R35 ;  /* 0x00005410ff3b7816 */ /* 0x020fe20000000023 */
[----:B------:R-:W-:Y:S05]  /*0b70*/  BRA `(.L_x_377) ;  /* 0x0000004000007947 */ /* 0x000fea0003800000 */
.L_x_376:
[----:B-----5:R-:W-:Y:S02]  /*0b80*/  PRMT R59, RZ, 0x5410, R39 ;  /* 0x00005410ff3b7816 */ /* 0x020fe40000000027 */
[----:B------:R-:W-:-:S03]  /*0b90*/  @P0 PRMT R44, RZ, 0x5410, R35 ;  /* 0x00005410ff2c0816 */ /* 0x000fc60000000023 */
[----:B------:R-:W-:-:S04]  /*0ba0*/  FMUL.FTZ R59, R59, c[0x0][0x1ec] ;  /* 0x00007b003b3b7a20 */ /* 0x000fc80000410000 */
[----:B------:R-:W-:Y:S02]  /*0bb0*/  @P0 FADD.FTZ R59, R59, R44 ;  /* 0x0000002c3b3b0221 */ /* 0x000fe40000010000 */
.L_x_377:
[----:B------:R-:W-:Y:S05]  /*0bc0*/  BSYNC B0 ;  /* 0x0000000000007941 */ /* 0x000fea0003800000 */
.L_x_375:
[----:B------:R-:W-:Y:S01]  /*0bd0*/  BSSY B0, `(.L_x_378) ;  /* 0x000000a000007945 */ /* 0x000fe20003800000 */
[----:B------:R-:W-:Y:S05]  /*0be0*/  @P2 BRA `(.L_x_379) ;  /* 0x0000004000002947 */ /* 0x000fea0003800000 */
[----:B------:R-:W-:Y:S01]  /*0bf0*/  HFMA2.MMA R57, -RZ, RZ, 0, 0 ;  /* 0x00000000ff397435 */ /* 0x000fe200000001ff */
[----:B------:R-:W-:Y:S05]  /*0c00*/  @!P0 BRA `(.L_x_380) ;  /* 0x0000006000008947 */ /* 0x000fea0003800000 */
[----:B-----5:R-:W-:Y:S01]  /*0c10*/  PRMT R57, RZ, 0x7610, R35 ;  /* 0x00007610ff397816 */ /* 0x020fe20000000023 */
[----:B------:R-:W-:Y:S05]  /*0c20*/  BRA `(.L_x_380) ;  /* 0x0000004000007947 */ /* 0x000fea0003800000 */
.L_x_379:
[----:B-----5:R-:W-:Y:S02]  /*0c30*/  PRMT R57, RZ, 0x7610, R39 ;  /* 0x00007610ff397816 */ /* 0x020fe40000000027 */
[----:B------:R-:W-:-:S03]  /*0c40*/  @P0 PRMT R44, RZ, 0x7610, R35 ;  /* 0x00007610ff2c0816 */ /* 0x000fc60000000023 */
[----:B------:R-:W-:-:S04]  /*0c50*/  FMUL.FTZ R57, R57, c[0x0][0x1ec] ;  /* 0x00007b0039397a20 */ /* 0x000fc80000410000 */
[----:B------:R-:W-:Y:S02]  /*0c60*/  @P0 FADD.FTZ R57, R57, R44 ;  /* 0x0000002c39390221 */ /* 0x000fe40000010000 */
.L_x_380:
[----:B------:R-:W-:Y:S05]  /*0c70*/  BSYNC B0 ;  /* 0x0000000000007941 */ /* 0x000fea0003800000 */
.L_x_378:
[----:B------:R-:W-:Y:S02]  /*0c80*/  MOV R90, 0x10 ;  /* 0x00000010005a7802 */ /* 0x000fe40000000f00 */
[----:B------:R-:W-:Y:S02]  /*0c90*/  @P1 IADD3 R53, R92, 0x80, RZ ;  /* 0x000000805c351810 */ /* 0x000fe40007ffe0ff */
[C---:B------:R-:W-:Y:S01]  /*0ca0*/  IADD3 R121, R94.reuse, 0x80, RZ ;  /* 0x000000805e797810 */ /* 0x040fe20007ffe0ff */
[-C--:B------:R-:W-:Y:S01]  /*0cb0*/  IMAD.WIDE.U32 R54, R94, R90.reuse, c[0x0][0x188] ;  /* 0x000062005e367625 */ /* 0x080fe200078e005a */
[----:B------:R-:W-:Y:S02]  /*0cc0*/  F2FP.BF16.PACK_AB R51, R57, R59 ;  /* 0x0000003b3933723e */ /* 0x000fe400000010ff */
[----:B------:R-:W-:Y:S01]  /*0cd0*/  F2FP.BF16.PACK_AB R50, R61, R63 ;  /* 0x0000003f3d32723e */ /* 0x000fe200000010ff */
[----:B------:R-:W-:Y:S01]  /*0ce0*/  @P1 IMAD.WIDE.U32 R52, R53, R90, c[0x0][0x170] ;  /* 0x00005c0035341625 */ /* 0x000fe200078e005a */
[----:B------:R-:W-:-:S02]  /*0cf0*/  F2FP.BF16.PACK_AB R49, R97, R99 ;  /* 0x000000636131723e */ /* 0x000fc400000010ff */
[----:B------:R-:W-:Y:S01]  /*0d00*/  F2FP.BF16.PACK_AB R48, R101, R103 ;  /* 0x000000676530723e */ /* 0x000fe200000010ff */
[----:B------:R-:W-:-:S04]  /*0d10*/  @P0 IMAD.WIDE.U32 R44, R121, R90, c[0x0][0x180] ;  /* 0x00006000792c0625 */ /* 0x000fc800078e005a */
[----:B------:R0:W-:Y:S04]  /*0d20*/  STG.E.128 [R54.64], R48 ;  /* 0x0000003036007986 */ /* 0x0001e8000c101d04 */
[----:B-----5:R0:W5:Y:S04]  /*0d30*/  @P1 LDG.E.128 R36, [R52.64] ;  /* 0x0000000434241981 */ /* 0x020168000c1e1d00 */
[----:B------:R0:W5:Y:S01]  /*0d40*/  @P0 LDG.E.128 R32, [R44.64] ;  /* 0x000000042c200981 */ /* 0x000162000c1e1d00 */
[----:B------:R-:W-:Y:S01]  /*0d50*/  BSSY B0, `(.L_x_381) ;  /* 0x000000a000007945 */ /* 0x000fe20003800000 */
[----:B------:R-:W-:Y:S05]  /*0d60*/  @P2 BRA `(.L_x_382) ;  /* 0x0000004000002947 */ /* 0x000fea0003800000 */
[----:B------:R-:W-:Y:S01]  /*0d70*/  HFMA2.MMA R105, -RZ, RZ, 0, 0 ;  /* 0x00000000ff697435 */ /* 0x000fe200000001ff */
[----:B------:R-:W-:Y:S05]  /*0d80*/  @!P0 BRA `(.L_x_383) ;  /* 0x0000006000008947 */ /* 0x000fea0003800000 */
[----:B-----5:R-:W-:Y:S01]  /*0d90*/  PRMT R105, RZ, 0x5410, R32 ;  /* 0x00005410ff697816 */ /* 0x020fe20000000020 */
[----:B------:R-:W-:Y:S05]  /*0da0*/  BRA `(.L_x_383) ;  /* 0x0000004000007947 */ /* 0x000fea0003800000 */
.L_x_382:
[----:B-----5:R-:W-:Y:S02]  /*0db0*/  PRMT R105, RZ, 0x5410, R36 ;  /* 0x00005410ff697816 */ /* 0x020fe40000000024 */
[----:B0-----:R-:W-:-:S03]  /*0dc0*/  @P0 PRMT R44, RZ, 0x5410, R32 ;  /* 0x00005410ff2c0816 */ /* 0x001fc60000000020 */
[----:B------:R-:W-:-:S04]  /*0dd0*/  FMUL.FTZ R105, R105, c[0x0][0x1ec] ;  /* 0x00007b0069697a20 */ /* 0x000fc80000410000 */
[----:B------:R-:W-:Y:S02]  /*0de0*/  @P0 FADD.FTZ R105, R44, R105 ;  /* 0x000000692c690221 */ /* 0x000fe40000010000 */
.L_x_383:
[----:B------:R-:W-:Y:S05]  /*0df0*/  BSYNC B0 ;  /* 0x0000000000007941 */ /* 0x000fea0003800000 */
.L_x_381:
[----:B------:R-:W-:Y:S01]  /*0e00*/  BSSY B0, `(.L_x_384) ;  /* 0x000000a000007945 */ /* 0x000fe20003800000 */
[----:B------:R-:W-:Y:S05]  /*0e10*/  @P2 BRA `(.L_x_385) ;  /* 0x0000004000002947 */ /* 0x000fea0003800000 */
[----:B------:R-:W-:Y:S01]  /*0e20*/  MOV R107, RZ ;  /* 0x000000ff006b7202 */ /* 0x000fe20000000f00 */
[----:B------:R-:W-:Y:S05]  /*0e30*/  @!P0 BRA `(.L_x_386) ;  /* 0x0000006000008947 */ /* 0x000fea0003800000 */
[----:B-----5:R-:W-:Y:S01]  /*0e40*/  PRMT R107, RZ, 0x7610, R32 ;  /* 0x00007610ff6b7816 */ /* 0x020fe20000000020 */
[----:B------:R-:W-:Y:S05]  /*0e50*/  BRA `(.L_x_386) ;  /* 0x0000004000007947 */ /* 0x000fea0003800000 */
.L_x_385:
[----:B-----5:R-:W-:Y:S02]  /*0e60*/  PRMT R107, RZ, 0x7610, R36 ;  /* 0x00007610ff6b7816 */ /* 0x020fe40000000024 */
[----:B0-----:R-:W-:-:S03]  /*0e70*/  @P0 PRMT R44, RZ, 0x7610, R32 ;  /* 0x00007610ff2c0816 */ /* 0x001fc60000000020 */
[----:B------:R-:W-:-:S04]  /*0e80*/  FMUL.FTZ R107, R107, c[0x0][0x1ec] ;  /* 0x00007b006b6b7a20 */ /* 0x000fc80000410000 */
[----:B------:R-:W-:Y:S02]  /*0e90*/  @P0 FADD.FTZ R107, R44, R107 ;  /* 0x0000006b2c6b0221 */ /* 0x000fe40000010000 */
.L_x_386:
[----:B------:R-:W-:Y:S05]  /*0ea0*/  BSYNC B0 ;  /* 0x0000000000007941 */ /* 0x000fea0003800000 */
.L_x_384:
[----:B------:R-:W-:Y:S01]  /*0eb0*/  BSSY B0, `(.L_x_387) ;  /* 0x000000a000007945 */ /* 0x000fe20003800000 */
[----:B------:R-:W-:Y:S05]  /*0ec0*/  @P2 BRA `(.L_x_388) ;  /* 0x0000004000002947 */ /* 0x000fea0003800000 */
[----:B------:R-:W-:Y:S01]  /*0ed0*/  HFMA2.MMA R109, -RZ, RZ, 0, 0 ;  /* 0x00000000ff6d7435 */ /* 0x000fe200000001ff */
[----:B------:R-:W-:Y:S05]  /*0ee0*/  @!P0 BRA `(.L_x_389) ;  /* 0x0000006000008947 */ /* 0x000fea0003800000 */
[----:B-----5:R-:W-:Y:S01]  /*0ef0*/  PRMT R109, RZ, 0x5410, R33 ;  /* 0x00005410ff6d7816 */ /* 0x020fe20000000021 */
[----:B------:R-:W-:Y:S05]  /*0f00*/  BRA `(.L_x_389) ;  /* 0x0000004000007947 */ /* 0x000fea0003800000 */
.L_x_388:
[----:B-----5:R-:W-:Y:S02]  /*0f10*/  PRMT R109, RZ, 0x5410, R37 ;  /* 0x00005410ff6d7816 */ /* 0x020fe40000000025 */
[----:B0-----:R-:W-:-:S03]  /*0f20*/  @P0 PRMT R44, RZ, 0x5410, R33 ;  /* 0x00005410ff2c0816 */ /* 0x001fc60000000021 */
[----:B------:R-:W-:-:S04]  /*0f30*/  FMUL.FTZ R109, R109, c[0x0][0x1ec] ;  /* 0x00007b006d6d7a20 */ /* 0x000fc80000410000 */
[----:B------:R-:W-:Y:S02]  /*0f40*/  @P0 FADD.FTZ R109, R44, R109 ;  /* 0x0000006d2c6d0221 */ /* 0x000fe40000010000 */
.L_x_389:
[----:B------:R-:W-:Y:S05]  /*0f50*/  BSYNC B0 ;  /* 0x0000000000007941 */ /* 0x000fea0003800000 */
.L_x_387:
[----:B------:R-:W-:Y:S01]  /*0f60*/  BSSY B0, `(.L_x_390) ;  /* 0x000000a000007945 */ /* 0x000fe20003800000 */
[----:B------:R-:W-:Y:S05]  /*0f70*/  @P2 BRA `(.L_x_391) ;  /* 0x0000004000002947 */ /* 0x000fea0003800000 */
[----:B------:R-:W-:Y:S01]  /*0f80*/  MOV R111, RZ ;  /* 0x000000ff006f7202 */ /* 0x000fe20000000f00 */
[----:B------:R-:W-:Y:S05]  /*0f90*/  @!P0 BRA `(.L_x_392) ;  /* 0x0000006000008947 */ /* 0x000fea0003800000 */
[----:B-----5:R-:W-:Y:S01]  /*0fa0*/  PRMT R111, RZ, 0x7610, R33 ;  /* 0x00007610ff6f7816 */ /* 0x020fe20000000021 */
[----:B------:R-:W-:Y:S05]  /*0fb0*/  BRA `(.L_x_392) ;  /* 0x0000004000007947 */ /* 0x000fea0003800000 */
.L_x_391:
[----:B-----5:R-:W-:Y:S02]  /*0fc0*/  PRMT R111, RZ, 0x7610, R37 ;  /* 0x00007610ff6f7816 */ /* 0x020fe40000000025 */
[----:B0-----:R-:W-:-:S03]  /*0fd0*/  @P0 PRMT R44, RZ, 0x7610, R33 ;  /* 0x00007610ff2c0816 */ /* 0x001fc60000000021 */
[----:B------:R-:W-:-:S04]  /*0fe0*/  FMUL.FTZ R111, R111, c[0x0][0x1ec] ;  /* 0x00007b006f6f7a20 */ /* 0x000fc80000410000 */
[----:B------:R-:W-:Y:S02]  /*0ff0*/  @P0 FADD.FTZ R111, R44, R111 ;  /* 0x0000006f2c6f0221 */ /* 0x000fe40000010000 */
.L_x_392:
[----:B------:R-:W-:Y:S05]  /*1000*/  BSYNC B0 ;  /* 0x0000000000007941 */ /* 0x000fea0003800000 */
.L_x_390:
[----:B------:R-:W-:Y:S01]  /*1010*/  BSSY B0, `(.L_x_393) ;  /* 0x000000a000007945 */ /* 0x000fe20003800000 */
[----:B------:R-:W-:Y:S05]  /*1020*/  @P2 BRA `(.L_x_394) ;  /* 0x0000004000002947 */ /* 0x000fea0003800000 */
[----:B------:R-:W-:Y:S01]  /*1030*/  HFMA2.MMA R113, -RZ, RZ, 0, 0 ;  /* 0x00000000ff717435 */ /* 0x000fe200000001ff */
[----:B------:R-:W-:Y:S05]  /*1040*/  @!P0 BRA `(.L_x_395) ;  /* 0x0000006000008947 */ /* 0x000fea0003800000 */
[----:B-----5:R-:W-:Y:S01]  /*1050*/  PRMT R113, RZ, 0x5410, R34 ;  /* 0x00005410ff717816 */ /* 0x020fe20000000022 */
[----:B------:R-:W-:Y:S05]  /*1060*/  BRA `(.L_x_395) ;  /* 0x0000004000007947 */ /* 0x000fea0003800000 */
.L_x_394:
[----:B-----5:R-:W-:Y:S02]  /*1070*/  PRMT R113, RZ, 0x5410, R38 ;  /* 0x00005410ff717816 */ /* 0x020fe40000000026 */
[----:B0-----:R-:W-:-:S03]  /*1080*/  @P0 PRMT R44, RZ, 0x5410, R34 ;  /* 0x00005410ff2c0816 */ /* 0x001fc60000000022 */
[----:B------:R-:W-:-:S04]  /*1090*/  FMUL.FTZ R113, R113, c[0x0][0x1ec] ;  /* 0x00007b0071717a20 */ /* 0x000fc80000410000 */
[----:B------:R-:W-:Y:S02]  /*10a0*/  @P0 FADD.FTZ R113, R44, R113 ;  /* 0x000000712c710221 */ /* 0x000fe40000010000 */
.L_x_395:
[----:B------:R-:W-:Y:S05]  /*10b0*/  BSYNC B0 ;  /* 0x0000000000007941 */ /* 0x000fea0003800000 */
.L_x_393:
[----:B------:R-:W-:Y:S01]  /*10c0*/  BSSY B0, `(.L_x_396) ;  /* 0x000000a000007945 */ /* 0x000fe20003800000 */
[----:B------:R-:W-:Y:S05]  /*10d0*/  @P2 BRA `(.L_x_397) ;  /* 0x0000004000002947 */ /* 0x000fea0003800000 */
[----:B------:R-:W-:Y:S01]  /*10e0*/  MOV R115, RZ ;  /* 0x000000ff00737202 */ /* 0x000fe20000000f00 */
[----:B------:R-:W-:Y:S05]  /*10f0*/  @!P0 BRA `(.L_x_398) ;  /* 0x0000006000008947 */ /* 0x000fea0003800000 */
[----:B-----5:R-:W-:Y:S01]  /*1100*/  PRMT R115, RZ, 0x7610, R34 ;  /* 0x00007610ff737816 */ /* 0x020fe20000000022 */
[----:B------:R-:W-:Y:S05]  /*1110*/  BRA `(.L_x_398) ;  /* 0x0000004000007947 */ /* 0x000fea0003800000 */
.L_x_397:
[----:B-----5:R-:W-:Y:S02]  /*1120*/  PRMT R115, RZ, 0x7610, R38 ;  /* 0x00007610ff737816 */ /* 0x020fe40000000026 */
[----:B0-----:R-:W-:-:S03]  /*1130*/  @P0 PRMT R44, RZ, 0x7610, R34 ;  /* 0x00007610ff2c0816 */ /* 0x001fc60000000022 */
[----:B------:R-:W-:-:S04]  /*1140*/  FMUL.FTZ R115, R115, c[0x0][0x1ec] ;  /* 0x00007b0073737a20 */ /* 0x000fc80000410000 */
[----:B------:R-:W-:Y:S02]  /*1150*/  @P0 FADD.FTZ R115, R44, R115 ;  /* 0x000000732c730221 */ /* 0x000fe40000010000 */
.L_x_398:
[----:B------:R-:W-:Y:S05]  /*1160*/  BSYNC B0 ;  /* 0x0000000000007941 */ /* 0x000fea0003800000 */
.L_x_396:
[----:B------:R-:W-:Y:S01]  /*1170*/  BSSY B0, `(.L_x_399) ;  /* 0x000000a000007945 */ /* 0x000fe20003800000 */
[----:B------:R-:W-:Y:S05]  /*1180*/  @P2 BRA `(.L_x_400) ;  /* 0x0000004000002947 */ /* 0x000fea0003800000 */
[----:B------:R-:W-:Y:S01]  /*1190*/  HFMA2.MMA R117, -RZ, RZ, 0, 0 ;  /* 0x00000000ff757435 */ /* 0x000fe200000001ff */
[----:B------:R-:W-:Y:S05]  /*11a0*/  @!P0 BRA `(.L_x_401) ;  /* 0x0000006000008947 */ /* 0x000fea0003800000 */
[----:B-----5:R-:W-:Y:S01]  /*11b0*/  PRMT R117, RZ, 0x5410, R35 ;  /* 0x00005410ff757816 */ /* 0x020fe20000000023 */
[----:B------:R-:W-:Y:S05]  /*11c0*/  BRA `(.L_x_401) ;  /* 0x0000004000007947 */ /* 0x000fea0003800000 */
.L_x_400:
[----:B-----5:R-:W-:Y:S02]  /*11d0*/  PRMT R117, RZ, 0x5410, R39 ;  /* 0x00005410ff757816 */ /* 0x020fe40000000027 */
[----:B0-----:R-:W-:-:S03]  /*11e0*/  @P0 PRMT R44, RZ, 0x5410, R35 ;  /* 0x00005410ff2c0816 */ /* 0x001fc60000000023 */
[----:B------:R-:W-:-:S04]  /*11f0*/  FMUL.FTZ R117, R117, c[0x0][0x1ec] ;  /* 0x00007b0075757a20 */ /* 0x000fc80000410000 */
[----:B------:R-:W-:Y:S02]  /*1200*/  @P0 FADD.FTZ R117, R44, R117 ;  /* 0x000000752c750221 */ /* 0x000fe40000010000 */
.L_x_401:
[----:B------:R-:W-:Y:S05]  /*1210*/  BSYNC B0 ;  /* 0x0000000000007941 */ /* 0x000fea0003800000 */
.L_x_399:
[----:B------:R-:W-:Y:S01]  /*1220*/  BSSY B0, `(.L_x_402) ;  /* 0x000000a000007945 */ /* 0x000fe20003800000 */
[----:B------:R-:W-:Y:S05]  /*1230*/  @P2 BRA `(.L_x_403) ;  /* 0x0000004000002947 */ /* 0x000fea0003800000 */
[----:B------:R-:W-:Y:S01]  /*1240*/  MOV R119, RZ ;  /* 0x000000ff00777202 */ /* 0x000fe20000000f00 */
[----:B------:R-:W-:Y:S05]  /*1250*/  @!P0 BRA `(.L_x_404) ;  /* 0x0000006000008947 */ /* 0x000fea0003800000 */
[----:B-----5:R-:W-:Y:S01]  /*1260*/  PRMT R119, RZ, 0x7610, R35 ;  /* 0x00007610ff777816 */ /* 0x020fe20000000023 */
[----:B------:R-:W-:Y:S05]  /*1270*/  BRA `(.L_x_404) ;  /* 0x0000004000007947 */ /* 0x000fea0003800000 */
.L_x_403:
[----:B-----5:R-:W-:Y:S02]  /*1280*/  PRMT R119, RZ, 0x7610, R39 ;  /* 0x00007610ff777816 */ /* 0x020fe40000000027 */
[----:B0-----:R-:W-:-:S03]  /*1290*/  @P0 PRMT R44, RZ, 0x7610, R35 ;  /* 0x00007610ff2c0816 */ /* 0x001fc60000000023 */
[----:B------:R-:W-:-:S04]  /*12a0*/  FMUL.FTZ R119, R119, c[0x0][0x1ec] ;  /* 0x00007b0077777a20 */ /* 0x000fc80000410000 */
[----:B------:R-:W-:Y:S02]  /*12b0*/  @P0 FADD.FTZ R119, R44, R119 ;  /* 0x000000772c770221 */ /* 0x000fe40000010000 */
.L_x_404:
[----:B------:R-:W-:Y:S05]  /*12c0*/  BSYNC B0 ;  /* 0x0000000000007941 */ /* 0x000fea0003800000 */
.L_x_402:
[----:B0-----:R-:W-:Y:S01]  /*12d0*/  @P1 IADD3 R53, R92, 0x100, RZ ;  /* 0x000001005c351810 */ /* 0x001fe20007ffe0ff */
[-C--:B------:R-:W-:Y:S01]  /*12e0*/  IMAD.WIDE.U32 R44, R121, R90.reuse, c[0x0][0x188] ;  /* 0x00006200792c7625 */ /* 0x080fe200078e005a */
[----:B------:R-:W-:Y:S02]  /*12f0*/  IADD3 R96, R94, 0x100, RZ ;  /* 0x000001005e607810 */ /* 0x000fe40007ffe0ff */
[----:B------:R-:W-:Y:S01]  /*1300*/  F2FP.BF16.PACK_AB R51, R119, R117 ;  /* 0x000000757733723e */ /* 0x000fe200000010ff */
[-C--:B------:R-:W-:Y:S01]  /*1310*/  @P1 IMAD.WIDE.U32 R52, R53, R90.reuse, c[0x0][0x170] ;  /* 0x00005c0035341625 */ /* 0x080fe200078e005a */
[----:B------:R-:W-:Y:S02]  /*1320*/  F2FP.BF16.PACK_AB R50, R115, R113 ;  /* 0x000000717332723e */ /* 0x000fe400000010ff */
[----:B------:R-:W-:Y:S01]  /*1330*/  F2FP.BF16.PACK_AB R49, R111, R109 ;  /* 0x0000006d6f31723e */ /* 0x000fe200000010ff */
[----:B------:R-:W-:Y:S01]  /*1340*/  @P0 IMAD.WIDE.U32 R54, R96, R90, c[0x0][0x180] ;  /* 0x0000600060360625 */ /* 0x000fe200078e005a */
[----:B------:R-:W-:-:S05]  /*1350*/  F2FP.BF16.PACK_AB R48, R107, R105 ;  /* 0x000000696b30723e */ /* 0x000fca00000010ff */
        /* <DEDUP_REMOVED lines=9> */
.L_x_406:
[----:B-----5:R-:W-:Y:S02]  /*13f0*/  PRMT R121, RZ, 0x5410, R36 ;  /* 0x00005410ff797816 */ /* 0x020fe40000000024 */
[----:B0-----:R-:W-:-:S03]  /*1400*/  @P0 PRMT R44, RZ, 0x5410, R32 ;  /* 0x00005410ff2c0816 */ /* 0x001fc60000000020 */
[----:B------:R-:W-:-:S04]  /*1410*/  FMUL.FTZ R121, R121, c[0x0][0x1ec] ;  /* 0x00007b0079797a20 */ /* 0x000fc80000410000 */
[----:B------:R-:W-:Y:S02]  /*1420*/  @P0 FADD.FTZ R121, R44, R121 ;  /* 0x000000792c790221 */ /* 0x000fe40000010000 */
.L_x_407:
[----:B------:R-:W-:Y:S05]  /*1430*/  BSYNC B0 ;  /* 0x0000000000007941 */ /* 0x000fea0003800000 */
.L_x_405:
[----:B------:R-:W-:Y:S01]  /*1440*/  BSSY B0, `(.L_x_408) ;  /* 0x000000a000007945 */ /* 0x000fe20003800000 */
[----:B------:R-:W-:Y:S05]  /*1450*/  @P2 BRA `(.L_x_409) ;  /* 0x0000004000002947 */ /* 0x000fea0003800000 */
[----:B------:R-:W-:Y:S01]  /*1460*/  MOV R123, RZ ;  /* 0x000000ff007b7202 */ /* 0x000fe20000000f00 */
[----:B------:R-:W-:Y:S05]  /*1470*/  @!P0 BRA `(.L_x_410) ;  /* 0x0000006000008947 */ /* 0x000fea0003800000 */
[----:B-----5:R-:W-:Y:S01]  /*1480*/  PRMT R123, RZ, 0x7610, R32 ;  /* 0x00007610ff7b7816 */ /* 0x020fe20000000020 */
[----:B------:R-:W-:Y:S05]  /*1490*/  BRA `(.L_x_410) ;  /* 0x0000004000007947 */ /* 0x000fea0003800000 */
.L_x_409:
[----:B-----5:R-:W-:Y:S02]  /*14a0*/  PRMT R123, RZ, 0x7610, R36 ;  /* 0x00007610ff7b7816 */ /* 0x020fe40000000024 */
[----:B0-----:R-:W-:-:S03]  /*14b0*/  @P0 PRMT R44, RZ, 0x7610, R32 ;  /* 0x00007610ff2c0816 */ /* 0x001fc60000000020 */
[----:B------:R-:W-:-:S04]  /*14c0*/  FMUL.FTZ R123, R123, c[0x0][0x1ec] ;  /* 0x00007b007b7b7a20 */ /* 0x000fc80000410000 */
[----:B------:R-:W-:Y:S02]  /*14d0*/  @P0 FADD.FTZ R123, R44, R123 ;  /* 0x0000007b2c7b0221 */ /* 0x000fe40000010000 */
.L_x_410:
[----:B------:R-:W-:Y:S05]  /*14e0*/  BSYNC B0 ;  /* 0x0000000000007941 */ /* 0x000fea0003800000 */
.L_x_408:
[----:B------:R-:W-:Y:S01]  /*14f0*/  BSSY B0, `(.L_x_411) ;  /* 0x000000a000007945 */ /* 0x000fe20003800000 */
[----:B------:R-:W-:Y:S05]  /*1500*/  @P2 BRA `(.L_x_412) ;  /* 0x0000004000002947 */ /* 0x000fea0003800000 */
[----:B------:R-:W-:Y:S01]  /*1510*/  HFMA2.MMA R125, -RZ, RZ, 0, 0 ;  /* 0x00000000ff7d7435 */ /* 0x000fe200000001ff */
[----:B------:R-:W-:Y:S05]  /*1520*/  @!P0 BRA `(.L_x_413) ;  /* 0x0000006000008947 */ /* 0x000fea0003800000 */
[----:B-----5:R-:W-:Y:S01]  /*1530*/  PRMT R125, RZ, 0x5410, R33 ;  /* 0x00005410ff7d7816 */ /* 0x020fe20000000021 */
[----:B------:R-:W-:Y:S05]  /*1540*/  BRA `(.L_x_413) ;  /* 0x0000004000007947 */ /* 0x000fea0003800000 */
.L_x_412:
[----:B-----5:R-:W-:Y:S02]  /*1550*/  PRMT R125, RZ, 0x5410, R37 ;  /* 0x00005410ff7d7816 */ /* 0x020fe40000000025 */
[----:B0-----:R-:W-:-:S03]  /*1560*/  @P0 PRMT R44, RZ, 0x5410, R33 ;  /* 0x00005410ff2c0816 */ /* 0x001fc60000000021 */
[----:B------:R-:W-:-:S04]  /*1570*/  FMUL.FTZ R125, R125, c[0x0][0x1ec] ;  /* 0x00007b007d7d7a20 */ /* 0x000fc80000410000 */
[----:B------:R-:W-:Y:S02]  /*1580*/  @P0 FADD.FTZ R125, R44, R125 ;  /* 0x0000007d2c7d0221 */ /* 0x000fe40000010000 */
.L_x_413:
[----:B------:R-:W-:Y:S05]  /*1590*/  BSYNC B0 ;  /* 0x0000000000007941 */ /* 0x000fea0003800000 */
.L_x_411:
[----:B------:R-:W-:Y:S01]  /*15a0*/  BSSY B0, `(.L_x_414) ;  /* 0x000000a000007945 */ /* 0x000fe20003800000 */
[----:B------:R-:W-:Y:S05]  /*15b0*/  @P2 BRA `(.L_x_415) ;  /* 0x0000004000002947 */ /* 0x000fea0003800000 */
[----:B------:R-:W-:Y:S01]  /*15c0*/  MOV R58, RZ ;  /* 0x000000ff003a7202 */ /* 0x000fe20000000f00 */
[----:B------:R-:W-:Y:S05]  /*15d0*/  @!P0 BRA `(.L_x_416) ;  /* 0x0000006000008947 */ /* 0x000fea0003800000 */
[----:B-----5:R-:W-:Y:S01]  /*15e0*/  PRMT R58, RZ, 0x7610, R33 ;  /* 0x00007610ff3a7816 */ /* 0x020fe20000000021 */
[----:B------:R-:W-:Y:S05]  /*15f0*/  BRA `(.L_x_416) ;  /* 0x0000004000007947 */ /* 0x000fea0003800000 */
.L_x_415:
[----:B-----5:R-:W-:Y:S02]  /*1600*/  PRMT R58, RZ, 0x7610, R37 ;  /* 0x00007610ff3a7816 */ /* 0x020fe40000000025 */
[----:B0-----:R-:W-:-:S03]  /*1610*/  @P0 PRMT R45, RZ, 0x7610, R33 ;  /* 0x00007610ff2d0816 */ /* 0x001fc60000000021 */
[----:B------:R-:W-:-:S04]  /*1620*/  FMUL.FTZ R58, R58, c[0x0][0x1ec] ;  /* 0x00007b003a3a7a20 */ /* 0x000fc80000410000 */
[----:B------:R-:W-:Y:S02]  /*1630*/  @P0 FADD.FTZ R58, R45, R58 ;  /* 0x0000003a2d3a0221 */ /* 0x000fe40000010000 */
.L_x_416:
[----:B------:R-:W-:Y:S05]  /*1640*/  BSYNC B0 ;  /* 0x0000000000007941 */ /* 0x000fea0003800000 */
.L_x_414:
[----:B------:R-:W-:Y:S01]  /*1650*/  BSSY B0, `(.L_x_417) ;  /* 0x000000a000007945 */ /* 0x000fe20003800000 */
[----:B------:R-:W-:Y:S05]  /*1660*/  @P2 BRA `(.L_x_418) ;  /* 0x0000004000002947 */ /* 0x000fea0003800000 */
[----:B------:R-:W-:Y:S01]  /*1670*/  HFMA2.MMA R60, -RZ, RZ, 0, 0 ;  /* 0x00000000ff3c7435 */ /* 0x000fe200000001ff */
[----:B------:R-:W-:Y:S05]  /*1680*/  @!P0 BRA `(.L_x_419) ;  /* 0x0000006000008947 */ /* 0x000fea0003800000 */
[----:B-----5:R-:W-:Y:S01]  /*1690*/  PRMT R60, RZ, 0x5410, R34 ;  /* 0x00005410ff3c7816 */ /* 0x020fe20000000022 */
[----:B------:R-:W-:Y:S05]  /*16a0*/  BRA `(.L_x_419) ;  /* 0x0000004000007947 */ /* 0x000fea0003800000 */
.L_x_418:
[----:B-----5:R-:W-:Y:S02]  /*16b0*/  PRMT R60, RZ, 0x5410, R38 ;  /* 0x00005410ff3c7816 */ /* 0x020fe40000000026 */
[----:B0-----:R-:W-:-:S03]  /*16c0*/  @P0 PRMT R45, RZ, 0x5410, R34 ;  /* 0x00005410ff2d0816 */ /* 0x001fc60000000022 */
[----:B------:R-:W-:-:S04]  /*16d0*/  FMUL.FTZ R60, R60, c[0x0][0x1ec] ;  /* 0x00007b003c3c7a20 */ /* 0x000fc80000410000 */
[----:B------:R-:W-:Y:S02]  /*16e0*/  @P0 FADD.FTZ R60, R45, R60 ;  /* 0x0000003c2d3c0221 */ /* 0x000fe40000010000 */
.L_x_419:
[----:B------:R-:W-:Y:S05]  /*16f0*/  BSYNC B0 ;  /* 0x0000000000007941 */ /* 0x000fea0003800000 */
.L_x_417:
[----:B------:R-:W-:Y:S01]  /*1700*/  BSSY B0, `(.L_x_420) ;  /* 0x000000a000007945 */ /* 0x000fe20003800000 */
[----:B------:R-:W-:Y:S05]  /*1710*/  @P2 BRA `(.L_x_421) ;  /* 0x0000004000002947 */ /* 0x000fea0003800000 */
[----:B------:R-:W-:Y:S01]  /*1720*/  MOV R62, RZ ;  /* 0x000000ff003e7202 */ /* 0x000fe20000000f00 */
[----:B------:R-:W-:Y:S05]  /*1730*/  @!P0 BRA `(.L_x_422) ;  /* 0x0000006000008947 */ /* 0x000fea0003800000 */
[----:B-----5:R-:W-:Y:S01]  /*1740*/  PRMT R62, RZ, 0x7610, R34 ;  /* 0x00007610ff3e7816 */ /* 0x020fe20000000022 */
[----:B------:R-:W-:Y:S05]  /*1750*/  BRA `(.L_x_422) ;  /* 0x0000004000007947 */ /* 0x000fea0003800000 */
.L_x_421:
[----:B-----5:R-:W-:Y:S02]  /*1760*/  PRMT R62, RZ, 0x7610, R38 ;  /* 0x00007610ff3e7816 */ /* 0x020fe40000000026 */
[----:B0-----:R-:W-:-:S03]  /*1770*/  @P0 PRMT R45, RZ, 0x7610, R34 ;  /* 0x00007610ff2d0816 */ /* 0x001fc60000000022 */
[----:B------:R-:W-:-:S04]  /*1780*/  FMUL.FTZ R62, R62, c[0x0][0x1ec] ;  /* 0x00007b003e3e7a20 */ /* 0x000fc80000410000 */
[----:B------:R-:W-:Y:S02]  /*1790*/  @P0 FADD.FTZ R62, R45, R62 ;  /* 0x0000003e2d3e0221 */ /* 0x000fe40000010000 */
.L_x_422:
[----:B------:R-:W-:Y:S05]  /*17a0*/  BSYNC B0 ;  /* 0x0000000000007941 */ /* 0x000fea0003800000 */
.L_x_420:
[----:B------:R-:W-:Y:S01]  /*17b0*/  BSSY B0, `(.L_x_423) ;  /* 0x000000a000007945 */ /* 0x000fe20003800000 */
[----:B------:R-:W-:Y:S05]  /*17c0*/  @P2 BRA `(.L_x_424) ;  /* 0x0000004000002947 */ /* 0x000fea0003800000 */
[----:B------:R-:W-:Y:S01]  /*17d0*/  HFMA2.MMA R86, -RZ, RZ, 0, 0 ;  /* 0x00000000ff567435 */ /* 0x000fe200000001ff */
[----:B------:R-:W-:Y:S05]  /*17e0*/  @!P0 BRA `(.L_x_425) ;  /* 0x0000006000008947 */ /* 0x000fea0003800000 */
[----:B-----5:R-:W-:Y:S01]  /*17f0*/  PRMT R86, RZ, 0x5410, R35 ;  /* 0x00005410ff567816 */ /* 0x020fe20000000023 */
[----:B------:R-:W-:Y:S05]  /*1800*/  BRA `(.L_x_425) ;  /* 0x0000004000007947 */ /* 0x000fea0003800000 */
.L_x_424:
[----:B-----5:R-:W-:Y:S02]  /*1810*/  PRMT R86, RZ, 0x5410, R39 ;  /* 0x00005410ff567816 */ /* 0x020fe40000000027 */
[----:B0-----:R-:W-:-:S03]  /*1820*/  @P0 PRMT R45, RZ, 0x5410, R35 ;  /* 0x00005410ff2d0816 */ /* 0x001fc60000000023 */
[----:B------:R-:W-:-:S04]  /*1830*/  FMUL.FTZ R86, R86, c[0x0][0x1ec] ;  /* 0x00007b0056567a20 */ /* 0x000fc80000410000 */
[----:B------:R-:W-:Y:S02]  /*1840*/  @P0 FADD.FTZ R86, R45, R86 ;  /* 0x000000562d560221 */ /* 0x000fe40000010000 */
.L_x_425:
[----:B------:R-:W-:Y:S05]  /*1850*/  BSYNC B0 ;  /* 0x0000000000007941 */ /* 0x000fea0003800000 */
.L_x_423:
[----:B------:R-:W-:Y:S01]  /*1860*/  BSSY B0, `(.L_x_426) ;  /* 0x000000a000007945 */ /* 0x000fe20003800000 */
[----:B------:R-:W-:Y:S05]  /*1870*/  @P2 BRA `(.L_x_427) ;  /* 0x0000004000002947 */ /* 0x000fea0003800000 */
[----:B------:R-:W-:Y:S01]  /*1880*/  MOV R88, RZ ;  /* 0x000000ff00587202 */ /* 0x000fe20000000f00 */
[----:B------:R-:W-:Y:S05]  /*1890*/  @!P0 BRA `(.L_x_428) ;  /* 0x0000006000008947 */ /* 0x000fea0003800000 */
[----:B-----5:R-:W-:Y:S01]  /*18a0*/  PRMT R88, RZ, 0x7610, R35 ;  /* 0x00007610ff587816 */ /* 0x020fe20000000023 */
[----:B------:R-:W-:Y:S05]  /*18b0*/  BRA `(.L_x_428) ;  /* 0x0000004000007947 */ /* 0x000fea0003800000 */
.L_x_427:
[----:B-----5:R-:W-:Y:S02]  /*18c0*/  PRMT R88, RZ, 0x7610, R39 ;  /* 0x00007610ff587816 */ /* 0x020fe40000000027 */
[----:B0-----:R-:W-:-:S03]  /*18d0*/  @P0 PRMT R45, RZ, 0x7610, R35 ;  /* 0x00007610ff2d0816 */ /* 0x001fc60000000023 */
[----:B------:R-:W-:-:S04]  /*18e0*/  FMUL.FTZ R88, R88, c[0x0][0x1ec] ;  /* 0x00007b0058587a20 */ /* 0x000fc80000410000 */
[----:B------:R-:W-:Y:S02]  /*18f0*/  @P0 FADD.FTZ R88, R45, R88 ;  /* 0x000000582d580221 */ /* 0x000fe40000010000 */
.L_x_428:
[----:B------:R-:W-:Y:S05]  /*1900*/  BSYNC B0 ;  /* 0x0000000000007941 */ /* 0x000fea0003800000 */
.L_x_426:
[----:B------:R-:W-:Y:S01]  /*1910*/  IADD3 R100, R94, 0x180, RZ ;  /* 0x000001805e647810 */ /* 0x000fe20007ffe0ff */
[----:B0-----:R-:W-:Y:S01]  /*1920*/  IMAD.WIDE.U32 R44, R96, R90, c[0x0][0x188] ;  /* 0x00006200602c7625 */ /* 0x001fe200078e005a */
[----:B------:R-:W-:Y:S02]  /*1930*/  @P1 IADD3 R53, R92, 0x180, RZ ;  /* 0x000001805c351810 */ /* 0x000fe40007ffe0ff */
[----:B------:R-:W-:Y:S01]  /*1940*/  F2FP.BF16.PACK_AB R51, R88, R86 ;  /* 0x000000565833723e */ /* 0x000fe200000010ff */
[----:B------:R-:W-:Y:S01]  /*1950*/  @P0 IMAD.WIDE.U32 R54, R100, R90, c[0x0][0x180] ;  /* 0x0000600064360625 */ /* 0x000fe200078e005a */
        /* <DEDUP_REMOVED lines=9> */
[----:B0-----:R-:W-:Y:S01]  /*19f0*/  HFMA2.MMA R54, -RZ, RZ, 0, 0 ;  /* 0x00000000ff367435 */ /* 0x001fe200000001ff */
[----:B------:R-:W-:Y:S05]  /*1a00*/  @!P0 BRA `(.L_x_431) ;  /* 0x0000006000008947 */ /* 0x000fea0003800000 */
[----:B-----5:R-:W-:Y:S01]  /*1a10*/  PRMT R54, RZ, 0x5410, R32 ;  /* 0x00005410ff367816 */ /* 0x020fe20000000020 */
[----:B------:R-:W-:Y:S05]  /*1a20*/  BRA `(.L_x_431) ;  /* 0x0000004000007947 */ /* 0x000fea0003800000 */
.L_x_430:
[----:B0----5:R-:W-:Y:S02]  /*1a30*/  PRMT R54, RZ, 0x5410, R36 ;  /* 0x00005410ff367816 */ /* 0x021fe40000000024 */
[----:B------:R-:W-:-:S03]  /*1a40*/  @P0 PRMT R45, RZ, 0x5410, R32 ;  /* 0x00005410ff2d0816 */ /* 0x000fc60000000020 */
[----:B------:R-:W-:-:S04]  /*1a50*/  FMUL.FTZ R54, R54, c[0x0][0x1ec] ;  /* 0x00007b0036367a20 */ /* 0x000fc80000410000 */
[----:B------:R-:W-:Y:S02]  /*1a60*/  @P0 FADD.FTZ R54, R45, R54 ;  /* 0x000000362d360221 */ /* 0x000fe40000010000 */
.L_x_431:
[----:B------:R-:W-:Y:S05]  /*1a70*/  BSYNC B0 ;  /* 0x0000000000007941 */ /* 0x000fea0003800000 */
.L_x_429:
[----:B------:R-:W-:Y:S01]  /*1a80*/  BSSY B0, `(.L_x_432) ;  /* 0x000000a000007945 */ /* 0x000fe20003800000 */
[----:B------:R-:W-:Y:S05]  /*1a90*/  @P2 BRA `(.L_x_433) ;  /* 0x0000004000002947 */ /* 0x000fea0003800000 */
[----:B------:R-:W-:Y:S01]  /*1aa0*/  MOV R98, RZ ;  /* 0x000000ff00627202 */ /* 0x000fe20000000f00 */
[----:B------:R-:W-:Y:S05]  /*1ab0*/  @!P0 BRA `(.L_x_434) ;  /* 0x0000006000008947 */ /* 0x000fea0003800000 */
[----:B-----5:R-:W-:Y:S01]  /*1ac0*/  PRMT R98, RZ, 0x7610, R32 ;  /* 0x00007610ff627816 */ /* 0x020fe20000000020 */
[----:B------:R-:W-:Y:S05]  /*1ad0*/  BRA `(.L_x_434) ;  /* 0x0000004000007947 */ /* 0x000fea0003800000 */
.L_x_433:
[----:B-----5:R-:W-:Y:S02]  /*1ae0*/  PRMT R98, RZ, 0x7610, R36 ;  /* 0x00007610ff627816 */ /* 0x020fe40000000024 */
[----:B------:R-:W-:-:S03]  /*1af0*/  @P0 PRMT R45, RZ, 0x7610, R32 ;  /* 0x00007610ff2d0816 */ /* 0x000fc60000000020 */
[----:B------:R-:W-:-:S04]  /*1b00*/  FMUL.FTZ R98, R98, c[0x0][0x1ec] ;  /* 0x00007b0062627a20 */ /* 0x000fc80000410000 */
[----:B------:R-:W-:Y:S02]  /*1b10*/  @P0 FADD.FTZ R98, R45, R98 ;  /* 0x000000622d620221 */ /* 0x000fe40000010000 */
.L_x_434:
[----:B------:R-:W-:Y:S05]  /*1b20*/  BSYNC B0 ;  /* 0x0000000000007941 */ /* 0x000fea0003800000 */
.L_x_432:
[----:B------:R-:W-:Y:S01]  /*1b30*/  BSSY B0, `(.L_x_435) ;  /* 0x000000a000007945 */ /* 0x000fe20003800000 */
[----:B------:R-:W-:Y:S05]  /*1b40*/  @P2 BRA `(.L_x_436) ;  /* 0x0000004000002947 */ /* 0x000fea0003800000 */
[----:B------:R-:W-:Y:S01]  /*1b50*/  HFMA2.MMA R53, -RZ, RZ, 0, 0 ;  /* 0x00000000ff357435 */ /* 0x000fe200000001ff */
[----:B------:R-:W-:Y:S05]  /*1b60*/  @!P0 BRA `(.L_x_437) ;  /* 0x0000006000008947 */ /* 0x000fea0003800000 */
[----:B-----5:R-:W-:Y:S01]  /*1b70*/  PRMT R53, RZ, 0x5410, R33 ;  /* 0x00005410ff357816 */ /* 0x020fe20000000021 */
[----:B------:R-:W-:Y:S05]  /*1b80*/  BRA `(.L_x_437) ;  /* 0x0000004000007947 */ /* 0x000fea0003800000 */
.L_x_436:
[----:B-----5:R-:W-:Y:S02]  /*1b90*/  PRMT R53, RZ, 0x5410, R37 ;  /* 0x00005410ff357816 */ /* 0x020fe40000000025 */
[----:B------:R-:W-:-:S03]  /*1ba0*/  @P0 PRMT R44, RZ, 0x5410, R33 ;  /* 0x00005410ff2c0816 */ /* 0x000fc60000000021 */
[----:B------:R-:W-:-:S04]  /*1bb0*/  FMUL.FTZ R53, R53, c[0x0][0x1ec] ;  /* 0x00007b0035357a20 */ /* 0x000fc80000410000 */
[----:B------:R-:W-:Y:S02]  /*1bc0*/  @P0 FADD.FTZ R53, R44, R53 ;  /* 0x000000352c350221 */ /* 0x000fe40000010000 */
.L_x_437:
[----:B------:R-:W-:Y:S05]  /*1bd0*/  BSYNC B0 ;  /* 0x0000000000007941 */ /* 0x000fea0003800000 */
.L_x_435:
[----:B------:R-:W-:Y:S01]  /*1be0*/  BSSY B0, `(.L_x_438) ;  /* 0x000000a000007945 */ /* 0x000fe20003800000 */
[----:B------:R-:W-:Y:S05]  /*1bf0*/  @P2 BRA `(.L_x_439) ;  /* 0x0000004000002947 */ /* 0x000fea0003800000 */
[----:B------:R-:W-:Y:S01]  /*1c00*/  MOV R92, RZ ;  /* 0x000000ff005c7202 */ /* 0x000fe20000000f00 */
[----:B------:R-:W-:Y:S05]  /*1c10*/  @!P0 BRA `(.L_x_440) ;  /* 0x0000006000008947 */ /* 0x000fea0003800000 */
[----:B-----5:R-:W-:Y:S01]  /*1c20*/  PRMT R92, RZ, 0x7610, R33 ;  /* 0x00007610ff5c7816 */ /* 0x020fe20000000021 */
[----:B------:R-:W-:Y:S05]  /*1c30*/  BRA `(.L_x_440) ;  /* 0x0000004000007947 */ /* 0x000fea0003800000 */
.L_x_439:
[----:B-----5:R-:W-:Y:S02]  /*1c40*/  PRMT R92, RZ, 0x7610, R37 ;  /* 0x00007610ff5c7816 */ /* 0x020fe40000000025 */
[----:B------:R-:W-:-:S03]  /*1c50*/  @P0 PRMT R45, RZ, 0x7610, R33 ;  /* 0x00007610ff2d0816 */ /* 0x000fc60000000021 */
[----:B------:R-:W-:-:S04]  /*1c60*/  FMUL.FTZ R92, R92, c[0x0][0x1ec] ;  /* 0x00007b005c5c7a20 */ /* 0x000fc80000410000 */
[----:B------:R-:W-:Y:S02]  /*1c70*/  @P0 FADD.FTZ R92, R45, R92 ;  /* 0x0000005c2d5c0221 */ /* 0x000fe40000010000 */
.L_x_440:
[----:B------:R-:W-:Y:S05]  /*1c80*/  BSYNC B0 ;  /* 0x0000000000007941 */ /* 0x000fea0003800000 */
.L_x_438:
[----:B------:R-:W-:Y:S01]  /*1c90*/  BSSY B0, `(.L_x_441) ;  /* 0x000000a000007945 */ /* 0x000fe20003800000 */
[----:B------:R-:W-:Y:S05]  /*1ca0*/  @P2 BRA `(.L_x_442) ;  /* 0x0000004000002947 */ /* 0x000fea0003800000 */
[----:B------:R-:W-:Y:S01]  /*1cb0*/  HFMA2.MMA R55, -RZ, RZ, 0, 0 ;  /* 0x00000000ff377435 */ /* 0x000fe200000001ff */
[----:B------:R-:W-:Y:S05]  /*1cc0*/  @!P0 BRA `(.L_x_443) ;  /* 0x0000006000008947 */ /* 0x000fea0003800000 */
[----:B-----5:R-:W-:Y:S01]  /*1cd0*/  PRMT R55, RZ, 0x5410, R34 ;  /* 0x00005410ff377816 */ /* 0x020fe20000000022 */
[----:B------:R-:W-:Y:S05]  /*1ce0*/  BRA `(.L_x_443) ;  /* 0x0000004000007947 */ /* 0x000fea0003800000 */
.L_x_442:
[----:B-----5:R-:W-:Y:S02]  /*1cf0*/  PRMT R55, RZ, 0x5410, R38 ;  /* 0x00005410ff377816 */ /* 0x020fe40000000026 */
[----:B------:R-:W-:-:S03]  /*1d00*/  @P0 PRMT R44, RZ, 0x5410, R34 ;  /* 0x00005410ff2c0816 */ /* 0x000fc60000000022 */
[----:B------:R-:W-:-:S04]  /*1d10*/  FMUL.FTZ R55, R55, c[0x0][0x1ec] ;  /* 0x00007b0037377a20 */ /* 0x000fc80000410000 */
[----:B------:R-:W-:Y:S02]  /*1d20*/  @P0 FADD.FTZ R55, R44, R55 ;  /* 0x000000372c370221 */ /* 0x000fe40000010000 */
.L_x_443:
[----:B------:R-:W-:Y:S05]  /*1d30*/  BSYNC B0 ;  /* 0x0000000000007941 */ /* 0x000fea0003800000 */
.L_x_441:
[----:B------:R-:W-:Y:S01]  /*1d40*/  BSSY B0, `(.L_x_444) ;  /* 0x000000a000007945 */ /* 0x000fe20003800000 */
[----:B------:R-:W-:Y:S05]  /*1d50*/  @P2 BRA `(.L_x_445) ;  /* 0x0000004000002947 */ /* 0x000fea0003800000 */
[----:B------:R-:W-:Y:S01]  /*1d60*/  MOV R52, RZ ;  /* 0x000000ff00347202 */ /* 0x000fe20000000f00 */
[----:B------:R-:W-:Y:S05]  /*1d70*/  @!P0 BRA `(.L_x_446) ;  /* 0x0000006000008947 */ /* 0x000fea0003800000 */
[----:B-----5:R-:W-:Y:S01]  /*1d80*/  PRMT R52, RZ, 0x7610, R34 ;  /* 0x00007610ff347816 */ /* 0x020fe20000000022 */
[----:B------:R-:W-:Y:S05]  /*1d90*/  BRA `(.L_x_446) ;  /* 0x0000004000007947 */ /* 0x000fea0003800000 */
.L_x_445:
[----:B-----5:R-:W-:Y:S02]  /*1da0*/  PRMT R52, RZ, 0x7610, R38 ;  /* 0x00007610ff347816 */ /* 0x020fe40000000026 */
[----:B------:R-:W-:-:S03]  /*1db0*/  @P0 PRMT R45, RZ, 0x7610, R34 ;  /* 0x00007610ff2d0816 */ /* 0x000fc60000000022 */
[----:B------:R-:W-:-:S04]  /*1dc0*/  FMUL.FTZ R52, R52, c[0x0][0x1ec] ;  /* 0x00007b0034347a20 */ /* 0x000fc80000410000 */
[----:B------:R-:W-:Y:S02]  /*1dd0*/  @P0 FADD.FTZ R52, R45, R52 ;  /* 0x000000342d340221 */ /* 0x000fe40000010000 */
.L_x_446:
[----:B------:R-:W-:Y:S05]  /*1de0*/  BSYNC B0 ;  /* 0x0000000000007941 */ /* 0x000fea0003800000 */
.L_x_444:
[----:B------:R-:W-:Y:S01]  /*1df0*/  BSSY B0, `(.L_x_447) ;  /* 0x000000a000007945 */ /* 0x000fe20003800000 */
[----:B------:R-:W-:Y:S05]  /*1e00*/  @P2 BRA `(.L_x_448) ;  /* 0x0000004000002947 */ /* 0x000fea0003800000 */
[----:B------:R-:W-:Y:S01]  /*1e10*/  HFMA2.MMA R94, -RZ, RZ, 0, 0 ;  /* 0x00000000ff5e7435 */ /* 0x000fe200000001ff */
[----:B------:R-:W-:Y:S05]  /*1e20*/  @!P0 BRA `(.L_x_449) ;  /* 0x0000006000008947 */ /* 0x000fea0003800000 */
[----:B-----5:R-:W-:Y:S01]  /*1e30*/  PRMT R94, RZ, 0x5410, R35 ;  /* 0x00005410ff5e7816 */ /* 0x020fe20000000023 */
[----:B------:R-:W-:Y:S05]  /*1e40*/  BRA `(.L_x_449) ;  /* 0x0000004000007947 */ /* 0x000fea0003800000 */
.L_x_448:
[----:B-----5:R-:W-:Y:S02]  /*1e50*/  PRMT R94, RZ, 0x5410, R39 ;  /* 0x00005410ff5e7816 */ /* 0x020fe40000000027 */
[----:B------:R-:W-:-:S03]  /*1e60*/  @P0 PRMT R45, RZ, 0x5410, R35 ;  /* 0x00005410ff2d0816 */ /* 0x000fc60000000023 */
[----:B------:R-:W-:-:S04]  /*1e70*/  FMUL.FTZ R94, R94, c[0x0][0x1ec] ;  /* 0x00007b005e5e7a20 */ /* 0x000fc80000410000 */
[----:B------:R-:W-:Y:S02]  /*1e80*/  @P0 FADD.FTZ R94, R45, R94 ;  /* 0x0000005e2d5e0221 */ /* 0x000fe40000010000 */
.L_x_449:
[----:B------:R-:W-:Y:S05]  /*1e90*/  BSYNC B0 ;  /* 0x0000000000007941 */ /* 0x000fea0003800000 */
.L_x_447:
[----:B------:R-:W-:Y:S01]  /*1ea0*/  BSSY B0, `(.L_x_450) ;  /* 0x000000a000007945 */ /* 0x000fe20003800000 */
[----:B------:R-:W-:Y:S05]  /*1eb0*/  @P2 BRA `(.L_x_451) ;  /* 0x0000004000002947 */ /* 0x000fea0003800000 */
[----:B------:R-:W-:Y:S01]  /*1ec0*/  MOV R96, RZ ;  /* 0x000000ff00607202 */ /* 0x000fe20000000f00 */
[----:B------:R-:W-:Y:S05]  /*1ed0*/  @!P0 BRA `(.L_x_452) ;  /* 0x0000006000008947 */ /* 0x000fea0003800000 */
[----:B-----5:R-:W-:Y:S01]  /*1ee0*/  PRMT R96, RZ, 0x7610, R35 ;  /* 0x00007610ff607816 */ /* 0x020fe20000000023 */
[----:B------:R-:W-:Y:S05]  /*1ef0*/  BRA `(.L_x_452) ;  /* 0x0000004000007947 */ /* 0x000fea0003800000 */
.L_x_451:
[----:B-----5:R-:W-:Y:S02]  /*1f00*/  PRMT R96, RZ, 0x7610, R39 ;  /* 0x00007610ff607816 */ /* 0x020fe40000000027 */
[----:B------:R-:W-:-:S03]  /*1f10*/  @P0 PRMT R45, RZ, 0x7610, R35 ;  /* 0x00007610ff2d0816 */ /* 0x000fc60000000023 */
[----:B------:R-:W-:-:S04]  /*1f20*/  FMUL.FTZ R96, R96, c[0x0][0x1ec] ;  /* 0x00007b0060607a20 */ /* 0x000fc80000410000 */
[----:B------:R-:W-:Y:S02]  /*1f30*/  @P0 FADD.FTZ R96, R45, R96 ;  /* 0x000000602d600221 */ /* 0x000fe40000010000 */
.L_x_452:
[----:B------:R-:W-:Y:S05]  /*1f40*/  BSYNC B0 ;  /* 0x0000000000007941 */ /* 0x000fea0003800000 */
.L_x_450:
[----:B------:R-:W-:Y:S01]  /*1f50*/  FADD.FTZ R44, RZ, R103 ;  /* 0x00000067ff2c7221 */ /* 0x000fe20000010000 */
[----:B------:R-:W-:Y:S02]  /*1f60*/  F2FP.BF16.PACK_AB R51, R96, R94 ;  /* 0x0000005e6033723e */ /* 0x000fe400000010ff */
[----:B------:R-:W-:Y:S01]  /*1f70*/  F2FP.BF16.PACK_AB R50, R52, R55 ;  /* 0x000000373432723e */ /* 0x000fe200000010ff */
[----:B------:R-:W-:Y:S01]  /*1f80*/  FADD.FTZ R44, R44, R101 ;  /* 0x000000652c2c7221 */ /* 0x000fe20000010000 */
[----:B------:R-:W-:Y:S02]  /*1f90*/  F2FP.BF16.PACK_AB R48, R98, R54 ;  /* 0x000000366230723e */ /* 0x000fe400000010ff */
[----:B------:R-:W-:Y:S01]  /*1fa0*/  LOP3.LUT P0, RZ, R42, 0xff, RZ, 0xc0, !PT ;  /* 0x000000ff2aff7812 */ /* 0x000fe2000780c0ff */
        /* <DEDUP_REMOVED lines=22> */
[----:B------:R-:W-:Y:S02]  /*2110*/  FADD.FTZ R49, R45, R54 ;  /* 0x000000362d317221 */ /* 0x000fe40000010000 */
[----:B------:R-:W-:-:S04]  /*2120*/  IMAD.WIDE.U32 R44, R100, R90, c[0x0][0x188] ;  /* 0x00006200642c7625 */ /* 0x000fc800078e005a */
[----:B------:R-:W-:Y:S01]  /*2130*/  FADD.FTZ R90, R49, R98 ;  /* 0x00000062315a7221 */ /* 0x000fe20000010000 */
[----:B------:R-:W-:-:S03]  /*2140*/  F2FP.BF16.PACK_AB R49, R92, R53 ;  /* 0x000000355c31723e */ /* 0x000fc600000010ff */
[----:B------:R-:W-:Y:S02]  /*2150*/  FADD.FTZ R90, R90, R53 ;  /* 0x000000355a5a7221 */ /* 0x000fe40000010000 */
[----:B------:R0:W-:Y:S02]  /*2160*/  STG.E.128 [R44.64], R48 ;  /* 0x000000302c007986 */ /* 0x0001e4000c101d04 */
[----:B------:R-:W-:-:S04]  /*2170*/  FADD.FTZ R90, R90, R92 ;  /* 0x0000005c5a5a7221 */ /* 0x000fc80000010000 */
[----:B------:R-:W-:-:S04]  /*2180*/  FADD.FTZ R90, R90, R55 ;  /* 0x000000375a5a7221 */ /* 0x000fc80000010000 */
[----:B------:R-:W-:-:S04]  /*2190*/  FADD.FTZ R90, R90, R52 ;  /* 0x000000345a5a7221 */ /* 0x000fc80000010000 */
[----:B------:R-:W-:Y:S01]  /*21a0*/  FADD.FTZ R100, R90, R94 ;  /* 0x0000005e5a647221 */ /* 0x000fe20000010000 */
[----:B------:R-:W-:-:S03]  /*21b0*/  SEL R90, R85, R74, !P0 ;  /* 0x0000004a555a7207 */ /* 0x000fc60004000000 */
[----:B------:R-:W-:Y:S01]  /*21c0*/  FADD.FTZ R100, R100, R96 ;  /* 0x0000006064647221 */ /* 0x000fe20000010000 */
[----:B------:R-:W-:Y:S05]  /*21d0*/  BRA.DIV ~URZ, `(.L_x_453) ;  /* 0x000013227f007947 */ /* 0x000fea000b800000 */
[----:B0-----:R0:W1:Y:S02]  /*21e0*/  SHFL.BFLY PT, R44, R100, 0x1, 0x1f ;  /* 0x0c201f00642c7f89 */ /* 0x00106400000e0000 */
.L_x_459:
        /* <DEDUP_REMOVED lines=14> */
[C---:B------:R-:W-:Y:S02]  /*22d0*/  FADD.FTZ R100, -R44.reuse, R99 ;  /* 0x000000632c647221 */ /* 0x040fe40000010100 */
[----:B------:R-:W-:Y:S02]  /*22e0*/  FFMA.FTZ R50, R51, R51, R50 ;  /* 0x0000003333327223 */ /* 0x000fe40000010032 */
[----:B------:R-:W-:-:S02]  /*22f0*/  FADD.FTZ R45, -R44, R97 ;  /* 0x000000612c2d7221 */ /* 0x000fc40000010100 */
[----:B------:R-:W-:Y:S02]  /*2300*/  FFMA.FTZ R50, R100, R100, R50 ;  /* 0x0000006464327223 */ /* 0x000fe40000010032 */
[C---:B------:R-:W-:Y:S02]  /*2310*/  FADD.FTZ R51, -R44.reuse, R63 ;  /* 0x0000003f2c337221 */ /* 0x040fe40000010100 */
[----:B------:R-:W-:Y:S02]  /*2320*/  FFMA.FTZ R50, R45, R45, R50 ;  /* 0x0000002d2d327223 */ /* 0x000fe40000010032 */
        /* <DEDUP_REMOVED lines=52> */
[----:B------:R-:W-:Y:S02]  /*2670*/  FADD.FTZ R45, -R44, R96 ;  /* 0x000000602c2d7221 */ /* 0x000fe40000010100 */
[----:B------:R-:W-:-:S04]  /*2680*/  FFMA.FTZ R50, R49, R49, R50 ;  /* 0x0000003131327223 */ /* 0x000fc80000010032 */
        /* <DEDUP_REMOVED lines=10> */
.L_x_460:
[----:B------:R-:W-:Y:S01]  /*2730*/  ISETP.NE.AND P0, PT, R76, RZ, PT ;  /* 0x000000ff4c00720c */ /* 0x000fe20003f05270 */
[----:B-1----:R-:W-:Y:S01]  /*2740*/  FADD.FTZ R45, R51, R100 ;  /* 0x00000064332d7221 */ /* 0x002fe20000010000 */
[----:B------:R-:W-:Y:S11]  /*2750*/  WARPSYNC 0xffffffff ;  /* 0xffffffff00007948 */ /* 0x000ff60003800000 */
[----:B------:R-:W-:-:S05]  /*2760*/  @!P0 IADD3 R48, R83, R90, RZ ;  /* 0x0000005a53308210 */ /* 0x000fca0007ffe0ff */
[----:B------:R1:W-:Y:S01]  /*2770*/  @!P0 STS.64 [R48.X8], R44 ;  /* 0x0000002c30008388 */ /* 0x0003e20000008a00 */
[----:B------:R-:W-:-:S11]  /*2780*/  ISETP.GT.U32.AND P0, PT, R76, 0x3, PT ;  /* 0x000000034c00780c */ /* 0x000fd60003f04070 */
[----:B------:R-:W-:Y:S01]  /*2790*/  BAR.SYNC.DEFER_BLOCKING 0x0 ;  /* 0x0000000000007b1d */ /* 0x000fe20000010000 */
[----:B-1----:R-:W-:Y:S01]  /*27a0*/  CS2R R44, SRZ ;  /* 0x00000000002c7805 */ /* 0x002fe2000001ff00 */
[----:B------:R-:W-:Y:S01]  /*27b0*/  @!P0 IADD3 R50, R76, R90, RZ ;  /* 0x0000005a4c328210 */ /* 0x000fe20007ffe0ff */
[----:B------:R-:W-:Y:S01]  /*27c0*/  HFMA2.MMA R90, -RZ, RZ, 0, 0 ;  /* 0x00000000ff5a7435 */ /* 0x000fe200000001ff */
[----:B------:R-:W-:Y:S02]  /*27d0*/  LOP3.LUT P1, RZ, R83, 0x1f, R66, 0xf8, !PT ;  /* 0x0000001f53ff7812 */ /* 0x000fe4000782f842 */
[----:B------:R-:W-:Y:S03]  /*27e0*/  BSSY B0, `(.L_x_455) ;  /* 0x00000ca000007945 */ /* 0x000fe60003800000 */
[----:B------:R-:W-:-:S04]  /*27f0*/  @!P0 MOV R90, 0x400 ;  /* 0x00000400005a8802 */ /* 0x000fc80000000f00 */
[----:B------:R-:W-:Y:S01]  /*2800*/  I2F R106, R90 ;  /* 0x0000005a006a7306 */ /* 0x000fe20000201400 */
[----:B0-----:R-:W0:Y:S04]  /*2810*/  SHFL.DOWN PT, R100, R90, 0x2, 0x1f ;  /* 0x08401f005a647f89 */ /* 0x001e2800000e0000 */
[----:B------:R-:W1:Y:S01]  /*2820*/  @!P0 LDS.64 R44, [R50.X8] ;  /* 0x00000000322c8984 */ /* 0x000e620000008a00 */
[----:B------:R-:W-:Y:S02]  /*2830*/  ISETP.NE.AND P0, PT, RZ, UR6, PT ;  /* 0x00000006ff007c0c */ /* 0x000fe4000bf05270 */
[----:B0-----:R-:W-:Y:S02]  /*2840*/  IADD3 R104, R100, R90, RZ ;  /* 0x0000005a64687210 */ /* 0x001fe40007ffe0ff */
[----:B------:R-:W-:Y:S03]  /*2850*/  I2F R100, R100 ;  /* 0x0000006400647306 */ /* 0x000fe60000201400 */
[----:B------:R-:W0:Y:S05]  /*2860*/  SHFL.DOWN PT, R49, R104, 0x1, 0x1f ;  /* 0x08201f0068317f89 */ /* 0x000e2a00000e0000 */
[----:B------:R-:W2:Y:S01]  /*2870*/  I2F R48, R104 ;  /* 0x0000006800307306 */ /* 0x000ea20000201400 */
[----:B-1----:R-:W1:Y:S07]  /*2880*/  SHFL.DOWN PT, R51, R44, 0x2, 0x1f ;  /* 0x08401f002c337f89 */ /* 0x002e6e00000e0000 */
[----:B--2---:R-:W2:Y:S01]  /*2890*/  MUFU.RCP R50, R48 ;  /* 0x0000003000327308 */ /* 0x004ea20000001000 */
[----:B0-----:R-:W-:Y:S01]  /*28a0*/  IADD3 R90, R104, R49, RZ ;  /* 0x00000031685a7210 */ /* 0x001fe20007ffe0ff */
[----:B------:R-:W0:Y:S06]  /*28b0*/  SHFL.DOWN PT, R102, R45, 0x2, 0x1f ;  /* 0x08401f002d667f89 */ /* 0x000e2c00000e0000 */
[----:B------:R-:W3:Y:S08]  /*28c0*/  I2F R90, R90 ;  /* 0x0000005a005a7306 */ /* 0x000ef00000201400 */
[----:B------:R-:W4:Y:S01]  /*28d0*/  I2F R49, R49 ;  /* 0x0000003100317306 */ /* 0x000f220000201400 */
[----:B-1----:R-:W-:-:S02]  /*28e0*/  FMUL.FTZ R108, R51, R100 ;  /* 0x00000064336c7220 */ /* 0x002fc40000410000 */
[----:B------:R-:W-:Y:S02]  /*28f0*/  FADD.FTZ R51, -R51, R44 ;  /* 0x0000002c33337221 */ /* 0x000fe40000010100 */
[----:B------:R-:W-:Y:S02]  /*2900*/  FFMA.FTZ R108, R106, R44, R108 ;  /* 0x0000002c6a6c7223 */ /* 0x000fe4000001006c */
[----:B------:R-:W-:Y:S02]  /*2910*/  FMUL.FTZ R51, R51, R51 ;  /* 0x0000003333337220 */ /* 0x000fe40000410000 */
[----:B0-----:R-:W-:Y:S02]  /*2920*/  FADD.FTZ R45, R102, R45 ;  /* 0x0000002d662d7221 */ /* 0x001fe40000010000 */
[----:B------:R-:W-:Y:S02]  /*2930*/  FMUL.FTZ R106, R51, R106 ;  /* 0x0000006a336a7220 */ /* 0x000fe40000410000 */
[----:B--2---:R-:W-:-:S02]  /*2940*/  FMUL.FTZ R51, R50, R108 ;  /* 0x0000006c32337220 */ /* 0x004fc40000410000 */
[----:B------:R-:W-:Y:S02]  /*2950*/  FMUL.FTZ R106, R106, R100 ;  /* 0x000000646a6a7220 */ /* 0x000fe40000410000 */
[----:B---3--:R-:W0:Y:S01]  /*2960*/  MUFU.RCP R100, R90 ;  /* 0x0000005a00647308 */ /* 0x008e220000001000 */
[----:B------:R-:W1:Y:S01]  /*2970*/  SHFL.DOWN PT, R44, R51, 0x1, 0x1f ;  /* 0x08201f00332c7f89 */ /* 0x000e6200000e0000 */
[----:B------:R-:W-:-:S05]  /*2980*/  FFMA.FTZ R45, R50, R106, R45 ;  /* 0x0000006a322d7223 */ /* 0x000fca000001002d */
[----:B------:R-:W2:Y:S01]  /*2990*/  SHFL.DOWN PT, R50, R45, 0x1, 0x1f ;  /* 0x08201f002d327f89 */ /* 0x000ea200000e0000 */
[----:B-1----:R-:W-:Y:S02]  /*29a0*/  FADD.FTZ R102, R51, -R44 ;  /* 0x8000002c33667221 */ /* 0x002fe40000010000 */
[----:B----4-:R-:W-:Y:S02]  /*29b0*/  FMUL.FTZ R44, R44, R49 ;  /* 0x000000312c2c7220 */ /* 0x010fe40000410000 */
[----:B------:R-:W-:Y:S02]  /*29c0*/  FMUL.FTZ R102, R102, R102 ;  /* 0x0000006666667220 */ /* 0x000fe40000410000 */
[C---:B------:R-:W-:Y:S02]  /*29d0*/  FFMA.FTZ R44, R48.reuse, R51, R44 ;  /* 0x00000033302c7223 */ /* 0x040fe4000001002c */
[----:B------:R-:W-:Y:S02]  /*29e0*/  FMUL.FTZ R102, R48, R102 ;  /* 0x0000006630667220 */ /* 0x000fe40000410000 */
[----:B0-----:R-:W-:-:S02]  /*29f0*/  FMUL.FTZ R44, R100, R44 ;  /* 0x0000002c642c7220 */ /* 0x001fc40000410000 */
[----:B--2---:R-:W-:Y:S02]  /*2a00*/  FADD.FTZ R51, R45, R50 ;  /* 0x000000322d337221 */ /* 0x004fe40000010000 */
[----:B------:R-:W-:Y:S01]  /*2a10*/  FMUL.FTZ R102, R102, R49 ;  /* 0x0000003166667220 */ /* 0x000fe20000410000 */
[----:B------:R0:W1:Y:S01]  /*2a20*/  SHFL.IDX PT, R50, R44, RZ, 0x1f ;  /* 0x00001fff2c327589 */ /* 0x00006200000e0000 */
[----:B------:R-:W-:Y:S02]  /*2a30*/  MOV R49, c[0x0][0x1e0] ;  /* 0x0000780000317a02 */ /* 0x000fe40000000f00 */
[----:B------:R-:W-:Y:S01]  /*2a40*/  FFMA.FTZ R102, R100, R102, R51 ;  /* 0x0000006664667223 */ /* 0x000fe20000010033 */
[----:B0-----:R-:W-:-:S05]  /*2a50*/  @!P1 LEA R44, P3, R75, c[0x0][0x1a8], 0x2 ;  /* 0x00006a004b2c9a11 */ /* 0x001fca00078610ff */
[----:B------:R-:W0:Y:S01]  /*2a60*/  SHFL.IDX PT, R102, R102, RZ, 0x1f ;  /* 0x00001fff66667589 */ /* 0x000e2200000e0000 */
[----:B-1----:R-:W-:-:S05]  /*2a70*/  FMUL.FTZ R45, R50, R50 ;  /* 0x00000032322d7220 */ /* 0x002fca0000410000 */
[----:B------:R-:W-:Y:S01]  /*2a80*/  FSEL R48, R45, RZ, P0 ;  /* 0x000000ff2d307208 */ /* 0x000fe20000000000 */
[----:B0-----:R-:W-:-:S04]  /*2a90*/  FFMA.FTZ R45, R102, R49, c[0x0][0x228] ;  /* 0x00008a00662d7623 */ /* 0x001fc80000010031 */
[----:B------:R-:W-:Y:S01]  /*2aa0*/  FADD.FTZ R51, R45, R48 ;  /* 0x000000302d337221 */ /* 0x000fe20000010000 */
[C---:B------:R-:W-:Y:S02]  /*2ab0*/  @!P1 LEA R48, P2, R75.reuse, c[0x0][0x1a0], 0x2 ;  /* 0x000068004b309a11 */ /* 0x040fe400078410ff */
[C-C-:B------:R-:W-:Y:S02]  /*2ac0*/  @!P1 LEA.HI.X R45, R75.reuse, c[0x0][0x1ac], R46.reuse, 0x2, P3 ;  /* 0x00006b004b2d9a11 */ /* 0x140fe400018f142e */
[----:B------:R-:W-:Y:S01]  /*2ad0*/  @!P1 LEA.HI.X R49, R75, c[0x0][0x1a4], R46, 0x2, P2 ;  /* 0x000069004b319a11 */ /* 0x000fe200010f142e */
[----:B------:R-:W0:Y:S04]  /*2ae0*/  MUFU.RSQ R51, R51 ;  /* 0x0000003300337308 */ /* 0x000e280000001400 */
[----:B------:R1:W-:Y:S04]  /*2af0*/  @!P1 STG.E [R48.64], R50 ;  /* 0x0000003230009986 */ /* 0x0003e8000c101904 */
[----:B0-----:R1:W-:Y:S01]  /*2b00*/  @!P1 STG.E [R44.64], R51 ;  /* 0x000000332c009986 */ /* 0x0013e2000c101904 */
[----:B------:R-:W-:-:S13]  /*2b10*/  ISETP.GE.AND P1, PT, R56, 0x1, PT ;  /* 0x000000013800780c */ /* 0x000fda0003f26270 */
[----:B------:R-:W-:Y:S05]  /*2b20*/  @!P1 BRA `(.L_x_456) ;  /* 0x0000095000009947 */ /* 0x000fea0003800000 */
[----:B-1----:R-:W-:Y:S02]  /*2b30*/  FSEL R44, R50, RZ, !P0 ;  /* 0x000000ff322c7208 */ /* 0x002fe40004000000 */
[----:B------:R-:W-:-:S03]  /*2b40*/  IADD3 R56, R56, -0x1, RZ ;  /* 0xffffffff38387810 */ /* 0x000fc60007ffe0ff */
[C---:B------:R-:W-:Y:S02]  /*2b50*/  FADD.FTZ R88, -R44.reuse, R88 ;  /* 0x000000582c587221 */ /* 0x040fe40000010100 */
[C---:B------:R-:W-:Y:S01]  /*2b60*/  FADD.FTZ R46, -R44.reuse, R103 ;  /* 0x000000672c2e7221 */ /* 0x040fe20000010100 */
[----:B------:R-:W-:Y:S01]  /*2b70*/  MOV R103, 0x10 ;  /* 0x0000001000677802 */ /* 0x000fe20000000f00 */
        /* <DEDUP_REMOVED lines=29> */
[----:B------:R-:W-:Y:S01]  /*2d50*/  FADD.FTZ R44, -R44, R96 ;  /* 0x000000602c2c7221 */ /* 0x000fe20000010100 */
[----:B------:R-:W-:Y:S01]  /*2d60*/  PRMT R96, RZ, 0x7610, R27 ;  /* 0x00007610ff607816 */ /* 0x000fe2000000001b */
[C---:B------:R-:W-:Y:S02]  /*2d70*/  FMUL.FTZ R101, R51.reuse, R88 ;  /* 0x0000005833657220 */ /* 0x040fe40000410000 */
[C---:B------:R-:W-:Y:S02]  /*2d80*/  FMUL.FTZ R88, R51.reuse, R52 ;  /* 0x0000003433587220 */ /* 0x040fe40000410000 */
[C---:B------:R-:W-:Y:S01]  /*2d90*/  FMUL.FTZ R52, R51.reuse, R44 ;  /* 0x0000002c33347220 */ /* 0x040fe20000410000 */
[----:B------:R-:W-:Y:S01]  /*2da0*/  PRMT R44, RZ, 0x5410, R30 ;  /* 0x00005410ff2c7816 */ /* 0x000fe2000000001e */
[----:B------:R-:W-:-:S02]  /*2db0*/  FMUL.FTZ R100, R51, R100 ;  /* 0x0000006433647220 */ /* 0x000fc40000410000 */
[C---:B------:R-:W-:Y:S02]  /*2dc0*/  FMUL.FTZ R49, R51.reuse, R90 ;  /* 0x0000005a33317220 */ /* 0x040fe40000410000 */
[----:B------:R-:W-:Y:S02]  /*2dd0*/  FFMA.FTZ R100, R100, R44, R21 ;  /* 0x0000002c64647223 */ /* 0x000fe40000010015 */
[----:B------:R-:W-:Y:S01]  /*2de0*/  IMAD R44, R56, c[0x0][0x168], RZ ;  /* 0x00005a00382c7a24 */ /* 0x000fe200078e02ff */
[----:B------:R-:W-:Y:S01]  /*2df0*/  PRMT R56, RZ, 0x7610, R29 ;  /* 0x00007610ff387816 */ /* 0x000fe2000000001d */
[C---:B------:R-:W-:Y:S02]  /*2e00*/  FMUL.FTZ R116, R51.reuse, R116 ;  /* 0x0000007433747220 */ /* 0x040fe40000410000 */
[----:B------:R-:W-:Y:S02]  /*2e10*/  FMUL.FTZ R97, R51, R118 ;  /* 0x0000007633617220 */ /* 0x000fe40000410000 */
[----:B------:R-:W-:Y:S01]  /*2e20*/  FFMA.FTZ R56, R49, R56, R22 ;  /* 0x0000003831387223 */ /* 0x000fe20000010016 */
[----:B------:R-:W-:Y:S01]  /*2e30*/  SHF.R.S32.HI R49, RZ, 0x1f, R44 ;  /* 0x0000001fff317819 */ /* 0x000fe2000001142c */
[----:B------:R-:W-:-:S02]  /*2e40*/  FMUL.FTZ R112, R51, R112 ;  /* 0x0000007033707220 */ /* 0x000fc40000410000 */
[----:B------:R-:W-:Y:S01]  /*2e50*/  FMUL.FTZ R61, R51, R58 ;  /* 0x0000003a333d7220 */ /* 0x000fe20000410000 */
[----:B------:R-:W-:Y:S01]  /*2e60*/  LEA.HI R44, R49, R44, RZ, 0x3 ;  /* 0x0000002c312c7211 */ /* 0x000fe200078f18ff */
[C---:B------:R-:W-:Y:S01]  /*2e70*/  FMUL.FTZ R58, R51.reuse, R60 ;  /* 0x0000003c333a7220 */ /* 0x040fe20000410000 */
[--C-:B------:R-:W-:Y:S01]  /*2e80*/  PRMT R49, RZ, 0x5410, R26.reuse ;  /* 0x00005410ff317816 */ /* 0x100fe2000000001a */
[C---:B------:R-:W-:Y:S01]  /*2e90*/  FMUL.FTZ R60, R51.reuse, R54 ;  /* 0x00000036333c7220 */ /* 0x040fe20000410000 */
[----:B------:R-:W-:Y:S01]  /*2ea0*/  PRMT R54, RZ, 0x7610, R31 ;  /* 0x00007610ff367816 */ /* 0x000fe2000000001f */
[C---:B------:R-:W-:Y:S01]  /*2eb0*/  FMUL.FTZ R57, R51.reuse, R106 ;  /* 0x0000006a33397220 */ /* 0x040fe20000410000 */
[----:B------:R-:W-:Y:S01]  /*2ec0*/  LEA.HI.SX32 R44, R44, R77, 0x1d ;  /* 0x0000004d2c2c7211 */ /* 0x000fe200078feaff */
[----:B------:R-:W-:Y:S01]  /*2ed0*/  FFMA.FTZ R116, R116, R49, R13 ;  /* 0x0000003174747223 */ /* 0x000fe2000001000d */
[----:B------:R-:W-:Y:S01]  /*2ee0*/  PRMT R49, RZ, 0x7610, R26 ;  /* 0x00007610ff317816 */ /* 0x000fe2000000001a */
[----:B------:R-:W-:-:S02]  /*2ef0*/  FMUL.FTZ R63, R51, R114 ;  /* 0x00000072333f7220 */ /* 0x000fc40000410000 */
[----:B------:R-:W-:Y:S02]  /*2f00*/  FFMA.FTZ R54, R57, R54, R18 ;  /* 0x0000003639367223 */ /* 0x000fe40000010012 */
[----:B------:R-:W-:Y:S01]  /*2f10*/  FFMA.FTZ R97, R97, R49, R12 ;  /* 0x0000003161617223 */ /* 0x000fe2000001000c */
[----:B------:R-:W-:Y:S01]  /*2f20*/  PRMT R49, RZ, 0x5410, R25 ;  /* 0x00005410ff317816 */ /* 0x000fe20000000019 */
[C---:B------:R-:W-:Y:S02]  /*2f30*/  FMUL.FTZ R90, R51.reuse, R62 ;  /* 0x0000003e335a7220 */ /* 0x040fe40000410000 */
[C---:B------:R-:W-:Y:S02]  /*2f40*/  FMUL.FTZ R108, R51.reuse, R108 ;  /* 0x0000006c336c7220 */ /* 0x040fe40000410000 */
[----:B------:R-:W-:Y:S01]  /*2f50*/  FFMA.FTZ R112, R112, R49, R15 ;  /* 0x0000003170707223 */ /* 0x000fe2000001000f */
[----:B------:R-:W-:Y:S01]  /*2f60*/  PRMT R49, RZ, 0x7610, R25 ;  /* 0x00007610ff317816 */ /* 0x000fe20000000019 */
[C---:B------:R-:W-:Y:S01]  /*2f70*/  FMUL.FTZ R62, R51.reuse, R53 ;  /* 0x00000035333e7220 */ /* 0x040fe20000410000 */
[----:B------:R-:W-:Y:S01]  /*2f80*/  PRMT R53, RZ, 0x5410, R29 ;  /* 0x00005410ff357816 */ /* 0x000fe2000000001d */
[----:B------:R-:W-:-:S02]  /*2f90*/  FMUL.FTZ R50, R51, R50 ;  /* 0x0000003233327220 */ /* 0x000fc40000410000 */
[----:B------:R-:W-:Y:S01]  /*2fa0*/  FFMA.FTZ R57, R63, R49, R14 ;  /* 0x000000313f397223 */ /* 0x000fe2000001000e */
[----:B------:R-:W-:Y:S01]  /*2fb0*/  PRMT R49, RZ, 0x5410, R24 ;  /* 0x00005410ff317816 */ /* 0x000fe20000000018 */
[C---:B------:R-:W-:Y:S01]  /*2fc0*/  FMUL.FTZ R59, R51.reuse, R110 ;  /* 0x0000006e333b7220 */ /* 0x040fe20000410000 */
[----:B------:R-:W-:Y:S01]  /*2fd0*/  PRMT R63, RZ, 0x5410, R47 ;  /* 0x00005410ff3f7816 */ /* 0x000fe2000000002f */
[----:B------:R-:W-:Y:S01]  /*2fe0*/  FFMA.FTZ R53, R50, R53, R23 ;  /* 0x0000003532357223 */ /* 0x000fe20000010017 */
[----:B------:R-:W-:Y:S01]  /*2ff0*/  PRMT R50, RZ, 0x5410, R28 ;  /* 0x00005410ff327816 */ /* 0x000fe2000000001c */
[----:B------:R-:W-:Y:S01]  /*3000*/  FFMA.FTZ R108, R108, R49, R17 ;  /* 0x000000316c6c7223 */ /* 0x000fe20000010011 */
[----:B------:R-:W-:Y:S01]  /*3010*/  PRMT R49, RZ, 0x7610, R24 ;  /* 0x00007610ff317816 */ /* 0x000fe20000000018 */
[C---:B------:R-:W-:Y:S02]  /*3020*/  FMUL.FTZ R46, R51.reuse, R46 ;  /* 0x0000002e332e7220 */ /* 0x040fe40000410000 */
[----:B------:R-:W-:-:S02]  /*3030*/  FMUL.FTZ R45, R51, R48 ;  /* 0x00000030332d7220 */ /* 0x000fc40000410000 */
[----:B------:R-:W-:Y:S01]  /*3040*/  FFMA.FTZ R59, R59, R49, R16 ;  /* 0x000000313b3b7223 */ /* 0x000fe20000010010 */
[----:B------:R-:W-:Y:S01]  /*3050*/  PRMT R49, RZ, 0x5410, R43 ;  /* 0x00005410ff317816 */ /* 0x000fe2000000002b */
[C---:B------:R-:W-:Y:S02]  /*3060*/  FMUL.FTZ R99, R51.reuse, R122 ;  /* 0x0000007a33637220 */ /* 0x040fe40000410000 */
[C---:B------:R-:W-:Y:S02]  /*3070*/  FMUL.FTZ R48, R51.reuse, R86 ;  /* 0x0000005633307220 */ /* 0x040fe40000410000 */
[----:B------:R-:W-:Y:S01]  /*3080*/  FFMA.FTZ R46, R46, R50, R65 ;  /* 0x000000322e2e7223 */ /* 0x000fe20000010041 */
[----:B------:R-:W-:Y:S01]  /*3090*/  PRMT R50, RZ, 0x7610, R28 ;  /* 0x00007610ff327816 */ /* 0x000fe2000000001c */
[C---:B------:R-:W-:Y:S02]  /*30a0*/  FMUL.FTZ R102, R51.reuse, R102 ;  /* 0x0000006633667220 */ /* 0x040fe40000410000 */
[----:B------:R-:W-:-:S02]  /*30b0*/  FMUL.FTZ R104, R51, R104 ;  /* 0x0000006833687220 */ /* 0x000fc40000410000 */
[C---:B------:R-:W-:Y:S02]  /*30c0*/  FMUL.FTZ R120, R51.reuse, R120 ;  /* 0x0000007833787220 */ /* 0x040fe40000410000 */
[C---:B------:R-:W-:Y:S02]  /*30d0*/  FMUL.FTZ R124, R51.reuse, R124 ;  /* 0x0000007c337c7220 */ /* 0x040fe40000410000 */
[C---:B------:R-:W-:Y:S02]  /*30e0*/  FMUL.FTZ R123, R51.reuse, R123 ;  /* 0x0000007b337b7220 */ /* 0x040fe40000410000 */
[C---:B------:R-:W-:Y:S02]  /*30f0*/  FMUL.FTZ R125, R51.reuse, R125 ;  /* 0x0000007d337d7220 */ /* 0x040fe40000410000 */
[C---:B------:R-:W-:Y:S02]  /*3100*/  FMUL.FTZ R98, R51.reuse, R98 ;  /* 0x0000006233627220 */ /* 0x040fe40000410000 */
[----:B------:R-:W-:-:S02]  /*3110*/  FMUL.FTZ R92, R51, R92 ;  /* 0x0000005c335c7220 */ /* 0x000fc40000410000 */
[C---:B------:R-:W-:Y:S01]  /*3120*/  FMUL.FTZ R86, R51.reuse, R55 ;  /* 0x0000003733567220 */ /* 0x040fe20000410000 */
[----:B------:R-:W-:Y:S01]  /*3130*/  PRMT R55, RZ, 0x5410, R27 ;  /* 0x00005410ff377816 */ /* 0x000fe2000000001b */
[----:B------:R-:W-:Y:S01]  /*3140*/  FMUL.FTZ R94, R51, R94 ;  /* 0x0000005e335e7220 */ /* 0x000fe20000410000 */
[----:B------:R-:W-:Y:S01]  /*3150*/  PRMT R51, RZ, 0x5410, R31 ;  /* 0x00005410ff337816 */ /* 0x000fe2000000001f */
[----:B------:R-:W-:Y:S02]  /*3160*/  FFMA.FTZ R96, R99, R96, R10 ;  /* 0x0000006063607223 */ /* 0x000fe4000001000a */
[----:B------:R-:W-:Y:S01]  /*3170*/  FFMA.FTZ R99, R48, R49, R3 ;  /* 0x0000003130637223 */ /* 0x000fe20000010003 */
[----:B------:R-:W-:Y:S01]  /*3180*/  PRMT R48, RZ, 0x7610, R43 ;  /* 0x00007610ff307816 */ /* 0x000fe2000000002b */
[----:B------:R-:W-:Y:S02]  /*3190*/  FFMA.FTZ R45, R45, R50, R64 ;  /* 0x000000322d2d7223 */ /* 0x000fe40000010040 */
[----:B------:R-:W-:-:S02]  /*31a0*/  FFMA.FTZ R51, R104, R51, R19 ;  /* 0x0000003368337223 */ /* 0x000fc40000010013 */
[----:B------:R-:W-:Y:S01]  /*31b0*/  FFMA.FTZ R104, R101, R48, R2 ;  /* 0x0000003065687223 */ /* 0x000fe20000010002 */
[----:B------:R-:W-:Y:S01]  /*31c0*/  F2FP.BF16.PACK_AB R48, R45, R46 ;  /* 0x0000002e2d30723e */ /* 0x000fe200000010ff */
[----:B------:R-:W-:Y:S01]  /*31d0*/  FFMA.FTZ R58, R80, R58, R5 ;  /* 0x0000003a503a7223 */ /* 0x000fe20000010005 */
[----:B------:R-:W-:Y:S01]  /*31e0*/  F2FP.BF16.PACK_AB R51, R54, R51 ;  /* 0x000000333633723e */ /* 0x000fe200000010ff */
[----:B------:R-:W-:Y:S01]  /*31f0*/  FFMA.FTZ R45, R81, R90, R4 ;  /* 0x0000005a512d7223 */ /* 0x000fe20000010004 */
[----:B------:R-:W-:Y:S01]  /*3200*/  F2FP.BF16.PACK_AB R54, R97, R116 ;  /* 0x000000746136723e */ /* 0x000fe200000010ff */
[----:B------:R-:W-:Y:S02]  /*3210*/  FFMA.FTZ R49, R95, R102, R20 ;  /* 0x000000665f317223 */ /* 0x000fe40000010014 */
[----:B------:R-:W-:Y:S01]  /*3220*/  FFMA.FTZ R46, R41, R61, R6 ;  /* 0x0000003d292e7223 */ /* 0x000fe20000010006 */
[----:B------:R-:W-:Y:S01]  /*3230*/  F2FP.BF16.PACK_AB R58, R45, R58 ;  /* 0x0000003a2d3a723e */ /* 0x000fe200000010ff */
[----:B------:R-:W-:Y:S01]  /*3240*/  FFMA.FTZ R55, R120, R55, R11 ;  /* 0x0000003778377223 */ /* 0x000fe2000001000b */
[----:B------:R-:W-:Y:S01]  /*3250*/  F2FP.BF16.PACK_AB R50, R49, R100 ;  /* 0x000000643132723e */ /* 0x000fe200000010ff */
[----:B------:R-:W-:Y:S01]  /*3260*/  FFMA.FTZ R61, R89, R62, R68 ;  /* 0x0000003e593d7223 */ /* 0x000fe20000010044 */
[----:B------:R-:W-:Y:S01]  /*3270*/  F2FP.BF16.PACK_AB R49, R56, R53 ;  /* 0x000000353831723e */ /* 0x000fe200000010ff */
[----:B------:R-:W-:Y:S01]  /*3280*/  FFMA.FTZ R63, R94, R63, R71 ;  /* 0x0000003f5e3f7223 */ /* 0x000fe20000010047 */
[----:B------:R-:W-:Y:S01]  /*3290*/  PRMT R94, RZ, 0x7610, R47 ;  /* 0x00007610ff5e7816 */ /* 0x000fe2000000002f */
[----:B------:R-:W-:Y:S01]  /*32a0*/  FFMA.FTZ R62, R91, R86, R70 ;  /* 0x000000565b3e7223 */ /* 0x000fe20000010046 */
[----:B------:R-:W-:Y:S01]  /*32b0*/  F2FP.BF16.PACK_AB R55, R96, R55 ;  /* 0x000000376037723e */ /* 0x000fe200000010ff */
[----:B------:R-:W-:Y:S01]  /*32c0*/  FFMA.FTZ R45, R93, R88, R72 ;  /* 0x000000585d2d7223 */ /* 0x000fe20000010048 */
[----:B------:R-:W-:Y:S01]  /*32d0*/  F2FP.BF16.PACK_AB R53, R57, R112 ;  /* 0x000000703935723e */ /* 0x000fe200000010ff */
[----:B------:R-:W-:Y:S01]  /*32e0*/  FFMA.FTZ R97, R82, R98, R67 ;  /* 0x0000006252617223 */ /* 0x000fe20000010043 */
[----:B------:R-:W-:Y:S01]  /*32f0*/  IADD3 R98, R44, 0x80, RZ ;  /* 0x000000802c627810 */ /* 0x000fe20007ffe0ff */
[----:B------:R-:W-:Y:S01]  /*3300*/  FFMA.FTZ R60, R87, R60, R0 ;  /* 0x0000003c573c7223 */ /* 0x000fe20000010000 */
[----:B------:R-:W-:Y:S01]  /*3310*/  F2FP.BF16.PACK_AB R62, R45, R62 ;  /* 0x0000003e2d3e723e */ /* 0x000fe200000010ff */
[----:B------:R-:W-:Y:S01]  /*3320*/  FFMA.FTZ R56, R78, R124, R9 ;  /* 0x0000007c4e387223 */ /* 0x000fe20000010009 */
[C---:B------:R-:W-:Y:S01]  /*3330*/  IADD3 R96, R44.reuse, 0x100, RZ ;  /* 0x000001002c607810 */ /* 0x040fe20007ffe0ff */
[----:B------:R-:W-:Y:S01]  /*3340*/  FFMA.FTZ R123, R79, R123, R8 ;  /* 0x0000007b4f7b7223 */ /* 0x000fe20000010008 */
[----:B------:R-:W-:Y:S01]  /*3350*/  IADD3 R45, R44, 0x180, RZ ;  /* 0x000001802c2d7810 */ /* 0x000fe20007ffe0ff */
[----:B------:R-:W-:Y:S01]  /*3360*/  FFMA.FTZ R57, R40, R125, R7 ;  /* 0x0000007d28397223 */ /* 0x000fe20000010007 */
[----:B------:R-:W-:Y:S01]  /*3370*/  F2FP.BF16.PACK_AB R60, R97, R60 ;  /* 0x0000003c613c723e */ /* 0x000fe200000010ff */
[----:B------:R-:W-:Y:S01]  /*3380*/  FFMA.FTZ R94, R52, R94, R73 ;  /* 0x0000005e345e7223 */ /* 0x000fe20000010049 */
[----:B------:R-:W-:Y:S01]  /*3390*/  F2FP.BF16.PACK_AB R52, R59, R108 ;  /* 0x0000006c3b34723e */ /* 0x000fe200000010ff */
[----:B------:R-:W-:Y:S01]  /*33a0*/  FFMA.FTZ R92, R84, R92, R69 ;  /* 0x0000005c545c7223 */ /* 0x000fe20000010045 */
[----:B------:R-:W-:Y:S01]  /*33b0*/  F2FP.BF16.PACK_AB R59, R104, R99 ;  /* 0x00000063683b723e */ /* 0x000fe200000010ff */
[----:B------:R-:W-:Y:S01]  /*33c0*/  IMAD.WIDE.U32 R100, R44, R103, c[0x0][0x208] ;  /* 0x000082002c647625 */ /* 0x000fe200078e0067 */
[----:B------:R-:W-:-:S02]  /*33d0*/  F2FP.BF16.PACK_AB R57, R46, R57 ;  /* 0x000000392e39723e */ /* 0x000fc400000010ff */
[----:B------:R-:W-:Y:S01]  /*33e0*/  F2FP.BF16.PACK_AB R56, R123, R56 ;  /* 0x000000387b38723e */ /* 0x000fe200000010ff */
[----:B------:R-:W-:Y:S01]  /*33f0*/  IMAD.WIDE.U32 R98, R98, R103, c[0x0][0x208] ;  /* 0x0000820062627625 */ /* 0x000fe200078e0067 */
[----:B------:R-:W-:Y:S01]  /*3400*/  F2FP.BF16.PACK_AB R63, R94, R63 ;  /* 0x0000003f5e3f723e */ /* 0x000fe200000010ff */
[----:B------:R0:W-:Y:S01]  /*3410*/  STG.E.128 [R100.64], R48 ;  /* 0x0000003064007986 */ /* 0x0001e2000c101d04 */
[----:B------:R-:W-:Y:S01]  /*3420*/  F2FP.BF16.PACK_AB R61, R92, R61 ;  /* 0x0000003d5c3d723e */ /* 0x000fe200000010ff */
[-C--:B------:R-:W-:Y:S02]  /*3430*/  IMAD.WIDE.U32 R96, R96, R103.reuse, c[0x0][0x208] ;  /* 0x0000820060607625 */ /* 0x080fe400078e0067 */
[----:B------:R0:W-:Y:S02]  /*3440*/  STG.E.128 [R98.64], R52 ;  /* 0x0000003462007986 */ /* 0x0001e4000c101d04 */
[----:B------:R-:W-:Y:S02]  /*3450*/  IMAD.WIDE.U32 R44, R45, R103, c[0x0][0x208] ;  /* 0x000082002d2c7625 */ /* 0x000fe400078e0067 */
[----:B------:R0:W-:Y:S04]  /*3460*/  STG.E.128 [R96.64], R56 ;  /* 0x0000003860007986 */ /* 0x0001e8000c101d04 */
[----:B------:R0:W-:Y:S02]  /*3470*/  STG.E.128 [R44.64], R60 ;  /* 0x0000003c2c007986 */ /* 0x0001e4000c101d04 */
.L_x_456:
[----:B-1----:R-:W-:Y:S05]  /*3480*/  BSYNC B0 ;  /* 0x0000000000007941 */ /* 0x002fea0003800000 */
.L_x_455:
[----:B------:R-:W-:Y:S02]  /*3490*/  IADD3 R75, R75, c[0x0][0x160], RZ ;  /* 0x000058004b4b7a10 */ /* 0x000fe40007ffe0ff */
[----:B------:R-:W-:-:S02]  /*34a0*/  LOP3.LUT P1, RZ, R42, 0xff, RZ, 0xc0, !PT ;  /* 0x000000ff2aff7812 */ /* 0x000fc4000782c0ff */
[----:B------:R-:W-:Y:S02]  /*34b0*/  ISETP.GE.AND P0, PT, R75, c[0x0][0x164], PT ;  /* 0x000059004b007a0c */ /* 0x000fe40003f06270 */
[----:B------:R-:W-:-:S11]  /*34c0*/  SEL R42, RZ, 0x1, P1 ;  /* 0x00000001ff2a7807 */ /* 0x000fd60000800000 */
[----:B0----5:R-:W-:Y:S01]  /*34d0*/  @P0 CALL.REL.NOINC `(.L_x_457) ;  /* 0x0000001000000944 */ /* 0x021fe20003c00000 */
[----:B------:R-:W-:Y:S05]  /*34e0*/  BRA `(.L_x_458) ;  /* 0xffffd07000007947 */ /* 0x000fea000383ffff */
.L_x_457:
[----:B------:R-:W-:Y:S05]  /*34f0*/  EXIT ;  /* 0x000000000000794d */ /* 0x000fea0003800000 */
.L_x_453:
[----:B0-----:R-:W-:Y:S01]  /*3500*/  HFMA2.MMA R51, -RZ, RZ, 0, 5.9604644775390625e-08 ;  /* 0x00000001ff337435 */ /* 0x001fe200000001ff */
[----:B------:R-:W-:Y:S02]  /*3510*/  MOV R45, 0x1f ;  /* 0x0000001f002d7802 */ /* 0x000fe40000000f00 */
[----:B------:R-:W-:Y:S02]  /*3520*/  MOV R50, 0xffffffff ;  /* 0xffffffff00327802 */ /* 0x000fe40000000f00 */
[----:B------:R-:W-:Y:S02]  /*3530*/  MOV R48, 0x3550 ;  /* 0x0000355000307802 */ /* 0x000fe40000000f00 */
[----:B-----5:R-:W-:Y:S05]  /*3540*/  CALL.REL.NOINC `($__internal_3_$__cuda_sm70_shflsync_bfly_p) ;  /* 0x0000079000007944 */ /* 0x020fea0003c00000 */
[----:B-1----:R-:W-:Y:S01]  /*3550*/  MOV R44, R51 ;  /* 0x00000033002c7202 */ /* 0x002fe20000000f00 */
[----:B0-----:R-:W-:Y:S05]  /*3560*/  BRA `(.L_x_459) ;  /* 0xffffec8000007947 */ /* 0x001fea000383ffff */
.L_x_454:
[----:B------:R-:W-:Y:S01]  /*3570*/  HFMA2.MMA R51, -RZ, RZ, 0, 1.1920928955078125e-07 ;  /* 0x00000002ff337435 */ /* 0x000fe200000001ff */
[----:B------:R-:W-:Y:S02]  /*3580*/  MOV R45, 0x1f ;  /* 0x0000001f002d7802 */ /* 0x000fe40000000f00 */
[----:B------:R-:W-:Y:S02]  /*3590*/  MOV R50, 0xffffffff ;  /* 0xffffffff00327802 */ /* 0x000fe40000000f00 */
[----:B------:R-:W-:-:S02]  /*35a0*/  MOV R48, 0x35c0 ;  /* 0x000035c000307802 */ /* 0x000fc40000000f00 */
[----:B-----5:R-:W-:Y:S05]  /*35b0*/  CALL.REL.NOINC `($__internal_3_$__cuda_sm70_shflsync_bfly_p) ;  /* 0x0000072000007944 */ /* 0x020fea0003c00000 */
[----:B01----:R-:W-:Y:S01]  /*35c0*/  FADD.FTZ R100, R100, R51 ;  /* 0x0000003364647221 */ /* 0x003fe20000010000 */
[----:B------:R-:W-:Y:S01]  /*35d0*/  HFMA2.MMA R51, -RZ, RZ, 0, 2.384185791015625e-07 ;  /* 0x00000004ff337435 */ /* 0x000fe200000001ff */
[----:B------:R-:W-:-:S02]  /*35e0*/  MOV R45, 0x1f ;  /* 0x0000001f002d7802 */ /* 0x000fc40000000f00 */
[----:B------:R-:W-:Y:S02]  /*35f0*/  MOV R50, 0xffffffff ;  /* 0xffffffff00327802 */ /* 0x000fe40000000f00 */
[----:B------:R-:W-:Y:S02]  /*3600*/  MOV R48, 0x3620 ;  /* 0x0000362000307802 */ /* 0x000fe40000000f00 */
[----:B------:R-:W-:Y:S05]  /*3610*/  CALL.REL.NOINC `($__internal_3_$__cuda_sm70_shflsync_bfly_p) ;  /* 0x000006c000007944 */ /* 0x000fea0003c00000 */
[----:B01----:R-:W-:Y:S01]  /*3620*/  FADD.FTZ R100, R100, R51 ;  /* 0x0000003364647221 */ /* 0x003fe20000010000 */
[----:B------:R-:W-:Y:S01]  /*3630*/  HFMA2.MMA R51, -RZ, RZ, 0, 4.76837158203125e-07 ;  /* 0x00000008ff337435 */ /* 0x000fe200000001ff */
[----:B------:R-:W-:Y:S02]  /*3640*/  MOV R45, 0x1f ;  /* 0x0000001f002d7802 */ /* 0x000fe40000000f00 */
[----:B------:R-:W-:Y:S02]  /*3650*/  MOV R50, 0xffffffff ;  /* 0xffffffff00327802 */ /* 0x000fe40000000f00 */
[----:B------:R-:W-:Y:S02]  /*3660*/  MOV R48, 0x3680 ;  /* 0x0000368000307802 */ /* 0x000fe40000000f00 */
[----:B------:R-:W-:Y:S05]  /*3670*/  CALL.REL.NOINC `($__internal_3_$__cuda_sm70_shflsync_bfly_p) ;  /* 0x0000066000007944 */ /* 0x000fea0003c00000 */
[----:B01----:R-:W-:Y:S01]  /*3680*/  FADD.FTZ R100, R100, R51 ;  /* 0x0000003364647221 */ /* 0x003fe20000010000 */
[----:B------:R-:W-:Y:S01]  /*3690*/  HFMA2.MMA R51, -RZ, RZ, 0, 9.5367431640625e-07 ;  /* 0x00000010ff337435 */ /* 0x000fe200000001ff */
[----:B------:R-:W-:-:S02]  /*36a0*/  MOV R45, 0x1f ;  /* 0x0000001f002d7802 */ /* 0x000fc40000000f00 */
[----:B------:R-:W-:Y:S02]  /*36b0*/  MOV R50, 0xffffffff ;  /* 0xffffffff00327802 */ /* 0x000fe40000000f00 */
[----:B------:R-:W-:Y:S02]  /*36c0*/  MOV R48, 0x36e0 ;  /* 0x000036e000307802 */ /* 0x000fe40000000f00 */
[----:B------:R-:W-:Y:S05]  /*36d0*/  CALL.REL.NOINC `($__internal_3_$__cuda_sm70_shflsync_bfly_p) ;  /* 0x0000060000007944 */ /* 0x000fea0003c00000 */
[----:B-1----:R-:W-:Y:S01]  /*36e0*/  FADD.FTZ R44, R100, R51 ;  /* 0x00000033642c7221 */ /* 0x002fe20000010000 */
[----:B------:R-:W-:-:S03]  /*36f0*/  HFMA2.MMA R51, -RZ, RZ, 0, 5.9604644775390625e-08 ;  /* 0x00000001ff337435 */ /* 0x000fc600000001ff */
[----:B------:R-:W-:-:S04]  /*3700*/  FMUL.FTZ R44, R44, 0.0009765625 ;  /* 0x3a8000002c2c7820 */ /* 0x000fc80000410000 */
[C---:B0-----:R-:W-:Y:S02]  /*3710*/  FADD.FTZ R45, -R44.reuse, R103 ;  /* 0x000000672c2d7221 */ /* 0x041fe40000010100 */
[C---:B------:R-:W-:Y:S02]  /*3720*/  FADD.FTZ R48, -R44.reuse, R101 ;  /* 0x000000652c307221 */ /* 0x040fe40000010100 */
[----:B------:R-:W-:Y:S02]  /*3730*/  FFMA.FTZ R45, R45, R45, RZ ;  /* 0x0000002d2d2d7223 */ /* 0x000fe400000100ff */
[----:B------:R-:W-:Y:S02]  /*3740*/  FADD.FTZ R50, -R44, R99 ;  /* 0x000000632c327221 */ /* 0x000fe40000010100 */
[----:B------:R-:W-:Y:S02]  /*3750*/  FFMA.FTZ R45, R48, R48, R45 ;  /* 0x00000030302d7223 */ /* 0x000fe4000001002d */
[----:B------:R-:W-:-:S02]  /*3760*/  FADD.FTZ R48, -R44, R97 ;  /* 0x000000612c307221 */ /* 0x000fc40000010100 */
[----:B------:R-:W-:Y:S02]  /*3770*/  FFMA.FTZ R45, R50, R50, R45 ;  /* 0x00000032322d7223 */ /* 0x000fe4000001002d */
[----:B------:R-:W-:Y:S02]  /*3780*/  FADD.FTZ R50, -R44, R63 ;  /* 0x0000003f2c327221 */ /* 0x000fe40000010100 */
[----:B------:R-:W-:Y:S02]  /*3790*/  FFMA.FTZ R45, R48, R48, R45 ;  /* 0x00000030302d7223 */ /* 0x000fe4000001002d */
        /* <DEDUP_REMOVED lines=53> */
[----:B------:R-:W-:Y:S01]  /*3af0*/  FFMA.FTZ R45, R50, R50, R45 ;  /* 0x00000032322d7223 */ /* 0x000fe2000001002d */
[----:B------:R-:W-:-:S03]  /*3b00*/  MOV R50, 0xffffffff ;  /* 0xffffffff00327802 */ /* 0x000fc60000000f00 */
[----:B------:R-:W-:Y:S01]  /*3b10*/  FFMA.FTZ R100, R48, R48, R45 ;  /* 0x0000003030647223 */ /* 0x000fe2000001002d */
[----:B------:R-:W-:Y:S02]  /*3b20*/  MOV R45, 0x1f ;  /* 0x0000001f002d7802 */ /* 0x000fe40000000f00 */
[----:B------:R-:W-:Y:S02]  /*3b30*/  MOV R48, 0x3b50 ;  /* 0x00003b5000307802 */ /* 0x000fe40000000f00 */
[----:B------:R-:W-:Y:S05]  /*3b40*/  CALL.REL.NOINC `($__internal_3_$__cuda_sm70_shflsync_bfly_p) ;  /* 0x0000019000007944 */ /* 0x000fea0003c00000 */
[----:B01----:R-:W-:Y:S01]  /*3b50*/  FADD.FTZ R100, R100, R51 ;  /* 0x0000003364647221 */ /* 0x003fe20000010000 */
[----:B------:R-:W-:Y:S01]  /*3b60*/  HFMA2.MMA R51, -RZ, RZ, 0, 1.1920928955078125e-07 ;  /* 0x00000002ff337435 */ /* 0x000fe200000001ff */
[----:B------:R-:W-:Y:S02]  /*3b70*/  MOV R45, 0x1f ;  /* 0x0000001f002d7802 */ /* 0x000fe40000000f00 */
[----:B------:R-:W-:Y:S02]  /*3b80*/  MOV R50, 0xffffffff ;  /* 0xffffffff00327802 */ /* 0x000fe40000000f00 */
[----:B------:R-:W-:Y:S02]  /*3b90*/  MOV R48, 0x3bb0 ;  /* 0x00003bb000307802 */ /* 0x000fe40000000f00 */
[----:B------:R-:W-:Y:S05]  /*3ba0*/  CALL.REL.NOINC `($__internal_3_$__cuda_sm70_shflsync_bfly_p) ;  /* 0x0000013000007944 */ /* 0x000fea0003c00000 */
        /* <DEDUP_REMOVED lines=18> */
[----:B01----:R-:W-:Y:S05]  /*3cd0*/  BRA `(.L_x_460) ;  /* 0xffffea5000007947 */ /* 0x003fea000383ffff */
        .weak           $__internal_3_$__cuda_sm70_shflsync_bfly_p
        .type           $__internal_3_$__cuda_sm70_shflsync_bfly_p,@function
        .size           $__internal_3_$__cuda_sm70_shflsync_bfly_p,(.L_x_29067 - $__internal_3_$__cuda_sm70_shflsync_bfly_p)
$__internal_3_$__cuda_sm70_shflsync_bfly_p:
[----:B------:R-:W-:Y:S01]  /*3ce0*/  HFMA2.MMA R49, -RZ, RZ, 0, 0 ;  /* 0x00000000ff317435 */ /* 0x000fe200000001ff */
[----:B------:R-:W-:Y:S04]  /*3cf0*/  WARPSYNC R50 ;  /* 0x0000003200007348 */ /* 0x000fe80003800000 */
[----:B------:R0:W1:Y:S01]  /*3d00*/  SHFL.BFLY PT, R51, R100, R51, R45 ;  /* 0x0c00003364337389 */ /* 0x00006200000e002d */
[----:B------:R-:W-:Y:S05]  /*3d10*/  RET.REL.NODEC R48 `(_ZN10layer_norm13ln_fwd_kernelINS_13Kernel_traitsI13__nv_bfloat16S2_S2_S2_fjLj4096ELj1ELj1ELj4ELj16ENS_18Kernel_traits_baseILj4096ES2_S2_S2_S2_fjLj128EEEEELb0ELb0ELb1ELb1EEEvNS_9FwdParamsE) ;  /* 0xffffc2e030007950 */ /* 0x000fea0003c3ffff */
.L_x_461:
        /* <DEDUP_REMOVED lines=14> */
.L_x_29067:


//--------------------- .text._ZN10layer_norm13ln_fwd_kernelINS_13Kernel_traitsI13__nv_bfloat16S2_S2_S2_fjLj4096ELj1ELj1ELj4ELj16ENS_18Kernel_traits_baseILj4096ES2_S2_S2_S2_fjLj128EEEEELb0ELb1ELb0ELb0EEEvNS_9FwdParamsE --------------------------
	.section	.text._ZN10layer_norm13ln_fwd_kernelINS_13Kernel_traitsI13__nv_bfloat16S2_S2_S2_fjLj4096ELj1ELj1ELj4ELj16ENS_18Kernel_traits_baseILj4096ES2_S2_S2_S2_fjLj128EEEEELb0ELb1ELb0ELb0EEEvNS_9FwdParamsE,"ax",@progbits
	.sectioninfo	@"SHI_REGISTERS=157"
	.align	128
        .global         _ZN10layer_norm13ln_fwd_kernelINS_13Kernel_traitsI13__nv_bfloat16S2_S2_S2_fjLj4096ELj1ELj1ELj4ELj16ENS_18Kernel_traits_baseILj4096ES2_S2_S2_S2_fjLj128EEEEELb0ELb1ELb0ELb0EEEvNS_9FwdParamsE
        .type           _ZN10layer_norm13ln_fwd_kernelINS_13Kernel_traitsI13__nv_bfloat16S2_S2_S2_fjLj4096ELj1ELj1ELj4ELj16ENS_18Kernel_traits_baseILj4096ES2_S2_S2_S2_fjLj128EEEEELb0ELb1ELb0ELb0EEEvNS_9FwdParamsE,@function
        .size           _ZN10layer_norm13ln_fwd_kernelINS_13Kernel_traitsI13__nv_bfloat16S2_S2_S2_fjLj4096ELj1ELj1ELj4ELj16ENS_18Kernel_traits_baseILj4096ES2_S2_S2_S2_fjLj128EEEEELb0ELb1ELb0ELb0EEEvNS_9FwdParamsE,(.L_x_29068 - _ZN10layer_norm13ln_fwd_kernelINS_13Kernel_traitsI13__nv_bfloat16S2_S2_S2_fjLj4096ELj1ELj1ELj4ELj16ENS_18Kernel_traits_baseILj4096ES2_S2_S2_S2_fjLj128EEEEELb0ELb1ELb0ELb0EEEvNS_9FwdParamsE)
        .other          _ZN10layer_norm13ln_fwd_kernelINS_13Kernel_traitsI13__nv_bfloat16S2_S2_S2_fjLj4096ELj1ELj1ELj4ELj16ENS_18Kernel_traits_baseILj4096ES2_S2_S2_S2_fjLj128EEEEELb0ELb1ELb0ELb0EEEvNS_9FwdParamsE,@"STO_CUDA_ENTRY STV_DEFAULT"
_ZN10layer_norm13ln_fwd_kernelINS_13Kernel_traitsI13__nv_bfloat16S2_S2_S2_fjLj4096ELj1ELj1ELj4ELj16ENS_18Kernel_traits_baseILj4096ES2_S2_S2_S2_fjLj128EEEEELb0ELb1ELb0ELb0EEEvNS_9FwdParamsE:
.text._ZN10layer_norm13ln_fwd_kernelINS_13Kernel_traitsI13__nv_bfloat16S2_S2_S2_fjLj4096ELj1ELj1ELj4ELj16ENS_18Kernel_traits_baseILj4096ES2_S2_S2_S2_fjLj128EEEEELb0ELb1ELb0ELb0EEEvNS_9FwdParamsE:
        /* <DEDUP_REMOVED lines=19> */
[C---:B------:R-:W-:Y:S02]  /*0130*/  @P0 LEA.HI.X R3, R36.reuse, c[0x0][0x21c], RZ, 0x4, P5 ;  /* 0x0000870024030a11 */ /* 0x040fe400028f24ff */
[C---:B------:R-:W-:Y:S01]  /*0140*/  LEA R4, P5, R36.reuse, c[0x0][0x1c8], 0x4 ;  /* 0x0000720024047a11 */ /* 0x040fe200078a20ff */
[C---:B------:R-:W-:Y:S02]  /*0150*/  IMAD.WIDE.U32 R60, R36.reuse, R61, c[0x0][0x1b0] ;  /* 0x00006c00243c7625 */ /* 0x040fe400078e003d */
[----:B------:R0:W5:Y:S01]  /*0160*/  @P0 LDG.E.128 R64, [R2.64] ;  /* 0x0000000402400981 */ /* 0x000162000c1e1d00 */
[----:B------:R-:W-:-:S03]  /*0170*/  LEA.HI.X R5, R36, c[0x0][0x1cc], RZ, 0x4, P5 ;  /* 0x0000730024057a11 */ /* 0x000fc600028f24ff */
[----:B------:R-:W5:Y:S04]  /*0180*/  LDG.E.128 R60, [R60.64] ;  /* 0x000000043c3c7981 */ /* 0x000f68000c1e1d00 */
[----:B------:R0:W5:Y:S01]  /*0190*/  LDG.E.128 R8, [R4.64] ;  /* 0x0000000404087981 */ /* 0x000162000c1e1d00 */
[----:B------:R-:W-:Y:S01]  /*01a0*/  LOP3.LUT R36, R36, 0x80, RZ, 0xfc, !PT ;  /* 0x0000008024247812 */ /* 0x000fe200078efcff */
[----:B------:R-:W-:Y:S01]  /*01b0*/  @!P0 CS2R R64, SRZ ;  /* 0x0000000000408805 */ /* 0x000fe2000001ff00 */
[----:B------:R-:W-:Y:S02]  /*01c0*/  @!P0 CS2R R66, SRZ ;  /* 0x0000000000428805 */ /* 0x000fe4000001ff00 */
.L_x_463:
[----:B0-----:R-:W-:Y:S05]  /*01d0*/  BSYNC B0 ;  /* 0x0000000000007941 */ /* 0x001fea0003800000 */
.L_x_462:
        /* <DEDUP_REMOVED lines=8> */
[C---:B------:R-:W-:Y:S02]  /*0260*/  @P0 LEA.HI.X R3, R36.reuse, c[0x0][0x21c], RZ, 0x4, P5 ;  /* 0x0000870024030a11 */ /* 0x040fe400028f24ff */
[----:B------:R-:W-:-:S03]  /*0270*/  LEA R4, P5, R36, c[0x0][0x1c8], 0x4 ;  /* 0x0000720024047a11 */ /* 0x000fc600078a20ff */
[----:B------:R0:W5:Y:S01]  /*0280*/  @P0 LDG.E.128 R56, [R2.64] ;  /* 0x0000000402380981 */ /* 0x000162000c1e1d00 */
[----:B------:R-:W-:-:S06]  /*0290*/  LEA.HI.X R5, R36, c[0x0][0x1cc], RZ, 0x4, P5 ;  /* 0x0000730024057a11 */ /* 0x000fcc00028f24ff */
[----:B------:R-:W5:Y:S01]  /*02a0*/  LDG.E.128 R4, [R4.64] ;  /* 0x0000000404047981 */ /* 0x000f62000c1e1d00 */
[----:B------:R-:W-:Y:S01]  /*02b0*/  IADD3 R36, R36, 0x80, RZ ;  /* 0x0000008024247810 */ /* 0x000fe20007ffe0ff */
[----:B------:R-:W-:Y:S01]  /*02c0*/  @!P0 CS2R R56, SRZ ;  /* 0x0000000000388805 */ /* 0x000fe2000001ff00 */
[----:B------:R-:W-:Y:S02]  /*02d0*/  @!P0 CS2R R58, SRZ ;  /* 0x00000000003a8805 */ /* 0x000fe4000001ff00 */
.L_x_465:
[----:B0-----:R-:W-:Y:S05]  /*02e0*/  BSYNC B0 ;  /* 0x0000000000007941 */ /* 0x001fea0003800000 */
.L_x_464:
[----:B------:R-:W-:Y:S01]  /*02f0*/  BSSY B0, `(.L_x_466) ;  /* 0x0000010000007945 */ /* 0x000fe20003800000 */
        /* <DEDUP_REMOVED lines=11> */
[----:B------:R-:W5:Y:S01]  /*03b0*/  LDG.E.128 R28, [R28.64] ;  /* 0x000000041c1c7981 */ /* 0x000f62000c1e1d00 */
[----:B------:R-:W-:Y:S01]  /*03c0*/  IADD3 R36, R36, 0x80, RZ ;  /* 0x0000008024247810 */ /* 0x000fe20007ffe0ff */
[----:B------:R-:W-:Y:S01]  /*03d0*/  @!P0 CS2R R48, SRZ ;  /* 0x0000000000308805 */ /* 0x000fe2000001ff00 */
[----:B------:R-:W-:Y:S02]  /*03e0*/  @!P0 CS2R R50, SRZ ;  /* 0x0000000000328805 */ /* 0x000fe4000001ff00 */
.L_x_467:
[----:B0-----:R-:W-:Y:S05]  /*03f0*/  BSYNC B0 ;  /* 0x0000000000007941 */ /* 0x001fea0003800000 */
.L_x_466:
[----:B------:R-:W-:Y:S01]  /*0400*/  BSSY B0, `(.L_x_468) ;  /* 0x000000f000007945 */ /* 0x000fe20003800000 */
[----:B------:R-:W-:Y:S05]  /*0410*/  @!P4 BRA `(.L_x_469) ;  /* 0x000000d00000c947 */ /* 0x000fea0003800000 */
[----:B------:R-:W-:Y:S02]  /*0420*/  ISETP.NE.U32.AND P0, PT, RZ, c[0x0][0x218], PT ;  /* 0x00008600ff007a0c */ /* 0x000fe40003f05070 */
[----:B------:R-:W-:-:S02]  /*0430*/  MOV R37, 0x10 ;  /* 0x0000001000257802 */ /* 0x000fc40000000f00 */
[----:B------:R-:W-:-:S13]  /*0440*/  ISETP.NE.AND.EX P0, PT, RZ, c[0x0][0x21c], PT, P0 ;  /* 0x00008700ff007a0c */ /* 0x000fda0003f05300 */
[----:B------:R-:W-:-:S04]  /*0450*/  @P0 LEA R2, P5, R36, c[0x0][0x218], 0x4 ;  /* 0x0000860024020a11 */ /* 0x000fc800078a20ff */
[C---:B------:R-:W-:Y:S02]  /*0460*/  @P0 LEA.HI.X R3, R36.reuse, c[0x0][0x21c], RZ, 0x4, P5 ;  /* 0x0000870024030a11 */ /* 0x040fe400028f24ff */
[----:B------:R-:W-:-:S03]  /*0470*/  LEA R32, P5, R36, c[0x0][0x1c8], 0x4 ;  /* 0x0000720024207a11 */ /* 0x000fc600078a20ff */
[----:B------:R0:W5:Y:S01]  /*0480*/  @P0 LDG.E.128 R40, [R2.64] ;  /* 0x0000000402280981 */ /* 0x000162000c1e1d00 */
[C---:B------:R-:W-:Y:S01]  /*0490*/  LEA.HI.X R33, R36.reuse, c[0x0][0x1cc], RZ, 0x4, P5 ;  /* 0x0000730024217a11 */ /* 0x040fe200028f24ff */
[----:B------:R-:W-:-:S05]  /*04a0*/  IMAD.WIDE.U32 R36, R36, R37, c[0x0][0x1b0] ;  /* 0x00006c0024247625 */ /* 0x000fca00078e0025 */
[----:B------:R-:W5:Y:S04]  /*04b0*/  LDG.E.128 R32, [R32.64] ;  /* 0x0000000420207981 */ /* 0x000f68000c1e1d00 */
[----:B------:R-:W5:Y:S01]  /*04c0*/  LDG.E.128 R36, [R36.64] ;  /* 0x0000000424247981 */ /* 0x000f62000c1e1d00 */
[----:B------:R-:W-:Y:S01]  /*04d0*/  @!P0 CS2R R40, SRZ ;  /* 0x0000000000288805 */ /* 0x000fe2000001ff00 */
[----:B------:R-:W-:Y:S02]  /*04e0*/  @!P0 CS2R R42, SRZ ;  /* 0x00000000002a8805 */ /* 0x000fe4000001ff00 */
.L_x_469:
[----:B0-----:R-:W-:Y:S05]  /*04f0*/  BSYNC B0 ;  /* 0x0000000000007941 */ /* 0x001fea0003800000 */
.L_x_468:
[----:B------:R-:W0:Y:S02]  /*0500*/  S2UR UR6, SR_CTAID.X ;  /* 0x00000000000679c3 */ /* 0x000e240000002500 */
[----:B0-----:R-:W-:-:S04]  /*0510*/  LEA.HI R104, R27, UR6, RZ, 0x19 ;  /* 0x000000061b687c11 */ /* 0x001fc8000f8fc8ff */
[----:B------:R-:W-:-:S13]  /*0520*/  ISETP.GE.AND P0, PT, R104, c[0x0][0x164], PT ;  /* 0x0000590068007a0c */ /* 0x000fda0003f06270 */
[----:B------:R-:W-:Y:S05]  /*0530*/  @P0 EXIT ;  /* 0x000000000000094d */ /* 0x000fea0003800000 */
[----:B------:R-:W-:Y:S01]  /*0540*/  SHF.R.S32.HI R84, RZ, 0x3, R81 ;  /* 0x00000003ff547819 */ /* 0x000fe20000011451 */
[----:B------:R-:W-:Y:S01]  /*0550*/  HFMA2.MMA R103, -RZ, RZ, 0, 5.9604644775390625e-08 ;  /* 0x00000001ff677435 */ /* 0x000fe200000001ff */
[----:B------:R-:W-:Y:S01]  /*0560*/  LOP3.LUT R83, R27, 0x60, RZ, 0xc0, !PT ;  /* 0x000000601b537812 */ /* 0x000fe200078ec0ff */
[----:B------:R-:W-:Y:S01]  /*0570*/  ULDC.U8 UR6, c[0x0][0x1f0] ;  /* 0x00007c0000067ab9 */ /* 0x000fe20000000000 */
[----:B------:R-:W-:Y:S02]  /*0580*/  LOP3.LUT R92, R84, 0x7f, RZ, 0xc0, !PT ;  /* 0x0000007f545c7812 */ /* 0x000fe400078ec0ff */
[----:B------:R-:W-:Y:S02]  /*0590*/  SHF.R.U32.HI R86, RZ, 0x2, R84 ;  /* 0x00000002ff567819 */ /* 0x000fe40000011654 */
[----:B------:R-:W-:Y:S02]  /*05a0*/  IADD3 R85, R92, -R83, RZ ;  /* 0x800000535c557210 */ /* 0x000fe40007ffe0ff */
[----:B------:R-:W-:-:S02]  /*05b0*/  LOP3.LUT R102, R86, 0x3fffffe0, RZ, 0xc0, !PT ;  /* 0x3fffffe056667812 */ /* 0x000fc400078ec0ff */
[----:B------:R-:W-:Y:S02]  /*05c0*/  IMNMX R85, RZ, R85, !PT ;  /* 0x00000055ff557217 */ /* 0x000fe40007800200 */
[----:B------:R-:W-:Y:S02]  /*05d0*/  SHF.L.U32 R90, R27, 0x5, RZ ;  /* 0x000000051b5a7819 */ /* 0x000fe400000006ff */
[----:B------:R-:W-:Y:S02]  /*05e0*/  IMNMX R87, R85, 0x20, PT ;  /* 0x0000002055577817 */ /* 0x000fe40003800200 */
[--C-:B-----5:R-:W-:Y:S02]  /*05f0*/  PRMT R84, RZ, 0x5410, R45.reuse ;  /* 0x00005410ff547816 */ /* 0x120fe4000000002d */
[----:B------:R-:W-:Y:S02]  /*0600*/  IADD3 R88, R87, R102, RZ ;  /* 0x0000006657587210 */ /* 0x000fe40007ffe0ff */
[----:B------:R-:W-:-:S02]  /*0610*/  PRMT R85, RZ, 0x7610, R45 ;  /* 0x00007610ff557816 */ /* 0x000fc4000000002d */
[----:B------:R-:W-:Y:S02]  /*0620*/  SHF.L.U32 R89, R88, 0x3, RZ ;  /* 0x0000000358597819 */ /* 0x000fe400000006ff */
[----:B------:R-:W-:Y:S02]  /*0630*/  LOP3.LUT R93, R90, 0x3e0, RZ, 0xc0, !PT ;  /* 0x000003e05a5d7812 */ /* 0x000fe400078ec0ff */
[----:B------:R-:W0:Y:S01]  /*0640*/  I2F.U32 R97, R89 ;  /* 0x0000005900617306 */ /* 0x000e220000201000 */
[--C-:B------:R-:W-:Y:S02]  /*0650*/  PRMT R45, RZ, 0x5410, R46.reuse ;  /* 0x00005410ff2d7816 */ /* 0x100fe4000000002e */
[----:B------:R-:W-:Y:S02]  /*0660*/  PRMT R86, RZ, 0x7610, R46 ;  /* 0x00007610ff567816 */ /* 0x000fe4000000002e */
[--C-:B------:R-:W-:Y:S02]  /*0670*/  PRMT R46, RZ, 0x5410, R47.reuse ;  /* 0x00005410ff2e7816 */ /* 0x100fe4000000002f */
[----:B------:R-:W-:-:S02]  /*0680*/  PRMT R87, RZ, 0x7610, R47 ;  /* 0x00007610ff577816 */ /* 0x000fc4000000002f */
[--C-:B------:R-:W-:Y:S02]  /*0690*/  PRMT R47, RZ, 0x5410, R48.reuse ;  /* 0x00005410ff2f7816 */ /* 0x100fe40000000030 */
[----:B------:R-:W-:Y:S02]  /*06a0*/  PRMT R88, RZ, 0x7610, R48 ;  /* 0x00007610ff587816 */ /* 0x000fe40000000030 */
[--C-:B------:R-:W-:Y:S02]  /*06b0*/  PRMT R68, RZ, 0x5410, R61.reuse ;  /* 0x00005410ff447816 */ /* 0x100fe4000000003d */
[----:B------:R-:W-:Y:S01]  /*06c0*/  PRMT R69, RZ, 0x7610, R61 ;  /* 0x00007610ff457816 */ /* 0x000fe2000000003d */
[----:B0-----:R-:W0:Y:S01]  /*06d0*/  MUFU.RCP R97, R97 ;  /* 0x0000006100617308 */ /* 0x001e220000001000 */
[--C-:B------:R-:W-:Y:S02]  /*06e0*/  PRMT R48, RZ, 0x5410, R49.reuse ;  /* 0x00005410ff307816 */ /* 0x100fe40000000031 */
[----:B------:R-:W-:-:S02]  /*06f0*/  PRMT R89, RZ, 0x7610, R49 ;  /* 0x00007610ff597816 */ /* 0x000fc40000000031 */
[----:B------:R-:W-:Y:S02]  /*0700*/  IADD3 R94, R92, -R93, RZ ;  /* 0x8000005d5c5e7210 */ /* 0x000fe40007ffe0ff */
        /* <DEDUP_REMOVED lines=14> */
[----:B------:R-:W-:Y:S02]  /*07f0*/  IMNMX R36, RZ, R94, !PT ;  /* 0x0000005eff247217 */ /* 0x000fe40007800200 */
        /* <DEDUP_REMOVED lines=10> */
[----:B------:R-:W-:Y:S02]  /*08a0*/  IMNMX R37, R36, 0x20, PT ;  /* 0x0000002024257817 */ /* 0x000fe40003800200 */
        /* <DEDUP_REMOVED lines=24> */
[----:B------:R-:W-:Y:S02]  /*0a30*/  IADD3 R102, R102, R37, RZ ;  /* 0x0000002566667210 */ /* 0x000fe40007ffe0ff */
        /* <DEDUP_REMOVED lines=21> */
[----:B------:R-:W-:Y:S02]  /*0b90*/  PRMT R35, RZ, 0x7610, R35 ;  /* 0x00007610ff237816 */ /* 0x000fe40000000023 */
[----:B------:R-:W-:Y:S02]  /*0ba0*/  PRMT R60, RZ, 0x7610, R60 ;  /* 0x00007610ff3c7816 */ /* 0x000fe4000000003c */
[----:B------:R-:W-:Y:S02]  /*0bb0*/  PRMT R44, RZ, 0x7610, R44 ;  /* 0x00007610ff2c7816 */ /* 0x000fe4000000002c */
[--C-:B------:R-:W-:Y:S02]  /*0bc0*/  PRMT R94, RZ, 0x5410, R38.reuse ;  /* 0x00005410ff5e7816 */ /* 0x100fe40000000026 */
[----:B------:R-:W-:-:S02]  /*0bd0*/  PRMT R98, RZ, 0x7610, R38 ;  /* 0x00007610ff627816 */ /* 0x000fc40000000026 */
[--C-:B------:R-:W-:Y:S02]  /*0be0*/  PRMT R96, RZ, 0x5410, R39.reuse ;  /* 0x00005410ff607816 */ /* 0x100fe40000000027 */
[----:B------:R-:W-:Y:S02]  /*0bf0*/  PRMT R100, RZ, 0x7610, R39 ;  /* 0x00007610ff647816 */ /* 0x000fe40000000027 */
[--C-:B------:R-:W-:Y:S02]  /*0c00*/  PRMT R99, RZ, 0x5410, R40.reuse ;  /* 0x00005410ff637816 */ /* 0x100fe40000000028 */
[----:B------:R-:W-:Y:S02]  /*0c10*/  PRMT R105, RZ, 0x7610, R40 ;  /* 0x00007610ff697816 */ /* 0x000fe40000000028 */
[----:B------:R-:W-:Y:S02]  /*0c20*/  SHF.L.U32 R102, R102, 0x3, RZ ;  /* 0x0000000366667819 */ /* 0x000fe400000006ff */
[----:B------:R-:W-:-:S02]  /*0c30*/  PRMT R101, RZ, 0x5410, R41 ;  /* 0x00005410ff657816 */ /* 0x000fc40000000029 */
[----:B------:R-:W-:Y:S02]  /*0c40*/  PRMT R107, RZ, 0x7610, R41 ;  /* 0x00007610ff6b7816 */ /* 0x000fe40000000029 */
[--C-:B------:R-:W-:Y:S02]  /*0c50*/  PRMT R106, RZ, 0x5410, R42.reuse ;  /* 0x00005410ff6a7816 */ /* 0x100fe4000000002a */
[----:B------:R-:W-:Y:S02]  /*0c60*/  PRMT R109, RZ, 0x7610, R42 ;  /* 0x00007610ff6d7816 */ /* 0x000fe4000000002a */
[--C-:B------:R-:W-:Y:S02]  /*0c70*/  PRMT R108, RZ, 0x5410, R43.reuse ;  /* 0x00005410ff6c7816 */ /* 0x100fe4000000002b */
[----:B0-----:R-:W-:Y:S02]  /*0c80*/  PRMT R111, RZ, 0x7610, R43 ;  /* 0x00007610ff6f7816 */ /* 0x001fe4000000002b */
.L_x_489:
[----:B------:R-:W-:-:S04]  /*0c90*/  ISETP.NE.U32.AND P0, PT, RZ, c[0x0][0x1c0], PT ;  /* 0x00007000ff007a0c */ /* 0x000fc80003f05070 */
[----:B------:R-:W-:-:S13]  /*0ca0*/  ISETP.NE.AND.EX P0, PT, RZ, c[0x0][0x1c4], PT, P0 ;  /* 0x00007100ff007a0c */ /* 0x000fda0003f05300 */
[----:B------:R-:W-:-:S05]  /*0cb0*/  @P0 MOV R41, 0x2 ;  /* 0x0000000200290802 */ /* 0x000fca0000000f00 */
[----:B------:R-:W-:-:S06]  /*0cc0*/  @P0 IMAD.WIDE R40, R104, R41, c[0x0][0x1c0] ;  /* 0x0000700068280625 */ /* 0x000fcc00078e0229 */
[----:B------:R-:W2:Y:S01]  /*0cd0*/  @P0 LDG.E.U16 R40, [R40.64] ;  /* 0x0000000428280981 */ /* 0x000ea2000c1e1500 */
[----:B------:R-:W-:Y:S01]  /*0ce0*/  IMAD R42, R104, c[0x0][0x168], RZ ;  /* 0x00005a00682a7a24 */ /* 0x000fe200078e02ff */
[----:B------:R-:W-:Y:S01]  /*0cf0*/  LOP3.LUT R110, R27, 0x7f, RZ, 0xc0, !PT ;  /* 0x0000007f1b6e7812 */ /* 0x000fe200078ec0ff */
[----:B------:R-:W-:Y:S01]  /*0d00*/  BSSY B0, `(.L_x_470) ;  /* 0x0000040000007945 */ /* 0x000fe20003800000 */
[----:B------:R-:W-:Y:S02]  /*0d10*/  MOV R144, 0x3f800000 ;  /* 0x3f80000000907802 */ /* 0x000fe40000000f00 */
[----:B------:R-:W-:-:S04]  /*0d20*/  SHF.R.S32.HI R43, RZ, 0x1f, R42 ;  /* 0x0000001fff2b7819 */ /* 0x000fc8000001142a */
[----:B------:R-:W-:-:S04]  /*0d30*/  LEA.HI R43, R43, R42, RZ, 0x3 ;  /* 0x0000002a2b2b7211 */ /* 0x000fc800078f18ff */
[----:B------:R-:W-:-:S04]  /*0d40*/  LEA.HI.SX32 R110, R43, R110, 0x1d ;  /* 0x0000006e2b6e7211 */ /* 0x000fc800078feaff */
[----:B------:R-:W-:Y:S02]  /*0d50*/  MOV R145, R110 ;  /* 0x0000006e00917202 */ /* 0x000fe40000000f00 */
[----:B--2---:R-:W-:Y:S01]  /*0d60*/  @P0 PRMT R144, RZ, 0x5410, R40 ;  /* 0x00005410ff900816 */ /* 0x004fe20000000028 */
[----:B------:R-:W-:Y:S05]  /*0d70*/  @!P1 BRA `(.L_x_471) ;  /* 0x0000038000009947 */ /* 0x000fea0003800000 */
[----:B------:R-:W-:Y:S01]  /*0d80*/  ISETP.NE.U32.AND P0, PT, RZ, c[0x0][0x180], PT ;  /* 0x00006000ff007a0c */ /* 0x000fe20003f05070 */
[----:B------:R-:W-:-:S03]  /*0d90*/  HFMA2.MMA R41, -RZ, RZ, 0, 9.5367431640625e-07 ;  /* 0x00000010ff297435 */ /* 0x000fc600000001ff */
[----:B------:R-:W-:-:S07]  /*0da0*/  ISETP.NE.AND.EX P0, PT, RZ, c[0x0][0x184], PT, P0 ;  /* 0x00006100ff007a0c */ /* 0x000fce0003f05300 */
[----:B------:R-:W-:-:S06]  /*0db0*/  IMAD.WIDE.U32 R40, R110, R41, c[0x0][0x170] ;  /* 0x00005c006e287625 */ /* 0x000fcc00078e0029 */
[C---:B------:R-:W-:Y:S01]  /*0dc0*/  @P0 LEA R114, P5, R110.reuse, c[0x0][0x180], 0x4 ;  /* 0x000060006e720a11 */ /* 0x040fe200078a20ff */
[----:B------:R-:W2:Y:S03]  /*0dd0*/  LDG.E.128 R40, [R40.64] ;  /* 0x0000000428287981 */ /* 0x000ea6000c1e1d00 */
[----:B------:R-:W-:-:S05]  /*0de0*/  @P0 LEA.HI.X R115, R110, c[0x0][0x184], RZ, 0x4, P5 ;  /* 0x000061006e730a11 */ /* 0x000fca00028f24ff */
[----:B------:R2:W3:Y:S01]  /*0df0*/  @P0 LDG.E.128 R36, [R114.64] ;  /* 0x0000000472240981 */ /* 0x0004e2000c1e1d00 */
[----:B------:R-:W-:Y:S02]  /*0e00*/  LEA R146, P5, R110, c[0x0][0x188], 0x4 ;  /* 0x000062006e927a11 */ /* 0x000fe400078a20ff */
[----:B--2---:R-:W-:Y:S02]  /*0e10*/  PRMT R115, RZ, 0x5410, R40 ;  /* 0x00005410ff737816 */ /* 0x004fe40000000028 */
[--C-:B------:R-:W-:Y:S02]  /*0e20*/  PRMT R147, RZ, 0x5410, R42.reuse ;  /* 0x00005410ff937816 */ /* 0x100fe4000000002a */
[----:B------:R-:W-:Y:S01]  /*0e30*/  PRMT R149, RZ, 0x7610, R42 ;  /* 0x00007610ff957816 */ /* 0x000fe2000000002a */
[----:B------:R-:W-:Y:S01]  /*0e40*/  FMUL.FTZ R42, R115, R144 ;  /* 0x00000090732a7220 */ /* 0x000fe20000410000 */
[----:B------:R-:W-:Y:S02]  /*0e50*/  PRMT R117, RZ, 0x7610, R40 ;  /* 0x00007610ff757816 */ /* 0x000fe40000000028 */
[--C-:B------:R-:W-:Y:S01]  /*0e60*/  PRMT R119, RZ, 0x5410, R41.reuse ;  /* 0x00005410ff777816 */ /* 0x100fe20000000029 */
[----:B------:R-:W-:Y:S01]  /*0e70*/  FMUL.FTZ R121, R25, R42 ;  /* 0x0000002a19797220 */ /* 0x000fe20000410000 */
[--C-:B---3--:R-:W-:Y:S01]  /*0e80*/  @P0 PRMT R40, RZ, 0x5410, R36.reuse ;  /* 0x00005410ff280816 */ /* 0x108fe20000000024 */
[-C--:B------:R-:W-:Y:S01]  /*0e90*/  FMUL.FTZ R117, R117, R144.reuse ;  /* 0x0000009075757220 */ /* 0x080fe20000410000 */
[----:B------:R-:W-:Y:S01]  /*0ea0*/  PRMT R145, RZ, 0x7610, R41 ;  /* 0x00007610ff917816 */ /* 0x000fe20000000029 */
[----:B------:R-:W-:Y:S01]  /*0eb0*/  FMUL.FTZ R42, R119, R144 ;  /* 0x00000090772a7220 */ /* 0x000fe20000410000 */
[----:B------:R-:W-:Y:S01]  /*0ec0*/  @P0 PRMT R41, RZ, 0x7610, R36 ;  /* 0x00007610ff290816 */ /* 0x000fe20000000024 */
[----:B------:R-:W-:Y:S01]  /*0ed0*/  @P0 FADD.FTZ R121, R40, R121 ;  /* 0x0000007928790221 */ /* 0x000fe20000010000 */
[----:B------:R-:W-:Y:S01]  /*0ee0*/  @P0 PRMT R40, RZ, 0x5410, R37 ;  /* 0x00005410ff280816 */ /* 0x000fe20000000025 */
[----:B------:R-:W-:Y:S01]  /*0ef0*/  FMUL.FTZ R120, R24, R117 ;  /* 0x0000007518787220 */ /* 0x000fe20000410000 */
[--C-:B------:R-:W-:Y:S01]  /*0f00*/  PRMT R115, RZ, 0x5410, R43.reuse ;  /* 0x00005410ff737816 */ /* 0x100fe2000000002b */
[----:B------:R-:W-:Y:S01]  /*0f10*/  FMUL.FTZ R119, R23, R42 ;  /* 0x0000002a17777220 */ /* 0x000fe20000410000 */
[----:B------:R-:W-:Y:S01]  /*0f20*/  PRMT R43, RZ, 0x7610, R43 ;  /* 0x00007610ff2b7816 */ /* 0x000fe2000000002b */
[----:B------:R-:W-:-:S02]  /*0f30*/  FMUL.FTZ R145, R145, R144 ;  /* 0x0000009091917220 */ /* 0x000fc40000410000 */
[----:B------:R-:W-:Y:S01]  /*0f40*/  FMUL.FTZ R42, R147, R144 ;  /* 0x00000090932a7220 */ /* 0x000fe20000410000 */
[----:B------:R-:W-:Y:S01]  /*0f50*/  LEA.HI.X R147, R110, c[0x0][0x18c], RZ, 0x4, P5 ;  /* 0x000063006e937a11 */ /* 0x000fe200028f24ff */
[----:B------:R-:W-:Y:S01]  /*0f60*/  @P0 FADD.FTZ R120, R41, R120 ;  /* 0x0000007829780221 */ /* 0x000fe20000010000 */
[----:B------:R-:W-:Y:S01]  /*0f70*/  @P0 PRMT R41, RZ, 0x7610, R37 ;  /* 0x00007610ff290816 */ /* 0x000fe20000000025 */
[----:B------:R-:W-:Y:S01]  /*0f80*/  @P0 FADD.FTZ R119, R40, R119 ;  /* 0x0000007728770221 */ /* 0x000fe20000010000 */
[----:B------:R-:W-:Y:S01]  /*0f90*/  @P0 PRMT R40, RZ, 0x5410, R38 ;  /* 0x00005410ff280816 */ /* 0x000fe20000000026 */
[----:B------:R-:W-:Y:S01]  /*0fa0*/  FMUL.FTZ R118, R22, R145 ;  /* 0x0000009116767220 */ /* 0x000fe20000410000 */
[----:B------:R-:W-:Y:S01]  /*0fb0*/  IADD3 R145, R110, 0x80, RZ ;  /* 0x000000806e917810 */ /* 0x000fe20007ffe0ff */
[----:B------:R-:W-:Y:S02]  /*0fc0*/  FMUL.FTZ R117, R21, R42 ;  /* 0x0000002a15757220 */ /* 0x000fe40000410000 */
[----:B------:R-:W-:-:S02]  /*0fd0*/  FMUL.FTZ R149, R149, R144 ;  /* 0x0000009095957220 */ /* 0x000fc40000410000 */
[----:B------:R-:W-:Y:S01]  /*0fe0*/  @P0 FADD.FTZ R118, R41, R118 ;  /* 0x0000007629760221 */ /* 0x000fe20000010000 */
[----:B------:R-:W-:Y:S01]  /*0ff0*/  @P0 PRMT R41, RZ, 0x7610, R38 ;  /* 0x00007610ff290816 */ /* 0x000fe20000000026 */
[----:B------:R-:W-:Y:S02]  /*1000*/  @P0 FADD.FTZ R117, R40, R117 ;  /* 0x0000007528750221 */ /* 0x000fe40000010000 */
[----:B------:R-:W-:Y:S02]  /*1010*/  FMUL.FTZ R116, R20, R149 ;  /* 0x0000009514747220 */ /* 0x000fe40000410000 */
[-C--:B------:R-:W-:Y:S02]  /*1020*/  FMUL.FTZ R40, R115, R144.reuse ;  /* 0x0000009073287220 */ /* 0x080fe40000410000 */
[----:B------:R-:W-:Y:S02]  /*1030*/  FMUL.FTZ R43, R43, R144 ;  /* 0x000000902b2b7220 */ /* 0x000fe40000410000 */
[----:B------:R-:W-:Y:S01]  /*1040*/  @P0 FADD.FTZ R116, R41, R116 ;  /* 0x0000007429740221 */ /* 0x000fe20000010000 */
[--C-:B------:R-:W-:Y:S01]  /*1050*/  @P0 PRMT R41, RZ, 0x7610, R39.reuse ;  /* 0x00007610ff290816 */ /* 0x100fe20000000027 */
[----:B------:R-:W-:Y:S01]  /*1060*/  FMUL.FTZ R115, R19, R40 ;  /* 0x0000002813737220 */ /* 0x000fe20000410000 */
[----:B------:R-:W-:Y:S01]  /*1070*/  @P0 PRMT R40, RZ, 0x5410, R39 ;  /* 0x00005410ff280816 */ /* 0x000fe20000000027 */
[----:B------:R-:W-:Y:S01]  /*1080*/  FMUL.FTZ R114, R18, R43 ;  /* 0x0000002b12727220 */ /* 0x000fe20000410000 */
[----:B------:R-:W-:-:S03]  /*1090*/  F2FP.BF16.PACK_AB R42, R116, R117 ;  /* 0x00000075742a723e */ /* 0x000fc600000010ff */
[----:B------:R-:W-:Y:S01]  /*10a0*/  @P0 FADD.FTZ R115, R40, R115 ;  /* 0x0000007328730221 */ /* 0x000fe20000010000 */
[----:B------:R-:W-:Y:S01]  /*10b0*/  F2FP.BF16.PACK_AB R40, R120, R121 ;  /* 0x000000797828723e */ /* 0x000fe200000010ff */
[----:B------:R-:W-:Y:S01]  /*10c0*/  @P0 FADD.FTZ R114, R41, R114 ;  /* 0x0000007229720221 */ /* 0x000fe20000010000 */
[----:B------:R-:W-:-:S04]  /*10d0*/  F2FP.BF16.PACK_AB R41, R118, R119 ;  /* 0x000000777629723e */ /* 0x000fc800000010ff */
[----:B------:R-:W-:-:S05]  /*10e0*/  F2FP.BF16.PACK_AB R43, R114, R115 ;  /* 0x00000073722b723e */ /* 0x000fca00000010ff */
[----:B------:R0:W-:Y:S02]  /*10f0*/  STG.E.128 [R146.64], R40 ;  /* 0x0000002892007986 */ /* 0x0001e4000c101d04 */
.L_x_471:
[----:B------:R-:W-:Y:S05]  /*1100*/  BSYNC B0 ;  /* 0x0000000000007941 */ /* 0x000fea0003800000 */
.L_x_470:
[----:B------:R-:W-:Y:S01]  /*1110*/  BSSY B0, `(.L_x_472) ;  /* 0x000003a000007945 */ /* 0x000fe20003800000 */
[----:B------:R-:W-:Y:S05]  /*1120*/  @!P2 BRA `(.L_x_473) ;  /* 0x000003800000a947 */ /* 0x000fea0003800000 */
[----:B------:R-:W-:Y:S02]  /*1130*/  ISETP.NE.U32.AND P0, PT, RZ, c[0x0][0x180], PT ;  /* 0x00006000ff007a0c */ /* 0x000fe40003f05070 */
[----:B0-----:R-:W-:Y:S02]  /*1140*/  MOV R40, 0x10 ;  /* 0x0000001000287802 */ /* 0x001fe40000000f00 */
[----:B------:R-:W-:-:S03]  /*1150*/  ISETP.NE.AND.EX P0, PT, RZ, c[0x0][0x184], PT, P0 ;  /* 0x00006100ff007a0c */ /* 0x000fc60003f05300 */
[----:B------:R-:W-:-:S06]  /*1160*/  IMAD.WIDE.U32 R40, R145, R40, c[0x0][0x170] ;  /* 0x00005c0091287625 */ /* 0x000fcc00078e0028 */
[----:B------:R-:W2:Y:S04]  /*1170*/  LDG.E.128 R40, [R40.64] ;  /* 0x0000000428287981 */ /* 0x000ea8000c1e1d00 */
[----:B------:R-:W-:-:S04]  /*1180*/  @P0 LEA R112, P5, R145, c[0x0][0x180], 0x4 ;  /* 0x0000600091700a11 */ /* 0x000fc800078a20ff */
[----:B------:R-:W-:-:S05]  /*1190*/  @P0 LEA.HI.X R113, R145, c[0x0][0x184], RZ, 0x4, P5 ;  /* 0x0000610091710a11 */ /* 0x000fca00028f24ff */
[----:B------:R0:W3:Y:S01]  /*11a0*/  @P0 LDG.E.128 R36, [R112.64] ;  /* 0x0000000470240981 */ /* 0x0000e2000c1e1d00 */
[----:B------:R-:W-:Y:S02]  /*11b0*/  LEA R146, P5, R145, c[0x0][0x188], 0x4 ;  /* 0x0000620091927a11 */ /* 0x000fe400078a20ff */
[--C-:B--2---:R-:W-:Y:S02]  /*11c0*/  PRMT R123, RZ, 0x7610, R40.reuse ;  /* 0x00007610ff7b7816 */ /* 0x104fe40000000028 */
[----:B0-----:R-:W-:Y:S02]  /*11d0*/  PRMT R113, RZ, 0x5410, R40 ;  /* 0x00005410ff717816 */ /* 0x001fe40000000028 */
[--C-:B------:R-:W-:Y:S01]  /*11e0*/  PRMT R125, RZ, 0x5410, R41.reuse ;  /* 0x00005410ff7d7816 */ /* 0x100fe20000000029 */
[-C--:B------:R-:W-:Y:S01]  /*11f0*/  FMUL.FTZ R123, R123, R144.reuse ;  /* 0x000000907b7b7220 */ /* 0x080fe20000410000 */
[--C-:B------:R-:W-:Y:S02]  /*1200*/  PRMT R127, RZ, 0x5410, R42.reuse ;  /* 0x00005410ff7f7816 */ /* 0x100fe4000000002a */
[----:B------:R-:W-:Y:S01]  /*1210*/  PRMT R147, RZ, 0x7610, R42 ;  /* 0x00007610ff937816 */ /* 0x000fe2000000002a */
[----:B------:R-:W-:Y:S01]  /*1220*/  FMUL.FTZ R112, R16, R123 ;  /* 0x0000007b10707220 */ /* 0x000fe20000410000 */
[----:B------:R-:W-:Y:S01]  /*1230*/  PRMT R41, RZ, 0x7610, R41 ;  /* 0x00007610ff297816 */ /* 0x000fe20000000029 */
[-C--:B------:R-:W-:Y:S01]  /*1240*/  FMUL.FTZ R42, R113, R144.reuse ;  /* 0x00000090712a7220 */ /* 0x080fe20000410000 */
[--C-:B------:R-:W-:Y:S01]  /*1250*/  PRMT R149, RZ, 0x5410, R43.reuse ;  /* 0x00005410ff957816 */ /* 0x100fe2000000002b */
[----:B------:R-:W-:Y:S01]  /*1260*/  FMUL.FTZ R122, R125, R144 ;  /* 0x000000907d7a7220 */ /* 0x000fe20000410000 */
[--C-:B---3--:R-:W-:Y:S01]  /*1270*/  @P0 PRMT R123, RZ, 0x7610, R36.reuse ;  /* 0x00007610ff7b0816 */ /* 0x108fe20000000024 */
[----:B------:R-:W-:Y:S01]  /*1280*/  FMUL.FTZ R113, R17, R42 ;  /* 0x0000002a11717220 */ /* 0x000fe20000410000 */
[----:B------:R-:W-:Y:S01]  /*1290*/  @P0 PRMT R40, RZ, 0x5410, R36 ;  /* 0x00005410ff280816 */ /* 0x000fe20000000024 */
[----:B------:R-:W-:Y:S01]  /*12a0*/  FMUL.FTZ R122, R15, R122 ;  /* 0x0000007a0f7a7220 */ /* 0x000fe20000410000 */
[----:B------:R-:W-:Y:S01]  /*12b0*/  PRMT R43, RZ, 0x7610, R43 ;  /* 0x00007610ff2b7816 */ /* 0x000fe2000000002b */
[----:B------:R-:W-:Y:S01]  /*12c0*/  @P0 FADD.FTZ R112, R123, R112 ;  /* 0x000000707b700221 */ /* 0x000fe20000010000 */
[----:B------:R-:W-:Y:S01]  /*12d0*/  @P0 PRMT R123, RZ, 0x5410, R37 ;  /* 0x00005410ff7b0816 */ /* 0x000fe20000000025 */
[----:B------:R-:W-:-:S02]  /*12e0*/  FMUL.FTZ R41, R41, R144 ;  /* 0x0000009029297220 */ /* 0x000fc40000410000 */
[----:B------:R-:W-:Y:S01]  /*12f0*/  @P0 FADD.FTZ R113, R40, R113 ;  /* 0x0000007128710221 */ /* 0x000fe20000010000 */
[----:B------:R-:W-:Y:S01]  /*1300*/  @P0 PRMT R40, RZ, 0x7610, R37 ;  /* 0x00007610ff280816 */ /* 0x000fe20000000025 */
[----:B------:R-:W-:Y:S02]  /*1310*/  @P0 FADD.FTZ R122, R123, R122 ;  /* 0x0000007a7b7a0221 */ /* 0x000fe40000010000 */
[----:B------:R-:W-:Y:S01]  /*1320*/  FMUL.FTZ R123, R14, R41 ;  /* 0x000000290e7b7220 */ /* 0x000fe20000410000 */
[--C-:B------:R-:W-:Y:S01]  /*1330*/  @P0 PRMT R41, RZ, 0x5410, R38.reuse ;  /* 0x00005410ff290816 */ /* 0x100fe20000000026 */
[-C--:B------:R-:W-:Y:S02]  /*1340*/  FMUL.FTZ R124, R127, R144.reuse ;  /* 0x000000907f7c7220 */ /* 0x080fe40000410000 */
[----:B------:R-:W-:Y:S02]  /*1350*/  FMUL.FTZ R147, R147, R144 ;  /* 0x0000009093937220 */ /* 0x000fe40000410000 */
[----:B------:R-:W-:Y:S01]  /*1360*/  @P0 FADD.FTZ R123, R40, R123 ;  /* 0x0000007b287b0221 */ /* 0x000fe20000010000 */
[----:B------:R-:W-:Y:S01]  /*1370*/  @P0 PRMT R40, RZ, 0x7610, R38 ;  /* 0x00007610ff280816 */ /* 0x000fe20000000026 */
[----:B------:R-:W-:-:S02]  /*1380*/  FMUL.FTZ R124, R13, R124 ;  /* 0x0000007c0d7c7220 */ /* 0x000fc40000410000 */
[----:B------:R-:W-:Y:S01]  /*1390*/  FMUL.FTZ R125, R12, R147 ;  /* 0x000000930c7d7220 */ /* 0x000fe20000410000 */
[----:B------:R-:W-:Y:S01]  /*13a0*/  LEA.HI.X R147, R145, c[0x0][0x18c], RZ, 0x4, P5 ;  /* 0x0000630091937a11 */ /* 0x000fe200028f24ff */
[-C--:B------:R-:W-:Y:S01]  /*13b0*/  FMUL.FTZ R126, R149, R144.reuse ;  /* 0x00000090957e7220 */ /* 0x080fe20000410000 */
[----:B------:R-:W-:Y:S01]  /*13c0*/  IADD3 R145, R145, 0x80, RZ ;  /* 0x0000008091917810 */ /* 0x000fe20007ffe0ff */
[----:B------:R-:W-:Y:S02]  /*13d0*/  FMUL.FTZ R43, R43, R144 ;  /* 0x000000902b2b7220 */ /* 0x000fe40000410000 */
[----:B------:R-:W-:Y:S01]  /*13e0*/  @P0 FADD.FTZ R124, R41, R124 ;  /* 0x0000007c297c0221 */ /* 0x000fe20000010000 */
[----:B------:R-:W-:Y:S01]  /*13f0*/  @P0 PRMT R41, RZ, 0x5410, R39 ;  /* 0x00005410ff290816 */ /* 0x000fe20000000027 */
[----:B------:R-:W-:Y:S01]  /*1400*/  @P0 FADD.FTZ R125, R40, R125 ;  /* 0x0000007d287d0221 */ /* 0x000fe20000010000 */
[----:B------:R-:W-:Y:S01]  /*1410*/  @P0 PRMT R40, RZ, 0x7610, R39 ;  /* 0x00007610ff280816 */ /* 0x000fe20000000027 */
[----:B------:R-:W-:-:S02]  /*1420*/  FMUL.FTZ R126, R11, R126 ;  /* 0x0000007e0b7e7220 */ /* 0x000fc40000410000 */
[----:B------:R-:W-:Y:S01]  /*1430*/  FMUL.FTZ R127, R10, R43 ;  /* 0x0000002b0a7f7220 */ /* 0x000fe20000410000 */
[----:B------:R-:W-:Y:S01]  /*1440*/  F2FP.BF16.PACK_AB R42, R125, R124 ;  /* 0x0000007c7d2a723e */ /* 0x000fe200000010ff */
[----:B------:R-:W-:Y:S01]  /*1450*/  @P0 FADD.FTZ R126, R41, R126 ;  /* 0x0000007e297e0221 */ /* 0x000fe20000010000 */
[----:B------:R-:W-:Y:S01]  /*1460*/  F2FP.BF16.PACK_AB R41, R123, R122 ;  /* 0x0000007a7b29723e */ /* 0x000fe200000010ff */
[----:B------:R-:W-:Y:S01]  /*1470*/  @P0 FADD.FTZ R127, R40, R127 ;  /* 0x0000007f287f0221 */ /* 0x000fe20000010000 */
[----:B------:R-:W-:-:S04]  /*1480*/  F2FP.BF16.PACK_AB R40, R112, R113 ;  /* 0x000000717028723e */ /* 0x000fc800000010ff */
[----:B------:R-:W-:-:S05]  /*1490*/  F2FP.BF16.PACK_AB R43, R127, R126 ;  /* 0x0000007e7f2b723e */ /* 0x000fca00000010ff */
[----:B------:R0:W-:Y:S02]  /*14a0*/  STG.E.128 [R146.64], R40 ;  /* 0x0000002892007986 */ /* 0x0001e4000c101d04 */
.L_x_473:
[----:B------:R-:W-:Y:S05]  /*14b0*/  BSYNC B0 ;  /* 0x0000000000007941 */ /* 0x000fea0003800000 */
.L_x_472:
[----:B------:R-:W-:Y:S01]  /*14c0*/  BSSY B0, `(.L_x_474) ;  /* 0x000003a000007945 */ /* 0x000fe20003800000 */
[----:B------:R-:W-:Y:S05]  /*14d0*/  @!P3 BRA `(.L_x_475) ;  /* 0x000003800000b947 */ /* 0x000fea0003800000 */
[----:B------:R-:W-:Y:S01]  /*14e0*/  ISETP.NE.U32.AND P0, PT, RZ, c[0x0][0x180], PT ;  /* 0x00006000ff007a0c */ /* 0x000fe20003f05070 */
[----:B0-----:R-:W-:-:S03]  /*14f0*/  HFMA2.MMA R40, -RZ, RZ, 0, 9.5367431640625e-07 ;  /* 0x00000010ff287435 */ /* 0x001fc600000001ff */
[----:B------:R-:W-:-:S07]  /*1500*/  ISETP.NE.AND.EX P0, PT, RZ, c[0x0][0x184], PT, P0 ;  /* 0x00006100ff007a0c */ /* 0x000fce0003f05300 */
[----:B------:R-:W-:-:S06]  /*1510*/  IMAD.WIDE.U32 R40, R145, R40, c[0x0][0x170] ;  /* 0x00005c0091287625 */ /* 0x000fcc00078e0028 */
[----:B------:R-:W2:Y:S01]  /*1520*/  LDG.E.128 R40, [R40.64] ;  /* 0x0000000428287981 */ /* 0x000ea2000c1e1d00 */
        /* <DEDUP_REMOVED lines=8> */
[----:B------:R-:W-:Y:S01]  /*15b0*/  PRMT R147, RZ, 0x7610, R42 ;  /* 0x00007610ff937816 */ /* 0x000fe2000000002a */
[----:B------:R-:W-:Y:S01]  /*15c0*/  FMUL.FTZ R42, R129, R144 ;  /* 0x00000090812a7220 */ /* 0x000fe20000410000 */
[--C-:B------:R-:W-:Y:S01]  /*15d0*/  PRMT R133, RZ, 0x5410, R41.reuse ;  /* 0x00005410ff857816 */ /* 0x100fe20000000029 */
[----:B------:R-:W-:Y:S01]  /*15e0*/  FMUL.FTZ R129, R8, R131 ;  /* 0x0000008308817220 */ /* 0x000fe20000410000 */
[--C-:B---3--:R-:W-:Y:S01]  /*15f0*/  @P0 PRMT R131, RZ, 0x5410, R36.reuse ;  /* 0x00005410ff830816 */ /* 0x108fe20000000024 */
[----:B------:R-:W-:Y:S01]  /*1600*/  FMUL.FTZ R128, R9, R42 ;  /* 0x0000002a09807220 */ /* 0x000fe20000410000 */
        /* <DEDUP_REMOVED lines=9> */
[----:B------:R-:W-:Y:S01]  /*16a0*/  @P0 FADD.FTZ R129, R40, R129 ;  /* 0x0000008128810221 */ /* 0x000fe20000010000 */
[----:B------:R-:W-:Y:S01]  /*16b0*/  @P0 PRMT R40, RZ, 0x7610, R37 ;  /* 0x00007610ff280816 */ /* 0x000fe20000000025 */
[----:B------:R-:W-:-:S02]  /*16c0*/  @P0 FADD.FTZ R130, R131, R130 ;  /* 0x0000008283820221 */ /* 0x000fc40000010000 */
[----:B------:R-:W-:Y:S01]  /*16d0*/  FMUL.FTZ R131, R6, R41 ;  /* 0x0000002906837220 */ /* 0x000fe20000410000 */
[--C-:B------:R-:W-:Y:S01]  /*16e0*/  @P0 PRMT R41, RZ, 0x5410, R38.reuse ;  /* 0x00005410ff290816 */ /* 0x100fe20000000026 */
[-C--:B------:R-:W-:Y:S02]  /*16f0*/  FMUL.FTZ R132, R135, R144.reuse ;  /* 0x0000009087847220 */ /* 0x080fe40000410000 */
[----:B------:R-:W-:Y:S02]  /*1700*/  FMUL.FTZ R147, R147, R144 ;  /* 0x0000009093937220 */ /* 0x000fe40000410000 */
[----:B------:R-:W-:Y:S01]  /*1710*/  @P0 FADD.FTZ R131, R40, R131 ;  /* 0x0000008328830221 */ /* 0x000fe20000010000 */
[----:B------:R-:W-:Y:S01]  /*1720*/  @P0 PRMT R40, RZ, 0x7610, R38 ;  /* 0x00007610ff280816 */ /* 0x000fe20000000026 */
[----:B------:R-:W-:Y:S02]  /*1730*/  FMUL.FTZ R132, R5, R132 ;  /* 0x0000008405847220 */ /* 0x000fe40000410000 */
[----:B------:R-:W-:Y:S01]  /*1740*/  FMUL.FTZ R133, R4, R147 ;  /* 0x0000009304857220 */ /* 0x000fe20000410000 */
[----:B------:R-:W-:Y:S01]  /*1750*/  LEA.HI.X R147, R145, c[0x0][0x18c], RZ, 0x4, P5 ;  /* 0x0000630091937a11 */ /* 0x000fe200028f24ff */
[-C--:B------:R-:W-:Y:S01]  /*1760*/  FMUL.FTZ R134, R149, R144.reuse ;  /* 0x0000009095867220 */ /* 0x080fe20000410000 */
[----:B------:R-:W-:Y:S01]  /*1770*/  IADD3 R145, R145, 0x80, RZ ;  /* 0x0000008091917810 */ /* 0x000fe20007ffe0ff */
[----:B------:R-:W-:-:S02]  /*1780*/  FMUL.FTZ R43, R43, R144 ;  /* 0x000000902b2b7220 */ /* 0x000fc40000410000 */
[----:B------:R-:W-:Y:S01]  /*1790*/  @P0 FADD.FTZ R132, R41, R132 ;  /* 0x0000008429840221 */ /* 0x000fe20000010000 */
[----:B------:R-:W-:Y:S01]  /*17a0*/  @P0 PRMT R41, RZ, 0x5410, R39 ;  /* 0x00005410ff290816 */ /* 0x000fe20000000027 */
[----:B------:R-:W-:Y:S01]  /*17b0*/  @P0 FADD.FTZ R133, R40, R133 ;  /* 0x0000008528850221 */ /* 0x000fe20000010000 */
[----:B------:R-:W-:Y:S01]  /*17c0*/  @P0 PRMT R40, RZ, 0x7610, R39 ;  /* 0x00007610ff280816 */ /* 0x000fe20000000027 */
[----:B------:R-:W-:Y:S02]  /*17d0*/  FMUL.FTZ R134, R3, R134 ;  /* 0x0000008603867220 */ /* 0x000fe40000410000 */
        /* <DEDUP_REMOVED lines=8> */
.L_x_475:
[----:B------:R-:W-:Y:S05]  /*1860*/  BSYNC B0 ;  /* 0x0000000000007941 */ /* 0x000fea0003800000 */
.L_x_474:
        /* <DEDUP_REMOVED lines=9> */
[----:B------:R2:W3:Y:S02]  /*1900*/  @P0 LDG.E.128 R36, [R136.64] ;  /* 0x0000000488240981 */ /* 0x0004e4000c1e1d00 */
[--C-:B--2---:R-:W-:Y:S02]  /*1910*/  PRMT R137, RZ, 0x5410, R40.reuse ;  /* 0x00005410ff897816 */ /* 0x104fe40000000028 */
[----:B------:R-:W-:Y:S02]  /*1920*/  PRMT R139, RZ, 0x7610, R40 ;  /* 0x00007610ff8b7816 */ /* 0x000fe40000000028 */
[--C-:B------:R-:W-:Y:S02]  /*1930*/  PRMT R141, RZ, 0x5410, R41.reuse ;  /* 0x00005410ff8d7816 */ /* 0x100fe40000000029 */
[----:B------:R-:W-:Y:S01]  /*1940*/  PRMT R143, RZ, 0x7610, R41 ;  /* 0x00007610ff8f7816 */ /* 0x000fe20000000029 */
[-C--:B------:R-:W-:Y:S01]  /*1950*/  FMUL.FTZ R41, R137, R144.reuse ;  /* 0x0000009089297220 */ /* 0x080fe20000410000 */
[--C-:B------:R-:W-:Y:S01]  /*1960*/  PRMT R147, RZ, 0x5410, R42.reuse ;  /* 0x00005410ff937816 */ /* 0x100fe2000000002a */
[----:B------:R-:W-:Y:S01]  /*1970*/  FMUL.FTZ R40, R139, R144 ;  /* 0x000000908b287220 */ /* 0x000fe20000410000 */
[----:B------:R-:W-:Y:S01]  /*1980*/  PRMT R149, RZ, 0x7610, R42 ;  /* 0x00007610ff957816 */ /* 0x000fe2000000002a */
[----:B------:R-:W-:Y:S01]  /*1990*/  FMUL.FTZ R136, R0, R41 ;  /* 0x0000002900887220 */ /* 0x000fe20000410000 */
[--C-:B------:R-:W-:Y:S01]  /*19a0*/  PRMT R151, RZ, 0x5410, R43.reuse ;  /* 0x00005410ff977816 */ /* 0x100fe2000000002b */
[----:B------:R-:W-:Y:S01]  /*19b0*/  FMUL.FTZ R137, R29, R40 ;  /* 0x000000281d897220 */ /* 0x000fe20000410000 */
[--C-:B---3--:R-:W-:Y:S01]  /*19c0*/  @P0 PRMT R41, RZ, 0x5410, R36.reuse ;  /* 0x00005410ff290816 */ /* 0x108fe20000000024 */
[-C--:B------:R-:W-:Y:S01]  /*19d0*/  FMUL.FTZ R141, R141, R144.reuse ;  /* 0x000000908d8d7220 */ /* 0x080fe20000410000 */
[----:B------:R-:W-:Y:S01]  /*19e0*/  @P0 PRMT R40, RZ, 0x7610, R36 ;  /* 0x00007610ff280816 */ /* 0x000fe20000000024 */
[----:B------:R-:W-:Y:S01]  /*19f0*/  FMUL.FTZ R143, R143, R144 ;  /* 0x000000908f8f7220 */ /* 0x000fe20000410000 */
[----:B------:R-:W-:Y:S01]  /*1a00*/  PRMT R43, RZ, 0x7610, R43 ;  /* 0x00007610ff2b7816 */ /* 0x000fe2000000002b */
[----:B------:R-:W-:Y:S01]  /*1a10*/  @P0 FADD.FTZ R136, R41, R136 ;  /* 0x0000008829880221 */ /* 0x000fe20000010000 */
[----:B------:R-:W-:Y:S01]  /*1a20*/  @P0 PRMT R41, RZ, 0x5410, R37 ;  /* 0x00005410ff290816 */ /* 0x000fe20000000025 */
[----:B------:R-:W-:Y:S01]  /*1a30*/  @P0 FADD.FTZ R137, R40, R137 ;  /* 0x0000008928890221 */ /* 0x000fe20000010000 */
[----:B------:R-:W-:Y:S01]  /*1a40*/  @P0 PRMT R40, RZ, 0x7610, R37 ;  /* 0x00007610ff280816 */ /* 0x000fe20000000025 */
[----:B------:R-:W-:-:S02]  /*1a50*/  FMUL.FTZ R138, R28, R141 ;  /* 0x0000008d1c8a7220 */ /* 0x000fc40000410000 */
[----:B------:R-:W-:Y:S02]  /*1a60*/  FMUL.FTZ R139, R30, R143 ;  /* 0x0000008f1e8b7220 */ /* 0x000fe40000410000 */
[-C--:B------:R-:W-:Y:S02]  /*1a70*/  FMUL.FTZ R140, R147, R144.reuse ;  /* 0x00000090938c7220 */ /* 0x080fe40000410000 */
[----:B------:R-:W-:Y:S02]  /*1a80*/  FMUL.FTZ R149, R149, R144 ;  /* 0x0000009095957220 */ /* 0x000fe40000410000 */
[----:B------:R-:W-:Y:S01]  /*1a90*/  @P0 FADD.FTZ R138, R41, R138 ;  /* 0x0000008a298a0221 */ /* 0x000fe20000010000 */
[--C-:B------:R-:W-:Y:S01]  /*1aa0*/  @P0 PRMT R41, RZ, 0x5410, R38.reuse ;  /* 0x00005410ff290816 */ /* 0x100fe20000000026 */
[----:B------:R-:W-:Y:S01]  /*1ab0*/  @P0 FADD.FTZ R139, R40, R139 ;  /* 0x0000008b288b0221 */ /* 0x000fe20000010000 */
[----:B------:R-:W-:Y:S01]  /*1ac0*/  @P0 PRMT R40, RZ, 0x7610, R38 ;  /* 0x00007610ff280816 */ /* 0x000fe20000000026 */
[----:B------:R-:W-:-:S02]  /*1ad0*/  FMUL.FTZ R140, R31, R140 ;  /* 0x0000008c1f8c7220 */ /* 0x000fc40000410000 */
[----:B------:R-:W-:Y:S02]  /*1ae0*/  FMUL.FTZ R141, R34, R149 ;  /* 0x00000095228d7220 */ /* 0x000fe40000410000 */
[-C--:B------:R-:W-:Y:S02]  /*1af0*/  FMUL.FTZ R151, R151, R144.reuse ;  /* 0x0000009097977220 */ /* 0x080fe40000410000 */
[----:B------:R-:W-:Y:S01]  /*1b00*/  FMUL.FTZ R42, R43, R144 ;  /* 0x000000902b2a7220 */ /* 0x000fe20000410000 */
[----:B------:R-:W-:Y:S01]  /*1b10*/  LEA R144, P5, R145, c[0x0][0x188], 0x4 ;  /* 0x0000620091907a11 */ /* 0x000fe200078a20ff */
[----:B------:R-:W-:Y:S01]  /*1b20*/  @P0 FADD.FTZ R140, R41, R140 ;  /* 0x0000008c298c0221 */ /* 0x000fe20000010000 */
[----:B------:R-:W-:Y:S01]  /*1b30*/  @P0 PRMT R41, RZ, 0x5410, R39 ;  /* 0x00005410ff290816 */ /* 0x000fe20000000027 */
[----:B------:R-:W-:Y:S01]  /*1b40*/  @P0 FADD.FTZ R141, R40, R141 ;  /* 0x0000008d288d0221 */ /* 0x000fe20000010000 */
[----:B------:R-:W-:Y:S01]  /*1b50*/  @P0 PRMT R40, RZ, 0x7610, R39 ;  /* 0x00007610ff280816 */ /* 0x000fe20000000027 */
[----:B------:R-:W-:Y:S01]  /*1b60*/  FMUL.FTZ R142, R32, R151 ;  /* 0x00000097208e7220 */ /* 0x000fe20000410000 */
[----:B------:R-:W-:Y:S01]  /*1b70*/  LEA.HI.X R145, R145, c[0x0][0x18c], RZ, 0x4, P5 ;  /* 0x0000630091917a11 */ /* 0x000fe200028f24ff */
        /* <DEDUP_REMOVED lines=8> */
.L_x_477:
[----:B------:R-:W-:Y:S05]  /*1c00*/  BSYNC B0 ;  /* 0x0000000000007941 */ /* 0x000fea0003800000 */
.L_x_476:
        /* <DEDUP_REMOVED lines=42> */
.L_x_490:
        /* <DEDUP_REMOVED lines=14> */
[--C-:B------:R-:W-:Y:S02]  /*1f90*/  FADD.FTZ R148, R119, -R40.reuse ;  /* 0x8000002877947221 */ /* 0x100fe40000010000 */
[----:B------:R-:W-:Y:S02]  /*1fa0*/  FFMA.FTZ R145, R146, R146, R145 ;  /* 0x0000009292917223 */ /* 0x000fe40000010091 */
[----:B------:R-:W-:-:S02]  /*1fb0*/  FADD.FTZ R146, R118, -R40 ;  /* 0x8000002876927221 */ /* 0x000fc40000010000 */
[----:B------:R-:W-:Y:S02]  /*1fc0*/  FFMA.FTZ R145, R148, R148, R145 ;  /* 0x0000009494917223 */ /* 0x000fe40000010091 */
[--C-:B------:R-:W-:Y:S02]  /*1fd0*/  FADD.FTZ R42, R117, -R40.reuse ;  /* 0x80000028752a7221 */ /* 0x100fe40000010000 */
[----:B------:R-:W-:Y:S02]  /*1fe0*/  FFMA.FTZ R145, R146, R146, R145 ;  /* 0x0000009292917223 */ /* 0x000fe40000010091 */
        /* <DEDUP_REMOVED lines=9> */
[--C-:B------:R-:W-:Y:S01]  /*2080*/  FADD.FTZ R146, R128, -R40.reuse ;  /* 0x8000002880927221 */ /* 0x100fe20000010000 */
[----:B------:R-:W-:Y:S01]  /*2090*/  FSEL R41, R145, RZ, P1 ;  /* 0x000000ff91297208 */ /* 0x000fe20000800000 */
[----:B------:R-:W-:-:S04]  /*20a0*/  FADD.FTZ R145, R122, -R40 ;  /* 0x800000287a917221 */ /* 0x000fc80000010000 */
[----:B------:R-:W-:-:S04]  /*20b0*/  FFMA.FTZ R42, R42, R42, R41 ;  /* 0x0000002a2a2a7223 */ /* 0x000fc80000010029 */
[----:B------:R-:W-:Y:S02]  /*20c0*/  FFMA.FTZ R42, R43, R43, R42 ;  /* 0x0000002b2b2a7223 */ /* 0x000fe4000001002a */
[----:B------:R-:W-:Y:S02]  /*20d0*/  FADD.FTZ R43, R123, -R40 ;  /* 0x800000287b2b7221 */ /* 0x000fe40000010000 */
[----:B------:R-:W-:Y:S02]  /*20e0*/  FFMA.FTZ R42, R145, R145, R42 ;  /* 0x00000091912a7223 */ /* 0x000fe4000001002a */
[----:B------:R-:W-:Y:S02]  /*20f0*/  FADD.FTZ R145, R124, -R40 ;  /* 0x800000287c917221 */ /* 0x000fe40000010000 */
[----:B------:R-:W-:Y:S02]  /*2100*/  FFMA.FTZ R42, R43, R43, R42 ;  /* 0x0000002b2b2a7223 */ /* 0x000fe4000001002a */
[----:B------:R-:W-:-:S02]  /*2110*/  FADD.FTZ R43, R125, -R40 ;  /* 0x800000287d2b7221 */ /* 0x000fc40000010000 */
[----:B------:R-:W-:Y:S02]  /*2120*/  FFMA.FTZ R42, R145, R145, R42 ;  /* 0x00000091912a7223 */ /* 0x000fe4000001002a */
[----:B------:R-:W-:Y:S02]  /*2130*/  FADD.FTZ R145, R126, -R40 ;  /* 0x800000287e917221 */ /* 0x000fe40000010000 */
[----:B------:R-:W-:Y:S02]  /*2140*/  FFMA.FTZ R42, R43, R43, R42 ;  /* 0x0000002b2b2a7223 */ /* 0x000fe4000001002a */
[----:B------:R-:W-:Y:S02]  /*2150*/  FADD.FTZ R43, R127, -R40 ;  /* 0x800000287f2b7221 */ /* 0x000fe40000010000 */
[----:B------:R-:W-:Y:S02]  /*2160*/  FFMA.FTZ R42, R145, R145, R42 ;  /* 0x00000091912a7223 */ /* 0x000fe4000001002a */
[----:B------:R-:W-:-:S02]  /*2170*/  FADD.FTZ R145, R130, -R40 ;  /* 0x8000002882917221 */ /* 0x000fc40000010000 */
[----:B------:R-:W-:Y:S02]  /*2180*/  @P0 FFMA.FTZ R41, R43, R43, R42 ;  /* 0x0000002b2b290223 */ /* 0x000fe4000001002a */
[--C-:B------:R-:W-:Y:S02]  /*2190*/  FADD.FTZ R43, R129, -R40.reuse ;  /* 0x80000028812b7221 */ /* 0x100fe40000010000 */
        /* <DEDUP_REMOVED lines=14> */
[----:B------:R-:W-:Y:S02]  /*2280*/  @P5 FFMA.FTZ R41, R43, R43, R146 ;  /* 0x0000002b2b295223 */ /* 0x000fe40000010092 */
[----:B------:R-:W-:-:S02]  /*2290*/  FADD.FTZ R43, R137, -R40 ;  /* 0x80000028892b7221 */ /* 0x000fc40000010000 */
        /* <DEDUP_REMOVED lines=11> */
[----:B------:R-:W-:-:S04]  /*2350*/  FFMA.FTZ R42, R145, R145, R42 ;  /* 0x00000091912a7223 */ /* 0x000fc8000001002a */
        /* <DEDUP_REMOVED lines=10> */
.L_x_491:
        /* <DEDUP_REMOVED lines=13> */
[----:B------:R-:W-:Y:S02]  /*24d0*/  ISETP.NE.AND P5, PT, RZ, UR6, PT ;  /* 0x00000006ff007c0c */ /* 0x000fe4000bfa5270 */
[----:B------:R-:W-:Y:S03]  /*24e0*/  BSSY B0, `(.L_x_480) ;  /* 0x0000055000007945 */ /* 0x000fe60003800000 */
[----:B------:R-:W-:-:S04]  /*24f0*/  @!P0 MOV R144, R102 ;  /* 0x0000006600908202 */ /* 0x000fc80000000f00 */
[----:B------:R-:W-:Y:S01]  /*2500*/  I2F R150, R144 ;  /* 0x0000009000967306 */ /* 0x000fe20000201400 */
[----:B------:R-:W0:Y:S04]  /*2510*/  SHFL.DOWN PT, R147, R144, 0x2, 0x1f ;  /* 0x08401f0090937f89 */ /* 0x000e2800000e0000 */
[----:B------:R1:W2:Y:S01]  /*2520*/  @!P0 LDS.64 R40, [R145.X8] ;  /* 0x0000000091288984 */ /* 0x0002a20000008a00 */
[----:B------:R-:W-:Y:S02]  /*2530*/  LOP3.LUT P0, RZ, R42, 0x1f, R27, 0xf8, !PT ;  /* 0x0000001f2aff7812 */ /* 0x000fe4000780f81b */
[----:B0-----:R-:W-:Y:S01]  /*2540*/  IADD3 R148, R147, R144, RZ ;  /* 0x0000009093947210 */ /* 0x001fe20007ffe0ff */
[----:B------:R-:W-:Y:S04]  /*2550*/  I2F R152, R147 ;  /* 0x0000009300987306 */ /* 0x000fe80000201400 */
[----:B------:R-:W-:Y:S04]  /*2560*/  SHFL.DOWN PT, R153, R148, 0x1, 0x1f ;  /* 0x08201f0094997f89 */ /* 0x000fe800000e0000 */
[----:B------:R-:W1:Y:S08]  /*2570*/  I2F R43, R148 ;  /* 0x00000094002b7306 */ /* 0x000e700000201400 */
[----:B-1----:R-:W0:Y:S01]  /*2580*/  MUFU.RCP R145, R43 ;  /* 0x0000002b00917308 */ /* 0x002e220000001000 */
[----:B--2---:R-:W1:Y:S04]  /*2590*/  SHFL.DOWN PT, R149, R40, 0x2, 0x1f ;  /* 0x08401f0028957f89 */ /* 0x004e6800000e0000 */
[----:B------:R-:W2:Y:S01]  /*25a0*/  SHFL.DOWN PT, R146, R41, 0x2, 0x1f ;  /* 0x08401f0029927f89 */ /* 0x000ea200000e0000 */
[----:B-1----:R-:W-:-:S02]  /*25b0*/  FMUL.FTZ R151, R149, R152 ;  /* 0x0000009895977220 */ /* 0x002fc40000410000 */
[----:B------:R-:W-:Y:S02]  /*25c0*/  FADD.FTZ R149, -R149, R40 ;  /* 0x0000002895957221 */ /* 0x000fe40000010100 */
[----:B------:R-:W-:Y:S01]  /*25d0*/  FFMA.FTZ R154, R150, R40, R151 ;  /* 0x00000028969a7223 */ /* 0x000fe20000010097 */
[----:B------:R-:W-:Y:S01]  /*25e0*/  IADD3 R40, R148, R153, RZ ;  /* 0x0000009994287210 */ /* 0x000fe20007ffe0ff */
[----:B------:R-:W-:Y:S01]  /*25f0*/  FMUL.FTZ R149, R149, R149 ;  /* 0x0000009595957220 */ /* 0x000fe20000410000 */
[----:B------:R-:W-:Y:S01]  /*2600*/  I2F R153, R153 ;  /* 0x0000009900997306 */ /* 0x000fe20000201400 */
[----:B0-----:R-:W-:Y:S01]  /*2610*/  FMUL.FTZ R154, R145, R154 ;  /* 0x0000009a919a7220 */ /* 0x001fe20000410000 */
[----:B------:R-:W-:Y:S01]  /*2620*/  @!P0 MOV R151, 0x4 ;  /* 0x0000000400978802 */ /* 0x000fe20000000f00 */
[----:B------:R-:W-:Y:S02]  /*2630*/  FMUL.FTZ R149, R149, R150 ;  /* 0x0000009695957220 */ /* 0x000fe40000410000 */
[----:B--2---:R-:W-:Y:S01]  /*2640*/  FADD.FTZ R146, R146, R41 ;  /* 0x0000002992927221 */ /* 0x004fe20000010000 */
[----:B------:R-:W0:Y:S01]  /*2650*/  SHFL.DOWN PT, R147, R154, 0x1, 0x1f ;  /* 0x08201f009a937f89 */ /* 0x000e2200000e0000 */
[----:B------:R-:W-:Y:S01]  /*2660*/  FMUL.FTZ R149, R149, R152 ;  /* 0x0000009895957220 */ /* 0x000fe20000410000 */
[----:B------:R-:W1:Y:S03]  /*2670*/  I2F R40, R40 ;  /* 0x0000002800287306 */ /* 0x000e660000201400 */
[----:B------:R-:W-:-:S05]  /*2680*/  FFMA.FTZ R146, R145, R149, R146 ;  /* 0x0000009591927223 */ /* 0x000fca0000010092 */
[----:B------:R-:W2:Y:S01]  /*2690*/  SHFL.DOWN PT, R41, R146, 0x1, 0x1f ;  /* 0x08201f0092297f89 */ /* 0x000ea200000e0000 */
[----:B-1----:R-:W1:Y:S01]  /*26a0*/  MUFU.RCP R144, R40 ;  /* 0x0000002800907308 */ /* 0x002e620000001000 */
[----:B0-----:R-:W-:Y:S02]  /*26b0*/  FADD.FTZ R145, R154, -R147 ;  /* 0x800000939a917221 */ /* 0x001fe40000010000 */
[----:B------:R-:W-:Y:S02]  /*26c0*/  FMUL.FTZ R147, R147, R153 ;  /* 0x0000009993937220 */ /* 0x000fe40000410000 */
[----:B------:R-:W-:Y:S02]  /*26d0*/  FMUL.FTZ R148, R145, R145 ;  /* 0x0000009191947220 */ /* 0x000fe40000410000 */
[C---:B------:R-:W-:Y:S02]  /*26e0*/  FFMA.FTZ R147, R43.reuse, R154, R147 ;  /* 0x0000009a2b937223 */ /* 0x040fe40000010093 */
[----:B------:R-:W-:-:S02]  /*26f0*/  FMUL.FTZ R148, R43, R148 ;  /* 0x000000942b947220 */ /* 0x000fc40000410000 */
[----:B-1----:R-:W-:Y:S02]  /*2700*/  FMUL.FTZ R43, R144, R147 ;  /* 0x00000093902b7220 */ /* 0x002fe40000410000 */
[----:B--2---:R-:W-:Y:S02]  /*2710*/  FADD.FTZ R41, R146, R41 ;  /* 0x0000002992297221 */ /* 0x004fe40000010000 */
[----:B------:R-:W-:Y:S01]  /*2720*/  FMUL.FTZ R148, R148, R153 ;  /* 0x0000009994947220 */ /* 0x000fe20000410000 */
[----:B------:R0:W1:Y:S03]  /*2730*/  SHFL.IDX PT, R149, R43, RZ, 0x1f ;  /* 0x00001fff2b957589 */ /* 0x00006600000e0000 */
[----:B------:R-:W-:Y:S01]  /*2740*/  FFMA.FTZ R41, R144, R148, R41 ;  /* 0x0000009490297223 */ /* 0x000fe20000010029 */
[----:B------:R-:W-:Y:S02]  /*2750*/  MOV R144, c[0x0][0x1e0] ;  /* 0x0000780000907a02 */ /* 0x000fe40000000f00 */
[----:B0-----:R-:W-:-:S03]  /*2760*/  @!P0 MOV R43, 0x4 ;  /* 0x00000004002b8802 */ /* 0x001fc60000000f00 */
[----:B------:R-:W0:Y:S02]  /*2770*/  SHFL.IDX PT, R41, R41, RZ, 0x1f ;  /* 0x00001fff29297589 */ /* 0x000e2400000e0000 */
[----:B------:R-:W-:-:S04]  /*2780*/  @!P0 IMAD.WIDE R42, R104, R43, c[0x0][0x1a0] ;  /* 0x00006800682a8625 */ /* 0x000fc800078e022b */
[C---:B-1----:R-:W-:Y:S01]  /*2790*/  FMUL.FTZ R40, R149.reuse, R149 ;  /* 0x0000009595287220 */ /* 0x042fe20000410000 */
[----:B------:R1:W-:Y:S01]  /*27a0*/  @!P0 STG.E [R42.64], R149 ;  /* 0x000000952a008986 */ /* 0x0003e2000c101904 */
[----:B------:R-:W-:-:S03]  /*27b0*/  FSEL R146, R149, RZ, !P5 ;  /* 0x000000ff95927208 */ /* 0x000fc60006800000 */
[----:B------:R-:W-:Y:S01]  /*27c0*/  FSEL R145, R40, RZ, P5 ;  /* 0x000000ff28917208 */ /* 0x000fe20002800000 */
[----:B0-----:R-:W-:-:S04]  /*27d0*/  FFMA.FTZ R40, R41, R144, c[0x0][0x228] ;  /* 0x00008a0029287623 */ /* 0x001fc80000010090 */
[----:B------:R-:W-:Y:S02]  /*27e0*/  FADD.FTZ R145, R40, R145 ;  /* 0x0000009128917221 */ /* 0x000fe40000010000 */
[----:B------:R-:W-:Y:S02]  /*27f0*/  @!P0 IMAD.WIDE R40, R104, R151, c[0x0][0x1a8] ;  /* 0x00006a0068288625 */ /* 0x000fe400078e0297 */
[----:B------:R-:W0:Y:S03]  /*2800*/  MUFU.RSQ R147, R145 ;  /* 0x0000009100937308 */ /* 0x000e260000001400 */
[----:B0-----:R1:W-:Y:S01]  /*2810*/  @!P0 STG.E [R40.64], R147 ;  /* 0x0000009328008986 */ /* 0x0013e2000c101904 */
[----:B------:R-:W-:Y:S05]  /*2820*/  @!P1 BRA `(.L_x_481) ;  /* 0x0000020000009947 */ /* 0x000fea0003800000 */
[--C-:B-1----:R-:W-:Y:S01]  /*2830*/  FADD.FTZ R40, R121, -R146.reuse ;  /* 0x8000009279287221 */ /* 0x102fe20000010000 */
[----:B------:R-:W-:Y:S01]  /*2840*/  MOV R149, 0x10 ;  /* 0x0000001000957802 */ /* 0x000fe20000000f00 */
[----:B------:R-:W-:-:S02]  /*2850*/  FADD.FTZ R42, R120, -R146 ;  /* 0x80000092782a7221 */ /* 0x000fc40000010000 */
[C---:B------:R-:W-:Y:S02]  /*2860*/  FMUL.FTZ R40, R147.reuse, R40 ;  /* 0x0000002893287220 */ /* 0x040fe40000410000 */
[----:B------:R-:W-:Y:S02]  /*2870*/  FMUL.FTZ R41, R147, R42 ;  /* 0x0000002a93297220 */ /* 0x000fe40000410000 */
[----:B------:R-:W-:Y:S02]  /*2880*/  FFMA.FTZ R40, R33, R40, R63 ;  /* 0x0000002821287223 */ /* 0x000fe4000001003f */
[----:B------:R-:W-:Y:S02]  /*2890*/  FFMA.FTZ R41, R60, R41, R72 ;  /* 0x000000293c297223 */ /* 0x000fe40000010048 */
[--C-:B------:R-:W-:Y:S02]  /*28a0*/  FADD.FTZ R148, R117, -R146.reuse ;  /* 0x8000009275947221 */ /* 0x100fe40000010000 */
[--C-:B------:R-:W-:Y:S01]  /*28b0*/  FADD.FTZ R150, R116, -R146.reuse ;  /* 0x8000009274967221 */ /* 0x100fe20000010000 */
[----:B------:R-:W-:Y:S01]  /*28c0*/  F2FP.BF16.PACK_AB R40, R41, R40 ;  /* 0x000000282928723e */ /* 0x000fe200000010ff */
[----:B------:R-:W-:-:S02]  /*28d0*/  FADD.FTZ R42, R119, -R146 ;  /* 0x80000092772a7221 */ /* 0x000fc40000010000 */
[--C-:B------:R-:W-:Y:S02]  /*28e0*/  FADD.FTZ R144, R118, -R146.reuse ;  /* 0x8000009276907221 */ /* 0x100fe40000010000 */
[--C-:B------:R-:W-:Y:S02]  /*28f0*/  FADD.FTZ R152, R115, -R146.reuse ;  /* 0x8000009273987221 */ /* 0x100fe40000010000 */
[----:B------:R-:W-:Y:S02]  /*2900*/  FADD.FTZ R154, R114, -R146 ;  /* 0x80000092729a7221 */ /* 0x000fe40000010000 */
        /* <DEDUP_REMOVED lines=9> */
[----:B------:R-:W-:Y:S01]  /*29a0*/  FFMA.FTZ R144, R69, R144, R73 ;  /* 0x0000009045907223 */ /* 0x000fe20000010049 */
[----:B------:R-:W-:Y:S01]  /*29b0*/  F2FP.BF16.PACK_AB R42, R43, R42 ;  /* 0x0000002a2b2a723e */ /* 0x000fe200000010ff */
[----:B------:R-:W-:Y:S02]  /*29c0*/  FFMA.FTZ R145, R62, R145, R66 ;  /* 0x000000913e917223 */ /* 0x000fe40000010042 */
[----:B------:R-:W-:Y:S01]  /*29d0*/  FFMA.FTZ R154, R71, R154, R75 ;  /* 0x0000009a479a7223 */ /* 0x000fe2000001004b */
[----:B------:R-:W-:-:S04]  /*29e0*/  F2FP.BF16.PACK_AB R41, R144, R41 ;  /* 0x000000299029723e */ /* 0x000fc800000010ff */
[----:B------:R-:W-:Y:S01]  /*29f0*/  F2FP.BF16.PACK_AB R43, R154, R145 ;  /* 0x000000919a2b723e */ /* 0x000fe200000010ff */
[C---:B------:R-:W-:Y:S01]  /*2a00*/  IMAD.WIDE.U32 R144, R110.reuse, R149, c[0x0][0x208] ;  /* 0x000082006e907625 */ /* 0x040fe200078e0095 */
[----:B------:R-:W-:-:S04]  /*2a10*/  IADD3 R110, R110, 0x80, RZ ;  /* 0x000000806e6e7810 */ /* 0x000fc80007ffe0ff */
[----:B------:R0:W-:Y:S03]  /*2a20*/  STG.E.128 [R144.64], R40 ;  /* 0x0000002890007986 */ /* 0x0001e6000c101d04 */
.L_x_481:
[----:B------:R-:W-:Y:S05]  /*2a30*/  BSYNC B0 ;  /* 0x0000000000007941 */ /* 0x000fea0003800000 */
.L_x_480:
[----:B------:R-:W-:Y:S01]  /*2a40*/  BSSY B0, `(.L_x_482) ;  /* 0x0000022000007945 */ /* 0x000fe20003800000 */
[----:B------:R-:W-:Y:S05]  /*2a50*/  @!P2 BRA `(.L_x_483) ;  /* 0x000002000000a947 */ /* 0x000fea0003800000 */
[--C-:B01----:R-:W-:Y:S01]  /*2a60*/  FADD.FTZ R40, R113, -R146.reuse ;  /* 0x8000009271287221 */ /* 0x103fe20000010000 */
[----:B------:R-:W-:Y:S01]  /*2a70*/  HFMA2.MMA R149, -RZ, RZ, 0, 9.5367431640625e-07 ;  /* 0x00000010ff957435 */ /* 0x000fe200000001ff */
        /* <DEDUP_REMOVED lines=8> */
[--C-:B------:R-:W-:Y:S02]  /*2b00*/  FADD.FTZ R42, R122, -R146.reuse ;  /* 0x800000927a2a7221 */ /* 0x100fe40000010000 */
[--C-:B------:R-:W-:Y:S02]  /*2b10*/  FADD.FTZ R144, R123, -R146.reuse ;  /* 0x800000927b907221 */ /* 0x100fe40000010000 */
[--C-:B------:R-:W-:Y:S02]  /*2b20*/  FADD.FTZ R152, R126, -R146.reuse ;  /* 0x800000927e987221 */ /* 0x100fe40000010000 */
[----:B------:R-:W-:-:S02]  /*2b30*/  FADD.FTZ R154, R127, -R146 ;  /* 0x800000927f9a7221 */ /* 0x000fc40000010000 */
[C---:B------:R-:W-:Y:S02]  /*2b40*/  FMUL.FTZ R148, R147.reuse, R148 ;  /* 0x0000009493947220 */ /* 0x040fe40000410000 */
[C---:B------:R-:W-:Y:S02]  /*2b50*/  FMUL.FTZ R43, R147.reuse, R150 ;  /* 0x00000096932b7220 */ /* 0x040fe40000410000 */
        /* <DEDUP_REMOVED lines=16> */
.L_x_483:
[----:B------:R-:W-:Y:S05]  /*2c60*/  BSYNC B0 ;  /* 0x0000000000007941 */ /* 0x000fea0003800000 */
.L_x_482:
[----:B------:R-:W-:Y:S01]  /*2c70*/  BSSY B0, `(.L_x_484) ;  /* 0x0000022000007945 */ /* 0x000fe20003800000 */
[----:B------:R-:W-:Y:S05]  /*2c80*/  @!P3 BRA `(.L_x_485) ;  /* 0x000002000000b947 */ /* 0x000fea0003800000 */
[--C-:B01----:R-:W-:Y:S01]  /*2c90*/  FADD.FTZ R40, R128, -R146.reuse ;  /* 0x8000009280287221 */ /* 0x103fe20000010000 */
[----:B------:R-:W-:Y:S01]  /*2ca0*/  MOV R149, 0x10 ;  /* 0x0000001000957802 */ /* 0x000fe20000000f00 */
        /* <DEDUP_REMOVED lines=30> */
.L_x_485:
[----:B------:R-:W-:Y:S05]  /*2e90*/  BSYNC B0 ;  /* 0x0000000000007941 */ /* 0x000fea0003800000 */
.L_x_484:
[----:B------:R-:W-:Y:S01]  /*2ea0*/  BSSY B0, `(.L_x_486) ;  /* 0x0000021000007945 */ /* 0x000fe20003800000 */
[----:B------:R-:W-:Y:S05]  /*2eb0*/  @!P4 BRA `(.L_x_487) ;  /* 0x000001f00000c947 */ /* 0x000fea0003800000 */
[--C-:B0-----:R-:W-:Y:S01]  /*2ec0*/  FADD.FTZ R144, R138, -R146.reuse ;  /* 0x800000928a907221 */ /* 0x101fe20000010000 */
[----:B-1----:R-:W-:Y:S01]  /*2ed0*/  HFMA2.MMA R149, -RZ, RZ, 0, 9.5367431640625e-07 ;  /* 0x00000010ff957435 */ /* 0x002fe200000001ff */
        /* <DEDUP_REMOVED lines=18> */
[----:B------:R-:W-:Y:S02]  /*3000*/  FFMA.FTZ R40, R51, R40, R99 ;  /* 0x0000002833287223 */ /* 0x000fe40000010063 */
[----:B------:R-:W-:Y:S02]  /*3010*/  FFMA.FTZ R147, R98, R152, R109 ;  /* 0x0000009862937223 */ /* 0x000fe4000001006d */
[----:B------:R-:W-:Y:S02]  /*3020*/  FFMA.FTZ R145, R93, R42, R105 ;  /* 0x0000002a5d917223 */ /* 0x000fe40000010069 */
[----:B------:R-:W-:Y:S01]  /*3030*/  FFMA.FTZ R146, R100, R146, R111 ;  /* 0x0000009264927223 */ /* 0x000fe2000001006f */
[----:B------:R-:W-:Y:S01]  /*3040*/  F2FP.BF16.PACK_AB R42, R147, R144 ;  /* 0x00000090932a723e */ /* 0x000fe200000010ff */
[----:B------:R-:W-:Y:S01]  /*3050*/  FFMA.FTZ R148, R95, R148, R107 ;  /* 0x000000945f947223 */ /* 0x000fe2000001006b */
[----:B------:R-:W-:Y:S01]  /*3060*/  F2FP.BF16.PACK_AB R40, R145, R40 ;  /* 0x000000289128723e */ /* 0x000fe200000010ff */
[----:B------:R-:W-:Y:S01]  /*3070*/  IMAD.WIDE.U32 R144, R110, R149, c[0x0][0x208] ;  /* 0x000082006e907625 */ /* 0x000fe200078e0095 */
[----:B------:R-:W-:-:S02]  /*3080*/  F2FP.BF16.PACK_AB R43, R146, R43 ;  /* 0x0000002b922b723e */ /* 0x000fc400000010ff */
[----:B------:R-:W-:-:S05]  /*3090*/  F2FP.BF16.PACK_AB R41, R148, R41 ;  /* 0x000000299429723e */ /* 0x000fca00000010ff */
[----:B------:R0:W-:Y:S02]  /*30a0*/  STG.E.128 [R144.64], R40 ;  /* 0x0000002890007986 */ /* 0x0001e4000c101d04 */
.L_x_487:
[----:B------:R-:W-:Y:S05]  /*30b0*/  BSYNC B0 ;  /* 0x0000000000007941 */ /* 0x000fea0003800000 */
.L_x_486:
[----:B------:R-:W-:Y:S02]  /*30c0*/  IADD3 R104, R104, c[0x0][0x160], RZ ;  /* 0x0000580068687a10 */ /* 0x000fe40007ffe0ff */
[----:B------:R-:W-:Y:S02]  /*30d0*/  LOP3.LUT P5, RZ, R103, 0xff, RZ, 0xc0, !PT ;  /* 0x000000ff67ff7812 */ /* 0x000fe400078ac0ff */
[----:B------:R-:W-:Y:S02]  /*30e0*/  ISETP.GE.AND P0, PT, R104, c[0x0][0x164], PT ;  /* 0x0000590068007a0c */ /* 0x000fe40003f06270 */
[----:B------:R-:W-:-:S11]  /*30f0*/  SEL R103, RZ, 0x1, P5 ;  /* 0x00000001ff677807 */ /* 0x000fd60002800000 */
[----:B01----:R-:W-:Y:S01]  /*3100*/  @P0 CALL.REL.NOINC `(.L_x_488) ;  /* 0x0000001000000944 */ /* 0x003fe20003c00000 */
[----:B------:R-:W-:Y:S05]  /*3110*/  BRA `(.L_x_489) ;  /* 0xffffdb7000007947 */ /* 0x000fea000383ffff */
.L_x_488:
[----:B------:R-:W-:Y:S05]  /*3120*/  EXIT ;  /* 0x000000000000794d */ /* 0x000fea0003800000 */
.L_x_478:
[----:B------:R-:W-:Y:S01]  /*3130*/  HFMA2.MMA R146, -RZ, RZ, 0, 1.847743988037109375e-06 ;  /* 0x0000001fff927435 */ /* 0x000fe200000001ff */
[----:B------:R-:W-:Y:S02]  /*3140*/  MOV R148, 0x1 ;  /* 0x0000000100947802 */ /* 0x000fe40000000f00 */
[----:B------:R-:W-:Y:S02]  /*3150*/  MOV R147, 0xffffffff ;  /* 0xffffffff00937802 */ /* 0x000fe40000000f00 */
[----:B------:R-:W-:Y:S02]  /*3160*/  MOV R42, 0x3180 ;  /* 0x00003180002a7802 */ /* 0x000fe40000000f00 */
[----:B------:R-:W-:Y:S05]  /*3170*/  CALL.REL.NOINC `($__internal_4_$__cuda_sm70_shflsync_bfly_p) ;  /* 0x000007b000007944 */ /* 0x000fea0003c00000 */
[----:B-1----:R-:W-:Y:S01]  /*3180*/  MOV R40, R148 ;  /* 0x0000009400287202 */ /* 0x002fe20000000f00 */
[----:B0-----:R-:W-:Y:S05]  /*3190*/  BRA `(.L_x_490) ;  /* 0xffffed1000007947 */ /* 0x001fea000383ffff */
.L_x_479:
[----:B------:R-:W-:Y:S01]  /*31a0*/  HFMA2.MMA R148, -RZ, RZ, 0, 1.1920928955078125e-07 ;  /* 0x00000002ff947435 */ /* 0x000fe200000001ff */
[----:B------:R-:W-:Y:S02]  /*31b0*/  MOV R146, 0x1f ;  /* 0x0000001f00927802 */ /* 0x000fe40000000f00 */
[----:B------:R-:W-:Y:S02]  /*31c0*/  MOV R147, 0xffffffff ;  /* 0xffffffff00937802 */ /* 0x000fe40000000f00 */
[----:B------:R-:W-:-:S02]  /*31d0*/  MOV R42, 0x31f0 ;  /* 0x000031f0002a7802 */ /* 0x000fc40000000f00 */
[----:B------:R-:W-:Y:S05]  /*31e0*/  CALL.REL.NOINC `($__internal_4_$__cuda_sm70_shflsync_bfly_p) ;  /* 0x0000074000007944 */ /* 0x000fea0003c00000 */
[----:B01----:R-:W-:Y:S01]  /*31f0*/  FADD.FTZ R41, R41, R148 ;  /* 0x0000009429297221 */ /* 0x003fe20000010000 */
[----:B------:R-:W-:Y:S01]  /*3200*/  HFMA2.MMA R148, -RZ, RZ, 0, 2.384185791015625e-07 ;  /* 0x00000004ff947435 */ /* 0x000fe200000001ff */
[----:B------:R-:W-:-:S02]  /*3210*/  MOV R146, 0x1f ;  /* 0x0000001f00927802 */ /* 0x000fc40000000f00 */
[----:B------:R-:W-:Y:S02]  /*3220*/  MOV R147, 0xffffffff ;  /* 0xffffffff00937802 */ /* 0x000fe40000000f00 */
[----:B------:R-:W-:Y:S02]  /*3230*/  MOV R42, 0x3250 ;  /* 0x00003250002a7802 */ /* 0x000fe40000000f00 */
[----:B------:R-:W-:Y:S05]  /*3240*/  CALL.REL.NOINC `($__internal_4_$__cuda_sm70_shflsync_bfly_p) ;  /* 0x000006e000007944 */ /* 0x000fea0003c00000 */
[----:B01----:R-:W-:Y:S01]  /*3250*/  FADD.FTZ R41, R41, R148 ;  /* 0x0000009429297221 */ /* 0x003fe20000010000 */
[----:B------:R-:W-:Y:S01]  /*3260*/  HFMA2.MMA R148, -RZ, RZ, 0, 4.76837158203125e-07 ;  /* 0x00000008ff947435 */ /* 0x000fe200000001ff */
[----:B------:R-:W-:Y:S02]  /*3270*/  MOV R146, 0x1f ;  /* 0x0000001f00927802 */ /* 0x000fe40000000f00 */
[----:B------:R-:W-:Y:S02]  /*3280*/  MOV R147, 0xffffffff ;  /* 0xffffffff00937802 */ /* 0x000fe40000000f00 */
[----:B------:R-:W-:Y:S02]  /*3290*/  MOV R42, 0x32b0 ;  /* 0x000032b0002a7802 */ /* 0x000fe40000000f00 */
[----:B------:R-:W-:Y:S05]  /*32a0*/  CALL.REL.NOINC `($__internal_4_$__cuda_sm70_shflsync_bfly_p) ;  /* 0x0000068000007944 */ /* 0x000fea0003c00000 */
[----:B01----:R-:W-:Y:S01]  /*32b0*/  FADD.FTZ R41, R41, R148 ;  /* 0x0000009429297221 */ /* 0x003fe20000010000 */
[----:B------:R-:W-:Y:S01]  /*32c0*/  HFMA2.MMA R148, -RZ, RZ, 0, 9.5367431640625e-07 ;  /* 0x00000010ff947435 */ /* 0x000fe200000001ff */
[----:B------:R-:W-:-:S02]  /*32d0*/  MOV R146, 0x1f ;  /* 0x0000001f00927802 */ /* 0x000fc40000000f00 */
[----:B------:R-:W-:Y:S02]  /*32e0*/  MOV R147, 0xffffffff ;  /* 0xffffffff00937802 */ /* 0x000fe40000000f00 */
[----:B------:R-:W-:Y:S02]  /*32f0*/  MOV R42, 0x3310 ;  /* 0x00003310002a7802 */ /* 0x000fe40000000f00 */
[----:B------:R-:W-:Y:S05]  /*3300*/  CALL.REL.NOINC `($__internal_4_$__cuda_sm70_shflsync_bfly_p) ;  /* 0x0000062000007944 */ /* 0x000fea0003c00000 */
[----:B-1----:R-:W-:Y:S01]  /*3310*/  FADD.FTZ R40, R41, R148 ;  /* 0x0000009429287221 */ /* 0x002fe20000010000 */
[----:B------:R-:W-:Y:S01]  /*3320*/  HFMA2.MMA R148, -RZ, RZ, 0, 5.9604644775390625e-08 ;  /* 0x00000001ff947435 */ /* 0x000fe200000001ff */
[----:B0-----:R-:W-:Y:S02]  /*3330*/  MOV R147, 0xffffffff ;  /* 0xffffffff00937802 */ /* 0x001fe40000000f00 */
        /* <DEDUP_REMOVED lines=51> */
[----:B------:R-:W-:Y:S01]  /*3670*/  @P5 FFMA.FTZ R41, R43, R43, R146 ;  /* 0x0000002b2b295223 */ /* 0x000fe20000010092 */
[----:B------:R-:W-:Y:S01]  /*3680*/  MOV R146, 0x1f ;  /* 0x0000001f00927802 */ /* 0x000fe20000000f00 */
        /* <DEDUP_REMOVED lines=13> */
[----:B------:R-:W-:Y:S01]  /*3760*/  @P6 FFMA.FTZ R41, R43, R43, R42 ;  /* 0x0000002b2b296223 */ /* 0x000fe2000001002a */
[----:B------:R-:W-:Y:S02]  /*3770*/  MOV R42, 0x3790 ;  /* 0x00003790002a7802 */ /* 0x000fe40000000f00 */
[----:B------:R-:W-:Y:S05]  /*3780*/  CALL.REL.NOINC `($__internal_4_$__cuda_sm70_shflsync_bfly_p) ;  /* 0x000001a000007944 */ /* 0x000fea0003c00000 */
[----:B01----:R-:W-:Y:S01]  /*3790*/  FADD.FTZ R41, R41, R148 ;  /* 0x0000009429297221 */ /* 0x003fe20000010000 */
[----:B------:R-:W-:Y:S01]  /*37a0*/  HFMA2.MMA R148, -RZ, RZ, 0, 1.1920928955078125e-07 ;  /* 0x00000002ff947435 */ /* 0x000fe200000001ff */
[----:B------:R-:W-:Y:S02]  /*37b0*/  MOV R146, 0x1f ;  /* 0x0000001f00927802 */ /* 0x000fe40000000f00 */
[----:B------:R-:W-:Y:S02]  /*37c0*/  MOV R147, 0xffffffff ;  /* 0xffffffff00937802 */ /* 0x000fe40000000f00 */
[----:B------:R-:W-:Y:S02]  /*37d0*/  MOV R42, 0x37f0 ;  /* 0x000037f0002a7802 */ /* 0x000fe40000000f00 */
[----:B------:R-:W-:Y:S05]  /*37e0*/  CALL.REL.NOINC `($__internal_4_$__cuda_sm70_shflsync_bfly_p) ;  /* 0x0000014000007944 */ /* 0x000fea0003c00000 */
[----:B01----:R-:W-:Y:S01]  /*37f0*/  FADD.FTZ R41, R41, R148 ;  /* 0x0000009429297221 */ /* 0x003fe20000010000 */
[----:B------:R-:W-:Y:S01]  /*3800*/  HFMA2.MMA R148, -RZ, RZ, 0, 2.384185791015625e-07 ;  /* 0x00000004ff947435 */ /* 0x000fe200000001ff */
[----:B------:R-:W-:Y:S02]  /*3810*/  MOV R146, 0x1f ;  /* 0x0000001f00927802 */ /* 0x000fe40000000f00 */
[----:B------:R-:W-:-:S02]  /*3820*/  MOV R147, 0xffffffff ;  /* 0xffffffff00937802 */ /* 0x000fc40000000f00 */
        /* <DEDUP_REMOVED lines=8> */
[----:B-1----:R-:W-:Y:S01]  /*38b0*/  FADD.FTZ R145, R41, R148 ;  /* 0x0000009429917221 */ /* 0x002fe20000010000 */
[----:B------:R-:W-:Y:S01]  /*38c0*/  HFMA2.MMA R148, -RZ, RZ, 0, 9.5367431640625e-07 ;  /* 0x00000010ff947435 */ /* 0x000fe200000001ff */
[----:B0-----:R-:W-:Y:S02]  /*38d0*/  MOV R146, 0x1f ;  /* 0x0000001f00927802 */ /* 0x001fe40000000f00 */
[----:B------:R-:W-:-:S02]  /*38e0*/  MOV R147, 0xffffffff ;  /* 0xffffffff00937802 */ /* 0x000fc40000000f00 */
[----:B------:R-:W-:Y:S02]  /*38f0*/  MOV R41, R145 ;  /* 0x0000009100297202 */ /* 0x000fe40000000f00 */
[----:B------:R-:W-:Y:S02]  /*3900*/  MOV R42, 0x3920 ;  /* 0x00003920002a7802 */ /* 0x000fe40000000f00 */
[----:B------:R-:W-:Y:S05]  /*3910*/  CALL.REL.NOINC `($__internal_4_$__cuda_sm70_shflsync_bfly_p) ;  /* 0x0000001000007944 */ /* 0x000fea0003c00000 */
[----:B01----:R-:W-:Y:S05]  /*3920*/  BRA `(.L_x_491) ;  /* 0xffffead000007947 */ /* 0x003fea000383ffff */
        .weak           $__internal_4_$__cuda_sm70_shflsync_bfly_p
        .type           $__internal_4_$__cuda_sm70_shflsync_bfly_p,@function
        .size           $__internal_4_$__cuda_sm70_shflsync_bfly_p,(.L_x_29068 - $__internal_4_$__cuda_sm70_shflsync_bfly_p)
$__internal_4_$__cuda_sm70_shflsync_bfly_p:
[----:B------:R-:W-:Y:S01]  /*3930*/  HFMA2.MMA R43, -RZ, RZ, 0, 0 ;  /* 0x00000000ff2b7435 */ /* 0x000fe200000001ff */
[----:B------:R-:W-:Y:S04]  /*3940*/  WARPSYNC R147 ;  /* 0x0000009300007348 */ /* 0x000fe80003800000 */
[----:B------:R0:W1:Y:S01]  /*3950*/  SHFL.BFLY PT, R148, R41, R148, R146 ;  /* 0x0c00009429947389 */ /* 0x00006200000e0092 */
[----:B------:R-:W-:Y:S05]  /*3960*/  RET.REL.NODEC R42 `(_ZN10layer_norm13ln_fwd_kernelINS_13Kernel_traitsI13__nv_bfloat16S2_S2_S2_fjLj4096ELj1ELj1ELj4ELj16ENS_18Kernel_traits_baseILj4096ES2_S2_S2_S2_fjLj128EEEEELb0ELb1ELb0ELb0EEEvNS_9FwdParamsE) ;  /* 0xffffc6902a007950 */ /* 0x000fea0003c3ffff */
.L_x_492:
        /* <DEDUP_REMOVED lines=9> */
.L_x_29068:


//--------------------- .text._ZN10layer_norm13ln_fwd_kernelINS_13Kernel_traitsI13__nv_bfloat16S2_S2_S2_fjLj4096ELj1ELj1ELj4ELj16ENS_18Kernel_traits_baseILj4096ES2_S2_S2_S2_fjLj128EEEEELb0ELb1ELb0ELb1EEEvNS_9FwdParamsE --------------------------
	.section	.text._ZN10layer_norm13ln_fwd_kernelINS_13Kernel_traitsI13__nv_bfloat16S2_S2_S2_fjLj4096ELj1ELj1ELj4ELj16ENS_18Kernel_traits_baseILj4096ES2_S2_S2_S2_fjLj128EEEEELb0ELb1ELb0ELb1EEEvNS_9FwdParamsE,"ax",@progbits
	.sectioninfo	@"SHI_REGISTERS=168"
	.align	128
        .global         _ZN10layer_norm13ln_fwd_kernelINS_13Kernel_traitsI13__nv_bfloat16S2_S2_S2_fjLj4096ELj1ELj1ELj4ELj16ENS_18Kernel_traits_baseILj4096ES2_S2_S2_S2_fjLj128EEEEELb0ELb1ELb0ELb1EEEvNS_9FwdParamsE
        .type           _ZN10layer_norm13ln_fwd_kernelINS_13Kernel_traitsI13__nv_bfloat16S2_S2_S2_fjLj4096ELj1ELj1ELj4ELj16ENS_18Kernel_traits_baseILj4096ES2_S2_S2_S2_fjLj128EEEEELb0ELb1ELb0ELb1EEEvNS_9FwdParamsE,@function
        .size           _ZN10layer_norm13ln_fwd_kernelINS_13Kernel_traitsI13__nv_bfloat16S2_S2_S2_fjLj4096ELj1ELj1ELj4ELj16ENS_18Kernel_traits_baseILj4096ES2_S2_S2_S2_fjLj128EEEEELb0ELb1ELb0ELb1EEEvNS_9FwdParamsE,(.L_x_29069 - _ZN10layer_norm13ln_fwd_kernelINS_13Kernel_traitsI13__nv_bfloat16S2_S2_S2_fjLj4096ELj1ELj1ELj4ELj16ENS_18Kernel_traits_baseILj4096ES2_S2_S2_S2_fjLj128EEEEELb0ELb1ELb0ELb1EEEvNS_9FwdParamsE)
        .other          _ZN10layer_norm13ln_fwd_kernelINS_13Kernel_traitsI13__nv_bfloat16S2_S2_S2_fjLj4096ELj1ELj1ELj4ELj16ENS_18Kernel_traits_baseILj4096ES2_S2_S2_S2_fjLj128EEEEELb0ELb1ELb0ELb1EEEvNS_9FwdParamsE,@"STO_CUDA_ENTRY STV_DEFAULT"
_ZN10layer_norm13ln_fwd_kernelINS_13Kernel_traitsI13__nv_bfloat16S2_S2_S2_fjLj4096ELj1ELj1ELj4ELj16ENS_18Kernel_traits_baseILj4096ES2_S2_S2_S2_fjLj128EEEEELb0ELb1ELb0ELb1EEEvNS_9FwdParamsE:
.text._ZN10layer_norm13ln_fwd_kernelINS_13Kernel_traitsI13__nv_bfloat16S2_S2_S2_fjLj4096ELj1ELj1ELj4ELj16ENS_18Kernel_traits_baseILj4096ES2_S2_S2_S2_fjLj128EEEEELb0ELb1ELb0ELb1EEEvNS_9FwdParamsE:
        /* <DEDUP_REMOVED lines=13> */
[----:B------:R-:W-:Y:S02]  /*00d0*/  SHF.R.U32.HI R116, RZ, 0x7, R0 ;  /* 0x00000007ff747819 */ /* 0x000fe40000011600 */
[----:B------:R-:W-:Y:S01]  /*00e0*/  LOP3.LUT R2, R0, 0x7f, RZ, 0xc0, !PT ;  /* 0x0000007f00027812 */ /* 0x000fe200078ec0ff */
[----:B------:R0:W5:Y:S03]  /*00f0*/  @P0 LDG.E.128 R32, [R4.64+0x1800] ;  /* 0x0018000404200981 */ /* 0x000166000c1e1d00 */
[----:B------:R-:W-:-:S04]  /*0100*/  LEA R6, P2, R2, c[0x0][0x1c8], 0x4 ;  /* 0x0000720002067a11 */ /* 0x000fc800078420ff */
[----:B------:R-:W-:Y:S02]  /*0110*/  IADD3.X R7, RZ, c[0x0][0x1cc], RZ, P2, !PT ;  /* 0x00007300ff077a10 */ /* 0x000fe400017fe4ff */
[----:B-1----:R-:W-:-:S04]  /*0120*/  IADD3 R115, R116, UR6, RZ ;  /* 0x0000000674737c10 */ /* 0x002fc8000fffe0ff */
[----:B------:R-:W-:-:S13]  /*0130*/  ISETP.GE.AND P1, PT, R115, c[0x0][0x164], PT ;  /* 0x0000590073007a0c */ /* 0x000fda0003f26270 */
[----:B------:R-:W-:Y:S05]  /*0140*/  @P1 EXIT ;  /* 0x000000000000194d */ /* 0x000fea0003800000 */
[----:B0-----:R-:W-:Y:S01]  /*0150*/  IADD3 R4, P1, R3, c[0x0][0x1b0], RZ ;  /* 0x00006c0003047a10 */ /* 0x001fe20007f3e0ff */
[----:B------:R0:W2:Y:S03]  /*0160*/  LDG.E.128 R36, [R6.64] ;  /* 0x0000000406247981 */ /* 0x0000a6000c1e1d00 */
[----:B------:R-:W-:Y:S01]  /*0170*/  IADD3.X R5, RZ, c[0x0][0x1b4], RZ, P1, !PT ;  /* 0x00006d00ff057a10 */ /* 0x000fe20000ffe4ff */
[----:B------:R0:W3:Y:S04]  /*0180*/  LDG.E.128 R40, [R6.64+0x800] ;  /* 0x0008000406287981 */ /* 0x0000e8000c1e1d00 */
[----:B------:R1:W4:Y:S04]  /*0190*/  LDG.E.128 R64, [R4.64+0x1800] ;  /* 0x0018000404407981 */ /* 0x000328000c1e1d00 */
[----:B------:R1:W3:Y:S04]  /*01a0*/  LDG.E.128 R56, [R4.64+0x800] ;  /* 0x0008000404387981 */ /* 0x0002e8000c1e1d00 */
[----:B------:R1:W3:Y:S04]  /*01b0*/  LDG.E.128 R60, [R4.64+0x1000] ;  /* 0x00100004043c7981 */ /* 0x0002e8000c1e1d00 */
[----:B------:R0:W3:Y:S04]  /*01c0*/  LDG.E.128 R44, [R6.64+0x1000] ;  /* 0x00100004062c7981 */ /* 0x0000e8000c1e1d00 */
[----:B------:R0:W3:Y:S04]  /*01d0*/  LDG.E.128 R48, [R6.64+0x1800] ;  /* 0x0018000406307981 */ /* 0x0000e8000c1e1d00 */
[----:B------:R1:W3:Y:S01]  /*01e0*/  LDG.E.128 R52, [R4.64] ;  /* 0x0000000404347981 */ /* 0x0002e2000c1e1d00 */
[----:B-----5:R-:W-:Y:S01]  /*01f0*/  @!P0 CS2R R8, SRZ ;  /* 0x0000000000088805 */ /* 0x020fe2000001ff00 */
[----:B------:R-:W-:Y:S01]  /*0200*/  @!P0 CS2R R10, SRZ ;  /* 0x00000000000a8805 */ /* 0x000fe2000001ff00 */
[----:B------:R-:W-:Y:S01]  /*0210*/  @!P0 CS2R R16, SRZ ;  /* 0x0000000000108805 */ /* 0x000fe2000001ff00 */
[----:B------:R-:W-:Y:S01]  /*0220*/  @!P0 CS2R R18, SRZ ;  /* 0x0000000000128805 */ /* 0x000fe2000001ff00 */
[----:B------:R-:W-:Y:S01]  /*0230*/  @!P0 CS2R R24, SRZ ;  /* 0x0000000000188805 */ /* 0x000fe2000001ff00 */
[----:B------:R-:W-:Y:S01]  /*0240*/  @!P0 CS2R R26, SRZ ;  /* 0x00000000001a8805 */ /* 0x000fe2000001ff00 */
[----:B------:R-:W-:-:S02]  /*0250*/  PRMT R3, RZ, 0x5410, R8 ;  /* 0x00005410ff037816 */ /* 0x000fc40000000008 */
[--C-:B0-----:R-:W-:Y:S02]  /*0260*/  PRMT R6, RZ, 0x7610, R9.reuse ;  /* 0x00007610ff067816 */ /* 0x101fe40000000009 */
[----:B-1----:R-:W-:Y:S02]  /*0270*/  PRMT R4, RZ, 0x7610, R8 ;  /* 0x00007610ff047816 */ /* 0x002fe40000000008 */
[----:B------:R-:W-:Y:S02]  /*0280*/  PRMT R5, RZ, 0x5410, R9 ;  /* 0x00005410ff057816 */ /* 0x000fe40000000009 */
[--C-:B------:R-:W-:Y:S02]  /*0290*/  PRMT R7, RZ, 0x5410, R10.reuse ;  /* 0x00005410ff077816 */ /* 0x100fe4000000000a */
[----:B------:R-:W-:Y:S01]  /*02a0*/  PRMT R8, RZ, 0x7610, R10 ;  /* 0x00007610ff087816 */ /* 0x000fe2000000000a */
[----:B------:R-:W-:Y:S01]  /*02b0*/  @!P0 CS2R R32, SRZ ;  /* 0x0000000000208805 */ /* 0x000fe2000001ff00 */
[----:B------:R-:W-:-:S02]  /*02c0*/  PRMT R9, RZ, 0x5410, R11 ;  /* 0x00005410ff097816 */ /* 0x000fc4000000000b */
[----:B------:R-:W-:Y:S01]  /*02d0*/  PRMT R10, RZ, 0x7610, R11 ;  /* 0x00007610ff0a7816 */ /* 0x000fe2000000000b */
[----:B------:R-:W-:Y:S01]  /*02e0*/  @!P0 CS2R R34, SRZ ;  /* 0x0000000000228805 */ /* 0x000fe2000001ff00 */
        /* <DEDUP_REMOVED lines=14> */
[----:B------:R-:W-:Y:S02]  /*03d0*/  SHF.L.U32 R116, R116, 0x2, RZ ;  /* 0x0000000274747819 */ /* 0x000fe400000006ff */
[----:B------:R-:W-:Y:S01]  /*03e0*/  SHF.R.U32.HI R113, RZ, 0x5, R0 ;  /* 0x00000005ff717819 */ /* 0x000fe20000011600 */
[----:B------:R-:W-:Y:S01]  /*03f0*/  HFMA2.MMA R112, -RZ, RZ, 0, 5.9604644775390625e-08 ;  /* 0x00000001ff707435 */ /* 0x000fe200000001ff */
        /* <DEDUP_REMOVED lines=10> */
[----:B------:R-:W-:Y:S02]  /*04a0*/  LOP3.LUT R114, R0, 0x1f, RZ, 0xc0, !PT ;  /* 0x0000001f00727812 */ /* 0x000fe400078ec0ff */
[----:B------:R-:W-:Y:S01]  /*04b0*/  LOP3.LUT R113, R113, 0x3, RZ, 0xc0, !PT ;  /* 0x0000000371717812 */ /* 0x000fe200078ec0ff */
[----:B------:R-:W-:Y:S01]  /*04c0*/  ULDC.U8 UR6, c[0x0][0x1f0] ;  /* 0x00007c0000067ab9 */ /* 0x000fe20000000000 */
[----:B--2---:R-:W-:-:S02]  /*04d0*/  PRMT R69, RZ, 0x5410, R38 ;  /* 0x00005410ff457816 */ /* 0x004fc40000000026 */
[----:B------:R-:W-:Y:S02]  /*04e0*/  PRMT R70, RZ, 0x7610, R38 ;  /* 0x00007610ff467816 */ /* 0x000fe40000000026 */
[----:B------:R-:W-:Y:S02]  /*04f0*/  PRMT R33, RZ, 0x5410, R36 ;  /* 0x00005410ff217816 */ /* 0x000fe40000000024 */
[----:B------:R-:W-:Y:S02]  /*0500*/  PRMT R68, RZ, 0x5410, R37 ;  /* 0x00005410ff447816 */ /* 0x000fe40000000025 */
[--C-:B----4-:R-:W-:Y:S02]  /*0510*/  PRMT R110, RZ, 0x5410, R64.reuse ;  /* 0x00005410ff6e7816 */ /* 0x110fe40000000040 */
[----:B------:R-:W-:Y:S02]  /*0520*/  PRMT R119, RZ, 0x7610, R64 ;  /* 0x00007610ff777816 */ /* 0x000fe40000000040 */
        /* <DEDUP_REMOVED lines=53> */
[----:B------:R-:W-:Y:S02]  /*0880*/  PRMT R57, RZ, 0x7610, R57 ;  /* 0x00007610ff397816 */ /* 0x000fe40000000039 */
[----:B------:R-:W-:-:S02]  /*0890*/  PRMT R59, RZ, 0x7610, R59 ;  /* 0x00007610ff3b7816 */ /* 0x000fc4000000003b */
[----:B------:R-:W-:Y:S02]  /*08a0*/  PRMT R61, RZ, 0x7610, R61 ;  /* 0x00007610ff3d7816 */ /* 0x000fe4000000003d */
[----:B------:R-:W-:Y:S02]  /*08b0*/  IADD3 R63, R116, 0x4, RZ ;  /* 0x00000004743f7810 */ /* 0x000fe40007ffe0ff */
[--C-:B------:R-:W-:Y:S02]  /*08c0*/  PRMT R123, RZ, 0x5410, R67.reuse ;  /* 0x00005410ff7b7816 */ /* 0x100fe40000000043 */
[----:B------:R-:W-:Y:S02]  /*08d0*/  PRMT R66, RZ, 0x7610, R67 ;  /* 0x00007610ff427816 */ /* 0x000fe40000000043 */
.L_x_496:
[----:B------:R-:W-:Y:S01]  /*08e0*/  ISETP.NE.U32.AND P0, PT, RZ, c[0x0][0x1c0], PT ;  /* 0x00007000ff007a0c */ /* 0x000fe20003f05070 */
[----:B------:R-:W-:Y:S01]  /*08f0*/  IMAD R44, R115, c[0x0][0x168], RZ ;  /* 0x00005a00732c7a24 */ /* 0x000fe200078e02ff */
[----:B------:R-:W-:Y:S02]  /*0900*/  ISETP.NE.U32.AND P1, PT, RZ, c[0x0][0x180], PT ;  /* 0x00006000ff007a0c */ /* 0x000fe40003f25070 */
[----:B------:R-:W-:-:S02]  /*0910*/  ISETP.NE.AND.EX P0, PT, RZ, c[0x0][0x1c4], PT, P0 ;  /* 0x00007100ff007a0c */ /* 0x000fc40003f05300 */
[----:B------:R-:W-:Y:S02]  /*0920*/  SHF.R.S32.HI R45, RZ, 0x1f, R44 ;  /* 0x0000001fff2d7819 */ /* 0x000fe4000001142c */
[----:B------:R-:W-:Y:S02]  /*0930*/  ISETP.NE.AND.EX P1, PT, RZ, c[0x0][0x184], PT, P1 ;  /* 0x00006100ff007a0c */ /* 0x000fe40003f25310 */
[----:B------:R-:W-:Y:S02]  /*0940*/  LEA.HI R45, R45, R44, RZ, 0x3 ;  /* 0x0000002c2d2d7211 */ /* 0x000fe400078f18ff */
[----:B------:R-:W-:Y:S02]  /*0950*/  MOV R126, 0x10 ;  /* 0x00000010007e7802 */ /* 0x000fe40000000f00 */
[----:B------:R-:W-:-:S03]  /*0960*/  LEA.HI.SX32 R132, R45, R2, 0x1d ;  /* 0x000000022d847211 */ /* 0x000fc600078feaff */
[----:B------:R-:W-:Y:S02]  /*0970*/  @P0 MOV R50, 0x2 ;  /* 0x0000000200320802 */ /* 0x000fe40000000f00 */
[----:B------:R-:W-:-:S04]  /*0980*/  IMAD.WIDE.U32 R44, R132, R126, c[0x0][0x170] ;  /* 0x00005c00842c7625 */ /* 0x000fc800078e007e */
[----:B------:R-:W-:Y:S01]  /*0990*/  @P0 IMAD.WIDE R50, R115, R50, c[0x0][0x1c0] ;  /* 0x0000700073320625 */ /* 0x000fe200078e0232 */
[C---:B------:R-:W-:Y:S01]  /*09a0*/  @P1 LEA R48, P2, R132.reuse, c[0x0][0x180], 0x4 ;  /* 0x0000600084301a11 */ /* 0x040fe200078420ff */
[----:B------:R-:W2:Y:S04]  /*09b0*/  LDG.E.128 R44, [R44.64] ;  /* 0x000000042c2c7981 */ /* 0x000ea8000c1e1d00 */
[----:B------:R-:W3:Y:S01]  /*09c0*/  @P0 LDG.E.U16 R50, [R50.64] ;  /* 0x0000000432320981 */ /* 0x000ee2000c1e1500 */
[----:B------:R-:W-:-:S05]  /*09d0*/  @P1 LEA.HI.X R49, R132, c[0x0][0x184], RZ, 0x4, P2 ;  /* 0x0000610084311a11 */ /* 0x000fca00010f24ff */
[----:B------:R2:W4:Y:S01]  /*09e0*/  @P1 LDG.E.128 R40, [R48.64] ;  /* 0x0000000430281981 */ /* 0x000522000c1e1d00 */
[----:B------:R-:W-:Y:S02]  /*09f0*/  MOV R124, 0x3f800000 ;  /* 0x3f800000007c7802 */ /* 0x000fe40000000f00 */
[----:B------:R-:W-:Y:S02]  /*0a00*/  IADD3 R155, R132, 0x80, RZ ;  /* 0x00000080849b7810 */ /* 0x000fe40007ffe0ff */
[----:B------:R-:W-:Y:S02]  /*0a10*/  SHF.R.U32.HI R54, RZ, 0x1c, R132 ;  /* 0x0000001cff367819 */ /* 0x000fe40000011684 */
[----:B--2---:R-:W-:Y:S02]  /*0a20*/  PRMT R49, RZ, 0x5410, R44 ;  /* 0x00005410ff317816 */ /* 0x004fe4000000002c */
[----:B---3--:R-:W-:Y:S02]  /*0a30*/  @P0 PRMT R124, RZ, 0x5410, R50 ;  /* 0x00005410ff7c0816 */ /* 0x008fe40000000032 */
[----:B------:R-:W-:-:S03]  /*0a40*/  PRMT R51, RZ, 0x7610, R44 ;  /* 0x00007610ff337816 */ /* 0x000fc6000000002c */
[----:B------:R-:W-:-:S04]  /*0a50*/  FMUL.FTZ R44, R49, R124 ;  /* 0x0000007c312c7220 */ /* 0x000fc80000410000 */
[----:B------:R-:W-:Y:S01]  /*0a60*/  FMUL.FTZ R137, R33, R44 ;  /* 0x0000002c21897220 */ /* 0x000fe20000410000 */
[----:B----4-:R-:W-:Y:S01]  /*0a70*/  @P1 PRMT R44, RZ, 0x5410, R40 ;  /* 0x00005410ff2c1816 */ /* 0x010fe20000000028 */
[----:B------:R-:W-:Y:S01]  /*0a80*/  FMUL.FTZ R51, R51, R124 ;  /* 0x0000007c33337220 */ /* 0x000fe20000410000 */
[----:B------:R-:W-:-:S03]  /*0a90*/  PRMT R53, RZ, 0x5410, R45 ;  /* 0x00005410ff357816 */ /* 0x000fc6000000002d */
[----:B------:R-:W-:Y:S01]  /*0aa0*/  @P1 FADD.FTZ R137, R137, R44 ;  /* 0x0000002c89891221 */ /* 0x000fe20000010000 */
[----:B------:R-:W-:Y:S01]  /*0ab0*/  @P1 PRMT R44, RZ, 0x7610, R40 ;  /* 0x00007610ff2c1816 */ /* 0x000fe20000000028 */
[----:B------:R-:W-:Y:S01]  /*0ac0*/  FMUL.FTZ R135, R36, R51 ;  /* 0x0000003324877220 */ /* 0x000fe20000410000 */
[----:B------:R-:W-:Y:S01]  /*0ad0*/  PRMT R55, RZ, 0x5410, R46 ;  /* 0x00005410ff377816 */ /* 0x000fe2000000002e */
[-C--:B------:R-:W-:Y:S02]  /*0ae0*/  FMUL.FTZ R53, R53, R124.reuse ;  /* 0x0000007c35357220 */ /* 0x080fe40000410000 */
[----:B------:R-:W-:Y:S01]  /*0af0*/  @P1 FADD.FTZ R135, R135, R44 ;  /* 0x0000002c87871221 */ /* 0x000fe20000010000 */
[----:B------:R-:W-:Y:S01]  /*0b00*/  @P1 PRMT R44, RZ, 0x5410, R41 ;  /* 0x00005410ff2c1816 */ /* 0x000fe20000000029 */
[----:B------:R-:W-:Y:S01]  /*0b10*/  FMUL.FTZ R133, R68, R53 ;  /* 0x0000003544857220 */ /* 0x000fe20000410000 */
[----:B------:R-:W-:Y:S01]  /*0b20*/  PRMT R49, RZ, 0x7610, R46 ;  /* 0x00007610ff317816 */ /* 0x000fe2000000002e */
[----:B------:R-:W-:-:S02]  /*0b30*/  FMUL.FTZ R46, R55, R124 ;  /* 0x0000007c372e7220 */ /* 0x000fc40000410000 */
[----:B------:R-:W-:Y:S01]  /*0b40*/  @P1 FADD.FTZ R133, R133, R44 ;  /* 0x0000002c85851221 */ /* 0x000fe20000010000 */
[----:B------:R-:W-:Y:S01]  /*0b50*/  @P1 PRMT R44, RZ, 0x5410, R42 ;  /* 0x00005410ff2c1816 */ /* 0x000fe2000000002a */
[----:B------:R-:W-:Y:S01]  /*0b60*/  FMUL.FTZ R131, R69, R46 ;  /* 0x0000002e45837220 */ /* 0x000fe20000410000 */
[----:B------:R-:W-:Y:S01]  /*0b70*/  PRMT R67, RZ, 0x5410, R47 ;  /* 0x00005410ff437816 */ /* 0x000fe2000000002f */
[-C--:B------:R-:W-:Y:S02]  /*0b80*/  FMUL.FTZ R49, R49, R124.reuse ;  /* 0x0000007c31317220 */ /* 0x080fe40000410000 */
[----:B------:R-:W-:Y:S01]  /*0b90*/  @P1 FADD.FTZ R131, R131, R44 ;  /* 0x0000002c83831221 */ /* 0x000fe20000010000 */
[----:B------:R-:W-:Y:S01]  /*0ba0*/  @P1 PRMT R44, RZ, 0x7610, R42 ;  /* 0x00007610ff2c1816 */ /* 0x000fe2000000002a */
[----:B------:R-:W-:Y:S02]  /*0bb0*/  FMUL.FTZ R129, R70, R49 ;  /* 0x0000003146817220 */ /* 0x000fe40000410000 */
[----:B------:R-:W-:-:S02]  /*0bc0*/  FMUL.FTZ R67, R67, R124 ;  /* 0x0000007c43437220 */ /* 0x000fc40000410000 */
[----:B------:R-:W-:Y:S01]  /*0bd0*/  @P1 FADD.FTZ R129, R129, R44 ;  /* 0x0000002c81811221 */ /* 0x000fe20000010000 */
[----:B------:R-:W-:Y:S01]  /*0be0*/  @P1 PRMT R44, RZ, 0x5410, R43 ;  /* 0x00005410ff2c1816 */ /* 0x000fe2000000002b */
[----:B------:R-:W-:Y:S01]  /*0bf0*/  FMUL.FTZ R127, R38, R67 ;  /* 0x00000043267f7220 */ /* 0x000fe20000410000 */
[----:B------:R-:W-:Y:S02]  /*0c00*/  PRMT R45, RZ, 0x7610, R45 ;  /* 0x00007610ff2d7816 */ /* 0x000fe4000000002d */
[----:B------:R-:W-:Y:S01]  /*0c10*/  PRMT R47, RZ, 0x7610, R47 ;  /* 0x00007610ff2f7816 */ /* 0x000fe2000000002f */
[----:B------:R-:W-:Y:S02]  /*0c20*/  @P1 FADD.FTZ R127, R127, R44 ;  /* 0x0000002c7f7f1221 */ /* 0x000fe40000010000 */
[-C--:B------:R-:W-:Y:S02]  /*0c30*/  FMUL.FTZ R44, R45, R124.reuse ;  /* 0x0000007c2d2c7220 */ /* 0x080fe40000410000 */
[----:B------:R-:W-:-:S02]  /*0c40*/  FMUL.FTZ R46, R47, R124 ;  /* 0x0000007c2f2e7220 */ /* 0x000fc40000410000 */
[----:B------:R-:W-:Y:S01]  /*0c50*/  FMUL.FTZ R67, R37, R44 ;  /* 0x0000002c25437220 */ /* 0x000fe20000410000 */
[----:B------:R-:W-:Y:S01]  /*0c60*/  @P1 PRMT R44, RZ, 0x7610, R41 ;  /* 0x00007610ff2c1816 */ /* 0x000fe20000000029 */
[----:B------:R-:W-:Y:S01]  /*0c70*/  FMUL.FTZ R125, R39, R46 ;  /* 0x0000002e277d7220 */ /* 0x000fe20000410000 */
[----:B------:R-:W-:Y:S02]  /*0c80*/  @P1 PRMT R46, RZ, 0x7610, R43 ;  /* 0x00007610ff2e1816 */ /* 0x000fe4000000002b */
[----:B------:R-:W-:Y:S01]  /*0c90*/  SHF.L.U32 R55, R132, 0x4, RZ ;  /* 0x0000000484377819 */ /* 0x000fe200000006ff */
[----:B------:R-:W-:Y:S02]  /*0ca0*/  @P1 FADD.FTZ R67, R67, R44 ;  /* 0x0000002c43431221 */ /* 0x000fe40000010000 */
[----:B------:R-:W-:Y:S01]  /*0cb0*/  @P1 FADD.FTZ R125, R125, R46 ;  /* 0x0000002e7d7d1221 */ /* 0x000fe20000010000 */
[----:B------:R-:W-:Y:S01]  /*0cc0*/  IADD3 R52, P0, R55, c[0x0][0x188], RZ ;  /* 0x0000620037347a10 */ /* 0x000fe20007f1e0ff */
[----:B------:R-:W-:Y:S01]  /*0cd0*/  IMAD.WIDE.U32 R48, R155, R126, c[0x0][0x170] ;  /* 0x00005c009b307625 */ /* 0x000fe200078e007e */
[----:B------:R-:W-:-:S02]  /*0ce0*/  F2FP.BF16.PACK_AB R46, R129, R131 ;  /* 0x00000083812e723e */ /* 0x000fc400000010ff */
[----:B------:R-:W-:Y:S02]  /*0cf0*/  IADD3.X R53, R54, c[0x0][0x18c], RZ, P0, !PT ;  /* 0x0000630036357a10 */ /* 0x000fe400007fe4ff */
[----:B------:R-:W-:Y:S02]  /*0d00*/  F2FP.BF16.PACK_AB R47, R125, R127 ;  /* 0x0000007f7d2f723e */ /* 0x000fe400000010ff */
[----:B------:R-:W-:Y:S02]  /*0d10*/  F2FP.BF16.PACK_AB R45, R67, R133 ;  /* 0x00000085432d723e */ /* 0x000fe400000010ff */
[----:B------:R-:W-:Y:S02]  /*0d20*/  F2FP.BF16.PACK_AB R44, R135, R137 ;  /* 0x00000089872c723e */ /* 0x000fe400000010ff */
[----:B------:R-:W-:-:S03]  /*0d30*/  @P1 LEA R138, P0, R155, c[0x0][0x180], 0x4 ;  /* 0x000060009b8a1a11 */ /* 0x000fc600078020ff */
[----:B------:R0:W-:Y:S01]  /*0d40*/  STG.E.128 [R52.64], R44 ;  /* 0x0000002c34007986 */ /* 0x0001e2000c101d04 */
[----:B------:R-:W-:-:S03]  /*0d50*/  @P1 LEA.HI.X R139, R155, c[0x0][0x184], RZ, 0x4, P0 ;  /* 0x000061009b8b1a11 */ /* 0x000fc600000f24ff */
[----:B------:R-:W2:Y:S04]  /*0d60*/  LDG.E.128 R48, [R48.64] ;  /* 0x0000000430307981 */ /* 0x000ea8000c1e1d00 */
[----:B------:R-:W3:Y:S01]  /*0d70*/  @P1 LDG.E.128 R40, [R138.64] ;  /* 0x000000048a281981 */ /* 0x000ee2000c1e1d00 */
[----:B0-----:R-:W-:-:S04]  /*0d80*/  SHF.L.U32 R52, R155, 0x4, RZ ;  /* 0x000000049b347819 */ /* 0x001fc800000006ff */
[----:B------:R-:W-:Y:S02]  /*0d90*/  IADD3 R154, P0, R52, c[0x0][0x188], RZ ;  /* 0x00006200349a7a10 */ /* 0x000fe40007f1e0ff */
[--C-:B--2---:R-:W-:Y:S02]  /*0da0*/  PRMT R45, RZ, 0x5410, R48.reuse ;  /* 0x00005410ff2d7816 */ /* 0x104fe40000000030 */
[----:B------:R-:W-:-:S03]  /*0db0*/  PRMT R47, RZ, 0x7610, R48 ;  /* 0x00007610ff2f7816 */ /* 0x000fc60000000030 */
[----:B------:R-:W-:Y:S01]  /*0dc0*/  FMUL.FTZ R120, R45, R124 ;  /* 0x0000007c2d787220 */ /* 0x000fe20000410000 */
[----:B------:R-:W-:Y:S02]  /*0dd0*/  PRMT R53, RZ, 0x5410, R49 ;  /* 0x00005410ff357816 */ /* 0x000fe40000000031 */
[----:B---3--:R-:W-:Y:S01]  /*0de0*/  @P1 PRMT R46, RZ, 0x5410, R40 ;  /* 0x00005410ff2e1816 */ /* 0x008fe20000000028 */
[----:B------:R-:W-:Y:S01]  /*0df0*/  FMUL.FTZ R153, R71, R120 ;  /* 0x0000007847997220 */ /* 0x000fe20000410000 */
[----:B------:R-:W-:Y:S01]  /*0e00*/  PRMT R139, RZ, 0x5410, R50 ;  /* 0x00005410ff8b7816 */ /* 0x000fe20000000032 */
[-C--:B------:R-:W-:Y:S02]  /*0e10*/  FMUL.FTZ R47, R47, R124.reuse ;  /* 0x0000007c2f2f7220 */ /* 0x080fe40000410000 */
[----:B------:R-:W-:Y:S02]  /*0e20*/  FMUL.FTZ R44, R53, R124 ;  /* 0x0000007c352c7220 */ /* 0x000fe40000410000 */
[----:B------:R-:W-:Y:S01]  /*0e30*/  @P1 FADD.FTZ R153, R46, R153 ;  /* 0x000000992e991221 */ /* 0x000fe20000010000 */
[----:B------:R-:W-:Y:S01]  /*0e40*/  @P1 PRMT R46, RZ, 0x7610, R40 ;  /* 0x00007610ff2e1816 */ /* 0x000fe20000000028 */
[----:B------:R-:W-:-:S02]  /*0e50*/  FMUL.FTZ R151, R72, R47 ;  /* 0x0000002f48977220 */ /* 0x000fc40000410000 */
[----:B------:R-:W-:Y:S01]  /*0e60*/  FMUL.FTZ R149, R73, R44 ;  /* 0x0000002c49957220 */ /* 0x000fe20000410000 */
[----:B------:R-:W-:Y:S01]  /*0e70*/  @P1 PRMT R44, RZ, 0x5410, R41 ;  /* 0x00005410ff2c1816 */ /* 0x000fe20000000029 */
[-C--:B------:R-:W-:Y:S01]  /*0e80*/  FMUL.FTZ R139, R139, R124.reuse ;  /* 0x0000007c8b8b7220 */ /* 0x080fe20000410000 */
[----:B------:R-:W-:Y:S01]  /*0e90*/  PRMT R45, RZ, 0x7610, R50 ;  /* 0x00007610ff2d7816 */ /* 0x000fe20000000032 */
[----:B------:R-:W-:Y:S01]  /*0ea0*/  @P1 FADD.FTZ R151, R46, R151 ;  /* 0x000000972e971221 */ /* 0x000fe20000010000 */
[----:B------:R-:W-:Y:S01]  /*0eb0*/  @P1 PRMT R46, RZ, 0x5410, R42 ;  /* 0x00005410ff2e1816 */ /* 0x000fe2000000002a */
[----:B------:R-:W-:Y:S01]  /*0ec0*/  FMUL.FTZ R147, R74, R139 ;  /* 0x0000008b4a937220 */ /* 0x000fe20000410000 */
[----:B------:R-:W-:Y:S01]  /*0ed0*/  PRMT R141, RZ, 0x5410, R51 ;  /* 0x00005410ff8d7816 */ /* 0x000fe20000000033 */
[----:B------:R-:W-:Y:S01]  /*0ee0*/  @P1 FADD.FTZ R149, R44, R149 ;  /* 0x000000952c951221 */ /* 0x000fe20000010000 */
[----:B------:R-:W-:Y:S01]  /*0ef0*/  PRMT R51, RZ, 0x7610, R51 ;  /* 0x00007610ff337816 */ /* 0x000fe20000000033 */
[----:B------:R-:W-:-:S02]  /*0f00*/  FMUL.FTZ R44, R45, R124 ;  /* 0x0000007c2d2c7220 */ /* 0x000fc40000410000 */
[----:B------:R-:W-:Y:S01]  /*0f10*/  @P1 FADD.FTZ R147, R46, R147 ;  /* 0x000000932e931221 */ /* 0x000fe20000010000 */
[----:B------:R-:W-:Y:S01]  /*0f20*/  @P1 PRMT R46, RZ, 0x7610, R42 ;  /* 0x00007610ff2e1816 */ /* 0x000fe2000000002a */
[----:B------:R-:W-:Y:S01]  /*0f30*/  FMUL.FTZ R141, R141, R124 ;  /* 0x0000007c8d8d7220 */ /* 0x000fe20000410000 */
[----:B------:R-:W-:Y:S01]  /*0f40*/  PRMT R49, RZ, 0x7610, R49 ;  /* 0x00007610ff317816 */ /* 0x000fe20000000031 */
[----:B------:R-:W-:Y:S02]  /*0f50*/  FMUL.FTZ R145, R77, R44 ;  /* 0x0000002c4d917220 */ /* 0x000fe40000410000 */
[----:B------:R-:W-:Y:S02]  /*0f60*/  FMUL.FTZ R44, R51, R124 ;  /* 0x0000007c332c7220 */ /* 0x000fe40000410000 */
[----:B------:R-:W-:Y:S02]  /*0f70*/  FMUL.FTZ R143, R76, R141 ;  /* 0x0000008d4c8f7220 */ /* 0x000fe40000410000 */
[----:B------:R-:W-:Y:S01]  /*0f80*/  @P1 FADD.FTZ R145, R46, R145 ;  /* 0x000000912e911221 */ /* 0x000fe20000010000 */
[----:B------:R-:W-:Y:S01]  /*0f90*/  @P1 PRMT R46, RZ, 0x5410, R43 ;  /* 0x00005410ff2e1816 */ /* 0x000fe2000000002b */
[----:B------:R-:W-:-:S02]  /*0fa0*/  FMUL.FTZ R141, R79, R44 ;  /* 0x0000002c4f8d7220 */ /* 0x000fc40000410000 */
[----:B------:R-:W-:Y:S02]  /*0fb0*/  FMUL.FTZ R44, R49, R124 ;  /* 0x0000007c312c7220 */ /* 0x000fe40000410000 */
[----:B------:R-:W-:Y:S01]  /*0fc0*/  @P1 FADD.FTZ R143, R46, R143 ;  /* 0x0000008f2e8f1221 */ /* 0x000fe20000010000 */
[----:B------:R-:W-:Y:S01]  /*0fd0*/  @P1 PRMT R46, RZ, 0x7610, R43 ;  /* 0x00007610ff2e1816 */ /* 0x000fe2000000002b */
[----:B------:R-:W-:Y:S01]  /*0fe0*/  FMUL.FTZ R139, R75, R44 ;  /* 0x0000002c4b8b7220 */ /* 0x000fe20000410000 */
[----:B------:R-:W-:Y:S02]  /*0ff0*/  @P1 PRMT R44, RZ, 0x7610, R41 ;  /* 0x00007610ff2c1816 */ /* 0x000fe40000000029 */
[----:B------:R-:W-:Y:S01]  /*1000*/  IADD3 R120, R132, 0x100, RZ ;  /* 0x0000010084787810 */ /* 0x000fe20007ffe0ff */
[----:B------:R-:W-:Y:S01]  /*1010*/  @P1 FADD.FTZ R141, R46, R141 ;  /* 0x0000008d2e8d1221 */ /* 0x000fe20000010000 */
[----:B------:R-:W-:Y:S01]  /*1020*/  SHF.R.U32.HI R53, RZ, 0x1c, R155 ;  /* 0x0000001cff357819 */ /* 0x000fe2000001169b */
[----:B------:R-:W-:Y:S01]  /*1030*/  @P1 FADD.FTZ R139, R44, R139 ;  /* 0x0000008b2c8b1221 */ /* 0x000fe20000010000 */
[----:B------:R-:W-:Y:S01]  /*1040*/  F2FP.BF16.PACK_AB R46, R145, R147 ;  /* 0x00000093912e723e */ /* 0x000fe200000010ff */
[----:B------:R-:W-:Y:S01]  /*1050*/  IMAD.WIDE.U32 R48, R120, R126, c[0x0][0x170] ;  /* 0x00005c0078307625 */ /* 0x000fe200078e007e */
[----:B------:R-:W-:-:S02]  /*1060*/  IADD3.X R155, R53, c[0x0][0x18c], RZ, P0, !PT ;  /* 0x00006300359b7a10 */ /* 0x000fc400007fe4ff */
[----:B------:R-:W-:Y:S02]  /*1070*/  F2FP.BF16.PACK_AB R47, R141, R143 ;  /* 0x0000008f8d2f723e */ /* 0x000fe400000010ff */
[----:B------:R-:W-:Y:S02]  /*1080*/  F2FP.BF16.PACK_AB R45, R139, R149 ;  /* 0x000000958b2d723e */ /* 0x000fe400000010ff */
[----:B------:R-:W-:Y:S02]  /*1090*/  F2FP.BF16.PACK_AB R44, R151, R153 ;  /* 0x00000099972c723e */ /* 0x000fe400000010ff */
[----:B------:R-:W-:-:S03]  /*10a0*/  @P1 LEA R156, P0, R120, c[0x0][0x180], 0x4 ;  /* 0x00006000789c1a11 */ /* 0x000fc600078020ff */
[----:B------:R0:W-:Y:S01]  /*10b0*/  STG.E.128 [R154.64], R44 ;  /* 0x0000002c9a007986 */ /* 0x0001e2000c101d04 */
[----:B------:R-:W-:-:S03]  /*10c0*/  @P1 LEA.HI.X R157, R120, c[0x0][0x184], RZ, 0x4, P0 ;  /* 0x00006100789d1a11 */ /* 0x000fc600000f24ff */
[----:B------:R-:W0:Y:S04]  /*10d0*/  LDG.E.128 R48, [R48.64] ;  /* 0x0000000430307981 */ /* 0x000e28000c1e1d00 */
[----:B------:R1:W2:Y:S01]  /*10e0*/  @P1 LDG.E.128 R40, [R156.64] ;  /* 0x000000049c281981 */ /* 0x0002a2000c1e1d00 */
[----:B------:R-:W-:Y:S02]  /*10f0*/  SHF.L.U32 R122, R120, 0x4, RZ ;  /* 0x00000004787a7819 */ /* 0x000fe400000006ff */
[----:B------:R-:W-:Y:S02]  /*1100*/  IADD3 R138, R132, 0x180, RZ ;  /* 0x00000180848a7810 */ /* 0x000fe40007ffe0ff */
[----:B------:R-:W-:Y:S02]  /*1110*/  SHF.R.U32.HI R120, RZ, 0x1c, R120 ;  /* 0x0000001cff787819 */ /* 0x000fe40000011678 */
[----:B0-----:R-:W-:-:S02]  /*1120*/  PRMT R155, RZ, 0x5410, R49 ;  /* 0x00005410ff9b7816 */ /* 0x001fc40000000031 */
[----:B------:R-:W-:Y:S02]  /*1130*/  PRMT R45, RZ, 0x5410, R48 ;  /* 0x00005410ff2d7816 */ /* 0x000fe40000000030 */
[--C-:B-1----:R-:W-:Y:S01]  /*1140*/  PRMT R157, RZ, 0x5410, R50.reuse ;  /* 0x00005410ff9d7816 */ /* 0x102fe20000000032 */
[-C--:B------:R-:W-:Y:S01]  /*1150*/  FMUL.FTZ R155, R155, R124.reuse ;  /* 0x0000007c9b9b7220 */ /* 0x080fe20000410000 */
[----:B--2---:R-:W-:Y:S01]  /*1160*/  @P1 PRMT R44, RZ, 0x5410, R41 ;  /* 0x00005410ff2c1816 */ /* 0x004fe20000000029 */
[-C--:B------:R-:W-:Y:S01]  /*1170*/  FMUL.FTZ R159, R45, R124.reuse ;  /* 0x0000007c2d9f7220 */ /* 0x080fe20000410000 */
[----:B------:R-:W-:Y:S01]  /*1180*/  PRMT R45, RZ, 0x7610, R50 ;  /* 0x00007610ff2d7816 */ /* 0x000fe20000000032 */
[-C--:B------:R-:W-:Y:S02]  /*1190*/  FMUL.FTZ R157, R157, R124.reuse ;  /* 0x0000007c9d9d7220 */ /* 0x080fe40000410000 */
[----:B------:R-:W-:Y:S01]  /*11a0*/  FMUL.FTZ R165, R80, R155 ;  /* 0x0000009b50a57220 */ /* 0x000fe20000410000 */
[----:B------:R-:W-:Y:S01]  /*11b0*/  @P1 PRMT R46, RZ, 0x5410, R42 ;  /* 0x00005410ff2e1816 */ /* 0x000fe2000000002a */
[----:B------:R-:W-:Y:S01]  /*11c0*/  FMUL.FTZ R163, R82, R157 ;  /* 0x0000009d52a37220 */ /* 0x000fe20000410000 */
[----:B------:R-:W-:Y:S01]  /*11d0*/  PRMT R161, RZ, 0x5410, R51 ;  /* 0x00005410ffa17816 */ /* 0x000fe20000000033 */
[----:B------:R-:W-:Y:S01]  /*11e0*/  @P1 FADD.FTZ R165, R44, R165 ;  /* 0x000000a52ca51221 */ /* 0x000fe20000010000 */
[----:B------:R-:W-:Y:S01]  /*11f0*/  PRMT R51, RZ, 0x7610, R51 ;  /* 0x00007610ff337816 */ /* 0x000fe20000000033 */
[----:B------:R-:W-:Y:S01]  /*1200*/  FMUL.FTZ R44, R45, R124 ;  /* 0x0000007c2d2c7220 */ /* 0x000fe20000410000 */
[----:B------:R-:W-:Y:S01]  /*1210*/  PRMT R47, RZ, 0x7610, R48 ;  /* 0x00007610ff2f7816 */ /* 0x000fe20000000030 */
[----:B------:R-:W-:-:S02]  /*1220*/  FMUL.FTZ R130, R78, R159 ;  /* 0x0000009f4e827220 */ /* 0x000fc40000410000 */
[----:B------:R-:W-:Y:S01]  /*1230*/  @P1 FADD.FTZ R163, R46, R163 ;  /* 0x000000a32ea31221 */ /* 0x000fe20000010000 */
[----:B------:R-:W-:Y:S01]  /*1240*/  @P1 PRMT R46, RZ, 0x7610, R42 ;  /* 0x00007610ff2e1816 */ /* 0x000fe2000000002a */
[----:B------:R-:W-:Y:S01]  /*1250*/  FMUL.FTZ R159, R161, R124 ;  /* 0x0000007ca19f7220 */ /* 0x000fe20000410000 */
[----:B------:R-:W-:Y:S01]  /*1260*/  PRMT R49, RZ, 0x7610, R49 ;  /* 0x00007610ff317816 */ /* 0x000fe20000000031 */
[----:B------:R-:W-:Y:S02]  /*1270*/  FMUL.FTZ R161, R85, R44 ;  /* 0x0000002c55a17220 */ /* 0x000fe40000410000 */
[-C--:B------:R-:W-:Y:S02]  /*1280*/  FMUL.FTZ R44, R51, R124.reuse ;  /* 0x0000007c332c7220 */ /* 0x080fe40000410000 */
[----:B------:R-:W-:Y:S01]  /*1290*/  FMUL.FTZ R128, R47, R124 ;  /* 0x0000007c2f807220 */ /* 0x000fe20000410000 */
[----:B------:R-:W-:Y:S01]  /*12a0*/  @P1 PRMT R47, RZ, 0x5410, R40 ;  /* 0x00005410ff2f1816 */ /* 0x000fe20000000028 */
[----:B------:R-:W-:Y:S01]  /*12b0*/  @P1 FADD.FTZ R161, R46, R161 ;  /* 0x000000a12ea11221 */ /* 0x000fe20000010000 */
[----:B------:R-:W-:Y:S01]  /*12c0*/  @P1 PRMT R46, RZ, 0x5410, R43 ;  /* 0x00005410ff2e1816 */ /* 0x000fe2000000002b */
[----:B------:R-:W-:-:S02]  /*12d0*/  FMUL.FTZ R157, R87, R44 ;  /* 0x0000002c579d7220 */ /* 0x000fc40000410000 */
[----:B------:R-:W-:Y:S02]  /*12e0*/  FMUL.FTZ R159, R84, R159 ;  /* 0x0000009f549f7220 */ /* 0x000fe40000410000 */
[----:B------:R-:W-:Y:S02]  /*12f0*/  FMUL.FTZ R44, R49, R124 ;  /* 0x0000007c312c7220 */ /* 0x000fe40000410000 */
[----:B------:R-:W-:Y:S01]  /*1300*/  @P1 FADD.FTZ R130, R47, R130 ;  /* 0x000000822f821221 */ /* 0x000fe20000010000 */
[----:B------:R-:W-:Y:S01]  /*1310*/  @P1 PRMT R47, RZ, 0x7610, R40 ;  /* 0x00007610ff2f1816 */ /* 0x000fe20000000028 */
[----:B------:R-:W-:Y:S01]  /*1320*/  @P1 FADD.FTZ R159, R46, R159 ;  /* 0x0000009f2e9f1221 */ /* 0x000fe20000010000 */
[----:B------:R-:W-:Y:S01]  /*1330*/  @P1 PRMT R46, RZ, 0x7610, R43 ;  /* 0x00007610ff2e1816 */ /* 0x000fe2000000002b */
[----:B------:R-:W-:Y:S01]  /*1340*/  FMUL.FTZ R155, R83, R44 ;  /* 0x0000002c539b7220 */ /* 0x000fe20000410000 */
[----:B------:R-:W-:Y:S01]  /*1350*/  @P1 PRMT R44, RZ, 0x7610, R41 ;  /* 0x00007610ff2c1816 */ /* 0x000fe20000000029 */
[----:B------:R-:W-:Y:S01]  /*1360*/  FMUL.FTZ R128, R81, R128 ;  /* 0x0000008051807220 */ /* 0x000fe20000410000 */
[----:B------:R-:W-:Y:S01]  /*1370*/  IADD3 R48, P0, R122, c[0x0][0x188], RZ ;  /* 0x000062007a307a10 */ /* 0x000fe20007f1e0ff */
[----:B------:R-:W-:-:S02]  /*1380*/  @P1 FADD.FTZ R157, R46, R157 ;  /* 0x0000009d2e9d1221 */ /* 0x000fc40000010000 */
[----:B------:R-:W-:Y:S02]  /*1390*/  @P1 FADD.FTZ R128, R47, R128 ;  /* 0x000000802f801221 */ /* 0x000fe40000010000 */
[----:B------:R-:W-:Y:S01]  /*13a0*/  @P1 FADD.FTZ R155, R44, R155 ;  /* 0x0000009b2c9b1221 */ /* 0x000fe20000010000 */
[----:B------:R-:W-:Y:S01]  /*13b0*/  IADD3.X R49, R120, c[0x0][0x18c], RZ, P0, !PT ;  /* 0x0000630078317a10 */ /* 0x000fe200007fe4ff */
[----:B------:R-:W-:Y:S01]  /*13c0*/  IMAD.WIDE.U32 R50, R138, R126, c[0x0][0x170] ;  /* 0x00005c008a327625 */ /* 0x000fe200078e007e */
[----:B------:R-:W-:Y:S02]  /*13d0*/  F2FP.BF16.PACK_AB R47, R157, R159 ;  /* 0x0000009f9d2f723e */ /* 0x000fe400000010ff */
[----:B------:R-:W-:Y:S02]  /*13e0*/  F2FP.BF16.PACK_AB R46, R161, R163 ;  /* 0x000000a3a12e723e */ /* 0x000fe400000010ff */
[----:B------:R-:W-:Y:S02]  /*13f0*/  F2FP.BF16.PACK_AB R45, R155, R165 ;  /* 0x000000a59b2d723e */ /* 0x000fe400000010ff */
[----:B------:R-:W-:-:S05]  /*1400*/  F2FP.BF16.PACK_AB R44, R128, R130 ;  /* 0x00000082802c723e */ /* 0x000fca00000010ff */
[----:B------:R0:W-:Y:S04]  /*1410*/  STG.E.128 [R48.64], R44 ;  /* 0x0000002c30007986 */ /* 0x0001e8000c101d04 */
[----:B0-----:R-:W2:Y:S01]  /*1420*/  LDG.E.128 R48, [R50.64] ;  /* 0x0000000432307981 */ /* 0x001ea2000c1e1d00 */
[----:B------:R-:W-:-:S04]  /*1430*/  @P1 LEA R44, P0, R138, c[0x0][0x180], 0x4 ;  /* 0x000060008a2c1a11 */ /* 0x000fc800078020ff */
[----:B------:R-:W-:-:S05]  /*1440*/  @P1 LEA.HI.X R45, R138, c[0x0][0x184], RZ, 0x4, P0 ;  /* 0x000061008a2d1a11 */ /* 0x000fca00000f24ff */
[----:B------:R2:W3:Y:S01]  /*1450*/  @P1 LDG.E.128 R40, [R44.64] ;  /* 0x000000042c281981 */ /* 0x0004e2000c1e1d00 */
[----:B------:R-:W-:-:S04]  /*1460*/  FADD.FTZ R144, RZ, R137 ;  /* 0x00000089ff907221 */ /* 0x000fc80000010000 */
        /* <DEDUP_REMOVED lines=14> */
[----:B--2---:R-:W-:Y:S02]  /*1550*/  PRMT R45, RZ, 0x5410, R48 ;  /* 0x00005410ff2d7816 */ /* 0x004fe40000000030 */
[----:B------:R-:W-:-:S03]  /*1560*/  PRMT R44, RZ, 0x5410, R49 ;  /* 0x00005410ff2c7816 */ /* 0x000fc60000000031 */
[-C--:B------:R-:W-:Y:S02]  /*1570*/  FMUL.FTZ R47, R45, R124.reuse ;  /* 0x0000007c2d2f7220 */ /* 0x080fe40000410000 */
[----:B------:R-:W-:Y:S01]  /*1580*/  FMUL.FTZ R45, R44, R124 ;  /* 0x0000007c2c2d7220 */ /* 0x000fe20000410000 */
[----:B------:R-:W-:-:S03]  /*1590*/  PRMT R49, RZ, 0x7610, R49 ;  /* 0x00007610ff317816 */ /* 0x000fc60000000031 */
[----:B------:R-:W-:Y:S01]  /*15a0*/  FMUL.FTZ R140, R88, R45 ;  /* 0x0000002d588c7220 */ /* 0x000fe20000410000 */
[----:B---3--:R-:W-:Y:S01]  /*15b0*/  @P1 PRMT R45, RZ, 0x5410, R41 ;  /* 0x00005410ff2d1816 */ /* 0x008fe20000000029 */
[----:B------:R-:W-:Y:S01]  /*15c0*/  FMUL.FTZ R136, R49, R124 ;  /* 0x0000007c31887220 */ /* 0x000fe20000410000 */
[----:B------:R-:W-:-:S03]  /*15d0*/  PRMT R46, RZ, 0x5410, R50 ;  /* 0x00005410ff2e7816 */ /* 0x000fc60000000032 */
[----:B------:R-:W-:Y:S01]  /*15e0*/  @P1 FADD.FTZ R140, R45, R140 ;  /* 0x0000008c2d8c1221 */ /* 0x000fe20000010000 */
[----:B------:R-:W-:Y:S01]  /*15f0*/  @P1 PRMT R45, RZ, 0x7610, R41 ;  /* 0x00007610ff2d1816 */ /* 0x000fe20000000029 */
[----:B------:R-:W-:Y:S01]  /*1600*/  FMUL.FTZ R136, R91, R136 ;  /* 0x000000885b887220 */ /* 0x000fe20000410000 */
[----:B------:R-:W-:Y:S01]  /*1610*/  PRMT R142, RZ, 0x7610, R48 ;  /* 0x00007610ff8e7816 */ /* 0x000fe20000000030 */
[-C--:B------:R-:W-:Y:S01]  /*1620*/  FMUL.FTZ R49, R46, R124.reuse ;  /* 0x0000007c2e317220 */ /* 0x080fe20000410000 */
[--C-:B------:R-:W-:Y:S01]  /*1630*/  PRMT R48, RZ, 0x5410, R51.reuse ;  /* 0x00005410ff307816 */ /* 0x100fe20000000033 */
[----:B------:R-:W-:Y:S01]  /*1640*/  @P1 FADD.FTZ R136, R45, R136 ;  /* 0x000000882d881221 */ /* 0x000fe20000010000 */
[----:B------:R-:W-:Y:S01]  /*1650*/  @P1 PRMT R45, RZ, 0x5410, R42 ;  /* 0x00005410ff2d1816 */ /* 0x000fe2000000002a */
[----:B------:R-:W-:Y:S01]  /*1660*/  FMUL.FTZ R132, R90, R49 ;  /* 0x000000315a847220 */ /* 0x000fe20000410000 */
[----:B------:R-:W-:Y:S01]  /*1670*/  PRMT R50, RZ, 0x7610, R50 ;  /* 0x00007610ff327816 */ /* 0x000fe20000000032 */
[-C--:B------:R-:W-:Y:S01]  /*1680*/  FMUL.FTZ R48, R48, R124.reuse ;  /* 0x0000007c30307220 */ /* 0x080fe20000410000 */
[----:B------:R-:W-:Y:S01]  /*1690*/  PRMT R51, RZ, 0x7610, R51 ;  /* 0x00007610ff337816 */ /* 0x000fe20000000033 */
[----:B------:R-:W-:Y:S01]  /*16a0*/  @P1 FADD.FTZ R132, R45, R132 ;  /* 0x000000842d841221 */ /* 0x000fe20000010000 */
[----:B------:R-:W-:Y:S01]  /*16b0*/  @P1 PRMT R45, RZ, 0x5410, R43 ;  /* 0x00005410ff2d1816 */ /* 0x000fe2000000002b */
[----:B------:R-:W-:-:S02]  /*16c0*/  FMUL.FTZ R44, R50, R124 ;  /* 0x0000007c322c7220 */ /* 0x000fc40000410000 */
[----:B------:R-:W-:Y:S02]  /*16d0*/  FMUL.FTZ R126, R51, R124 ;  /* 0x0000007c337e7220 */ /* 0x000fe40000410000 */
[----:B------:R-:W-:Y:S02]  /*16e0*/  FMUL.FTZ R50, R92, R48 ;  /* 0x000000305c327220 */ /* 0x000fe40000410000 */
[----:B------:R-:W-:Y:S01]  /*16f0*/  FMUL.FTZ R142, R142, R124 ;  /* 0x0000007c8e8e7220 */ /* 0x000fe20000410000 */
[----:B------:R-:W-:Y:S01]  /*1700*/  SHF.R.U32.HI R124, RZ, 0x1c, R138 ;  /* 0x0000001cff7c7819 */ /* 0x000fe2000001168a */
[----:B------:R-:W-:Y:S01]  /*1710*/  FMUL.FTZ R51, R95, R126 ;  /* 0x0000007e5f337220 */ /* 0x000fe20000410000 */
[----:B------:R-:W-:Y:S01]  /*1720*/  SHF.L.U32 R126, R138, 0x4, RZ ;  /* 0x000000048a7e7819 */ /* 0x000fe200000006ff */
[----:B------:R-:W-:Y:S01]  /*1730*/  @P1 FADD.FTZ R50, R45, R50 ;  /* 0x000000322d321221 */ /* 0x000fe20000010000 */
[----:B------:R-:W-:Y:S01]  /*1740*/  @P1 PRMT R45, RZ, 0x7610, R42 ;  /* 0x00007610ff2d1816 */ /* 0x000fe2000000002a */
[----:B------:R-:W-:Y:S01]  /*1750*/  FMUL.FTZ R138, R93, R44 ;  /* 0x0000002c5d8a7220 */ /* 0x000fe20000410000 */
[----:B------:R-:W-:Y:S01]  /*1760*/  @P1 PRMT R46, RZ, 0x7610, R43 ;  /* 0x00007610ff2e1816 */ /* 0x000fe2000000002b */
[----:B------:R-:W-:Y:S01]  /*1770*/  FMUL.FTZ R134, R86, R47 ;  /* 0x0000002f56867220 */ /* 0x000fe20000410000 */
[----:B------:R-:W-:Y:S01]  /*1780*/  @P1 PRMT R47, RZ, 0x5410, R40 ;  /* 0x00005410ff2f1816 */ /* 0x000fe20000000028 */
[----:B------:R-:W-:Y:S01]  /*1790*/  @P1 FADD.FTZ R138, R45, R138 ;  /* 0x0000008a2d8a1221 */ /* 0x000fe20000010000 */
[----:B------:R-:W-:Y:S01]  /*17a0*/  @P1 PRMT R45, RZ, 0x7610, R40 ;  /* 0x00007610ff2d1816 */ /* 0x000fe20000000028 */
[----:B------:R-:W-:Y:S01]  /*17b0*/  FMUL.FTZ R142, R89, R142 ;  /* 0x0000008e598e7220 */ /* 0x000fe20000410000 */
[----:B------:R-:W-:Y:S01]  /*17c0*/  IADD3 R48, P0, R126, c[0x0][0x188], RZ ;  /* 0x000062007e307a10 */ /* 0x000fe20007f1e0ff */
[----:B------:R-:W-:-:S02]  /*17d0*/  @P1 FADD.FTZ R51, R46, R51 ;  /* 0x000000332e331221 */ /* 0x000fc40000010000 */
[----:B------:R-:W-:Y:S02]  /*17e0*/  @P1 FADD.FTZ R134, R47, R134 ;  /* 0x000000862f861221 */ /* 0x000fe40000010000 */
[----:B------:R-:W-:Y:S01]  /*17f0*/  @P1 FADD.FTZ R142, R45, R142 ;  /* 0x0000008e2d8e1221 */ /* 0x000fe20000010000 */
[----:B------:R-:W-:Y:S02]  /*1800*/  IADD3.X R49, R124, c[0x0][0x18c], RZ, P0, !PT ;  /* 0x000063007c317a10 */ /* 0x000fe400007fe4ff */
[----:B------:R-:W-:Y:S02]  /*1810*/  F2FP.BF16.PACK_AB R47, R51, R50 ;  /* 0x00000032332f723e */ /* 0x000fe400000010ff */
[----:B------:R-:W-:Y:S02]  /*1820*/  F2FP.BF16.PACK_AB R46, R138, R132 ;  /* 0x000000848a2e723e */ /* 0x000fe400000010ff */
[----:B------:R-:W-:Y:S02]  /*1830*/  F2FP.BF16.PACK_AB R45, R136, R140 ;  /* 0x0000008c882d723e */ /* 0x000fe400000010ff */
[----:B------:R-:W-:-:S05]  /*1840*/  F2FP.BF16.PACK_AB R44, R142, R134 ;  /* 0x000000868e2c723e */ /* 0x000fca00000010ff */
[----:B------:R0:W-:Y:S02]  /*1850*/  STG.E.128 [R48.64], R44 ;  /* 0x0000002c30007986 */ /* 0x0001e4000c101d04 */
        /* <DEDUP_REMOVED lines=15> */
[----:B------:R-:W-:-:S03]  /*1950*/  LOP3.LUT P0, RZ, R112, 0xff, RZ, 0xc0, !PT ;  /* 0x000000ff70ff7812 */ /* 0x000fc6000780c0ff */
[----:B------:R-:W-:Y:S01]  /*1960*/  FADD.FTZ R44, R45, R50 ;  /* 0x000000322d2c7221 */ /* 0x000fe20000010000 */
[----:B------:R-:W-:-:S03]  /*1970*/  SEL R48, R63, R116, !P0 ;  /* 0x000000743f307207 */ /* 0x000fc60004000000 */
[----:B------:R-:W-:Y:S01]  /*1980*/  FADD.FTZ R146, R44, R51 ;  /* 0x000000332c927221 */ /* 0x000fe20000010000 */
[----:B------:R-:W-:Y:S05]  /*1990*/  BRA.DIV ~URZ, `(.L_x_493) ;  /* 0x000011627f007947 */ /* 0x000fea000b800000 */
[----:B------:R0:W1:Y:S02]  /*19a0*/  SHFL.BFLY PT, R45, R146, 0x1, 0x1f ;  /* 0x0c201f00922d7f89 */ /* 0x00006400000e0000 */
.L_x_497:
        /* <DEDUP_REMOVED lines=12> */
[C---:B------:R-:W-:Y:S02]  /*1a70*/  FADD.FTZ R144, -R44.reuse, R135 ;  /* 0x000000872c907221 */ /* 0x040fe40000010100 */
[----:B------:R-:W-:Y:S02]  /*1a80*/  FFMA.FTZ R49, R49, R49, RZ ;  /* 0x0000003131317223 */ /* 0x000fe400000100ff */
[----:B------:R-:W-:Y:S02]  /*1a90*/  FADD.FTZ R46, -R44, R67 ;  /* 0x000000432c2e7221 */ /* 0x000fe40000010100 */
[----:B------:R-:W-:Y:S02]  /*1aa0*/  FFMA.FTZ R49, R144, R144, R49 ;  /* 0x0000009090317223 */ /* 0x000fe40000010031 */
[----:B------:R-:W-:-:S04]  /*1ab0*/  FADD.FTZ R144, -R44, R133 ;  /* 0x000000852c907221 */ /* 0x000fc80000010100 */
        /* <DEDUP_REMOVED lines=67> */
.L_x_498:
[C---:B------:R-:W-:Y:S01]  /*1ef0*/  ISETP.NE.AND P0, PT, R114.reuse, RZ, PT ;  /* 0x000000ff7200720c */ /* 0x040fe20003f05270 */
[----:B-1----:R-:W-:Y:S01]  /*1f00*/  FADD.FTZ R45, R45, R146 ;  /* 0x000000922d2d7221 */ /* 0x002fe20000010000 */
[----:B------:R-:W-:Y:S01]  /*1f10*/  WARPSYNC 0xffffffff ;  /* 0xffffffff00007948 */ /* 0x000fe20003800000 */
[----:B------:R-:W-:Y:S01]  /*1f20*/  ISETP.GT.U32.AND P1, PT, R114, 0x3, PT ;  /* 0x000000037200780c */ /* 0x000fe20003f24070 */
[----:B------:R-:W-:Y:S01]  /*1f30*/  CS2R R46, SRZ ;  /* 0x00000000002e7805 */ /* 0x000fe2000001ff00 */
[----:B------:R-:W-:Y:S01]  /*1f40*/  HFMA2.MMA R144, -RZ, RZ, 0, 0 ;  /* 0x00000000ff907435 */ /* 0x000fe200000001ff */
[----:B------:R-:W-:-:S07]  /*1f50*/  IADD3 R126, P2, R126, c[0x0][0x208], RZ ;  /* 0x000082007e7e7a10 */ /* 0x000fce0007f5e0ff */
[----:B------:R-:W-:-:S03]  /*1f60*/  @!P0 IADD3 R49, R113, R48, RZ ;  /* 0x0000003071318210 */ /* 0x000fc60007ffe0ff */
[----:B0-----:R-:W-:Y:S02]  /*1f70*/  @!P1 IADD3 R146, R114, R48, RZ ;  /* 0x0000003072929210 */ /* 0x001fe40007ffe0ff */
[----:B------:R-:W-:Y:S01]  /*1f80*/  @!P0 STS.64 [R49.X8], R44 ;  /* 0x0000002c31008388 */ /* 0x000fe20000008a00 */
[----:B------:R-:W-:-:S03]  /*1f90*/  @!P1 MOV R144, 0x400 ;  /* 0x0000040000909802 */ /* 0x000fc60000000f00 */
[----:B------:R-:W-:Y:S01]  /*1fa0*/  BAR.SYNC.DEFER_BLOCKING 0x0 ;  /* 0x0000000000007b1d */ /* 0x000fe20000010000 */
[----:B------:R-:W-:-:S05]  /*1fb0*/  LOP3.LUT P0, RZ, R113, 0x1f, R0, 0xf8, !PT ;  /* 0x0000001f71ff7812 */ /* 0x000fca000780f800 */
[----:B------:R-:W0:Y:S01]  /*1fc0*/  SHFL.DOWN PT, R148, R144, 0x2, 0x1f ;  /* 0x08401f0090947f89 */ /* 0x000e2200000e0000 */
[----:B------:R-:W-:Y:S03]  /*1fd0*/  I2F R154, R144 ;  /* 0x00000090009a7306 */ /* 0x000fe60000201400 */
[----:B------:R-:W1:Y:S01]  /*1fe0*/  @!P1 LDS.64 R46, [R146.X8] ;  /* 0x00000000922e9984 */ /* 0x000e620000008a00 */
[----:B------:R-:W-:Y:S02]  /*1ff0*/  ISETP.NE.AND P1, PT, RZ, UR6, PT ;  /* 0x00000006ff007c0c */ /* 0x000fe4000bf25270 */
[----:B0-----:R-:W-:Y:S02]  /*2000*/  IADD3 R45, R148, R144, RZ ;  /* 0x00000090942d7210 */ /* 0x001fe40007ffe0ff */
[----:B------:R-:W-:Y:S03]  /*2010*/  I2F R148, R148 ;  /* 0x0000009400947306 */ /* 0x000fe60000201400 */
[----:B------:R-:W-:Y:S05]  /*2020*/  SHFL.DOWN PT, R48, R45, 0x1, 0x1f ;  /* 0x08201f002d307f89 */ /* 0x000fea00000e0000 */
        /* <DEDUP_REMOVED lines=9> */
[----:B--2---:R-:W-:Y:S02]  /*20c0*/  FADD.FTZ R152, R152, R47 ;  /* 0x0000002f98987221 */ /* 0x004fe40000010000 */
[----:B------:R-:W-:-:S02]  /*20d0*/  FMUL.FTZ R146, R146, R148 ;  /* 0x0000009492927220 */ /* 0x000fc40000410000 */
[C---:B0-----:R-:W-:Y:S02]  /*20e0*/  FMUL.FTZ R46, R49.reuse, R46 ;  /* 0x0000002e312e7220 */ /* 0x041fe40000410000 */
[----:B------:R-:W-:Y:S01]  /*20f0*/  FFMA.FTZ R146, R49, R146, R152 ;  /* 0x0000009231927223 */ /* 0x000fe20000010098 */
[----:B------:R-:W-:Y:S02]  /*2100*/  IADD3 R49, R45, R48, RZ ;  /* 0x000000302d317210 */ /* 0x000fe40007ffe0ff */
        /* <DEDUP_REMOVED lines=8> */
[C---:B------:R-:W-:Y:S02]  /*2190*/  FFMA.FTZ R47, R44.reuse, R46, R47 ;  /* 0x0000002e2c2f7223 */ /* 0x040fe4000001002f */
[----:B------:R-:W-:Y:S01]  /*21a0*/  FMUL.FTZ R148, R44, R148 ;  /* 0x000000942c947220 */ /* 0x000fe20000410000 */
[----:B------:R-:W-:Y:S01]  /*21b0*/  MOV R44, c[0x0][0x1e0] ;  /* 0x00007800002c7a02 */ /* 0x000fe20000000f00 */
[----:B-1----:R-:W-:Y:S02]  /*21c0*/  FADD.FTZ R45, R146, R45 ;  /* 0x0000002d922d7221 */ /* 0x002fe40000010000 */
[----:B------:R-:W-:-:S02]  /*21d0*/  FMUL.FTZ R148, R148, R48 ;  /* 0x0000003094947220 */ /* 0x000fc40000410000 */
[C---:B0-----:R-:W-:Y:S02]  /*21e0*/  FMUL.FTZ R47, R144.reuse, R47 ;  /* 0x0000002f902f7220 */ /* 0x041fe40000410000 */
[----:B------:R-:W-:-:S03]  /*21f0*/  FFMA.FTZ R45, R144, R148, R45 ;  /* 0x00000094902d7223 */ /* 0x000fc6000001002d */
[----:B------:R-:W0:Y:S04]  /*2200*/  SHFL.IDX PT, R146, R47, RZ, 0x1f ;  /* 0x00001fff2f927589 */ /* 0x000e2800000e0000 */
[----:B------:R-:W1:Y:S01]  /*2210*/  SHFL.IDX PT, R45, R45, RZ, 0x1f ;  /* 0x00001fff2d2d7589 */ /* 0x000e6200000e0000 */
[C---:B0-----:R-:W-:Y:S01]  /*2220*/  FMUL.FTZ R46, R146.reuse, R146 ;  /* 0x00000092922e7220 */ /* 0x041fe20000410000 */
[----:B------:R-:W-:Y:S01]  /*2230*/  FSEL R48, R146, RZ, !P1 ;  /* 0x000000ff92307208 */ /* 0x000fe20004800000 */
[----:B-1----:R-:W-:-:S03]  /*2240*/  FFMA.FTZ R44, R45, R44, c[0x0][0x228] ;  /* 0x00008a002d2c7623 */ /* 0x002fc6000001002c */
[----:B------:R-:W-:Y:S01]  /*2250*/  FSEL R49, R46, RZ, P1 ;  /* 0x000000ff2e317208 */ /* 0x000fe20000800000 */
[C---:B------:R-:W-:Y:S01]  /*2260*/  FADD.FTZ R127, -R48.reuse, R127 ;  /* 0x0000007f307f7221 */ /* 0x040fe20000010100 */
[----:B------:R-:W-:Y:S01]  /*2270*/  @!P0 MOV R46, 0x4 ;  /* 0x00000004002e8802 */ /* 0x000fe20000000f00 */
[----:B------:R-:W-:Y:S02]  /*2280*/  FADD.FTZ R125, -R48, R125 ;  /* 0x0000007d307d7221 */ /* 0x000fe40000010100 */
[----:B------:R-:W-:Y:S01]  /*2290*/  FADD.FTZ R49, R44, R49 ;  /* 0x000000312c317221 */ /* 0x000fe20000010000 */
[----:B------:R-:W-:Y:S01]  /*22a0*/  @!P0 MOV R44, 0x4 ;  /* 0x00000004002c8802 */ /* 0x000fe20000000f00 */
[----:B------:R-:W-:Y:S02]  /*22b0*/  @!P0 IMAD.WIDE R46, R115, R46, c[0x0][0x1a0] ;  /* 0x00006800732e8625 */ /* 0x000fe400078e022e */
[----:B------:R-:W0:Y:S02]  /*22c0*/  MUFU.RSQ R144, R49 ;  /* 0x0000003100907308 */ /* 0x000e240000001400 */
[C---:B------:R-:W-:Y:S01]  /*22d0*/  FADD.FTZ R137, -R48.reuse, R137 ;  /* 0x0000008930897221 */ /* 0x040fe20000010100 */
[----:B------:R1:W-:Y:S01]  /*22e0*/  @!P0 STG.E [R46.64], R146 ;  /* 0x000000922e008986 */ /* 0x0003e2000c101904 */
[----:B------:R-:W-:-:S02]  /*22f0*/  FADD.FTZ R135, -R48, R135 ;  /* 0x0000008730877221 */ /* 0x000fc40000010100 */
[C---:B------:R-:W-:Y:S02]  /*2300*/  FADD.FTZ R133, -R48.reuse, R133 ;  /* 0x0000008530857221 */ /* 0x040fe40000010100 */
[C---:B------:R-:W-:Y:S02]  /*2310*/  FADD.FTZ R67, -R48.reuse, R67 ;  /* 0x0000004330437221 */ /* 0x040fe40000010100 */
[C---:B------:R-:W-:Y:S02]  /*2320*/  FADD.FTZ R131, -R48.reuse, R131 ;  /* 0x0000008330837221 */ /* 0x040fe40000010100 */
[----:B------:R-:W-:Y:S02]  /*2330*/  FADD.FTZ R129, -R48, R129 ;  /* 0x0000008130817221 */ /* 0x000fe40000010100 */
[C---:B------:R-:W-:Y:S01]  /*2340*/  @!P0 IMAD.WIDE R44, R115.reuse, R44, c[0x0][0x1a8] ;  /* 0x00006a00732c8625 */ /* 0x040fe200078e022c */
[----:B------:R-:W-:-:S03]  /*2350*/  IADD3 R115, R115, c[0x0][0x160], RZ ;  /* 0x0000580073737a10 */ /* 0x000fc60007ffe0ff */
[C---:B0-----:R-:W-:Y:S01]  /*2360*/  FMUL.FTZ R127, R144.reuse, R127 ;  /* 0x0000007f907f7220 */ /* 0x041fe20000410000 */
[----:B------:R0:W-:Y:S01]  /*2370*/  @!P0 STG.E [R44.64], R144 ;  /* 0x000000902c008986 */ /* 0x0001e2000c101904 */
[----:B------:R-:W-:Y:S02]  /*2380*/  FMUL.FTZ R125, R144, R125 ;  /* 0x0000007d907d7220 */ /* 0x000fe40000410000 */
        /* <DEDUP_REMOVED lines=23> */
[----:B------:R-:W-:Y:S02]  /*2500*/  FADD.FTZ R51, -R48, R51 ;  /* 0x0000003330337221 */ /* 0x000fe40000010100 */
[----:B-1----:R-:W-:Y:S01]  /*2510*/  FFMA.FTZ R47, R100, R127, R9 ;  /* 0x0000007f642f7223 */ /* 0x002fe20000010009 */
[----:B------:R-:W-:Y:S01]  /*2520*/  IADD3.X R127, R124, c[0x0][0x20c], RZ, P2, !PT ;  /* 0x000083007c7f7a10 */ /* 0x000fe200017fe4ff */
[----:B------:R-:W-:Y:S02]  /*2530*/  FFMA.FTZ R48, R103, R125, R10 ;  /* 0x0000007d67307223 */ /* 0x000fe4000001000a */
[C---:B------:R-:W-:Y:S02]  /*2540*/  FMUL.FTZ R137, R144.reuse, R137 ;  /* 0x0000008990897220 */ /* 0x040fe40000410000 */
[----:B------:R-:W-:Y:S01]  /*2550*/  FMUL.FTZ R135, R144, R135 ;  /* 0x0000008790877220 */ /* 0x000fe20000410000 */
[----:B------:R-:W-:Y:S01]  /*2560*/  F2FP.BF16.PACK_AB R47, R48, R47 ;  /* 0x0000002f302f723e */ /* 0x000fe200000010ff */
[C---:B------:R-:W-:Y:S01]  /*2570*/  FMUL.FTZ R133, R144.reuse, R133 ;  /* 0x0000008590857220 */ /* 0x040fe20000410000 */
[----:B------:R-:W-:Y:S01]  /*2580*/  IADD3 R48, P0, R55, c[0x0][0x208], RZ ;  /* 0x0000820037307a10 */ /* 0x000fe20007f1e0ff */
[----:B------:R-:W-:-:S02]  /*2590*/  FMUL.FTZ R67, R144, R67 ;  /* 0x0000004390437220 */ /* 0x000fc40000410000 */
[----:B------:R-:W-:Y:S01]  /*25a0*/  FMUL.FTZ R131, R144, R131 ;  /* 0x0000008390837220 */ /* 0x000fe20000410000 */
[----:B------:R-:W-:Y:S01]  /*25b0*/  IADD3.X R49, R54, c[0x0][0x20c], RZ, P0, !PT ;  /* 0x0000830036317a10 */ /* 0x000fe200007fe4ff */
[----:B------:R-:W-:Y:S02]  /*25c0*/  FMUL.FTZ R129, R144, R129 ;  /* 0x0000008190817220 */ /* 0x000fe40000410000 */
[----:B0-----:R-:W-:Y:S02]  /*25d0*/  FFMA.FTZ R44, R94, R137, R3 ;  /* 0x000000895e2c7223 */ /* 0x001fe40000010003 */
[----:B------:R-:W-:Y:S02]  /*25e0*/  FFMA.FTZ R45, R96, R133, R5 ;  /* 0x00000085602d7223 */ /* 0x000fe40000010005 */
[----:B------:R-:W-:Y:S02]  /*25f0*/  FFMA.FTZ R46, R98, R131, R7 ;  /* 0x00000083622e7223 */ /* 0x000fe40000010007 */
[----:B------:R-:W-:-:S02]  /*2600*/  FFMA.FTZ R129, R101, R129, R8 ;  /* 0x0000008165817223 */ /* 0x000fc40000010008 */
[----:B------:R-:W-:Y:S02]  /*2610*/  FFMA.FTZ R146, R99, R67, R6 ;  /* 0x0000004363927223 */ /* 0x000fe40000010006 */
[----:B------:R-:W-:Y:S01]  /*2620*/  FFMA.FTZ R135, R97, R135, R4 ;  /* 0x0000008761877223 */ /* 0x000fe20000010004 */
[----:B------:R-:W-:Y:S01]  /*2630*/  F2FP.BF16.PACK_AB R46, R129, R46 ;  /* 0x0000002e812e723e */ /* 0x000fe200000010ff */
[----:B------:R-:W-:Y:S01]  /*2640*/  FMUL.FTZ R153, R144, R153 ;  /* 0x0000009990997220 */ /* 0x000fe20000410000 */
[----:B------:R-:W-:Y:S01]  /*2650*/  F2FP.BF16.PACK_AB R45, R146, R45 ;  /* 0x0000002d922d723e */ /* 0x000fe200000010ff */
[----:B------:R-:W-:Y:S01]  /*2660*/  FMUL.FTZ R151, R144, R151 ;  /* 0x0000009790977220 */ /* 0x000fe20000410000 */
[----:B------:R-:W-:Y:S01]  /*2670*/  F2FP.BF16.PACK_AB R44, R135, R44 ;  /* 0x0000002c872c723e */ /* 0x000fe200000010ff */
[----:B------:R-:W-:Y:S02]  /*2680*/  FFMA.FTZ R153, R102, R153, R11 ;  /* 0x0000009966997223 */ /* 0x000fe4000001000b */
[----:B------:R-:W-:-:S02]  /*2690*/  FFMA.FTZ R54, R105, R151, R12 ;  /* 0x0000009769367223 */ /* 0x000fc4000001000c */
[C---:B------:R-:W-:Y:S01]  /*26a0*/  FMUL.FTZ R128, R144.reuse, R128 ;  /* 0x0000008090807220 */ /* 0x040fe20000410000 */
[----:B------:R0:W-:Y:S01]  /*26b0*/  STG.E.128 [R48.64], R44 ;  /* 0x0000002c30007986 */ /* 0x0001e2000c101d04 */
[C---:B------:R-:W-:Y:S02]  /*26c0*/  FMUL.FTZ R149, R144.reuse, R149 ;  /* 0x0000009590957220 */ /* 0x040fe40000410000 */
[C---:B------:R-:W-:Y:S02]  /*26d0*/  FMUL.FTZ R139, R144.reuse, R139 ;  /* 0x0000008b908b7220 */ /* 0x040fe40000410000 */
[C---:B------:R-:W-:Y:S02]  /*26e0*/  FMUL.FTZ R147, R144.reuse, R147 ;  /* 0x0000009390937220 */ /* 0x040fe40000410000 */
[C---:B------:R-:W-:Y:S02]  /*26f0*/  FMUL.FTZ R145, R144.reuse, R145 ;  /* 0x0000009190917220 */ /* 0x040fe40000410000 */
[----:B------:R-:W-:-:S02]  /*2700*/  FMUL.FTZ R143, R144, R143 ;  /* 0x0000008f908f7220 */ /* 0x000fc40000410000 */
[C---:B------:R-:W-:Y:S02]  /*2710*/  FMUL.FTZ R141, R144.reuse, R141 ;  /* 0x0000008d908d7220 */ /* 0x040fe40000410000 */
[C---:B------:R-:W-:Y:S02]  /*2720*/  FMUL.FTZ R130, R144.reuse, R130 ;  /* 0x0000008290827220 */ /* 0x040fe40000410000 */
[C---:B------:R-:W-:Y:S02]  /*2730*/  FMUL.FTZ R165, R144.reuse, R165 ;  /* 0x000000a590a57220 */ /* 0x040fe40000410000 */
[----:B------:R-:W-:Y:S01]  /*2740*/  FMUL.FTZ R155, R144, R155 ;  /* 0x0000009b909b7220 */ /* 0x000fe20000410000 */
[----:B0-----:R-:W-:Y:S01]  /*2750*/  F2FP.BF16.PACK_AB R44, R54, R153 ;  /* 0x00000099362c723e */ /* 0x001fe200000010ff */
        /* <DEDUP_REMOVED lines=13> */
[----:B------:R-:W-:Y:S01]  /*2830*/  FFMA.FTZ R48, R106, R130, R19 ;  /* 0x000000826a307223 */ /* 0x000fe20000010013 */
[----:B------:R-:W-:Y:S01]  /*2840*/  IADD3 R130, P1, R122, c[0x0][0x208], RZ ;  /* 0x000082007a827a10 */ /* 0x000fe20007f3e0ff */
[----:B------:R-:W-:-:S02]  /*2850*/  FFMA.FTZ R49, R60, R165, R21 ;  /* 0x000000a53c317223 */ /* 0x000fc40000010015 */
[----:B------:R-:W-:Y:S01]  /*2860*/  FFMA.FTZ R54, R61, R155, R22 ;  /* 0x0000009b3d367223 */ /* 0x000fe20000010016 */
[----:B------:R-:W-:Y:S01]  /*2870*/  F2FP.BF16.PACK_AB R48, R55, R48 ;  /* 0x000000303730723e */ /* 0x000fe200000010ff */
[----:B------:R-:W-:Y:S01]  /*2880*/  FFMA.FTZ R163, R108, R163, R23 ;  /* 0x000000a36ca37223 */ /* 0x000fe20000010017 */
[----:B------:R-:W-:Y:S01]  /*2890*/  IADD3.X R131, R120, c[0x0][0x20c], RZ, P1, !PT ;  /* 0x0000830078837a10 */ /* 0x000fe20000ffe4ff */
[----:B------:R-:W-:Y:S01]  /*28a0*/  FFMA.FTZ R128, R111, R161, R24 ;  /* 0x000000a16f807223 */ /* 0x000fe20000010018 */
[----:B------:R-:W-:Y:S01]  /*28b0*/  F2FP.BF16.PACK_AB R49, R54, R49 ;  /* 0x000000313631723e */ /* 0x000fe200000010ff */
[----:B------:R-:W-:Y:S01]  /*28c0*/  FFMA.FTZ R132, R65, R132, R30 ;  /* 0x0000008441847223 */ /* 0x000fe2000001001e */
[----:B------:R-:W-:Y:S01]  /*28d0*/  LOP3.LUT P1, RZ, R112, 0xff, RZ, 0xc0, !PT ;  /* 0x000000ff70ff7812 */ /* 0x000fe2000782c0ff */
[----:B------:R-:W-:Y:S01]  /*28e0*/  FFMA.FTZ R125, R123, R50, R32 ;  /* 0x000000327b7d7223 */ /* 0x000fe20000010020 */
[----:B------:R-:W-:Y:S01]  /*28f0*/  F2FP.BF16.PACK_AB R50, R128, R163 ;  /* 0x000000a38032723e */ /* 0x000fe200000010ff */
[----:B------:R-:W-:Y:S01]  /*2900*/  FFMA.FTZ R144, R66, R144, R35 ;  /* 0x0000009042907223 */ /* 0x000fe20000010023 */
[----:B------:R-:W-:Y:S01]  /*2910*/  IADD3 R128, P0, R52, c[0x0][0x208], RZ ;  /* 0x0000820034807a10 */ /* 0x000fe20007f1e0ff */
[----:B------:R-:W-:Y:S01]  /*2920*/  FFMA.FTZ R67, R121, R138, R34 ;  /* 0x0000008a79437223 */ /* 0x000fe20000010022 */
[----:B------:R-:W-:Y:S01]  /*2930*/  SEL R112, RZ, 0x1, P1 ;  /* 0x00000001ff707807 */ /* 0x000fe20000800000 */
[----:B------:R-:W-:Y:S01]  /*2940*/  FFMA.FTZ R149, R56, R149, R13 ;  /* 0x0000009538957223 */ /* 0x000fe2000001000d */
[----:B------:R-:W-:Y:S01]  /*2950*/  F2FP.BF16.PACK_AB R55, R144, R125 ;  /* 0x0000007d9037723e */ /* 0x000fe200000010ff */
[----:B------:R-:W-:Y:S01]  /*2960*/  FFMA.FTZ R147, R104, R147, R15 ;  /* 0x0000009368937223 */ /* 0x000fe2000001000f */
[----:B------:R-:W-:Y:S01]  /*2970*/  F2FP.BF16.PACK_AB R54, R67, R132 ;  /* 0x000000844336723e */ /* 0x000fe200000010ff */
[----:B------:R-:W-:Y:S01]  /*2980*/  FFMA.FTZ R143, R58, R143, R17 ;  /* 0x0000008f3a8f7223 */ /* 0x000fe20000010011 */
[----:B------:R-:W-:Y:S01]  /*2990*/  IADD3.X R129, R53, c[0x0][0x20c], RZ, P0, !PT ;  /* 0x0000830035817a10 */ /* 0x000fe200007fe4ff */
[----:B------:R-:W-:Y:S01]  /*29a0*/  FFMA.FTZ R150, R59, R141, R18 ;  /* 0x0000008d3b967223 */ /* 0x000fe20000010012 */
[----:B------:R-:W-:Y:S01]  /*29b0*/  ISETP.GE.AND P0, PT, R115, c[0x0][0x164], PT ;  /* 0x0000590073007a0c */ /* 0x000fe20003f06270 */
        /* <DEDUP_REMOVED lines=11> */
[----:B------:R0:W-:Y:S01]  /*2a70*/  STG.E.128 [R128.64], R44 ;  /* 0x0000002c80007986 */ /* 0x0001e2000c101d04 */
[----:B------:R-:W-:Y:S01]  /*2a80*/  FFMA.FTZ R67, R119, R142, R28 ;  /* 0x0000008e77437223 */ /* 0x000fe2000001001c */
[----:B------:R-:W-:-:S02]  /*2a90*/  F2FP.BF16.PACK_AB R53, R125, R140 ;  /* 0x0000008c7d35723e */ /* 0x000fc400000010ff */
[----:B------:R0:W-:Y:S02]  /*2aa0*/  STG.E.128 [R130.64], R48 ;  /* 0x0000003082007986 */ /* 0x0001e4000c101d04 */
[----:B------:R-:W-:-:S05]  /*2ab0*/  F2FP.BF16.PACK_AB R52, R67, R52 ;  /* 0x000000344334723e */ /* 0x000fca00000010ff */
[----:B------:R0:W-:Y:S02]  /*2ac0*/  STG.E.128 [R126.64], R52 ;  /* 0x000000347e007986 */ /* 0x0001e4000c101d04 */
[----:B0-----:R-:W-:Y:S01]  /*2ad0*/  @P0 CALL.REL.NOINC `(.L_x_495) ;  /* 0x0000001000000944 */ /* 0x001fe20003c00000 */
[----:B------:R-:W-:Y:S05]  /*2ae0*/  BRA `(.L_x_496) ;  /* 0xffffddf000007947 */ /* 0x000fea000383ffff */
.L_x_495:
[----:B------:R-:W-:Y:S05]  /*2af0*/  EXIT ;  /* 0x000000000000794d */ /* 0x000fea0003800000 */
.L_x_493:
[----:B------:R-:W-:Y:S01]  /*2b00*/  HFMA2.MMA R45, -RZ, RZ, 0, 5.9604644775390625e-08 ;  /* 0x00000001ff2d7435 */ /* 0x000fe200000001ff */
[----:B------:R-:W-:Y:S02]  /*2b10*/  MOV R49, 0x1f ;  /* 0x0000001f00317802 */ /* 0x000fe40000000f00 */
[----:B------:R-:W-:Y:S02]  /*2b20*/  MOV R144, 0xffffffff ;  /* 0xffffffff00907802 */ /* 0x000fe40000000f00 */
[----:B------:R-:W-:Y:S02]  /*2b30*/  MOV R46, 0x2b50 ;  /* 0x00002b50002e7802 */ /* 0x000fe40000000f00 */
[----:B------:R-:W-:Y:S05]  /*2b40*/  CALL.REL.NOINC `($__internal_5_$__cuda_sm70_shflsync_bfly_p) ;  /* 0x0000078000007944 */ /* 0x000fea0003c00000 */
[----:B01----:R-:W-:Y:S05]  /*2b50*/  BRA `(.L_x_497) ;  /* 0xffffee5000007947 */ /* 0x003fea000383ffff */
.L_x_494:
[----:B------:R-:W-:Y:S01]  /*2b60*/  HFMA2.MMA R45, -RZ, RZ, 0, 1.1920928955078125e-07 ;  /* 0x00000002ff2d7435 */ /* 0x000fe200000001ff */
[----:B------:R-:W-:Y:S02]  /*2b70*/  MOV R49, 0x1f ;  /* 0x0000001f00317802 */ /* 0x000fe40000000f00 */
[----:B------:R-:W-:-:S02]  /*2b80*/  MOV R144, 0xffffffff ;  /* 0xffffffff00907802 */ /* 0x000fc40000000f00 */
[----:B------:R-:W-:Y:S02]  /*2b90*/  MOV R46, 0x2bb0 ;  /* 0x00002bb0002e7802 */ /* 0x000fe40000000f00 */
[----:B------:R-:W-:Y:S05]  /*2ba0*/  CALL.REL.NOINC `($__internal_5_$__cuda_sm70_shflsync_bfly_p) ;  /* 0x0000072000007944 */ /* 0x000fea0003c00000 */
[----:B01----:R-:W-:Y:S01]  /*2bb0*/  FADD.FTZ R146, R146, R45 ;  /* 0x0000002d92927221 */ /* 0x003fe20000010000 */
[----:B------:R-:W-:Y:S01]  /*2bc0*/  HFMA2.MMA R45, -RZ, RZ, 0, 2.384185791015625e-07 ;  /* 0x00000004ff2d7435 */ /* 0x000fe200000001ff */
[----:B------:R-:W-:Y:S02]  /*2bd0*/  MOV R49, 0x1f ;  /* 0x0000001f00317802 */ /* 0x000fe40000000f00 */
[----:B------:R-:W-:Y:S02]  /*2be0*/  MOV R144, 0xffffffff ;  /* 0xffffffff00907802 */ /* 0x000fe40000000f00 */
[----:B------:R-:W-:Y:S02]  /*2bf0*/  MOV R46, 0x2c10 ;  /* 0x00002c10002e7802 */ /* 0x000fe40000000f00 */
[----:B------:R-:W-:Y:S05]  /*2c00*/  CALL.REL.NOINC `($__internal_5_$__cuda_sm70_shflsync_bfly_p) ;  /* 0x000006c000007944 */ /* 0x000fea0003c00000 */
[----:B01----:R-:W-:Y:S01]  /*2c10*/  FADD.FTZ R146, R146, R45 ;  /* 0x0000002d92927221 */ /* 0x003fe20000010000 */
[----:B------:R-:W-:Y:S01]  /*2c20*/  HFMA2.MMA R45, -RZ, RZ, 0, 4.76837158203125e-07 ;  /* 0x00000008ff2d7435 */ /* 0x000fe200000001ff */
[----:B------:R-:W-:Y:S02]  /*2c30*/  MOV R49, 0x1f ;  /* 0x0000001f00317802 */ /* 0x000fe40000000f00 */
[----:B------:R-:W-:-:S02]  /*2c40*/  MOV R144, 0xffffffff ;  /* 0xffffffff00907802 */ /* 0x000fc40000000f00 */
[----:B------:R-:W-:Y:S02]  /*2c50*/  MOV R46, 0x2c70 ;  /* 0x00002c70002e7802 */ /* 0x000fe40000000f00 */
[----:B------:R-:W-:Y:S05]  /*2c60*/  CALL.REL.NOINC `($__internal_5_$__cuda_sm70_shflsync_bfly_p) ;  /* 0x0000066000007944 */ /* 0x000fea0003c00000 */
[----:B01----:R-:W-:Y:S01]  /*2c70*/  FADD.FTZ R146, R146, R45 ;  /* 0x0000002d92927221 */ /* 0x003fe20000010000 */
[----:B------:R-:W-:Y:S01]  /*2c80*/  HFMA2.MMA R45, -RZ, RZ, 0, 9.5367431640625e-07 ;  /* 0x00000010ff2d7435 */ /* 0x000fe200000001ff */
[----:B------:R-:W-:Y:S02]  /*2c90*/  MOV R49, 0x1f ;  /* 0x0000001f00317802 */ /* 0x000fe40000000f00 */
[----:B------:R-:W-:Y:S02]  /*2ca0*/  MOV R144, 0xffffffff ;  /* 0xffffffff00907802 */ /* 0x000fe40000000f00 */
[----:B------:R-:W-:Y:S02]  /*2cb0*/  MOV R46, 0x2cd0 ;  /* 0x00002cd0002e7802 */ /* 0x000fe40000000f00 */
[----:B------:R-:W-:Y:S05]  /*2cc0*/  CALL.REL.NOINC `($__internal_5_$__cuda_sm70_shflsync_bfly_p) ;  /* 0x0000060000007944 */ /* 0x000fea0003c00000 */
[----:B-1----:R-:W-:Y:S01]  /*2cd0*/  FADD.FTZ R44, R146, R45 ;  /* 0x0000002d922c7221 */ /* 0x002fe20000010000 */
[----:B0-----:R-:W-:Y:S02]  /*2ce0*/  MOV R49, 0x1f ;  /* 0x0000001f00317802 */ /* 0x001fe40000000f00 */
[----:B------:R-:W-:Y:S01]  /*2cf0*/  MOV R144, 0xffffffff ;  /* 0xffffffff00907802 */ /* 0x000fe20000000f00 */
        /* <DEDUP_REMOVED lines=65> */
[----:B------:R-:W-:Y:S01]  /*3110*/  HFMA2.MMA R45, -RZ, RZ, 0, 5.9604644775390625e-08 ;  /* 0x00000001ff2d7435 */ /* 0x000fe200000001ff */
[----:B------:R-:W-:-:S05]  /*3120*/  MOV R46, 0x3140 ;  /* 0x00003140002e7802 */ /* 0x000fca0000000f00 */
[----:B------:R-:W-:Y:S05]  /*3130*/  CALL.REL.NOINC `($__internal_5_$__cuda_sm70_shflsync_bfly_p) ;  /* 0x0000019000007944 */ /* 0x000fea0003c00000 */
[----:B01----:R-:W-:Y:S01]  /*3140*/  FADD.FTZ R146, R146, R45 ;  /* 0x0000002d92927221 */ /* 0x003fe20000010000 */
[----:B------:R-:W-:Y:S01]  /*3150*/  HFMA2.MMA R45, -RZ, RZ, 0, 1.1920928955078125e-07 ;  /* 0x00000002ff2d7435 */ /* 0x000fe200000001ff */
[----:B------:R-:W-:Y:S02]  /*3160*/  MOV R49, 0x1f ;  /* 0x0000001f00317802 */ /* 0x000fe40000000f00 */
[----:B------:R-:W-:Y:S02]  /*3170*/  MOV R144, 0xffffffff ;  /* 0xffffffff00907802 */ /* 0x000fe40000000f00 */
[----:B------:R-:W-:Y:S02]  /*3180*/  MOV R46, 0x31a0 ;  /* 0x000031a0002e7802 */ /* 0x000fe40000000f00 */
[----:B------:R-:W-:Y:S05]  /*3190*/  CALL.REL.NOINC `($__internal_5_$__cuda_sm70_shflsync_bfly_p) ;  /* 0x0000013000007944 */ /* 0x000fea0003c00000 */
[----:B01----:R-:W-:Y:S01]  /*31a0*/  FADD.FTZ R146, R146, R45 ;  /* 0x0000002d92927221 */ /* 0x003fe20000010000 */
[----:B------:R-:W-:Y:S01]  /*31b0*/  HFMA2.MMA R45, -RZ, RZ, 0, 2.384185791015625e-07 ;  /* 0x00000004ff2d7435 */ /* 0x000fe200000001ff */
[----:B------:R-:W-:-:S02]  /*31c0*/  MOV R49, 0x1f ;  /* 0x0000001f00317802 */ /* 0x000fc40000000f00 */
[----:B------:R-:W-:Y:S02]  /*31d0*/  MOV R144, 0xffffffff ;  /* 0xffffffff00907802 */ /* 0x000fe40000000f00 */
[----:B------:R-:W-:Y:S02]  /*31e0*/  MOV R46, 0x3200 ;  /* 0x00003200002e7802 */ /* 0x000fe40000000f00 */
[----:B------:R-:W-:Y:S05]  /*31f0*/  CALL.REL.NOINC `($__internal_5_$__cuda_sm70_shflsync_bfly_p) ;  /* 0x000000d000007944 */ /* 0x000fea0003c00000 */
[----:B01----:R-:W-:Y:S01]  /*3200*/  FADD.FTZ R146, R146, R45 ;  /* 0x0000002d92927221 */ /* 0x003fe20000010000 */
[----:B------:R-:W-:Y:S01]  /*3210*/  HFMA2.MMA R45, -RZ, RZ, 0, 4.76837158203125e-07 ;  /* 0x00000008ff2d7435 */ /* 0x000fe200000001ff */
[----:B------:R-:W-:Y:S02]  /*3220*/  MOV R49, 0x1f ;  /* 0x0000001f00317802 */ /* 0x000fe40000000f00 */
[----:B------:R-:W-:Y:S02]  /*3230*/  MOV R144, 0xffffffff ;  /* 0xffffffff00907802 */ /* 0x000fe40000000f00 */
[----:B------:R-:W-:Y:S02]  /*3240*/  MOV R46, 0x3260 ;  /* 0x00003260002e7802 */ /* 0x000fe40000000f00 */
[----:B------:R-:W-:Y:S05]  /*3250*/  CALL.REL.NOINC `($__internal_5_$__cuda_sm70_shflsync_bfly_p) ;  /* 0x0000007000007944 */ /* 0x000fea0003c00000 */
[----:B01----:R-:W-:Y:S01]  /*3260*/  FADD.FTZ R146, R146, R45 ;  /* 0x0000002d92927221 */ /* 0x003fe20000010000 */
[----:B------:R-:W-:Y:S01]  /*3270*/  HFMA2.MMA R45, -RZ, RZ, 0, 9.5367431640625e-07 ;  /* 0x00000010ff2d7435 */ /* 0x000fe200000001ff */
[----:B------:R-:W-:-:S02]  /*3280*/  MOV R49, 0x1f ;  /* 0x0000001f00317802 */ /* 0x000fc40000000f00 */
[----:B------:R-:W-:Y:S02]  /*3290*/  MOV R144, 0xffffffff ;  /* 0xffffffff00907802 */ /* 0x000fe40000000f00 */
[----:B------:R-:W-:Y:S02]  /*32a0*/  MOV R46, 0x32c0 ;  /* 0x000032c0002e7802 */ /* 0x000fe40000000f00 */
[----:B------:R-:W-:Y:S05]  /*32b0*/  CALL.REL.NOINC `($__internal_5_$__cuda_sm70_shflsync_bfly_p) ;  /* 0x0000001000007944 */ /* 0x000fea0003c00000 */
[----:B01----:R-:W-:Y:S05]  /*32c0*/  BRA `(.L_x_498) ;  /* 0xffffec2000007947 */ /* 0x003fea000383ffff */
        .weak           $__internal_5_$__cuda_sm70_shflsync_bfly_p
        .type           $__internal_5_$__cuda_sm70_shflsync_bfly_p,@function
        .size           $__internal_5_$__cuda_sm70_shflsync_bfly_p,(.L_x_29069 - $__internal_5_$__cuda_sm70_shflsync_bfly_p)
$__internal_5_$__cuda_sm70_shflsync_bfly_p:
[----:B------:R-:W-:Y:S01]  /*32d0*/  HFMA2.MMA R47, -RZ, RZ, 0, 0 ;  /* 0x00000000ff2f7435 */ /* 0x000fe200000001ff */
[----:B------:R-:W-:Y:S04]  /*32e0*/  WARPSYNC R144 ;  /* 0x0000009000007348 */ /* 0x000fe80003800000 */
[----:B------:R0:W1:Y:S01]  /*32f0*/  SHFL.BFLY PT, R45, R146, R45, R49 ;  /* 0x0c00002d922d7389 */ /* 0x00006200000e0031 */
[----:B------:R-:W-:Y:S05]  /*3300*/  RET.REL.NODEC R46 `(_ZN10layer_norm13ln_fwd_kernelINS_13Kernel_traitsI13__nv_bfloat16S2_S2_S2_fjLj4096ELj1ELj1ELj4ELj16ENS_18Kernel_traits_baseILj4096ES2_S2_S2_S2_fjLj128EEEEELb0ELb1ELb0ELb1EEEvNS_9FwdParamsE) ;  /* 0xffffccf02e007950 */ /* 0x000fea0003c3ffff */
.L_x_499:
        /* <DEDUP_REMOVED lines=15> */
.L_x_29069:


//--------------------- .text._ZN10layer_norm13ln_fwd_kernelINS_13Kernel_traitsI13__nv_bfloat16S2_S2_S2_fjLj4096ELj1ELj1ELj4ELj16ENS_18Kernel_traits_baseILj4096ES2_S2_S2_S2_fjLj128EEEEELb0ELb1ELb1ELb0EEEvNS_9FwdParamsE --------------------------
	.section	.text._ZN10layer_norm13ln_fwd_kernelINS_13Kernel_traitsI13__nv_bfloat16S2_S2_S2_fjLj4096ELj1ELj1ELj4ELj16ENS_18Kernel_traits_baseILj4096ES2_S2_S2_S2_fjLj128EEEEELb0ELb1ELb1ELb0EEEvNS_9FwdParamsE,"ax",@progbits
	.sectioninfo	@"SHI_REGISTERS=162"
	.align	128
        .global         _ZN10layer_norm13ln_fwd_kernelINS_13Kernel_traitsI13__nv_bfloat16S2_S2_S2_fjLj4096ELj1ELj1ELj4ELj16ENS_18Kernel_traits_baseILj4096ES2_S2_S2_S2_fjLj128EEEEELb0ELb1ELb1ELb0EEEvNS_9FwdParamsE
        .type           _ZN10layer_norm13ln_fwd_kernelINS_13Kernel_traitsI13__nv_bfloat16S2_S2_S2_fjLj4096ELj1ELj1ELj4ELj16ENS_18Kernel_traits_baseILj4096ES2_S2_S2_S2_fjLj128EEEEELb0ELb1ELb1ELb0EEEvNS_9FwdParamsE,@function
        .size           _ZN10layer_norm13ln_fwd_kernelINS_13Kernel_traitsI13__nv_bfloat16S2_S2_S2_fjLj4096ELj1ELj1ELj4ELj16ENS_18Kernel_traits_baseILj4096ES2_S2_S2_S2_fjLj128EEEEELb0ELb1ELb1ELb0EEEvNS_9FwdParamsE,(.L_x_29070 - _ZN10layer_norm13ln_fwd_kernelINS_13Kernel_traitsI13__nv_bfloat16S2_S2_S2_fjLj4096ELj1ELj1ELj4ELj16ENS_18Kernel_traits_baseILj4096ES2_S2_S2_S2_fjLj128EEEEELb0ELb1ELb1ELb0EEEvNS_9FwdParamsE)
        .other          _ZN10layer_norm13ln_fwd_kernelINS_13Kernel_traitsI13__nv_bfloat16S2_S2_S2_fjLj4096ELj1ELj1ELj4ELj16ENS_18Kernel_traits_baseILj4096ES2_S2_S2_S2_fjLj128EEEEELb0ELb1ELb1ELb0EEEvNS_9FwdParamsE,@"STO_CUDA_ENTRY STV_DEFAULT"
_ZN10layer_norm13ln_fwd_kernelINS_13Kernel_traitsI13__nv_bfloat16S2_S2_S2_fjLj4096ELj1ELj1ELj4ELj16ENS_18Kernel_traits_baseILj4096ES2_S2_S2_S2_fjLj128EEEEELb0ELb1ELb1ELb0EEEvNS_9FwdParamsE:
.text._ZN10layer_norm13ln_fwd_kernelINS_13Kernel_traitsI13__nv_bfloat16S2_S2_S2_fjLj4096ELj1ELj1ELj4ELj16ENS_18Kernel_traits_baseILj4096ES2_S2_S2_S2_fjLj128EEEEELb0ELb1ELb1ELb0EEEvNS_9FwdParamsE:
        /* <DEDUP_REMOVED lines=29> */
.L_x_501:
[----:B0-----:R-:W-:Y:S05]  /*01d0*/  BSYNC B0 ;  /* 0x0000000000007941 */ /* 0x001fea0003800000 */
.L_x_500:
        /* <DEDUP_REMOVED lines=16> */
.L_x_503:
[----:B0-----:R-:W-:Y:S05]  /*02e0*/  BSYNC B0 ;  /* 0x0000000000007941 */ /* 0x001fea0003800000 */
.L_x_502:
        /* <DEDUP_REMOVED lines=16> */
.L_x_505:
[----:B0-----:R-:W-:Y:S05]  /*03f0*/  BSYNC B0 ;  /* 0x0000000000007941 */ /* 0x001fea0003800000 */
.L_x_504:
[----:B------:R-:W-:Y:S01]  /*0400*/  BSSY B0, `(.L_x_506) ;  /* 0x000000f000007945 */ /* 0x000fe20003800000 */
[----:B------:R-:W-:Y:S05]  /*0410*/  @!P4 BRA `(.L_x_507) ;  /* 0x000000d00000c947 */ /* 0x000fea0003800000 */
[----:B------:R-:W-:Y:S01]  /*0420*/  ISETP.NE.U32.AND P0, PT, RZ, c[0x0][0x218], PT ;  /* 0x00008600ff007a0c */ /* 0x000fe20003f05070 */
[----:B------:R-:W-:-:S03]  /*0430*/  IMAD.MOV.U32 R37, RZ, RZ, 0x10 ;  /* 0x00000010ff257424 */ /* 0x000fc600078e00ff */
        /* <DEDUP_REMOVED lines=11> */
.L_x_507:
[----:B0-----:R-:W-:Y:S05]  /*04f0*/  BSYNC B0 ;  /* 0x0000000000007941 */ /* 0x001fea0003800000 */
.L_x_506:
[----:B------:R-:W0:Y:S02]  /*0500*/  S2UR UR6, SR_CTAID.X ;  /* 0x00000000000679c3 */ /* 0x000e240000002500 */
[----:B0-----:R-:W-:-:S04]  /*0510*/  LEA.HI R108, R27, UR6, RZ, 0x19 ;  /* 0x000000061b6c7c11 */ /* 0x001fc8000f8fc8ff */
[----:B------:R-:W-:-:S13]  /*0520*/  ISETP.GE.AND P0, PT, R108, c[0x0][0x164], PT ;  /* 0x000059006c007a0c */ /* 0x000fda0003f06270 */
[----:B------:R-:W-:Y:S05]  /*0530*/  @P0 EXIT ;  /* 0x000000000000094d */ /* 0x000fea0003800000 */
[----:B------:R-:W-:Y:S01]  /*0540*/  SHF.R.S32.HI R84, RZ, 0x3, R81 ;  /* 0x00000003ff547819 */ /* 0x000fe20000011451 */
[----:B------:R-:W-:Y:S01]  /*0550*/  ULDC.U8 UR6, c[0x0][0x1f0] ;  /* 0x00007c0000067ab9 */ /* 0x000fe20000000000 */
[--C-:B-----5:R-:W-:Y:S02]  /*0560*/  PRMT R72, RZ, 0x5410, R65.reuse ;  /* 0x00005410ff487816 */ /* 0x120fe40000000041 */
[----:B------:R-:W-:Y:S02]  /*0570*/  PRMT R73, RZ, 0x7610, R65 ;  /* 0x00007610ff497816 */ /* 0x000fe40000000041 */
[----:B------:R-:W-:Y:S02]  /*0580*/  LOP3.LUT R83, R27, 0x60, RZ, 0xc0, !PT ;  /* 0x000000601b537812 */ /* 0x000fe400078ec0ff */
[----:B------:R-:W-:Y:S02]  /*0590*/  LOP3.LUT R96, R84, 0x7f, RZ, 0xc0, !PT ;  /* 0x0000007f54607812 */ /* 0x000fe400078ec0ff */
        /* <DEDUP_REMOVED lines=17> */
[----:B------:R-:W-:Y:S02]  /*06b0*/  SHF.R.U32.HI R87, RZ, 0x2, R84 ;  /* 0x00000002ff577819 */ /* 0x000fe40000011654 */
[----:B------:R-:W-:-:S02]  /*06c0*/  IMNMX R86, RZ, R85, !PT ;  /* 0x00000055ff567217 */ /* 0x000fc40007800200 */
[--C-:B------:R-:W-:Y:S02]  /*06d0*/  PRMT R57, RZ, 0x5410, R58.reuse ;  /* 0x00005410ff397816 */ /* 0x100fe4000000003a */
[----:B------:R-:W-:Y:S02]  /*06e0*/  PRMT R82, RZ, 0x7610, R58 ;  /* 0x00007610ff527816 */ /* 0x000fe4000000003a */
[--C-:B------:R-:W-:Y:S02]  /*06f0*/  PRMT R58, RZ, 0x5410, R59.reuse ;  /* 0x00005410ff3a7816 */ /* 0x100fe4000000003b */
[----:B------:R-:W-:Y:S02]  /*0700*/  PRMT R83, RZ, 0x7610, R59 ;  /* 0x00007610ff537816 */ /* 0x000fe4000000003b */
[--C-:B------:R-:W-:Y:S02]  /*0710*/  PRMT R59, RZ, 0x5410, R44.reuse ;  /* 0x00005410ff3b7816 */ /* 0x100fe4000000002c */
[----:B------:R-:W-:-:S02]  /*0720*/  PRMT R85, RZ, 0x7610, R44 ;  /* 0x00007610ff557816 */ /* 0x000fc4000000002c */
[----:B------:R-:W-:Y:S02]  /*0730*/  LOP3.LUT R103, R87, 0x3fffffe0, RZ, 0xc0, !PT ;  /* 0x3fffffe057677812 */ /* 0x000fe400078ec0ff */
[----:B------:R-:W-:Y:S02]  /*0740*/  IMNMX R44, R86, 0x20, PT ;  /* 0x00000020562c7817 */ /* 0x000fe40003800200 */
[--C-:B------:R-:W-:Y:S02]  /*0750*/  PRMT R84, RZ, 0x5410, R45.reuse ;  /* 0x00005410ff547816 */ /* 0x100fe4000000002d */
[----:B------:R-:W-:Y:S02]  /*0760*/  IADD3 R44, R44, R103, RZ ;  /* 0x000000672c2c7210 */ /* 0x000fe40007ffe0ff */
[----:B------:R-:W-:Y:S02]  /*0770*/  PRMT R87, RZ, 0x7610, R45 ;  /* 0x00007610ff577816 */ /* 0x000fe4000000002d */
[----:B------:R-:W-:-:S02]  /*0780*/  SHF.L.U32 R44, R44, 0x3, RZ ;  /* 0x000000032c2c7819 */ /* 0x000fc400000006ff */
[----:B------:R-:W-:Y:S02]  /*0790*/  SHF.L.U32 R45, R27, 0x5, RZ ;  /* 0x000000051b2d7819 */ /* 0x000fe400000006ff */
[--C-:B------:R-:W-:Y:S02]  /*07a0*/  PRMT R90, RZ, 0x5410, R48.reuse ;  /* 0x00005410ff5a7816 */ /* 0x100fe40000000030 */
[----:B------:R-:W0:Y:S01]  /*07b0*/  I2F.U32 R44, R44 ;  /* 0x0000002c002c7306 */ /* 0x000e220000201000 */
[----:B------:R-:W-:Y:S02]  /*07c0*/  LOP3.LUT R45, R45, 0x3e0, RZ, 0xc0, !PT ;  /* 0x000003e02d2d7812 */ /* 0x000fe400078ec0ff */
[----:B------:R-:W-:Y:S02]  /*07d0*/  PRMT R92, RZ, 0x7610, R48 ;  /* 0x00007610ff5c7816 */ /* 0x000fe40000000030 */
[----:B------:R-:W-:Y:S02]  /*07e0*/  IADD3 R45, R96, -R45, RZ ;  /* 0x8000002d602d7210 */ /* 0x000fe40007ffe0ff */
[----:B------:R-:W-:-:S02]  /*07f0*/  PRMT R48, RZ, 0x5410, R49 ;  /* 0x00005410ff307816 */ /* 0x000fc40000000031 */
[----:B------:R-:W-:Y:S02]  /*0800*/  PRMT R93, RZ, 0x7610, R49 ;  /* 0x00007610ff5d7816 */ /* 0x000fe40000000031 */
[----:B------:R-:W-:Y:S02]  /*0810*/  IMNMX R45, RZ, R45, !PT ;  /* 0x0000002dff2d7217 */ /* 0x000fe40007800200 */
[--C-:B------:R-:W-:Y:S02]  /*0820*/  PRMT R49, RZ, 0x5410, R50.reuse ;  /* 0x00005410ff317816 */ /* 0x100fe40000000032 */
[----:B------:R-:W-:Y:S01]  /*0830*/  PRMT R94, RZ, 0x7610, R50 ;  /* 0x00007610ff5e7816 */ /* 0x000fe20000000032 */
[----:B0-----:R0:W1:Y:S01]  /*0840*/  MUFU.RCP R101, R44 ;  /* 0x0000002c00657308 */ /* 0x0010620000001000 */
[--C-:B------:R-:W-:Y:S02]  /*0850*/  PRMT R50, RZ, 0x5410, R51.reuse ;  /* 0x00005410ff327816 */ /* 0x100fe40000000033 */
[----:B------:R-:W-:-:S02]  /*0860*/  PRMT R95, RZ, 0x7610, R51 ;  /* 0x00007610ff5f7816 */ /* 0x000fc40000000033 */
[--C-:B------:R-:W-:Y:S02]  /*0870*/  PRMT R51, RZ, 0x5410, R36.reuse ;  /* 0x00005410ff337816 */ /* 0x100fe40000000024 */
[----:B------:R-:W-:Y:S02]  /*0880*/  PRMT R97, RZ, 0x7610, R36 ;  /* 0x00007610ff617816 */ /* 0x000fe40000000024 */
[----:B------:R-:W-:Y:S02]  /*0890*/  IMNMX R36, R45, 0x20, PT ;  /* 0x000000202d247817 */ /* 0x000fe40003800200 */
[--C-:B------:R-:W-:Y:S02]  /*08a0*/  PRMT R25, RZ, 0x5410, R8.reuse ;  /* 0x00005410ff197816 */ /* 0x100fe40000000008 */
[----:B------:R-:W-:Y:S01]  /*08b0*/  PRMT R24, RZ, 0x7610, R8 ;  /* 0x00007610ff187816 */ /* 0x000fe20000000008 */
[----:B------:R-:W-:Y:S01]  /*08c0*/  IMAD.IADD R36, R103, 0x1, R36 ;  /* 0x0000000167247824 */ /* 0x000fe200078e0224 */
        /* <DEDUP_REMOVED lines=38> */
[----:B------:R-:W-:Y:S02]  /*0b30*/  PRMT R35, RZ, 0x7610, R35 ;  /* 0x00007610ff237816 */ /* 0x000fe40000000023 */
        /* <DEDUP_REMOVED lines=11> */
[----:B------:R-:W-:Y:S02]  /*0bf0*/  MOV R107, 0x1 ;  /* 0x00000001006b7802 */ /* 0x000fe40000000f00 */
        /* <DEDUP_REMOVED lines=8> */
[----:B01----:R-:W-:Y:S02]  /*0c80*/  PRMT R133, RZ, 0x7610, R43 ;  /* 0x00007610ff857816 */ /* 0x003fe4000000002b */
.L_x_623:
[----:B------:R-:W-:-:S10]  /*0c90*/  HFMA2.MMA R45, -RZ, RZ, 0, 2.384185791015625e-07 ;  /* 0x00000004ff2d7435 */ /* 0x000fd400000001ff */
[----:B------:R-:W-:-:S06]  /*0ca0*/  IMAD.WIDE R152, R108, R45, c[0x0][0x1d0] ;  /* 0x000074006c987625 */ /* 0x000fcc00078e022d */
[----:B------:R0:W2:Y:S01]  /*0cb0*/  LDG.E R152, [R152.64] ;  /* 0x0000000498987981 */ /* 0x0000a2000c1e1900 */
[----:B------:R-:W-:-:S05]  /*0cc0*/  IMAD.WIDE R44, R108, R45, c[0x0][0x1d8] ;  /* 0x000076006c2c7625 */ /* 0x000fca00078e022d */
[----:B------:R1:W5:Y:S01]  /*0cd0*/  LDG.E R147, [R44.64] ;  /* 0x000000042c937981 */ /* 0x000362000c1e1900 */
[----:B------:R-:W-:Y:S01]  /*0ce0*/  IMAD R46, R108, c[0x0][0x168], RZ ;  /* 0x00005a006c2e7a24 */ /* 0x000fe200078e02ff */
[----:B------:R-:W-:Y:S01]  /*0cf0*/  BSSY B0, `(.L_x_508) ;  /* 0x0000080000007945 */ /* 0x000fe20003800000 */
[----:B0-----:R-:W-:Y:S02]  /*0d00*/  MOV R153, RZ ;  /* 0x000000ff00997202 */ /* 0x001fe40000000f00 */
[----:B--2---:R-:W-:-:S13]  /*0d10*/  ISETP.GE.AND P5, PT, R152, 0x1, PT ;  /* 0x000000019800780c */ /* 0x004fda0003fa6270 */
[----:B------:R-:W-:-:S05]  /*0d20*/  @P5 IADD3 R47, R152, -0x1, RZ ;  /* 0xffffffff982f5810 */ /* 0x000fca0007ffe0ff */
[----:B------:R-:W-:Y:S01]  /*0d30*/  @P5 IMAD R148, R47, c[0x0][0x168], RZ ;  /* 0x00005a002f945a24 */ /* 0x000fe200078e02ff */
[----:B------:R-:W-:-:S04]  /*0d40*/  SHF.R.S32.HI R47, RZ, 0x1f, R46 ;  /* 0x0000001fff2f7819 */ /* 0x000fc8000001142e */
[----:B------:R-:W-:Y:S02]  /*0d50*/  @P5 SHF.R.S32.HI R149, RZ, 0x1f, R148 ;  /* 0x0000001fff955819 */ /* 0x000fe40000011494 */
[----:B------:R-:W-:Y:S02]  /*0d60*/  LEA.HI R47, R47, R46, RZ, 0x3 ;  /* 0x0000002e2f2f7211 */ /* 0x000fe400078f18ff */
[----:B------:R-:W-:Y:S02]  /*0d70*/  @P5 LEA.HI R148, R149, R148, RZ, 0x3 ;  /* 0x0000009495945211 */ /* 0x000fe400078f18ff */
[----:B------:R-:W-:-:S04]  /*0d80*/  LOP3.LUT R46, R27, 0x7f, RZ, 0xc0, !PT ;  /* 0x0000007f1b2e7812 */ /* 0x000fc800078ec0ff */
[-C--:B------:R-:W-:Y:S02]  /*0d90*/  @P5 LEA.HI.SX32 R153, R148, R46.reuse, 0x1d ;  /* 0x0000002e94995211 */ /* 0x080fe400078feaff */
[----:B------:R-:W-:Y:S02]  /*0da0*/  LEA.HI.SX32 R149, R47, R46, 0x1d ;  /* 0x0000002e2f957211 */ /* 0x000fe400078feaff */
[----:B------:R-:W-:Y:S01]  /*0db0*/  SHF.R.S32.HI R148, RZ, 0x1f, R108 ;  /* 0x0000001fff947819 */ /* 0x000fe2000001146c */
[----:B------:R-:W-:Y:S05]  /*0dc0*/  @!P1 BRA `(.L_x_509) ;  /* 0x0000072000009947 */ /* 0x000fea0003800000 */
[----:B-1----:R-:W-:Y:S02]  /*0dd0*/  ISETP.NE.U32.AND P0, PT, RZ, c[0x0][0x180], PT ;  /* 0x00006000ff007a0c */ /* 0x002fe40003f05070 */
[----:B------:R-:W-:Y:S02]  /*0de0*/  @P5 MOV R46, 0x10 ;  /* 0x00000010002e5802 */ /* 0x000fe40000000f00 */
[----:B------:R-:W-:-:S03]  /*0df0*/  ISETP.NE.AND.EX P0, PT, RZ, c[0x0][0x184], PT, P0 ;  /* 0x00006100ff007a0c */ /* 0x000fc60003f05300 */
[----:B------:R-:W-:-:S05]  /*0e00*/  @P5 IMAD.WIDE.U32 R46, R153, R46, c[0x0][0x170] ;  /* 0x00005c00992e5625 */ /* 0x000fca00078e002e */
[----:B------:R0:W5:Y:S05]  /*0e10*/  @P5 LDG.E.128 R36, [R46.64] ;  /* 0x000000042e245981 */ /* 0x00016a000c1e1d00 */
        /* <DEDUP_REMOVED lines=10> */
.L_x_511:
[----:B0----5:R-:W-:Y:S02]  /*0ec0*/  PRMT R44, RZ, 0x5410, R36 ;  /* 0x00005410ff2c7816 */ /* 0x021fe40000000024 */
[----:B------:R-:W-:-:S03]  /*0ed0*/  @P0 PRMT R45, RZ, 0x5410, R40 ;  /* 0x00005410ff2d0816 */ /* 0x000fc60000000028 */
[----:B------:R-:W-:-:S04]  /*0ee0*/  FMUL.FTZ R44, R44, c[0x0][0x1ec] ;  /* 0x00007b002c2c7a20 */ /* 0x000fc80000410000 */
[----:B------:R-:W-:-:S04]  /*0ef0*/  FMUL.FTZ R132, R25, R44 ;  /* 0x0000002c19847220 */ /* 0x000fc80000410000 */
[----:B------:R-:W-:Y:S02]  /*0f00*/  @P0 FADD.FTZ R132, R45, R132 ;  /* 0x000000842d840221 */ /* 0x000fe40000010000 */
.L_x_512:
[----:B------:R-:W-:Y:S05]  /*0f10*/  BSYNC B1 ;  /* 0x0000000000017941 */ /* 0x000fea0003800000 */
.L_x_510:
[----:B------:R-:W-:Y:S01]  /*0f20*/  BSSY B1, `(.L_x_513) ;  /* 0x000000b000017945 */ /* 0x000fe20003800000 */
[----:B------:R-:W-:Y:S05]  /*0f30*/  @P6 BRA `(.L_x_514) ;  /* 0x0000004000006947 */ /* 0x000fea0003800000 */
[----:B------:R-:W-:Y:S01]  /*0f40*/  MOV R131, RZ ;  /* 0x000000ff00837202 */ /* 0x000fe20000000f00 */
[----:B------:R-:W-:Y:S05]  /*0f50*/  @!P0 BRA `(.L_x_515) ;  /* 0x0000007000008947 */ /* 0x000fea0003800000 */
[----:B-----5:R-:W-:Y:S01]  /*0f60*/  PRMT R131, RZ, 0x7610, R40 ;  /* 0x00007610ff837816 */ /* 0x020fe20000000028 */
[----:B------:R-:W-:Y:S05]  /*0f70*/  BRA `(.L_x_515) ;  /* 0x0000005000007947 */ /* 0x000fea0003800000 */
.L_x_514:
[----:B-----5:R-:W-:-:S05]  /*0f80*/  PRMT R44, RZ, 0x7610, R36 ;  /* 0x00007610ff2c7816 */ /* 0x020fca0000000024 */
[----:B------:R-:W-:Y:S01]  /*0f90*/  FMUL.FTZ R131, R44, c[0x0][0x1ec] ;  /* 0x00007b002c837a20 */ /* 0x000fe20000410000 */
[----:B------:R-:W-:-:S03]  /*0fa0*/  @P0 PRMT R44, RZ, 0x7610, R40 ;  /* 0x00007610ff2c0816 */ /* 0x000fc60000000028 */
[----:B------:R-:W-:-:S04]  /*0fb0*/  FMUL.FTZ R131, R24, R131 ;  /* 0x0000008318837220 */ /* 0x000fc80000410000 */
[----:B------:R-:W-:Y:S02]  /*0fc0*/  @P0 FADD.FTZ R131, R44, R131 ;  /* 0x000000832c830221 */ /* 0x000fe40000010000 */
.L_x_515:
[----:B------:R-:W-:Y:S05]  /*0fd0*/  BSYNC B1 ;  /* 0x0000000000017941 */ /* 0x000fea0003800000 */
.L_x_513:
[----:B------:R-:W-:Y:S01]  /*0fe0*/  BSSY B1, `(.L_x_516) ;  /* 0x000000b000017945 */ /* 0x000fe20003800000 */
[----:B------:R-:W-:Y:S05]  /*0ff0*/  @P6 BRA `(.L_x_517) ;  /* 0x0000004000006947 */ /* 0x000fea0003800000 */
[----:B------:R-:W-:Y:S01]  /*1000*/  HFMA2.MMA R130, -RZ, RZ, 0, 0 ;  /* 0x00000000ff827435 */ /* 0x000fe200000001ff */
[----:B------:R-:W-:Y:S05]  /*1010*/  @!P0 BRA `(.L_x_518) ;  /* 0x0000007000008947 */ /* 0x000fea0003800000 */
[----:B-----5:R-:W-:Y:S01]  /*1020*/  PRMT R130, RZ, 0x5410, R41 ;  /* 0x00005410ff827816 */ /* 0x020fe20000000029 */
[----:B------:R-:W-:Y:S05]  /*1030*/  BRA `(.L_x_518) ;  /* 0x0000005000007947 */ /* 0x000fea0003800000 */
.L_x_517:
[----:B-----5:R-:W-:Y:S02]  /*1040*/  PRMT R44, RZ, 0x5410, R37 ;  /* 0x00005410ff2c7816 */ /* 0x020fe40000000025 */
[----:B------:R-:W-:-:S03]  /*1050*/  @P0 PRMT R45, RZ, 0x5410, R41 ;  /* 0x00005410ff2d0816 */ /* 0x000fc60000000029 */
[----:B------:R-:W-:-:S04]  /*1060*/  FMUL.FTZ R44, R44, c[0x0][0x1ec] ;  /* 0x00007b002c2c7a20 */ /* 0x000fc80000410000 */
[----:B------:R-:W-:-:S04]  /*1070*/  FMUL.FTZ R130, R23, R44 ;  /* 0x0000002c17827220 */ /* 0x000fc80000410000 */
[----:B------:R-:W-:Y:S02]  /*1080*/  @P0 FADD.FTZ R130, R45, R130 ;  /* 0x000000822d820221 */ /* 0x000fe40000010000 */
.L_x_518:
[----:B------:R-:W-:Y:S05]  /*1090*/  BSYNC B1 ;  /* 0x0000000000017941 */ /* 0x000fea0003800000 */
.L_x_516:
[----:B------:R-:W-:Y:S01]  /*10a0*/  BSSY B1, `(.L_x_519) ;  /* 0x000000b000017945 */ /* 0x000fe20003800000 */
[----:B------:R-:W-:Y:S05]  /*10b0*/  @P6 BRA `(.L_x_520) ;  /* 0x0000004000006947 */ /* 0x000fea0003800000 */
[----:B------:R-:W-:Y:S01]  /*10c0*/  MOV R129, RZ ;  /* 0x000000ff00817202 */ /* 0x000fe20000000f00 */
[----:B------:R-:W-:Y:S05]  /*10d0*/  @!P0 BRA `(.L_x_521) ;  /* 0x0000007000008947 */ /* 0x000fea0003800000 */
[----:B-----5:R-:W-:Y:S01]  /*10e0*/  PRMT R129, RZ, 0x7610, R41 ;  /* 0x00007610ff817816 */ /* 0x020fe20000000029 */
[----:B------:R-:W-:Y:S05]  /*10f0*/  BRA `(.L_x_521) ;  /* 0x0000005000007947 */ /* 0x000fea0003800000 */
.L_x_520:
[----:B-----5:R-:W-:-:S05]  /*1100*/  PRMT R44, RZ, 0x7610, R37 ;  /* 0x00007610ff2c7816 */ /* 0x020fca0000000025 */
[----:B------:R-:W-:Y:S01]  /*1110*/  FMUL.FTZ R129, R44, c[0x0][0x1ec] ;  /* 0x00007b002c817a20 */ /* 0x000fe20000410000 */
[----:B------:R-:W-:-:S03]  /*1120*/  @P0 PRMT R44, RZ, 0x7610, R41 ;  /* 0x00007610ff2c0816 */ /* 0x000fc60000000029 */
[----:B------:R-:W-:-:S04]  /*1130*/  FMUL.FTZ R129, R22, R129 ;  /* 0x0000008116817220 */ /* 0x000fc80000410000 */
[----:B------:R-:W-:Y:S02]  /*1140*/  @P0 FADD.FTZ R129, R44, R129 ;  /* 0x000000812c810221 */ /* 0x000fe40000010000 */
.L_x_521:
[----:B------:R-:W-:Y:S05]  /*1150*/  BSYNC B1 ;  /* 0x0000000000017941 */ /* 0x000fea0003800000 */
.L_x_519:
[----:B------:R-:W-:Y:S01]  /*1160*/  BSSY B1, `(.L_x_522) ;  /* 0x000000b000017945 */ /* 0x000fe20003800000 */
[----:B------:R-:W-:Y:S05]  /*1170*/  @P6 BRA `(.L_x_523) ;  /* 0x0000004000006947 */ /* 0x000fea0003800000 */
[----:B------:R-:W-:Y:S01]  /*1180*/  HFMA2.MMA R128, -RZ, RZ, 0, 0 ;  /* 0x00000000ff807435 */ /* 0x000fe200000001ff */
[----:B------:R-:W-:Y:S05]  /*1190*/  @!P0 BRA `(.L_x_524) ;  /* 0x0000007000008947 */ /* 0x000fea0003800000 */
[----:B-----5:R-:W-:Y:S01]  /*11a0*/  PRMT R128, RZ, 0x5410, R42 ;  /* 0x00005410ff807816 */ /* 0x020fe2000000002a */
[----:B------:R-:W-:Y:S05]  /*11b0*/  BRA `(.L_x_524) ;  /* 0x0000005000007947 */ /* 0x000fea0003800000 */
.L_x_523:
[----:B-----5:R-:W-:Y:S02]  /*11c0*/  PRMT R44, RZ, 0x5410, R38 ;  /* 0x00005410ff2c7816 */ /* 0x020fe40000000026 */
[----:B------:R-:W-:-:S03]  /*11d0*/  @P0 PRMT R45, RZ, 0x5410, R42 ;  /* 0x00005410ff2d0816 */ /* 0x000fc6000000002a */
[----:B------:R-:W-:-:S04]  /*11e0*/  FMUL.FTZ R44, R44, c[0x0][0x1ec] ;  /* 0x00007b002c2c7a20 */ /* 0x000fc80000410000 */
[----:B------:R-:W-:-:S04]  /*11f0*/  FMUL.FTZ R128, R21, R44 ;  /* 0x0000002c15807220 */ /* 0x000fc80000410000 */
[----:B------:R-:W-:Y:S02]  /*1200*/  @P0 FADD.FTZ R128, R45, R128 ;  /* 0x000000802d800221 */ /* 0x000fe40000010000 */
.L_x_524:
[----:B------:R-:W-:Y:S05]  /*1210*/  BSYNC B1 ;  /* 0x0000000000017941 */ /* 0x000fea0003800000 */
.L_x_522:
[----:B------:R-:W-:Y:S01]  /*1220*/  BSSY B1, `(.L_x_525) ;  /* 0x000000b000017945 */ /* 0x000fe20003800000 */
[----:B------:R-:W-:Y:S05]  /*1230*/  @P6 BRA `(.L_x_526) ;  /* 0x0000004000006947 */ /* 0x000fea0003800000 */
[----:B------:R-:W-:Y:S01]  /*1240*/  IMAD.MOV.U32 R127, RZ, RZ, RZ ;  /* 0x000000ffff7f7224 */ /* 0x000fe200078e00ff */
[----:B------:R-:W-:Y:S05]  /*1250*/  @!P0 BRA `(.L_x_527) ;  /* 0x0000007000008947 */ /* 0x000fea0003800000 */
[----:B-----5:R-:W-:Y:S01]  /*1260*/  PRMT R127, RZ, 0x7610, R42 ;  /* 0x00007610ff7f7816 */ /* 0x020fe2000000002a */
[----:B------:R-:W-:Y:S05]  /*1270*/  BRA `(.L_x_527) ;  /* 0x0000005000007947 */ /* 0x000fea0003800000 */
.L_x_526:
[----:B-----5:R-:W-:-:S05]  /*1280*/  PRMT R44, RZ, 0x7610, R38 ;  /* 0x00007610ff2c7816 */ /* 0x020fca0000000026 */
[----:B------:R-:W-:Y:S01]  /*1290*/  FMUL.FTZ R127, R44, c[0x0][0x1ec] ;  /* 0x00007b002c7f7a20 */ /* 0x000fe20000410000 */
[----:B------:R-:W-:-:S03]  /*12a0*/  @P0 PRMT R44, RZ, 0x7610, R42 ;  /* 0x00007610ff2c0816 */ /* 0x000fc6000000002a */
[----:B------:R-:W-:-:S04]  /*12b0*/  FMUL.FTZ R127, R20, R127 ;  /* 0x0000007f147f7220 */ /* 0x000fc80000410000 */
[----:B------:R-:W-:Y:S02]  /*12c0*/  @P0 FADD.FTZ R127, R44, R127 ;  /* 0x0000007f2c7f0221 */ /* 0x000fe40000010000 */
.L_x_527:
[----:B------:R-:W-:Y:S05]  /*12d0*/  BSYNC B1 ;  /* 0x0000000000017941 */ /* 0x000fea0003800000 */
.L_x_525:
[----:B------:R-:W-:Y:S01]  /*12e0*/  BSSY B1, `(.L_x_528) ;  /* 0x000000b000017945 */ /* 0x000fe20003800000 */
[----:B------:R-:W-:Y:S05]  /*12f0*/  @P6 BRA `(.L_x_529) ;  /* 0x0000004000006947 */ /* 0x000fea0003800000 */
[----:B------:R-:W-:Y:S01]  /*1300*/  MOV R126, RZ ;  /* 0x000000ff007e7202 */ /* 0x000fe20000000f00 */
[----:B------:R-:W-:Y:S05]  /*1310*/  @!P0 BRA `(.L_x_530) ;  /* 0x0000007000008947 */ /* 0x000fea0003800000 */
[----:B-----5:R-:W-:Y:S01]  /*1320*/  PRMT R126, RZ, 0x5410, R43 ;  /* 0x00005410ff7e7816 */ /* 0x020fe2000000002b */
[----:B------:R-:W-:Y:S05]  /*1330*/  BRA `(.L_x_530) ;  /* 0x0000005000007947 */ /* 0x000fea0003800000 */
.L_x_529:
[----:B-----5:R-:W-:Y:S02]  /*1340*/  PRMT R44, RZ, 0x5410, R39 ;  /* 0x00005410ff2c7816 */ /* 0x020fe40000000027 */
[----:B------:R-:W-:-:S03]  /*1350*/  @P0 PRMT R45, RZ, 0x5410, R43 ;  /* 0x00005410ff2d0816 */ /* 0x000fc6000000002b */
[----:B------:R-:W-:-:S04]  /*1360*/  FMUL.FTZ R44, R44, c[0x0][0x1ec] ;  /* 0x00007b002c2c7a20 */ /* 0x000fc80000410000 */
[----:B------:R-:W-:-:S04]  /*1370*/  FMUL.FTZ R126, R19, R44 ;  /* 0x0000002c137e7220 */ /* 0x000fc80000410000 */
[----:B------:R-:W-:Y:S02]  /*1380*/  @P0 FADD.FTZ R126, R45, R126 ;  /* 0x0000007e2d7e0221 */ /* 0x000fe40000010000 */
.L_x_530:
[----:B------:R-:W-:Y:S05]  /*1390*/  BSYNC B1 ;  /* 0x0000000000017941 */ /* 0x000fea0003800000 */
.L_x_528:
[----:B------:R-:W-:Y:S01]  /*13a0*/  BSSY B1, `(.L_x_531) ;  /* 0x000000b000017945 */ /* 0x000fe20003800000 */
[----:B------:R-:W-:Y:S05]  /*13b0*/  @P6 BRA `(.L_x_532) ;  /* 0x0000004000006947 */ /* 0x000fea0003800000 */
[----:B------:R-:W-:Y:S01]  /*13c0*/  HFMA2.MMA R125, -RZ, RZ, 0, 0 ;  /* 0x00000000ff7d7435 */ /* 0x000fe200000001ff */
[----:B------:R-:W-:Y:S05]  /*13d0*/  @!P0 BRA `(.L_x_533) ;  /* 0x0000007000008947 */ /* 0x000fea0003800000 */
[----:B-----5:R-:W-:Y:S01]  /*13e0*/  PRMT R125, RZ, 0x7610, R43 ;  /* 0x00007610ff7d7816 */ /* 0x020fe2000000002b */
[----:B------:R-:W-:Y:S05]  /*13f0*/  BRA `(.L_x_533) ;  /* 0x0000005000007947 */ /* 0x000fea0003800000 */
.L_x_532:
[----:B-----5:R-:W-:-:S05]  /*1400*/  PRMT R44, RZ, 0x7610, R39 ;  /* 0x00007610ff2c7816 */ /* 0x020fca0000000027 */
[----:B------:R-:W-:Y:S01]  /*1410*/  FMUL.FTZ R125, R44, c[0x0][0x1ec] ;  /* 0x00007b002c7d7a20 */ /* 0x000fe20000410000 */
[----:B------:R-:W-:-:S03]  /*1420*/  @P0 PRMT R44, RZ, 0x7610, R43 ;  /* 0x00007610ff2c0816 */ /* 0x000fc6000000002b */
[----:B------:R-:W-:-:S04]  /*1430*/  FMUL.FTZ R125, R18, R125 ;  /* 0x0000007d127d7220 */ /* 0x000fc80000410000 */
[----:B------:R-:W-:Y:S02]  /*1440*/  @P0 FADD.FTZ R125, R44, R125 ;  /* 0x0000007d2c7d0221 */ /* 0x000fe40000010000 */
.L_x_533:
[----:B------:R-:W-:Y:S05]  /*1450*/  BSYNC B1 ;  /* 0x0000000000017941 */ /* 0x000fea0003800000 */
.L_x_531:
        /* <DEDUP_REMOVED lines=9> */
.L_x_509:
[----:B-1----:R-:W-:Y:S05]  /*14f0*/  BSYNC B0 ;  /* 0x0000000000007941 */ /* 0x002fea0003800000 */
.L_x_508:
        /* <DEDUP_REMOVED lines=13> */
[----:B0-----:R-:W-:Y:S01]  /*15d0*/  IMAD.MOV.U32 R124, RZ, RZ, RZ ;  /* 0x000000ffff7c7224 */ /* 0x001fe200078e00ff */
[----:B------:R-:W-:Y:S05]  /*15e0*/  @!P0 BRA `(.L_x_538) ;  /* 0x0000007000008947 */ /* 0x000fea0003800000 */
[----:B-----5:R-:W-:Y:S01]  /*15f0*/  PRMT R124, RZ, 0x5410, R40 ;  /* 0x00005410ff7c7816 */ /* 0x020fe20000000028 */
[----:B------:R-:W-:Y:S05]  /*1600*/  BRA `(.L_x_538) ;  /* 0x0000005000007947 */ /* 0x000fea0003800000 */
.L_x_537:
[----:B0----5:R-:W-:Y:S02]  /*1610*/  PRMT R44, RZ, 0x5410, R36 ;  /* 0x00005410ff2c7816 */ /* 0x021fe40000000024 */
[----:B------:R-:W-:-:S03]  /*1620*/  @P0 PRMT R45, RZ, 0x5410, R40 ;  /* 0x00005410ff2d0816 */ /* 0x000fc60000000028 */
[----:B------:R-:W-:-:S04]  /*1630*/  FMUL.FTZ R44, R44, c[0x0][0x1ec] ;  /* 0x00007b002c2c7a20 */ /* 0x000fc80000410000 */
[----:B------:R-:W-:-:S04]  /*1640*/  FMUL.FTZ R124, R17, R44 ;  /* 0x0000002c117c7220 */ /* 0x000fc80000410000 */
[----:B------:R-:W-:Y:S02]  /*1650*/  @P0 FADD.FTZ R124, R45, R124 ;  /* 0x0000007c2d7c0221 */ /* 0x000fe40000010000 */
.L_x_538:
[----:B------:R-:W-:Y:S05]  /*1660*/  BSYNC B1 ;  /* 0x0000000000017941 */ /* 0x000fea0003800000 */
.L_x_536:
[----:B------:R-:W-:Y:S01]  /*1670*/  BSSY B1, `(.L_x_539) ;  /* 0x000000b000017945 */ /* 0x000fe20003800000 */
[----:B------:R-:W-:Y:S05]  /*1680*/  @P6 BRA `(.L_x_540) ;  /* 0x0000004000006947 */ /* 0x000fea0003800000 */
[----:B------:R-:W-:Y:S01]  /*1690*/  HFMA2.MMA R123, -RZ, RZ, 0, 0 ;  /* 0x00000000ff7b7435 */ /* 0x000fe200000001ff */
[----:B------:R-:W-:Y:S05]  /*16a0*/  @!P0 BRA `(.L_x_541) ;  /* 0x0000007000008947 */ /* 0x000fea0003800000 */
[----:B-----5:R-:W-:Y:S01]  /*16b0*/  PRMT R123, RZ, 0x7610, R40 ;  /* 0x00007610ff7b7816 */ /* 0x020fe20000000028 */
[----:B------:R-:W-:Y:S05]  /*16c0*/  BRA `(.L_x_541) ;  /* 0x0000005000007947 */ /* 0x000fea0003800000 */
.L_x_540:
[----:B-----5:R-:W-:-:S05]  /*16d0*/  PRMT R44, RZ, 0x7610, R36 ;  /* 0x00007610ff2c7816 */ /* 0x020fca0000000024 */
[----:B------:R-:W-:Y:S01]  /*16e0*/  FMUL.FTZ R123, R44, c[0x0][0x1ec] ;  /* 0x00007b002c7b7a20 */ /* 0x000fe20000410000 */
[----:B------:R-:W-:-:S03]  /*16f0*/  @P0 PRMT R44, RZ, 0x7610, R40 ;  /* 0x00007610ff2c0816 */ /* 0x000fc60000000028 */
[----:B------:R-:W-:-:S04]  /*1700*/  FMUL.FTZ R123, R16, R123 ;  /* 0x0000007b107b7220 */ /* 0x000fc80000410000 */
[----:B------:R-:W-:Y:S02]  /*1710*/  @P0 FADD.FTZ R123, R44, R123 ;  /* 0x0000007b2c7b0221 */ /* 0x000fe40000010000 */
.L_x_541:
[----:B------:R-:W-:Y:S05]  /*1720*/  BSYNC B1 ;  /* 0x0000000000017941 */ /* 0x000fea0003800000 */
.L_x_539:
[----:B------:R-:W-:Y:S01]  /*1730*/  BSSY B1, `(.L_x_542) ;  /* 0x000000b000017945 */ /* 0x000fe20003800000 */
[----:B------:R-:W-:Y:S05]  /*1740*/  @P6 BRA `(.L_x_543) ;  /* 0x0000004000006947 */ /* 0x000fea0003800000 */
[----:B------:R-:W-:Y:S01]  /*1750*/  MOV R122, RZ ;  /* 0x000000ff007a7202 */ /* 0x000fe20000000f00 */
[----:B------:R-:W-:Y:S05]  /*1760*/  @!P0 BRA `(.L_x_544) ;  /* 0x0000007000008947 */ /* 0x000fea0003800000 */
[----:B-----5:R-:W-:Y:S01]  /*1770*/  PRMT R122, RZ, 0x5410, R41 ;  /* 0x00005410ff7a7816 */ /* 0x020fe20000000029 */
[----:B------:R-:W-:Y:S05]  /*1780*/  BRA `(.L_x_544) ;  /* 0x0000005000007947 */ /* 0x000fea0003800000 */
.L_x_543:
[----:B-----5:R-:W-:Y:S02]  /*1790*/  PRMT R44, RZ, 0x5410, R37 ;  /* 0x00005410ff2c7816 */ /* 0x020fe40000000025 */
[----:B------:R-:W-:-:S03]  /*17a0*/  @P0 PRMT R45, RZ, 0x5410, R41 ;  /* 0x00005410ff2d0816 */ /* 0x000fc60000000029 */
[----:B------:R-:W-:-:S04]  /*17b0*/  FMUL.FTZ R44, R44, c[0x0][0x1ec] ;  /* 0x00007b002c2c7a20 */ /* 0x000fc80000410000 */
[----:B------:R-:W-:-:S04]  /*17c0*/  FMUL.FTZ R122, R15, R44 ;  /* 0x0000002c0f7a7220 */ /* 0x000fc80000410000 */
[----:B------:R-:W-:Y:S02]  /*17d0*/  @P0 FADD.FTZ R122, R45, R122 ;  /* 0x0000007a2d7a0221 */ /* 0x000fe40000010000 */
.L_x_544:
[----:B------:R-:W-:Y:S05]  /*17e0*/  BSYNC B1 ;  /* 0x0000000000017941 */ /* 0x000fea0003800000 */
.L_x_542:
[----:B------:R-:W-:Y:S01]  /*17f0*/  BSSY B1, `(.L_x_545) ;  /* 0x000000b000017945 */ /* 0x000fe20003800000 */
[----:B------:R-:W-:Y:S05]  /*1800*/  @P6 BRA `(.L_x_546) ;  /* 0x0000004000006947 */ /* 0x000fea0003800000 */
[----:B------:R-:W-:Y:S01]  /*1810*/  HFMA2.MMA R121, -RZ, RZ, 0, 0 ;  /* 0x00000000ff797435 */ /* 0x000fe200000001ff */
[----:B------:R-:W-:Y:S05]  /*1820*/  @!P0 BRA `(.L_x_547) ;  /* 0x0000007000008947 */ /* 0x000fea0003800000 */
[----:B-----5:R-:W-:Y:S01]  /*1830*/  PRMT R121, RZ, 0x7610, R41 ;  /* 0x00007610ff797816 */ /* 0x020fe20000000029 */
[----:B------:R-:W-:Y:S05]  /*1840*/  BRA `(.L_x_547) ;  /* 0x0000005000007947 */ /* 0x000fea0003800000 */
.L_x_546:
[----:B-----5:R-:W-:-:S05]  /*1850*/  PRMT R44, RZ, 0x7610, R37 ;  /* 0x00007610ff2c7816 */ /* 0x020fca0000000025 */
[----:B------:R-:W-:Y:S01]  /*1860*/  FMUL.FTZ R121, R44, c[0x0][0x1ec] ;  /* 0x00007b002c797a20 */ /* 0x000fe20000410000 */
[----:B------:R-:W-:-:S03]  /*1870*/  @P0 PRMT R44, RZ, 0x7610, R41 ;  /* 0x00007610ff2c0816 */ /* 0x000fc60000000029 */
[----:B------:R-:W-:-:S04]  /*1880*/  FMUL.FTZ R121, R14, R121 ;  /* 0x000000790e797220 */ /* 0x000fc80000410000 */
[----:B------:R-:W-:Y:S02]  /*1890*/  @P0 FADD.FTZ R121, R44, R121 ;  /* 0x000000792c790221 */ /* 0x000fe40000010000 */
.L_x_547:
[----:B------:R-:W-:Y:S05]  /*18a0*/  BSYNC B1 ;  /* 0x0000000000017941 */ /* 0x000fea0003800000 */
.L_x_545:
[----:B------:R-:W-:Y:S01]  /*18b0*/  BSSY B1, `(.L_x_548) ;  /* 0x000000b000017945 */ /* 0x000fe20003800000 */
[----:B------:R-:W-:Y:S05]  /*18c0*/  @P6 BRA `(.L_x_549) ;  /* 0x0000004000006947 */ /* 0x000fea0003800000 */
[----:B------:R-:W-:Y:S01]  /*18d0*/  MOV R120, RZ ;  /* 0x000000ff00787202 */ /* 0x000fe20000000f00 */
[----:B------:R-:W-:Y:S05]  /*18e0*/  @!P0 BRA `(.L_x_550) ;  /* 0x0000007000008947 */ /* 0x000fea0003800000 */
[----:B-----5:R-:W-:Y:S01]  /*18f0*/  PRMT R120, RZ, 0x5410, R42 ;  /* 0x00005410ff787816 */ /* 0x020fe2000000002a */
[----:B------:R-:W-:Y:S05]  /*1900*/  BRA `(.L_x_550) ;  /* 0x0000005000007947 */ /* 0x000fea0003800000 */
.L_x_549:
[----:B-----5:R-:W-:Y:S02]  /*1910*/  PRMT R44, RZ, 0x5410, R38 ;  /* 0x00005410ff2c7816 */ /* 0x020fe40000000026 */
[----:B------:R-:W-:-:S03]  /*1920*/  @P0 PRMT R45, RZ, 0x5410, R42 ;  /* 0x00005410ff2d0816 */ /* 0x000fc6000000002a */
[----:B------:R-:W-:-:S04]  /*1930*/  FMUL.FTZ R44, R44, c[0x0][0x1ec] ;  /* 0x00007b002c2c7a20 */ /* 0x000fc80000410000 */
[----:B------:R-:W-:-:S04]  /*1940*/  FMUL.FTZ R120, R13, R44 ;  /* 0x0000002c0d787220 */ /* 0x000fc80000410000 */
[----:B------:R-:W-:Y:S02]  /*1950*/  @P0 FADD.FTZ R120, R45, R120 ;  /* 0x000000782d780221 */ /* 0x000fe40000010000 */
.L_x_550:
[----:B------:R-:W-:Y:S05]  /*1960*/  BSYNC B1 ;  /* 0x0000000000017941 */ /* 0x000fea0003800000 */
.L_x_548:
[----:B------:R-:W-:Y:S01]  /*1970*/  BSSY B1, `(.L_x_551) ;  /* 0x000000b000017945 */ /* 0x000fe20003800000 */
[----:B------:R-:W-:Y:S05]  /*1980*/  @P6 BRA `(.L_x_552) ;  /* 0x0000004000006947 */ /* 0x000fea0003800000 */
[----:B------:R-:W-:Y:S01]  /*1990*/  HFMA2.MMA R119, -RZ, RZ, 0, 0 ;  /* 0x00000000ff777435 */ /* 0x000fe200000001ff */
[----:B------:R-:W-:Y:S05]  /*19a0*/  @!P0 BRA `(.L_x_553) ;  /* 0x0000007000008947 */ /* 0x000fea0003800000 */
[----:B-----5:R-:W-:Y:S01]  /*19b0*/  PRMT R119, RZ, 0x7610, R42 ;  /* 0x00007610ff777816 */ /* 0x020fe2000000002a */
[----:B------:R-:W-:Y:S05]  /*19c0*/  BRA `(.L_x_553) ;  /* 0x0000005000007947 */ /* 0x000fea0003800000 */
.L_x_552:
[----:B-----5:R-:W-:-:S05]  /*19d0*/  PRMT R44, RZ, 0x7610, R38 ;  /* 0x00007610ff2c7816 */ /* 0x020fca0000000026 */
[----:B------:R-:W-:Y:S01]  /*19e0*/  FMUL.FTZ R119, R44, c[0x0][0x1ec] ;  /* 0x00007b002c777a20 */ /* 0x000fe20000410000 */
[----:B------:R-:W-:-:S03]  /*19f0*/  @P0 PRMT R44, RZ, 0x7610, R42 ;  /* 0x00007610ff2c0816 */ /* 0x000fc6000000002a */
[----:B------:R-:W-:-:S04]  /*1a00*/  FMUL.FTZ R119, R12, R119 ;  /* 0x000000770c777220 */ /* 0x000fc80000410000 */
[----:B------:R-:W-:Y:S02]  /*1a10*/  @P0 FADD.FTZ R119, R44, R119 ;  /* 0x000000772c770221 */ /* 0x000fe40000010000 */
.L_x_553:
[----:B------:R-:W-:Y:S05]  /*1a20*/  BSYNC B1 ;  /* 0x0000000000017941 */ /* 0x000fea0003800000 */
.L_x_551:
[----:B------:R-:W-:Y:S01]  /*1a30*/  BSSY B1, `(.L_x_554) ;  /* 0x000000b000017945 */ /* 0x000fe20003800000 */
[----:B------:R-:W-:Y:S05]  /*1a40*/  @P6 BRA `(.L_x_555) ;  /* 0x0000004000006947 */ /* 0x000fea0003800000 */
[----:B------:R-:W-:Y:S01]  /*1a50*/  IMAD.MOV.U32 R118, RZ, RZ, RZ ;  /* 0x000000ffff767224 */ /* 0x000fe200078e00ff */
[----:B------:R-:W-:Y:S05]  /*1a60*/  @!P0 BRA `(.L_x_556) ;  /* 0x0000007000008947 */ /* 0x000fea0003800000 */
[----:B-----5:R-:W-:Y:S01]  /*1a70*/  PRMT R118, RZ, 0x5410, R43 ;  /* 0x00005410ff767816 */ /* 0x020fe2000000002b */
[----:B------:R-:W-:Y:S05]  /*1a80*/  BRA `(.L_x_556) ;  /* 0x0000005000007947 */ /* 0x000fea0003800000 */
.L_x_555:
[----:B-----5:R-:W-:Y:S02]  /*1a90*/  PRMT R44, RZ, 0x5410, R39 ;  /* 0x00005410ff2c7816 */ /* 0x020fe40000000027 */
[----:B------:R-:W-:-:S03]  /*1aa0*/  @P0 PRMT R45, RZ, 0x5410, R43 ;  /* 0x00005410ff2d0816 */ /* 0x000fc6000000002b */
[----:B------:R-:W-:-:S04]  /*1ab0*/  FMUL.FTZ R44, R44, c[0x0][0x1ec] ;  /* 0x00007b002c2c7a20 */ /* 0x000fc80000410000 */
[----:B------:R-:W-:-:S04]  /*1ac0*/  FMUL.FTZ R118, R11, R44 ;  /* 0x0000002c0b767220 */ /* 0x000fc80000410000 */
[----:B------:R-:W-:Y:S02]  /*1ad0*/  @P0 FADD.FTZ R118, R45, R118 ;  /* 0x000000762d760221 */ /* 0x000fe40000010000 */
.L_x_556:
[----:B------:R-:W-:Y:S05]  /*1ae0*/  BSYNC B1 ;  /* 0x0000000000017941 */ /* 0x000fea0003800000 */
.L_x_554:
[----:B------:R-:W-:Y:S01]  /*1af0*/  BSSY B1, `(.L_x_557) ;  /* 0x000000b000017945 */ /* 0x000fe20003800000 */
[----:B------:R-:W-:Y:S05]  /*1b00*/  @P6 BRA `(.L_x_558) ;  /* 0x0000004000006947 */ /* 0x000fea0003800000 */
[----:B------:R-:W-:Y:S01]  /*1b10*/  MOV R117, RZ ;  /* 0x000000ff00757202 */ /* 0x000fe20000000f00 */
[----:B------:R-:W-:Y:S05]  /*1b20*/  @!P0 BRA `(.L_x_559) ;  /* 0x0000007000008947 */ /* 0x000fea0003800000 */
[----:B-----5:R-:W-:Y:S01]  /*1b30*/  PRMT R117, RZ, 0x7610, R43 ;  /* 0x00007610ff757816 */ /* 0x020fe2000000002b */
[----:B------:R-:W-:Y:S05]  /*1b40*/  BRA `(.L_x_559) ;  /* 0x0000005000007947 */ /* 0x000fea0003800000 */
.L_x_558:
[----:B-----5:R-:W-:-:S05]  /*1b50*/  PRMT R44, RZ, 0x7610, R39 ;  /* 0x00007610ff2c7816 */ /* 0x020fca0000000027 */
[----:B------:R-:W-:Y:S01]  /*1b60*/  FMUL.FTZ R117, R44, c[0x0][0x1ec] ;  /* 0x00007b002c757a20 */ /* 0x000fe20000410000 */
[----:B------:R-:W-:-:S03]  /*1b70*/  @P0 PRMT R44, RZ, 0x7610, R43 ;  /* 0x00007610ff2c0816 */ /* 0x000fc6000000002b */
[----:B------:R-:W-:-:S04]  /*1b80*/  FMUL.FTZ R117, R10, R117 ;  /* 0x000000750a757220 */ /* 0x000fc80000410000 */
[----:B------:R-:W-:Y:S02]  /*1b90*/  @P0 FADD.FTZ R117, R44, R117 ;  /* 0x000000752c750221 */ /* 0x000fe40000010000 */
.L_x_559:
[----:B------:R-:W-:Y:S05]  /*1ba0*/  BSYNC B1 ;  /* 0x0000000000017941 */ /* 0x000fea0003800000 */
.L_x_557:
[----:B------:R-:W-:Y:S01]  /*1bb0*/  HFMA2.MMA R150, -RZ, RZ, 0, 9.5367431640625e-07 ;  /* 0x00000010ff967435 */ /* 0x000fe200000001ff */
[----:B------:R-:W-:Y:S02]  /*1bc0*/  F2FP.BF16.PACK_AB R47, R117, R118 ;  /* 0x00000076752f723e */ /* 0x000fe400000010ff */
[----:B------:R-:W-:Y:S02]  /*1bd0*/  F2FP.BF16.PACK_AB R46, R119, R120 ;  /* 0x00000078772e723e */ /* 0x000fe400000010ff */
[----:B------:R-:W-:Y:S02]  /*1be0*/  F2FP.BF16.PACK_AB R45, R121, R122 ;  /* 0x0000007a792d723e */ /* 0x000fe400000010ff */
[----:B------:R-:W-:Y:S02]  /*1bf0*/  F2FP.BF16.PACK_AB R44, R123, R124 ;  /* 0x0000007c7b2c723e */ /* 0x000fe400000010ff */
[----:B------:R-:W-:Y:S01]  /*1c00*/  IADD3 R153, R153, 0x80, RZ ;  /* 0x0000008099997810 */ /* 0x000fe20007ffe0ff */
[C---:B------:R-:W-:Y:S01]  /*1c10*/  IMAD.WIDE.U32 R150, R149.reuse, R150, c[0x0][0x188] ;  /* 0x0000620095967625 */ /* 0x040fe200078e0096 */
[----:B------:R-:W-:-:S04]  /*1c20*/  IADD3 R149, R149, 0x80, RZ ;  /* 0x0000008095957810 */ /* 0x000fc80007ffe0ff */
[----:B------:R0:W-:Y:S03]  /*1c30*/  STG.E.128 [R150.64], R44 ;  /* 0x0000002c96007986 */ /* 0x0001e6000c101d04 */
.L_x_535:
[----:B------:R-:W-:Y:S05]  /*1c40*/  BSYNC B0 ;  /* 0x0000000000007941 */ /* 0x000fea0003800000 */
.L_x_534:
        /* <DEDUP_REMOVED lines=17> */
.L_x_563:
[----:B0----5:R-:W-:Y:S02]  /*1d60*/  PRMT R44, RZ, 0x5410, R36 ;  /* 0x00005410ff2c7816 */ /* 0x021fe40000000024 */
[----:B------:R-:W-:-:S03]  /*1d70*/  @P0 PRMT R45, RZ, 0x5410, R40 ;  /* 0x00005410ff2d0816 */ /* 0x000fc60000000028 */
[----:B------:R-:W-:-:S04]  /*1d80*/  FMUL.FTZ R44, R44, c[0x0][0x1ec] ;  /* 0x00007b002c2c7a20 */ /* 0x000fc80000410000 */
[----:B------:R-:W-:-:S04]  /*1d90*/  FMUL.FTZ R116, R9, R44 ;  /* 0x0000002c09747220 */ /* 0x000fc80000410000 */
[----:B------:R-:W-:Y:S02]  /*1da0*/  @P0 FADD.FTZ R116, R45, R116 ;  /* 0x000000742d740221 */ /* 0x000fe40000010000 */
.L_x_564:
[----:B------:R-:W-:Y:S05]  /*1db0*/  BSYNC B1 ;  /* 0x0000000000017941 */ /* 0x000fea0003800000 */
.L_x_562:
[----:B------:R-:W-:Y:S01]  /*1dc0*/  BSSY B1, `(.L_x_565) ;  /* 0x000000b000017945 */ /* 0x000fe20003800000 */
[----:B------:R-:W-:Y:S05]  /*1dd0*/  @P6 BRA `(.L_x_566) ;  /* 0x0000004000006947 */ /* 0x000fea0003800000 */
[----:B------:R-:W-:Y:S01]  /*1de0*/  IMAD.MOV.U32 R115, RZ, RZ, RZ ;  /* 0x000000ffff737224 */ /* 0x000fe200078e00ff */
[----:B------:R-:W-:Y:S05]  /*1df0*/  @!P0 BRA `(.L_x_567) ;  /* 0x0000007000008947 */ /* 0x000fea0003800000 */
[----:B-----5:R-:W-:Y:S01]  /*1e00*/  PRMT R115, RZ, 0x7610, R40 ;  /* 0x00007610ff737816 */ /* 0x020fe20000000028 */
[----:B------:R-:W-:Y:S05]  /*1e10*/  BRA `(.L_x_567) ;  /* 0x0000005000007947 */ /* 0x000fea0003800000 */
.L_x_566:
[----:B-----5:R-:W-:-:S05]  /*1e20*/  PRMT R44, RZ, 0x7610, R36 ;  /* 0x00007610ff2c7816 */ /* 0x020fca0000000024 */
[----:B------:R-:W-:Y:S01]  /*1e30*/  FMUL.FTZ R115, R44, c[0x0][0x1ec] ;  /* 0x00007b002c737a20 */ /* 0x000fe20000410000 */
[----:B------:R-:W-:-:S03]  /*1e40*/  @P0 PRMT R44, RZ, 0x7610, R40 ;  /* 0x00007610ff2c0816 */ /* 0x000fc60000000028 */
[----:B------:R-:W-:-:S04]  /*1e50*/  FMUL.FTZ R115, R8, R115 ;  /* 0x0000007308737220 */ /* 0x000fc80000410000 */
[----:B------:R-:W-:Y:S02]  /*1e60*/  @P0 FADD.FTZ R115, R44, R115 ;  /* 0x000000732c730221 */ /* 0x000fe40000010000 */
.L_x_567:
[----:B------:R-:W-:Y:S05]  /*1e70*/  BSYNC B1 ;  /* 0x0000000000017941 */ /* 0x000fea0003800000 */
.L_x_565:
[----:B------:R-:W-:Y:S01]  /*1e80*/  BSSY B1, `(.L_x_568) ;  /* 0x000000b000017945 */ /* 0x000fe20003800000 */
[----:B------:R-:W-:Y:S05]  /*1e90*/  @P6 BRA `(.L_x_569) ;  /* 0x0000004000006947 */ /* 0x000fea0003800000 */
[----:B------:R-:W-:Y:S01]  /*1ea0*/  MOV R114, RZ ;  /* 0x000000ff00727202 */ /* 0x000fe20000000f00 */
[----:B------:R-:W-:Y:S05]  /*1eb0*/  @!P0 BRA `(.L_x_570) ;  /* 0x0000007000008947 */ /* 0x000fea0003800000 */
[----:B-----5:R-:W-:Y:S01]  /*1ec0*/  PRMT R114, RZ, 0x5410, R41 ;  /* 0x00005410ff727816 */ /* 0x020fe20000000029 */
[----:B------:R-:W-:Y:S05]  /*1ed0*/  BRA `(.L_x_570) ;  /* 0x0000005000007947 */ /* 0x000fea0003800000 */
.L_x_569:
[----:B-----5:R-:W-:Y:S02]  /*1ee0*/  PRMT R44, RZ, 0x5410, R37 ;  /* 0x00005410ff2c7816 */ /* 0x020fe40000000025 */
[----:B------:R-:W-:-:S03]  /*1ef0*/  @P0 PRMT R45, RZ, 0x5410, R41 ;  /* 0x00005410ff2d0816 */ /* 0x000fc60000000029 */
[----:B------:R-:W-:-:S04]  /*1f00*/  FMUL.FTZ R44, R44, c[0x0][0x1ec] ;  /* 0x00007b002c2c7a20 */ /* 0x000fc80000410000 */
[----:B------:R-:W-:-:S04]  /*1f10*/  FMUL.FTZ R114, R7, R44 ;  /* 0x0000002c07727220 */ /* 0x000fc80000410000 */
[----:B------:R-:W-:Y:S02]  /*1f20*/  @P0 FADD.FTZ R114, R45, R114 ;  /* 0x000000722d720221 */ /* 0x000fe40000010000 */
.L_x_570:
[----:B------:R-:W-:Y:S05]  /*1f30*/  BSYNC B1 ;  /* 0x0000000000017941 */ /* 0x000fea0003800000 */
.L_x_568:
[----:B------:R-:W-:Y:S01]  /*1f40*/  BSSY B1, `(.L_x_571) ;  /* 0x000000b000017945 */ /* 0x000fe20003800000 */
[----:B------:R-:W-:Y:S05]  /*1f50*/  @P6 BRA `(.L_x_572) ;  /* 0x0000004000006947 */ /* 0x000fea0003800000 */
[----:B------:R-:W-:Y:S01]  /*1f60*/  HFMA2.MMA R134, -RZ, RZ, 0, 0 ;  /* 0x00000000ff867435 */ /* 0x000fe200000001ff */
[----:B------:R-:W-:Y:S05]  /*1f70*/  @!P0 BRA `(.L_x_573) ;  /* 0x0000007000008947 */ /* 0x000fea0003800000 */
[----:B-----5:R-:W-:Y:S01]  /*1f80*/  PRMT R134, RZ, 0x7610, R41 ;  /* 0x00007610ff867816 */ /* 0x020fe20000000029 */
[----:B------:R-:W-:Y:S05]  /*1f90*/  BRA `(.L_x_573) ;  /* 0x0000005000007947 */ /* 0x000fea0003800000 */
.L_x_572:
[----:B-----5:R-:W-:-:S05]  /*1fa0*/  PRMT R44, RZ, 0x7610, R37 ;  /* 0x00007610ff2c7816 */ /* 0x020fca0000000025 */
[----:B------:R-:W-:-:S04]  /*1fb0*/  FMUL.FTZ R45, R44, c[0x0][0x1ec] ;  /* 0x00007b002c2d7a20 */ /* 0x000fc80000410000 */
[----:B------:R-:W-:Y:S01]  /*1fc0*/  FMUL.FTZ R134, R6, R45 ;  /* 0x0000002d06867220 */ /* 0x000fe20000410000 */
[----:B------:R-:W-:-:S05]  /*1fd0*/  @P0 PRMT R45, RZ, 0x7610, R41 ;  /* 0x00007610ff2d0816 */ /* 0x000fca0000000029 */
[----:B------:R-:W-:Y:S02]  /*1fe0*/  @P0 FADD.FTZ R134, R45, R134 ;  /* 0x000000862d860221 */ /* 0x000fe40000010000 */
.L_x_573:
[----:B------:R-:W-:Y:S05]  /*1ff0*/  BSYNC B1 ;  /* 0x0000000000017941 */ /* 0x000fea0003800000 */
.L_x_571:
[----:B------:R-:W-:Y:S01]  /*2000*/  BSSY B1, `(.L_x_574) ;  /* 0x000000b000017945 */ /* 0x000fe20003800000 */
[----:B------:R-:W-:Y:S05]  /*2010*/  @P6 BRA `(.L_x_575) ;  /* 0x0000004000006947 */ /* 0x000fea0003800000 */
[----:B------:R-:W-:Y:S01]  /*2020*/  MOV R135, RZ ;  /* 0x000000ff00877202 */ /* 0x000fe20000000f00 */
[----:B------:R-:W-:Y:S05]  /*2030*/  @!P0 BRA `(.L_x_576) ;  /* 0x0000007000008947 */ /* 0x000fea0003800000 */
[----:B-----5:R-:W-:Y:S01]  /*2040*/  PRMT R135, RZ, 0x5410, R42 ;  /* 0x00005410ff877816 */ /* 0x020fe2000000002a */
[----:B------:R-:W-:Y:S05]  /*2050*/  BRA `(.L_x_576) ;  /* 0x0000005000007947 */ /* 0x000fea0003800000 */
.L_x_575:
[----:B-----5:R-:W-:-:S05]  /*2060*/  PRMT R44, RZ, 0x5410, R38 ;  /* 0x00005410ff2c7816 */ /* 0x020fca0000000026 */
[----:B------:R-:W-:-:S04]  /*2070*/  FMUL.FTZ R44, R44, c[0x0][0x1ec] ;  /* 0x00007b002c2c7a20 */ /* 0x000fc80000410000 */
[----:B------:R-:W-:Y:S01]  /*2080*/  FMUL.FTZ R135, R5, R44 ;  /* 0x0000002c05877220 */ /* 0x000fe20000410000 */
[----:B------:R-:W-:-:S05]  /*2090*/  @P0 PRMT R44, RZ, 0x5410, R42 ;  /* 0x00005410ff2c0816 */ /* 0x000fca000000002a */
[----:B------:R-:W-:Y:S02]  /*20a0*/  @P0 FADD.FTZ R135, R44, R135 ;  /* 0x000000872c870221 */ /* 0x000fe40000010000 */
.L_x_576:
[----:B------:R-:W-:Y:S05]  /*20b0*/  BSYNC B1 ;  /* 0x0000000000017941 */ /* 0x000fea0003800000 */
.L_x_574:
[----:B------:R-:W-:Y:S01]  /*20c0*/  BSSY B1, `(.L_x_577) ;  /* 0x000000b000017945 */ /* 0x000fe20003800000 */
[----:B------:R-:W-:Y:S05]  /*20d0*/  @P6 BRA `(.L_x_578) ;  /* 0x0000004000006947 */ /* 0x000fea0003800000 */
[----:B------:R-:W-:Y:S01]  /*20e0*/  HFMA2.MMA R136, -RZ, RZ, 0, 0 ;  /* 0x00000000ff887435 */ /* 0x000fe200000001ff */
[----:B------:R-:W-:Y:S05]  /*20f0*/  @!P0 BRA `(.L_x_579) ;  /* 0x0000007000008947 */ /* 0x000fea0003800000 */
[----:B-----5:R-:W-:Y:S01]  /*2100*/  PRMT R136, RZ, 0x7610, R42 ;  /* 0x00007610ff887816 */ /* 0x020fe2000000002a */
[----:B------:R-:W-:Y:S05]  /*2110*/  BRA `(.L_x_579) ;  /* 0x0000005000007947 */ /* 0x000fea0003800000 */
.L_x_578:
[----:B-----5:R-:W-:-:S05]  /*2120*/  PRMT R44, RZ, 0x7610, R38 ;  /* 0x00007610ff2c7816 */ /* 0x020fca0000000026 */
[----:B------:R-:W-:-:S04]  /*2130*/  FMUL.FTZ R45, R44, c[0x0][0x1ec] ;  /* 0x00007b002c2d7a20 */ /* 0x000fc80000410000 */
[----:B------:R-:W-:Y:S01]  /*2140*/  FMUL.FTZ R136, R4, R45 ;  /* 0x0000002d04887220 */ /* 0x000fe20000410000 */
[----:B------:R-:W-:-:S05]  /*2150*/  @P0 PRMT R45, RZ, 0x7610, R42 ;  /* 0x00007610ff2d0816 */ /* 0x000fca000000002a */
[----:B------:R-:W-:Y:S02]  /*2160*/  @P0 FADD.FTZ R136, R45, R136 ;  /* 0x000000882d880221 */ /* 0x000fe40000010000 */
.L_x_579:
[----:B------:R-:W-:Y:S05]  /*2170*/  BSYNC B1 ;  /* 0x0000000000017941 */ /* 0x000fea0003800000 */
.L_x_577:
[----:B------:R-:W-:Y:S01]  /*2180*/  BSSY B1, `(.L_x_580) ;  /* 0x000000b000017945 */ /* 0x000fe20003800000 */
[----:B------:R-:W-:Y:S05]  /*2190*/  @P6 BRA `(.L_x_581) ;  /* 0x0000004000006947 */ /* 0x000fea0003800000 */
[----:B------:R-:W-:Y:S01]  /*21a0*/  MOV R137, RZ ;  /* 0x000000ff00897202 */ /* 0x000fe20000000f00 */
[----:B------:R-:W-:Y:S05]  /*21b0*/  @!P0 BRA `(.L_x_582) ;  /* 0x0000007000008947 */ /* 0x000fea0003800000 */
[----:B-----5:R-:W-:Y:S01]  /*21c0*/  PRMT R137, RZ, 0x5410, R43 ;  /* 0x00005410ff897816 */ /* 0x020fe2000000002b */
[----:B------:R-:W-:Y:S05]  /*21d0*/  BRA `(.L_x_582) ;  /* 0x0000005000007947 */ /* 0x000fea0003800000 */
.L_x_581:
[----:B-----5:R-:W-:-:S05]  /*21e0*/  PRMT R44, RZ, 0x5410, R39 ;  /* 0x00005410ff2c7816 */ /* 0x020fca0000000027 */
[----:B------:R-:W-:-:S04]  /*21f0*/  FMUL.FTZ R44, R44, c[0x0][0x1ec] ;  /* 0x00007b002c2c7a20 */ /* 0x000fc80000410000 */
[----:B------:R-:W-:Y:S01]  /*2200*/  FMUL.FTZ R137, R3, R44 ;  /* 0x0000002c03897220 */ /* 0x000fe20000410000 */
[----:B------:R-:W-:-:S05]  /*2210*/  @P0 PRMT R44, RZ, 0x5410, R43 ;  /* 0x00005410ff2c0816 */ /* 0x000fca000000002b */
[----:B------:R-:W-:Y:S02]  /*2220*/  @P0 FADD.FTZ R137, R44, R137 ;  /* 0x000000892c890221 */ /* 0x000fe40000010000 */
.L_x_582:
[----:B------:R-:W-:Y:S05]  /*2230*/  BSYNC B1 ;  /* 0x0000000000017941 */ /* 0x000fea0003800000 */
.L_x_580:
[----:B------:R-:W-:Y:S01]  /*2240*/  BSSY B1, `(.L_x_583) ;  /* 0x000000b000017945 */ /* 0x000fe20003800000 */
[----:B------:R-:W-:Y:S05]  /*2250*/  @P6 BRA `(.L_x_584) ;  /* 0x0000004000006947 */ /* 0x000fea0003800000 */
[----:B------:R-:W-:Y:S01]  /*2260*/  IMAD.MOV.U32 R138, RZ, RZ, RZ ;  /* 0x000000ffff8a7224 */ /* 0x000fe200078e00ff */
[----:B------:R-:W-:Y:S05]  /*2270*/  @!P0 BRA `(.L_x_585) ;  /* 0x0000007000008947 */ /* 0x000fea0003800000 */
[----:B-----5:R-:W-:Y:S01]  /*2280*/  PRMT R138, RZ, 0x7610, R43 ;  /* 0x00007610ff8a7816 */ /* 0x020fe2000000002b */
[----:B------:R-:W-:Y:S05]  /*2290*/  BRA `(.L_x_585) ;  /* 0x0000005000007947 */ /* 0x000fea0003800000 */
.L_x_584:
[----:B-----5:R-:W-:-:S05]  /*22a0*/  PRMT R44, RZ, 0x7610, R39 ;  /* 0x00007610ff2c7816 */ /* 0x020fca0000000027 */
[----:B------:R-:W-:-:S04]  /*22b0*/  FMUL.FTZ R45, R44, c[0x0][0x1ec] ;  /* 0x00007b002c2d7a20 */ /* 0x000fc80000410000 */
[----:B------:R-:W-:Y:S01]  /*22c0*/  FMUL.FTZ R138, R2, R45 ;  /* 0x0000002d028a7220 */ /* 0x000fe20000410000 */
[----:B------:R-:W-:-:S05]  /*22d0*/  @P0 PRMT R45, RZ, 0x7610, R43 ;  /* 0x00007610ff2d0816 */ /* 0x000fca000000002b */
[----:B------:R-:W-:Y:S02]  /*22e0*/  @P0 FADD.FTZ R138, R45, R138 ;  /* 0x0000008a2d8a0221 */ /* 0x000fe40000010000 */
.L_x_585:
[----:B------:R-:W-:Y:S05]  /*22f0*/  BSYNC B1 ;  /* 0x0000000000017941 */ /* 0x000fea0003800000 */
.L_x_583:
        /* <DEDUP_REMOVED lines=9> */
.L_x_561:
[----:B------:R-:W-:Y:S05]  /*2390*/  BSYNC B0 ;  /* 0x0000000000007941 */ /* 0x000fea0003800000 */
.L_x_560:
        /* <DEDUP_REMOVED lines=17> */
.L_x_589:
[----:B0----5:R-:W-:-:S05]  /*24b0*/  PRMT R44, RZ, 0x5410, R36 ;  /* 0x00005410ff2c7816 */ /* 0x021fca0000000024 */
[----:B------:R-:W-:Y:S01]  /*24c0*/  FMUL.FTZ R139, R44, c[0x0][0x1ec] ;  /* 0x00007b002c8b7a20 */ /* 0x000fe20000410000 */
[----:B------:R-:W-:-:S03]  /*24d0*/  @P0 PRMT R44, RZ, 0x5410, R40 ;  /* 0x00005410ff2c0816 */ /* 0x000fc60000000028 */
[----:B------:R-:W-:-:S04]  /*24e0*/  FMUL.FTZ R139, R0, R139 ;  /* 0x0000008b008b7220 */ /* 0x000fc80000410000 */
[----:B------:R-:W-:Y:S02]  /*24f0*/  @P0 FADD.FTZ R139, R44, R139 ;  /* 0x0000008b2c8b0221 */ /* 0x000fe40000010000 */
.L_x_590:
[----:B------:R-:W-:Y:S05]  /*2500*/  BSYNC B1 ;  /* 0x0000000000017941 */ /* 0x000fea0003800000 */
.L_x_588:
[----:B------:R-:W-:Y:S01]  /*2510*/  BSSY B1, `(.L_x_591) ;  /* 0x000000b000017945 */ /* 0x000fe20003800000 */
[----:B------:R-:W-:Y:S05]  /*2520*/  @P5 BRA `(.L_x_592) ;  /* 0x0000004000005947 */ /* 0x000fea0003800000 */
[----:B------:R-:W-:Y:S01]  /*2530*/  MOV R140, RZ ;  /* 0x000000ff008c7202 */ /* 0x000fe20000000f00 */
[----:B------:R-:W-:Y:S05]  /*2540*/  @!P0 BRA `(.L_x_593) ;  /* 0x0000007000008947 */ /* 0x000fea0003800000 */
[----:B-----5:R-:W-:Y:S01]  /*2550*/  PRMT R140, RZ, 0x7610, R40 ;  /* 0x00007610ff8c7816 */ /* 0x020fe20000000028 */
[----:B------:R-:W-:Y:S05]  /*2560*/  BRA `(.L_x_593) ;  /* 0x0000005000007947 */ /* 0x000fea0003800000 */
.L_x_592:
[----:B-----5:R-:W-:Y:S02]  /*2570*/  PRMT R44, RZ, 0x7610, R36 ;  /* 0x00007610ff2c7816 */ /* 0x020fe40000000024 */
[----:B------:R-:W-:-:S03]  /*2580*/  @P0 PRMT R45, RZ, 0x7610, R40 ;  /* 0x00007610ff2d0816 */ /* 0x000fc60000000028 */
[----:B------:R-:W-:-:S04]  /*2590*/  FMUL.FTZ R44, R44, c[0x0][0x1ec] ;  /* 0x00007b002c2c7a20 */ /* 0x000fc80000410000 */
[----:B------:R-:W-:-:S04]  /*25a0*/  FMUL.FTZ R140, R29, R44 ;  /* 0x0000002c1d8c7220 */ /* 0x000fc80000410000 */
[----:B------:R-:W-:Y:S02]  /*25b0*/  @P0 FADD.FTZ R140, R45, R140 ;  /* 0x0000008c2d8c0221 */ /* 0x000fe40000010000 */
.L_x_593:
[----:B------:R-:W-:Y:S05]  /*25c0*/  BSYNC B1 ;  /* 0x0000000000017941 */ /* 0x000fea0003800000 */
.L_x_591:
[----:B------:R-:W-:Y:S01]  /*25d0*/  BSSY B1, `(.L_x_594) ;  /* 0x000000b000017945 */ /* 0x000fe20003800000 */
[----:B------:R-:W-:Y:S05]  /*25e0*/  @P5 BRA `(.L_x_595) ;  /* 0x0000004000005947 */ /* 0x000fea0003800000 */
[----:B------:R-:W-:Y:S01]  /*25f0*/  IMAD.MOV.U32 R141, RZ, RZ, RZ ;  /* 0x000000ffff8d7224 */ /* 0x000fe200078e00ff */
[----:B------:R-:W-:Y:S05]  /*2600*/  @!P0 BRA `(.L_x_596) ;  /* 0x0000007000008947 */ /* 0x000fea0003800000 */
[----:B-----5:R-:W-:Y:S01]  /*2610*/  PRMT R141, RZ, 0x5410, R41 ;  /* 0x00005410ff8d7816 */ /* 0x020fe20000000029 */
[----:B------:R-:W-:Y:S05]  /*2620*/  BRA `(.L_x_596) ;  /* 0x0000005000007947 */ /* 0x000fea0003800000 */
.L_x_595:
[----:B-----5:R-:W-:-:S05]  /*2630*/  PRMT R44, RZ, 0x5410, R37 ;  /* 0x00005410ff2c7816 */ /* 0x020fca0000000025 */
[----:B------:R-:W-:Y:S01]  /*2640*/  FMUL.FTZ R141, R44, c[0x0][0x1ec] ;  /* 0x00007b002c8d7a20 */ /* 0x000fe20000410000 */
[----:B------:R-:W-:-:S03]  /*2650*/  @P0 PRMT R44, RZ, 0x5410, R41 ;  /* 0x00005410ff2c0816 */ /* 0x000fc60000000029 */
[----:B------:R-:W-:-:S04]  /*2660*/  FMUL.FTZ R141, R28, R141 ;  /* 0x0000008d1c8d7220 */ /* 0x000fc80000410000 */
[----:B------:R-:W-:Y:S02]  /*2670*/  @P0 FADD.FTZ R141, R44, R141 ;  /* 0x0000008d2c8d0221 */ /* 0x000fe40000010000 */
.L_x_596:
[----:B------:R-:W-:Y:S05]  /*2680*/  BSYNC B1 ;  /* 0x0000000000017941 */ /* 0x000fea0003800000 */
.L_x_594:
[----:B------:R-:W-:Y:S01]  /*2690*/  BSSY B1, `(.L_x_597) ;  /* 0x000000b000017945 */ /* 0x000fe20003800000 */
[----:B------:R-:W-:Y:S05]  /*26a0*/  @P5 BRA `(.L_x_598) ;  /* 0x0000004000005947 */ /* 0x000fea0003800000 */
[----:B------:R-:W-:Y:S01]  /*26b0*/  HFMA2.MMA R142, -RZ, RZ, 0, 0 ;  /* 0x00000000ff8e7435 */ /* 0x000fe200000001ff */
[----:B------:R-:W-:Y:S05]  /*26c0*/  @!P0 BRA `(.L_x_599) ;  /* 0x0000007000008947 */ /* 0x000fea0003800000 */
[----:B-----5:R-:W-:Y:S01]  /*26d0*/  PRMT R142, RZ, 0x7610, R41 ;  /* 0x00007610ff8e7816 */ /* 0x020fe20000000029 */
[----:B------:R-:W-:Y:S05]  /*26e0*/  BRA `(.L_x_599) ;  /* 0x0000005000007947 */ /* 0x000fea0003800000 */
.L_x_598:
[----:B-----5:R-:W-:Y:S02]  /*26f0*/  PRMT R44, RZ, 0x7610, R37 ;  /* 0x00007610ff2c7816 */ /* 0x020fe40000000025 */
[----:B------:R-:W-:-:S03]  /*2700*/  @P0 PRMT R45, RZ, 0x7610, R41 ;  /* 0x00007610ff2d0816 */ /* 0x000fc60000000029 */
[----:B------:R-:W-:-:S04]  /*2710*/  FMUL.FTZ R44, R44, c[0x0][0x1ec] ;  /* 0x00007b002c2c7a20 */ /* 0x000fc80000410000 */
[----:B------:R-:W-:-:S04]  /*2720*/  FMUL.FTZ R142, R31, R44 ;  /* 0x0000002c1f8e7220 */ /* 0x000fc80000410000 */
[----:B------:R-:W-:Y:S02]  /*2730*/  @P0 FADD.FTZ R142, R45, R142 ;  /* 0x0000008e2d8e0221 */ /* 0x000fe40000010000 */
.L_x_599:
[----:B------:R-:W-:Y:S05]  /*2740*/  BSYNC B1 ;  /* 0x0000000000017941 */ /* 0x000fea0003800000 */
.L_x_597:
[----:B------:R-:W-:Y:S01]  /*2750*/  BSSY B1, `(.L_x_600) ;  /* 0x000000b000017945 */ /* 0x000fe20003800000 */
[----:B------:R-:W-:Y:S05]  /*2760*/  @P5 BRA `(.L_x_601) ;  /* 0x0000004000005947 */ /* 0x000fea0003800000 */
[----:B------:R-:W-:Y:S01]  /*2770*/  MOV R143, RZ ;  /* 0x000000ff008f7202 */ /* 0x000fe20000000f00 */
[----:B------:R-:W-:Y:S05]  /*2780*/  @!P0 BRA `(.L_x_602) ;  /* 0x0000007000008947 */ /* 0x000fea0003800000 */
[----:B-----5:R-:W-:Y:S01]  /*2790*/  PRMT R143, RZ, 0x5410, R42 ;  /* 0x00005410ff8f7816 */ /* 0x020fe2000000002a */
[----:B------:R-:W-:Y:S05]  /*27a0*/  BRA `(.L_x_602) ;  /* 0x0000005000007947 */ /* 0x000fea0003800000 */
.L_x_601:
[----:B-----5:R-:W-:-:S05]  /*27b0*/  PRMT R44, RZ, 0x5410, R38 ;  /* 0x00005410ff2c7816 */ /* 0x020fca0000000026 */
[----:B------:R-:W-:Y:S01]  /*27c0*/  FMUL.FTZ R143, R44, c[0x0][0x1ec] ;  /* 0x00007b002c8f7a20 */ /* 0x000fe20000410000 */
[----:B------:R-:W-:-:S03]  /*27d0*/  @P0 PRMT R44, RZ, 0x5410, R42 ;  /* 0x00005410ff2c0816 */ /* 0x000fc6000000002a */
[----:B------:R-:W-:-:S04]  /*27e0*/  FMUL.FTZ R143, R30, R143 ;  /* 0x0000008f1e8f7220 */ /* 0x000fc80000410000 */
[----:B------:R-:W-:Y:S02]  /*27f0*/  @P0 FADD.FTZ R143, R44, R143 ;  /* 0x0000008f2c8f0221 */ /* 0x000fe40000010000 */
.L_x_602:
[----:B------:R-:W-:Y:S05]  /*2800*/  BSYNC B1 ;  /* 0x0000000000017941 */ /* 0x000fea0003800000 */
.L_x_600:
[----:B------:R-:W-:Y:S01]  /*2810*/  BSSY B1, `(.L_x_603) ;  /* 0x000000b000017945 */ /* 0x000fe20003800000 */
[----:B------:R-:W-:Y:S05]  /*2820*/  @P5 BRA `(.L_x_604) ;  /* 0x0000004000005947 */ /* 0x000fea0003800000 */
[----:B------:R-:W-:Y:S01]  /*2830*/  HFMA2.MMA R144, -RZ, RZ, 0, 0 ;  /* 0x00000000ff907435 */ /* 0x000fe200000001ff */
[----:B------:R-:W-:Y:S05]  /*2840*/  @!P0 BRA `(.L_x_605) ;  /* 0x0000007000008947 */ /* 0x000fea0003800000 */
[----:B-----5:R-:W-:Y:S01]  /*2850*/  PRMT R144, RZ, 0x7610, R42 ;  /* 0x00007610ff907816 */ /* 0x020fe2000000002a */
[----:B------:R-:W-:Y:S05]  /*2860*/  BRA `(.L_x_605) ;  /* 0x0000005000007947 */ /* 0x000fea0003800000 */
.L_x_604:
[----:B-----5:R-:W-:-:S05]  /*2870*/  PRMT R44, RZ, 0x7610, R38 ;  /* 0x00007610ff2c7816 */ /* 0x020fca0000000026 */
[----:B------:R-:W-:-:S04]  /*2880*/  FMUL.FTZ R45, R44, c[0x0][0x1ec] ;  /* 0x00007b002c2d7a20 */ /* 0x000fc80000410000 */
[----:B------:R-:W-:Y:S01]  /*2890*/  FMUL.FTZ R144, R34, R45 ;  /* 0x0000002d22907220 */ /* 0x000fe20000410000 */
[----:B------:R-:W-:-:S05]  /*28a0*/  @P0 PRMT R45, RZ, 0x7610, R42 ;  /* 0x00007610ff2d0816 */ /* 0x000fca000000002a */
[----:B------:R-:W-:Y:S02]  /*28b0*/  @P0 FADD.FTZ R144, R45, R144 ;  /* 0x000000902d900221 */ /* 0x000fe40000010000 */
.L_x_605:
[----:B------:R-:W-:Y:S05]  /*28c0*/  BSYNC B1 ;  /* 0x0000000000017941 */ /* 0x000fea0003800000 */
.L_x_603:
[----:B------:R-:W-:Y:S01]  /*28d0*/  BSSY B1, `(.L_x_606) ;  /* 0x000000b000017945 */ /* 0x000fe20003800000 */
[----:B------:R-:W-:Y:S05]  /*28e0*/  @P5 BRA `(.L_x_607) ;  /* 0x0000004000005947 */ /* 0x000fea0003800000 */
[----:B------:R-:W-:Y:S01]  /*28f0*/  MOV R145, RZ ;  /* 0x000000ff00917202 */ /* 0x000fe20000000f00 */
[----:B------:R-:W-:Y:S05]  /*2900*/  @!P0 BRA `(.L_x_608) ;  /* 0x0000007000008947 */ /* 0x000fea0003800000 */
[----:B-----5:R-:W-:Y:S01]  /*2910*/  PRMT R145, RZ, 0x5410, R43 ;  /* 0x00005410ff917816 */ /* 0x020fe2000000002b */
[----:B------:R-:W-:Y:S05]  /*2920*/  BRA `(.L_x_608) ;  /* 0x0000005000007947 */ /* 0x000fea0003800000 */
.L_x_607:
[----:B-----5:R-:W-:-:S05]  /*2930*/  PRMT R44, RZ, 0x5410, R39 ;  /* 0x00005410ff2c7816 */ /* 0x020fca0000000027 */
[----:B------:R-:W-:Y:S01]  /*2940*/  FMUL.FTZ R145, R44, c[0x0][0x1ec] ;  /* 0x00007b002c917a20 */ /* 0x000fe20000410000 */
[----:B------:R-:W-:-:S03]  /*2950*/  @P0 PRMT R44, RZ, 0x5410, R43 ;  /* 0x00005410ff2c0816 */ /* 0x000fc6000000002b */
[----:B------:R-:W-:-:S04]  /*2960*/  FMUL.FTZ R145, R32, R145 ;  /* 0x0000009120917220 */ /* 0x000fc80000410000 */
[----:B------:R-:W-:Y:S02]  /*2970*/  @P0 FADD.FTZ R145, R44, R145 ;  /* 0x000000912c910221 */ /* 0x000fe40000010000 */
.L_x_608:
[----:B------:R-:W-:Y:S05]  /*2980*/  BSYNC B1 ;  /* 0x0000000000017941 */ /* 0x000fea0003800000 */
.L_x_606:
[----:B------:R-:W-:Y:S01]  /*2990*/  BSSY B1, `(.L_x_609) ;  /* 0x000000b000017945 */ /* 0x000fe20003800000 */
[----:B------:R-:W-:Y:S05]  /*29a0*/  @P5 BRA `(.L_x_610) ;  /* 0x0000004000005947 */ /* 0x000fea0003800000 */
[----:B------:R-:W-:Y:S01]  /*29b0*/  HFMA2.MMA R146, -RZ, RZ, 0, 0 ;  /* 0x00000000ff927435 */ /* 0x000fe200000001ff */
[----:B------:R-:W-:Y:S05]  /*29c0*/  @!P0 BRA `(.L_x_611) ;  /* 0x0000007000008947 */ /* 0x000fea0003800000 */
[----:B-----5:R-:W-:Y:S01]  /*29d0*/  PRMT R146, RZ, 0x7610, R43 ;  /* 0x00007610ff927816 */ /* 0x020fe2000000002b */
[----:B------:R-:W-:Y:S05]  /*29e0*/  BRA `(.L_x_611) ;  /* 0x0000005000007947 */ /* 0x000fea0003800000 */
.L_x_610:
[----:B-----5:R-:W-:Y:S02]  /*29f0*/  PRMT R44, RZ, 0x7610, R39 ;  /* 0x00007610ff2c7816 */ /* 0x020fe40000000027 */
[----:B------:R-:W-:-:S03]  /*2a00*/  @P0 PRMT R45, RZ, 0x7610, R43 ;  /* 0x00007610ff2d0816 */ /* 0x000fc6000000002b */
[----:B------:R-:W-:-:S04]  /*2a10*/  FMUL.FTZ R44, R44, c[0x0][0x1ec] ;  /* 0x00007b002c2c7a20 */ /* 0x000fc80000410000 */
[----:B------:R-:W-:-:S04]  /*2a20*/  FMUL.FTZ R146, R35, R44 ;  /* 0x0000002c23927220 */ /* 0x000fc80000410000 */
[----:B------:R-:W-:Y:S02]  /*2a30*/  @P0 FADD.FTZ R146, R45, R146 ;  /* 0x000000922d920221 */ /* 0x000fe40000010000 */
.L_x_611:
[----:B------:R-:W-:Y:S05]  /*2a40*/  BSYNC B1 ;  /* 0x0000000000017941 */ /* 0x000fea0003800000 */
.L_x_609:
[----:B------:R-:W-:Y:S01]  /*2a50*/  IMAD.MOV.U32 R150, RZ, RZ, 0x10 ;  /* 0x00000010ff967424 */ /* 0x000fe200078e00ff */
[----:B------:R-:W-:Y:S02]  /*2a60*/  F2FP.BF16.PACK_AB R47, R146, R145 ;  /* 0x00000091922f723e */ /* 0x000fe400000010ff */
[----:B------:R-:W-:Y:S01]  /*2a70*/  F2FP.BF16.PACK_AB R46, R144, R143 ;  /* 0x0000008f902e723e */ /* 0x000fe200000010ff */
[----:B------:R-:W-:Y:S01]  /*2a80*/  IMAD.WIDE.U32 R150, R149, R150, c[0x0][0x188] ;  /* 0x0000620095967625 */ /* 0x000fe200078e0096 */
[----:B------:R-:W-:Y:S02]  /*2a90*/  F2FP.BF16.PACK_AB R45, R142, R141 ;  /* 0x0000008d8e2d723e */ /* 0x000fe400000010ff */
[----:B------:R-:W-:-:S05]  /*2aa0*/  F2FP.BF16.PACK_AB R44, R140, R139 ;  /* 0x0000008b8c2c723e */ /* 0x000fca00000010ff */
[----:B------:R0:W-:Y:S02]  /*2ab0*/  STG.E.128 [R150.64], R44 ;  /* 0x0000002c96007986 */ /* 0x0001e4000c101d04 */
.L_x_587:
[----:B------:R-:W-:Y:S05]  /*2ac0*/  BSYNC B0 ;  /* 0x0000000000007941 */ /* 0x000fea0003800000 */
.L_x_586:
        /* <DEDUP_REMOVED lines=42> */
.L_x_624:
        /* <DEDUP_REMOVED lines=85> */
.L_x_625:
[C---:B------:R-:W-:Y:S01]  /*32c0*/  LOP3.LUT P0, RZ, R27.reuse, 0x1f, RZ, 0xc0, !PT ;  /* 0x0000001f1bff7812 */ /* 0x040fe2000780c0ff */
        /* <DEDUP_REMOVED lines=10> */
[----:B------:R-:W-:Y:S02]  /*3370*/  @!P0 IADD3 R152, R149, R150, RZ ;  /* 0x0000009695988210 */ /* 0x000fe40007ffe0ff */
[----:B0-----:R-:W-:Y:S02]  /*3380*/  MOV R151, RZ ;  /* 0x000000ff00977202 */ /* 0x001fe40000000f00 */
[----:B------:R-:W-:Y:S01]  /*3390*/  @!P0 MOV R151, R106 ;  /* 0x0000006a00978202 */ /* 0x000fe20000000f00 */
[----:B------:R-:W-:Y:S01]  /*33a0*/  BSSY B0, `(.L_x_614) ;  /* 0x00000c5000007945 */ /* 0x000fe20003800000 */
[----:B------:R-:W-:Y:S02]  /*33b0*/  LOP3.LUT P5, RZ, R46, 0x1f, R27, 0xf8, !PT ;  /* 0x0000001f2eff7812 */ /* 0x000fe400078af81b */
[----:B------:R-:W-:Y:S01]  /*33c0*/  I2F R155, R151 ;  /* 0x00000097009b7306 */ /* 0x000fe20000201400 */
[----:B------:R-:W0:Y:S01]  /*33d0*/  SHFL.DOWN PT, R154, R151, 0x2, 0x1f ;  /* 0x08401f00979a7f89 */ /* 0x000e2200000e0000 */
[----:B------:R-:W-:-:S03]  /*33e0*/  MOV R46, c[0x0][0x1e0] ;  /* 0x00007800002e7a02 */ /* 0x000fc60000000f00 */
        /* <DEDUP_REMOVED lines=9> */
[----:B-1----:R-:W-:-:S02]  /*3480*/  FMUL.FTZ R157, R153, R154 ;  /* 0x0000009a999d7220 */ /* 0x002fc40000410000 */
[----:B------:R-:W-:Y:S02]  /*3490*/  FADD.FTZ R153, -R153, R44 ;  /* 0x0000002c99997221 */ /* 0x000fe40000010100 */
[----:B------:R-:W-:Y:S02]  /*34a0*/  FFMA.FTZ R157, R155, R44, R157 ;  /* 0x0000002c9b9d7223 */ /* 0x000fe4000001009d */
[----:B------:R-:W-:Y:S02]  /*34b0*/  FMUL.FTZ R153, R153, R153 ;  /* 0x0000009999997220 */ /* 0x000fe40000410000 */
[----:B0-----:R-:W-:Y:S02]  /*34c0*/  FMUL.FTZ R44, R150, R157 ;  /* 0x0000009d962c7220 */ /* 0x001fe40000410000 */
[----:B------:R-:W-:Y:S02]  /*34d0*/  FMUL.FTZ R153, R153, R155 ;  /* 0x0000009b99997220 */ /* 0x000fe40000410000 */
[----:B--2---:R-:W-:Y:S01]  /*34e0*/  FADD.FTZ R45, R152, R45 ;  /* 0x0000002d982d7221 */ /* 0x004fe20000010000 */
[----:B------:R-:W0:Y:S01]  /*34f0*/  SHFL.DOWN PT, R151, R44, 0x1, 0x1f ;  /* 0x08201f002c977f89 */ /* 0x000e2200000e0000 */
[----:B------:R-:W-:-:S02]  /*3500*/  FMUL.FTZ R153, R153, R154 ;  /* 0x0000009a99997220 */ /* 0x000fc40000410000 */
[----:B------:R-:W-:Y:S02]  /*3510*/  IMAD.IADD R154, R156, 0x1, R149 ;  /* 0x000000019c9a7824 */ /* 0x000fe400078e0295 */
[----:B------:R-:W-:Y:S01]  /*3520*/  FFMA.FTZ R45, R150, R153, R45 ;  /* 0x00000099962d7223 */ /* 0x000fe2000001002d */
[----:B------:R-:W1:Y:S04]  /*3530*/  I2F R149, R149 ;  /* 0x0000009500957306 */ /* 0x000e680000201400 */
[----:B------:R-:W2:Y:S04]  /*3540*/  SHFL.DOWN PT, R150, R45, 0x1, 0x1f ;  /* 0x08201f002d967f89 */ /* 0x000ea800000e0000 */
[----:B------:R-:W3:Y:S01]  /*3550*/  I2F R154, R154 ;  /* 0x0000009a009a7306 */ /* 0x000ee20000201400 */
[----:B0-----:R-:W-:-:S02]  /*3560*/  FADD.FTZ R153, R44, -R151 ;  /* 0x800000972c997221 */ /* 0x001fc40000010000 */
[----:B-1----:R-:W-:Y:S02]  /*3570*/  FMUL.FTZ R151, R151, R149 ;  /* 0x0000009597977220 */ /* 0x002fe40000410000 */
[----:B------:R-:W-:-:S03]  /*3580*/  FMUL.FTZ R156, R153, R153 ;  /* 0x00000099999c7220 */ /* 0x000fc60000410000 */
[----:B---3--:R-:W0:Y:S01]  /*3590*/  MUFU.RCP R152, R154 ;  /* 0x0000009a00987308 */ /* 0x008e220000001000 */
[C---:B------:R-:W-:Y:S02]  /*35a0*/  FFMA.FTZ R151, R47.reuse, R44, R151 ;  /* 0x0000002c2f977223 */ /* 0x040fe40000010097 */
[----:B------:R-:W-:Y:S02]  /*35b0*/  FMUL.FTZ R156, R47, R156 ;  /* 0x0000009c2f9c7220 */ /* 0x000fe40000410000 */
[----:B--2---:R-:W-:Y:S02]  /*35c0*/  FADD.FTZ R47, R45, R150 ;  /* 0x000000962d2f7221 */ /* 0x004fe40000010000 */
[----:B------:R-:W-:Y:S02]  /*35d0*/  FMUL.FTZ R156, R156, R149 ;  /* 0x000000959c9c7220 */ /* 0x000fe40000410000 */
[C---:B0-----:R-:W-:Y:S02]  /*35e0*/  FMUL.FTZ R151, R152.reuse, R151 ;  /* 0x0000009798977220 */ /* 0x041fe40000410000 */
[----:B------:R-:W-:-:S04]  /*35f0*/  FFMA.FTZ R156, R152, R156, R47 ;  /* 0x0000009c989c7223 */ /* 0x000fc8000001002f */
[----:B------:R-:W0:Y:S04]  /*3600*/  SHFL.IDX PT, R151, R151, RZ, 0x1f ;  /* 0x00001fff97977589 */ /* 0x000e2800000e0000 */
[----:B------:R-:W1:Y:S01]  /*3610*/  SHFL.IDX PT, R47, R156, RZ, 0x1f ;  /* 0x00001fff9c2f7589 */ /* 0x000e6200000e0000 */
[----:B0-----:R-:W-:-:S05]  /*3620*/  FMUL.FTZ R44, R151, R151 ;  /* 0x00000097972c7220 */ /* 0x001fca0000410000 */
[----:B------:R-:W-:Y:S01]  /*3630*/  FSEL R45, R44, RZ, P0 ;  /* 0x000000ff2c2d7208 */ /* 0x000fe20000000000 */
[----:B-1----:R-:W-:Y:S01]  /*3640*/  FFMA.FTZ R44, R47, R46, c[0x0][0x228] ;  /* 0x00008a002f2c7623 */ /* 0x002fe2000001002e */
[----:B------:R-:W-:-:S03]  /*3650*/  @!P5 LEA R46, P6, R108, c[0x0][0x1a0], 0x2 ;  /* 0x000068006c2eda11 */ /* 0x000fc600078c10ff */
[----:B------:R-:W-:Y:S01]  /*3660*/  FADD.FTZ R150, R44, R45 ;  /* 0x0000002d2c967221 */ /* 0x000fe20000010000 */
[C---:B------:R-:W-:Y:S02]  /*3670*/  @!P5 LEA.HI.X R47, R108.reuse, c[0x0][0x1a4], R148, 0x2, P6 ;  /* 0x000069006c2fda11 */ /* 0x040fe400030f1494 */
[----:B------:R-:W-:-:S03]  /*3680*/  @!P5 LEA R44, P6, R108, c[0x0][0x1a8], 0x2 ;  /* 0x00006a006c2cda11 */ /* 0x000fc600078c10ff */
[----:B------:R-:W0:Y:S01]  /*3690*/  MUFU.RSQ R150, R150 ;  /* 0x0000009600967308 */ /* 0x000e220000001400 */
[----:B------:R-:W-:Y:S01]  /*36a0*/  @!P5 LEA.HI.X R45, R108, c[0x0][0x1ac], R148, 0x2, P6 ;  /* 0x00006b006c2dda11 */ /* 0x000fe200030f1494 */
[----:B------:R1:W-:Y:S04]  /*36b0*/  @!P5 STG.E [R46.64], R151 ;  /* 0x000000972e00d986 */ /* 0x0003e8000c101904 */
[----:B0-----:R1:W-:Y:S01]  /*36c0*/  @!P5 STG.E [R44.64], R150 ;  /* 0x000000962c00d986 */ /* 0x0013e2000c101904 */
[----:B-----5:R-:W-:-:S13]  /*36d0*/  ISETP.GE.AND P5, PT, R147, 0x1, PT ;  /* 0x000000019300780c */ /* 0x020fda0003fa6270 */
[----:B------:R-:W-:Y:S05]  /*36e0*/  @!P5 BRA `(.L_x_615) ;  /* 0x000009000000d947 */ /* 0x000fea0003800000 */
[----:B-1----:R-:W-:Y:S01]  /*36f0*/  IADD3 R147, R147, -0x1, RZ ;  /* 0xffffffff93937810 */ /* 0x002fe20007ffe0ff */
[----:B------:R-:W-:Y:S01]  /*3700*/  BSSY B1, `(.L_x_616) ;  /* 0x0000028000017945 */ /* 0x000fe20003800000 */
[----:B------:R-:W-:Y:S02]  /*3710*/  LOP3.LUT R45, R27, 0x7f, RZ, 0xc0, !PT ;  /* 0x0000007f1b2d7812 */ /* 0x000fe400078ec0ff */
[----:B------:R-:W-:Y:S01]  /*3720*/  FSEL R151, R151, RZ, !P0 ;  /* 0x000000ff97977208 */ /* 0x000fe20004000000 */
[----:B------:R-:W-:-:S05]  /*3730*/  IMAD R147, R147, c[0x0][0x168], RZ ;  /* 0x00005a0093937a24 */ /* 0x000fca00078e02ff */
[----:B------:R-:W-:-:S04]  /*3740*/  SHF.R.S32.HI R44, RZ, 0x1f, R147 ;  /* 0x0000001fff2c7819 */ /* 0x000fc80000011493 */
[----:B------:R-:W-:-:S04]  /*3750*/  LEA.HI R44, R44, R147, RZ, 0x3 ;  /* 0x000000932c2c7211 */ /* 0x000fc800078f18ff */
[----:B------:R-:W-:Y:S01]  /*3760*/  LEA.HI.SX32 R147, R44, R45, 0x1d ;  /* 0x0000002d2c937211 */ /* 0x000fe200078feaff */
[----:B------:R-:W-:Y:S05]  /*3770*/  @!P1 BRA `(.L_x_617) ;  /* 0x0000020000009947 */ /* 0x000fea0003800000 */
[--C-:B------:R-:W-:Y:S01]  /*3780*/  FADD.FTZ R45, R132, -R151.reuse ;  /* 0x80000097842d7221 */ /* 0x100fe20000010000 */
[----:B------:R-:W-:Y:S01]  /*3790*/  HFMA2.MMA R152, -RZ, RZ, 0, 9.5367431640625e-07 ;  /* 0x00000010ff987435 */ /* 0x000fe200000001ff */
[--C-:B------:R-:W-:Y:S02]  /*37a0*/  FADD.FTZ R47, R131, -R151.reuse ;  /* 0x80000097832f7221 */ /* 0x100fe40000010000 */
[--C-:B------:R-:W-:Y:S02]  /*37b0*/  FADD.FTZ R149, R130, -R151.reuse ;  /* 0x8000009782957221 */ /* 0x100fe40000010000 */
[----:B------:R-:W-:Y:S02]  /*37c0*/  FADD.FTZ R153, R129, -R151 ;  /* 0x8000009781997221 */ /* 0x000fe40000010000 */
[C---:B------:R-:W-:Y:S02]  /*37d0*/  FMUL.FTZ R44, R150.reuse, R45 ;  /* 0x0000002d962c7220 */ /* 0x040fe40000410000 */
        /* <DEDUP_REMOVED lines=15> */
[----:B------:R-:W-:-:S02]  /*38d0*/  FADD.FTZ R47, R126, -R151 ;  /* 0x800000977e2f7221 */ /* 0x000fc40000010000 */
[----:B------:R-:W-:Y:S01]  /*38e0*/  FADD.FTZ R149, R125, -R151 ;  /* 0x800000977d957221 */ /* 0x000fe20000010000 */
[----:B------:R-:W-:Y:S01]  /*38f0*/  F2FP.BF16.PACK_AB R46, R155, R148 ;  /* 0x000000949b2e723e */ /* 0x000fe200000010ff */
[C---:B------:R-:W-:Y:S02]  /*3900*/  FMUL.FTZ R47, R150.reuse, R47 ;  /* 0x0000002f962f7220 */ /* 0x040fe40000410000 */
[----:B------:R-:W-:Y:S02]  /*3910*/  FMUL.FTZ R148, R150, R149 ;  /* 0x0000009596947220 */ /* 0x000fe40000410000 */
[----:B------:R-:W-:Y:S02]  /*3920*/  FFMA.FTZ R47, R62, R47, R66 ;  /* 0x0000002f3e2f7223 */ /* 0x000fe40000010042 */
[----:B------:R-:W-:-:S05]  /*3930*/  FFMA.FTZ R148, R71, R148, R75 ;  /* 0x0000009447947223 */ /* 0x000fca000001004b */
[----:B------:R-:W-:Y:S01]  /*3940*/  F2FP.BF16.PACK_AB R47, R148, R47 ;  /* 0x0000002f942f723e */ /* 0x000fe200000010ff */
[C---:B------:R-:W-:Y:S01]  /*3950*/  IMAD.WIDE.U32 R148, R147.reuse, R152, c[0x0][0x208] ;  /* 0x0000820093947625 */ /* 0x040fe200078e0098 */
[----:B------:R-:W-:-:S04]  /*3960*/  IADD3 R147, R147, 0x80, RZ ;  /* 0x0000008093937810 */ /* 0x000fc80007ffe0ff */
[----:B------:R0:W-:Y:S03]  /*3970*/  STG.E.128 [R148.64], R44 ;  /* 0x0000002c94007986 */ /* 0x0001e6000c101d04 */
.L_x_617:
[----:B------:R-:W-:Y:S05]  /*3980*/  BSYNC B1 ;  /* 0x0000000000017941 */ /* 0x000fea0003800000 */
.L_x_616:
[----:B------:R-:W-:Y:S01]  /*3990*/  BSSY B1, `(.L_x_618) ;  /* 0x0000022000017945 */ /* 0x000fe20003800000 */
[----:B------:R-:W-:Y:S05]  /*39a0*/  @!P2 BRA `(.L_x_619) ;  /* 0x000002000000a947 */ /* 0x000fea0003800000 */
[--C-:B0-----:R-:W-:Y:S01]  /*39b0*/  FADD.FTZ R45, R124, -R151.reuse ;  /* 0x800000977c2d7221 */ /* 0x101fe20000010000 */
[----:B------:R-:W-:Y:S01]  /*39c0*/  MOV R152, 0x10 ;  /* 0x0000001000987802 */ /* 0x000fe20000000f00 */
        /* <DEDUP_REMOVED lines=30> */
.L_x_619:
[----:B------:R-:W-:Y:S05]  /*3bb0*/  BSYNC B1 ;  /* 0x0000000000017941 */ /* 0x000fea0003800000 */
.L_x_618:
[----:B------:R-:W-:Y:S01]  /*3bc0*/  BSSY B1, `(.L_x_620) ;  /* 0x0000022000017945 */ /* 0x000fe20003800000 */
[----:B------:R-:W-:Y:S05]  /*3bd0*/  @!P3 BRA `(.L_x_621) ;  /* 0x000002000000b947 */ /* 0x000fea0003800000 */
[--C-:B0-----:R-:W-:Y:S01]  /*3be0*/  FADD.FTZ R45, R116, -R151.reuse ;  /* 0x80000097742d7221 */ /* 0x101fe20000010000 */
        /* <DEDUP_REMOVED lines=31> */
.L_x_621:
[----:B------:R-:W-:Y:S05]  /*3de0*/  BSYNC B1 ;  /* 0x0000000000017941 */ /* 0x000fea0003800000 */
.L_x_620:
        /* <DEDUP_REMOVED lines=19> */
[----:B------:R-:W-:Y:S01]  /*3f20*/  FFMA.FTZ R149, R97, R148, R109 ;  /* 0x0000009461957223 */ /* 0x000fe2000001006d */
[----:B------:R-:W-:Y:S01]  /*3f30*/  MOV R148, 0x10 ;  /* 0x0000001000947802 */ /* 0x000fe20000000f00 */
[----:B------:R-:W-:Y:S02]  /*3f40*/  FFMA.FTZ R46, R98, R155, R110 ;  /* 0x0000009b622e7223 */ /* 0x000fe4000001006e */
[----:B------:R-:W-:Y:S01]  /*3f50*/  FFMA.FTZ R159, R100, R159, R112 ;  /* 0x0000009f649f7223 */ /* 0x000fe20000010070 */
[----:B------:R-:W-:Y:S01]  /*3f60*/  F2FP.BF16.PACK_AB R44, R149, R44 ;  /* 0x0000002c952c723e */ /* 0x000fe200000010ff */
[----:B------:R-:W-:Y:S02]  /*3f70*/  FFMA.FTZ R152, R104, R151, R133 ;  /* 0x0000009768987223 */ /* 0x000fe40000010085 */
[----:B------:R-:W-:Y:S02]  /*3f80*/  FFMA.FTZ R157, R102, R157, R113 ;  /* 0x0000009d669d7223 */ /* 0x000fe40000010071 */
[----:B------:R-:W-:Y:S01]  /*3f90*/  FFMA.FTZ R150, R99, R150, R111 ;  /* 0x0000009663967223 */ /* 0x000fe2000001006f */
[----:B------:R-:W-:Y:S01]  /*3fa0*/  F2FP.BF16.PACK_AB R47, R152, R159 ;  /* 0x0000009f982f723e */ /* 0x000fe200000010ff */
[----:B------:R-:W-:Y:S01]  /*3fb0*/  IMAD.WIDE.U32 R148, R147, R148, c[0x0][0x208] ;  /* 0x0000820093947625 */ /* 0x000fe200078e0094 */
[----:B------:R-:W-:-:S02]  /*3fc0*/  F2FP.BF16.PACK_AB R46, R157, R46 ;  /* 0x0000002e9d2e723e */ /* 0x000fc400000010ff */
[----:B------:R-:W-:-:S05]  /*3fd0*/  F2FP.BF16.PACK_AB R45, R150, R45 ;  /* 0x0000002d962d723e */ /* 0x000fca00000010ff */
[----:B------:R0:W-:Y:S02]  /*3fe0*/  STG.E.128 [R148.64], R44 ;  /* 0x0000002c94007986 */ /* 0x0001e4000c101d04 */
.L_x_615:
[----:B-1----:R-:W-:Y:S05]  /*3ff0*/  BSYNC B0 ;  /* 0x0000000000007941 */ /* 0x002fea0003800000 */
.L_x_614:
[----:B------:R-:W-:Y:S02]  /*4000*/  IADD3 R108, R108, c[0x0][0x160], RZ ;  /* 0x000058006c6c7a10 */ /* 0x000fe40007ffe0ff */
[----:B------:R-:W-:Y:S02]  /*4010*/  LOP3.LUT P5, RZ, R107, 0xff, RZ, 0xc0, !PT ;  /* 0x000000ff6bff7812 */ /* 0x000fe400078ac0ff */
[----:B------:R-:W-:Y:S02]  /*4020*/  ISETP.GE.AND P0, PT, R108, c[0x0][0x164], PT ;  /* 0x000059006c007a0c */ /* 0x000fe40003f06270 */
[----:B------:R-:W-:-:S11]  /*4030*/  SEL R107, RZ, 0x1, P5 ;  /* 0x00000001ff6b7807 */ /* 0x000fd60002800000 */
[----:B0-----:R-:W-:Y:S01]  /*4040*/  @P0 CALL.REL.NOINC `(.L_x_622) ;  /* 0x0000001000000944 */ /* 0x001fe20003c00000 */
[----:B------:R-:W-:Y:S05]  /*4050*/  BRA `(.L_x_623) ;  /* 0xffffcc3000007947 */ /* 0x000fea000383ffff */
.L_x_622:
[----:B------:R-:W-:Y:S05]  /*4060*/  EXIT ;  /* 0x000000000000794d */ /* 0x000fea0003800000 */
.L_x_612:
[----:B------:R-:W-:Y:S01]  /*4070*/  HFMA2.MMA R150, -RZ, RZ, 0, 1.847743988037109375e-06 ;  /* 0x0000001fff967435 */ /* 0x000fe200000001ff */
[----:B------:R-:W-:Y:S01]  /*4080*/  IMAD.MOV.U32 R152, RZ, RZ, 0x1 ;  /* 0x00000001ff987424 */ /* 0x000fe200078e00ff */
[----:B------:R-:W-:Y:S02]  /*4090*/  MOV R153, 0xffffffff ;  /* 0xffffffff00997802 */ /* 0x000fe40000000f00 */
[----:B------:R-:W-:Y:S02]  /*40a0*/  MOV R46, 0x40c0 ;  /* 0x000040c0002e7802 */ /* 0x000fe40000000f00 */
[----:B-----5:R-:W-:Y:S05]  /*40b0*/  CALL.REL.NOINC `($__internal_6_$__cuda_sm70_shflsync_bfly_p) ;  /* 0x000007b000007944 */ /* 0x020fea0003c00000 */
[----:B-1----:R-:W-:Y:S01]  /*40c0*/  MOV R44, R152 ;  /* 0x00000098002c7202 */ /* 0x002fe20000000f00 */
[----:B0-----:R-:W-:Y:S05]  /*40d0*/  BRA `(.L_x_624) ;  /* 0xffffec9000007947 */ /* 0x001fea000383ffff */
.L_x_613:
[----:B------:R-:W-:Y:S01]  /*40e0*/  HFMA2.MMA R152, -RZ, RZ, 0, 1.1920928955078125e-07 ;  /* 0x00000002ff987435 */ /* 0x000fe200000001ff */
[----:B------:R-:W-:Y:S01]  /*40f0*/  MOV R150, 0x1f ;  /* 0x0000001f00967802 */ /* 0x000fe20000000f00 */
[----:B------:R-:W-:Y:S01]  /*4100*/  IMAD.MOV.U32 R153, RZ, RZ, -0x1 ;  /* 0xffffffffff997424 */ /* 0x000fe200078e00ff */
[----:B------:R-:W-:-:S03]  /*4110*/  MOV R46, 0x4130 ;  /* 0x00004130002e7802 */ /* 0x000fc60000000f00 */
[----:B-----5:R-:W-:Y:S05]  /*4120*/  CALL.REL.NOINC `($__internal_6_$__cuda_sm70_shflsync_bfly_p) ;  /* 0x0000074000007944 */ /* 0x020fea0003c00000 */
[----:B01----:R-:W-:Y:S01]  /*4130*/  FADD.FTZ R45, R45, R152 ;  /* 0x000000982d2d7221 */ /* 0x003fe20000010000 */
[----:B------:R-:W-:Y:S01]  /*4140*/  HFMA2.MMA R152, -RZ, RZ, 0, 2.384185791015625e-07 ;  /* 0x00000004ff987435 */ /* 0x000fe200000001ff */
[----:B------:R-:W-:-:S02]  /*4150*/  MOV R150, 0x1f ;  /* 0x0000001f00967802 */ /* 0x000fc40000000f00 */
[----:B------:R-:W-:Y:S02]  /*4160*/  MOV R153, 0xffffffff ;  /* 0xffffffff00997802 */ /* 0x000fe40000000f00 */
[----:B------:R-:W-:Y:S02]  /*4170*/  MOV R46, 0x4190 ;  /* 0x00004190002e7802 */ /* 0x000fe40000000f00 */
[----:B------:R-:W-:Y:S05]  /*4180*/  CALL.REL.NOINC `($__internal_6_$__cuda_sm70_shflsync_bfly_p) ;  /* 0x000006e000007944 */ /* 0x000fea0003c00000 */
[----:B01----:R-:W-:Y:S01]  /*4190*/  FADD.FTZ R45, R45, R152 ;  /* 0x000000982d2d7221 */ /* 0x003fe20000010000 */
[----:B------:R-:W-:Y:S01]  /*41a0*/  HFMA2.MMA R152, -RZ, RZ, 0, 4.76837158203125e-07 ;  /* 0x00000008ff987435 */ /* 0x000fe200000001ff */
[----:B------:R-:W-:Y:S01]  /*41b0*/  MOV R150, 0x1f ;  /* 0x0000001f00967802 */ /* 0x000fe20000000f00 */
[----:B------:R-:W-:Y:S01]  /*41c0*/  IMAD.MOV.U32 R153, RZ, RZ, -0x1 ;  /* 0xffffffffff997424 */ /* 0x000fe200078e00ff */
[----:B------:R-:W-:-:S03]  /*41d0*/  MOV R46, 0x41f0 ;  /* 0x000041f0002e7802 */ /* 0x000fc60000000f00 */
[----:B------:R-:W-:Y:S05]  /*41e0*/  CALL.REL.NOINC `($__internal_6_$__cuda_sm70_shflsync_bfly_p) ;  /* 0x0000068000007944 */ /* 0x000fea0003c00000 */
[----:B01----:R-:W-:Y:S01]  /*41f0*/  FADD.FTZ R45, R45, R152 ;  /* 0x000000982d2d7221 */ /* 0x003fe20000010000 */
[----:B------:R-:W-:Y:S01]  /*4200*/  HFMA2.MMA R152, -RZ, RZ, 0, 9.5367431640625e-07 ;  /* 0x00000010ff987435 */ /* 0x000fe200000001ff */
[----:B------:R-:W-:Y:S02]  /*4210*/  MOV R150, 0x1f ;  /* 0x0000001f00967802 */ /* 0x000fe40000000f00 */
[----:B------:R-:W-:-:S02]  /*4220*/  MOV R153, 0xffffffff ;  /* 0xffffffff00997802 */ /* 0x000fc40000000f00 */
[----:B------:R-:W-:Y:S02]  /*4230*/  MOV R46, 0x4250 ;  /* 0x00004250002e7802 */ /* 0x000fe40000000f00 */
[----:B------:R-:W-:Y:S05]  /*4240*/  CALL.REL.NOINC `($__internal_6_$__cuda_sm70_shflsync_bfly_p) ;  /* 0x0000062000007944 */ /* 0x000fea0003c00000 */
        /* <DEDUP_REMOVED lines=18> */
[----:B------:R-:W-:Y:S01]  /*4370*/  FFMA.FTZ R45, R150, R150, R45 ;  /* 0x00000096962d7223 */ /* 0x000fe2000001002d */
[----:B------:R-:W-:Y:S01]  /*4380*/  MOV R150, 0x1f ;  /* 0x0000001f00967802 */ /* 0x000fe20000000f00 */
[--C-:B------:R-:W-:Y:S02]  /*4390*/  FADD.FTZ R47, R123, -R44.reuse ;  /* 0x8000002c7b2f7221 */ /* 0x100fe40000010000 */
        /* <DEDUP_REMOVED lines=50> */
[----:B------:R-:W-:Y:S05]  /*46c0*/  CALL.REL.NOINC `($__internal_6_$__cuda_sm70_shflsync_bfly_p) ;  /* 0x000001a000007944 */ /* 0x000fea0003c00000 */
[----:B0-----:R-:W-:Y:S01]  /*46d0*/  HFMA2.MMA R150, -RZ, RZ, 0, 1.847743988037109375e-06 ;  /* 0x0000001fff967435 */ /* 0x001fe200000001ff */
[----:B-1----:R-:W-:Y:S01]  /*46e0*/  FADD.FTZ R45, R45, R152 ;  /* 0x000000982d2d7221 */ /* 0x002fe20000010000 */
[----:B------:R-:W-:Y:S01]  /*46f0*/  MOV R153, 0xffffffff ;  /* 0xffffffff00997802 */ /* 0x000fe20000000f00 */
[----:B------:R-:W-:Y:S01]  /*4700*/  IMAD.MOV.U32 R152, RZ, RZ, 0x2 ;  /* 0x00000002ff987424 */ /* 0x000fe200078e00ff */
[----:B------:R-:W-:Y:S02]  /*4710*/  MOV R46, 0x4730 ;  /* 0x00004730002e7802 */ /* 0x000fe40000000f00 */
[----:B------:R-:W-:Y:S05]  /*4720*/  CALL.REL.NOINC `($__internal_6_$__cuda_sm70_shflsync_bfly_p) ;  /* 0x0000014000007944 */ /* 0x000fea0003c00000 */
[----:B01----:R-:W-:Y:S01]  /*4730*/  FADD.FTZ R45, R45, R152 ;  /* 0x000000982d2d7221 */ /* 0x003fe20000010000 */
[----:B------:R-:W-:Y:S01]  /*4740*/  HFMA2.MMA R152, -RZ, RZ, 0, 2.384185791015625e-07 ;  /* 0x00000004ff987435 */ /* 0x000fe200000001ff */
[----:B------:R-:W-:Y:S02]  /*4750*/  MOV R150, 0x1f ;  /* 0x0000001f00967802 */ /* 0x000fe40000000f00 */
[----:B------:R-:W-:Y:S02]  /*4760*/  MOV R153, 0xffffffff ;  /* 0xffffffff00997802 */ /* 0x000fe40000000f00 */
[----:B------:R-:W-:-:S02]  /*4770*/  MOV R46, 0x4790 ;  /* 0x00004790002e7802 */ /* 0x000fc40000000f00 */
[----:B------:R-:W-:Y:S05]  /*4780*/  CALL.REL.NOINC `($__internal_6_$__cuda_sm70_shflsync_bfly_p) ;  /* 0x000000e000007944 */ /* 0x000fea0003c00000 */
[----:B01----:R-:W-:Y:S01]  /*4790*/  FADD.FTZ R45, R45, R152 ;  /* 0x000000982d2d7221 */ /* 0x003fe20000010000 */
[----:B------:R-:W-:Y:S01]  /*47a0*/  HFMA2.MMA R152, -RZ, RZ, 0, 4.76837158203125e-07 ;  /* 0x00000008ff987435 */ /* 0x000fe200000001ff */
[----:B------:R-:W-:Y:S01]  /*47b0*/  IMAD.MOV.U32 R150, RZ, RZ, 0x1f ;  /* 0x0000001fff967424 */ /* 0x000fe200078e00ff */
[----:B------:R-:W-:-:S02]  /*47c0*/  MOV R153, 0xffffffff ;  /* 0xffffffff00997802 */ /* 0x000fc40000000f00 */
[----:B------:R-:W-:Y:S02]  /*47d0*/  MOV R46, 0x47f0 ;  /* 0x000047f0002e7802 */ /* 0x000fe40000000f00 */
[----:B------:R-:W-:Y:S05]  /*47e0*/  CALL.REL.NOINC `($__internal_6_$__cuda_sm70_shflsync_bfly_p) ;  /* 0x0000008000007944 */ /* 0x000fea0003c00000 */
[----:B-1----:R-:W-:Y:S01]  /*47f0*/  FADD.FTZ R151, R45, R152 ;  /* 0x000000982d977221 */ /* 0x002fe20000010000 */
[----:B------:R-:W-:Y:S01]  /*4800*/  HFMA2.MMA R152, -RZ, RZ, 0, 9.5367431640625e-07 ;  /* 0x00000010ff987435 */ /* 0x000fe200000001ff */
[----:B0-----:R-:W-:Y:S02]  /*4810*/  MOV R150, 0x1f ;  /* 0x0000001f00967802 */ /* 0x001fe40000000f00 */
[----:B------:R-:W-:Y:S02]  /*4820*/  MOV R153, 0xffffffff ;  /* 0xffffffff00997802 */ /* 0x000fe40000000f00 */
[----:B------:R-:W-:Y:S02]  /*4830*/  MOV R45, R151 ;  /* 0x00000097002d7202 */ /* 0x000fe40000000f00 */
[----:B------:R-:W-:Y:S02]  /*4840*/  MOV R46, 0x4860 ;  /* 0x00004860002e7802 */ /* 0x000fe40000000f00 */
[----:B------:R-:W-:Y:S05]  /*4850*/  CALL.REL.NOINC `($__internal_6_$__cuda_sm70_shflsync_bfly_p) ;  /* 0x0000001000007944 */ /* 0x000fea0003c00000 */
[----:B01----:R-:W-:Y:S05]  /*4860*/  BRA `(.L_x_625) ;  /* 0xffffea5000007947 */ /* 0x003fea000383ffff */
        .weak           $__internal_6_$__cuda_sm70_shflsync_bfly_p
        .type           $__internal_6_$__cuda_sm70_shflsync_bfly_p,@function
        .size           $__internal_6_$__cuda_sm70_shflsync_bfly_p,(.L_x_29070 - $__internal_6_$__cuda_sm70_shflsync_bfly_p)
$__internal_6_$__cuda_sm70_shflsync_bfly_p:
[----:B------:R-:W-:Y:S01]  /*4870*/  HFMA2.MMA R47, -RZ, RZ, 0, 0 ;  /* 0x00000000ff2f7435 */ /* 0x000fe200000001ff */
[----:B------:R-:W-:Y:S04]  /*4880*/  WARPSYNC R153 ;  /* 0x0000009900007348 */ /* 0x000fe80003800000 */
[----:B------:R0:W1:Y:S01]  /*4890*/  SHFL.BFLY PT, R152, R45, R152, R150 ;  /* 0x0c0000982d987389 */ /* 0x00006200000e0096 */
[----:B------:R-:W-:Y:S05]  /*48a0*/  RET.REL.NODEC R46 `(_ZN10layer_norm13ln_fwd_kernelINS_13Kernel_traitsI13__nv_bfloat16S2_S2_S2_fjLj4096ELj1ELj1ELj4ELj16ENS_18Kernel_traits_baseILj4096ES2_S2_S2_S2_fjLj128EEEEELb0ELb1ELb1ELb0EEEvNS_9FwdParamsE) ;  /* 0xffffb7502e007950 */ /* 0x000fea0003c3ffff */
.L_x_626:
        /* <DEDUP_REMOVED lines=13> */
.L_x_29070:


//--------------------- .text._ZN10layer_norm13ln_fwd_kernelINS_13Kernel_traitsI13__nv_bfloat16S2_S2_S2_fjLj4096ELj1ELj1ELj4ELj16ENS_18Kernel_traits_baseILj4096ES2_S2_S2_S2_fjLj128EEEEELb0ELb1ELb1ELb1EEEvNS_9FwdParamsE --------------------------
	.section	.text._ZN10layer_norm13ln_fwd_kernelINS_13Kernel_traitsI13__nv_bfloat16S2_S2_S2_fjLj4096ELj1ELj1ELj4ELj16ENS_18Kernel_traits_baseILj4096ES2_S2_S2_S2_fjLj128EEEEELb0ELb1ELb1ELb1EEEvNS_9FwdParamsE,"ax",@progbits
	.sectioninfo	@"SHI_REGISTERS=168"
	.align	128
        .global         _ZN10layer_norm13ln_fwd_kernelINS_13Kernel_traitsI13__nv_bfloat16S2_S2_S2_fjLj4096ELj1ELj1ELj4ELj16ENS_18Kernel_traits_baseILj4096ES2_S2_S2_S2_fjLj128EEEEELb0ELb1ELb1ELb1EEEvNS_9FwdParamsE
        .type           _ZN10layer_norm13ln_fwd_kernelINS_13Kernel_traitsI13__nv_bfloat16S2_S2_S2_fjLj4096ELj1ELj1ELj4ELj16ENS_18Kernel_traits_baseILj4096ES2_S2_S2_S2_fjLj128EEEEELb0ELb1ELb1ELb1EEEvNS_9FwdParamsE,@function
        .size           _ZN10layer_norm13ln_fwd_kernelINS_13Kernel_traitsI13__nv_bfloat16S2_S2_S2_fjLj4096ELj1ELj1ELj4ELj16ENS_18Kernel_traits_baseILj4096ES2_S2_S2_S2_fjLj128EEEEELb0ELb1ELb1ELb1EEEvNS_9FwdParamsE,(.L_x_29071 - _ZN10layer_norm13ln_fwd_kernelINS_13Kernel_traitsI13__nv_bfloat16S2_S2_S2_fjLj4096ELj1ELj1ELj4ELj16ENS_18Kernel_traits_baseILj4096ES2_S2_S2_S2_fjLj128EEEEELb0ELb1ELb1ELb1EEEvNS_9FwdParamsE)
        .other          _ZN10layer_norm13ln_fwd_kernelINS_13Kernel_traitsI13__nv_bfloat16S2_S2_S2_fjLj4096ELj1ELj1ELj4ELj16ENS_18Kernel_traits_baseILj4096ES2_S2_S2_S2_fjLj128EEEEELb0ELb1ELb1ELb1EEEvNS_9FwdParamsE,@"STO_CUDA_ENTRY STV_DEFAULT"
_ZN10layer_norm13ln_fwd_kernelINS_13Kernel_traitsI13__nv_bfloat16S2_S2_S2_fjLj4096ELj1ELj1ELj4ELj16ENS_18Kernel_traits_baseILj4096ES2_S2_S2_S2_fjLj128EEEEELb0ELb1ELb1ELb1EEEvNS_9FwdParamsE:
.text._ZN10layer_norm13ln_fwd_kernelINS_13Kernel_traitsI13__nv_bfloat16S2_S2_S2_fjLj4096ELj1ELj1ELj4ELj16ENS_18Kernel_traits_baseILj4096ES2_S2_S2_S2_fjLj128EEEEELb0ELb1ELb1ELb1EEEvNS_9FwdParamsE:
        /* <DEDUP_REMOVED lines=29> */
[----:B------:R1:W3:Y:S04]  /*01d0*/  LDG.E.128 R52, [R2.64] ;  /* 0x0000000402347981 */ /* 0x0002e8000c1e1d00 */
[----:B------:R1:W3:Y:S01]  /*01e0*/  LDG.E.128 R56, [R2.64+0x800] ;  /* 0x0008000402387981 */ /* 0x0002e2000c1e1d00 */
[----:B-----5:R-:W-:Y:S01]  /*01f0*/  @!P0 CS2R R8, SRZ ;  /* 0x0000000000088805 */ /* 0x020fe2000001ff00 */
[----:B------:R-:W-:Y:S01]  /*0200*/  @!P0 CS2R R28, SRZ ;  /* 0x00000000001c8805 */ /* 0x000fe2000001ff00 */
[----:B------:R-:W-:Y:S01]  /*0210*/  @!P0 CS2R R10, SRZ ;  /* 0x00000000000a8805 */ /* 0x000fe2000001ff00 */
[----:B------:R-:W-:Y:S01]  /*0220*/  @!P0 CS2R R30, SRZ ;  /* 0x00000000001e8805 */ /* 0x000fe2000001ff00 */
[----:B------:R-:W-:Y:S01]  /*0230*/  @!P0 CS2R R32, SRZ ;  /* 0x0000000000208805 */ /* 0x000fe2000001ff00 */
[----:B------:R-:W-:Y:S01]  /*0240*/  @!P0 CS2R R68, SRZ ;  /* 0x0000000000448805 */ /* 0x000fe2000001ff00 */
[----:B------:R-:W-:Y:S01]  /*0250*/  @!P0 CS2R R70, SRZ ;  /* 0x0000000000468805 */ /* 0x000fe2000001ff00 */
[----:B------:R-:W-:Y:S01]  /*0260*/  @!P0 CS2R R34, SRZ ;  /* 0x0000000000228805 */ /* 0x000fe2000001ff00 */
        /* <DEDUP_REMOVED lines=17> */
[--C-:B-1----:R-:W-:Y:S02]  /*0380*/  PRMT R3, RZ, 0x5410, R31.reuse ;  /* 0x00005410ff037816 */ /* 0x102fe4000000001f */
        /* <DEDUP_REMOVED lines=18> */
[----:B------:R-:W-:Y:S02]  /*04b0*/  LOP3.LUT R122, R122, 0x3, RZ, 0xc0, !PT ;  /* 0x000000037a7a7812 */ /* 0x000fe400078ec0ff */
[----:B------:R-:W-:Y:S01]  /*04c0*/  IADD3 R119, R124, 0x4, RZ ;  /* 0x000000047c777810 */ /* 0x000fe20007ffe0ff */
[----:B------:R-:W-:Y:S01]  /*04d0*/  ULDC.U8 UR6, c[0x0][0x1f0] ;  /* 0x00007c0000067ab9 */ /* 0x000fe20000000000 */
[----:B--2---:R-:W-:-:S02]  /*04e0*/  PRMT R33, RZ, 0x5410, R36 ;  /* 0x00005410ff217816 */ /* 0x004fc40000000024 */
[----:B------:R-:W-:Y:S02]  /*04f0*/  PRMT R68, RZ, 0x7610, R36 ;  /* 0x00007610ff447816 */ /* 0x000fe40000000024 */
[----:B------:R-:W-:Y:S02]  /*0500*/  PRMT R69, RZ, 0x5410, R37 ;  /* 0x00005410ff457816 */ /* 0x000fe40000000025 */
[--C-:B----4-:R-:W-:Y:S02]  /*0510*/  PRMT R118, RZ, 0x5410, R62.reuse ;  /* 0x00005410ff767816 */ /* 0x110fe4000000003e */
[----:B------:R-:W-:Y:S02]  /*0520*/  PRMT R117, RZ, 0x7610, R62 ;  /* 0x00007610ff757816 */ /* 0x000fe4000000003e */
[--C-:B------:R-:W-:Y:S02]  /*0530*/  PRMT R62, RZ, 0x5410, R63.reuse ;  /* 0x00005410ff3e7816 */ /* 0x100fe4000000003f */
[----:B------:R-:W-:-:S02]  /*0540*/  PRMT R125, RZ, 0x7610, R63 ;  /* 0x00007610ff7d7816 */ /* 0x000fc4000000003f */
[--C-:B------:R-:W-:Y:S02]  /*0550*/  PRMT R116, RZ, 0x5410, R60.reuse ;  /* 0x00005410ff747816 */ /* 0x100fe4000000003c */
[----:B------:R-:W-:Y:S02]  /*0560*/  PRMT R115, RZ, 0x7610, R60 ;  /* 0x00007610ff737816 */ /* 0x000fe4000000003c */
[--C-:B---3--:R-:W-:Y:S02]  /*0570*/  PRMT R63, RZ, 0x5410, R64.reuse ;  /* 0x00005410ff3f7816 */ /* 0x108fe40000000040 */
[----:B------:R-:W-:Y:S02]  /*0580*/  PRMT R127, RZ, 0x7610, R64 ;  /* 0x00007610ff7f7816 */ /* 0x000fe40000000040 */
[----:B------:R-:W-:Y:S02]  /*0590*/  PRMT R60, RZ, 0x5410, R61 ;  /* 0x00005410ff3c7816 */ /* 0x000fe4000000003d */
[----:B------:R-:W-:-:S02]  /*05a0*/  PRMT R64, RZ, 0x5410, R65 ;  /* 0x00005410ff407816 */ /* 0x000fc40000000041 */
[--C-:B------:R-:W-:Y:S02]  /*05b0*/  PRMT R126, RZ, 0x5410, R66.reuse ;  /* 0x00005410ff7e7816 */ /* 0x100fe40000000042 */
        /* <DEDUP_REMOVED lines=50> */
.L_x_728:
[----:B------:R-:W-:-:S05]  /*08e0*/  MOV R56, 0x4 ;  /* 0x0000000400387802 */ /* 0x000fca0000000f00 */
[----:B------:R-:W-:-:S05]  /*08f0*/  IMAD.WIDE R44, R123, R56, c[0x0][0x1d0] ;  /* 0x000074007b2c7625 */ /* 0x000fca00078e0238 */
[----:B------:R0:W2:Y:S01]  /*0900*/  LDG.E R50, [R44.64] ;  /* 0x000000042c327981 */ /* 0x0000a2000c1e1900 */
[----:B------:R-:W-:Y:S01]  /*0910*/  ISETP.NE.U32.AND P0, PT, RZ, c[0x0][0x180], PT ;  /* 0x00006000ff007a0c */ /* 0x000fe20003f05070 */
[C---:B------:R-:W-:Y:S01]  /*0920*/  IMAD R46, R123.reuse, c[0x0][0x168], RZ ;  /* 0x00005a007b2e7a24 */ /* 0x040fe200078e02ff */
[----:B------:R-:W-:Y:S01]  /*0930*/  MOV R134, RZ ;  /* 0x000000ff00867202 */ /* 0x000fe20000000f00 */
[----:B------:R-:W-:Y:S01]  /*0940*/  IMAD.WIDE R56, R123, R56, c[0x0][0x1d8] ;  /* 0x000076007b387625 */ /* 0x000fe200078e0238 */
[----:B------:R-:W-:-:S05]  /*0950*/  ISETP.NE.AND.EX P0, PT, RZ, c[0x0][0x184], PT, P0 ;  /* 0x00006100ff007a0c */ /* 0x000fca0003f05300 */
[----:B------:R1:W5:Y:S08]  /*0960*/  LDG.E R56, [R56.64] ;  /* 0x0000000438387981 */ /* 0x000370000c1e1900 */
[----:B0-----:R-:W-:Y:S02]  /*0970*/  @P0 MOV R45, 0x10 ;  /* 0x00000010002d0802 */ /* 0x001fe40000000f00 */
[----:B--2---:R-:W-:-:S13]  /*0980*/  ISETP.GE.AND P1, PT, R50, 0x1, PT ;  /* 0x000000013200780c */ /* 0x004fda0003f26270 */
[----:B------:R-:W-:-:S05]  /*0990*/  @P1 IADD3 R47, R50, -0x1, RZ ;  /* 0xffffffff322f1810 */ /* 0x000fca0007ffe0ff */
[----:B------:R-:W-:Y:S01]  /*09a0*/  @P1 IMAD R48, R47, c[0x0][0x168], RZ ;  /* 0x00005a002f301a24 */ /* 0x000fe200078e02ff */
[----:B------:R-:W-:-:S04]  /*09b0*/  SHF.R.S32.HI R47, RZ, 0x1f, R46 ;  /* 0x0000001fff2f7819 */ /* 0x000fc8000001142e */
[----:B------:R-:W-:Y:S02]  /*09c0*/  @P1 SHF.R.S32.HI R49, RZ, 0x1f, R48 ;  /* 0x0000001fff311819 */ /* 0x000fe40000011430 */
[----:B------:R-:W-:Y:S02]  /*09d0*/  LEA.HI R47, R47, R46, RZ, 0x3 ;  /* 0x0000002e2f2f7211 */ /* 0x000fe400078f18ff */
[----:B------:R-:W-:Y:S02]  /*09e0*/  @P1 LEA.HI R49, R49, R48, RZ, 0x3 ;  /* 0x0000003031311211 */ /* 0x000fe400078f18ff */
[-C--:B------:R-:W-:Y:S02]  /*09f0*/  LEA.HI.SX32 R136, R47, R26.reuse, 0x1d ;  /* 0x0000001a2f887211 */ /* 0x080fe400078feaff */
[----:B------:R-:W-:Y:S02]  /*0a00*/  @P1 LEA.HI.SX32 R134, R49, R26, 0x1d ;  /* 0x0000001a31861211 */ /* 0x000fe400078feaff */
[----:B------:R-:W-:Y:S01]  /*0a10*/  @P1 MOV R47, 0x10 ;  /* 0x00000010002f1802 */ /* 0x000fe20000000f00 */
[----:B------:R-:W-:-:S04]  /*0a20*/  @P0 IMAD.WIDE.U32 R44, R136, R45, c[0x0][0x180] ;  /* 0x00006000882c0625 */ /* 0x000fc800078e002d */
[----:B------:R-:W-:Y:S01]  /*0a30*/  @P1 IMAD.WIDE.U32 R46, R134, R47, c[0x0][0x170] ;  /* 0x00005c00862e1625 */ /* 0x000fe200078e002f */
[----:B------:R1:W5:Y:S04]  /*0a40*/  @P0 LDG.E.128 R36, [R44.64] ;  /* 0x000000042c240981 */ /* 0x000368000c1e1d00 */
[----:B------:R1:W5:Y:S01]  /*0a50*/  @P1 LDG.E.128 R40, [R46.64] ;  /* 0x000000042e281981 */ /* 0x000362000c1e1d00 */
[----:B------:R-:W-:Y:S01]  /*0a60*/  ISETP.GT.AND P2, PT, R50, RZ, PT ;  /* 0x000000ff3200720c */ /* 0x000fe20003f44270 */
[----:B------:R-:W-:Y:S01]  /*0a70*/  BSSY B0, `(.L_x_627) ;  /* 0x000000c000007945 */ /* 0x000fe20003800000 */
[----:B------:R-:W-:-:S11]  /*0a80*/  SHF.R.S32.HI R54, RZ, 0x1f, R123 ;  /* 0x0000001fff367819 */ /* 0x000fd6000001147b */
[----:B------:R-:W-:Y:S05]  /*0a90*/  @P2 BRA `(.L_x_628) ;  /* 0x0000004000002947 */ /* 0x000fea0003800000 */
[----:B-1----:R-:W-:Y:S01]  /*0aa0*/  HFMA2.MMA R139, -RZ, RZ, 0, 0 ;  /* 0x00000000ff8b7435 */ /* 0x002fe200000001ff */
[----:B------:R-:W-:Y:S05]  /*0ab0*/  @!P0 BRA `(.L_x_629) ;  /* 0x0000007000008947 */ /* 0x000fea0003800000 */
[----:B-----5:R-:W-:Y:S01]  /*0ac0*/  PRMT R139, RZ, 0x5410, R36 ;  /* 0x00005410ff8b7816 */ /* 0x020fe20000000024 */
[----:B------:R-:W-:Y:S05]  /*0ad0*/  BRA `(.L_x_629) ;  /* 0x0000005000007947 */ /* 0x000fea0003800000 */
.L_x_628:
[----:B-1---5:R-:W-:-:S05]  /*0ae0*/  PRMT R44, RZ, 0x5410, R40 ;  /* 0x00005410ff2c7816 */ /* 0x022fca0000000028 */
[----:B------:R-:W-:-:S04]  /*0af0*/  FMUL.FTZ R44, R44, c[0x0][0x1ec] ;  /* 0x00007b002c2c7a20 */ /* 0x000fc80000410000 */
[----:B------:R-:W-:Y:S01]  /*0b00*/  FMUL.FTZ R139, R33, R44 ;  /* 0x0000002c218b7220 */ /* 0x000fe20000410000 */
[----:B------:R-:W-:-:S05]  /*0b10*/  @P0 PRMT R44, RZ, 0x5410, R36 ;  /* 0x00005410ff2c0816 */ /* 0x000fca0000000024 */
[----:B------:R-:W-:Y:S02]  /*0b20*/  @P0 FADD.FTZ R139, R139, R44 ;  /* 0x0000002c8b8b0221 */ /* 0x000fe40000010000 */
.L_x_629:
[----:B------:R-:W-:Y:S05]  /*0b30*/  BSYNC B0 ;  /* 0x0000000000007941 */ /* 0x000fea0003800000 */
.L_x_627:
[----:B------:R-:W-:Y:S01]  /*0b40*/  BSSY B0, `(.L_x_630) ;  /* 0x000000b000007945 */ /* 0x000fe20003800000 */
[----:B------:R-:W-:Y:S05]  /*0b50*/  @P2 BRA `(.L_x_631) ;  /* 0x0000004000002947 */ /* 0x000fea0003800000 */
[----:B------:R-:W-:Y:S01]  /*0b60*/  MOV R137, RZ ;  /* 0x000000ff00897202 */ /* 0x000fe20000000f00 */
[----:B------:R-:W-:Y:S05]  /*0b70*/  @!P0 BRA `(.L_x_632) ;  /* 0x0000007000008947 */ /* 0x000fea0003800000 */
[----:B-----5:R-:W-:Y:S01]  /*0b80*/  PRMT R137, RZ, 0x7610, R36 ;  /* 0x00007610ff897816 */ /* 0x020fe20000000024 */
[----:B------:R-:W-:Y:S05]  /*0b90*/  BRA `(.L_x_632) ;  /* 0x0000005000007947 */ /* 0x000fea0003800000 */
.L_x_631:
[----:B-----5:R-:W-:-:S05]  /*0ba0*/  PRMT R44, RZ, 0x7610, R40 ;  /* 0x00007610ff2c7816 */ /* 0x020fca0000000028 */
[----:B------:R-:W-:Y:S01]  /*0bb0*/  FMUL.FTZ R137, R44, c[0x0][0x1ec] ;  /* 0x00007b002c897a20 */ /* 0x000fe20000410000 */
[----:B------:R-:W-:-:S03]  /*0bc0*/  @P0 PRMT R44, RZ, 0x7610, R36 ;  /* 0x00007610ff2c0816 */ /* 0x000fc60000000024 */
[----:B------:R-:W-:-:S04]  /*0bd0*/  FMUL.FTZ R137, R68, R137 ;  /* 0x0000008944897220 */ /* 0x000fc80000410000 */
[----:B------:R-:W-:Y:S02]  /*0be0*/  @P0 FADD.FTZ R137, R137, R44 ;  /* 0x0000002c89890221 */ /* 0x000fe40000010000 */
.L_x_632:
[----:B------:R-:W-:Y:S05]  /*0bf0*/  BSYNC B0 ;  /* 0x0000000000007941 */ /* 0x000fea0003800000 */
.L_x_630:
[----:B------:R-:W-:Y:S01]  /*0c00*/  BSSY B0, `(.L_x_633) ;  /* 0x000000b000007945 */ /* 0x000fe20003800000 */
[----:B------:R-:W-:Y:S05]  /*0c10*/  @P2 BRA `(.L_x_634) ;  /* 0x0000004000002947 */ /* 0x000fea0003800000 */
[----:B------:R-:W-:Y:S01]  /*0c20*/  HFMA2.MMA R135, -RZ, RZ, 0, 0 ;  /* 0x00000000ff877435 */ /* 0x000fe200000001ff */
[----:B------:R-:W-:Y:S05]  /*0c30*/  @!P0 BRA `(.L_x_635) ;  /* 0x0000007000008947 */ /* 0x000fea0003800000 */
[----:B-----5:R-:W-:Y:S01]  /*0c40*/  PRMT R135, RZ, 0x5410, R37 ;  /* 0x00005410ff877816 */ /* 0x020fe20000000025 */
[----:B------:R-:W-:Y:S05]  /*0c50*/  BRA `(.L_x_635) ;  /* 0x0000005000007947 */ /* 0x000fea0003800000 */
.L_x_634:
[----:B-----5:R-:W-:-:S05]  /*0c60*/  PRMT R44, RZ, 0x5410, R41 ;  /* 0x00005410ff2c7816 */ /* 0x020fca0000000029 */
[----:B------:R-:W-:-:S04]  /*0c70*/  FMUL.FTZ R44, R44, c[0x0][0x1ec] ;  /* 0x00007b002c2c7a20 */ /* 0x000fc80000410000 */
[----:B------:R-:W-:Y:S01]  /*0c80*/  FMUL.FTZ R135, R69, R44 ;  /* 0x0000002c45877220 */ /* 0x000fe20000410000 */
[----:B------:R-:W-:-:S05]  /*0c90*/  @P0 PRMT R44, RZ, 0x5410, R37 ;  /* 0x00005410ff2c0816 */ /* 0x000fca0000000025 */
[----:B------:R-:W-:Y:S02]  /*0ca0*/  @P0 FADD.FTZ R135, R135, R44 ;  /* 0x0000002c87870221 */ /* 0x000fe40000010000 */
.L_x_635:
[----:B------:R-:W-:Y:S05]  /*0cb0*/  BSYNC B0 ;  /* 0x0000000000007941 */ /* 0x000fea0003800000 */
.L_x_633:
[----:B------:R-:W-:Y:S01]  /*0cc0*/  BSSY B0, `(.L_x_636) ;  /* 0x000000b000007945 */ /* 0x000fe20003800000 */
[----:B------:R-:W-:Y:S05]  /*0cd0*/  @P2 BRA `(.L_x_637) ;  /* 0x0000004000002947 */ /* 0x000fea0003800000 */
[----:B------:R-:W-:Y:S01]  /*0ce0*/  MOV R133, RZ ;  /* 0x000000ff00857202 */ /* 0x000fe20000000f00 */
[----:B------:R-:W-:Y:S05]  /*0cf0*/  @!P0 BRA `(.L_x_638) ;  /* 0x0000007000008947 */ /* 0x000fea0003800000 */
[----:B-----5:R-:W-:Y:S01]  /*0d00*/  PRMT R133, RZ, 0x7610, R37 ;  /* 0x00007610ff857816 */ /* 0x020fe20000000025 */
[----:B------:R-:W-:Y:S05]  /*0d10*/  BRA `(.L_x_638) ;  /* 0x0000005000007947 */ /* 0x000fea0003800000 */
.L_x_637:
[----:B-----5:R-:W-:-:S05]  /*0d20*/  PRMT R44, RZ, 0x7610, R41 ;  /* 0x00007610ff2c7816 */ /* 0x020fca0000000029 */
[----:B------:R-:W-:-:S04]  /*0d30*/  FMUL.FTZ R44, R44, c[0x0][0x1ec] ;  /* 0x00007b002c2c7a20 */ /* 0x000fc80000410000 */
[----:B------:R-:W-:Y:S01]  /*0d40*/  FMUL.FTZ R133, R71, R44 ;  /* 0x0000002c47857220 */ /* 0x000fe20000410000 */
[----:B------:R-:W-:-:S05]  /*0d50*/  @P0 PRMT R44, RZ, 0x7610, R37 ;  /* 0x00007610ff2c0816 */ /* 0x000fca0000000025 */
[----:B------:R-:W-:Y:S02]  /*0d60*/  @P0 FADD.FTZ R133, R133, R44 ;  /* 0x0000002c85850221 */ /* 0x000fe40000010000 */
.L_x_638:
[----:B------:R-:W-:Y:S05]  /*0d70*/  BSYNC B0 ;  /* 0x0000000000007941 */ /* 0x000fea0003800000 */
.L_x_636:
[----:B------:R-:W-:Y:S01]  /*0d80*/  BSSY B0, `(.L_x_639) ;  /* 0x000000b000007945 */ /* 0x000fe20003800000 */
[----:B------:R-:W-:Y:S05]  /*0d90*/  @P2 BRA `(.L_x_640) ;  /* 0x0000004000002947 */ /* 0x000fea0003800000 */
[----:B------:R-:W-:Y:S01]  /*0da0*/  HFMA2.MMA R67, -RZ, RZ, 0, 0 ;  /* 0x00000000ff437435 */ /* 0x000fe200000001ff */
[----:B------:R-:W-:Y:S05]  /*0db0*/  @!P0 BRA `(.L_x_641) ;  /* 0x0000007000008947 */ /* 0x000fea0003800000 */
[----:B-----5:R-:W-:Y:S01]  /*0dc0*/  PRMT R67, RZ, 0x5410, R38 ;  /* 0x00005410ff437816 */ /* 0x020fe20000000026 */
[----:B------:R-:W-:Y:S05]  /*0dd0*/  BRA `(.L_x_641) ;  /* 0x0000005000007947 */ /* 0x000fea0003800000 */
.L_x_640:
[----:B-----5:R-:W-:-:S05]  /*0de0*/  PRMT R44, RZ, 0x5410, R42 ;  /* 0x00005410ff2c7816 */ /* 0x020fca000000002a */
[----:B------:R-:W-:Y:S01]  /*0df0*/  FMUL.FTZ R67, R44, c[0x0][0x1ec] ;  /* 0x00007b002c437a20 */ /* 0x000fe20000410000 */
[----:B------:R-:W-:-:S03]  /*0e00*/  @P0 PRMT R44, RZ, 0x5410, R38 ;  /* 0x00005410ff2c0816 */ /* 0x000fc60000000026 */
[----:B------:R-:W-:-:S04]  /*0e10*/  FMUL.FTZ R67, R70, R67 ;  /* 0x0000004346437220 */ /* 0x000fc80000410000 */
[----:B------:R-:W-:Y:S02]  /*0e20*/  @P0 FADD.FTZ R67, R67, R44 ;  /* 0x0000002c43430221 */ /* 0x000fe40000010000 */
.L_x_641:
[----:B------:R-:W-:Y:S05]  /*0e30*/  BSYNC B0 ;  /* 0x0000000000007941 */ /* 0x000fea0003800000 */
.L_x_639:
[----:B------:R-:W-:Y:S01]  /*0e40*/  BSSY B0, `(.L_x_642) ;  /* 0x000000b000007945 */ /* 0x000fe20003800000 */
[----:B------:R-:W-:Y:S05]  /*0e50*/  @P2 BRA `(.L_x_643) ;  /* 0x0000004000002947 */ /* 0x000fea0003800000 */
[----:B------:R-:W-:Y:S01]  /*0e60*/  MOV R59, RZ ;  /* 0x000000ff003b7202 */ /* 0x000fe20000000f00 */
[----:B------:R-:W-:Y:S05]  /*0e70*/  @!P0 BRA `(.L_x_644) ;  /* 0x0000007000008947 */ /* 0x000fea0003800000 */
[----:B-----5:R-:W-:Y:S01]  /*0e80*/  PRMT R59, RZ, 0x7610, R38 ;  /* 0x00007610ff3b7816 */ /* 0x020fe20000000026 */
[----:B------:R-:W-:Y:S05]  /*0e90*/  BRA `(.L_x_644) ;  /* 0x0000005000007947 */ /* 0x000fea0003800000 */
.L_x_643:
[----:B-----5:R-:W-:-:S05]  /*0ea0*/  PRMT R44, RZ, 0x7610, R42 ;  /* 0x00007610ff2c7816 */ /* 0x020fca000000002a */
[----:B------:R-:W-:-:S04]  /*0eb0*/  FMUL.FTZ R44, R44, c[0x0][0x1ec] ;  /* 0x00007b002c2c7a20 */ /* 0x000fc80000410000 */
[----:B------:R-:W-:Y:S01]  /*0ec0*/  FMUL.FTZ R59, R73, R44 ;  /* 0x0000002c493b7220 */ /* 0x000fe20000410000 */
[----:B------:R-:W-:-:S05]  /*0ed0*/  @P0 PRMT R44, RZ, 0x7610, R38 ;  /* 0x00007610ff2c0816 */ /* 0x000fca0000000026 */
[----:B------:R-:W-:Y:S02]  /*0ee0*/  @P0 FADD.FTZ R59, R59, R44 ;  /* 0x0000002c3b3b0221 */ /* 0x000fe40000010000 */
.L_x_644:
[----:B------:R-:W-:Y:S05]  /*0ef0*/  BSYNC B0 ;  /* 0x0000000000007941 */ /* 0x000fea0003800000 */
.L_x_642:
[----:B------:R-:W-:Y:S01]  /*0f00*/  BSSY B0, `(.L_x_645) ;  /* 0x000000b000007945 */ /* 0x000fe20003800000 */
[----:B------:R-:W-:Y:S05]  /*0f10*/  @P2 BRA `(.L_x_646) ;  /* 0x0000004000002947 */ /* 0x000fea0003800000 */
[----:B------:R-:W-:Y:S01]  /*0f20*/  HFMA2.MMA R57, -RZ, RZ, 0, 0 ;  /* 0x00000000ff397435 */ /* 0x000fe200000001ff */
[----:B------:R-:W-:Y:S05]  /*0f30*/  @!P0 BRA `(.L_x_647) ;  /* 0x0000007000008947 */ /* 0x000fea0003800000 */
[----:B-----5:R-:W-:Y:S01]  /*0f40*/  PRMT R57, RZ, 0x5410, R39 ;  /* 0x00005410ff397816 */ /* 0x020fe20000000027 */
[----:B------:R-:W-:Y:S05]  /*0f50*/  BRA `(.L_x_647) ;  /* 0x0000005000007947 */ /* 0x000fea0003800000 */
.L_x_646:
[----:B-----5:R-:W-:-:S05]  /*0f60*/  PRMT R44, RZ, 0x5410, R43 ;  /* 0x00005410ff2c7816 */ /* 0x020fca000000002b */
[----:B------:R-:W-:Y:S01]  /*0f70*/  FMUL.FTZ R57, R44, c[0x0][0x1ec] ;  /* 0x00007b002c397a20 */ /* 0x000fe20000410000 */
[----:B------:R-:W-:-:S03]  /*0f80*/  @P0 PRMT R44, RZ, 0x5410, R39 ;  /* 0x00005410ff2c0816 */ /* 0x000fc60000000027 */
[----:B------:R-:W-:-:S04]  /*0f90*/  FMUL.FTZ R57, R72, R57 ;  /* 0x0000003948397220 */ /* 0x000fc80000410000 */
[----:B------:R-:W-:Y:S02]  /*0fa0*/  @P0 FADD.FTZ R57, R57, R44 ;  /* 0x0000002c39390221 */ /* 0x000fe40000010000 */
.L_x_647:
[----:B------:R-:W-:Y:S05]  /*0fb0*/  BSYNC B0 ;  /* 0x0000000000007941 */ /* 0x000fea0003800000 */
.L_x_645:
[----:B------:R-:W-:Y:S01]  /*0fc0*/  BSSY B0, `(.L_x_648) ;  /* 0x000000b000007945 */ /* 0x000fe20003800000 */
[----:B------:R-:W-:Y:S05]  /*0fd0*/  @P2 BRA `(.L_x_649) ;  /* 0x0000004000002947 */ /* 0x000fea0003800000 */
[----:B------:R-:W-:Y:S01]  /*0fe0*/  MOV R55, RZ ;  /* 0x000000ff00377202 */ /* 0x000fe20000000f00 */
[----:B------:R-:W-:Y:S05]  /*0ff0*/  @!P0 BRA `(.L_x_650) ;  /* 0x0000007000008947 */ /* 0x000fea0003800000 */
[----:B-----5:R-:W-:Y:S01]  /*1000*/  PRMT R55, RZ, 0x7610, R39 ;  /* 0x00007610ff377816 */ /* 0x020fe20000000027 */
[----:B------:R-:W-:Y:S05]  /*1010*/  BRA `(.L_x_650) ;  /* 0x0000005000007947 */ /* 0x000fea0003800000 */
.L_x_649:
[----:B-----5:R-:W-:-:S05]  /*1020*/  PRMT R44, RZ, 0x7610, R43 ;  /* 0x00007610ff2c7816 */ /* 0x020fca000000002b */
[----:B------:R-:W-:-:S04]  /*1030*/  FMUL.FTZ R44, R44, c[0x0][0x1ec] ;  /* 0x00007b002c2c7a20 */ /* 0x000fc80000410000 */
[----:B------:R-:W-:Y:S01]  /*1040*/  FMUL.FTZ R55, R75, R44 ;  /* 0x0000002c4b377220 */ /* 0x000fe20000410000 */
[----:B------:R-:W-:-:S05]  /*1050*/  @P0 PRMT R44, RZ, 0x7610, R39 ;  /* 0x00007610ff2c0816 */ /* 0x000fca0000000027 */
[----:B------:R-:W-:Y:S02]  /*1060*/  @P0 FADD.FTZ R55, R55, R44 ;  /* 0x0000002c37370221 */ /* 0x000fe40000010000 */
.L_x_650:
[----:B------:R-:W-:Y:S05]  /*1070*/  BSYNC B0 ;  /* 0x0000000000007941 */ /* 0x000fea0003800000 */
.L_x_648:
[----:B------:R-:W-:Y:S01]  /*1080*/  HFMA2.MMA R132, -RZ, RZ, 0, 9.5367431640625e-07 ;  /* 0x00000010ff847435 */ /* 0x000fe200000001ff */
[----:B------:R-:W-:Y:S02]  /*1090*/  @P1 IADD3 R51, R134, 0x80, RZ ;  /* 0x0000008086331810 */ /* 0x000fe40007ffe0ff */
[C---:B------:R-:W-:Y:S02]  /*10a0*/  IADD3 R157, R136.reuse, 0x80, RZ ;  /* 0x00000080889d7810 */ /* 0x040fe40007ffe0ff */
[----:B------:R-:W-:Y:S02]  /*10b0*/  F2FP.BF16.PACK_AB R47, R55, R57 ;  /* 0x00000039372f723e */ /* 0x000fe400000010ff */
[----:B------:R-:W-:Y:S02]  /*10c0*/  F2FP.BF16.PACK_AB R46, R59, R67 ;  /* 0x000000433b2e723e */ /* 0x000fe400000010ff */
[----:B------:R-:W-:Y:S01]  /*10d0*/  F2FP.BF16.PACK_AB R45, R133, R135 ;  /* 0x00000087852d723e */ /* 0x000fe200000010ff */
[----:B------:R-:W-:Y:S01]  /*10e0*/  IMAD.WIDE.U32 R52, R136, R132, c[0x0][0x188] ;  /* 0x0000620088347625 */ /* 0x000fe200078e0084 */
[----:B------:R-:W-:-:S03]  /*10f0*/  F2FP.BF16.PACK_AB R44, R137, R139 ;  /* 0x0000008b892c723e */ /* 0x000fc600000010ff */
[-C--:B------:R-:W-:Y:S02]  /*1100*/  @P1 IMAD.WIDE.U32 R50, R51, R132.reuse, c[0x0][0x170] ;  /* 0x00005c0033321625 */ /* 0x080fe400078e0084 */
[----:B------:R0:W-:Y:S02]  /*1110*/  STG.E.128 [R52.64], R44 ;  /* 0x0000002c34007986 */ /* 0x0001e4000c101d04 */
[----:B------:R-:W-:Y:S02]  /*1120*/  @P0 IMAD.WIDE.U32 R48, R157, R132, c[0x0][0x180] ;  /* 0x000060009d300625 */ /* 0x000fe400078e0084 */
[----:B-----5:R0:W5:Y:S04]  /*1130*/  @P1 LDG.E.128 R40, [R50.64] ;  /* 0x0000000432281981 */ /* 0x020168000c1e1d00 */
[----:B------:R0:W5:Y:S01]  /*1140*/  @P0 LDG.E.128 R36, [R48.64] ;  /* 0x0000000430240981 */ /* 0x000162000c1e1d00 */
[----:B------:R-:W-:Y:S01]  /*1150*/  BSSY B0, `(.L_x_651) ;  /* 0x000000b000007945 */ /* 0x000fe20003800000 */
[----:B------:R-:W-:Y:S05]  /*1160*/  @P2 BRA `(.L_x_652) ;  /* 0x0000004000002947 */ /* 0x000fea0003800000 */
[----:B------:R-:W-:Y:S01]  /*1170*/  MOV R155, RZ ;  /* 0x000000ff009b7202 */ /* 0x000fe20000000f00 */
[----:B------:R-:W-:Y:S05]  /*1180*/  @!P0 BRA `(.L_x_653) ;  /* 0x0000007000008947 */ /* 0x000fea0003800000 */
[----:B-----5:R-:W-:Y:S01]  /*1190*/  PRMT R155, RZ, 0x5410, R36 ;  /* 0x00005410ff9b7816 */ /* 0x020fe20000000024 */
[----:B------:R-:W-:Y:S05]  /*11a0*/  BRA `(.L_x_653) ;  /* 0x0000005000007947 */ /* 0x000fea0003800000 */
.L_x_652:
[----:B0----5:R-:W-:-:S05]  /*11b0*/  PRMT R44, RZ, 0x5410, R40 ;  /* 0x00005410ff2c7816 */ /* 0x021fca0000000028 */
[----:B------:R-:W-:Y:S01]  /*11c0*/  FMUL.FTZ R155, R44, c[0x0][0x1ec] ;  /* 0x00007b002c9b7a20 */ /* 0x000fe20000410000 */
[----:B------:R-:W-:-:S03]  /*11d0*/  @P0 PRMT R44, RZ, 0x5410, R36 ;  /* 0x00005410ff2c0816 */ /* 0x000fc60000000024 */
[----:B------:R-:W-:-:S04]  /*11e0*/  FMUL.FTZ R155, R74, R155 ;  /* 0x0000009b4a9b7220 */ /* 0x000fc80000410000 */
[----:B------:R-:W-:Y:S02]  /*11f0*/  @P0 FADD.FTZ R155, R44, R155 ;  /* 0x0000009b2c9b0221 */ /* 0x000fe40000010000 */
.L_x_653:
[----:B------:R-:W-:Y:S05]  /*1200*/  BSYNC B0 ;  /* 0x0000000000007941 */ /* 0x000fea0003800000 */
.L_x_651:
[----:B------:R-:W-:Y:S01]  /*1210*/  BSSY B0, `(.L_x_654) ;  /* 0x000000b000007945 */ /* 0x000fe20003800000 */
[----:B------:R-:W-:Y:S05]  /*1220*/  @P2 BRA `(.L_x_655) ;  /* 0x0000004000002947 */ /* 0x000fea0003800000 */
[----:B------:R-:W-:Y:S01]  /*1230*/  MOV R153, RZ ;  /* 0x000000ff00997202 */ /* 0x000fe20000000f00 */
[----:B------:R-:W-:Y:S05]  /*1240*/  @!P0 BRA `(.L_x_656) ;  /* 0x0000007000008947 */ /* 0x000fea0003800000 */
[----:B-----5:R-:W-:Y:S01]  /*1250*/  PRMT R153, RZ, 0x7610, R36 ;  /* 0x00007610ff997816 */ /* 0x020fe20000000024 */
[----:B------:R-:W-:Y:S05]  /*1260*/  BRA `(.L_x_656) ;  /* 0x0000005000007947 */ /* 0x000fea0003800000 */
.L_x_655:
[----:B0----5:R-:W-:-:S05]  /*1270*/  PRMT R44, RZ, 0x7610, R40 ;  /* 0x00007610ff2c7816 */ /* 0x021fca0000000028 */
[----:B------:R-:W-:-:S04]  /*1280*/  FMUL.FTZ R44, R44, c[0x0][0x1ec] ;  /* 0x00007b002c2c7a20 */ /* 0x000fc80000410000 */
[----:B------:R-:W-:Y:S01]  /*1290*/  FMUL.FTZ R153, R77, R44 ;  /* 0x0000002c4d997220 */ /* 0x000fe20000410000 */
[----:B------:R-:W-:-:S05]  /*12a0*/  @P0 PRMT R44, RZ, 0x7610, R36 ;  /* 0x00007610ff2c0816 */ /* 0x000fca0000000024 */
[----:B------:R-:W-:Y:S02]  /*12b0*/  @P0 FADD.FTZ R153, R44, R153 ;  /* 0x000000992c990221 */ /* 0x000fe40000010000 */
.L_x_656:
[----:B------:R-:W-:Y:S05]  /*12c0*/  BSYNC B0 ;  /* 0x0000000000007941 */ /* 0x000fea0003800000 */
.L_x_654:
[----:B------:R-:W-:Y:S01]  /*12d0*/  BSSY B0, `(.L_x_657) ;  /* 0x000000b000007945 */ /* 0x000fe20003800000 */
[----:B------:R-:W-:Y:S05]  /*12e0*/  @P2 BRA `(.L_x_658) ;  /* 0x0000004000002947 */ /* 0x000fea0003800000 */
[----:B------:R-:W-:Y:S01]  /*12f0*/  HFMA2.MMA R151, -RZ, RZ, 0, 0 ;  /* 0x00000000ff977435 */ /* 0x000fe200000001ff */
[----:B------:R-:W-:Y:S05]  /*1300*/  @!P0 BRA `(.L_x_659) ;  /* 0x0000007000008947 */ /* 0x000fea0003800000 */
[----:B-----5:R-:W-:Y:S01]  /*1310*/  PRMT R151, RZ, 0x5410, R37 ;  /* 0x00005410ff977816 */ /* 0x020fe20000000025 */
[----:B------:R-:W-:Y:S05]  /*1320*/  BRA `(.L_x_659) ;  /* 0x0000005000007947 */ /* 0x000fea0003800000 */
.L_x_658:
[----:B0----5:R-:W-:-:S05]  /*1330*/  PRMT R44, RZ, 0x5410, R41 ;  /* 0x00005410ff2c7816 */ /* 0x021fca0000000029 */
[----:B------:R-:W-:Y:S01]  /*1340*/  FMUL.FTZ R151, R44, c[0x0][0x1ec] ;  /* 0x00007b002c977a20 */ /* 0x000fe20000410000 */
[----:B------:R-:W-:-:S03]  /*1350*/  @P0 PRMT R44, RZ, 0x5410, R37 ;  /* 0x00005410ff2c0816 */ /* 0x000fc60000000025 */
[----:B------:R-:W-:-:S04]  /*1360*/  FMUL.FTZ R151, R76, R151 ;  /* 0x000000974c977220 */ /* 0x000fc80000410000 */
[----:B------:R-:W-:Y:S02]  /*1370*/  @P0 FADD.FTZ R151, R44, R151 ;  /* 0x000000972c970221 */ /* 0x000fe40000010000 */
.L_x_659:
[----:B------:R-:W-:Y:S05]  /*1380*/  BSYNC B0 ;  /* 0x0000000000007941 */ /* 0x000fea0003800000 */
.L_x_657:
[----:B------:R-:W-:Y:S01]  /*1390*/  BSSY B0, `(.L_x_660) ;  /* 0x000000b000007945 */ /* 0x000fe20003800000 */
[----:B------:R-:W-:Y:S05]  /*13a0*/  @P2 BRA `(.L_x_661) ;  /* 0x0000004000002947 */ /* 0x000fea0003800000 */
[----:B------:R-:W-:Y:S01]  /*13b0*/  MOV R149, RZ ;  /* 0x000000ff00957202 */ /* 0x000fe20000000f00 */
[----:B------:R-:W-:Y:S05]  /*13c0*/  @!P0 BRA `(.L_x_662) ;  /* 0x0000007000008947 */ /* 0x000fea0003800000 */
[----:B-----5:R-:W-:Y:S01]  /*13d0*/  PRMT R149, RZ, 0x7610, R37 ;  /* 0x00007610ff957816 */ /* 0x020fe20000000025 */
[----:B------:R-:W-:Y:S05]  /*13e0*/  BRA `(.L_x_662) ;  /* 0x0000005000007947 */ /* 0x000fea0003800000 */
.L_x_661:
[----:B0----5:R-:W-:-:S05]  /*13f0*/  PRMT R44, RZ, 0x7610, R41 ;  /* 0x00007610ff2c7816 */ /* 0x021fca0000000029 */
[----:B------:R-:W-:-:S04]  /*1400*/  FMUL.FTZ R44, R44, c[0x0][0x1ec] ;  /* 0x00007b002c2c7a20 */ /* 0x000fc80000410000 */
[----:B------:R-:W-:Y:S01]  /*1410*/  FMUL.FTZ R149, R79, R44 ;  /* 0x0000002c4f957220 */ /* 0x000fe20000410000 */
[----:B------:R-:W-:-:S05]  /*1420*/  @P0 PRMT R44, RZ, 0x7610, R37 ;  /* 0x00007610ff2c0816 */ /* 0x000fca0000000025 */
[----:B------:R-:W-:Y:S02]  /*1430*/  @P0 FADD.FTZ R149, R44, R149 ;  /* 0x000000952c950221 */ /* 0x000fe40000010000 */
.L_x_662:
[----:B------:R-:W-:Y:S05]  /*1440*/  BSYNC B0 ;  /* 0x0000000000007941 */ /* 0x000fea0003800000 */
.L_x_660:
[----:B------:R-:W-:Y:S01]  /*1450*/  BSSY B0, `(.L_x_663) ;  /* 0x000000b000007945 */ /* 0x000fe20003800000 */
[----:B------:R-:W-:Y:S05]  /*1460*/  @P2 BRA `(.L_x_664) ;  /* 0x0000004000002947 */ /* 0x000fea0003800000 */
[----:B------:R-:W-:Y:S01]  /*1470*/  HFMA2.MMA R147, -RZ, RZ, 0, 0 ;  /* 0x00000000ff937435 */ /* 0x000fe200000001ff */
[----:B------:R-:W-:Y:S05]  /*1480*/  @!P0 BRA `(.L_x_665) ;  /* 0x0000007000008947 */ /* 0x000fea0003800000 */
[----:B-----5:R-:W-:Y:S01]  /*1490*/  PRMT R147, RZ, 0x5410, R38 ;  /* 0x00005410ff937816 */ /* 0x020fe20000000026 */
[----:B------:R-:W-:Y:S05]  /*14a0*/  BRA `(.L_x_665) ;  /* 0x0000005000007947 */ /* 0x000fea0003800000 */
.L_x_664:
[----:B0----5:R-:W-:-:S05]  /*14b0*/  PRMT R44, RZ, 0x5410, R42 ;  /* 0x00005410ff2c7816 */ /* 0x021fca000000002a */
[----:B------:R-:W-:Y:S01]  /*14c0*/  FMUL.FTZ R147, R44, c[0x0][0x1ec] ;  /* 0x00007b002c937a20 */ /* 0x000fe20000410000 */
[----:B------:R-:W-:-:S03]  /*14d0*/  @P0 PRMT R44, RZ, 0x5410, R38 ;  /* 0x00005410ff2c0816 */ /* 0x000fc60000000026 */
[----:B------:R-:W-:-:S04]  /*14e0*/  FMUL.FTZ R147, R78, R147 ;  /* 0x000000934e937220 */ /* 0x000fc80000410000 */
[----:B------:R-:W-:Y:S02]  /*14f0*/  @P0 FADD.FTZ R147, R44, R147 ;  /* 0x000000932c930221 */ /* 0x000fe40000010000 */
.L_x_665:
[----:B------:R-:W-:Y:S05]  /*1500*/  BSYNC B0 ;  /* 0x0000000000007941 */ /* 0x000fea0003800000 */
.L_x_663:
[----:B------:R-:W-:Y:S01]  /*1510*/  BSSY B0, `(.L_x_666) ;  /* 0x000000b000007945 */ /* 0x000fe20003800000 */
[----:B------:R-:W-:Y:S05]  /*1520*/  @P2 BRA `(.L_x_667) ;  /* 0x0000004000002947 */ /* 0x000fea0003800000 */
[----:B------:R-:W-:Y:S01]  /*1530*/  MOV R145, RZ ;  /* 0x000000ff00917202 */ /* 0x000fe20000000f00 */
[----:B------:R-:W-:Y:S05]  /*1540*/  @!P0 BRA `(.L_x_668) ;  /* 0x0000007000008947 */ /* 0x000fea0003800000 */
[----:B-----5:R-:W-:Y:S01]  /*1550*/  PRMT R145, RZ, 0x7610, R38 ;  /* 0x00007610ff917816 */ /* 0x020fe20000000026 */
[----:B------:R-:W-:Y:S05]  /*1560*/  BRA `(.L_x_668) ;  /* 0x0000005000007947 */ /* 0x000fea0003800000 */
.L_x_667:
[----:B0----5:R-:W-:-:S05]  /*1570*/  PRMT R44, RZ, 0x7610, R42 ;  /* 0x00007610ff2c7816 */ /* 0x021fca000000002a */
[----:B------:R-:W-:-:S04]  /*1580*/  FMUL.FTZ R44, R44, c[0x0][0x1ec] ;  /* 0x00007b002c2c7a20 */ /* 0x000fc80000410000 */
[----:B------:R-:W-:Y:S01]  /*1590*/  FMUL.FTZ R145, R81, R44 ;  /* 0x0000002c51917220 */ /* 0x000fe20000410000 */
[----:B------:R-:W-:-:S05]  /*15a0*/  @P0 PRMT R44, RZ, 0x7610, R38 ;  /* 0x00007610ff2c0816 */ /* 0x000fca0000000026 */
[----:B------:R-:W-:Y:S02]  /*15b0*/  @P0 FADD.FTZ R145, R44, R145 ;  /* 0x000000912c910221 */ /* 0x000fe40000010000 */
.L_x_668:
[----:B------:R-:W-:Y:S05]  /*15c0*/  BSYNC B0 ;  /* 0x0000000000007941 */ /* 0x000fea0003800000 */
.L_x_666:
[----:B------:R-:W-:Y:S01]  /*15d0*/  BSSY B0, `(.L_x_669) ;  /* 0x000000b000007945 */ /* 0x000fe20003800000 */
[----:B------:R-:W-:Y:S05]  /*15e0*/  @P2 BRA `(.L_x_670) ;  /* 0x0000004000002947 */ /* 0x000fea0003800000 */
[----:B------:R-:W-:Y:S01]  /*15f0*/  HFMA2.MMA R143, -RZ, RZ, 0, 0 ;  /* 0x00000000ff8f7435 */ /* 0x000fe200000001ff */
[----:B------:R-:W-:Y:S05]  /*1600*/  @!P0 BRA `(.L_x_671) ;  /* 0x0000007000008947 */ /* 0x000fea0003800000 */
[----:B-----5:R-:W-:Y:S01]  /*1610*/  PRMT R143, RZ, 0x5410, R39 ;  /* 0x00005410ff8f7816 */ /* 0x020fe20000000027 */
[----:B------:R-:W-:Y:S05]  /*1620*/  BRA `(.L_x_671) ;  /* 0x0000005000007947 */ /* 0x000fea0003800000 */
.L_x_670:
[----:B0----5:R-:W-:-:S05]  /*1630*/  PRMT R44, RZ, 0x5410, R43 ;  /* 0x00005410ff2c7816 */ /* 0x021fca000000002b */
[----:B------:R-:W-:Y:S01]  /*1640*/  FMUL.FTZ R143, R44, c[0x0][0x1ec] ;  /* 0x00007b002c8f7a20 */ /* 0x000fe20000410000 */
[----:B------:R-:W-:-:S03]  /*1650*/  @P0 PRMT R44, RZ, 0x5410, R39 ;  /* 0x00005410ff2c0816 */ /* 0x000fc60000000027 */
[----:B------:R-:W-:-:S04]  /*1660*/  FMUL.FTZ R143, R80, R143 ;  /* 0x0000008f508f7220 */ /* 0x000fc80000410000 */
[----:B------:R-:W-:Y:S02]  /*1670*/  @P0 FADD.FTZ R143, R44, R143 ;  /* 0x0000008f2c8f0221 */ /* 0x000fe40000010000 */
.L_x_671:
[----:B------:R-:W-:Y:S05]  /*1680*/  BSYNC B0 ;  /* 0x0000000000007941 */ /* 0x000fea0003800000 */
.L_x_669:
[----:B------:R-:W-:Y:S01]  /*1690*/  BSSY B0, `(.L_x_672) ;  /* 0x000000b000007945 */ /* 0x000fe20003800000 */
[----:B------:R-:W-:Y:S05]  /*16a0*/  @P2 BRA `(.L_x_673) ;  /* 0x0000004000002947 */ /* 0x000fea0003800000 */
[----:B------:R-:W-:Y:S01]  /*16b0*/  MOV R141, RZ ;  /* 0x000000ff008d7202 */ /* 0x000fe20000000f00 */
[----:B------:R-:W-:Y:S05]  /*16c0*/  @!P0 BRA `(.L_x_674) ;  /* 0x0000007000008947 */ /* 0x000fea0003800000 */
[----:B-----5:R-:W-:Y:S01]  /*16d0*/  PRMT R141, RZ, 0x7610, R39 ;  /* 0x00007610ff8d7816 */ /* 0x020fe20000000027 */
[----:B------:R-:W-:Y:S05]  /*16e0*/  BRA `(.L_x_674) ;  /* 0x0000005000007947 */ /* 0x000fea0003800000 */
.L_x_673:
[----:B0----5:R-:W-:-:S05]  /*16f0*/  PRMT R44, RZ, 0x7610, R43 ;  /* 0x00007610ff2c7816 */ /* 0x021fca000000002b */
[----:B------:R-:W-:-:S04]  /*1700*/  FMUL.FTZ R44, R44, c[0x0][0x1ec] ;  /* 0x00007b002c2c7a20 */ /* 0x000fc80000410000 */
[----:B------:R-:W-:Y:S01]  /*1710*/  FMUL.FTZ R141, R83, R44 ;  /* 0x0000002c538d7220 */ /* 0x000fe20000410000 */
[----:B------:R-:W-:-:S05]  /*1720*/  @P0 PRMT R44, RZ, 0x7610, R39 ;  /* 0x00007610ff2c0816 */ /* 0x000fca0000000027 */
[----:B------:R-:W-:Y:S02]  /*1730*/  @P0 FADD.FTZ R141, R44, R141 ;  /* 0x0000008d2c8d0221 */ /* 0x000fe40000010000 */
.L_x_674:
[----:B------:R-:W-:Y:S05]  /*1740*/  BSYNC B0 ;  /* 0x0000000000007941 */ /* 0x000fea0003800000 */
.L_x_672:
        /* <DEDUP_REMOVED lines=18> */
.L_x_676:
[----:B0----5:R-:W-:-:S05]  /*1870*/  PRMT R44, RZ, 0x5410, R40 ;  /* 0x00005410ff2c7816 */ /* 0x021fca0000000028 */
[----:B------:R-:W-:Y:S01]  /*1880*/  FMUL.FTZ R157, R44, c[0x0][0x1ec] ;  /* 0x00007b002c9d7a20 */ /* 0x000fe20000410000 */
[----:B------:R-:W-:-:S03]  /*1890*/  @P0 PRMT R44, RZ, 0x5410, R36 ;  /* 0x00005410ff2c0816 */ /* 0x000fc60000000024 */
[----:B------:R-:W-:-:S04]  /*18a0*/  FMUL.FTZ R157, R82, R157 ;  /* 0x0000009d529d7220 */ /* 0x000fc80000410000 */
[----:B------:R-:W-:Y:S02]  /*18b0*/  @P0 FADD.FTZ R157, R44, R157 ;  /* 0x0000009d2c9d0221 */ /* 0x000fe40000010000 */
.L_x_677:
[----:B------:R-:W-:Y:S05]  /*18c0*/  BSYNC B0 ;  /* 0x0000000000007941 */ /* 0x000fea0003800000 */
.L_x_675:
[----:B------:R-:W-:Y:S01]  /*18d0*/  BSSY B0, `(.L_x_678) ;  /* 0x000000b000007945 */ /* 0x000fe20003800000 */
[----:B------:R-:W-:Y:S05]  /*18e0*/  @P2 BRA `(.L_x_679) ;  /* 0x0000004000002947 */ /* 0x000fea0003800000 */
[----:B------:R-:W-:Y:S01]  /*18f0*/  MOV R159, RZ ;  /* 0x000000ff009f7202 */ /* 0x000fe20000000f00 */
[----:B------:R-:W-:Y:S05]  /*1900*/  @!P0 BRA `(.L_x_680) ;  /* 0x0000007000008947 */ /* 0x000fea0003800000 */
[----:B-----5:R-:W-:Y:S01]  /*1910*/  PRMT R159, RZ, 0x7610, R36 ;  /* 0x00007610ff9f7816 */ /* 0x020fe20000000024 */
[----:B------:R-:W-:Y:S05]  /*1920*/  BRA `(.L_x_680) ;  /* 0x0000005000007947 */ /* 0x000fea0003800000 */
.L_x_679:
[----:B0----5:R-:W-:-:S05]  /*1930*/  PRMT R44, RZ, 0x7610, R40 ;  /* 0x00007610ff2c7816 */ /* 0x021fca0000000028 */
[----:B------:R-:W-:-:S04]  /*1940*/  FMUL.FTZ R44, R44, c[0x0][0x1ec] ;  /* 0x00007b002c2c7a20 */ /* 0x000fc80000410000 */
[----:B------:R-:W-:Y:S01]  /*1950*/  FMUL.FTZ R159, R85, R44 ;  /* 0x0000002c559f7220 */ /* 0x000fe20000410000 */
[----:B------:R-:W-:-:S05]  /*1960*/  @P0 PRMT R44, RZ, 0x7610, R36 ;  /* 0x00007610ff2c0816 */ /* 0x000fca0000000024 */
[----:B------:R-:W-:Y:S02]  /*1970*/  @P0 FADD.FTZ R159, R44, R159 ;  /* 0x0000009f2c9f0221 */ /* 0x000fe40000010000 */
.L_x_680:
[----:B------:R-:W-:Y:S05]  /*1980*/  BSYNC B0 ;  /* 0x0000000000007941 */ /* 0x000fea0003800000 */
.L_x_678:
[----:B------:R-:W-:Y:S01]  /*1990*/  BSSY B0, `(.L_x_681) ;  /* 0x000000b000007945 */ /* 0x000fe20003800000 */
[----:B------:R-:W-:Y:S05]  /*19a0*/  @P2 BRA `(.L_x_682) ;  /* 0x0000004000002947 */ /* 0x000fea0003800000 */
[----:B------:R-:W-:Y:S01]  /*19b0*/  HFMA2.MMA R161, -RZ, RZ, 0, 0 ;  /* 0x00000000ffa17435 */ /* 0x000fe200000001ff */
[----:B------:R-:W-:Y:S05]  /*19c0*/  @!P0 BRA `(.L_x_683) ;  /* 0x0000007000008947 */ /* 0x000fea0003800000 */
[----:B-----5:R-:W-:Y:S01]  /*19d0*/  PRMT R161, RZ, 0x5410, R37 ;  /* 0x00005410ffa17816 */ /* 0x020fe20000000025 */
[----:B------:R-:W-:Y:S05]  /*19e0*/  BRA `(.L_x_683) ;  /* 0x0000005000007947 */ /* 0x000fea0003800000 */
.L_x_682:
[----:B0----5:R-:W-:-:S05]  /*19f0*/  PRMT R44, RZ, 0x5410, R41 ;  /* 0x00005410ff2c7816 */ /* 0x021fca0000000029 */
[----:B------:R-:W-:Y:S01]  /*1a00*/  FMUL.FTZ R161, R44, c[0x0][0x1ec] ;  /* 0x00007b002ca17a20 */ /* 0x000fe20000410000 */
[----:B------:R-:W-:-:S03]  /*1a10*/  @P0 PRMT R44, RZ, 0x5410, R37 ;  /* 0x00005410ff2c0816 */ /* 0x000fc60000000025 */
[----:B------:R-:W-:-:S04]  /*1a20*/  FMUL.FTZ R161, R84, R161 ;  /* 0x000000a154a17220 */ /* 0x000fc80000410000 */
[----:B------:R-:W-:Y:S02]  /*1a30*/  @P0 FADD.FTZ R161, R44, R161 ;  /* 0x000000a12ca10221 */ /* 0x000fe40000010000 */
.L_x_683:
[----:B------:R-:W-:Y:S05]  /*1a40*/  BSYNC B0 ;  /* 0x0000000000007941 */ /* 0x000fea0003800000 */
.L_x_681:
[----:B------:R-:W-:Y:S01]  /*1a50*/  BSSY B0, `(.L_x_684) ;  /* 0x000000b000007945 */ /* 0x000fe20003800000 */
[----:B------:R-:W-:Y:S05]  /*1a60*/  @P2 BRA `(.L_x_685) ;  /* 0x0000004000002947 */ /* 0x000fea0003800000 */
[----:B------:R-:W-:Y:S01]  /*1a70*/  MOV R163, RZ ;  /* 0x000000ff00a37202 */ /* 0x000fe20000000f00 */
[----:B------:R-:W-:Y:S05]  /*1a80*/  @!P0 BRA `(.L_x_686) ;  /* 0x0000007000008947 */ /* 0x000fea0003800000 */
[----:B-----5:R-:W-:Y:S01]  /*1a90*/  PRMT R163, RZ, 0x7610, R37 ;  /* 0x00007610ffa37816 */ /* 0x020fe20000000025 */
[----:B------:R-:W-:Y:S05]  /*1aa0*/  BRA `(.L_x_686) ;  /* 0x0000005000007947 */ /* 0x000fea0003800000 */
.L_x_685:
[----:B0----5:R-:W-:-:S05]  /*1ab0*/  PRMT R44, RZ, 0x7610, R41 ;  /* 0x00007610ff2c7816 */ /* 0x021fca0000000029 */
[----:B------:R-:W-:-:S04]  /*1ac0*/  FMUL.FTZ R44, R44, c[0x0][0x1ec] ;  /* 0x00007b002c2c7a20 */ /* 0x000fc80000410000 */
[----:B------:R-:W-:Y:S01]  /*1ad0*/  FMUL.FTZ R163, R87, R44 ;  /* 0x0000002c57a37220 */ /* 0x000fe20000410000 */
[----:B------:R-:W-:-:S05]  /*1ae0*/  @P0 PRMT R44, RZ, 0x7610, R37 ;  /* 0x00007610ff2c0816 */ /* 0x000fca0000000025 */
[----:B------:R-:W-:Y:S02]  /*1af0*/  @P0 FADD.FTZ R163, R44, R163 ;  /* 0x000000a32ca30221 */ /* 0x000fe40000010000 */
.L_x_686:
[----:B------:R-:W-:Y:S05]  /*1b00*/  BSYNC B0 ;  /* 0x0000000000007941 */ /* 0x000fea0003800000 */
.L_x_684:
[----:B------:R-:W-:Y:S01]  /*1b10*/  BSSY B0, `(.L_x_687) ;  /* 0x000000b000007945 */ /* 0x000fe20003800000 */
[----:B------:R-:W-:Y:S05]  /*1b20*/  @P2 BRA `(.L_x_688) ;  /* 0x0000004000002947 */ /* 0x000fea0003800000 */
[----:B------:R-:W-:Y:S01]  /*1b30*/  HFMA2.MMA R165, -RZ, RZ, 0, 0 ;  /* 0x00000000ffa57435 */ /* 0x000fe200000001ff */
[----:B------:R-:W-:Y:S05]  /*1b40*/  @!P0 BRA `(.L_x_689) ;  /* 0x0000007000008947 */ /* 0x000fea0003800000 */
[----:B-----5:R-:W-:Y:S01]  /*1b50*/  PRMT R165, RZ, 0x5410, R38 ;  /* 0x00005410ffa57816 */ /* 0x020fe20000000026 */
[----:B------:R-:W-:Y:S05]  /*1b60*/  BRA `(.L_x_689) ;  /* 0x0000005000007947 */ /* 0x000fea0003800000 */
.L_x_688:
[----:B0----5:R-:W-:-:S05]  /*1b70*/  PRMT R44, RZ, 0x5410, R42 ;  /* 0x00005410ff2c7816 */ /* 0x021fca000000002a */
[----:B------:R-:W-:Y:S01]  /*1b80*/  FMUL.FTZ R165, R44, c[0x0][0x1ec] ;  /* 0x00007b002ca57a20 */ /* 0x000fe20000410000 */
[----:B------:R-:W-:-:S03]  /*1b90*/  @P0 PRMT R44, RZ, 0x5410, R38 ;  /* 0x00005410ff2c0816 */ /* 0x000fc60000000026 */
[----:B------:R-:W-:-:S04]  /*1ba0*/  FMUL.FTZ R165, R86, R165 ;  /* 0x000000a556a57220 */ /* 0x000fc80000410000 */
[----:B------:R-:W-:Y:S02]  /*1bb0*/  @P0 FADD.FTZ R165, R44, R165 ;  /* 0x000000a52ca50221 */ /* 0x000fe40000010000 */
.L_x_689:
[----:B------:R-:W-:Y:S05]  /*1bc0*/  BSYNC B0 ;  /* 0x0000000000007941 */ /* 0x000fea0003800000 */
.L_x_687:
[----:B------:R-:W-:Y:S01]  /*1bd0*/  BSSY B0, `(.L_x_690) ;  /* 0x000000b000007945 */ /* 0x000fe20003800000 */
[----:B------:R-:W-:Y:S05]  /*1be0*/  @P2 BRA `(.L_x_691) ;  /* 0x0000004000002947 */ /* 0x000fea0003800000 */
[----:B------:R-:W-:Y:S01]  /*1bf0*/  MOV R58, RZ ;  /* 0x000000ff003a7202 */ /* 0x000fe20000000f00 */
[----:B------:R-:W-:Y:S05]  /*1c00*/  @!P0 BRA `(.L_x_692) ;  /* 0x0000007000008947 */ /* 0x000fea0003800000 */
[----:B-----5:R-:W-:Y:S01]  /*1c10*/  PRMT R58, RZ, 0x7610, R38 ;  /* 0x00007610ff3a7816 */ /* 0x020fe20000000026 */
[----:B------:R-:W-:Y:S05]  /*1c20*/  BRA `(.L_x_692) ;  /* 0x0000005000007947 */ /* 0x000fea0003800000 */
.L_x_691:
[----:B0----5:R-:W-:Y:S02]  /*1c30*/  PRMT R44, RZ, 0x7610, R42 ;  /* 0x00007610ff2c7816 */ /* 0x021fe4000000002a */
[----:B------:R-:W-:-:S03]  /*1c40*/  @P0 PRMT R45, RZ, 0x7610, R38 ;  /* 0x00007610ff2d0816 */ /* 0x000fc60000000026 */
[----:B------:R-:W-:-:S04]  /*1c50*/  FMUL.FTZ R44, R44, c[0x0][0x1ec] ;  /* 0x00007b002c2c7a20 */ /* 0x000fc80000410000 */
[----:B------:R-:W-:-:S04]  /*1c60*/  FMUL.FTZ R58, R89, R44 ;  /* 0x0000002c593a7220 */ /* 0x000fc80000410000 */
[----:B------:R-:W-:Y:S02]  /*1c70*/  @P0 FADD.FTZ R58, R45, R58 ;  /* 0x0000003a2d3a0221 */ /* 0x000fe40000010000 */
.L_x_692:
[----:B------:R-:W-:Y:S05]  /*1c80*/  BSYNC B0 ;  /* 0x0000000000007941 */ /* 0x000fea0003800000 */
.L_x_690:
[----:B------:R-:W-:Y:S01]  /*1c90*/  BSSY B0, `(.L_x_693) ;  /* 0x000000b000007945 */ /* 0x000fe20003800000 */
[----:B------:R-:W-:Y:S05]  /*1ca0*/  @P2 BRA `(.L_x_694) ;  /* 0x0000004000002947 */ /* 0x000fea0003800000 */
[----:B------:R-:W-:Y:S01]  /*1cb0*/  HFMA2.MMA R128, -RZ, RZ, 0, 0 ;  /* 0x00000000ff807435 */ /* 0x000fe200000001ff */
[----:B------:R-:W-:Y:S05]  /*1cc0*/  @!P0 BRA `(.L_x_695) ;  /* 0x0000007000008947 */ /* 0x000fea0003800000 */
[----:B-----5:R-:W-:Y:S01]  /*1cd0*/  PRMT R128, RZ, 0x5410, R39 ;  /* 0x00005410ff807816 */ /* 0x020fe20000000027 */
[----:B------:R-:W-:Y:S05]  /*1ce0*/  BRA `(.L_x_695) ;  /* 0x0000005000007947 */ /* 0x000fea0003800000 */
.L_x_694:
[----:B0----5:R-:W-:-:S05]  /*1cf0*/  PRMT R44, RZ, 0x5410, R43 ;  /* 0x00005410ff2c7816 */ /* 0x021fca000000002b */
[----:B------:R-:W-:-:S04]  /*1d00*/  FMUL.FTZ R45, R44, c[0x0][0x1ec] ;  /* 0x00007b002c2d7a20 */ /* 0x000fc80000410000 */
[----:B------:R-:W-:Y:S01]  /*1d10*/  FMUL.FTZ R128, R88, R45 ;  /* 0x0000002d58807220 */ /* 0x000fe20000410000 */
[----:B------:R-:W-:-:S05]  /*1d20*/  @P0 PRMT R45, RZ, 0x5410, R39 ;  /* 0x00005410ff2d0816 */ /* 0x000fca0000000027 */
[----:B------:R-:W-:Y:S02]  /*1d30*/  @P0 FADD.FTZ R128, R45, R128 ;  /* 0x000000802d800221 */ /* 0x000fe40000010000 */
.L_x_695:
[----:B------:R-:W-:Y:S05]  /*1d40*/  BSYNC B0 ;  /* 0x0000000000007941 */ /* 0x000fea0003800000 */
.L_x_693:
[----:B------:R-:W-:Y:S01]  /*1d50*/  BSSY B0, `(.L_x_696) ;  /* 0x000000b000007945 */ /* 0x000fe20003800000 */
[----:B------:R-:W-:Y:S05]  /*1d60*/  @P2 BRA `(.L_x_697) ;  /* 0x0000004000002947 */ /* 0x000fea0003800000 */
[----:B------:R-:W-:Y:S01]  /*1d70*/  MOV R130, RZ ;  /* 0x000000ff00827202 */ /* 0x000fe20000000f00 */
[----:B------:R-:W-:Y:S05]  /*1d80*/  @!P0 BRA `(.L_x_698) ;  /* 0x0000007000008947 */ /* 0x000fea0003800000 */
[----:B-----5:R-:W-:Y:S01]  /*1d90*/  PRMT R130, RZ, 0x7610, R39 ;  /* 0x00007610ff827816 */ /* 0x020fe20000000027 */
[----:B------:R-:W-:Y:S05]  /*1da0*/  BRA `(.L_x_698) ;  /* 0x0000005000007947 */ /* 0x000fea0003800000 */
.L_x_697:
[----:B0----5:R-:W-:Y:S02]  /*1db0*/  PRMT R44, RZ, 0x7610, R43 ;  /* 0x00007610ff2c7816 */ /* 0x021fe4000000002b */
[----:B------:R-:W-:-:S03]  /*1dc0*/  @P0 PRMT R45, RZ, 0x7610, R39 ;  /* 0x00007610ff2d0816 */ /* 0x000fc60000000027 */
[----:B------:R-:W-:-:S04]  /*1dd0*/  FMUL.FTZ R44, R44, c[0x0][0x1ec] ;  /* 0x00007b002c2c7a20 */ /* 0x000fc80000410000 */
[----:B------:R-:W-:-:S04]  /*1de0*/  FMUL.FTZ R130, R91, R44 ;  /* 0x0000002c5b827220 */ /* 0x000fc80000410000 */
[----:B------:R-:W-:Y:S02]  /*1df0*/  @P0 FADD.FTZ R130, R45, R130 ;  /* 0x000000822d820221 */ /* 0x000fe40000010000 */
.L_x_698:
[----:B------:R-:W-:Y:S05]  /*1e00*/  BSYNC B0 ;  /* 0x0000000000007941 */ /* 0x000fea0003800000 */
.L_x_696:
[----:B------:R-:W-:Y:S01]  /*1e10*/  IADD3 R142, R136, 0x180, RZ ;  /* 0x00000180888e7810 */ /* 0x000fe20007ffe0ff */
[----:B0-----:R-:W-:Y:S01]  /*1e20*/  IMAD.WIDE.U32 R48, R138, R132, c[0x0][0x188] ;  /* 0x000062008a307625 */ /* 0x001fe200078e0084 */
[----:B------:R-:W-:Y:S02]  /*1e30*/  @P1 IADD3 R51, R134, 0x180, RZ ;  /* 0x0000018086331810 */ /* 0x000fe40007ffe0ff */
        /* <DEDUP_REMOVED lines=15> */
.L_x_700:
[----:B0----5:R-:W-:-:S05]  /*1f30*/  PRMT R44, RZ, 0x5410, R40 ;  /* 0x00005410ff2c7816 */ /* 0x021fca0000000028 */
[----:B------:R-:W-:-:S04]  /*1f40*/  FMUL.FTZ R45, R44, c[0x0][0x1ec] ;  /* 0x00007b002c2d7a20 */ /* 0x000fc80000410000 */
[----:B------:R-:W-:Y:S01]  /*1f50*/  FMUL.FTZ R140, R90, R45 ;  /* 0x0000002d5a8c7220 */ /* 0x000fe20000410000 */
[----:B------:R-:W-:-:S05]  /*1f60*/  @P0 PRMT R45, RZ, 0x5410, R36 ;  /* 0x00005410ff2d0816 */ /* 0x000fca0000000024 */
[----:B------:R-:W-:Y:S02]  /*1f70*/  @P0 FADD.FTZ R140, R45, R140 ;  /* 0x0000008c2d8c0221 */ /* 0x000fe40000010000 */
.L_x_701:
[----:B------:R-:W-:Y:S05]  /*1f80*/  BSYNC B0 ;  /* 0x0000000000007941 */ /* 0x000fea0003800000 */
.L_x_699:
[----:B------:R-:W-:Y:S01]  /*1f90*/  BSSY B0, `(.L_x_702) ;  /* 0x000000b000007945 */ /* 0x000fe20003800000 */
[----:B------:R-:W-:Y:S05]  /*1fa0*/  @P2 BRA `(.L_x_703) ;  /* 0x0000004000002947 */ /* 0x000fea0003800000 */
[----:B------:R-:W-:Y:S01]  /*1fb0*/  MOV R138, RZ ;  /* 0x000000ff008a7202 */ /* 0x000fe20000000f00 */
[----:B------:R-:W-:Y:S05]  /*1fc0*/  @!P0 BRA `(.L_x_704) ;  /* 0x0000007000008947 */ /* 0x000fea0003800000 */
[----:B-----5:R-:W-:Y:S01]  /*1fd0*/  PRMT R138, RZ, 0x7610, R36 ;  /* 0x00007610ff8a7816 */ /* 0x020fe20000000024 */
[----:B------:R-:W-:Y:S05]  /*1fe0*/  BRA `(.L_x_704) ;  /* 0x0000005000007947 */ /* 0x000fea0003800000 */
.L_x_703:
[----:B0----5:R-:W-:Y:S02]  /*1ff0*/  PRMT R44, RZ, 0x7610, R40 ;  /* 0x00007610ff2c7816 */ /* 0x021fe40000000028 */
[----:B------:R-:W-:-:S03]  /*2000*/  @P0 PRMT R45, RZ, 0x7610, R36 ;  /* 0x00007610ff2d0816 */ /* 0x000fc60000000024 */
[----:B------:R-:W-:-:S04]  /*2010*/  FMUL.FTZ R44, R44, c[0x0][0x1ec] ;  /* 0x00007b002c2c7a20 */ /* 0x000fc80000410000 */
[----:B------:R-:W-:-:S04]  /*2020*/  FMUL.FTZ R138, R93, R44 ;  /* 0x0000002c5d8a7220 */ /* 0x000fc80000410000 */
[----:B------:R-:W-:Y:S02]  /*2030*/  @P0 FADD.FTZ R138, R45, R138 ;  /* 0x0000008a2d8a0221 */ /* 0x000fe40000010000 */
.L_x_704:
[----:B------:R-:W-:Y:S05]  /*2040*/  BSYNC B0 ;  /* 0x0000000000007941 */ /* 0x000fea0003800000 */
.L_x_702:
[----:B------:R-:W-:Y:S01]  /*2050*/  BSSY B0, `(.L_x_705) ;  /* 0x000000b000007945 */ /* 0x000fe20003800000 */
[----:B------:R-:W-:Y:S05]  /*2060*/  @P2 BRA `(.L_x_706) ;  /* 0x0000004000002947 */ /* 0x000fea0003800000 */
[----:B------:R-:W-:Y:S01]  /*2070*/  HFMA2.MMA R136, -RZ, RZ, 0, 0 ;  /* 0x00000000ff887435 */ /* 0x000fe200000001ff */
[----:B------:R-:W-:Y:S05]  /*2080*/  @!P0 BRA `(.L_x_707) ;  /* 0x0000007000008947 */ /* 0x000fea0003800000 */
[----:B-----5:R-:W-:Y:S01]  /*2090*/  PRMT R136, RZ, 0x5410, R37 ;  /* 0x00005410ff887816 */ /* 0x020fe20000000025 */
[----:B------:R-:W-:Y:S05]  /*20a0*/  BRA `(.L_x_707) ;  /* 0x0000005000007947 */ /* 0x000fea0003800000 */
.L_x_706:
[----:B0----5:R-:W-:-:S05]  /*20b0*/  PRMT R44, RZ, 0x5410, R41 ;  /* 0x00005410ff2c7816 */ /* 0x021fca0000000029 */
[----:B------:R-:W-:-:S04]  /*20c0*/  FMUL.FTZ R45, R44, c[0x0][0x1ec] ;  /* 0x00007b002c2d7a20 */ /* 0x000fc80000410000 */
[----:B------:R-:W-:Y:S01]  /*20d0*/  FMUL.FTZ R136, R92, R45 ;  /* 0x0000002d5c887220 */ /* 0x000fe20000410000 */
[----:B------:R-:W-:-:S05]  /*20e0*/  @P0 PRMT R45, RZ, 0x5410, R37 ;  /* 0x00005410ff2d0816 */ /* 0x000fca0000000025 */
[----:B------:R-:W-:Y:S02]  /*20f0*/  @P0 FADD.FTZ R136, R45, R136 ;  /* 0x000000882d880221 */ /* 0x000fe40000010000 */
.L_x_707:
[----:B------:R-:W-:Y:S05]  /*2100*/  BSYNC B0 ;  /* 0x0000000000007941 */ /* 0x000fea0003800000 */
.L_x_705:
[----:B------:R-:W-:Y:S01]  /*2110*/  BSSY B0, `(.L_x_708) ;  /* 0x000000b000007945 */ /* 0x000fe20003800000 */
[----:B------:R-:W-:Y:S05]  /*2120*/  @P2 BRA `(.L_x_709) ;  /* 0x0000004000002947 */ /* 0x000fea0003800000 */
[----:B------:R-:W-:Y:S01]  /*2130*/  MOV R134, RZ ;  /* 0x000000ff00867202 */ /* 0x000fe20000000f00 */
[----:B------:R-:W-:Y:S05]  /*2140*/  @!P0 BRA `(.L_x_710) ;  /* 0x0000007000008947 */ /* 0x000fea0003800000 */
[----:B-----5:R-:W-:Y:S01]  /*2150*/  PRMT R134, RZ, 0x7610, R37 ;  /* 0x00007610ff867816 */ /* 0x020fe20000000025 */
[----:B------:R-:W-:Y:S05]  /*2160*/  BRA `(.L_x_710) ;  /* 0x0000005000007947 */ /* 0x000fea0003800000 */
.L_x_709:
[----:B0----5:R-:W-:Y:S02]  /*2170*/  PRMT R44, RZ, 0x7610, R41 ;  /* 0x00007610ff2c7816 */ /* 0x021fe40000000029 */
[----:B------:R-:W-:-:S03]  /*2180*/  @P0 PRMT R45, RZ, 0x7610, R37 ;  /* 0x00007610ff2d0816 */ /* 0x000fc60000000025 */
[----:B------:R-:W-:-:S04]  /*2190*/  FMUL.FTZ R44, R44, c[0x0][0x1ec] ;  /* 0x00007b002c2c7a20 */ /* 0x000fc80000410000 */
[----:B------:R-:W-:-:S04]  /*21a0*/  FMUL.FTZ R134, R95, R44 ;  /* 0x0000002c5f867220 */ /* 0x000fc80000410000 */
[----:B------:R-:W-:Y:S02]  /*21b0*/  @P0 FADD.FTZ R134, R45, R134 ;  /* 0x000000862d860221 */ /* 0x000fe40000010000 */
.L_x_710:
[----:B------:R-:W-:Y:S05]  /*21c0*/  BSYNC B0 ;  /* 0x0000000000007941 */ /* 0x000fea0003800000 */
.L_x_708:
[----:B------:R-:W-:Y:S01]  /*21d0*/  BSSY B0, `(.L_x_711) ;  /* 0x000000b000007945 */ /* 0x000fe20003800000 */
[----:B------:R-:W-:Y:S05]  /*21e0*/  @P2 BRA `(.L_x_712) ;  /* 0x0000004000002947 */ /* 0x000fea0003800000 */
[----:B0-----:R-:W-:Y:S01]  /*21f0*/  HFMA2.MMA R52, -RZ, RZ, 0, 0 ;  /* 0x00000000ff347435 */ /* 0x001fe200000001ff */
[----:B------:R-:W-:Y:S05]  /*2200*/  @!P0 BRA `(.L_x_713) ;  /* 0x0000007000008947 */ /* 0x000fea0003800000 */
[----:B-----5:R-:W-:Y:S01]  /*2210*/  PRMT R52, RZ, 0x5410, R38 ;  /* 0x00005410ff347816 */ /* 0x020fe20000000026 */
[----:B------:R-:W-:Y:S05]  /*2220*/  BRA `(.L_x_713) ;  /* 0x0000005000007947 */ /* 0x000fea0003800000 */
.L_x_712:
[----:B0----5:R-:W-:-:S05]  /*2230*/  PRMT R44, RZ, 0x5410, R42 ;  /* 0x00005410ff2c7816 */ /* 0x021fca000000002a */
[----:B------:R-:W-:-:S04]  /*2240*/  FMUL.FTZ R45, R44, c[0x0][0x1ec] ;  /* 0x00007b002c2d7a20 */ /* 0x000fc80000410000 */
[----:B------:R-:W-:Y:S01]  /*2250*/  FMUL.FTZ R52, R94, R45 ;  /* 0x0000002d5e347220 */ /* 0x000fe20000410000 */
[----:B------:R-:W-:-:S05]  /*2260*/  @P0 PRMT R45, RZ, 0x5410, R38 ;  /* 0x00005410ff2d0816 */ /* 0x000fca0000000026 */
[----:B------:R-:W-:Y:S02]  /*2270*/  @P0 FADD.FTZ R52, R45, R52 ;  /* 0x000000342d340221 */ /* 0x000fe40000010000 */
.L_x_713:
[----:B------:R-:W-:Y:S05]  /*2280*/  BSYNC B0 ;  /* 0x0000000000007941 */ /* 0x000fea0003800000 */
.L_x_711:
[----:B------:R-:W-:Y:S01]  /*2290*/  BSSY B0, `(.L_x_714) ;  /* 0x000000b000007945 */ /* 0x000fe20003800000 */
[----:B------:R-:W-:Y:S05]  /*22a0*/  @P2 BRA `(.L_x_715) ;  /* 0x0000004000002947 */ /* 0x000fea0003800000 */
[----:B------:R-:W-:Y:S01]  /*22b0*/  MOV R50, RZ ;  /* 0x000000ff00327202 */ /* 0x000fe20000000f00 */
[----:B------:R-:W-:Y:S05]  /*22c0*/  @!P0 BRA `(.L_x_716) ;  /* 0x0000007000008947 */ /* 0x000fea0003800000 */
[----:B-----5:R-:W-:Y:S01]  /*22d0*/  PRMT R50, RZ, 0x7610, R38 ;  /* 0x00007610ff327816 */ /* 0x020fe20000000026 */
[----:B------:R-:W-:Y:S05]  /*22e0*/  BRA `(.L_x_716) ;  /* 0x0000005000007947 */ /* 0x000fea0003800000 */
.L_x_715:
[----:B-----5:R-:W-:Y:S02]  /*22f0*/  PRMT R44, RZ, 0x7610, R42 ;  /* 0x00007610ff2c7816 */ /* 0x020fe4000000002a */
[----:B------:R-:W-:-:S03]  /*2300*/  @P0 PRMT R45, RZ, 0x7610, R38 ;  /* 0x00007610ff2d0816 */ /* 0x000fc60000000026 */
[----:B------:R-:W-:-:S04]  /*2310*/  FMUL.FTZ R44, R44, c[0x0][0x1ec] ;  /* 0x00007b002c2c7a20 */ /* 0x000fc80000410000 */
[----:B------:R-:W-:-:S04]  /*2320*/  FMUL.FTZ R50, R97, R44 ;  /* 0x0000002c61327220 */ /* 0x000fc80000410000 */
[----:B------:R-:W-:Y:S02]  /*2330*/  @P0 FADD.FTZ R50, R45, R50 ;  /* 0x000000322d320221 */ /* 0x000fe40000010000 */
.L_x_716:
[----:B------:R-:W-:Y:S05]  /*2340*/  BSYNC B0 ;  /* 0x0000000000007941 */ /* 0x000fea0003800000 */
.L_x_714:
[----:B------:R-:W-:Y:S01]  /*2350*/  BSSY B0, `(.L_x_717) ;  /* 0x000000b000007945 */ /* 0x000fe20003800000 */
[----:B------:R-:W-:Y:S05]  /*2360*/  @P2 BRA `(.L_x_718) ;  /* 0x0000004000002947 */ /* 0x000fea0003800000 */
[----:B------:R-:W-:Y:S01]  /*2370*/  HFMA2.MMA R53, -RZ, RZ, 0, 0 ;  /* 0x00000000ff357435 */ /* 0x000fe200000001ff */
[----:B------:R-:W-:Y:S05]  /*2380*/  @!P0 BRA `(.L_x_719) ;  /* 0x0000007000008947 */ /* 0x000fea0003800000 */
[----:B-----5:R-:W-:Y:S01]  /*2390*/  PRMT R53, RZ, 0x5410, R39 ;  /* 0x00005410ff357816 */ /* 0x020fe20000000027 */
[----:B------:R-:W-:Y:S05]  /*23a0*/  BRA `(.L_x_719) ;  /* 0x0000005000007947 */ /* 0x000fea0003800000 */
.L_x_718:
[----:B-----5:R-:W-:-:S05]  /*23b0*/  PRMT R44, RZ, 0x5410, R43 ;  /* 0x00005410ff2c7816 */ /* 0x020fca000000002b */
[----:B------:R-:W-:Y:S01]  /*23c0*/  FMUL.FTZ R53, R44, c[0x0][0x1ec] ;  /* 0x00007b002c357a20 */ /* 0x000fe20000410000 */
[----:B------:R-:W-:-:S03]  /*23d0*/  @P0 PRMT R44, RZ, 0x5410, R39 ;  /* 0x00005410ff2c0816 */ /* 0x000fc60000000027 */
[----:B------:R-:W-:-:S04]  /*23e0*/  FMUL.FTZ R53, R96, R53 ;  /* 0x0000003560357220 */ /* 0x000fc80000410000 */
[----:B------:R-:W-:Y:S02]  /*23f0*/  @P0 FADD.FTZ R53, R44, R53 ;  /* 0x000000352c350221 */ /* 0x000fe40000010000 */
.L_x_719:
[----:B------:R-:W-:Y:S05]  /*2400*/  BSYNC B0 ;  /* 0x0000000000007941 */ /* 0x000fea0003800000 */
.L_x_717:
[----:B------:R-:W-:Y:S01]  /*2410*/  BSSY B0, `(.L_x_720) ;  /* 0x000000b000007945 */ /* 0x000fe20003800000 */
[----:B------:R-:W-:Y:S05]  /*2420*/  @P2 BRA `(.L_x_721) ;  /* 0x0000004000002947 */ /* 0x000fea0003800000 */
[----:B------:R-:W-:Y:S01]  /*2430*/  MOV R51, RZ ;  /* 0x000000ff00337202 */ /* 0x000fe20000000f00 */
[----:B------:R-:W-:Y:S05]  /*2440*/  @!P0 BRA `(.L_x_722) ;  /* 0x0000007000008947 */ /* 0x000fea0003800000 */
[----:B-----5:R-:W-:Y:S01]  /*2450*/  PRMT R51, RZ, 0x7610, R39 ;  /* 0x00007610ff337816 */ /* 0x020fe20000000027 */
[----:B------:R-:W-:Y:S05]  /*2460*/  BRA `(.L_x_722) ;  /* 0x0000005000007947 */ /* 0x000fea0003800000 */
.L_x_721:
[----:B-----5:R-:W-:-:S05]  /*2470*/  PRMT R44, RZ, 0x7610, R43 ;  /* 0x00007610ff2c7816 */ /* 0x020fca000000002b */
[----:B------:R-:W-:Y:S01]  /*2480*/  FMUL.FTZ R51, R44, c[0x0][0x1ec] ;  /* 0x00007b002c337a20 */ /* 0x000fe20000410000 */
[----:B------:R-:W-:-:S03]  /*2490*/  @P0 PRMT R44, RZ, 0x7610, R39 ;  /* 0x00007610ff2c0816 */ /* 0x000fc60000000027 */
[----:B------:R-:W-:-:S04]  /*24a0*/  FMUL.FTZ R51, R98, R51 ;  /* 0x0000003362337220 */ /* 0x000fc80000410000 */
[----:B------:R-:W-:Y:S02]  /*24b0*/  @P0 FADD.FTZ R51, R44, R51 ;  /* 0x000000332c330221 */ /* 0x000fe40000010000 */
.L_x_722:
[----:B------:R-:W-:Y:S05]  /*24c0*/  BSYNC B0 ;  /* 0x0000000000007941 */ /* 0x000fea0003800000 */
.L_x_720:
[----:B------:R-:W-:Y:S01]  /*24d0*/  IMAD.WIDE.U32 R48, R142, R132, c[0x0][0x188] ;  /* 0x000062008e307625 */ /* 0x000fe200078e0084 */
[----:B------:R-:W-:Y:S02]  /*24e0*/  F2FP.BF16.PACK_AB R47, R51, R53 ;  /* 0x00000035332f723e */ /* 0x000fe400000010ff */
[----:B------:R-:W-:Y:S01]  /*24f0*/  F2FP.BF16.PACK_AB R46, R50, R52 ;  /* 0x00000034322e723e */ /* 0x000fe200000010ff */
[----:B------:R-:W-:Y:S01]  /*2500*/  FADD.FTZ R132, RZ, R139 ;  /* 0x0000008bff847221 */ /* 0x000fe20000010000 */
[----:B------:R-:W-:Y:S02]  /*2510*/  F2FP.BF16.PACK_AB R45, R134, R136 ;  /* 0x00000088862d723e */ /* 0x000fe400000010ff */
[----:B------:R-:W-:Y:S01]  /*2520*/  F2FP.BF16.PACK_AB R44, R138, R140 ;  /* 0x0000008c8a2c723e */ /* 0x000fe200000010ff */
[----:B------:R-:W-:Y:S01]  /*2530*/  FADD.FTZ R132, R132, R137 ;  /* 0x0000008984847221 */ /* 0x000fe20000010000 */
[----:B------:R-:W-:-:S03]  /*2540*/  LOP3.LUT P0, RZ, R120, 0xff, RZ, 0xc0, !PT ;  /* 0x000000ff78ff7812 */ /* 0x000fc6000780c0ff */
[----:B------:R-:W-:Y:S01]  /*2550*/  FADD.FTZ R132, R132, R135 ;  /* 0x0000008784847221 */ /* 0x000fe20000010000 */
[----:B------:R0:W-:Y:S03]  /*2560*/  STG.E.128 [R48.64], R44 ;  /* 0x0000002c30007986 */ /* 0x0001e6000c101d04 */
[----:B------:R-:W-:-:S04]  /*2570*/  FADD.FTZ R132, R132, R133 ;  /* 0x0000008584847221 */ /* 0x000fc80000010000 */
[----:B------:R-:W-:-:S04]  /*2580*/  FADD.FTZ R132, R132, R67 ;  /* 0x0000004384847221 */ /* 0x000fc80000010000 */
[----:B------:R-:W-:-:S04]  /*2590*/  FADD.FTZ R132, R132, R59 ;  /* 0x0000003b84847221 */ /* 0x000fc80000010000 */
[----:B------:R-:W-:Y:S01]  /*25a0*/  FADD.FTZ R132, R132, R57 ;  /* 0x0000003984847221 */ /* 0x000fe20000010000 */
[----:B0-----:R-:W-:-:S03]  /*25b0*/  SEL R48, R119, R124, !P0 ;  /* 0x0000007c77307207 */ /* 0x001fc60004000000 */
        /* <DEDUP_REMOVED lines=27> */
.L_x_729:
        /* <DEDUP_REMOVED lines=84> */
.L_x_730:
        /* <DEDUP_REMOVED lines=27> */
[----:B-1----:R-:W-:-:S02]  /*2e60*/  FADD.FTZ R148, -R144, R44 ;  /* 0x0000002c90947221 */ /* 0x002fc40000010100 */
[----:B------:R-:W-:Y:S02]  /*2e70*/  FMUL.FTZ R144, R144, R142 ;  /* 0x0000008e90907220 */ /* 0x000fe40000410000 */
[----:B------:R-:W-:Y:S02]  /*2e80*/  FMUL.FTZ R148, R148, R148 ;  /* 0x0000009494947220 */ /* 0x000fe40000410000 */
[----:B------:R-:W-:Y:S02]  /*2e90*/  FFMA.FTZ R144, R150, R44, R144 ;  /* 0x0000002c96907223 */ /* 0x000fe40000010090 */
[----:B0-----:R-:W-:Y:S02]  /*2ea0*/  FADD.FTZ R49, R146, R45 ;  /* 0x0000002d92317221 */ /* 0x001fe40000010000 */
[----:B--2---:R-:W-:Y:S02]  /*2eb0*/  FMUL.FTZ R144, R132, R144 ;  /* 0x0000009084907220 */ /* 0x004fe40000410000 */
[----:B------:R-:W-:-:S03]  /*2ec0*/  FMUL.FTZ R148, R148, R150 ;  /* 0x0000009694947220 */ /* 0x000fc60000410000 */
[----:B------:R-:W0:Y:S01]  /*2ed0*/  SHFL.DOWN PT, R45, R144, 0x1, 0x1f ;  /* 0x08201f00902d7f89 */ /* 0x000e2200000e0000 */
[----:B------:R-:W-:-:S04]  /*2ee0*/  FMUL.FTZ R148, R148, R142 ;  /* 0x0000008e94947220 */ /* 0x000fc80000410000 */
[----:B------:R-:W-:Y:S02]  /*2ef0*/  FFMA.FTZ R49, R132, R148, R49 ;  /* 0x0000009484317223 */ /* 0x000fe40000010031 */
[----:B---3--:R1:W2:Y:S03]  /*2f00*/  MUFU.RCP R132, R47 ;  /* 0x0000002f00847308 */ /* 0x0082a60000001000 */
[----:B------:R-:W3:Y:S01]  /*2f10*/  SHFL.DOWN PT, R44, R49, 0x1, 0x1f ;  /* 0x08201f00312c7f89 */ /* 0x000ee200000e0000 */
[----:B-1----:R-:W-:Y:S01]  /*2f20*/  MOV R47, c[0x0][0x1e0] ;  /* 0x00007800002f7a02 */ /* 0x002fe20000000f00 */
[----:B0-----:R-:W-:Y:S02]  /*2f30*/  FADD.FTZ R142, R144, -R45 ;  /* 0x8000002d908e7221 */ /* 0x001fe40000010000 */
[----:B----4-:R-:W-:Y:S02]  /*2f40*/  FMUL.FTZ R45, R45, R48 ;  /* 0x000000302d2d7220 */ /* 0x010fe40000410000 */
[----:B------:R-:W-:-:S04]  /*2f50*/  FMUL.FTZ R142, R142, R142 ;  /* 0x0000008e8e8e7220 */ /* 0x000fc80000410000 */
[C---:B------:R-:W-:Y:S02]  /*2f60*/  FMUL.FTZ R142, R46.reuse, R142 ;  /* 0x0000008e2e8e7220 */ /* 0x040fe40000410000 */
[----:B------:R-:W-:Y:S02]  /*2f70*/  FFMA.FTZ R46, R46, R144, R45 ;  /* 0x000000902e2e7223 */ /* 0x000fe4000001002d */
[----:B------:R-:W-:Y:S02]  /*2f80*/  FMUL.FTZ R142, R142, R48 ;  /* 0x000000308e8e7220 */ /* 0x000fe40000410000 */
[----:B--2---:R-:W-:Y:S02]  /*2f90*/  FMUL.FTZ R46, R132, R46 ;  /* 0x0000002e842e7220 */ /* 0x004fe40000410000 */
[----:B---3--:R-:W-:-:S03]  /*2fa0*/  FADD.FTZ R45, R49, R44 ;  /* 0x0000002c312d7221 */ /* 0x008fc60000010000 */
[----:B------:R0:W1:Y:S01]  /*2fb0*/  SHFL.IDX PT, R48, R46, RZ, 0x1f ;  /* 0x00001fff2e307589 */ /* 0x00006200000e0000 */
[----:B------:R-:W-:-:S06]  /*2fc0*/  FFMA.FTZ R142, R132, R142, R45 ;  /* 0x0000008e848e7223 */ /* 0x000fcc000001002d */
[----:B------:R-:W2:Y:S01]  /*2fd0*/  SHFL.IDX PT, R142, R142, RZ, 0x1f ;  /* 0x00001fff8e8e7589 */ /* 0x000ea200000e0000 */
[----:B0-----:R-:W-:Y:S01]  /*2fe0*/  @!P1 LEA R46, P3, R123, c[0x0][0x1a8], 0x2 ;  /* 0x00006a007b2e9a11 */ /* 0x001fe200078610ff */
[----:B-1----:R-:W-:-:S05]  /*2ff0*/  FMUL.FTZ R44, R48, R48 ;  /* 0x00000030302c7220 */ /* 0x002fca0000410000 */
[----:B------:R-:W-:Y:S01]  /*3000*/  FSEL R45, R44, RZ, P0 ;  /* 0x000000ff2c2d7208 */ /* 0x000fe20000000000 */
[----:B--2---:R-:W-:Y:S01]  /*3010*/  FFMA.FTZ R44, R142, R47, c[0x0][0x228] ;  /* 0x00008a008e2c7623 */ /* 0x004fe2000001002f */
[----:B------:R-:W-:-:S03]  /*3020*/  @!P1 LEA.HI.X R47, R123, c[0x0][0x1ac], R54, 0x2, P3 ;  /* 0x00006b007b2f9a11 */ /* 0x000fc600018f1436 */
[----:B------:R-:W-:Y:S01]  /*3030*/  FADD.FTZ R49, R44, R45 ;  /* 0x0000002d2c317221 */ /* 0x000fe20000010000 */
[----:B------:R-:W-:-:S04]  /*3040*/  @!P1 LEA R44, P2, R123, c[0x0][0x1a0], 0x2 ;  /* 0x000068007b2c9a11 */ /* 0x000fc800078410ff */
        /* <DEDUP_REMOVED lines=23> */
[C---:B------:R-:W-:Y:S01]  /*31c0*/  FADD.FTZ R164, -R44.reuse, R141 ;  /* 0x0000008d2ca47221 */ /* 0x040fe20000010100 */
[----:B------:R-:W-:Y:S01]  /*31d0*/  MOV R141, 0x10 ;  /* 0x00000010008d7802 */ /* 0x000fe20000000f00 */
        /* <DEDUP_REMOVED lines=16> */
[C---:B------:R-:W-:Y:S02]  /*32e0*/  FMUL.FTZ R46, R49.reuse, R46 ;  /* 0x0000002e312e7220 */ /* 0x040fe40000410000 */
[C---:B------:R-:W-:Y:S02]  /*32f0*/  FMUL.FTZ R142, R49.reuse, R142 ;  /* 0x0000008e318e7220 */ /* 0x040fe40000410000 */
[C---:B------:R-:W-:Y:S02]  /*3300*/  FMUL.FTZ R144, R49.reuse, R144 ;  /* 0x0000009031907220 */ /* 0x040fe40000410000 */
[----:B------:R-:W-:-:S02]  /*3310*/  FMUL.FTZ R162, R49, R162 ;  /* 0x000000a231a27220 */ /* 0x000fc40000410000 */
[C---:B------:R-:W-:Y:S02]  /*3320*/  FMUL.FTZ R164, R49.reuse, R164 ;  /* 0x000000a431a47220 */ /* 0x040fe40000410000 */
[----:B------:R-:W-:Y:S02]  /*3330*/  FMUL.FTZ R59, R49, R44 ;  /* 0x0000002c313b7220 */ /* 0x000fe40000410000 */
[----:B------:R-:W-:Y:S02]  /*3340*/  FFMA.FTZ R44, R100, R46, R25 ;  /* 0x0000002e642c7223 */ /* 0x000fe40000010019 */
[----:B------:R-:W-:Y:S02]  /*3350*/  FFMA.FTZ R46, R104, R142, R21 ;  /* 0x0000008e682e7223 */ /* 0x000fe40000010015 */
[----:B------:R-:W-:Y:S02]  /*3360*/  FFMA.FTZ R51, R103, R144, R20 ;  /* 0x0000009067337223 */ /* 0x000fe40000010014 */
[----:B------:R-:W-:-:S02]  /*3370*/  FFMA.FTZ R162, R114, R162, R11 ;  /* 0x000000a272a27223 */ /* 0x000fc4000001000b */
[----:B------:R-:W-:Y:S01]  /*3380*/  FFMA.FTZ R55, R113, R164, R10 ;  /* 0x000000a471377223 */ /* 0x000fe2000001000a */
[----:B------:R-:W-:Y:S01]  /*3390*/  F2FP.BF16.PACK_AB R46, R51, R46 ;  /* 0x0000002e332e723e */ /* 0x000fe200000010ff */
[----:B------:R-:W-:Y:S02]  /*33a0*/  IMAD R56, R56, c[0x0][0x168], RZ ;  /* 0x00005a0038387a24 */ /* 0x000fe400078e02ff */
[----:B------:R-:W-:Y:S01]  /*33b0*/  FMUL.FTZ R48, R49, R48 ;  /* 0x0000003031307220 */ /* 0x000fe20000410000 */
[----:B------:R-:W-:Y:S01]  /*33c0*/  F2FP.BF16.PACK_AB R51, R55, R162 ;  /* 0x000000a23733723e */ /* 0x000fe200000010ff */
[C---:B------:R-:W-:Y:S01]  /*33d0*/  FMUL.FTZ R158, R49.reuse, R158 ;  /* 0x0000009e319e7220 */ /* 0x040fe20000410000 */
[----:B------:R-:W-:Y:S01]  /*33e0*/  SHF.R.S32.HI R67, RZ, 0x1f, R56 ;  /* 0x0000001fff437819 */ /* 0x000fe20000011438 */
[C---:B------:R-:W-:Y:S02]  /*33f0*/  FMUL.FTZ R160, R49.reuse, R160 ;  /* 0x000000a031a07220 */ /* 0x040fe40000410000 */
[----:B------:R-:W-:Y:S01]  /*3400*/  FMUL.FTZ R150, R49, R150 ;  /* 0x0000009631967220 */ /* 0x000fe20000410000 */
[----:B------:R-:W-:Y:S01]  /*3410*/  LEA.HI R67, R67, R56, RZ, 0x3 ;  /* 0x0000003843437211 */ /* 0x000fe200078f18ff */
[----:B------:R-:W-:-:S02]  /*3420*/  FMUL.FTZ R152, R49, R152 ;  /* 0x0000009831987220 */ /* 0x000fc40000410000 */
[----:B------:R-:W-:Y:S01]  /*3430*/  FMUL.FTZ R128, R49, R128 ;  /* 0x0000008031807220 */ /* 0x000fe20000410000 */
[----:B------:R-:W-:Y:S01]  /*3440*/  LEA.HI.SX32 R67, R67, R26, 0x1d ;  /* 0x0000001a43437211 */ /* 0x000fe200078feaff */
        /* <DEDUP_REMOVED lines=22> */
[----:B------:R-:W-:Y:S01]  /*35b0*/  FFMA.FTZ R133, R111, R160, R12 ;  /* 0x000000a06f857223 */ /* 0x000fe2000001000c */
[----:B------:R-:W-:Y:S01]  /*35c0*/  F2FP.BF16.PACK_AB R44, R49, R44 ;  /* 0x0000002c312c723e */ /* 0x000fe200000010ff */
[----:B------:R-:W-:-:S02]  /*35d0*/  FFMA.FTZ R48, R108, R150, R17 ;  /* 0x000000966c307223 */ /* 0x000fc40000010011 */
[----:B------:R-:W-:Y:S01]  /*35e0*/  FFMA.FTZ R55, R107, R152, R16 ;  /* 0x000000986b377223 */ /* 0x000fe20000010010 */
[----:B------:R-:W-:Y:S01]  /*35f0*/  F2FP.BF16.PACK_AB R50, R133, R50 ;  /* 0x000000328532723e */ /* 0x000fe200000010ff */
[----:B------:R-:W-:Y:S02]  /*3600*/  FFMA.FTZ R128, R62, R128, R3 ;  /* 0x000000803e807223 */ /* 0x000fe40000010003 */
[----:B------:R-:W-:Y:S01]  /*3610*/  FFMA.FTZ R137, R125, R130, R2 ;  /* 0x000000827d897223 */ /* 0x000fe20000010002 */
[----:B------:R-:W-:Y:S01]  /*3620*/  F2FP.BF16.PACK_AB R48, R55, R48 ;  /* 0x000000303730723e */ /* 0x000fe200000010ff */
[----:B------:R-:W-:Y:S02]  /*3630*/  FFMA.FTZ R135, R117, R58, R4 ;  /* 0x0000003a75877223 */ /* 0x000fe40000010004 */
[----:B------:R-:W-:Y:S01]  /*3640*/  FFMA.FTZ R133, R131, R57, R34 ;  /* 0x0000003983857223 */ /* 0x000fe20000010022 */
[----:B------:R-:W-:Y:S01]  /*3650*/  F2FP.BF16.PACK_AB R55, R137, R128 ;  /* 0x000000808937723e */ /* 0x000fe200000010ff */
[----:B------:R-:W-:-:S02]  /*3660*/  FFMA.FTZ R161, R60, R161, R7 ;  /* 0x000000a13ca17223 */ /* 0x000fc40000010007 */
[----:B------:R-:W-:Y:S02]  /*3670*/  FFMA.FTZ R58, R61, R163, R6 ;  /* 0x000000a33d3a7223 */ /* 0x000fe40000010006 */
[----:B------:R-:W-:Y:S02]  /*3680*/  FFMA.FTZ R136, R64, R136, R29 ;  /* 0x0000008840887223 */ /* 0x000fe4000001001d */
[----:B------:R-:W-:Y:S01]  /*3690*/  FFMA.FTZ R57, R65, R134, R30 ;  /* 0x0000008641397223 */ /* 0x000fe2000001001e */
[----:B------:R-:W-:Y:S01]  /*36a0*/  IADD3 R134, R67, 0x100, RZ ;  /* 0x0000010043867810 */ /* 0x000fe20007ffe0ff */
[----:B------:R-:W-:Y:S02]  /*36b0*/  FFMA.FTZ R157, R116, R157, R9 ;  /* 0x0000009d749d7223 */ /* 0x000fe40000010009 */
[----:B------:R-:W-:Y:S01]  /*36c0*/  FFMA.FTZ R56, R115, R159, R8 ;  /* 0x0000009f73387223 */ /* 0x000fe20000010008 */
[----:B------:R-:W-:Y:S01]  /*36d0*/  F2FP.BF16.PACK_AB R57, R57, R136 ;  /* 0x000000883939723e */ /* 0x000fe200000010ff */
[----:B------:R-:W-:Y:S01]  /*36e0*/  FFMA.FTZ R128, R126, R52, R31 ;  /* 0x000000347e807223 */ /* 0x000fe2000001001f */
[----:B------:R-:W-:Y:S01]  /*36f0*/  IADD3 R136, R67, 0x80, RZ ;  /* 0x0000008043887810 */ /* 0x000fe20007ffe0ff */
[----:B------:R-:W-:Y:S01]  /*3700*/  FFMA.FTZ R45, R102, R54, R23 ;  /* 0x00000036662d7223 */ /* 0x000fe20000010017 */
[----:B------:R-:W-:Y:S01]  /*3710*/  F2FP.BF16.PACK_AB R52, R56, R157 ;  /* 0x0000009d3834723e */ /* 0x000fe200000010ff */
[----:B------:R-:W-:-:S02]  /*3720*/  FFMA.FTZ R132, R101, R132, R22 ;  /* 0x0000008465847223 */ /* 0x000fc40000010016 */
[----:B------:R-:W-:Y:S01]  /*3730*/  FFMA.FTZ R130, R129, R53, R32 ;  /* 0x0000003581827223 */ /* 0x000fe20000010020 */
[----:B------:R-:W-:Y:S01]  /*3740*/  F2FP.BF16.PACK_AB R53, R58, R161 ;  /* 0x000000a13a35723e */ /* 0x000fe200000010ff */
        /* <DEDUP_REMOVED lines=13> */
[----:B------:R-:W-:Y:S02]  /*3820*/  FFMA.FTZ R59, R66, R59, R35 ;  /* 0x0000003b423b7223 */ /* 0x000fe40000010023 */
[-C--:B------:R-:W-:Y:S01]  /*3830*/  IMAD.WIDE.U32 R138, R67, R141.reuse, c[0x0][0x208] ;  /* 0x00008200438a7625 */ /* 0x080fe200078e008d */
[----:B------:R-:W-:Y:S02]  /*3840*/  F2FP.BF16.PACK_AB R56, R133, R56 ;  /* 0x000000388538723e */ /* 0x000fe400000010ff */
[----:B------:R-:W-:Y:S01]  /*3850*/  F2FP.BF16.PACK_AB R59, R59, R130 ;  /* 0x000000823b3b723e */ /* 0x000fe200000010ff */
[-C--:B------:R-:W-:Y:S01]  /*3860*/  IMAD.WIDE.U32 R136, R136, R141.reuse, c[0x0][0x208] ;  /* 0x0000820088887625 */ /* 0x080fe200078e008d */
[----:B------:R0:W-:Y:S03]  /*3870*/  STG.E.128 [R138.64], R44 ;  /* 0x0000002c8a007986 */ /* 0x0001e6000c101d04 */
[-C--:B------:R-:W-:Y:S01]  /*3880*/  IMAD.WIDE.U32 R134, R134, R141.reuse, c[0x0][0x208] ;  /* 0x0000820086867625 */ /* 0x080fe200078e008d */
[----:B------:R0:W-:Y:S03]  /*3890*/  STG.E.128 [R136.64], R48 ;  /* 0x0000003088007986 */ /* 0x0001e6000c101d04 */
[----:B------:R-:W-:Y:S01]  /*38a0*/  IMAD.WIDE.U32 R132, R132, R141, c[0x0][0x208] ;  /* 0x0000820084847625 */ /* 0x000fe200078e008d */
[----:B------:R0:W-:Y:S04]  /*38b0*/  STG.E.128 [R134.64], R52 ;  /* 0x0000003486007986 */ /* 0x0001e8000c101d04 */
[----:B------:R0:W-:Y:S02]  /*38c0*/  STG.E.128 [R132.64], R56 ;  /* 0x0000003884007986 */ /* 0x0001e4000c101d04 */
.L_x_726:
[----:B-1----:R-:W-:Y:S05]  /*38d0*/  BSYNC B0 ;  /* 0x0000000000007941 */ /* 0x002fea0003800000 */
.L_x_725:
[----:B------:R-:W-:Y:S02]  /*38e0*/  IADD3 R123, R123, c[0x0][0x160], RZ ;  /* 0x000058007b7b7a10 */ /* 0x000fe40007ffe0ff */
[----:B------:R-:W-:-:S02]  /*38f0*/  LOP3.LUT P1, RZ, R120, 0xff, RZ, 0xc0, !PT ;  /* 0x000000ff78ff7812 */ /* 0x000fc4000782c0ff */
[----:B------:R-:W-:Y:S02]  /*3900*/  ISETP.GE.AND P0, PT, R123, c[0x0][0x164], PT ;  /* 0x000059007b007a0c */ /* 0x000fe40003f06270 */
[----:B------:R-:W-:-:S11]  /*3910*/  SEL R120, RZ, 0x1, P1 ;  /* 0x00000001ff787807 */ /* 0x000fd60000800000 */
[----:B0----5:R-:W-:Y:S01]  /*3920*/  @P0 CALL.REL.NOINC `(.L_x_727) ;  /* 0x0000001000000944 */ /* 0x021fe20003c00000 */
[----:B------:R-:W-:Y:S05]  /*3930*/  BRA `(.L_x_728) ;  /* 0xffffcfa000007947 */ /* 0x000fea000383ffff */
.L_x_727:
[----:B------:R-:W-:Y:S05]  /*3940*/  EXIT ;  /* 0x000000000000794d */ /* 0x000fea0003800000 */
.L_x_723:
[----:B------:R-:W-:Y:S01]  /*3950*/  HFMA2.MMA R45, -RZ, RZ, 0, 5.9604644775390625e-08 ;  /* 0x00000001ff2d7435 */ /* 0x000fe200000001ff */
[----:B------:R-:W-:Y:S02]  /*3960*/  MOV R49, 0x1f ;  /* 0x0000001f00317802 */ /* 0x000fe40000000f00 */
[----:B------:R-:W-:Y:S02]  /*3970*/  MOV R132, 0xffffffff ;  /* 0xffffffff00847802 */ /* 0x000fe40000000f00 */
[----:B------:R-:W-:Y:S02]  /*3980*/  MOV R46, 0x39a0 ;  /* 0x000039a0002e7802 */ /* 0x000fe40000000f00 */
[----:B-----5:R-:W-:Y:S05]  /*3990*/  CALL.REL.NOINC `($__internal_7_$__cuda_sm70_shflsync_bfly_p) ;  /* 0x000007a000007944 */ /* 0x020fea0003c00000 */
[----:B-1----:R-:W-:Y:S01]  /*39a0*/  MOV R44, R45 ;  /* 0x0000002d002c7202 */ /* 0x002fe20000000f00 */
[----:B0-----:R-:W-:Y:S05]  /*39b0*/  BRA `(.L_x_729) ;  /* 0xffffedb000007947 */ /* 0x001fea000383ffff */
.L_x_724:
[----:B------:R-:W-:Y:S01]  /*39c0*/  HFMA2.MMA R45, -RZ, RZ, 0, 1.1920928955078125e-07 ;  /* 0x00000002ff2d7435 */ /* 0x000fe200000001ff */
[----:B------:R-:W-:Y:S02]  /*39d0*/  MOV R49, 0x1f ;  /* 0x0000001f00317802 */ /* 0x000fe40000000f00 */
[----:B------:R-:W-:Y:S02]  /*39e0*/  MOV R132, 0xffffffff ;  /* 0xffffffff00847802 */ /* 0x000fe40000000f00 */
[----:B------:R-:W-:-:S02]  /*39f0*/  MOV R46, 0x3a10 ;  /* 0x00003a10002e7802 */ /* 0x000fc40000000f00 */
[----:B-----5:R-:W-:Y:S05]  /*3a00*/  CALL.REL.NOINC `($__internal_7_$__cuda_sm70_shflsync_bfly_p) ;  /* 0x0000073000007944 */ /* 0x020fea0003c00000 */
[----:B01----:R-:W-:Y:S01]  /*3a10*/  FADD.FTZ R142, R142, R45 ;  /* 0x0000002d8e8e7221 */ /* 0x003fe20000010000 */
[----:B------:R-:W-:Y:S01]  /*3a20*/  HFMA2.MMA R45, -RZ, RZ, 0, 2.384185791015625e-07 ;  /* 0x00000004ff2d7435 */ /* 0x000fe200000001ff */
[----:B------:R-:W-:-:S02]  /*3a30*/  MOV R49, 0x1f ;  /* 0x0000001f00317802 */ /* 0x000fc40000000f00 */
[----:B------:R-:W-:Y:S02]  /*3a40*/  MOV R132, 0xffffffff ;  /* 0xffffffff00847802 */ /* 0x000fe40000000f00 */
[----:B------:R-:W-:Y:S02]  /*3a50*/  MOV R46, 0x3a70 ;  /* 0x00003a70002e7802 */ /* 0x000fe40000000f00 */
[----:B------:R-:W-:Y:S05]  /*3a60*/  CALL.REL.NOINC `($__internal_7_$__cuda_sm70_shflsync_bfly_p) ;  /* 0x000006d000007944 */ /* 0x000fea0003c00000 */
[----:B01----:R-:W-:Y:S01]  /*3a70*/  FADD.FTZ R142, R142, R45 ;  /* 0x0000002d8e8e7221 */ /* 0x003fe20000010000 */
[----:B------:R-:W-:Y:S01]  /*3a80*/  HFMA2.MMA R45, -RZ, RZ, 0, 4.76837158203125e-07 ;  /* 0x00000008ff2d7435 */ /* 0x000fe200000001ff */
[----:B------:R-:W-:Y:S02]  /*3a90*/  MOV R49, 0x1f ;  /* 0x0000001f00317802 */ /* 0x000fe40000000f00 */
[----:B------:R-:W-:Y:S02]  /*3aa0*/  MOV R132, 0xffffffff ;  /* 0xffffffff00847802 */ /* 0x000fe40000000f00 */
[----:B------:R-:W-:Y:S02]  /*3ab0*/  MOV R46, 0x3ad0 ;  /* 0x00003ad0002e7802 */ /* 0x000fe40000000f00 */
[----:B------:R-:W-:Y:S05]  /*3ac0*/  CALL.REL.NOINC `($__internal_7_$__cuda_sm70_shflsync_bfly_p) ;  /* 0x0000067000007944 */ /* 0x000fea0003c00000 */
[----:B01----:R-:W-:Y:S01]  /*3ad0*/  FADD.FTZ R142, R142, R45 ;  /* 0x0000002d8e8e7221 */ /* 0x003fe20000010000 */
[----:B------:R-:W-:Y:S01]  /*3ae0*/  HFMA2.MMA R45, -RZ, RZ, 0, 9.5367431640625e-07 ;  /* 0x00000010ff2d7435 */ /* 0x000fe200000001ff */
[----:B------:R-:W-:-:S02]  /*3af0*/  MOV R49, 0x1f ;  /* 0x0000001f00317802 */ /* 0x000fc40000000f00 */
[----:B------:R-:W-:Y:S02]  /*3b00*/  MOV R132, 0xffffffff ;  /* 0xffffffff00847802 */ /* 0x000fe40000000f00 */
[----:B------:R-:W-:Y:S02]  /*3b10*/  MOV R46, 0x3b30 ;  /* 0x00003b30002e7802 */ /* 0x000fe40000000f00 */
[----:B------:R-:W-:Y:S05]  /*3b20*/  CALL.REL.NOINC `($__internal_7_$__cuda_sm70_shflsync_bfly_p) ;  /* 0x0000061000007944 */ /* 0x000fea0003c00000 */
        /* <DEDUP_REMOVED lines=70> */
[----:B------:R-:W-:Y:S05]  /*3f90*/  CALL.REL.NOINC `($__internal_7_$__cuda_sm70_shflsync_bfly_p) ;  /* 0x000001a000007944 */ /* 0x000fea0003c00000 */
[----:B01----:R-:W-:Y:S01]  /*3fa0*/  FADD.FTZ R142, R142, R45 ;  /* 0x0000002d8e8e7221 */ /* 0x003fe20000010000 */
[----:B------:R-:W-:Y:S01]  /*3fb0*/  HFMA2.MMA R45, -RZ, RZ, 0, 1.1920928955078125e-07 ;  /* 0x00000002ff2d7435 */ /* 0x000fe200000001ff */
[----:B------:R-:W-:Y:S02]  /*3fc0*/  MOV R49, 0x1f ;  /* 0x0000001f00317802 */ /* 0x000fe40000000f00 */
[----:B------:R-:W-:Y:S02]  /*3fd0*/  MOV R132, 0xffffffff ;  /* 0xffffffff00847802 */ /* 0x000fe40000000f00 */
[----:B------:R-:W-:Y:S02]  /*3fe0*/  MOV R46, 0x4000 ;  /* 0x00004000002e7802 */ /* 0x000fe40000000f00 */
[----:B------:R-:W-:Y:S05]  /*3ff0*/  CALL.REL.NOINC `($__internal_7_$__cuda_sm70_shflsync_bfly_p) ;  /* 0x0000014000007944 */ /* 0x000fea0003c00000 */
        /* <DEDUP_REMOVED lines=18> */
[----:B-1----:R-:W-:Y:S01]  /*4120*/  MOV R47, R45 ;  /* 0x0000002d002f7202 */ /* 0x002fe20000000f00 */
[----:B0-----:R-:W-:Y:S05]  /*4130*/  BRA `(.L_x_730) ;  /* 0xffffeb7000007947 */ /* 0x001fea000383ffff */
        .weak           $__internal_7_$__cuda_sm70_shflsync_bfly_p
        .type           $__internal_7_$__cuda_sm70_shflsync_bfly_p,@function
        .size           $__internal_7_$__cuda_sm70_shflsync_bfly_p,(.L_x_29071 - $__internal_7_$__cuda_sm70_shflsync_bfly_p)
$__internal_7_$__cuda_sm70_shflsync_bfly_p:
[----:B------:R-:W-:Y:S01]  /*4140*/  HFMA2.MMA R47, -RZ, RZ, 0, 0 ;  /* 0x00000000ff2f7435 */ /* 0x000fe200000001ff */
[----:B------:R-:W-:Y:S04]  /*4150*/  WARPSYNC R132 ;  /* 0x0000008400007348 */ /* 0x000fe80003800000 */
[----:B------:R0:W1:Y:S01]  /*4160*/  SHFL.BFLY PT, R45, R142, R45, R49 ;  /* 0x0c00002d8e2d7389 */ /* 0x00006200000e0031 */
[----:B------:R-:W-:Y:S05]  /*4170*/  RET.REL.NODEC R46 `(_ZN10layer_norm13ln_fwd_kernelINS_13Kernel_traitsI13__nv_bfloat16S2_S2_S2_fjLj4096ELj1ELj1ELj4ELj16ENS_18Kernel_traits_baseILj4096ES2_S2_S2_S2_fjLj128EEEEELb0ELb1ELb1ELb1EEEvNS_9FwdParamsE) ;  /* 0xffffbe802e007950 */ /* 0x000fea0003c3ffff */
.L_x_731:
        /* <DEDUP_REMOVED lines=16> */
.L_x_29071:


//--------------------- .text._ZN10layer_norm13ln_fwd_kernelINS_13Kernel_traitsI13__nv_bfloat16S2_S2_S2_fjLj4096ELj1ELj1ELj4ELj16ENS_18Kernel_traits_baseILj4096ES2_S2_S2_S2_fjLj128EEEEELb1ELb0ELb0ELb0EEEvNS_9FwdParamsE --------------------------
	.section	.text._ZN10layer_norm13ln_fwd_kernelINS_13Kernel_traitsI13__nv_bfloat16S2_S2_S2_fjLj4096ELj1ELj1ELj4ELj16ENS_18Kernel_traits_baseILj4096ES2_S2_S2_S2_fjLj128EEEEELb1ELb0ELb0ELb0EEEvNS_9FwdParamsE,"ax",@progbits
	.sectioninfo	@"SHI_REGISTERS=164"
	.align	128
        .global         _ZN10layer_norm13ln_fwd_kernelINS_13Kernel_traitsI13__nv_bfloat16S2_S2_S2_fjLj4096ELj1ELj1ELj4ELj16ENS_18Kernel_traits_baseILj4096ES2_S2_S2_S2_fjLj128EEEEELb1ELb0ELb0ELb0EEEvNS_9FwdParamsE
        .type           _ZN10layer_norm13ln_fwd_kernelINS_13Kernel_traitsI13__nv_bfloat16S2_S2_S2_fjLj4096ELj1ELj1ELj4ELj16ENS_18Kernel_traits_baseILj4096ES2_S2_S2_S2_fjLj128EEEEELb1ELb0ELb0ELb0EEEvNS_9FwdParamsE,@function
        .size           _ZN10layer_norm13ln_fwd_kernelINS_13Kernel_traitsI13__nv_bfloat16S2_S2_S2_fjLj4096ELj1ELj1ELj4ELj16ENS_18Kernel_traits_baseILj4096ES2_S2_S2_S2_fjLj128EEEEELb1ELb0ELb0ELb0EEEvNS_9FwdParamsE,(.L_x_29072 - _ZN10layer_norm13ln_fwd_kernelINS_13Kernel_traitsI13__nv_bfloat16S2_S2_S2_fjLj4096ELj1ELj1ELj4ELj16ENS_18Kernel_traits_baseILj4096ES2_S2_S2_S2_fjLj128EEEEELb1ELb0ELb0ELb0EEEvNS_9FwdParamsE)
        .other          _ZN10layer_norm13ln_fwd_kernelINS_13Kernel_traitsI13__nv_bfloat16S2_S2_S2_fjLj4096ELj1ELj1ELj4ELj16ENS_18Kernel_traits_baseILj4096ES2_S2_S2_S2_fjLj128EEEEELb1ELb0ELb0ELb0EEEvNS_9FwdParamsE,@"STO_CUDA_ENTRY STV_DEFAULT"
_ZN10layer_norm13ln_fwd_kernelINS_13Kernel_traitsI13__nv_bfloat16S2_S2_S2_fjLj4096ELj1ELj1ELj4ELj16ENS_18Kernel_traits_baseILj4096ES2_S2_S2_S2_fjLj128EEEEELb1ELb0ELb0ELb0EEEvNS_9FwdParamsE:
.text._ZN10layer_norm13ln_fwd_kernelINS_13Kernel_traitsI13__nv_bfloat16S2_S2_S2_fjLj4096ELj1ELj1ELj4ELj16ENS_18Kernel_traits_baseILj4096ES2_S2_S2_S2_fjLj128EEEEELb1ELb0ELb0ELb0EEEvNS_9FwdParamsE:
[----:B------:R-:W-:Y:S02]  /*0000*/  IMAD.MOV.U32 R1, RZ, RZ, c[0x0][0x28] ;  /* 0x00000a00ff017624 */ /* 0x000fe400078e00ff */
[----:B------:R-:W-:Y:S02]  /*0010*/  ULDC.U8 UR4, c[0x0][0x244] ;  /* 0x0000910000047ab9 */ /* 0x000fe40000000000 */
[----:B------:R-:W-:Y:S01]  /*0020*/  ISETP.NE.AND P0, PT, RZ, UR4, PT ;  /* 0x00000004ff007c0c */ /* 0x000fe2000bf05270 */
[----:B------:R-:W-:Y:S02]  /*0030*/  ULDC.64 UR4, c[0x0][0x230] ;  /* 0x00008c0000047ab9 */ /* 0x000fe40000000a00 */
[----:B------:R-:W-:Y:S01]  /*0040*/  IMAD.U32 R2, RZ, RZ, UR4 ;  /* 0x00000004ff027e24 */ /* 0x000fe2000f8e00ff */
[----:B------:R-:W-:Y:S01]  /*0050*/  ULDC.64 UR6, c[0x0][0x118] ;  /* 0x0000460000067ab9 */ /* 0x000fe20000000a00 */
[----:B------:R-:W-:Y:S02]  /*0060*/  IMAD.U32 R3, RZ, RZ, UR5 ;  /* 0x00000005ff037e24 */ /* 0x000fe4000f8e00ff */
[----:B------:R-:W-:Y:S02]  /*0070*/  IMAD.MOV.U32 R80, RZ, RZ, c[0x0][0x238] ;  /* 0x00008e00ff507624 */ /* 0x000fe400078e00ff */
[----:B------:R-:W-:-:S04]  /*0080*/  IMAD.MOV.U32 R81, RZ, RZ, c[0x0][0x23c] ;  /* 0x00008f00ff517624 */ /* 0x000fc800078e00ff */
[----:B------:R-:W2:Y:S01]  /*0090*/  @P0 LDG.E.64 R2, [R2.64] ;  /* 0x0000000602020981 */ /* 0x000ea2000c1e1b00 */
[----:B------:R-:W-:Y:S02]  /*00a0*/  @P0 IMAD.MOV.U32 R8, RZ, RZ, R80 ;  /* 0x000000ffff080224 */ /* 0x000fe400078e0050 */
[----:B------:R-:W-:-:S05]  /*00b0*/  @P0 IMAD.MOV.U32 R9, RZ, RZ, R81 ;  /* 0x000000ffff090224 */ /* 0x000fca00078e0051 */
[----:B------:R-:W3:Y:S01]  /*00c0*/  @P0 LDG.E.64 R4, [R8.64] ;  /* 0x0000000608040981 */ /* 0x000ee2000c1e1b00 */
[----:B------:R-:W-:Y:S03]  /*00d0*/  BSSY B0, `(.L_x_732) ;  /* 0x0000059000007945 */ /* 0x000fe60003800000 */
[----:B------:R-:W0:Y:S04]  /*00e0*/  S2R R35, SR_TID.X ;  /* 0x0000000000237919 */ /* 0x000e280000002100 */
[----:B------:R-:W1:Y:S01]  /*00f0*/  S2R R10, SR_CTAID.X ;  /* 0x00000000000a7919 */ /* 0x000e620000002500 */
[----:B0-----:R-:W-:Y:S01]  /*0100*/  LOP3.LUT R36, R35, 0x7f, RZ, 0xc0, !PT ;  /* 0x0000007f23247812 */ /* 0x001fe200078ec0ff */
[----:B-1----:R-:W-:-:S03]  /*0110*/  IMAD R34, R10, c[0x0][0x0], R35 ;  /* 0x000000000a227a24 */ /* 0x002fc600078e0223 */
[----:B------:R-:W-:Y:S02]  /*0120*/  LOP3.LUT R31, R36, 0x7f, RZ, 0x3c, !PT ;  /* 0x0000007f241f7812 */ /* 0x000fe400078e3cff */
[----:B------:R-:W-:Y:S01]  /*0130*/  LEA.HI R29, R35, R10, RZ, 0x19 ;  /* 0x0000000a231d7211 */ /* 0x000fe200078fc8ff */
[----:B------:R-:W-:Y:S01]  /*0140*/  IMAD.WIDE.U32 R6, R34, -0x326172a9, RZ ;  /* 0xcd9e8d5722067825 */ /* 0x000fe200078e00ff */
[----:B--2---:R-:W0:Y:S08]  /*0150*/  @P0 R2UR UR4, R2 ;  /* 0x00000000020403c2 */ /* 0x004e3000000e0000 */
[----:B------:R1:W2:Y:S01]  /*0160*/  @P0 R2UR UR5, R3 ;  /* 0x00000000030503c2 */ /* 0x0002a200000e0000 */
[----:B---3--:R-:W-:-:S04]  /*0170*/  @P0 IADD3 R80, P1, R4, c[0x0][0x240], RZ ;  /* 0x0000900004500a10 */ /* 0x008fc80007f3e0ff */
[----:B------:R-:W-:-:S04]  /*0180*/  @P0 IADD3.X R81, RZ, R5, RZ, P1, !PT ;  /* 0x00000005ff510210 */ /* 0x000fc80000ffe4ff */
[--C-:B------:R-:W-:Y:S02]  /*0190*/  SHF.R.U64 R33, R80, 0x2, R81.reuse ;  /* 0x0000000250217819 */ /* 0x100fe40000001251 */
[----:B------:R-:W-:-:S03]  /*01a0*/  SHF.R.U32.HI R32, RZ, 0x2, R81 ;  /* 0x00000002ff207819 */ /* 0x000fc60000011651 */
[----:B------:R-:W-:Y:S01]  /*01b0*/  IMAD.WIDE.U32 R4, R33, -0x2daee0ad, RZ ;  /* 0xd2511f5321047825 */ /* 0x000fe200078e00ff */
[----:B0-----:R-:W-:Y:S01]  /*01c0*/  LOP3.LUT R0, R7, UR4, R32, 0x96, !PT ;  /* 0x0000000407007c12 */ /* 0x001fe2000f8e9620 */
[----:B------:R-:W-:Y:S02]  /*01d0*/  UIADD3 UR9, UR4, -0x61c88647, URZ ;  /* 0x9e3779b904097890 */ /* 0x000fe4000fffe03f */
[----:B------:R-:W-:Y:S02]  /*01e0*/  UIADD3 UR11, UR4, 0x3c6ef372, URZ ;  /* 0x3c6ef372040b7890 */ /* 0x000fe4000fffe03f */
[----:B-1----:R-:W-:Y:S01]  /*01f0*/  IMAD.WIDE.U32 R2, R0, -0x2daee0ad, RZ ;  /* 0xd2511f5300027825 */ /* 0x002fe200078e00ff */
[----:B------:R-:W-:Y:S01]  /*0200*/  UIADD3 UR13, UR4, -0x255992d5, URZ ;  /* 0xdaa66d2b040d7890 */ /* 0x000fe2000fffe03f */
[----:B--2---:R-:W-:Y:S01]  /*0210*/  LOP3.LUT R8, R5, UR5, RZ, 0x3c, !PT ;  /* 0x0000000505087c12 */ /* 0x004fe2000f8e3cff */
[----:B------:R-:W-:Y:S01]  /*0220*/  UIADD3 UR10, UR5, -0x4498517b, URZ ;  /* 0xbb67ae85050a7890 */ /* 0x000fe2000fffe03f */
[----:B------:R-:W-:Y:S01]  /*0230*/  IMAD.MOV.U32 R0, RZ, RZ, c[0x0][0x168] ;  /* 0x00005a00ff007624 */ /* 0x000fe200078e00ff */
[----:B------:R-:W-:-:S02]  /*0240*/  UIADD3 UR12, UR5, 0x76cf5d0a, URZ ;  /* 0x76cf5d0a050c7890 */ /* 0x000fc4000fffe03f */
[----:B------:R-:W-:Y:S01]  /*0250*/  IMAD.WIDE.U32 R8, R8, -0x326172a9, RZ ;  /* 0xcd9e8d5708087825 */ /* 0x000fe200078e00ff */
[----:B------:R-:W-:Y:S01]  /*0260*/  UIADD3 UR14, UR5, 0x32370b8f, URZ ;  /* 0x32370b8f050e7890 */ /* 0x000fe2000fffe03f */
[----:B------:R-:W-:Y:S01]  /*0270*/  LOP3.LUT R7, R3, UR10, R4, 0x96, !PT ;  /* 0x0000000a03077c12 */ /* 0x000fe2000f8e9604 */
[----:B------:R-:W-:Y:S01]  /*0280*/  UIADD3 UR15, UR4, 0x78dde6e4, URZ ;  /* 0x78dde6e4040f7890 */ /* 0x000fe2000fffe03f */
[----:B------:R-:W-:Y:S01]  /*0290*/  SHF.R.S32.HI R0, RZ, 0x1f, R0 ;  /* 0x0000001fff007819 */ /* 0x000fe20000011400 */
[----:B------:R-:W-:Y:S01]  /*02a0*/  UIADD3 UR16, UR5, -0x126145ec, URZ ;  /* 0xed9eba1405107890 */ /* 0x000fe2000fffe03f */
[----:B------:R-:W-:Y:S01]  /*02b0*/  LOP3.LUT R4, R9, UR9, R6, 0x96, !PT ;  /* 0x0000000909047c12 */ /* 0x000fe2000f8e9606 */
[----:B------:R-:W-:Y:S01]  /*02c0*/  IMAD.WIDE.U32 R6, R7, -0x326172a9, RZ ;  /* 0xcd9e8d5707067825 */ /* 0x000fe200078e00ff */
[----:B------:R-:W-:Y:S01]  /*02d0*/  UIADD3 UR18, UR5, -0x56f99767, URZ ;  /* 0xa906689905127890 */ /* 0x000fe2000fffe03f */
[----:B------:R-:W-:Y:S01]  /*02e0*/  LEA.HI R60, R0, c[0x0][0x168], RZ, 0x3 ;  /* 0x00005a00003c7a11 */ /* 0x000fe200078f18ff */
[----:B------:R-:W-:Y:S01]  /*02f0*/  UIADD3 UR17, UR4, 0x1715609d, URZ ;  /* 0x1715609d04117890 */ /* 0x000fe2000fffe03f */
[----:B------:R-:W-:Y:S01]  /*0300*/  IMAD.WIDE.U32 R4, R4, -0x2daee0ad, RZ ;  /* 0xd2511f5304047825 */ /* 0x000fe200078e00ff */
[----:B------:R-:W-:Y:S01]  /*0310*/  LOP3.LUT R3, R7, UR11, R8, 0x96, !PT ;  /* 0x0000000b07037c12 */ /* 0x000fe2000f8e9608 */
[----:B------:R-:W-:Y:S01]  /*0320*/  UIADD3 UR19, UR4, -0x4ab325aa, URZ ;  /* 0xb54cda5604137890 */ /* 0x000fe2000fffe03f */
[----:B------:R-:W-:Y:S01]  /*0330*/  LEA.HI.SX32 R31, R60, R31, 0x1d ;  /* 0x0000001f3c1f7211 */ /* 0x000fe200078feaff */
[----:B------:R-:W-:Y:S01]  /*0340*/  UIADD3 UR20, UR5, 0x646e171e, URZ ;  /* 0x646e171e05147890 */ /* 0x000fe2000fffe03f */
[----:B------:R-:W-:Y:S01]  /*0350*/  LOP3.LUT R8, R5, UR12, R2, 0x96, !PT ;  /* 0x0000000c05087c12 */ /* 0x000fe2000f8e9602 */
[----:B------:R-:W-:Y:S01]  /*0360*/  IMAD.WIDE.U32 R2, R3, -0x2daee0ad, RZ ;  /* 0xd2511f5303027825 */ /* 0x000fe200078e00ff */
[C---:B------:R-:W-:Y:S01]  /*0370*/  LOP3.LUT P5, RZ, R31.reuse, 0xffffff80, RZ, 0xc0, !PT ;  /* 0xffffff801fff7812 */ /* 0x040fe200078ac0ff */
[----:B------:R-:W-:Y:S01]  /*0380*/  UIADD3 UR22, UR5, 0x1fd5c5a3, URZ ;  /* 0x1fd5c5a305167890 */ /* 0x000fe2000fffe03f */
[----:B------:R-:W-:Y:S01]  /*0390*/  ISETP.GE.U32.AND P4, PT, R31, 0x100, PT ;  /* 0x000001001f00780c */ /* 0x000fe20003f86070 */
[----:B------:R-:W-:Y:S01]  /*03a0*/  IMAD.WIDE.U32 R8, R8, -0x326172a9, RZ ;  /* 0xcd9e8d5708087825 */ /* 0x000fe200078e00ff */
[----:B------:R-:W-:Y:S01]  /*03b0*/  LOP3.LUT R7, R3, UR14, R4, 0x96, !PT ;  /* 0x0000000e03077c12 */ /* 0x000fe2000f8e9604 */
[----:B------:R-:W-:Y:S01]  /*03c0*/  UIADD3 UR21, UR4, 0x5384540f, URZ ;  /* 0x5384540f04157890 */ /* 0x000fe2000fffe03f */
[----:B------:R-:W-:Y:S01]  /*03d0*/  ISETP.GE.U32.AND P3, PT, R31, 0x180, PT ;  /* 0x000001801f00780c */ /* 0x000fe20003f66070 */
[----:B------:R-:W-:Y:S01]  /*03e0*/  UIADD3 UR23, UR4, -0xe443238, URZ ;  /* 0xf1bbcdc804177890 */ /* 0x000fe2000fffe03f */
[----:B------:R-:W-:Y:S01]  /*03f0*/  LOP3.LUT R4, R9, UR13, R6, 0x96, !PT ;  /* 0x0000000d09047c12 */ /* 0x000fe2000f8e9606 */
[----:B------:R-:W-:Y:S01]  /*0400*/  IMAD.WIDE.U32 R6, R7, -0x326172a9, RZ ;  /* 0xcd9e8d5707067825 */ /* 0x000fe200078e00ff */
[----:B------:R-:W-:Y:S01]  /*0410*/  ISETP.GE.U32.AND P2, PT, R31, 0x200, PT ;  /* 0x000002001f00780c */ /* 0x000fe20003f46070 */
[----:B------:R-:W-:-:S02]  /*0420*/  UIADD3 UR24, UR5, -0x24c28bd8, URZ ;  /* 0xdb3d742805187890 */ /* 0x000fc4000fffe03f */
[----:B------:R-:W-:Y:S01]  /*0430*/  IMAD.WIDE.U32 R4, R4, -0x2daee0ad, RZ ;  /* 0xd2511f5304047825 */ /* 0x000fe200078e00ff */
[----:B------:R-:W-:Y:S01]  /*0440*/  LOP3.LUT R3, R7, UR15, R8, 0x96, !PT ;  /* 0x0000000f07037c12 */ /* 0x000fe2000f8e9608 */
[----:B------:R-:W-:Y:S01]  /*0450*/  UIADD3 UR25, UR4, -0x700cb87f, URZ ;  /* 0x8ff3478104197890 */ /* 0x000fe2000fffe03f */
[----:B------:R-:W-:Y:S01]  /*0460*/  P2R R0, PR, RZ, 0x4 ;  /* 0x00000004ff007803 */ /* 0x000fe20000000000 */
[----:B------:R-:W-:Y:S01]  /*0470*/  UIADD3 UR26, UR5, -0x695add53, URZ ;  /* 0x96a522ad051a7890 */ /* 0x000fe2000fffe03f */
[----:B------:R-:W-:Y:S01]  /*0480*/  LOP3.LUT R8, R5, UR16, R2, 0x96, !PT ;  /* 0x0000001005087c12 */ /* 0x000fe2000f8e9602 */
[----:B------:R-:W-:-:S04]  /*0490*/  IMAD.WIDE.U32 R2, R3, -0x2daee0ad, RZ ;  /* 0xd2511f5303027825 */ /* 0x000fc800078e00ff */
[----:B------:R-:W-:Y:S01]  /*04a0*/  IMAD.WIDE.U32 R8, R8, -0x326172a9, RZ ;  /* 0xcd9e8d5708087825 */ /* 0x000fe200078e00ff */
[----:B------:R-:W-:Y:S02]  /*04b0*/  LOP3.LUT R7, R3, UR18, R4, 0x96, !PT ;  /* 0x0000001203077c12 */ /* 0x000fe4000f8e9604 */
[----:B------:R-:W-:Y:S02]  /*04c0*/  P2R R3, PR, RZ, 0x10 ;  /* 0x00000010ff037803 */ /* 0x000fe40000000000 */
[----:B------:R-:W-:Y:S01]  /*04d0*/  LOP3.LUT R4, R9, UR17, R6, 0x96, !PT ;  /* 0x0000001109047c12 */ /* 0x000fe2000f8e9606 */
[----:B------:R-:W-:-:S04]  /*04e0*/  IMAD.WIDE.U32 R6, R7, -0x326172a9, RZ ;  /* 0xcd9e8d5707067825 */ /* 0x000fc800078e00ff */
[----:B------:R-:W-:Y:S01]  /*04f0*/  IMAD.WIDE.U32 R4, R4, -0x2daee0ad, RZ ;  /* 0xd2511f5304047825 */ /* 0x000fe200078e00ff */
[----:B------:R-:W-:-:S04]  /*0500*/  LOP3.LUT R16, R7, UR19, R8, 0x96, !PT ;  /* 0x0000001307107c12 */ /* 0x000fc8000f8e9608 */
[----:B------:R-:W-:Y:S01]  /*0510*/  LOP3.LUT R18, R5, UR20, R2, 0x96, !PT ;  /* 0x0000001405127c12 */ /* 0x000fe2000f8e9602 */
[----:B------:R-:W-:Y:S01]  /*0520*/  IMAD.WIDE.U32 R16, R16, -0x2daee0ad, RZ ;  /* 0xd2511f5310107825 */ /* 0x000fe200078e00ff */
[----:B------:R-:W-:-:S03]  /*0530*/  P2R R2, PR, RZ, 0x8 ;  /* 0x00000008ff027803 */ /* 0x000fc60000000000 */
[----:B------:R-:W-:Y:S01]  /*0540*/  IMAD.WIDE.U32 R18, R18, -0x326172a9, RZ ;  /* 0xcd9e8d5712127825 */ /* 0x000fe200078e00ff */
[----:B------:R-:W-:Y:S02]  /*0550*/  LOP3.LUT R77, R17, UR22, R4, 0x96, !PT ;  /* 0x00000016114d7c12 */ /* 0x000fe4000f8e9604 */
[----:B------:R-:W-:Y:S02]  /*0560*/  P2R R4, PR, RZ, 0x20 ;  /* 0x00000020ff047803 */ /* 0x000fe40000000000 */
[----:B------:R-:W-:Y:S01]  /*0570*/  LOP3.LUT R76, R19, UR21, R6, 0x96, !PT ;  /* 0x00000015134c7c12 */ /* 0x000fe2000f8e9606 */
[----:B------:R-:W-:-:S04]  /*0580*/  IMAD.HI.U32 R21, R77, -0x326172a9, RZ ;  /* 0xcd9e8d574d157827 */ /* 0x000fc800078e00ff */
[----:B------:R-:W-:Y:S01]  /*0590*/  IMAD.HI.U32 R5, R76, -0x2daee0ad, RZ ;  /* 0xd2511f534c057827 */ /* 0x000fe200078e00ff */
        /* <DEDUP_REMOVED lines=9> */
[----:B------:R-:W-:Y:S01]  /*0630*/  LOP3.LUT R36, R36, 0x80, RZ, 0xfc, !PT ;  /* 0x0000008024247812 */ /* 0x000fe200078efcff */
[----:B------:R-:W-:Y:S01]  /*0640*/  @!P0 CS2R R8, SRZ ;  /* 0x0000000000088805 */ /* 0x000fe2000001ff00 */
[----:B------:R-:W-:Y:S02]  /*0650*/  @!P0 CS2R R10, SRZ ;  /* 0x00000000000a8805 */ /* 0x000fe4000001ff00 */
.L_x_733:
[----:B0-----:R-:W-:Y:S05]  /*0660*/  BSYNC B0 ;  /* 0x0000000000007941 */ /* 0x001fea0003800000 */
.L_x_732:
        /* <DEDUP_REMOVED lines=13> */
.L_x_735:
[----:B0-----:R-:W-:Y:S05]  /*0740*/  BSYNC B0 ;  /* 0x0000000000007941 */ /* 0x001fea0003800000 */
.L_x_734:
        /* <DEDUP_REMOVED lines=13> */
.L_x_737:
[----:B0-----:R-:W-:Y:S05]  /*0820*/  BSYNC B0 ;  /* 0x0000000000007941 */ /* 0x001fea0003800000 */
.L_x_736:
[----:B------:R-:W-:Y:S01]  /*0830*/  BSSY B0, `(.L_x_738) ;  /* 0x000000c000007945 */ /* 0x000fe20003800000 */
[----:B------:R-:W-:Y:S05]  /*0840*/  @!P2 BRA `(.L_x_739) ;  /* 0x000000a00000a947 */ /* 0x000fea0003800000 */
[----:B------:R-:W-:Y:S01]  /*0850*/  ISETP.NE.U32.AND P0, PT, RZ, c[0x0][0x218], PT ;  /* 0x00008600ff007a0c */ /* 0x000fe20003f05070 */
[----:B------:R-:W-:-:S03]  /*0860*/  IMAD.MOV.U32 R37, RZ, RZ, 0x10 ;  /* 0x00000010ff257424 */ /* 0x000fc600078e00ff */
        /* <DEDUP_REMOVED lines=8> */
.L_x_739:
[----:B0-----:R-:W-:Y:S05]  /*08f0*/  BSYNC B0 ;  /* 0x0000000000007941 */ /* 0x001fea0003800000 */
.L_x_738:
[----:B------:R-:W-:Y:S02]  /*0900*/  ISETP.GE.AND P0, PT, R29, c[0x0][0x164], PT ;  /* 0x000059001d007a0c */ /* 0x000fe40003f06270 */
[----:B------:R-:W-:Y:S02]  /*0910*/  LOP3.LUT R84, R21, UR23, R18, 0x96, !PT ;  /* 0x0000001715547c12 */ /* 0x000fe4000f8e9612 */
[----:B------:R-:W-:-:S09]  /*0920*/  LOP3.LUT R86, R5, UR24, R16, 0x96, !PT ;  /* 0x0000001805567c12 */ /* 0x000fd2000f8e9610 */
[----:B------:R-:W-:Y:S05]  /*0930*/  @P0 EXIT ;  /* 0x000000000000094d */ /* 0x000fea0003800000 */
[----:B------:R-:W-:Y:S01]  /*0940*/  SHF.R.S32.HI R63, RZ, 0x3, R60 ;  /* 0x00000003ff3f7819 */ /* 0x000fe2000001143c */
[C---:B------:R-:W-:Y:S01]  /*0950*/  IMAD.SHL.U32 R67, R35.reuse, 0x20, RZ ;  /* 0x0000002023437824 */ /* 0x040fe200078e00ff */
[----:B------:R-:W-:Y:S01]  /*0960*/  LOP3.LUT R65, R35, 0x60, RZ, 0xc0, !PT ;  /* 0x0000006023417812 */ /* 0x000fe200078ec0ff */
[----:B------:R-:W-:Y:S01]  /*0970*/  IMAD R76, R76, -0x2daee0ad, RZ ;  /* 0xd2511f534c4c7824 */ /* 0x000fe200078e02ff */
[----:B------:R-:W-:Y:S01]  /*0980*/  LOP3.LUT R68, R63, 0x7f, RZ, 0xc0, !PT ;  /* 0x0000007f3f447812 */ /* 0x000fe200078ec0ff */
[----:B------:R-:W-:Y:S01]  /*0990*/  IMAD R77, R77, -0x326172a9, RZ ;  /* 0xcd9e8d574d4d7824 */ /* 0x000fe200078e02ff */
[----:B-----5:R-:W-:Y:S01]  /*09a0*/  PRMT R64, RZ, 0x5410, R48 ;  /* 0x00005410ff407816 */ /* 0x020fe20000000030 */
[----:B------:R-:W-:Y:S01]  /*09b0*/  IMAD.MOV.U32 R81, RZ, RZ, 0x1 ;  /* 0x00000001ff517424 */ /* 0x000fe200078e00ff */
[----:B------:R-:W-:Y:S01]  /*09c0*/  PRMT R69, RZ, 0x7610, R50 ;  /* 0x00007610ff457816 */ /* 0x000fe20000000032 */
[----:B------:R-:W-:Y:S01]  /*09d0*/  IMAD.IADD R66, R68, 0x1, -R65 ;  /* 0x0000000144427824 */ /* 0x000fe200078e0a41 */
[----:B------:R-:W-:Y:S01]  /*09e0*/  PRMT R65, RZ, 0x7610, R48 ;  /* 0x00007610ff417816 */ /* 0x000fe20000000030 */
[----:B------:R-:W-:Y:S01]  /*09f0*/  IMAD.MOV.U32 R82, RZ, RZ, RZ ;  /* 0x000000ffff527224 */ /* 0x000fe200078e00ff */
[----:B------:R-:W-:Y:S01]  /*0a00*/  SHF.R.U32.HI R48, RZ, 0x2, R63 ;  /* 0x00000002ff307819 */ /* 0x000fe2000001163f */
[----:B------:R-:W-:Y:S01]  /*0a10*/  ULDC.U8 UR8, c[0x0][0x1f0] ;  /* 0x00007c0000087ab9 */ /* 0x000fe20000000000 */
[----:B------:R-:W-:-:S02]  /*0a20*/  IMNMX R66, RZ, R66, !PT ;  /* 0x00000042ff427217 */ /* 0x000fc40007800200 */
[----:B------:R-:W-:Y:S02]  /*0a30*/  LOP3.LUT R75, R48, 0x3fffffe0, RZ, 0xc0, !PT ;  /* 0x3fffffe0304b7812 */ /* 0x000fe400078ec0ff */
[----:B------:R-:W-:Y:S02]  /*0a40*/  IMNMX R66, R66, 0x20, PT ;  /* 0x0000002042427817 */ /* 0x000fe40003800200 */
[----:B------:R-:W-:Y:S02]  /*0a50*/  PRMT R48, RZ, 0x5410, R50 ;  /* 0x00005410ff307816 */ /* 0x000fe40000000032 */
[----:B------:R-:W-:Y:S02]  /*0a60*/  IADD3 R50, R66, R75, RZ ;  /* 0x0000004b42327210 */ /* 0x000fe40007ffe0ff */
[----:B------:R-:W-:Y:S02]  /*0a70*/  LOP3.LUT R71, R67, 0x3e0, RZ, 0xc0, !PT ;  /* 0x000003e043477812 */ /* 0x000fe400078ec0ff */
[----:B------:R-:W-:-:S02]  /*0a80*/  PRMT R67, RZ, 0x5410, R51 ;  /* 0x00005410ff437816 */ /* 0x000fc40000000033 */
[----:B------:R-:W-:Y:S01]  /*0a90*/  PRMT R66, RZ, 0x7610, R51 ;  /* 0x00007610ff427816 */ /* 0x000fe20000000033 */
[----:B------:R-:W-:Y:S01]  /*0aa0*/  IMAD.SHL.U32 R51, R50, 0x8, RZ ;  /* 0x0000000832337824 */ /* 0x000fe200078e00ff */
[--C-:B------:R-:W-:Y:S01]  /*0ab0*/  PRMT R50, RZ, 0x5410, R36.reuse ;  /* 0x00005410ff327816 */ /* 0x100fe20000000024 */
[----:B------:R-:W-:Y:S01]  /*0ac0*/  IMAD.IADD R72, R68, 0x1, -R71 ;  /* 0x0000000144487824 */ /* 0x000fe200078e0a47 */
[----:B------:R-:W-:Y:S01]  /*0ad0*/  PRMT R68, RZ, 0x7610, R36 ;  /* 0x00007610ff447816 */ /* 0x000fe20000000024 */
[----:B------:R-:W0:Y:S01]  /*0ae0*/  I2F.U32 R74, R51 ;  /* 0x00000033004a7306 */ /* 0x000e220000201000 */
[--C-:B------:R-:W-:Y:S02]  /*0af0*/  PRMT R30, RZ, 0x5410, R12.reuse ;  /* 0x00005410ff1e7816 */ /* 0x100fe4000000000c */
[----:B------:R-:W-:Y:S02]  /*0b00*/  IMNMX R36, RZ, R72, !PT ;  /* 0x00000048ff247217 */ /* 0x000fe40007800200 */
[----:B------:R-:W-:-:S02]  /*0b10*/  PRMT R27, RZ, 0x7610, R12 ;  /* 0x00007610ff1b7816 */ /* 0x000fc4000000000c */
[----:B------:R-:W-:Y:S02]  /*0b20*/  IMNMX R36, R36, 0x20, PT ;  /* 0x0000002024247817 */ /* 0x000fe40003800200 */
[--C-:B------:R-:W-:Y:S02]  /*0b30*/  PRMT R26, RZ, 0x5410, R14.reuse ;  /* 0x00005410ff1a7816 */ /* 0x100fe4000000000e */
[----:B------:R-:W-:Y:S01]  /*0b40*/  PRMT R23, RZ, 0x7610, R14 ;  /* 0x00007610ff177816 */ /* 0x000fe2000000000e */
[----:B------:R-:W-:Y:S01]  /*0b50*/  IMAD.IADD R36, R75, 0x1, R36 ;  /* 0x000000014b247824 */ /* 0x000fe200078e0224 */
[--C-:B------:R-:W-:Y:S02]  /*0b60*/  PRMT R14, RZ, 0x5410, R56.reuse ;  /* 0x00005410ff0e7816 */ /* 0x100fe40000000038 */
[----:B------:R-:W-:Y:S01]  /*0b70*/  PRMT R12, RZ, 0x7610, R56 ;  /* 0x00007610ff0c7816 */ /* 0x000fe20000000038 */
[----:B0-----:R-:W0:Y:S01]  /*0b80*/  MUFU.RCP R74, R74 ;  /* 0x0000004a004a7308 */ /* 0x001e220000001000 */
[--C-:B------:R-:W-:Y:S01]  /*0b90*/  PRMT R7, RZ, 0x5410, R59.reuse ;  /* 0x00005410ff077816 */ /* 0x100fe2000000003b */
[----:B------:R-:W-:Y:S01]  /*0ba0*/  IMAD.SHL.U32 R79, R36, 0x8, RZ ;  /* 0x00000008244f7824 */ /* 0x000fe200078e00ff */
        /* <DEDUP_REMOVED lines=8> */
[----:B------:R-:W-:Y:S01]  /*0c30*/  PRMT R71, RZ, 0x7610, R37 ;  /* 0x00007610ff477816 */ /* 0x000fe20000000025 */
[----:B------:R-:W-:Y:S01]  /*0c40*/  IMAD.HI.U32 R37, R84, -0x2daee0ad, RZ ;  /* 0xd2511f5354257827 */ /* 0x000fe200078e00ff */
[--C-:B------:R-:W-:Y:S02]  /*0c50*/  PRMT R70, RZ, 0x5410, R38.reuse ;  /* 0x00005410ff467816 */ /* 0x100fe40000000026 */
[----:B------:R-:W-:Y:S01]  /*0c60*/  PRMT R73, RZ, 0x7610, R38 ;  /* 0x00007610ff497816 */ /* 0x000fe20000000026 */
[C---:B------:R-:W-:Y:S01]  /*0c70*/  IMAD.HI.U32 R38, R86.reuse, -0x326172a9, RZ ;  /* 0xcd9e8d5756267827 */ /* 0x040fe200078e00ff */
[--C-:B------:R-:W-:Y:S02]  /*0c80*/  PRMT R28, RZ, 0x5410, R13.reuse ;  /* 0x00005410ff1c7816 */ /* 0x100fe4000000000d */
[----:B------:R-:W-:Y:S01]  /*0c90*/  PRMT R25, RZ, 0x7610, R13 ;  /* 0x00007610ff197816 */ /* 0x000fe2000000000d */
[----:B------:R-:W-:Y:S01]  /*0ca0*/  IMAD R86, R86, -0x326172a9, RZ ;  /* 0xcd9e8d5756567824 */ /* 0x000fe200078e02ff */
[--C-:B------:R-:W-:Y:S01]  /*0cb0*/  PRMT R24, RZ, 0x5410, R15.reuse ;  /* 0x00005410ff187816 */ /* 0x100fe2000000000f */
[----:B------:R-:W-:Y:S01]  /*0cc0*/  IMAD R84, R84, -0x2daee0ad, RZ ;  /* 0xd2511f5354547824 */ /* 0x000fe200078e02ff */
        /* <DEDUP_REMOVED lines=19> */
[----:B------:R-:W-:Y:S02]  /*0e00*/  PRMT R52, RZ, 0x5410, R53 ;  /* 0x00005410ff347816 */ /* 0x000fe40000000035 */
[----:B------:R-:W-:Y:S02]  /*0e10*/  PRMT R46, RZ, 0x5410, R47 ;  /* 0x00005410ff2e7816 */ /* 0x000fe4000000002f */
[----:B------:R-:W-:Y:S02]  /*0e20*/  PRMT R63, RZ, 0x5410, R49 ;  /* 0x00005410ff3f7816 */ /* 0x000fe40000000031 */
[----:B------:R-:W-:Y:S02]  /*0e30*/  LOP3.LUT R83, R80, 0x3, RZ, 0xc0, !PT ;  /* 0x0000000350537812 */ /* 0x000fe400078ec0ff */
[----:B------:R-:W-:Y:S02]  /*0e40*/  PRMT R53, RZ, 0x7610, R53 ;  /* 0x00007610ff357816 */ /* 0x000fe40000000035 */
[----:B------:R-:W-:-:S02]  /*0e50*/  PRMT R47, RZ, 0x7610, R47 ;  /* 0x00007610ff2f7816 */ /* 0x000fc4000000002f */
[----:B------:R-:W-:Y:S02]  /*0e60*/  PRMT R49, RZ, 0x7610, R49 ;  /* 0x00007610ff317816 */ /* 0x000fe40000000031 */
[--C-:B------:R-:W-:Y:S02]  /*0e70*/  PRMT R72, RZ, 0x5410, R39.reuse ;  /* 0x00005410ff487816 */ /* 0x100fe40000000027 */
[----:B------:R-:W-:Y:S02]  /*0e80*/  PRMT R78, RZ, 0x7610, R39 ;  /* 0x00007610ff4e7816 */ /* 0x000fe40000000027 */
[----:B------:R-:W-:Y:S02]  /*0e90*/  LOP3.LUT R77, R38, UR25, R77, 0x96, !PT ;  /* 0x00000019264d7c12 */ /* 0x000fe4000f8e964d */
[----:B------:R-:W-:Y:S02]  /*0ea0*/  LOP3.LUT R76, R37, UR26, R76, 0x96, !PT ;  /* 0x0000001a254c7c12 */ /* 0x000fe4000f8e964c */
[----:B------:R-:W-:-:S02]  /*0eb0*/  PRMT R75, RZ, 0x5410, R40 ;  /* 0x00005410ff4b7816 */ /* 0x000fc40000000028 */
[----:B------:R-:W-:Y:S02]  /*0ec0*/  PRMT R85, RZ, 0x7610, R40 ;  /* 0x00007610ff557816 */ /* 0x000fe40000000028 */
[--C-:B------:R-:W-:Y:S02]  /*0ed0*/  PRMT R80, RZ, 0x5410, R41.reuse ;  /* 0x00005410ff507816 */ /* 0x100fe40000000029 */
[----:B------:R-:W-:Y:S02]  /*0ee0*/  PRMT R88, RZ, 0x7610, R41 ;  /* 0x00007610ff587816 */ /* 0x000fe40000000029 */
[--C-:B------:R-:W-:Y:S02]  /*0ef0*/  PRMT R87, RZ, 0x5410, R42.reuse ;  /* 0x00005410ff577816 */ /* 0x100fe4000000002a */
[----:B------:R-:W-:Y:S02]  /*0f00*/  PRMT R90, RZ, 0x7610, R42 ;  /* 0x00007610ff5a7816 */ /* 0x000fe4000000002a */
[----:B------:R-:W-:-:S02]  /*0f10*/  PRMT R89, RZ, 0x5410, R43 ;  /* 0x00005410ff597816 */ /* 0x000fc4000000002b */
[----:B0-----:R-:W-:Y:S02]  /*0f20*/  PRMT R97, RZ, 0x7610, R43 ;  /* 0x00007610ff617816 */ /* 0x001fe4000000002b */
.L_x_983:
[----:B------:R-:W-:Y:S02]  /*0f30*/  ISETP.NE.U32.AND P0, PT, RZ, c[0x0][0x1c0], PT ;  /* 0x00007000ff007a0c */ /* 0x000fe40003f05070 */
[----:B------:R-:W-:Y:S02]  /*0f40*/  ISETP.NE.AND P1, PT, R4, RZ, PT ;  /* 0x000000ff0400720c */ /* 0x000fe40003f25270 */
[----:B------:R-:W-:-:S13]  /*0f50*/  ISETP.NE.AND.EX P0, PT, RZ, c[0x0][0x1c4], PT, P0 ;  /* 0x00007100ff007a0c */ /* 0x000fda0003f05300 */
[----:B------:R-:W-:-:S04]  /*0f60*/  @P0 IMAD.MOV.U32 R40, RZ, RZ, 0x2 ;  /* 0x00000002ff280424 */ /* 0x000fc800078e00ff */
[----:B------:R-:W-:-:S06]  /*0f70*/  @P0 IMAD.WIDE R40, R29, R40, c[0x0][0x1c0] ;  /* 0x000070001d280625 */ /* 0x000fcc00078e0228 */
[----:B------:R-:W2:Y:S01]  /*0f80*/  @P0 LDG.E.U16 R40, [R40.64] ;  /* 0x0000000628280981 */ /* 0x000ea2000c1e1500 */
[----:B------:R-:W-:Y:S01]  /*0f90*/  IMAD R42, R29, c[0x0][0x168], RZ ;  /* 0x00005a001d2a7a24 */ /* 0x000fe200078e02ff */
[----:B------:R-:W-:Y:S01]  /*0fa0*/  LOP3.LUT R92, R35, 0x7f, RZ, 0xc0, !PT ;  /* 0x0000007f235c7812 */ /* 0x000fe200078ec0ff */
[----:B------:R-:W-:Y:S01]  /*0fb0*/  HFMA2.MMA R94, -RZ, RZ, 1.875, 0 ;  /* 0x3f800000ff5e7435 */ /* 0x000fe200000001ff */
[----:B------:R-:W-:Y:S02]  /*0fc0*/  BSSY B0, `(.L_x_740) ;  /* 0x00002d9000007945 */ /* 0x000fe40003800000 */
[----:B------:R-:W-:-:S04]  /*0fd0*/  SHF.R.S32.HI R43, RZ, 0x1f, R42 ;  /* 0x0000001fff2b7819 */ /* 0x000fc8000001142a */
[----:B------:R-:W-:-:S04]  /*0fe0*/  LEA.HI R43, R43, R42, RZ, 0x3 ;  /* 0x0000002a2b2b7211 */ /* 0x000fc800078f18ff */
[----:B------:R-:W-:-:S05]  /*0ff0*/  LEA.HI.SX32 R92, R43, R92, 0x1d ;  /* 0x0000005c2b5c7211 */ /* 0x000fca00078feaff */
[----:B------:R-:W-:Y:S01]  /*1000*/  IMAD.MOV.U32 R96, RZ, RZ, R92 ;  /* 0x000000ffff607224 */ /* 0x000fe200078e005c */
[----:B--2---:R-:W-:Y:S01]  /*1010*/  @P0 PRMT R94, RZ, 0x5410, R40 ;  /* 0x00005410ff5e0816 */ /* 0x004fe20000000028 */
        /* <DEDUP_REMOVED lines=9> */
[C---:B------:R-:W-:Y:S01]  /*10b0*/  ISETP.NE.AND P1, PT, R83.reuse, 0x1, PT ;  /* 0x000000015300780c */ /* 0x040fe20003f25270 */
[----:B------:R-:W-:Y:S01]  /*10c0*/  BSSY B1, `(.L_x_742) ;  /* 0x000000c000017945 */ /* 0x000fe20003800000 */
[----:B------:R-:W-:-:S11]  /*10d0*/  IADD3 R102, R83, 0x1, RZ ;  /* 0x0000000153667810 */ /* 0x000fd60007ffe0ff */
[----:B------:R-:W-:Y:S05]  /*10e0*/  @!P1 BRA `(.L_x_743) ;  /* 0x0000008000009947 */ /* 0x000fea0003800000 */
[----:B0-----:R-:W-:Y:S01]  /*10f0*/  ISETP.NE.AND P1, PT, R83, 0x2, PT ;  /* 0x000000025300780c */ /* 0x001fe20003f25270 */
[----:B------:R-:W-:-:S12]  /*1100*/  IMAD.MOV.U32 R96, RZ, RZ, R76 ;  /* 0x000000ffff607224 */ /* 0x000fd800078e004c */
[----:B------:R-:W-:Y:S05]  /*1110*/  @!P1 BRA `(.L_x_744) ;  /* 0x0000006000009947 */ /* 0x000fea0003800000 */
[----:B------:R-:W-:Y:S01]  /*1120*/  ISETP.NE.AND P1, PT, R83, 0x3, PT ;  /* 0x000000035300780c */ /* 0x000fe20003f25270 */
[----:B------:R-:W-:-:S12]  /*1130*/  IMAD.MOV.U32 R96, RZ, RZ, R77 ;  /* 0x000000ffff607224 */ /* 0x000fd800078e004d */
[----:B------:R-:W-:Y:S05]  /*1140*/  @P1 BRA `(.L_x_744) ;  /* 0x0000003000001947 */ /* 0x000fea0003800000 */
[----:B------:R-:W-:Y:S01]  /*1150*/  IMAD.MOV.U32 R96, RZ, RZ, R84 ;  /* 0x000000ffff607224 */ /* 0x000fe200078e0054 */
[----:B------:R-:W-:Y:S05]  /*1160*/  BRA `(.L_x_744) ;  /* 0x0000001000007947 */ /* 0x000fea0003800000 */
.L_x_743:
[----:B0-----:R-:W-:Y:S02]  /*1170*/  IMAD.MOV.U32 R96, RZ, RZ, R86 ;  /* 0x000000ffff607224 */ /* 0x001fe400078e0056 */
.L_x_744:
[----:B------:R-:W-:Y:S05]  /*1180*/  BSYNC B1 ;  /* 0x0000000000017941 */ /* 0x000fea0003800000 */
.L_x_742:
[----:B------:R-:W-:Y:S01]  /*1190*/  ISETP.NE.AND P1, PT, R102, 0x4, PT ;  /* 0x000000046600780c */ /* 0x000fe20003f25270 */
[----:B------:R-:W-:-:S12]  /*11a0*/  BSSY B1, `(.L_x_745) ;  /* 0x000003c000017945 */ /* 0x000fd80003800000 */
[----:B------:R-:W-:Y:S05]  /*11b0*/  @P1 BRA `(.L_x_746) ;  /* 0x000003a000001947 */ /* 0x000fea0003800000 */
[----:B------:R-:W-:Y:S01]  /*11c0*/  IADD3 R33, R33, 0x1, RZ ;  /* 0x0000000121217810 */ /* 0x000fe20007ffe0ff */
[----:B------:R-:W-:Y:S03]  /*11d0*/  BSSY B2, `(.L_x_747) ;  /* 0x000000c000027945 */ /* 0x000fe60003800000 */
[C---:B------:R-:W-:Y:S01]  /*11e0*/  ISETP.NE.AND P1, PT, R33.reuse, RZ, PT ;  /* 0x000000ff2100720c */ /* 0x040fe20003f25270 */
[----:B------:R-:W-:-:S12]  /*11f0*/  IMAD.HI.U32 R77, R33, -0x2daee0ad, RZ ;  /* 0xd2511f53214d7827 */ /* 0x000fd800078e00ff */
[----:B------:R-:W-:Y:S05]  /*1200*/  @P1 BRA `(.L_x_748) ;  /* 0x0000008000001947 */ /* 0x000fea0003800000 */
[----:B------:R-:W-:-:S04]  /*1210*/  IADD3 R32, R32, 0x1, RZ ;  /* 0x0000000120207810 */ /* 0x000fc80007ffe0ff */
[----:B------:R-:W-:-:S13]  /*1220*/  ISETP.NE.AND P1, PT, R32, RZ, PT ;  /* 0x000000ff2000720c */ /* 0x000fda0003f25270 */
[----:B------:R-:W-:Y:S02]  /*1230*/  @!P1 IADD3 R34, R34, 0x1, RZ ;  /* 0x0000000122229810 */ /* 0x000fe40007ffe0ff */
[----:B------:R-:W-:Y:S02]  /*1240*/  @!P1 IADD3 R76, R82, 0x1, RZ ;  /* 0x00000001524c9810 */ /* 0x000fe40007ffe0ff */
[----:B------:R-:W-:Y:S02]  /*1250*/  ISETP.NE.AND P2, PT, R34, RZ, !P1 ;  /* 0x000000ff2200720c */ /* 0x000fe40004f45270 */
[----:B------:R-:W-:-:S11]  /*1260*/  @!P1 MOV R32, RZ ;  /* 0x000000ff00209202 */ /* 0x000fd60000000f00 */
[----:B------:R-:W-:-:S04]  /*1270*/  @P2 IMAD.MOV R76, RZ, RZ, R82 ;  /* 0x000000ffff4c2224 */ /* 0x000fc800078e0252 */
[----:B------:R-:W-:Y:S02]  /*1280*/  @!P1 IMAD.MOV.U32 R82, RZ, RZ, R76 ;  /* 0x000000ffff529224 */ /* 0x000fe400078e004c */
.L_x_748:
[----:B------:R-:W-:Y:S05]  /*1290*/  BSYNC B2 ;  /* 0x0000000000027941 */ /* 0x000fea0003800000 */
.L_x_747:
[----:B------:R-:W-:Y:S01]  /*12a0*/  LOP3.LUT R112, R77, UR5, R82, 0x96, !PT ;  /* 0x000000054d707c12 */ /* 0x000fe2000f8e9652 */
[----:B------:R-:W-:-:S04]  /*12b0*/  IMAD.HI.U32 R77, R34, -0x326172a9, RZ ;  /* 0xcd9e8d57224d7827 */ /* 0x000fc800078e00ff */
[----:B------:R-:W-:Y:S01]  /*12c0*/  IMAD R83, R34, -0x326172a9, RZ ;  /* 0xcd9e8d5722537824 */ /* 0x000fe200078e02ff */
[----:B------:R-:W-:Y:S01]  /*12d0*/  LOP3.LUT R77, R77, UR4, R32, 0x96, !PT ;  /* 0x000000044d4d7c12 */ /* 0x000fe2000f8e9620 */
[----:B------:R-:W-:-:S04]  /*12e0*/  IMAD.WIDE.U32 R112, R112, -0x326172a9, RZ ;  /* 0xcd9e8d5770707825 */ /* 0x000fc800078e00ff */
[----:B------:R-:W-:Y:S01]  /*12f0*/  IMAD.WIDE.U32 R114, R77, -0x2daee0ad, RZ ;  /* 0xd2511f534d727825 */ /* 0x000fe200078e00ff */
[----:B------:R-:W-:-:S03]  /*1300*/  LOP3.LUT R76, R113, UR9, R83, 0x96, !PT ;  /* 0x00000009714c7c12 */ /* 0x000fc6000f8e9653 */
[----:B------:R-:W-:Y:S02]  /*1310*/  IMAD R83, R33, -0x2daee0ad, RZ ;  /* 0xd2511f5321537824 */ /* 0x000fe400078e02ff */
[----:B------:R-:W-:-:S03]  /*1320*/  IMAD.WIDE.U32 R76, R76, -0x2daee0ad, RZ ;  /* 0xd2511f534c4c7825 */ /* 0x000fc600078e00ff */
[----:B------:R-:W-:Y:S01]  /*1330*/  LOP3.LUT R83, R115, UR10, R83, 0x96, !PT ;  /* 0x0000000a73537c12 */ /* 0x000fe2000f8e9653 */
[----:B------:R-:W-:Y:S01]  /*1340*/  IMAD.MOV.U32 R102, RZ, RZ, RZ ;  /* 0x000000ffff667224 */ /* 0x000fe200078e00ff */
[----:B------:R-:W-:-:S03]  /*1350*/  LOP3.LUT R113, R77, UR12, R114, 0x96, !PT ;  /* 0x0000000c4d717c12 */ /* 0x000fc6000f8e9672 */
[----:B------:R-:W-:-:S05]  /*1360*/  IMAD.WIDE.U32 R114, R83, -0x326172a9, RZ ;  /* 0xcd9e8d5753727825 */ /* 0x000fca00078e00ff */
[----:B------:R-:W-:Y:S01]  /*1370*/  LOP3.LUT R115, R115, UR11, R112, 0x96, !PT ;  /* 0x0000000b73737c12 */ /* 0x000fe2000f8e9670 */
        /* <DEDUP_REMOVED lines=24> */
[----:B------:R-:W-:-:S04]  /*1500*/  IMAD.WIDE.U32 R112, R113, -0x326172a9, RZ ;  /* 0xcd9e8d5771707825 */ /* 0x000fc800078e00ff */
[----:B------:R-:W-:Y:S01]  /*1510*/  IMAD.MOV.U32 R86, RZ, RZ, R112 ;  /* 0x000000ffff567224 */ /* 0x000fe200078e0070 */
[----:B------:R-:W-:Y:S01]  /*1520*/  LOP3.LUT R77, R113, UR25, R114, 0x96, !PT ;  /* 0x00000019714d7c12 */ /* 0x000fe2000f8e9672 */
[----:B------:R-:W-:-:S04]  /*1530*/  IMAD.WIDE.U32 R112, R83, -0x2daee0ad, RZ ;  /* 0xd2511f5353707825 */ /* 0x000fc800078e00ff */
[----:B------:R-:W-:Y:S01]  /*1540*/  IMAD.MOV.U32 R84, RZ, RZ, R112 ;  /* 0x000000ffff547224 */ /* 0x000fe200078e0070 */
[----:B------:R-:W-:Y:S02]  /*1550*/  LOP3.LUT R76, R113, UR26, R76, 0x96, !PT ;  /* 0x0000001a714c7c12 */ /* 0x000fe4000f8e964c */
.L_x_746:
[----:B------:R-:W-:Y:S05]  /*1560*/  BSYNC B1 ;  /* 0x0000000000017941 */ /* 0x000fea0003800000 */
.L_x_745:
[----:B------:R0:W1:Y:S01]  /*1570*/  I2F.U32 R83, R96 ;  /* 0x0000006000537306 */ /* 0x0000620000201000 */
[----:B-----5:R-:W-:Y:S01]  /*1580*/  PRMT R95, RZ, 0x5410, R40 ;  /* 0x00005410ff5f7816 */ /* 0x020fe20000000028 */
[----:B------:R-:W-:Y:S01]  /*1590*/  IMAD.MOV.U32 R100, RZ, RZ, 0x2f800000 ;  /* 0x2f800000ff647424 */ /* 0x000fe200078e00ff */
[C---:B------:R-:W-:Y:S01]  /*15a0*/  ISETP.NE.AND P1, PT, R102.reuse, 0x1, PT ;  /* 0x000000016600780c */ /* 0x040fe20003f25270 */
[----:B------:R-:W-:Y:S01]  /*15b0*/  BSSY B1, `(.L_x_749) ;  /* 0x0000014000017945 */ /* 0x000fe20003800000 */
[----:B------:R-:W-:Y:S01]  /*15c0*/  IADD3 R104, R102, 0x1, RZ ;  /* 0x0000000166687810 */ /* 0x000fe20007ffe0ff */
[----:B------:R-:W-:Y:S01]  /*15d0*/  FMUL.FTZ R95, R95, R94 ;  /* 0x0000005e5f5f7220 */ /* 0x000fe20000410000 */
[----:B0-----:R-:W-:-:S03]  /*15e0*/  @P0 PRMT R96, RZ, 0x5410, R36 ;  /* 0x00005410ff600816 */ /* 0x001fc60000000024 */
[----:B------:R-:W-:Y:S02]  /*15f0*/  FMUL.FTZ R95, R95, c[0x0][0x1e8] ;  /* 0x00007a005f5f7a20 */ /* 0x000fe40000410000 */
[----:B-1----:R-:W-:-:S05]  /*1600*/  FFMA.FTZ R83, R83, R100, 1.1641532182693481445e-10 ;  /* 0x2f00000053537423 */ /* 0x002fca0000010064 */
[----:B------:R-:W-:-:S04]  /*1610*/  FSETP.GTU.FTZ.AND P2, PT, R83, c[0x0][0x1e4], PT ;  /* 0x0000790053007a0b */ /* 0x000fc80003f5c000 */
[----:B------:R-:W-:Y:S02]  /*1620*/  FSEL R95, R95, RZ, !P2 ;  /* 0x000000ff5f5f7208 */ /* 0x000fe40005000000 */
[----:B------:R-:W-:-:S03]  /*1630*/  P2R R98, PR, RZ, 0x4 ;  /* 0x00000004ff627803 */ /* 0x000fc60000000000 */
[----:B------:R-:W-:Y:S01]  /*1640*/  @P0 FADD.FTZ R95, R96, R95 ;  /* 0x0000005f605f0221 */ /* 0x000fe20000010000 */
[----:B------:R-:W-:Y:S05]  /*1650*/  @!P1 BRA `(.L_x_750) ;  /* 0x0000008000009947 */ /* 0x000fea0003800000 */
[----:B------:R-:W-:Y:S01]  /*1660*/  ISETP.NE.AND P1, PT, R102, 0x2, PT ;  /* 0x000000026600780c */ /* 0x000fe20003f25270 */
[----:B------:R-:W-:-:S12]  /*1670*/  IMAD.MOV.U32 R83, RZ, RZ, R76 ;  /* 0x000000ffff537224 */ /* 0x000fd800078e004c */
[----:B------:R-:W-:Y:S05]  /*1680*/  @!P1 BRA `(.L_x_751) ;  /* 0x0000006000009947 */ /* 0x000fea0003800000 */
[----:B------:R-:W-:Y:S01]  /*1690*/  ISETP.NE.AND P1, PT, R102, 0x3, PT ;  /* 0x000000036600780c */ /* 0x000fe20003f25270 */
[----:B------:R-:W-:-:S12]  /*16a0*/  IMAD.MOV.U32 R83, RZ, RZ, R77 ;  /* 0x000000ffff537224 */ /* 0x000fd800078e004d */
[----:B------:R-:W-:Y:S05]  /*16b0*/  @P1 BRA `(.L_x_751) ;  /* 0x0000003000001947 */ /* 0x000fea0003800000 */
[----:B------:R-:W-:Y:S01]  /*16c0*/  MOV R83, R84 ;  /* 0x0000005400537202 */ /* 0x000fe20000000f00 */
[----:B------:R-:W-:Y:S05]  /*16d0*/  BRA `(.L_x_751) ;  /* 0x0000001000007947 */ /* 0x000fea0003800000 */
.L_x_750:
[----:B------:R-:W-:Y:S02]  /*16e0*/  IMAD.MOV.U32 R83, RZ, RZ, R86 ;  /* 0x000000ffff537224 */ /* 0x000fe400078e0056 */
.L_x_751:
[----:B------:R-:W-:Y:S05]  /*16f0*/  BSYNC B1 ;  /* 0x0000000000017941 */ /* 0x000fea0003800000 */
.L_x_749:
        /* <DEDUP_REMOVED lines=10> */
[----:B------:R-:W-:Y:S01]  /*17a0*/  @!P1 IADD3 R34, R34, 0x1, RZ ;  /* 0x0000000122229810 */ /* 0x000fe20007ffe0ff */
[----:B------:R-:W-:Y:S01]  /*17b0*/  @!P1 IMAD.MOV.U32 R32, RZ, RZ, RZ ;  /* 0x000000ffff209224 */ /* 0x000fe200078e00ff */
[----:B------:R-:W-:Y:S02]  /*17c0*/  @!P1 IADD3 R76, R82, 0x1, RZ ;  /* 0x00000001524c9810 */ /* 0x000fe40007ffe0ff */
[----:B------:R-:W-:-:S13]  /*17d0*/  ISETP.NE.AND P2, PT, R34, RZ, !P1 ;  /* 0x000000ff2200720c */ /* 0x000fda0004f45270 */
[----:B------:R-:W-:-:S04]  /*17e0*/  @P2 IMAD.MOV R76, RZ, RZ, R82 ;  /* 0x000000ffff4c2224 */ /* 0x000fc800078e0252 */
[----:B------:R-:W-:Y:S02]  /*17f0*/  @!P1 IMAD.MOV.U32 R82, RZ, RZ, R76 ;  /* 0x000000ffff529224 */ /* 0x000fe400078e004c */
.L_x_755:
[----:B------:R-:W-:Y:S05]  /*1800*/  BSYNC B2 ;  /* 0x0000000000027941 */ /* 0x000fea0003800000 */
.L_x_754:
[----:B------:R-:W-:Y:S01]  /*1810*/  LOP3.LUT R112, R77, UR5, R82, 0x96, !PT ;  /* 0x000000054d707c12 */ /* 0x000fe2000f8e9652 */
[----:B------:R-:W-:-:S04]  /*1820*/  IMAD.HI.U32 R77, R34, -0x326172a9, RZ ;  /* 0xcd9e8d57224d7827 */ /* 0x000fc800078e00ff */
[----:B------:R-:W-:Y:S01]  /*1830*/  IMAD R115, R34, -0x326172a9, RZ ;  /* 0xcd9e8d5722737824 */ /* 0x000fe200078e02ff */
[----:B------:R-:W-:Y:S01]  /*1840*/  LOP3.LUT R77, R77, UR4, R32, 0x96, !PT ;  /* 0x000000044d4d7c12 */ /* 0x000fe2000f8e9620 */
[----:B------:R-:W-:-:S04]  /*1850*/  IMAD.WIDE.U32 R112, R112, -0x326172a9, RZ ;  /* 0xcd9e8d5770707825 */ /* 0x000fc800078e00ff */
[----:B------:R-:W-:Y:S01]  /*1860*/  IMAD.MOV.U32 R104, RZ, RZ, RZ ;  /* 0x000000ffff687224 */ /* 0x000fe200078e00ff */
[----:B------:R-:W-:Y:S01]  /*1870*/  LOP3.LUT R76, R113, UR9, R115, 0x96, !PT ;  /* 0x00000009714c7c12 */ /* 0x000fe2000f8e9673 */
[----:B------:R-:W-:Y:S02]  /*1880*/  IMAD R113, R33, -0x2daee0ad, RZ ;  /* 0xd2511f5321717824 */ /* 0x000fe400078e02ff */
[----:B------:R-:W-:-:S04]  /*1890*/  IMAD.WIDE.U32 R114, R77, -0x2daee0ad, RZ ;  /* 0xd2511f534d727825 */ /* 0x000fc800078e00ff */
[----:B------:R-:W-:Y:S01]  /*18a0*/  IMAD.WIDE.U32 R76, R76, -0x2daee0ad, RZ ;  /* 0xd2511f534c4c7825 */ /* 0x000fe200078e00ff */
[----:B------:R-:W-:-:S04]  /*18b0*/  LOP3.LUT R113, R115, UR10, R113, 0x96, !PT ;  /* 0x0000000a73717c12 */ /* 0x000fc8000f8e9671 */
        /* <DEDUP_REMOVED lines=33> */
.L_x_753:
[----:B------:R-:W-:Y:S05]  /*1ad0*/  BSYNC B1 ;  /* 0x0000000000017941 */ /* 0x000fea0003800000 */
.L_x_752:
[----:B------:R-:W0:Y:S01]  /*1ae0*/  I2F.U32 R83, R83 ;  /* 0x0000005300537306 */ /* 0x000e220000201000 */
[----:B------:R-:W-:Y:S01]  /*1af0*/  BSSY B1, `(.L_x_756) ;  /* 0x0000016000017945 */ /* 0x000fe20003800000 */
[----:B------:R-:W-:Y:S01]  /*1b00*/  IADD3 R102, R104, 0x1, RZ ;  /* 0x0000000168667810 */ /* 0x000fe20007ffe0ff */
[----:B0-----:R-:W-:Y:S01]  /*1b10*/  FFMA.FTZ R96, R83, R100, 1.1641532182693481445e-10 ;  /* 0x2f00000053607423 */ /* 0x001fe20000010064 */
[----:B------:R-:W-:-:S04]  /*1b20*/  PRMT R83, RZ, 0x7610, R40 ;  /* 0x00007610ff537816 */ /* 0x000fc80000000028 */
[----:B------:R-:W-:Y:S01]  /*1b30*/  FSETP.GTU.FTZ.AND P1, PT, R96, c[0x0][0x1e4], PT ;  /* 0x0000790060007a0b */ /* 0x000fe20003f3c000 */
[----:B------:R-:W-:-:S03]  /*1b40*/  FMUL.FTZ R40, R83, R94 ;  /* 0x0000005e53287220 */ /* 0x000fc60000410000 */
[----:B------:R-:W-:Y:S01]  /*1b50*/  P2R R96, PR, RZ, 0x2 ;  /* 0x00000002ff607803 */ /* 0x000fe20000000000 */
[----:B------:R-:W-:-:S05]  /*1b60*/  FMUL.FTZ R40, R40, c[0x0][0x1e8] ;  /* 0x00007a0028287a20 */ /* 0x000fca0000410000 */
[----:B------:R-:W-:Y:S02]  /*1b70*/  FSEL R115, R40, RZ, !P1 ;  /* 0x000000ff28737208 */ /* 0x000fe40004800000 */
[----:B------:R-:W-:Y:S02]  /*1b80*/  ISETP.NE.AND P1, PT, R104, 0x1, PT ;  /* 0x000000016800780c */ /* 0x000fe40003f25270 */
[----:B------:R-:W-:-:S05]  /*1b90*/  @P0 PRMT R40, RZ, 0x7610, R36 ;  /* 0x00007610ff280816 */ /* 0x000fca0000000024 */
[----:B------:R-:W-:-:S06]  /*1ba0*/  @P0 FADD.FTZ R115, R40, R115 ;  /* 0x0000007328730221 */ /* 0x000fcc0000010000 */
[----:B------:R-:W-:Y:S05]  /*1bb0*/  @!P1 BRA `(.L_x_757) ;  /* 0x0000008000009947 */ /* 0x000fea0003800000 */
[----:B------:R-:W-:Y:S02]  /*1bc0*/  ISETP.NE.AND P1, PT, R104, 0x2, PT ;  /* 0x000000026800780c */ /* 0x000fe40003f25270 */
[----:B------:R-:W-:-:S11]  /*1bd0*/  MOV R40, R76 ;  /* 0x0000004c00287202 */ /* 0x000fd60000000f00 */
[----:B------:R-:W-:Y:S05]  /*1be0*/  @!P1 BRA `(.L_x_758) ;  /* 0x0000006000009947 */ /* 0x000fea0003800000 */
[----:B------:R-:W-:Y:S01]  /*1bf0*/  ISETP.NE.AND P1, PT, R104, 0x3, PT ;  /* 0x000000036800780c */ /* 0x000fe20003f25270 */
[----:B------:R-:W-:-:S12]  /*1c00*/  IMAD.MOV.U32 R40, RZ, RZ, R77 ;  /* 0x000000ffff287224 */ /* 0x000fd800078e004d */
[----:B------:R-:W-:Y:S05]  /*1c10*/  @P1 BRA `(.L_x_758) ;  /* 0x0000003000001947 */ /* 0x000fea0003800000 */
[----:B------:R-:W-:Y:S01]  /*1c20*/  IMAD.MOV.U32 R40, RZ, RZ, R84 ;  /* 0x000000ffff287224 */ /* 0x000fe200078e0054 */
[----:B------:R-:W-:Y:S05]  /*1c30*/  BRA `(.L_x_758) ;  /* 0x0000001000007947 */ /* 0x000fea0003800000 */
.L_x_757:
[----:B------:R-:W-:Y:S02]  /*1c40*/  IMAD.MOV.U32 R40, RZ, RZ, R86 ;  /* 0x000000ffff287224 */ /* 0x000fe400078e0056 */
.L_x_758:
[----:B------:R-:W-:Y:S05]  /*1c50*/  BSYNC B1 ;  /* 0x0000000000017941 */ /* 0x000fea0003800000 */
.L_x_756:
        /* <DEDUP_REMOVED lines=16> */
.L_x_762:
[----:B------:R-:W-:Y:S05]  /*1d60*/  BSYNC B2 ;  /* 0x0000000000027941 */ /* 0x000fea0003800000 */
.L_x_761:
        /* <DEDUP_REMOVED lines=41> */
[----:B------:R-:W-:-:S05]  /*2000*/  IMAD.WIDE.U32 R112, R83, -0x2daee0ad, RZ ;  /* 0xd2511f5353707825 */ /* 0x000fca00078e00ff */
[----:B------:R-:W-:Y:S02]  /*2010*/  LOP3.LUT R76, R113, UR26, R76, 0x96, !PT ;  /* 0x0000001a714c7c12 */ /* 0x000fe4000f8e964c */
[----:B------:R-:W-:Y:S02]  /*2020*/  MOV R84, R112 ;  /* 0x0000007000547202 */ /* 0x000fe40000000f00 */
.L_x_760:
[----:B------:R-:W-:Y:S05]  /*2030*/  BSYNC B1 ;  /* 0x0000000000017941 */ /* 0x000fea0003800000 */
.L_x_759:
[----:B------:R0:W1:Y:S01]  /*2040*/  I2F.U32 R83, R40 ;  /* 0x0000002800537306 */ /* 0x0000620000201000 */
[----:B------:R-:W-:Y:S01]  /*2050*/  PRMT R113, RZ, 0x5410, R41 ;  /* 0x00005410ff717816 */ /* 0x000fe20000000029 */
[----:B------:R-:W-:Y:S01]  /*2060*/  BSSY B1, `(.L_x_763) ;  /* 0x0000014000017945 */ /* 0x000fe20003800000 */
[C---:B------:R-:W-:Y:S02]  /*2070*/  ISETP.NE.AND P2, PT, R102.reuse, 0x1, PT ;  /* 0x000000016600780c */ /* 0x040fe40003f45270 */
[----:B------:R-:W-:Y:S01]  /*2080*/  IADD3 R104, R102, 0x1, RZ ;  /* 0x0000000166687810 */ /* 0x000fe20007ffe0ff */
[----:B------:R-:W-:Y:S01]  /*2090*/  FMUL.FTZ R113, R113, R94 ;  /* 0x0000005e71717220 */ /* 0x000fe20000410000 */
[----:B0-----:R-:W-:-:S03]  /*20a0*/  @P0 PRMT R40, RZ, 0x5410, R37 ;  /* 0x00005410ff280816 */ /* 0x001fc60000000025 */
[----:B------:R-:W-:Y:S02]  /*20b0*/  FMUL.FTZ R113, R113, c[0x0][0x1e8] ;  /* 0x00007a0071717a20 */ /* 0x000fe40000410000 */
[----:B-1----:R-:W-:-:S05]  /*20c0*/  FFMA.FTZ R83, R83, R100, 1.1641532182693481445e-10 ;  /* 0x2f00000053537423 */ /* 0x002fca0000010064 */
[----:B------:R-:W-:-:S04]  /*20d0*/  FSETP.GTU.FTZ.AND P1, PT, R83, c[0x0][0x1e4], PT ;  /* 0x0000790053007a0b */ /* 0x000fc80003f3c000 */
[----:B------:R-:W-:-:S05]  /*20e0*/  FSEL R113, R113, RZ, !P1 ;  /* 0x000000ff71717208 */ /* 0x000fca0004800000 */
        /* <DEDUP_REMOVED lines=8> */
[----:B------:R-:W-:Y:S01]  /*2170*/  IMAD.MOV.U32 R40, RZ, RZ, R84 ;  /* 0x000000ffff287224 */ /* 0x000fe200078e0054 */
[----:B------:R-:W-:Y:S05]  /*2180*/  BRA `(.L_x_765) ;  /* 0x0000001000007947 */ /* 0x000fea0003800000 */
.L_x_764:
[----:B------:R-:W-:Y:S02]  /*2190*/  IMAD.MOV.U32 R40, RZ, RZ, R86 ;  /* 0x000000ffff287224 */ /* 0x000fe400078e0056 */
.L_x_765:
[----:B------:R-:W-:Y:S05]  /*21a0*/  BSYNC B1 ;  /* 0x0000000000017941 */ /* 0x000fea0003800000 */
.L_x_763:
        /* <DEDUP_REMOVED lines=16> */
.L_x_769:
[----:B------:R-:W-:Y:S05]  /*22b0*/  BSYNC B2 ;  /* 0x0000000000027941 */ /* 0x000fea0003800000 */
.L_x_768:
        /* <DEDUP_REMOVED lines=44> */
.L_x_767:
[----:B------:R-:W-:Y:S05]  /*2580*/  BSYNC B1 ;  /* 0x0000000000017941 */ /* 0x000fea0003800000 */
.L_x_766:
[----:B------:R0:W1:Y:S01]  /*2590*/  I2F.U32 R83, R40 ;  /* 0x0000002800537306 */ /* 0x0000620000201000 */
[----:B------:R-:W-:Y:S01]  /*25a0*/  PRMT R41, RZ, 0x7610, R41 ;  /* 0x00007610ff297816 */ /* 0x000fe20000000029 */
[----:B------:R-:W-:Y:S01]  /*25b0*/  BSSY B1, `(.L_x_770) ;  /* 0x0000014000017945 */ /* 0x000fe20003800000 */
[----:B------:R-:W-:-:S03]  /*25c0*/  ISETP.NE.AND P3, PT, R104, 0x1, PT ;  /* 0x000000016800780c */ /* 0x000fc60003f65270 */
[----:B------:R-:W-:Y:S01]  /*25d0*/  FMUL.FTZ R41, R41, R94 ;  /* 0x0000005e29297220 */ /* 0x000fe20000410000 */
[----:B0-----:R-:W-:-:S03]  /*25e0*/  @P0 PRMT R40, RZ, 0x7610, R37 ;  /* 0x00007610ff280816 */ /* 0x001fc60000000025 */
[----:B------:R-:W-:Y:S02]  /*25f0*/  FMUL.FTZ R41, R41, c[0x0][0x1e8] ;  /* 0x00007a0029297a20 */ /* 0x000fe40000410000 */
[----:B-1----:R-:W-:-:S05]  /*2600*/  FFMA.FTZ R83, R83, R100, 1.1641532182693481445e-10 ;  /* 0x2f00000053537423 */ /* 0x002fca0000010064 */
[----:B------:R-:W-:-:S04]  /*2610*/  FSETP.GTU.FTZ.AND P2, PT, R83, c[0x0][0x1e4], PT ;  /* 0x0000790053007a0b */ /* 0x000fc80003f5c000 */
[----:B------:R-:W-:Y:S02]  /*2620*/  FSEL R131, R41, RZ, !P2 ;  /* 0x000000ff29837208 */ /* 0x000fe40005000000 */
[----:B------:R-:W-:-:S03]  /*2630*/  IADD3 R41, R104, 0x1, RZ ;  /* 0x0000000168297810 */ /* 0x000fc60007ffe0ff */
        /* <DEDUP_REMOVED lines=10> */
.L_x_771:
[----:B------:R-:W-:Y:S02]  /*26e0*/  IMAD.MOV.U32 R83, RZ, RZ, R86 ;  /* 0x000000ffff537224 */ /* 0x000fe400078e0056 */
.L_x_772:
[----:B------:R-:W-:Y:S05]  /*26f0*/  BSYNC B1 ;  /* 0x0000000000017941 */ /* 0x000fea0003800000 */
.L_x_770:
        /* <DEDUP_REMOVED lines=14> */
[----:B------:R-:W-:-:S05]  /*27e0*/  @P4 IADD3 R40, R82, RZ, RZ ;  /* 0x000000ff52284210 */ /* 0x000fca0007ffe0ff */
[----:B------:R-:W-:Y:S02]  /*27f0*/  @!P3 IMAD.MOV.U32 R82, RZ, RZ, R40 ;  /* 0x000000ffff52b224 */ /* 0x000fe400078e0028 */
.L_x_776:
[----:B------:R-:W-:Y:S05]  /*2800*/  BSYNC B2 ;  /* 0x0000000000027941 */ /* 0x000fea0003800000 */
.L_x_775:
[----:B------:R-:W-:Y:S01]  /*2810*/  LOP3.LUT R41, R41, UR5, R82, 0x96, !PT ;  /* 0x0000000529297c12 */ /* 0x000fe2000f8e9652 */
[----:B------:R-:W-:-:S04]  /*2820*/  IMAD.HI.U32 R77, R34, -0x326172a9, RZ ;  /* 0xcd9e8d57224d7827 */ /* 0x000fc800078e00ff */
[----:B------:R-:W-:Y:S01]  /*2830*/  IMAD R129, R34, -0x326172a9, RZ ;  /* 0xcd9e8d5722817824 */ /* 0x000fe200078e02ff */
[----:B------:R-:W-:Y:S01]  /*2840*/  LOP3.LUT R77, R77, UR4, R32, 0x96, !PT ;  /* 0x000000044d4d7c12 */ /* 0x000fe2000f8e9620 */
[----:B------:R-:W-:-:S05]  /*2850*/  IMAD.WIDE.U32 R40, R41, -0x326172a9, RZ ;  /* 0xcd9e8d5729287825 */ /* 0x000fca00078e00ff */
        /* <DEDUP_REMOVED lines=37> */
[----:B------:R-:W-:Y:S01]  /*2ab0*/  LOP3.LUT R76, R41, UR26, R76, 0x96, !PT ;  /* 0x0000001a294c7c12 */ /* 0x000fe2000f8e964c */
[----:B------:R-:W-:Y:S02]  /*2ac0*/  IMAD.MOV.U32 R41, RZ, RZ, RZ ;  /* 0x000000ffff297224 */ /* 0x000fe400078e00ff */
.L_x_774:
[----:B------:R-:W-:Y:S05]  /*2ad0*/  BSYNC B1 ;  /* 0x0000000000017941 */ /* 0x000fea0003800000 */
.L_x_773:
[----:B------:R-:W0:Y:S01]  /*2ae0*/  I2F.U32 R83, R83 ;  /* 0x0000005300537306 */ /* 0x000e220000201000 */
[----:B------:R-:W-:Y:S01]  /*2af0*/  ISETP.NE.AND P4, PT, R41, 0x1, PT ;  /* 0x000000012900780c */ /* 0x000fe20003f85270 */
[----:B------:R-:W-:Y:S01]  /*2b00*/  BSSY B1, `(.L_x_777) ;  /* 0x0000014000017945 */ /* 0x000fe20003800000 */
[----:B0-----:R-:W-:Y:S01]  /*2b10*/  FFMA.FTZ R40, R83, R100, 1.1641532182693481445e-10 ;  /* 0x2f00000053287423 */ /* 0x001fe20000010064 */
[----:B------:R-:W-:-:S04]  /*2b20*/  PRMT R83, RZ, 0x5410, R42 ;  /* 0x00005410ff537816 */ /* 0x000fc8000000002a */
[----:B------:R-:W-:Y:S01]  /*2b30*/  FSETP.GTU.FTZ.AND P3, PT, R40, c[0x0][0x1e4], PT ;  /* 0x0000790028007a0b */ /* 0x000fe20003f7c000 */
[----:B------:R-:W-:Y:S01]  /*2b40*/  FMUL.FTZ R102, R83, R94 ;  /* 0x0000005e53667220 */ /* 0x000fe20000410000 */
[----:B------:R-:W-:-:S03]  /*2b50*/  @P0 PRMT R40, RZ, 0x5410, R38 ;  /* 0x00005410ff280816 */ /* 0x000fc60000000026 */
[----:B------:R-:W-:-:S05]  /*2b60*/  FMUL.FTZ R102, R102, c[0x0][0x1e8] ;  /* 0x00007a0066667a20 */ /* 0x000fca0000410000 */
[----:B------:R-:W-:-:S05]  /*2b70*/  FSEL R129, R102, RZ, !P3 ;  /* 0x000000ff66817208 */ /* 0x000fca0005800000 */
[----:B------:R-:W-:Y:S01]  /*2b80*/  @P0 FADD.FTZ R129, R40, R129 ;  /* 0x0000008128810221 */ /* 0x000fe20000010000 */
[----:B------:R-:W-:Y:S01]  /*2b90*/  IADD3 R40, R41, 0x1, RZ ;  /* 0x0000000129287810 */ /* 0x000fe20007ffe0ff */
        /* <DEDUP_REMOVED lines=9> */
.L_x_778:
[----:B------:R-:W-:Y:S02]  /*2c30*/  IMAD.MOV.U32 R83, RZ, RZ, R86 ;  /* 0x000000ffff537224 */ /* 0x000fe400078e0056 */
.L_x_779:
[----:B------:R-:W-:Y:S05]  /*2c40*/  BSYNC B1 ;  /* 0x0000000000017941 */ /* 0x000fea0003800000 */
.L_x_777:
        /* <DEDUP_REMOVED lines=16> */
.L_x_783:
[----:B------:R-:W-:Y:S05]  /*2d50*/  BSYNC B2 ;  /* 0x0000000000027941 */ /* 0x000fea0003800000 */
.L_x_782:
        /* <DEDUP_REMOVED lines=44> */
.L_x_781:
[----:B------:R-:W-:Y:S05]  /*3020*/  BSYNC B1 ;  /* 0x0000000000017941 */ /* 0x000fea0003800000 */
.L_x_780:
[----:B------:R0:W1:Y:S01]  /*3030*/  I2F.U32 R41, R83 ;  /* 0x0000005300297306 */ /* 0x0000620000201000 */
[----:B------:R-:W-:Y:S01]  /*3040*/  ISETP.NE.AND P5, PT, R40, 0x1, PT ;  /* 0x000000012800780c */ /* 0x000fe20003fa5270 */
[----:B------:R-:W-:Y:S01]  /*3050*/  BSSY B1, `(.L_x_784) ;  /* 0x0000014000017945 */ /* 0x000fe20003800000 */
[----:B0-----:R-:W-:-:S05]  /*3060*/  PRMT R83, RZ, 0x7610, R42 ;  /* 0x00007610ff537816 */ /* 0x001fca000000002a */
[----:B------:R-:W-:Y:S02]  /*3070*/  FMUL.FTZ R42, R83, R94 ;  /* 0x0000005e532a7220 */ /* 0x000fe40000410000 */
[----:B-1----:R-:W-:Y:S02]  /*3080*/  FFMA.FTZ R41, R41, R100, 1.1641532182693481445e-10 ;  /* 0x2f00000029297423 */ /* 0x002fe40000010064 */
[----:B------:R-:W-:-:S03]  /*3090*/  FMUL.FTZ R42, R42, c[0x0][0x1e8] ;  /* 0x00007a002a2a7a20 */ /* 0x000fc60000410000 */
[----:B------:R-:W-:Y:S02]  /*30a0*/  FSETP.GTU.FTZ.AND P4, PT, R41, c[0x0][0x1e4], PT ;  /* 0x0000790029007a0b */ /* 0x000fe40003f9c000 */
[----:B------:R-:W-:Y:S02]  /*30b0*/  IADD3 R41, R40, 0x1, RZ ;  /* 0x0000000128297810 */ /* 0x000fe40007ffe0ff */
[----:B------:R-:W-:Y:S02]  /*30c0*/  FSEL R135, R42, RZ, !P4 ;  /* 0x000000ff2a877208 */ /* 0x000fe40006000000 */
[----:B------:R-:W-:-:S05]  /*30d0*/  @P0 PRMT R42, RZ, 0x7610, R38 ;  /* 0x00007610ff2a0816 */ /* 0x000fca0000000026 */
[----:B------:R-:W-:Y:S01]  /*30e0*/  @P0 FADD.FTZ R135, R42, R135 ;  /* 0x000000872a870221 */ /* 0x000fe20000010000 */
        /* <DEDUP_REMOVED lines=9> */
.L_x_785:
[----:B------:R-:W-:Y:S02]  /*3180*/  IMAD.MOV.U32 R42, RZ, RZ, R86 ;  /* 0x000000ffff2a7224 */ /* 0x000fe400078e0056 */
.L_x_786:
[----:B------:R-:W-:Y:S05]  /*3190*/  BSYNC B1 ;  /* 0x0000000000017941 */ /* 0x000fea0003800000 */
.L_x_784:
        /* <DEDUP_REMOVED lines=16> */
.L_x_790:
[----:B------:R-:W-:Y:S05]  /*32a0*/  BSYNC B2 ;  /* 0x0000000000027941 */ /* 0x000fea0003800000 */
.L_x_789:
        /* <DEDUP_REMOVED lines=9> */
[----:B------:R-:W-:Y:S02]  /*3340*/  LOP3.LUT R41, R133, UR10, R41, 0x96, !PT ;  /* 0x0000000a85297c12 */ /* 0x000fe4000f8e9629 */
        /* <DEDUP_REMOVED lines=31> */
[----:B------:R-:W-:Y:S01]  /*3540*/  LOP3.LUT R76, R41, UR26, R76, 0x96, !PT ;  /* 0x0000001a294c7c12 */ /* 0x000fe2000f8e964c */
[----:B------:R-:W-:Y:S01]  /*3550*/  IMAD.MOV.U32 R41, RZ, RZ, RZ ;  /* 0x000000ffff297224 */ /* 0x000fe200078e00ff */
[----:B------:R-:W-:Y:S02]  /*3560*/  MOV R84, R40 ;  /* 0x0000002800547202 */ /* 0x000fe40000000f00 */
.L_x_788:
[----:B------:R-:W-:Y:S05]  /*3570*/  BSYNC B1 ;  /* 0x0000000000017941 */ /* 0x000fea0003800000 */
.L_x_787:
[----:B------:R-:W0:Y:S01]  /*3580*/  I2F.U32 R83, R42 ;  /* 0x0000002a00537306 */ /* 0x000e220000201000 */
[----:B------:R-:W-:Y:S01]  /*3590*/  PRMT R133, RZ, 0x5410, R43 ;  /* 0x00005410ff857816 */ /* 0x000fe2000000002b */
[----:B------:R-:W-:Y:S01]  /*35a0*/  BSSY B1, `(.L_x_791) ;  /* 0x0000014000017945 */ /* 0x000fe20003800000 */
[----:B------:R-:W-:Y:S02]  /*35b0*/  ISETP.NE.AND P6, PT, R41, 0x1, PT ;  /* 0x000000012900780c */ /* 0x000fe40003fc5270 */
[----:B------:R-:W-:Y:S01]  /*35c0*/  @P0 PRMT R40, RZ, 0x5410, R39 ;  /* 0x00005410ff280816 */ /* 0x000fe20000000027 */
[----:B------:R-:W-:-:S04]  /*35d0*/  FMUL.FTZ R133, R133, R94 ;  /* 0x0000005e85857220 */ /* 0x000fc80000410000 */
[----:B------:R-:W-:Y:S02]  /*35e0*/  FMUL.FTZ R133, R133, c[0x0][0x1e8] ;  /* 0x00007a0085857a20 */ /* 0x000fe40000410000 */
[----:B0-----:R-:W-:-:S05]  /*35f0*/  FFMA.FTZ R83, R83, R100, 1.1641532182693481445e-10 ;  /* 0x2f00000053537423 */ /* 0x001fca0000010064 */
[----:B------:R-:W-:Y:S02]  /*3600*/  FSETP.GTU.FTZ.AND P5, PT, R83, c[0x0][0x1e4], PT ;  /* 0x0000790053007a0b */ /* 0x000fe40003fbc000 */
[----:B------:R-:W-:Y:S02]  /*3610*/  IADD3 R83, R41, 0x1, RZ ;  /* 0x0000000129537810 */ /* 0x000fe40007ffe0ff */
        /* <DEDUP_REMOVED lines=11> */
.L_x_792:
[----:B------:R-:W-:Y:S02]  /*36d0*/  IMAD.MOV.U32 R42, RZ, RZ, R86 ;  /* 0x000000ffff2a7224 */ /* 0x000fe400078e0056 */
.L_x_793:
[----:B------:R-:W-:Y:S05]  /*36e0*/  BSYNC B1 ;  /* 0x0000000000017941 */ /* 0x000fea0003800000 */
.L_x_791:
        /* <DEDUP_REMOVED lines=8> */
[----:B------:R-:W-:Y:S02]  /*3770*/  IADD3 R32, R32, 0x1, RZ ;  /* 0x0000000120207810 */ /* 0x000fe40007ffe0ff */
[----:B------:R-:W-:Y:S02]  /*3780*/  P2R R40, PR, RZ, 0x1 ;  /* 0x00000001ff287803 */ /* 0x000fe40000000000 */
[----:B------:R-:W-:-:S13]  /*3790*/  ISETP.NE.AND P6, PT, R32, RZ, PT ;  /* 0x000000ff2000720c */ /* 0x000fda0003fc5270 */
[----:B------:R-:W-:Y:S02]  /*37a0*/  @!P6 IADD3 R34, R34, 0x1, RZ ;  /* 0x000000012222e810 */ /* 0x000fe40007ffe0ff */
[----:B------:R-:W-:Y:S02]  /*37b0*/  @!P6 IADD3 R76, R82, 0x1, RZ ;  /* 0x00000001524ce810 */ /* 0x000fe40007ffe0ff */
[----:B------:R-:W-:Y:S02]  /*37c0*/  ISETP.NE.AND P0, PT, R34, RZ, !P6 ;  /* 0x000000ff2200720c */ /* 0x000fe40007705270 */
[----:B------:R-:W-:-:S11]  /*37d0*/  @!P6 MOV R32, RZ ;  /* 0x000000ff0020e202 */ /* 0x000fd60000000f00 */
[----:B------:R-:W-:Y:S01]  /*37e0*/  @P0 IMAD.MOV R76, RZ, RZ, R82 ;  /* 0x000000ffff4c0224 */ /* 0x000fe200078e0252 */
[----:B------:R-:W-:-:S03]  /*37f0*/  ISETP.NE.AND P0, PT, R40, RZ, PT ;  /* 0x000000ff2800720c */ /* 0x000fc60003f05270 */
[----:B------:R-:W-:-:S05]  /*3800*/  @!P6 IMAD.MOV.U32 R82, RZ, RZ, R76 ;  /* 0x000000ffff52e224 */ /* 0x000fca00078e004c */
.L_x_797:
[----:B------:R-:W-:Y:S05]  /*3810*/  BSYNC B2 ;  /* 0x0000000000027941 */ /* 0x000fea0003800000 */
.L_x_796:
        /* <DEDUP_REMOVED lines=13> */
[----:B------:R-:W-:-:S05]  /*38f0*/  LOP3.LUT R40, R149, UR11, R40, 0x96, !PT ;  /* 0x0000000b95287c12 */ /* 0x000fca000f8e9628 */
[----:B------:R-:W-:-:S05]  /*3900*/  IMAD.WIDE.U32 R40, R40, -0x2daee0ad, RZ ;  /* 0xd2511f5328287825 */ /* 0x000fca00078e00ff */
[----:B------:R-:W-:Y:S01]  /*3910*/  LOP3.LUT R41, R41, UR14, R76, 0x96, !PT ;  /* 0x0000000e29297c12 */ /* 0x000fe2000f8e964c */
        /* <DEDUP_REMOVED lines=16> */
[----:B------:R-:W-:-:S04]  /*3a20*/  IMAD.WIDE.U32 R40, R41, -0x326172a9, RZ ;  /* 0xcd9e8d5729287825 */ /* 0x000fc800078e00ff */
[----:B------:R-:W-:Y:S01]  /*3a30*/  IMAD.WIDE.U32 R156, R156, -0x326172a9, RZ ;  /* 0xcd9e8d579c9c7825 */ /* 0x000fe200078e00ff */
[----:B------:R-:W-:-:S04]  /*3a40*/  LOP3.LUT R76, R41, UR21, R76, 0x96, !PT ;  /* 0x00000015294c7c12 */ /* 0x000fc8000f8e964c */
[----:B------:R-:W-:Y:S01]  /*3a50*/  LOP3.LUT R40, R157, UR23, R40, 0x96, !PT ;  /* 0x000000179d287c12 */ /* 0x000fe2000f8e9628 */
[----:B------:R-:W-:-:S04]  /*3a60*/  IMAD.WIDE.U32 R76, R76, -0x2daee0ad, RZ ;  /* 0xd2511f534c4c7825 */ /* 0x000fc800078e00ff */
[----:B------:R-:W-:Y:S01]  /*3a70*/  IMAD.WIDE.U32 R40, R40, -0x2daee0ad, RZ ;  /* 0xd2511f5328287825 */ /* 0x000fe200078e00ff */
[----:B------:R-:W-:-:S03]  /*3a80*/  LOP3.LUT R148, R77, UR24, R148, 0x96, !PT ;  /* 0x000000184d947c12 */ /* 0x000fc6000f8e9694 */
[----:B------:R-:W-:Y:S01]  /*3a90*/  IMAD.MOV.U32 R84, RZ, RZ, R40 ;  /* 0x000000ffff547224 */ /* 0x000fe200078e0028 */
[----:B------:R-:W-:Y:S01]  /*3aa0*/  LOP3.LUT R76, R41, UR26, R76, 0x96, !PT ;  /* 0x0000001a294c7c12 */ /* 0x000fe2000f8e964c */
[----:B------:R-:W-:-:S04]  /*3ab0*/  IMAD.WIDE.U32 R148, R148, -0x326172a9, RZ ;  /* 0xcd9e8d5794947825 */ /* 0x000fc800078e00ff */
[----:B------:R-:W-:Y:S01]  /*3ac0*/  IMAD.MOV.U32 R86, RZ, RZ, R148 ;  /* 0x000000ffff567224 */ /* 0x000fe200078e0094 */
[----:B------:R-:W-:Y:S02]  /*3ad0*/  LOP3.LUT R77, R149, UR25, R156, 0x96, !PT ;  /* 0x00000019954d7c12 */ /* 0x000fe4000f8e969c */
.L_x_795:
[----:B------:R-:W-:Y:S05]  /*3ae0*/  BSYNC B1 ;  /* 0x0000000000017941 */ /* 0x000fea0003800000 */
.L_x_794:
[----:B------:R0:W1:Y:S01]  /*3af0*/  I2F.U32 R41, R42 ;  /* 0x0000002a00297306 */ /* 0x0000620000201000 */
[----:B------:R-:W-:Y:S02]  /*3b00*/  PRMT R43, RZ, 0x7610, R43 ;  /* 0x00007610ff2b7816 */ /* 0x000fe4000000002b */
[----:B------:R-:W-:Y:S02]  /*3b10*/  @P0 PRMT R40, RZ, 0x7610, R39 ;  /* 0x00007610ff280816 */ /* 0x000fe40000000027 */
[----:B------:R-:W-:Y:S01]  /*3b20*/  SEL R159, RZ, 0x10000, P5 ;  /* 0x00010000ff9f7807 */ /* 0x000fe20002800000 */
[----:B------:R-:W-:Y:S01]  /*3b30*/  FMUL.FTZ R43, R43, R94 ;  /* 0x0000005e2b2b7220 */ /* 0x000fe20000410000 */
[----:B------:R-:W-:Y:S02]  /*3b40*/  ISETP.NE.AND P5, PT, R96, RZ, PT ;  /* 0x000000ff6000720c */ /* 0x000fe40003fa5270 */
[----:B------:R-:W-:Y:S01]  /*3b50*/  SEL R96, RZ, 0x100, P4 ;  /* 0x00000100ff607807 */ /* 0x000fe20002000000 */
[----:B------:R-:W-:Y:S01]  /*3b60*/  FMUL.FTZ R43, R43, c[0x0][0x1e8] ;  /* 0x00007a002b2b7a20 */ /* 0x000fe20000410000 */
[----:B------:R-:W-:-:S02]  /*3b70*/  SEL R158, RZ, 0x1, P2 ;  /* 0x00000001ff9e7807 */ /* 0x000fc40001000000 */
[----:B------:R-:W-:Y:S02]  /*3b80*/  SEL R161, RZ, 0x1, P3 ;  /* 0x00000001ffa17807 */ /* 0x000fe40001800000 */
[----:B0-----:R-:W-:Y:S01]  /*3b90*/  F2FP.BF16.PACK_AB R42, R135, R129 ;  /* 0x00000081872a723e */ /* 0x001fe200000010ff */
[----:B-1----:R-:W-:-:S05]  /*3ba0*/  FFMA.FTZ R41, R41, R100, 1.1641532182693481445e-10 ;  /* 0x2f00000029297423 */ /* 0x002fca0000010064 */
[----:B------:R-:W-:Y:S02]  /*3bb0*/  FSETP.GTU.FTZ.AND P6, PT, R41, c[0x0][0x1e4], PT ;  /* 0x0000790029007a0b */ /* 0x000fe40003fdc000 */
[----:B------:R-:W-:Y:S02]  /*3bc0*/  F2FP.BF16.PACK_AB R41, R131, R113 ;  /* 0x000000718329723e */ /* 0x000fe400000010ff */
[----:B------:R-:W-:-:S05]  /*3bd0*/  FSEL R149, R43, RZ, !P6 ;  /* 0x000000ff2b957208 */ /* 0x000fca0007000000 */
[----:B------:R-:W-:Y:S01]  /*3be0*/  @P0 FADD.FTZ R149, R40, R149 ;  /* 0x0000009528950221 */ /* 0x000fe20000010000 */
[C---:B------:R-:W-:Y:S02]  /*3bf0*/  LEA R156, P0, R92.reuse, c[0x0][0x188], 0x4 ;  /* 0x000062005c9c7a11 */ /* 0x040fe400078020ff */
[----:B------:R-:W-:Y:S02]  /*3c00*/  F2FP.BF16.PACK_AB R40, R115, R95 ;  /* 0x0000005f7328723e */ /* 0x000fe400000010ff */
[----:B------:R-:W-:Y:S02]  /*3c10*/  LEA.HI.X R157, R92, c[0x0][0x18c], RZ, 0x4, P0 ;  /* 0x000063005c9d7a11 */ /* 0x000fe400000f24ff */
[----:B------:R-:W-:Y:S02]  /*3c20*/  ISETP.NE.AND P0, PT, R98, RZ, PT ;  /* 0x000000ff6200720c */ /* 0x000fe40003f05270 */
[----:B------:R-:W-:Y:S02]  /*3c30*/  SEL R98, RZ, 0x1000000, P6 ;  /* 0x01000000ff627807 */ /* 0x000fe40003000000 */
[----:B------:R-:W-:-:S02]  /*3c40*/  F2FP.BF16.PACK_AB R43, R149, R133 ;  /* 0x00000085952b723e */ /* 0x000fc400000010ff */
[----:B------:R-:W-:Y:S01]  /*3c50*/  LOP3.LUT R96, R96, R98, R159, 0xfe, !PT ;  /* 0x0000006260607212 */ /* 0x000fe200078efe9f */
[----:B------:R-:W-:Y:S01]  /*3c60*/  IMAD.WIDE.U32 R158, R158, 0x1000000, RZ ;  /* 0x010000009e9e7825 */ /* 0x000fe200078e00ff */
[----:B------:R-:W-:Y:S01]  /*3c70*/  SEL R98, RZ, 0x1, P5 ;  /* 0x00000001ff627807 */ /* 0x000fe20002800000 */
[----:B------:R0:W-:Y:S03]  /*3c80*/  STG.E.128 [R156.64], R40 ;  /* 0x000000289c007986 */ /* 0x0001e6000c101d06 */
[----:B------:R-:W-:Y:S02]  /*3c90*/  LOP3.LUT R159, R159, R96, R161, 0xfe, !PT ;  /* 0x000000609f9f7212 */ /* 0x000fe400078efea1 */
[----:B------:R-:W-:-:S05]  /*3ca0*/  SEL R96, RZ, 0x1, P1 ;  /* 0x00000001ff607807 */ /* 0x000fca0000800000 */
[----:B0-----:R-:W-:Y:S01]  /*3cb0*/  IMAD.WIDE.U32 R42, R96, 0x10000, RZ ;  /* 0x00010000602a7825 */ /* 0x001fe200078e00ff */
[----:B------:R-:W-:-:S03]  /*3cc0*/  IADD3 R96, R92, 0x80, RZ ;  /* 0x000000805c607810 */ /* 0x000fc60007ffe0ff */
[----:B------:R-:W-:-:S05]  /*3cd0*/  IMAD.WIDE.U32 R40, R98, 0x100, RZ ;  /* 0x0000010062287825 */ /* 0x000fca00078e00ff */
[----:B------:R-:W-:Y:S02]  /*3ce0*/  LOP3.LUT R43, R41, R159, R43, 0xfe, !PT ;  /* 0x0000009f292b7212 */ /* 0x000fe400078efe2b */
[----:B------:R-:W-:Y:S02]  /*3cf0*/  LOP3.LUT R158, R40, R158, R42, 0xfe, !PT ;  /* 0x0000009e289e7212 */ /* 0x000fe400078efe2a */
[----:B------:R-:W-:Y:S02]  /*3d00*/  SEL R41, RZ, 0x1, P0 ;  /* 0x00000001ff297807 */ /* 0x000fe40000000000 */
[----:B------:R-:W-:Y:S02]  /*3d10*/  LEA R40, P0, R92, c[0x0][0x190], 0x3 ;  /* 0x000064005c287a11 */ /* 0x000fe400078018ff */
[----:B------:R-:W-:Y:S02]  /*3d20*/  LOP3.LUT R42, R158, R41, RZ, 0xfc, !PT ;  /* 0x000000299e2a7212 */ /* 0x000fe400078efcff */
[----:B------:R-:W-:-:S05]  /*3d30*/  LEA.HI.X R41, R92, c[0x0][0x194], RZ, 0x3, P0 ;  /* 0x000065005c297a11 */ /* 0x000fca00000f1cff */
[----:B------:R0:W-:Y:S04]  /*3d40*/  STG.E.64 [R40.64], R42 ;  /* 0x0000002a28007986 */ /* 0x0001e8000c101b06 */
.L_x_741:
[----:B------:R-:W-:Y:S05]  /*3d50*/  BSYNC B0 ;  /* 0x0000000000007941 */ /* 0x000fea0003800000 */
.L_x_740:
[----:B------:R-:W-:Y:S01]  /*3d60*/  ISETP.NE.AND P0, PT, R3, RZ, PT ;  /* 0x000000ff0300720c */ /* 0x000fe20003f05270 */
[----:B------:R-:W-:-:S12]  /*3d70*/  BSSY B0, `(.L_x_798) ;  /* 0x00002d4000007945 */ /* 0x000fd80003800000 */
[----:B------:R-:W-:Y:S05]  /*3d80*/  @!P0 BRA `(.L_x_799) ;  /* 0x00002d2000008947 */ /* 0x000fea0003800000 */
[----:B------:R-:W-:Y:S01]  /*3d90*/  ISETP.NE.U32.AND P0, PT, RZ, c[0x0][0x180], PT ;  /* 0x00006000ff007a0c */ /* 0x000fe20003f05070 */
[----:B0-----:R-:W-:-:S03]  /*3da0*/  IMAD.MOV.U32 R41, RZ, RZ, 0x10 ;  /* 0x00000010ff297424 */ /* 0x001fc600078e00ff */
        /* <DEDUP_REMOVED lines=18> */
.L_x_801:
[----:B0-----:R-:W-:Y:S02]  /*3ed0*/  MOV R98, R86 ;  /* 0x0000005600627202 */ /* 0x001fe40000000f00 */
.L_x_802:
[----:B------:R-:W-:Y:S05]  /*3ee0*/  BSYNC B1 ;  /* 0x0000000000017941 */ /* 0x000fea0003800000 */
.L_x_800:
        /* <DEDUP_REMOVED lines=16> */
.L_x_806:
[----:B------:R-:W-:Y:S05]  /*3ff0*/  BSYNC B2 ;  /* 0x0000000000027941 */ /* 0x000fea0003800000 */
.L_x_805:
        /* <DEDUP_REMOVED lines=44> */
.L_x_804:
[----:B------:R-:W-:Y:S05]  /*42c0*/  BSYNC B1 ;  /* 0x0000000000017941 */ /* 0x000fea0003800000 */
.L_x_803:
        /* <DEDUP_REMOVED lines=23> */
.L_x_808:
[----:B------:R-:W-:Y:S02]  /*4440*/  IMAD.MOV.U32 R83, RZ, RZ, R86 ;  /* 0x000000ffff537224 */ /* 0x000fe400078e0056 */
.L_x_809:
[----:B------:R-:W-:Y:S05]  /*4450*/  BSYNC B1 ;  /* 0x0000000000017941 */ /* 0x000fea0003800000 */
.L_x_807:
        /* <DEDUP_REMOVED lines=16> */
.L_x_813:
[----:B------:R-:W-:Y:S05]  /*4560*/  BSYNC B2 ;  /* 0x0000000000027941 */ /* 0x000fea0003800000 */
.L_x_812:
        /* <DEDUP_REMOVED lines=44> */
.L_x_811:
[----:B------:R-:W-:Y:S05]  /*4830*/  BSYNC B1 ;  /* 0x0000000000017941 */ /* 0x000fea0003800000 */
.L_x_810:
        /* <DEDUP_REMOVED lines=22> */
.L_x_815:
[----:B------:R-:W-:Y:S02]  /*49a0*/  IMAD.MOV.U32 R40, RZ, RZ, R86 ;  /* 0x000000ffff287224 */ /* 0x000fe400078e0056 */
.L_x_816:
[----:B------:R-:W-:Y:S05]  /*49b0*/  BSYNC B1 ;  /* 0x0000000000017941 */ /* 0x000fea0003800000 */
.L_x_814:
        /* <DEDUP_REMOVED lines=16> */
.L_x_820:
[----:B------:R-:W-:Y:S05]  /*4ac0*/  BSYNC B2 ;  /* 0x0000000000027941 */ /* 0x000fea0003800000 */
.L_x_819:
        /* <DEDUP_REMOVED lines=44> */
.L_x_818:
[----:B------:R-:W-:Y:S05]  /*4d90*/  BSYNC B1 ;  /* 0x0000000000017941 */ /* 0x000fea0003800000 */
.L_x_817:
        /* <DEDUP_REMOVED lines=21> */
.L_x_822:
[----:B------:R-:W-:Y:S02]  /*4ef0*/  IMAD.MOV.U32 R40, RZ, RZ, R86 ;  /* 0x000000ffff287224 */ /* 0x000fe400078e0056 */
.L_x_823:
[----:B------:R-:W-:Y:S05]  /*4f00*/  BSYNC B1 ;  /* 0x0000000000017941 */ /* 0x000fea0003800000 */
.L_x_821:
        /* <DEDUP_REMOVED lines=16> */
.L_x_827:
[----:B------:R-:W-:Y:S05]  /*5010*/  BSYNC B2 ;  /* 0x0000000000027941 */ /* 0x000fea0003800000 */
.L_x_826:
        /* <DEDUP_REMOVED lines=44> */
.L_x_825:
[----:B------:R-:W-:Y:S05]  /*52e0*/  BSYNC B1 ;  /* 0x0000000000017941 */ /* 0x000fea0003800000 */
.L_x_824:
        /* <DEDUP_REMOVED lines=21> */
.L_x_829:
[----:B------:R-:W-:Y:S02]  /*5440*/  IMAD.MOV.U32 R83, RZ, RZ, R86 ;  /* 0x000000ffff537224 */ /* 0x000fe400078e0056 */
.L_x_830:
[----:B------:R-:W-:Y:S05]  /*5450*/  BSYNC B1 ;  /* 0x0000000000017941 */ /* 0x000fea0003800000 */
.L_x_828:
        /* <DEDUP_REMOVED lines=16> */
.L_x_834:
[----:B------:R-:W-:Y:S05]  /*5560*/  BSYNC B2 ;  /* 0x0000000000027941 */ /* 0x000fea0003800000 */
.L_x_833:
        /* <DEDUP_REMOVED lines=44> */
.L_x_832:
[----:B------:R-:W-:Y:S05]  /*5830*/  BSYNC B1 ;  /* 0x0000000000017941 */ /* 0x000fea0003800000 */
.L_x_831:
        /* <DEDUP_REMOVED lines=21> */
.L_x_836:
[----:B------:R-:W-:Y:S02]  /*5990*/  IMAD.MOV.U32 R83, RZ, RZ, R86 ;  /* 0x000000ffff537224 */ /* 0x000fe400078e0056 */
.L_x_837:
[----:B------:R-:W-:Y:S05]  /*59a0*/  BSYNC B1 ;  /* 0x0000000000017941 */ /* 0x000fea0003800000 */
.L_x_835:
        /* <DEDUP_REMOVED lines=16> */
.L_x_841:
[----:B------:R-:W-:Y:S05]  /*5ab0*/  BSYNC B2 ;  /* 0x0000000000027941 */ /* 0x000fea0003800000 */
.L_x_840:
        /* <DEDUP_REMOVED lines=37> */
[----:B------:R-:W-:-:S04]  /*5d10*/  LOP3.LUT R136, R77, UR24, R136, 0x96, !PT ;  /* 0x000000184d887c12 */ /* 0x000fc8000f8e9688 */
[----:B------:R-:W-:Y:S01]  /*5d20*/  MOV R84, R40 ;  /* 0x0000002800547202 */ /* 0x000fe20000000f00 */
[----:B------:R-:W-:Y:S01]  /*5d30*/  IMAD.WIDE.U32 R136, R136, -0x326172a9, RZ ;  /* 0xcd9e8d5788887825 */ /* 0x000fe200078e00ff */
[----:B------:R-:W-:-:S03]  /*5d40*/  LOP3.LUT R76, R41, UR26, R76, 0x96, !PT ;  /* 0x0000001a294c7c12 */ /* 0x000fc6000f8e964c */
[----:B------:R-:W-:Y:S01]  /*5d50*/  IMAD.MOV.U32 R86, RZ, RZ, R136 ;  /* 0x000000ffff567224 */ /* 0x000fe200078e0088 */
[----:B------:R-:W-:Y:S01]  /*5d60*/  LOP3.LUT R77, R137, UR25, R138, 0x96, !PT ;  /* 0x00000019894d7c12 */ /* 0x000fe2000f8e968a */
[----:B------:R-:W-:Y:S02]  /*5d70*/  IMAD.MOV.U32 R40, RZ, RZ, RZ ;  /* 0x000000ffff287224 */ /* 0x000fe400078e00ff */
.L_x_839:
[----:B------:R-:W-:Y:S05]  /*5d80*/  BSYNC B1 ;  /* 0x0000000000017941 */ /* 0x000fea0003800000 */
.L_x_838:
        /* <DEDUP_REMOVED lines=21> */
.L_x_843:
[----:B------:R-:W-:Y:S02]  /*5ee0*/  IMAD.MOV.U32 R42, RZ, RZ, R86 ;  /* 0x000000ffff2a7224 */ /* 0x000fe400078e0056 */
.L_x_844:
[----:B------:R-:W-:Y:S05]  /*5ef0*/  BSYNC B1 ;  /* 0x0000000000017941 */ /* 0x000fea0003800000 */
.L_x_842:
        /* <DEDUP_REMOVED lines=16> */
.L_x_848:
[----:B------:R-:W-:Y:S05]  /*6000*/  BSYNC B2 ;  /* 0x0000000000027941 */ /* 0x000fea0003800000 */
.L_x_847:
        /* <DEDUP_REMOVED lines=42> */
[----:B------:R-:W-:Y:S01]  /*62b0*/  LOP3.LUT R77, R139, UR25, R150, 0x96, !PT ;  /* 0x000000198b4d7c12 */ /* 0x000fe2000f8e9696 */
[----:B------:R-:W-:Y:S02]  /*62c0*/  IMAD.MOV.U32 R41, RZ, RZ, RZ ;  /* 0x000000ffff297224 */ /* 0x000fe400078e00ff */
.L_x_846:
[----:B------:R-:W-:Y:S05]  /*62d0*/  BSYNC B1 ;  /* 0x0000000000017941 */ /* 0x000fea0003800000 */
.L_x_845:
        /* <DEDUP_REMOVED lines=21> */
.L_x_850:
[----:B------:R-:W-:Y:S02]  /*6430*/  IMAD.MOV.U32 R42, RZ, RZ, R86 ;  /* 0x000000ffff2a7224 */ /* 0x000fe400078e0056 */
.L_x_851:
[----:B------:R-:W-:Y:S05]  /*6440*/  BSYNC B1 ;  /* 0x0000000000017941 */ /* 0x000fea0003800000 */
.L_x_849:
        /* <DEDUP_REMOVED lines=11> */
[----:B------:R-:W-:Y:S01]  /*6500*/  @!P6 IADD3 R34, R34, 0x1, RZ ;  /* 0x000000012222e810 */ /* 0x000fe20007ffe0ff */
[----:B------:R-:W-:Y:S01]  /*6510*/  @!P6 IMAD.MOV.U32 R32, RZ, RZ, RZ ;  /* 0x000000ffff20e224 */ /* 0x000fe200078e00ff */
[----:B------:R-:W-:Y:S02]  /*6520*/  @!P6 IADD3 R76, R82, 0x1, RZ ;  /* 0x00000001524ce810 */ /* 0x000fe40007ffe0ff */
[----:B------:R-:W-:-:S13]  /*6530*/  ISETP.NE.AND P0, PT, R34, RZ, !P6 ;  /* 0x000000ff2200720c */ /* 0x000fda0007705270 */
[----:B------:R-:W-:Y:S02]  /*6540*/  @P0 IADD3 R76, R82, RZ, RZ ;  /* 0x000000ff524c0210 */ /* 0x000fe40007ffe0ff */
[----:B------:R-:W-:-:S03]  /*6550*/  ISETP.NE.AND P0, PT, R40, RZ, PT ;  /* 0x000000ff2800720c */ /* 0x000fc60003f05270 */
[----:B------:R-:W-:-:S05]  /*6560*/  @!P6 IMAD.MOV.U32 R82, RZ, RZ, R76 ;  /* 0x000000ffff52e224 */ /* 0x000fca00078e004c */
.L_x_855:
[----:B------:R-:W-:Y:S05]  /*6570*/  BSYNC B2 ;  /* 0x0000000000027941 */ /* 0x000fea0003800000 */
.L_x_854:
        /* <DEDUP_REMOVED lines=38> */
[----:B------:R-:W-:-:S04]  /*67e0*/  IMAD.WIDE.U32 R40, R40, -0x2daee0ad, RZ ;  /* 0xd2511f5328287825 */ /* 0x000fc800078e00ff */
[----:B------:R-:W-:Y:S01]  /*67f0*/  IMAD.MOV.U32 R84, RZ, RZ, R40 ;  /* 0x000000ffff547224 */ /* 0x000fe200078e0028 */
[----:B------:R-:W-:Y:S01]  /*6800*/  LOP3.LUT R76, R41, UR26, R76, 0x96, !PT ;  /* 0x0000001a294c7c12 */ /* 0x000fe2000f8e964c */
[----:B------:R-:W-:-:S04]  /*6810*/  IMAD.WIDE.U32 R40, R77, -0x326172a9, RZ ;  /* 0xcd9e8d574d287825 */ /* 0x000fc800078e00ff */
[----:B------:R-:W-:Y:S01]  /*6820*/  IMAD.MOV.U32 R86, RZ, RZ, R40 ;  /* 0x000000ffff567224 */ /* 0x000fe200078e0028 */
[----:B------:R-:W-:Y:S02]  /*6830*/  LOP3.LUT R77, R41, UR25, R150, 0x96, !PT ;  /* 0x00000019294d7c12 */ /* 0x000fe4000f8e9696 */
.L_x_853:
[----:B------:R-:W-:Y:S05]  /*6840*/  BSYNC B1 ;  /* 0x0000000000017941 */ /* 0x000fea0003800000 */
.L_x_852:
        /* <DEDUP_REMOVED lines=28> */
[----:B0-----:R-:W-:-:S04]  /*6a10*/  IMAD.WIDE.U32 R42, R98, 0x10000, RZ ;  /* 0x00010000622a7825 */ /* 0x001fc800078e00ff */
[----:B------:R-:W-:-:S05]  /*6a20*/  IMAD.WIDE.U32 R40, R100, 0x100, RZ ;  /* 0x0000010064287825 */ /* 0x000fca00078e00ff */
[----:B------:R-:W-:Y:S02]  /*6a30*/  LOP3.LUT R43, R41, R159, R43, 0xfe, !PT ;  /* 0x0000009f292b7212 */ /* 0x000fe400078efe2b */
[----:B------:R-:W-:Y:S02]  /*6a40*/  LOP3.LUT R158, R40, R158, R42, 0xfe, !PT ;  /* 0x0000009e289e7212 */ /* 0x000fe400078efe2a */
[----:B------:R-:W-:Y:S02]  /*6a50*/  SEL R41, RZ, 0x1, P0 ;  /* 0x00000001ff297807 */ /* 0x000fe40000000000 */
[----:B------:R-:W-:Y:S02]  /*6a60*/  LEA R40, P0, R96, c[0x0][0x190], 0x3 ;  /* 0x0000640060287a11 */ /* 0x000fe400078018ff */
[----:B------:R-:W-:Y:S02]  /*6a70*/  LOP3.LUT R42, R158, R41, RZ, 0xfc, !PT ;  /* 0x000000299e2a7212 */ /* 0x000fe400078efcff */
[----:B------:R-:W-:-:S02]  /*6a80*/  LEA.HI.X R41, R96, c[0x0][0x194], RZ, 0x3, P0 ;  /* 0x0000650060297a11 */ /* 0x000fc400000f1cff */
[----:B------:R-:W-:-:S03]  /*6a90*/  IADD3 R96, R96, 0x80, RZ ;  /* 0x0000008060607810 */ /* 0x000fc60007ffe0ff */
[----:B------:R0:W-:Y:S04]  /*6aa0*/  STG.E.64 [R40.64], R42 ;  /* 0x0000002a28007986 */ /* 0x0001e8000c101b06 */
.L_x_799:
[----:B------:R-:W-:Y:S05]  /*6ab0*/  BSYNC B0 ;  /* 0x0000000000007941 */ /* 0x000fea0003800000 */
.L_x_798:
        /* <DEDUP_REMOVED lines=18> */
[----:B------:R-:W-:Y:S02]  /*6be0*/  ISETP.NE.AND P1, PT, R83, 0x3, PT ;  /* 0x000000035300780c */ /* 0x000fe40003f25270 */
[----:B------:R-:W-:-:S11]  /*6bf0*/  MOV R98, R77 ;  /* 0x0000004d00627202 */ /* 0x000fd60000000f00 */
[----:B------:R-:W-:Y:S05]  /*6c00*/  @P1 BRA `(.L_x_860) ;  /* 0x0000003000001947 */ /* 0x000fea0003800000 */
[----:B------:R-:W-:Y:S01]  /*6c10*/  IMAD.MOV.U32 R98, RZ, RZ, R84 ;  /* 0x000000ffff627224 */ /* 0x000fe200078e0054 */
[----:B------:R-:W-:Y:S05]  /*6c20*/  BRA `(.L_x_860) ;  /* 0x0000001000007947 */ /* 0x000fea0003800000 */
.L_x_859:
[----:B0-----:R-:W-:Y:S02]  /*6c30*/  IMAD.MOV.U32 R98, RZ, RZ, R86 ;  /* 0x000000ffff627224 */ /* 0x001fe400078e0056 */
.L_x_860:
[----:B------:R-:W-:Y:S05]  /*6c40*/  BSYNC B1 ;  /* 0x0000000000017941 */ /* 0x000fea0003800000 */
.L_x_858:
        /* <DEDUP_REMOVED lines=16> */
.L_x_864:
[----:B------:R-:W-:Y:S05]  /*6d50*/  BSYNC B2 ;  /* 0x0000000000027941 */ /* 0x000fea0003800000 */
.L_x_863:
        /* <DEDUP_REMOVED lines=40> */
[----:B------:R-:W-:Y:S01]  /*6fe0*/  IMAD.WIDE.U32 R104, R83, -0x2daee0ad, RZ ;  /* 0xd2511f5353687825 */ /* 0x000fe200078e00ff */
[----:B------:R-:W-:-:S03]  /*6ff0*/  HFMA2.MMA R106, -RZ, RZ, 0, 0 ;  /* 0x00000000ff6a7435 */ /* 0x000fc600000001ff */
[----:B------:R-:W-:Y:S01]  /*7000*/  IMAD.MOV.U32 R84, RZ, RZ, R104 ;  /* 0x000000ffff547224 */ /* 0x000fe200078e0068 */
[----:B------:R-:W-:Y:S02]  /*7010*/  LOP3.LUT R76, R105, UR26, R76, 0x96, !PT ;  /* 0x0000001a694c7c12 */ /* 0x000fe4000f8e964c */
.L_x_862:
[----:B------:R-:W-:Y:S05]  /*7020*/  BSYNC B1 ;  /* 0x0000000000017941 */ /* 0x000fea0003800000 */
.L_x_861:
        /* <DEDUP_REMOVED lines=23> */
.L_x_866:
[----:B------:R-:W-:Y:S02]  /*71a0*/  IMAD.MOV.U32 R83, RZ, RZ, R86 ;  /* 0x000000ffff537224 */ /* 0x000fe400078e0056 */
.L_x_867:
[----:B------:R-:W-:Y:S05]  /*71b0*/  BSYNC B1 ;  /* 0x0000000000017941 */ /* 0x000fea0003800000 */
.L_x_865:
        /* <DEDUP_REMOVED lines=16> */
.L_x_871:
[----:B------:R-:W-:Y:S05]  /*72c0*/  BSYNC B2 ;  /* 0x0000000000027941 */ /* 0x000fea0003800000 */
.L_x_870:
        /* <DEDUP_REMOVED lines=44> */
.L_x_869:
[----:B------:R-:W-:Y:S05]  /*7590*/  BSYNC B1 ;  /* 0x0000000000017941 */ /* 0x000fea0003800000 */
.L_x_868:
        /* <DEDUP_REMOVED lines=22> */
.L_x_873:
[----:B------:R-:W-:Y:S02]  /*7700*/  IMAD.MOV.U32 R40, RZ, RZ, R86 ;  /* 0x000000ffff287224 */ /* 0x000fe400078e0056 */
.L_x_874:
[----:B------:R-:W-:Y:S05]  /*7710*/  BSYNC B1 ;  /* 0x0000000000017941 */ /* 0x000fea0003800000 */
.L_x_872:
        /* <DEDUP_REMOVED lines=16> */
.L_x_878:
[----:B------:R-:W-:Y:S05]  /*7820*/  BSYNC B2 ;  /* 0x0000000000027941 */ /* 0x000fea0003800000 */
.L_x_877:
        /* <DEDUP_REMOVED lines=44> */
.L_x_876:
[----:B------:R-:W-:Y:S05]  /*7af0*/  BSYNC B1 ;  /* 0x0000000000017941 */ /* 0x000fea0003800000 */
.L_x_875:
        /* <DEDUP_REMOVED lines=21> */
.L_x_880:
[----:B------:R-:W-:Y:S02]  /*7c50*/  IMAD.MOV.U32 R40, RZ, RZ, R86 ;  /* 0x000000ffff287224 */ /* 0x000fe400078e0056 */
.L_x_881:
[----:B------:R-:W-:Y:S05]  /*7c60*/  BSYNC B1 ;  /* 0x0000000000017941 */ /* 0x000fea0003800000 */
.L_x_879:
        /* <DEDUP_REMOVED lines=16> */
.L_x_885:
[----:B------:R-:W-:Y:S05]  /*7d70*/  BSYNC B2 ;  /* 0x0000000000027941 */ /* 0x000fea0003800000 */
.L_x_884:
        /* <DEDUP_REMOVED lines=44> */
.L_x_883:
[----:B------:R-:W-:Y:S05]  /*8040*/  BSYNC B1 ;  /* 0x0000000000017941 */ /* 0x000fea0003800000 */
.L_x_882:
        /* <DEDUP_REMOVED lines=21> */
.L_x_887:
[----:B------:R-:W-:Y:S02]  /*81a0*/  IMAD.MOV.U32 R83, RZ, RZ, R86 ;  /* 0x000000ffff537224 */ /* 0x000fe400078e0056 */
.L_x_888:
[----:B------:R-:W-:Y:S05]  /*81b0*/  BSYNC B1 ;  /* 0x0000000000017941 */ /* 0x000fea0003800000 */
.L_x_886:
        /* <DEDUP_REMOVED lines=16> */
.L_x_892:
[----:B------:R-:W-:Y:S05]  /*82c0*/  BSYNC B2 ;  /* 0x0000000000027941 */ /* 0x000fea0003800000 */
.L_x_891:
        /* <DEDUP_REMOVED lines=44> */
.L_x_890:
[----:B------:R-:W-:Y:S05]  /*8590*/  BSYNC B1 ;  /* 0x0000000000017941 */ /* 0x000fea0003800000 */
.L_x_889:
        /* <DEDUP_REMOVED lines=21> */
.L_x_894:
[----:B------:R-:W-:Y:S02]  /*86f0*/  IMAD.MOV.U32 R83, RZ, RZ, R86 ;  /* 0x000000ffff537224 */ /* 0x000fe400078e0056 */
.L_x_895:
[----:B------:R-:W-:Y:S05]  /*8700*/  BSYNC B1 ;  /* 0x0000000000017941 */ /* 0x000fea0003800000 */
.L_x_893:
        /* <DEDUP_REMOVED lines=16> */
.L_x_899:
[----:B------:R-:W-:Y:S05]  /*8810*/  BSYNC B2 ;  /* 0x0000000000027941 */ /* 0x000fea0003800000 */
.L_x_898:
        /* <DEDUP_REMOVED lines=44> */
.L_x_897:
[----:B------:R-:W-:Y:S05]  /*8ae0*/  BSYNC B1 ;  /* 0x0000000000017941 */ /* 0x000fea0003800000 */
.L_x_896:
        /* <DEDUP_REMOVED lines=21> */
.L_x_901:
[----:B------:R-:W-:Y:S02]  /*8c40*/  IMAD.MOV.U32 R42, RZ, RZ, R86 ;  /* 0x000000ffff2a7224 */ /* 0x000fe400078e0056 */
.L_x_902:
[----:B------:R-:W-:Y:S05]  /*8c50*/  BSYNC B1 ;  /* 0x0000000000017941 */ /* 0x000fea0003800000 */
.L_x_900:
        /* <DEDUP_REMOVED lines=16> */
.L_x_906:
[----:B------:R-:W-:Y:S05]  /*8d60*/  BSYNC B2 ;  /* 0x0000000000027941 */ /* 0x000fea0003800000 */
.L_x_905:
        /* <DEDUP_REMOVED lines=44> */
.L_x_904:
[----:B------:R-:W-:Y:S05]  /*9030*/  BSYNC B1 ;  /* 0x0000000000017941 */ /* 0x000fea0003800000 */
.L_x_903:
        /* <DEDUP_REMOVED lines=21> */
.L_x_908:
[----:B------:R-:W-:Y:S02]  /*9190*/  IMAD.MOV.U32 R42, RZ, RZ, R86 ;  /* 0x000000ffff2a7224 */ /* 0x000fe400078e0056 */
.L_x_909:
[----:B------:R-:W-:Y:S05]  /*91a0*/  BSYNC B1 ;  /* 0x0000000000017941 */ /* 0x000fea0003800000 */
.L_x_907:
        /* <DEDUP_REMOVED lines=15> */
[----:B------:R-:W-:Y:S01]  /*92a0*/  @P0 IMAD.MOV R76, RZ, RZ, R82 ;  /* 0x000000ffff4c0224 */ /* 0x000fe200078e0252 */
[----:B------:R-:W-:-:S03]  /*92b0*/  ISETP.NE.AND P0, PT, R40, RZ, PT ;  /* 0x000000ff2800720c */ /* 0x000fc60003f05270 */
[----:B------:R-:W-:-:S05]  /*92c0*/  @!P6 IMAD.MOV.U32 R82, RZ, RZ, R76 ;  /* 0x000000ffff52e224 */ /* 0x000fca00078e004c */
.L_x_913:
[----:B------:R-:W-:Y:S05]  /*92d0*/  BSYNC B2 ;  /* 0x0000000000027941 */ /* 0x000fea0003800000 */
.L_x_912:
        /* <DEDUP_REMOVED lines=44> */
.L_x_911:
[----:B------:R-:W-:Y:S05]  /*95a0*/  BSYNC B1 ;  /* 0x0000000000017941 */ /* 0x000fea0003800000 */
.L_x_910:
        /* <DEDUP_REMOVED lines=38> */
.L_x_857:
[----:B------:R-:W-:Y:S05]  /*9810*/  BSYNC B0 ;  /* 0x0000000000007941 */ /* 0x000fea0003800000 */
.L_x_856:
[----:B------:R-:W-:Y:S01]  /*9820*/  ISETP.NE.AND P0, PT, R0, RZ, PT ;  /* 0x000000ff0000720c */ /* 0x000fe20003f05270 */
[----:B------:R-:W-:-:S12]  /*9830*/  BSSY B0, `(.L_x_914) ;  /* 0x00002d3000007945 */ /* 0x000fd80003800000 */
[----:B------:R-:W-:Y:S05]  /*9840*/  @!P0 BRA `(.L_x_915) ;  /* 0x00002d1000008947 */ /* 0x000fea0003800000 */
[----:B------:R-:W-:Y:S01]  /*9850*/  ISETP.NE.U32.AND P0, PT, RZ, c[0x0][0x180], PT ;  /* 0x00006000ff007a0c */ /* 0x000fe20003f05070 */
[----:B0-----:R-:W-:-:S03]  /*9860*/  HFMA2.MMA R41, -RZ, RZ, 0, 9.5367431640625e-07 ;  /* 0x00000010ff297435 */ /* 0x001fc600000001ff */
[----:B------:R-:W-:-:S07]  /*9870*/  ISETP.NE.AND.EX P0, PT, RZ, c[0x0][0x184], PT, P0 ;  /* 0x00006100ff007a0c */ /* 0x000fce0003f05300 */
[----:B------:R-:W-:-:S06]  /*9880*/  IMAD.WIDE.U32 R40, R96, R41, c[0x0][0x170] ;  /* 0x00005c0060287625 */ /* 0x000fcc00078e0029 */
[C---:B------:R-:W-:Y:S01]  /*9890*/  @P0 LEA R98, P1, R96.reuse, c[0x0][0x180], 0x4 ;  /* 0x0000600060620a11 */ /* 0x040fe200078220ff */
[----:B------:R-:W5:Y:S03]  /*98a0*/  LDG.E.128 R40, [R40.64] ;  /* 0x0000000628287981 */ /* 0x000f66000c1e1d00 */
        /* <DEDUP_REMOVED lines=14> */
.L_x_917:
[----:B0-----:R-:W-:Y:S02]  /*9990*/  IMAD.MOV.U32 R103, RZ, RZ, R86 ;  /* 0x000000ffff677224 */ /* 0x001fe400078e0056 */
.L_x_918:
[----:B------:R-:W-:Y:S05]  /*99a0*/  BSYNC B1 ;  /* 0x0000000000017941 */ /* 0x000fea0003800000 */
.L_x_916:
        /* <DEDUP_REMOVED lines=16> */
.L_x_922:
[----:B------:R-:W-:Y:S05]  /*9ab0*/  BSYNC B2 ;  /* 0x0000000000027941 */ /* 0x000fea0003800000 */
.L_x_921:
        /* <DEDUP_REMOVED lines=38> */
[----:B------:R-:W-:Y:S01]  /*9d20*/  IMAD.MOV.U32 R101, RZ, RZ, RZ ;  /* 0x000000ffff657224 */ /* 0x000fe200078e00ff */
[----:B------:R-:W-:Y:S02]  /*9d30*/  LOP3.LUT R77, R99, UR25, R100, 0x96, !PT ;  /* 0x00000019634d7c12 */ /* 0x000fe4000f8e9664 */
[----:B------:R-:W-:Y:S01]  /*9d40*/  MOV R86, R98 ;  /* 0x0000006200567202 */ /* 0x000fe20000000f00 */
[----:B------:R-:W-:-:S04]  /*9d50*/  IMAD.WIDE.U32 R98, R83, -0x2daee0ad, RZ ;  /* 0xd2511f5353627825 */ /* 0x000fc800078e00ff */
[----:B------:R-:W-:Y:S01]  /*9d60*/  IMAD.MOV.U32 R84, RZ, RZ, R98 ;  /* 0x000000ffff547224 */ /* 0x000fe200078e0062 */
[----:B------:R-:W-:Y:S02]  /*9d70*/  LOP3.LUT R76, R99, UR26, R76, 0x96, !PT ;  /* 0x0000001a634c7c12 */ /* 0x000fe4000f8e964c */
.L_x_920:
[----:B------:R-:W-:Y:S05]  /*9d80*/  BSYNC B1 ;  /* 0x0000000000017941 */ /* 0x000fea0003800000 */
.L_x_919:
[----:B------:R-:W0:Y:S01]  /*9d90*/  I2F.U32 R83, R103 ;  /* 0x0000006700537306 */ /* 0x000e220000201000 */
[----:B-----5:R-:W-:Y:S01]  /*9da0*/  PRMT R99, RZ, 0x5410, R40 ;  /* 0x00005410ff637816 */ /* 0x020fe20000000028 */
[----:B------:R-:W-:Y:S01]  /*9db0*/  IMAD.MOV.U32 R102, RZ, RZ, 0x2f800000 ;  /* 0x2f800000ff667424 */ /* 0x000fe200078e00ff */
[----:B------:R-:W-:Y:S01]  /*9dc0*/  ISETP.NE.AND P1, PT, R101, 0x1, PT ;  /* 0x000000016500780c */ /* 0x000fe20003f25270 */
[----:B------:R-:W-:Y:S01]  /*9dd0*/  BSSY B1, `(.L_x_923) ;  /* 0x0000014000017945 */ /* 0x000fe20003800000 */
[----:B------:R-:W-:Y:S01]  /*9de0*/  @P0 PRMT R98, RZ, 0x5410, R36 ;  /* 0x00005410ff620816 */ /* 0x000fe20000000024 */
[----:B------:R-:W-:Y:S01]  /*9df0*/  FMUL.FTZ R99, R99, R94 ;  /* 0x0000005e63637220 */ /* 0x000fe20000410000 */
[----:B------:R-:W-:-:S03]  /*9e00*/  IADD3 R106, R101, 0x1, RZ ;  /* 0x00000001656a7810 */ /* 0x000fc60007ffe0ff */
[----:B------:R-:W-:Y:S02]  /*9e10*/  FMUL.FTZ R99, R99, c[0x0][0x1e8] ;  /* 0x00007a0063637a20 */ /* 0x000fe40000410000 */
[----:B0-----:R-:W-:-:S05]  /*9e20*/  FFMA.FTZ R83, R83, R102, 1.1641532182693481445e-10 ;  /* 0x2f00000053537423 */ /* 0x001fca0000010066 */
        /* <DEDUP_REMOVED lines=13> */
.L_x_924:
[----:B------:R-:W-:Y:S02]  /*9f00*/  IMAD.MOV.U32 R83, RZ, RZ, R86 ;  /* 0x000000ffff537224 */ /* 0x000fe400078e0056 */
.L_x_925:
[----:B------:R-:W-:Y:S05]  /*9f10*/  BSYNC B1 ;  /* 0x0000000000017941 */ /* 0x000fea0003800000 */
.L_x_923:
        /* <DEDUP_REMOVED lines=16> */
.L_x_929:
[----:B------:R-:W-:Y:S05]  /*a020*/  BSYNC B2 ;  /* 0x0000000000027941 */ /* 0x000fea0003800000 */
.L_x_928:
        /* <DEDUP_REMOVED lines=44> */
.L_x_927:
[----:B------:R-:W-:Y:S05]  /*a2f0*/  BSYNC B1 ;  /* 0x0000000000017941 */ /* 0x000fea0003800000 */
.L_x_926:
        /* <DEDUP_REMOVED lines=22> */
.L_x_931:
[----:B------:R-:W-:Y:S02]  /*a460*/  IMAD.MOV.U32 R40, RZ, RZ, R86 ;  /* 0x000000ffff287224 */ /* 0x000fe400078e0056 */
.L_x_932:
[----:B------:R-:W-:Y:S05]  /*a470*/  BSYNC B1 ;  /* 0x0000000000017941 */ /* 0x000fea0003800000 */
.L_x_930:
        /* <DEDUP_REMOVED lines=16> */
.L_x_936:
[----:B------:R-:W-:Y:S05]  /*a580*/  BSYNC B2 ;  /* 0x0000000000027941 */ /* 0x000fea0003800000 */
.L_x_935:
        /* <DEDUP_REMOVED lines=44> */
.L_x_934:
[----:B------:R-:W-:Y:S05]  /*a850*/  BSYNC B1 ;  /* 0x0000000000017941 */ /* 0x000fea0003800000 */
.L_x_933:
        /* <DEDUP_REMOVED lines=21> */
.L_x_938:
[----:B------:R-:W-:Y:S02]  /*a9b0*/  IMAD.MOV.U32 R40, RZ, RZ, R86 ;  /* 0x000000ffff287224 */ /* 0x000fe400078e0056 */
.L_x_939:
[----:B------:R-:W-:Y:S05]  /*a9c0*/  BSYNC B1 ;  /* 0x0000000000017941 */ /* 0x000fea0003800000 */
.L_x_937:
        /* <DEDUP_REMOVED lines=16> */
.L_x_943:
[----:B------:R-:W-:Y:S05]  /*aad0*/  BSYNC B2 ;  /* 0x0000000000027941 */ /* 0x000fea0003800000 */
.L_x_942:
        /* <DEDUP_REMOVED lines=39> */
[----:B------:R-:W-:Y:S02]  /*ad50*/  LOP3.LUT R77, R117, UR25, R118, 0x96, !PT ;  /* 0x00000019754d7c12 */ /* 0x000fe4000f8e9676 */
[----:B------:R-:W-:Y:S01]  /*ad60*/  MOV R86, R116 ;  /* 0x0000007400567202 */ /* 0x000fe20000000f00 */
[----:B------:R-:W-:-:S04]  /*ad70*/  IMAD.WIDE.U32 R116, R83, -0x2daee0ad, RZ ;  /* 0xd2511f5353747825 */ /* 0x000fc800078e00ff */
[----:B------:R-:W-:Y:S01]  /*ad80*/  IMAD.MOV.U32 R84, RZ, RZ, R116 ;  /* 0x000000ffff547224 */ /* 0x000fe200078e0074 */
[----:B------:R-:W-:Y:S02]  /*ad90*/  LOP3.LUT R76, R117, UR26, R76, 0x96, !PT ;  /* 0x0000001a754c7c12 */ /* 0x000fe4000f8e964c */
.L_x_941:
[----:B------:R-:W-:Y:S05]  /*ada0*/  BSYNC B1 ;  /* 0x0000000000017941 */ /* 0x000fea0003800000 */
.L_x_940:
        /* <DEDUP_REMOVED lines=21> */
.L_x_945:
[----:B------:R-:W-:Y:S02]  /*af00*/  IMAD.MOV.U32 R83, RZ, RZ, R86 ;  /* 0x000000ffff537224 */ /* 0x000fe400078e0056 */
.L_x_946:
[----:B------:R-:W-:Y:S05]  /*af10*/  BSYNC B1 ;  /* 0x0000000000017941 */ /* 0x000fea0003800000 */
.L_x_944:
        /* <DEDUP_REMOVED lines=16> */
.L_x_950:
[----:B------:R-:W-:Y:S05]  /*b020*/  BSYNC B2 ;  /* 0x0000000000027941 */ /* 0x000fea0003800000 */
.L_x_949:
        /* <DEDUP_REMOVED lines=44> */
.L_x_948:
[----:B------:R-:W-:Y:S05]  /*b2f0*/  BSYNC B1 ;  /* 0x0000000000017941 */ /* 0x000fea0003800000 */
.L_x_947:
        /* <DEDUP_REMOVED lines=16> */
[----:B------:R-:W-:Y:S02]  /*b400*/  ISETP.NE.AND P4, PT, R41, 0x3, PT ;  /* 0x000000032900780c */ /* 0x000fe40003f85270 */
[----:B------:R-:W-:-:S11]  /*b410*/  MOV R83, R77 ;  /* 0x0000004d00537202 */ /* 0x000fd60000000f00 */
[----:B------:R-:W-:Y:S05]  /*b420*/  @P4 BRA `(.L_x_953) ;  /* 0x0000003000004947 */ /* 0x000fea0003800000 */
[----:B------:R-:W-:Y:S01]  /*b430*/  IMAD.MOV.U32 R83, RZ, RZ, R84 ;  /* 0x000000ffff537224 */ /* 0x000fe200078e0054 */
[----:B------:R-:W-:Y:S05]  /*b440*/  BRA `(.L_x_953) ;  /* 0x0000001000007947 */ /* 0x000fea0003800000 */
.L_x_952:
[----:B------:R-:W-:Y:S02]  /*b450*/  IMAD.MOV.U32 R83, RZ, RZ, R86 ;  /* 0x000000ffff537224 */ /* 0x000fe400078e0056 */
.L_x_953:
[----:B------:R-:W-:Y:S05]  /*b460*/  BSYNC B1 ;  /* 0x0000000000017941 */ /* 0x000fea0003800000 */
.L_x_951:
        /* <DEDUP_REMOVED lines=16> */
.L_x_957:
[----:B------:R-:W-:Y:S05]  /*b570*/  BSYNC B2 ;  /* 0x0000000000027941 */ /* 0x000fea0003800000 */
.L_x_956:
        /* <DEDUP_REMOVED lines=44> */
.L_x_955:
[----:B------:R-:W-:Y:S05]  /*b840*/  BSYNC B1 ;  /* 0x0000000000017941 */ /* 0x000fea0003800000 */
.L_x_954:
        /* <DEDUP_REMOVED lines=21> */
.L_x_959:
[----:B------:R-:W-:Y:S02]  /*b9a0*/  IMAD.MOV.U32 R42, RZ, RZ, R86 ;  /* 0x000000ffff2a7224 */ /* 0x000fe400078e0056 */
.L_x_960:
[----:B------:R-:W-:Y:S05]  /*b9b0*/  BSYNC B1 ;  /* 0x0000000000017941 */ /* 0x000fea0003800000 */
.L_x_958:
        /* <DEDUP_REMOVED lines=14> */
[----:B------:R-:W-:-:S05]  /*baa0*/  @P6 IMAD.MOV R40, RZ, RZ, R82 ;  /* 0x000000ffff286224 */ /* 0x000fca00078e0252 */
[----:B------:R-:W-:Y:S02]  /*bab0*/  @!P5 MOV R82, R40 ;  /* 0x000000280052d202 */ /* 0x000fe40000000f00 */
.L_x_964:
[----:B------:R-:W-:Y:S05]  /*bac0*/  BSYNC B2 ;  /* 0x0000000000027941 */ /* 0x000fea0003800000 */
.L_x_963:
        /* <DEDUP_REMOVED lines=44> */
.L_x_962:
[----:B------:R-:W-:Y:S05]  /*bd90*/  BSYNC B1 ;  /* 0x0000000000017941 */ /* 0x000fea0003800000 */
.L_x_961:
        /* <DEDUP_REMOVED lines=21> */
.L_x_966:
[----:B------:R-:W-:Y:S02]  /*bef0*/  IMAD.MOV.U32 R42, RZ, RZ, R86 ;  /* 0x000000ffff2a7224 */ /* 0x000fe400078e0056 */
.L_x_967:
[----:B------:R-:W-:Y:S05]  /*bf00*/  BSYNC B1 ;  /* 0x0000000000017941 */ /* 0x000fea0003800000 */
.L_x_965:
        /* <DEDUP_REMOVED lines=18> */
.L_x_971:
[----:B------:R-:W-:Y:S05]  /*c030*/  BSYNC B2 ;  /* 0x0000000000027941 */ /* 0x000fea0003800000 */
.L_x_970:
[----:B------:R-:W-:Y:S01]  /*c040*/  LOP3.LUT R41, R41, UR5, R82, 0x96, !PT ;  /* 0x0000000529297c12 */ /* 0x000fe2000f8e9652 */
[----:B------:R-:W-:-:S04]  /*c050*/  IMAD.HI.U32 R77, R34, -0x326172a9, RZ ;  /* 0xcd9e8d57224d7827 */ /* 0x000fc800078e00ff */
[----:B------:R-:W-:Y:S01]  /*c060*/  IMAD R83, R34, -0x326172a9, RZ ;  /* 0xcd9e8d5722537824 */ /* 0x000fe200078e02ff */
[----:B------:R-:W-:Y:S01]  /*c070*/  LOP3.LUT R77, R77, UR4, R32, 0x96, !PT ;  /* 0x000000044d4d7c12 */ /* 0x000fe2000f8e9620 */
[----:B------:R-:W-:-:S04]  /*c080*/  IMAD.WIDE.U32 R40, R41, -0x326172a9, RZ ;  /* 0xcd9e8d5729287825 */ /* 0x000fc800078e00ff */
[----:B------:R-:W-:Y:S01]  /*c090*/  IMAD.WIDE.U32 R154, R77, -0x2daee0ad, RZ ;  /* 0xd2511f534d9a7825 */ /* 0x000fe200078e00ff */
[----:B------:R-:W-:Y:S01]  /*c0a0*/  LOP3.LUT R76, R41, UR9, R83, 0x96, !PT ;  /* 0x00000009294c7c12 */ /* 0x000fe2000f8e9653 */
[----:B------:R-:W-:Y:S02]  /*c0b0*/  HFMA2.MMA R83, -RZ, RZ, 0, 0 ;  /* 0x00000000ff537435 */ /* 0x000fe400000001ff */
        /* <DEDUP_REMOVED lines=36> */
.L_x_969:
[----:B------:R-:W-:Y:S05]  /*c300*/  BSYNC B1 ;  /* 0x0000000000017941 */ /* 0x000fea0003800000 */
.L_x_968:
[----:B------:R0:W1:Y:S01]  /*c310*/  I2F.U32 R41, R42 ;  /* 0x0000002a00297306 */ /* 0x0000620000201000 */
[----:B------:R-:W-:Y:S02]  /*c320*/  PRMT R43, RZ, 0x7610, R43 ;  /* 0x00007610ff2b7816 */ /* 0x000fe4000000002b */
[----:B------:R-:W-:Y:S02]  /*c330*/  SEL R159, RZ, 0x10000, P5 ;  /* 0x00010000ff9f7807 */ /* 0x000fe40002800000 */
[----:B------:R-:W-:Y:S01]  /*c340*/  ISETP.NE.AND P5, PT, R98, RZ, PT ;  /* 0x000000ff6200720c */ /* 0x000fe20003fa5270 */
[----:B------:R-:W-:Y:S01]  /*c350*/  FMUL.FTZ R43, R43, R94 ;  /* 0x0000005e2b2b7220 */ /* 0x000fe20000410000 */
[----:B------:R-:W-:Y:S02]  /*c360*/  @P0 PRMT R40, RZ, 0x7610, R39 ;  /* 0x00007610ff280816 */ /* 0x000fe40000000027 */
        /* <DEDUP_REMOVED lines=8> */
[----:B------:R-:W-:Y:S02]  /*c3f0*/  FSEL R155, R43, RZ, !P6 ;  /* 0x000000ff2b9b7208 */ /* 0x000fe40007000000 */
[----:B------:R-:W-:-:S03]  /*c400*/  SEL R98, RZ, 0x1000000, P6 ;  /* 0x01000000ff627807 */ /* 0x000fc60003000000 */
[----:B------:R-:W-:Y:S01]  /*c410*/  @P0 FADD.FTZ R155, R40, R155 ;  /* 0x0000009b289b0221 */ /* 0x000fe20000010000 */
[----:B------:R-:W-:Y:S01]  /*c420*/  LOP3.LUT R94, R94, R98, R159, 0xfe, !PT ;  /* 0x000000625e5e7212 */ /* 0x000fe200078efe9f */
[----:B------:R-:W-:Y:S01]  /*c430*/  IMAD.WIDE.U32 R158, R158, 0x1000000, RZ ;  /* 0x010000009e9e7825 */ /* 0x000fe200078e00ff */
[C---:B------:R-:W-:Y:S02]  /*c440*/  LEA R156, P0, R96.reuse, c[0x0][0x188], 0x4 ;  /* 0x00006200609c7a11 */ /* 0x040fe400078020ff */
[----:B------:R-:W-:Y:S02]  /*c450*/  F2FP.BF16.PACK_AB R40, R103, R99 ;  /* 0x000000636728723e */ /* 0x000fe400000010ff */
[----:B------:R-:W-:Y:S02]  /*c460*/  LEA.HI.X R157, R96, c[0x0][0x18c], RZ, 0x4, P0 ;  /* 0x00006300609d7a11 */ /* 0x000fe400000f24ff */
[----:B------:R-:W-:Y:S02]  /*c470*/  F2FP.BF16.PACK_AB R43, R155, R147 ;  /* 0x000000939b2b723e */ /* 0x000fe400000010ff */
[----:B------:R-:W-:-:S02]  /*c480*/  LOP3.LUT R159, R159, R94, R161, 0xfe, !PT ;  /* 0x0000005e9f9f7212 */ /* 0x000fc400078efea1 */
[----:B------:R-:W-:Y:S01]  /*c490*/  SEL R94, RZ, 0x1, P1 ;  /* 0x00000001ff5e7807 */ /* 0x000fe20000800000 */
[----:B------:R0:W-:Y:S01]  /*c4a0*/  STG.E.128 [R156.64], R40 ;  /* 0x000000289c007986 */ /* 0x0001e2000c101d06 */
[----:B------:R-:W-:Y:S02]  /*c4b0*/  SEL R98, RZ, 0x1, P5 ;  /* 0x00000001ff627807 */ /* 0x000fe40002800000 */
[----:B------:R-:W-:Y:S01]  /*c4c0*/  ISETP.NE.AND P0, PT, R100, RZ, PT ;  /* 0x000000ff6400720c */ /* 0x000fe20003f05270 */
[----:B0-----:R-:W-:-:S04]  /*c4d0*/  IMAD.WIDE.U32 R42, R94, 0x10000, RZ ;  /* 0x000100005e2a7825 */ /* 0x001fc800078e00ff */
        /* <DEDUP_REMOVED lines=8> */
.L_x_915:
[----:B------:R-:W-:Y:S05]  /*c560*/  BSYNC B0 ;  /* 0x0000000000007941 */ /* 0x000fea0003800000 */
.L_x_914:
[----:B0-----:R-:W-:Y:S01]  /*c570*/  FADD.FTZ R40, RZ, R95 ;  /* 0x0000005fff287221 */ /* 0x001fe20000010000 */
[----:B------:R-:W-:Y:S02]  /*c580*/  ISETP.NE.AND P0, PT, R4, RZ, PT ;  /* 0x000000ff0400720c */ /* 0x000fe40003f05270 */
        /* <DEDUP_REMOVED lines=13> */
[----:B------:R-:W-:Y:S02]  /*c660*/  FSEL R40, R40, RZ, P0 ;  /* 0x000000ff28287208 */ /* 0x000fe40000000000 */
[----:B------:R-:W-:-:S03]  /*c670*/  ISETP.GT.U32.AND P0, PT, R31, 0x17f, PT ;  /* 0x0000017f1f00780c */ /* 0x000fc60003f04070 */
        /* <DEDUP_REMOVED lines=26> */
.L_x_984:
[----:B-1----:R-:W-:Y:S01]  /*c820*/  FADD.FTZ R41, R40, R41 ;  /* 0x0000002928297221 */ /* 0x002fe20000010000 */
[----:B------:R-:W-:Y:S05]  /*c830*/  BRA.DIV ~URZ, `(.L_x_973) ;  /* 0x000013327f007947 */ /* 0x000fea000b800000 */
[----:B0-----:R-:W0:Y:S01]  /*c840*/  SHFL.BFLY PT, R40, R41, 0x2, 0x1f ;  /* 0x0c401f0029287f89 */ /* 0x001e2200000e0000 */
[----:B------:R-:W-:Y:S01]  /*c850*/  ISETP.NE.AND P3, PT, R4, RZ, PT ;  /* 0x000000ff0400720c */ /* 0x000fe20003f65270 */
        /* <DEDUP_REMOVED lines=82> */
.L_x_985:
[C---:B------:R-:W-:Y:S01]  /*cd80*/  LOP3.LUT P0, RZ, R35.reuse, 0x1f, RZ, 0xc0, !PT ;  /* 0x0000001f23ff7812 */ /* 0x040fe2000780c0ff */
[----:B-1----:R-:W-:Y:S01]  /*cd90*/  FADD.FTZ R41, R98, R157 ;  /* 0x0000009d62297221 */ /* 0x002fe20000010000 */
[----:B------:R-:W-:Y:S01]  /*cda0*/  SHF.R.U32.HI R42, RZ, 0x5, R35 ;  /* 0x00000005ff2a7819 */ /* 0x000fe20000011623 */
[----:B------:R-:W-:Y:S01]  /*cdb0*/  WARPSYNC 0xffffffff ;  /* 0xffffffff00007948 */ /* 0x000fe20003800000 */
[----:B0-----:R-:W-:Y:S02]  /*cdc0*/  LOP3.LUT R157, R35, 0x1f, RZ, 0xc0, !PT ;  /* 0x0000001f239d7812 */ /* 0x001fe400078ec0ff */
[----:B------:R-:W-:-:S07]  /*cdd0*/  LOP3.LUT R42, R42, 0x3, RZ, 0xc0, !PT ;  /* 0x000000032a2a7812 */ /* 0x000fce00078ec0ff */
[----:B------:R-:W-:-:S05]  /*cde0*/  @!P0 IMAD.IADD R43, R94, 0x1, R42 ;  /* 0x000000015e2b8824 */ /* 0x000fca00078e022a */
[----:B------:R0:W-:Y:S01]  /*cdf0*/  @!P0 STS.64 [R43.X8], R40 ;  /* 0x000000282b008388 */ /* 0x0001e20000008a00 */
[----:B------:R-:W-:-:S11]  /*ce00*/  ISETP.GT.U32.AND P0, PT, R157, 0x3, PT ;  /* 0x000000039d00780c */ /* 0x000fd60003f04070 */
[----:B------:R-:W-:Y:S01]  /*ce10*/  BAR.SYNC.DEFER_BLOCKING 0x0 ;  /* 0x0000000000007b1d */ /* 0x000fe20000010000 */
[----:B0-----:R-:W-:Y:S01]  /*ce20*/  CS2R R40, SRZ ;  /* 0x0000000000287805 */ /* 0x001fe2000001ff00 */
[----:B------:R-:W-:Y:S01]  /*ce30*/  @!P0 IMAD.IADD R94, R94, 0x1, R157 ;  /* 0x000000015e5e8824 */ /* 0x000fe200078e029d */
[----:B------:R-:W-:Y:S01]  /*ce40*/  ISETP.NE.AND P1, PT, RZ, UR8, PT ;  /* 0x00000008ff007c0c */ /* 0x000fe2000bf25270 */
[----:B------:R-:W-:Y:S01]  /*ce50*/  IMAD.MOV.U32 R43, RZ, RZ, RZ ;  /* 0x000000ffff2b7224 */ /* 0x000fe200078e00ff */
[----:B------:R-:W-:Y:S01]  /*ce60*/  ISETP.NE.AND P2, PT, R4, RZ, PT ;  /* 0x000000ff0400720c */ /* 0x000fe20003f45270 */
[----:B------:R-:W-:Y:S01]  /*ce70*/  @!P0 IMAD.MOV.U32 R43, RZ, RZ, R79 ;  /* 0x000000ffff2b8224 */ /* 0x000fe200078e004f */
[----:B------:R-:W-:Y:S03]  /*ce80*/  BSSY B0, `(.L_x_974) ;  /* 0x0000054000007945 */ /* 0x000fe60003800000 */
[----:B------:R-:W-:Y:S01]  /*ce90*/  I2F R159, R43 ;  /* 0x0000002b009f7306 */ /* 0x000fe20000201400 */
[----:B------:R-:W-:Y:S01]  /*cea0*/  @!P0 LDS.64 R40, [R94.X8] ;  /* 0x000000005e288984 */ /* 0x000fe20000008a00 */
[----:B------:R-:W-:-:S03]  /*ceb0*/  LOP3.LUT P0, RZ, R42, 0x1f, R35, 0xf8, !PT ;  /* 0x0000001f2aff7812 */ /* 0x000fc6000780f823 */
[----:B------:R-:W0:Y:S02]  /*cec0*/  SHFL.DOWN PT, R42, R43, 0x2, 0x1f ;  /* 0x08401f002b2a7f89 */ /* 0x000e2400000e0000 */
[----:B0-----:R-:W-:Y:S02]  /*ced0*/  IMAD.IADD R96, R42, 0x1, R43 ;  /* 0x000000012a607824 */ /* 0x001fe400078e022b */
[----:B------:R-:W0:Y:S01]  /*cee0*/  I2F R42, R42 ;  /* 0x0000002a002a7306 */ /* 0x000e220000201400 */
[----:B------:R-:W1:Y:S04]  /*cef0*/  SHFL.DOWN PT, R157, R40, 0x2, 0x1f ;  /* 0x08401f00289d7f89 */ /* 0x000e6800000e0000 */
[----:B------:R-:W2:Y:S01]  /*cf00*/  SHFL.DOWN PT, R94, R41, 0x2, 0x1f ;  /* 0x08401f00295e7f89 */ /* 0x000ea200000e0000 */
[----:B-1----:R-:W-:-:S02]  /*cf10*/  FADD.FTZ R98, -R157, R40 ;  /* 0x000000289d627221 */ /* 0x002fc40000010100 */
[----:B0-----:R-:W-:Y:S02]  /*cf20*/  FMUL.FTZ R157, R157, R42 ;  /* 0x0000002a9d9d7220 */ /* 0x001fe40000410000 */
[----:B------:R-:W-:Y:S02]  /*cf30*/  FMUL.FTZ R98, R98, R98 ;  /* 0x0000006262627220 */ /* 0x000fe40000410000 */
[----:B------:R-:W-:Y:S02]  /*cf40*/  FFMA.FTZ R100, R159, R40, R157 ;  /* 0x000000289f647223 */ /* 0x000fe4000001009d */
[----:B------:R-:W0:Y:S01]  /*cf50*/  I2F R40, R96 ;  /* 0x0000006000287306 */ /* 0x000e220000201400 */
[----:B------:R-:W-:Y:S01]  /*cf60*/  FMUL.FTZ R98, R98, R159 ;  /* 0x0000009f62627220 */ /* 0x000fe20000410000 */
[----:B------:R-:W1:Y:S01]  /*cf70*/  SHFL.DOWN PT, R157, R96, 0x1, 0x1f ;  /* 0x08201f00609d7f89 */ /* 0x000e6200000e0000 */
[----:B--2---:R-:W-:Y:S02]  /*cf80*/  FADD.FTZ R94, R94, R41 ;  /* 0x000000295e5e7221 */ /* 0x004fe40000010000 */
[----:B------:R-:W-:-:S03]  /*cf90*/  FMUL.FTZ R98, R98, R42 ;  /* 0x0000002a62627220 */ /* 0x000fc60000410000 */
[----:B0-----:R-:W0:Y:S02]  /*cfa0*/  MUFU.RCP R43, R40 ;  /* 0x00000028002b7308 */ /* 0x001e240000001000 */
[C---:B0-----:R-:W-:Y:S02]  /*cfb0*/  FFMA.FTZ R94, R43.reuse, R98, R94 ;  /* 0x000000622b5e7223 */ /* 0x041fe4000001005e */
[----:B------:R-:W-:Y:S02]  /*cfc0*/  FMUL.FTZ R43, R43, R100 ;  /* 0x000000642b2b7220 */ /* 0x000fe40000410000 */
[----:B-1----:R-:W-:Y:S02]  /*cfd0*/  IMAD.IADD R98, R96, 0x1, R157 ;  /* 0x0000000160627824 */ /* 0x002fe400078e029d */
[----:B------:R-:W0:Y:S01]  /*cfe0*/  I2F R157, R157 ;  /* 0x0000009d009d7306 */ /* 0x000e220000201400 */
[----:B------:R-:W1:Y:S07]  /*cff0*/  SHFL.DOWN PT, R42, R43, 0x1, 0x1f ;  /* 0x08201f002b2a7f89 */ /* 0x000e6e00000e0000 */
[----:B------:R-:W2:Y:S01]  /*d000*/  I2F R98, R98 ;  /* 0x0000006200627306 */ /* 0x000ea20000201400 */
[----:B-1----:R-:W-:-:S02]  /*d010*/  FADD.FTZ R100, R43, -R42 ;  /* 0x8000002a2b647221 */ /* 0x002fc40000010000 */
[----:B0-----:R-:W-:Y:S02]  /*d020*/  FMUL.FTZ R42, R42, R157 ;  /* 0x0000009d2a2a7220 */ /* 0x001fe40000410000 */
[----:B------:R-:W-:Y:S02]  /*d030*/  FMUL.FTZ R41, R100, R100 ;  /* 0x0000006464297220 */ /* 0x000fe40000410000 */
[C---:B------:R-:W-:Y:S02]  /*d040*/  FFMA.FTZ R159, R40.reuse, R43, R42 ;  /* 0x0000002b289f7223 */ /* 0x040fe4000001002a */
[----:B------:R-:W-:Y:S02]  /*d050*/  FMUL.FTZ R41, R40, R41 ;  /* 0x0000002928297220 */ /* 0x000fe40000410000 */
[----:B--2---:R-:W0:Y:S02]  /*d060*/  MUFU.RCP R40, R98 ;  /* 0x0000006200287308 */ /* 0x004e240000001000 */
[----:B------:R-:W-:-:S02]  /*d070*/  FMUL.FTZ R100, R41, R157 ;  /* 0x0000009d29647220 */ /* 0x000fc40000410000 */
[----:B------:R-:W1:Y:S01]  /*d080*/  SHFL.DOWN PT, R41, R94, 0x1, 0x1f ;  /* 0x08201f005e297f89 */ /* 0x000e6200000e0000 */
[----:B0-----:R-:W-:-:S05]  /*d090*/  FMUL.FTZ R96, R40, R159 ;  /* 0x0000009f28607220 */ /* 0x001fca0000410000 */
[----:B------:R-:W0:Y:S01]  /*d0a0*/  SHFL.IDX PT, R157, R96, RZ, 0x1f ;  /* 0x00001fff609d7589 */ /* 0x000e2200000e0000 */
[----:B-1----:R-:W-:-:S04]  /*d0b0*/  FADD.FTZ R41, R94, R41 ;  /* 0x000000295e297221 */ /* 0x002fc80000010000 */
[----:B------:R-:W-:Y:S01]  /*d0c0*/  FFMA.FTZ R41, R40, R100, R41 ;  /* 0x0000006428297223 */ /* 0x000fe20000010029 */
[----:B------:R-:W-:-:S05]  /*d0d0*/  MOV R40, c[0x0][0x1e0] ;  /* 0x0000780000287a02 */ /* 0x000fca0000000f00 */
[----:B------:R-:W1:Y:S01]  /*d0e0*/  SHFL.IDX PT, R41, R41, RZ, 0x1f ;  /* 0x00001fff29297589 */ /* 0x000e6200000e0000 */
[C---:B0-----:R-:W-:Y:S01]  /*d0f0*/  FMUL.FTZ R42, R157.reuse, R157 ;  /* 0x0000009d9d2a7220 */ /* 0x041fe20000410000 */
[----:B------:R-:W-:-:S04]  /*d100*/  FSEL R94, R157, RZ, !P1 ;  /* 0x000000ff9d5e7208 */ /* 0x000fc80004800000 */
[----:B------:R-:W-:Y:S01]  /*d110*/  FSEL R43, R42, RZ, P1 ;  /* 0x000000ff2a2b7208 */ /* 0x000fe20000800000 */
[----:B------:R-:W-:Y:S02]  /*d120*/  @!P0 IMAD.MOV.U32 R42, RZ, RZ, 0x4 ;  /* 0x00000004ff2a8424 */ /* 0x000fe400078e00ff */
[----:B-1----:R-:W-:-:S04]  /*d130*/  FFMA.FTZ R40, R41, R40, c[0x0][0x228] ;  /* 0x00008a0029287623 */ /* 0x002fc80000010028 */
[----:B------:R-:W-:Y:S02]  /*d140*/  FADD.FTZ R159, R40, R43 ;  /* 0x0000002b289f7221 */ /* 0x000fe40000010000 */
[----:B------:R-:W-:Y:S02]  /*d150*/  @!P0 IMAD.MOV.U32 R40, RZ, RZ, 0x4 ;  /* 0x00000004ff288424 */ /* 0x000fe400078e00ff */
[C---:B------:R-:W-:Y:S02]  /*d160*/  @!P0 IMAD.WIDE R42, R29.reuse, R42, c[0x0][0x1a0] ;  /* 0x000068001d2a8625 */ /* 0x040fe400078e022a */
[----:B------:R-:W0:Y:S02]  /*d170*/  MUFU.RSQ R159, R159 ;  /* 0x0000009f009f7308 */ /* 0x000e240000001400 */
[----:B------:R-:W-:Y:S01]  /*d180*/  @!P0 IMAD.WIDE R40, R29, R40, c[0x0][0x1a8] ;  /* 0x00006a001d288625 */ /* 0x000fe200078e0228 */
[----:B------:R1:W-:Y:S04]  /*d190*/  @!P0 STG.E [R42.64], R157 ;  /* 0x0000009d2a008986 */ /* 0x0003e8000c101906 */
[----:B0-----:R1:W-:Y:S01]  /*d1a0*/  @!P0 STG.E [R40.64], R159 ;  /* 0x0000009f28008986 */ /* 0x0013e2000c101906 */
[----:B------:R-:W-:Y:S05]  /*d1b0*/  @!P2 BRA `(.L_x_975) ;  /* 0x000002000000a947 */ /* 0x000fea0003800000 */
[--C-:B-1----:R-:W-:Y:S02]  /*d1c0*/  FADD.FTZ R42, R115, -R94.reuse ;  /* 0x8000005e732a7221 */ /* 0x102fe40000010000 */
[----:B------:R-:W-:-:S02]  /*d1d0*/  FADD.FTZ R40, R95, -R94 ;  /* 0x8000005e5f287221 */ /* 0x000fc40000010000 */
[C---:B------:R-:W-:Y:S02]  /*d1e0*/  FMUL.FTZ R42, R159.reuse, R42 ;  /* 0x0000002a9f2a7220 */ /* 0x040fe40000410000 */
[----:B------:R-:W-:Y:S02]  /*d1f0*/  FMUL.FTZ R40, R159, R40 ;  /* 0x000000289f287220 */ /* 0x000fe40000410000 */
[----:B------:R-:W-:Y:S02]  /*d200*/  FFMA.FTZ R41, R27, R42, R20 ;  /* 0x0000002a1b297223 */ /* 0x000fe40000010014 */
[--C-:B------:R-:W-:Y:S02]  /*d210*/  FADD.FTZ R42, R113, -R94.reuse ;  /* 0x8000005e712a7221 */ /* 0x100fe40000010000 */
[----:B------:R-:W-:Y:S02]  /*d220*/  FADD.FTZ R96, R131, -R94 ;  /* 0x8000005e83607221 */ /* 0x000fe40000010000 */
[----:B------:R-:W-:-:S02]  /*d230*/  FFMA.FTZ R40, R30, R40, R21 ;  /* 0x000000281e287223 */ /* 0x000fc40000010015 */
[C---:B------:R-:W-:Y:S02]  /*d240*/  FMUL.FTZ R42, R159.reuse, R42 ;  /* 0x0000002a9f2a7220 */ /* 0x040fe40000410000 */
[----:B------:R-:W-:Y:S01]  /*d250*/  FMUL.FTZ R96, R159, R96 ;  /* 0x000000609f607220 */ /* 0x000fe20000410000 */
[----:B------:R-:W-:Y:S01]  /*d260*/  F2FP.BF16.PACK_AB R40, R41, R40 ;  /* 0x000000282928723e */ /* 0x000fe200000010ff */
[----:B------:R-:W-:Y:S02]  /*d270*/  FFMA.FTZ R41, R28, R42, R19 ;  /* 0x0000002a1c297223 */ /* 0x000fe40000010013 */
[----:B------:R-:W-:Y:S02]  /*d280*/  FFMA.FTZ R96, R25, R96, R18 ;  /* 0x0000006019607223 */ /* 0x000fe40000010012 */
[--C-:B------:R-:W-:Y:S02]  /*d290*/  FADD.FTZ R42, R129, -R94.reuse ;  /* 0x8000005e812a7221 */ /* 0x100fe40000010000 */
[--C-:B------:R-:W-:Y:S01]  /*d2a0*/  FADD.FTZ R98, R149, -R94.reuse ;  /* 0x8000005e95627221 */ /* 0x100fe20000010000 */
[----:B------:R-:W-:Y:S01]  /*d2b0*/  F2FP.BF16.PACK_AB R41, R96, R41 ;  /* 0x000000296029723e */ /* 0x000fe200000010ff */
[----:B------:R-:W-:-:S02]  /*d2c0*/  FADD.FTZ R96, R135, -R94 ;  /* 0x8000005e87607221 */ /* 0x000fc40000010000 */
[C---:B------:R-:W-:Y:S02]  /*d2d0*/  FMUL.FTZ R42, R159.reuse, R42 ;  /* 0x0000002a9f2a7220 */ /* 0x040fe40000410000 */
[----:B------:R-:W-:Y:S02]  /*d2e0*/  FMUL.FTZ R96, R159, R96 ;  /* 0x000000609f607220 */ /* 0x000fe40000410000 */
[----:B------:R-:W-:Y:S02]  /*d2f0*/  FFMA.FTZ R42, R26, R42, R17 ;  /* 0x0000002a1a2a7223 */ /* 0x000fe40000010011 */
[----:B------:R-:W-:Y:S02]  /*d300*/  FFMA.FTZ R43, R23, R96, R16 ;  /* 0x00000060172b7223 */ /* 0x000fe40000010010 */
[----:B------:R-:W-:Y:S02]  /*d310*/  FADD.FTZ R96, R133, -R94 ;  /* 0x8000005e85607221 */ /* 0x000fe40000010000 */
[----:B------:R-:W-:Y:S01]  /*d320*/  FMUL.FTZ R98, R159, R98 ;  /* 0x000000629f627220 */ /* 0x000fe20000410000 */
[----:B------:R-:W-:Y:S01]  /*d330*/  F2FP.BF16.PACK_AB R42, R43, R42 ;  /* 0x0000002a2b2a723e */ /* 0x000fe200000010ff */
[----:B------:R-:W-:-:S02]  /*d340*/  FMUL.FTZ R96, R159, R96 ;  /* 0x000000609f607220 */ /* 0x000fc40000410000 */
[----:B------:R-:W-:Y:S02]  /*d350*/  FFMA.FTZ R98, R22, R98, R13 ;  /* 0x0000006216627223 */ /* 0x000fe4000001000d */
[----:B------:R-:W-:Y:S02]  /*d360*/  FFMA.FTZ R43, R24, R96, R15 ;  /* 0x00000060182b7223 */ /* 0x000fe4000001000f */
[----:B------:R-:W-:-:S03]  /*d370*/  IMAD.MOV.U32 R157, RZ, RZ, 0x10 ;  /* 0x00000010ff9d7424 */ /* 0x000fc600078e00ff */
[----:B------:R-:W-:Y:S01]  /*d380*/  F2FP.BF16.PACK_AB R43, R98, R43 ;  /* 0x0000002b622b723e */ /* 0x000fe200000010ff */
[C---:B------:R-:W-:Y:S01]  /*d390*/  IMAD.WIDE.U32 R156, R92.reuse, R157, c[0x0][0x208] ;  /* 0x000082005c9c7625 */ /* 0x040fe200078e009d */
[----:B------:R-:W-:-:S04]  /*d3a0*/  IADD3 R92, R92, 0x80, RZ ;  /* 0x000000805c5c7810 */ /* 0x000fc80007ffe0ff */
[----:B------:R0:W-:Y:S03]  /*d3b0*/  STG.E.128 [R156.64], R40 ;  /* 0x000000289c007986 */ /* 0x0001e6000c101d06 */
.L_x_975:
[----:B------:R-:W-:Y:S05]  /*d3c0*/  BSYNC B0 ;  /* 0x0000000000007941 */ /* 0x000fea0003800000 */
.L_x_974:
[----:B------:R-:W-:Y:S01]  /*d3d0*/  ISETP.NE.AND P0, PT, R3, RZ, PT ;  /* 0x000000ff0300720c */ /* 0x000fe20003f05270 */
[----:B------:R-:W-:-:S12]  /*d3e0*/  BSSY B0, `(.L_x_976) ;  /* 0x0000022000007945 */ /* 0x000fd80003800000 */
[----:B------:R-:W-:Y:S05]  /*d3f0*/  @!P0 BRA `(.L_x_977) ;  /* 0x0000020000008947 */ /* 0x000fea0003800000 */
[--C-:B01----:R-:W-:Y:S02]  /*d400*/  FADD.FTZ R42, R111, -R94.reuse ;  /* 0x8000005e6f2a7221 */ /* 0x103fe40000010000 */
[--C-:B------:R-:W-:Y:S02]  /*d410*/  FADD.FTZ R40, R93, -R94.reuse ;  /* 0x8000005e5d287221 */ /* 0x100fe40000010000 */
[C---:B------:R-:W-:Y:S02]  /*d420*/  FMUL.FTZ R42, R159.reuse, R42 ;  /* 0x0000002a9f2a7220 */ /* 0x040fe40000410000 */
[----:B------:R-:W-:Y:S02]  /*d430*/  FMUL.FTZ R40, R159, R40 ;  /* 0x000000289f287220 */ /* 0x000fe40000410000 */
[----:B------:R-:W-:Y:S02]  /*d440*/  FFMA.FTZ R41, R12, R42, R57 ;  /* 0x0000002a0c297223 */ /* 0x000fe40000010039 */
[----:B------:R-:W-:-:S02]  /*d450*/  FADD.FTZ R42, R109, -R94 ;  /* 0x8000005e6d2a7221 */ /* 0x000fc40000010000 */
[----:B------:R-:W-:Y:S02]  /*d460*/  FADD.FTZ R96, R127, -R94 ;  /* 0x8000005e7f607221 */ /* 0x000fe40000010000 */
[----:B------:R-:W-:Y:S02]  /*d470*/  FFMA.FTZ R40, R14, R40, R5 ;  /* 0x000000280e287223 */ /* 0x000fe40000010005 */
[C---:B------:R-:W-:Y:S02]  /*d480*/  FMUL.FTZ R42, R159.reuse, R42 ;  /* 0x0000002a9f2a7220 */ /* 0x040fe40000410000 */
[----:B------:R-:W-:Y:S01]  /*d490*/  FMUL.FTZ R96, R159, R96 ;  /* 0x000000609f607220 */ /* 0x000fe20000410000 */
[----:B------:R-:W-:Y:S01]  /*d4a0*/  F2FP.BF16.PACK_AB R40, R41, R40 ;  /* 0x000000282928723e */ /* 0x000fe200000010ff */
[----:B------:R-:W-:Y:S02]  /*d4b0*/  FFMA.FTZ R41, R11, R42, R52 ;  /* 0x0000002a0b297223 */ /* 0x000fe40000010034 */
[----:B------:R-:W-:-:S02]  /*d4c0*/  FFMA.FTZ R96, R10, R96, R53 ;  /* 0x000000600a607223 */ /* 0x000fc40000010035 */
[--C-:B------:R-:W-:Y:S02]  /*d4d0*/  FADD.FTZ R42, R125, -R94.reuse ;  /* 0x8000005e7d2a7221 */ /* 0x100fe40000010000 */
[--C-:B------:R-:W-:Y:S01]  /*d4e0*/  FADD.FTZ R98, R151, -R94.reuse ;  /* 0x8000005e97627221 */ /* 0x100fe20000010000 */
[----:B------:R-:W-:Y:S01]  /*d4f0*/  F2FP.BF16.PACK_AB R41, R96, R41 ;  /* 0x000000296029723e */ /* 0x000fe200000010ff */
[----:B------:R-:W-:Y:S02]  /*d500*/  FADD.FTZ R96, R137, -R94 ;  /* 0x8000005e89607221 */ /* 0x000fe40000010000 */
[C---:B------:R-:W-:Y:S02]  /*d510*/  FMUL.FTZ R42, R159.reuse, R42 ;  /* 0x0000002a9f2a7220 */ /* 0x040fe40000410000 */
[----:B------:R-:W-:Y:S02]  /*d520*/  FMUL.FTZ R96, R159, R96 ;  /* 0x000000609f607220 */ /* 0x000fe40000410000 */
[----:B------:R-:W-:-:S02]  /*d530*/  FFMA.FTZ R42, R9, R42, R56 ;  /* 0x0000002a092a7223 */ /* 0x000fc40000010038 */
[----:B------:R-:W-:Y:S02]  /*d540*/  FFMA.FTZ R43, R8, R96, R59 ;  /* 0x00000060082b7223 */ /* 0x000fe4000001003b */
[----:B------:R-:W-:Y:S02]  /*d550*/  FADD.FTZ R96, R139, -R94 ;  /* 0x8000005e8b607221 */ /* 0x000fe40000010000 */
[----:B------:R-:W-:Y:S01]  /*d560*/  FMUL.FTZ R98, R159, R98 ;  /* 0x000000629f627220 */ /* 0x000fe20000410000 */
[----:B------:R-:W-:Y:S01]  /*d570*/  F2FP.BF16.PACK_AB R42, R43, R42 ;  /* 0x0000002a2b2a723e */ /* 0x000fe200000010ff */
[----:B------:R-:W-:Y:S02]  /*d580*/  FMUL.FTZ R96, R159, R96 ;  /* 0x000000609f607220 */ /* 0x000fe40000410000 */
[----:B------:R-:W-:Y:S02]  /*d590*/  FFMA.FTZ R98, R6, R98, R61 ;  /* 0x0000006206627223 */ /* 0x000fe4000001003d */
[----:B------:R-:W-:-:S02]  /*d5a0*/  FFMA.FTZ R43, R7, R96, R54 ;  /* 0x00000060072b7223 */ /* 0x000fc40000010036 */
[----:B------:R-:W-:-:S03]  /*d5b0*/  IMAD.MOV.U32 R157, RZ, RZ, 0x10 ;  /* 0x00000010ff9d7424 */ /* 0x000fc600078e00ff */
[----:B------:R-:W-:Y:S01]  /*d5c0*/  F2FP.BF16.PACK_AB R43, R98, R43 ;  /* 0x0000002b622b723e */ /* 0x000fe200000010ff */
[C---:B------:R-:W-:Y:S01]  /*d5d0*/  IMAD.WIDE.U32 R156, R92.reuse, R157, c[0x0][0x208] ;  /* 0x000082005c9c7625 */ /* 0x040fe200078e009d */
[----:B------:R-:W-:-:S04]  /*d5e0*/  IADD3 R92, R92, 0x80, RZ ;  /* 0x000000805c5c7810 */ /* 0x000fc80007ffe0ff */
[----:B------:R0:W-:Y:S03]  /*d5f0*/  STG.E.128 [R156.64], R40 ;  /* 0x000000289c007986 */ /* 0x0001e6000c101d06 */
.L_x_977:
[----:B------:R-:W-:Y:S05]  /*d600*/  BSYNC B0 ;  /* 0x0000000000007941 */ /* 0x000fea0003800000 */
.L_x_976:
        /* <DEDUP_REMOVED lines=35> */
.L_x_979:
[----:B------:R-:W-:Y:S05]  /*d840*/  BSYNC B0 ;  /* 0x0000000000007941 */ /* 0x000fea0003800000 */
.L_x_978:
[----:B------:R-:W-:Y:S01]  /*d850*/  ISETP.NE.AND P0, PT, R0, RZ, PT ;  /* 0x000000ff0000720c */ /* 0x000fe20003f05270 */
[----:B------:R-:W-:-:S12]  /*d860*/  BSSY B0, `(.L_x_980) ;  /* 0x0000021000007945 */ /* 0x000fd80003800000 */
[----:B------:R-:W-:Y:S05]  /*d870*/  @!P0 BRA `(.L_x_981) ;  /* 0x000001f000008947 */ /* 0x000fea0003800000 */
[--C-:B01----:R-:W-:Y:S02]  /*d880*/  FADD.FTZ R40, R99, -R94.reuse ;  /* 0x8000005e63287221 */ /* 0x103fe40000010000 */
[--C-:B------:R-:W-:Y:S02]  /*d890*/  FADD.FTZ R42, R103, -R94.reuse ;  /* 0x8000005e672a7221 */ /* 0x100fe40000010000 */
[--C-:B------:R-:W-:Y:S02]  /*d8a0*/  FADD.FTZ R96, R101, -R94.reuse ;  /* 0x8000005e65607221 */ /* 0x100fe40000010000 */
[C---:B------:R-:W-:Y:S02]  /*d8b0*/  FMUL.FTZ R40, R159.reuse, R40 ;  /* 0x000000289f287220 */ /* 0x040fe40000410000 */
[----:B------:R-:W-:Y:S02]  /*d8c0*/  FMUL.FTZ R42, R159, R42 ;  /* 0x0000002a9f2a7220 */ /* 0x000fe40000410000 */
[----:B------:R-:W-:-:S02]  /*d8d0*/  FADD.FTZ R98, R119, -R94 ;  /* 0x8000005e77627221 */ /* 0x000fc40000010000 */
[--C-:B------:R-:W-:Y:S02]  /*d8e0*/  FADD.FTZ R100, R117, -R94.reuse ;  /* 0x8000005e75647221 */ /* 0x100fe40000010000 */
[--C-:B------:R-:W-:Y:S02]  /*d8f0*/  FADD.FTZ R102, R145, -R94.reuse ;  /* 0x8000005e91667221 */ /* 0x100fe40000010000 */
[--C-:B------:R-:W-:Y:S02]  /*d900*/  FADD.FTZ R104, R147, -R94.reuse ;  /* 0x8000005e93687221 */ /* 0x100fe40000010000 */
[----:B------:R-:W-:Y:S02]  /*d910*/  FADD.FTZ R94, R155, -R94 ;  /* 0x8000005e9b5e7221 */ /* 0x000fe40000010000 */
[----:B------:R-:W-:Y:S02]  /*d920*/  FFMA.FTZ R40, R50, R40, R75 ;  /* 0x0000002832287223 */ /* 0x000fe4000001004b */
[----:B------:R-:W-:-:S02]  /*d930*/  FFMA.FTZ R157, R68, R42, R85 ;  /* 0x0000002a449d7223 */ /* 0x000fc40000010055 */
[C---:B------:R-:W-:Y:S02]  /*d940*/  FMUL.FTZ R96, R159.reuse, R96 ;  /* 0x000000609f607220 */ /* 0x040fe40000410000 */
[----:B------:R-:W-:Y:S01]  /*d950*/  FMUL.FTZ R98, R159, R98 ;  /* 0x000000629f627220 */ /* 0x000fe20000410000 */
[----:B------:R-:W-:Y:S01]  /*d960*/  F2FP.BF16.PACK_AB R40, R157, R40 ;  /* 0x000000289d28723e */ /* 0x000fe200000010ff */
        /* <DEDUP_REMOVED lines=10> */
[----:B------:R-:W-:-:S02]  /*da10*/  FFMA.FTZ R98, R71, R98, R88 ;  /* 0x0000006247627223 */ /* 0x000fc40000010058 */
[----:B------:R-:W-:Y:S01]  /*da20*/  IMAD.MOV.U32 R157, RZ, RZ, 0x10 ;  /* 0x00000010ff9d7424 */ /* 0x000fe200078e00ff */
[----:B------:R-:W-:Y:S02]  /*da30*/  F2FP.BF16.PACK_AB R42, R159, R100 ;  /* 0x000000649f2a723e */ /* 0x000fe400000010ff */
[----:B------:R-:W-:Y:S01]  /*da40*/  F2FP.BF16.PACK_AB R41, R98, R41 ;  /* 0x000000296229723e */ /* 0x000fe200000010ff */
[----:B------:R-:W-:-:S05]  /*da50*/  IMAD.WIDE.U32 R156, R92, R157, c[0x0][0x208] ;  /* 0x000082005c9c7625 */ /* 0x000fca00078e009d */
[----:B------:R0:W-:Y:S02]  /*da60*/  STG.E.128 [R156.64], R40 ;  /* 0x000000289c007986 */ /* 0x0001e4000c101d06 */
.L_x_981:
[----:B------:R-:W-:Y:S05]  /*da70*/  BSYNC B0 ;  /* 0x0000000000007941 */ /* 0x000fea0003800000 */
.L_x_980:
[----:B------:R-:W-:Y:S02]  /*da80*/  IADD3 R29, R29, c[0x0][0x160], RZ ;  /* 0x000058001d1d7a10 */ /* 0x000fe40007ffe0ff */
[----:B------:R-:W-:Y:S02]  /*da90*/  LOP3.LUT P1, RZ, R81, 0xff, RZ, 0xc0, !PT ;  /* 0x000000ff51ff7812 */ /* 0x000fe4000782c0ff */
[----:B------:R-:W-:Y:S02]  /*daa0*/  ISETP.GE.AND P0, PT, R29, c[0x0][0x164], PT ;  /* 0x000059001d007a0c */ /* 0x000fe40003f06270 */
[----:B------:R-:W-:-:S11]  /*dab0*/  SEL R81, RZ, 0x1, P1 ;  /* 0x00000001ff517807 */ /* 0x000fd60000800000 */
[----:B01----:R-:W-:Y:S01]  /*dac0*/  @P0 CALL.REL.NOINC `(.L_x_982) ;  /* 0x0000001000000944 */ /* 0x003fe20003c00000 */
[----:B------:R-:W-:Y:S05]  /*dad0*/  BRA `(.L_x_983) ;  /* 0xffff345000007947 */ /* 0x000fea000383ffff */
.L_x_982:
[----:B------:R-:W-:Y:S05]  /*dae0*/  EXIT ;  /* 0x000000000000794d */ /* 0x000fea0003800000 */
.L_x_972:
[----:B------:R-:W-:Y:S01]  /*daf0*/  MOV R41, R40 ;  /* 0x0000002800297202 */ /* 0x000fe20000000f00 */
[----:B------:R-:W-:Y:S01]  /*db00*/  IMAD.MOV.U32 R98, RZ, RZ, 0x1 ;  /* 0x00000001ff627424 */ /* 0x000fe200078e00ff */
[----:B------:R-:W-:Y:S01]  /*db10*/  MOV R42, 0xdb50 ;  /* 0x0000db50002a7802 */ /* 0x000fe20000000f00 */
[----:B------:R-:W-:Y:S02]  /*db20*/  IMAD.MOV.U32 R96, RZ, RZ, 0x1f ;  /* 0x0000001fff607424 */ /* 0x000fe400078e00ff */
[----:B------:R-:W-:Y:S02]  /*db30*/  IMAD.MOV.U32 R159, RZ, RZ, -0x1 ;  /* 0xffffffffff9f7424 */ /* 0x000fe400078e00ff */
[----:B------:R-:W-:Y:S05]  /*db40*/  CALL.REL.NOINC `($__internal_8_$__cuda_sm70_shflsync_bfly_p) ;  /* 0x000007c000007944 */ /* 0x000fea0003c00000 */
[----:B01----:R-:W-:Y:S01]  /*db50*/  IMAD.MOV.U32 R41, RZ, RZ, R98 ;  /* 0x000000ffff297224 */ /* 0x003fe200078e0062 */
[----:B------:R-:W-:Y:S05]  /*db60*/  BRA `(.L_x_984) ;  /* 0xffffecb000007947 */ /* 0x000fea000383ffff */
.L_x_973:
[----:B------:R-:W-:Y:S01]  /*db70*/  IMAD.MOV.U32 R98, RZ, RZ, 0x2 ;  /* 0x00000002ff627424 */ /* 0x000fe200078e00ff */
[----:B------:R-:W-:Y:S01]  /*db80*/  MOV R159, 0xffffffff ;  /* 0xffffffff009f7802 */ /* 0x000fe20000000f00 */
[----:B------:R-:W-:Y:S01]  /*db90*/  IMAD.MOV.U32 R96, RZ, RZ, 0x1f ;  /* 0x0000001fff607424 */ /* 0x000fe200078e00ff */
[----:B------:R-:W-:Y:S02]  /*dba0*/  MOV R42, 0xdbc0 ;  /* 0x0000dbc0002a7802 */ /* 0x000fe40000000f00 */
[----:B0-----:R-:W-:Y:S05]  /*dbb0*/  CALL.REL.NOINC `($__internal_8_$__cuda_sm70_shflsync_bfly_p) ;  /* 0x0000075000007944 */ /* 0x001fea0003c00000 */
[----:B01----:R-:W-:Y:S01]  /*dbc0*/  FADD.FTZ R41, R41, R98 ;  /* 0x0000006229297221 */ /* 0x003fe20000010000 */
[----:B------:R-:W-:Y:S01]  /*dbd0*/  MOV R42, 0xdc20 ;  /* 0x0000dc20002a7802 */ /* 0x000fe20000000f00 */
[----:B------:R-:W-:-:S02]  /*dbe0*/  IMAD.MOV.U32 R98, RZ, RZ, 0x4 ;  /* 0x00000004ff627424 */ /* 0x000fc400078e00ff */
[----:B------:R-:W-:Y:S02]  /*dbf0*/  IMAD.MOV.U32 R96, RZ, RZ, 0x1f ;  /* 0x0000001fff607424 */ /* 0x000fe400078e00ff */
[----:B------:R-:W-:Y:S02]  /*dc00*/  IMAD.MOV.U32 R159, RZ, RZ, -0x1 ;  /* 0xffffffffff9f7424 */ /* 0x000fe400078e00ff */
[----:B------:R-:W-:Y:S05]  /*dc10*/  CALL.REL.NOINC `($__internal_8_$__cuda_sm70_shflsync_bfly_p) ;  /* 0x000006f000007944 */ /* 0x000fea0003c00000 */
[----:B01----:R-:W-:Y:S01]  /*dc20*/  FADD.FTZ R41, R41, R98 ;  /* 0x0000006229297221 */ /* 0x003fe20000010000 */
[----:B------:R-:W-:Y:S01]  /*dc30*/  MOV R42, 0xdc80 ;  /* 0x0000dc80002a7802 */ /* 0x000fe20000000f00 */
[----:B------:R-:W-:Y:S02]  /*dc40*/  IMAD.MOV.U32 R98, RZ, RZ, 0x8 ;  /* 0x00000008ff627424 */ /* 0x000fe400078e00ff */
[----:B------:R-:W-:Y:S02]  /*dc50*/  IMAD.MOV.U32 R96, RZ, RZ, 0x1f ;  /* 0x0000001fff607424 */ /* 0x000fe400078e00ff */
[----:B------:R-:W-:Y:S02]  /*dc60*/  IMAD.MOV.U32 R159, RZ, RZ, -0x1 ;  /* 0xffffffffff9f7424 */ /* 0x000fe400078e00ff */
[----:B------:R-:W-:Y:S05]  /*dc70*/  CALL.REL.NOINC `($__internal_8_$__cuda_sm70_shflsync_bfly_p) ;  /* 0x0000069000007944 */ /* 0x000fea0003c00000 */
[----:B01----:R-:W-:Y:S01]  /*dc80*/  FADD.FTZ R41, R41, R98 ;  /* 0x0000006229297221 */ /* 0x003fe20000010000 */
[----:B------:R-:W-:Y:S01]  /*dc90*/  HFMA2.MMA R98, -RZ, RZ, 0, 9.5367431640625e-07 ;  /* 0x00000010ff627435 */ /* 0x000fe200000001ff */
[----:B------:R-:W-:Y:S01]  /*dca0*/  IMAD.MOV.U32 R96, RZ, RZ, 0x1f ;  /* 0x0000001fff607424 */ /* 0x000fe200078e00ff */
[----:B------:R-:W-:Y:S01]  /*dcb0*/  MOV R42, 0xdce0 ;  /* 0x0000dce0002a7802 */ /* 0x000fe20000000f00 */
[----:B------:R-:W-:-:S03]  /*dcc0*/  IMAD.MOV.U32 R159, RZ, RZ, -0x1 ;  /* 0xffffffffff9f7424 */ /* 0x000fc600078e00ff */
[----:B------:R-:W-:Y:S05]  /*dcd0*/  CALL.REL.NOINC `($__internal_8_$__cuda_sm70_shflsync_bfly_p) ;  /* 0x0000063000007944 */ /* 0x000fea0003c00000 */
[----:B01----:R-:W-:Y:S01]  /*dce0*/  FADD.FTZ R41, R41, R98 ;  /* 0x0000006229297221 */ /* 0x003fe20000010000 */
[----:B------:R-:W-:Y:S01]  /*dcf0*/  ISETP.NE.AND P3, PT, R4, RZ, PT ;  /* 0x000000ff0400720c */ /* 0x000fe20003f65270 */
[----:B------:R-:W-:-:S02]  /*dd00*/  IMAD.MOV.U32 R98, RZ, RZ, 0x1 ;  /* 0x00000001ff627424 */ /* 0x000fc400078e00ff */
[----:B------:R-:W-:Y:S02]  /*dd10*/  FMUL.FTZ R40, R74, R41 ;  /* 0x000000294a287220 */ /* 0x000fe40000410000 */
[----:B------:R-:W-:Y:S02]  /*dd20*/  IMAD.MOV.U32 R96, RZ, RZ, 0x1f ;  /* 0x0000001fff607424 */ /* 0x000fe400078e00ff */
[--C-:B------:R-:W-:Y:S02]  /*dd30*/  FADD.FTZ R41, R95, -R40.reuse ;  /* 0x800000285f297221 */ /* 0x100fe40000010000 */
[--C-:B------:R-:W-:Y:S02]  /*dd40*/  FADD.FTZ R42, R115, -R40.reuse ;  /* 0x80000028732a7221 */ /* 0x100fe40000010000 */
[----:B------:R-:W-:Y:S02]  /*dd50*/  FFMA.FTZ R41, R41, R41, RZ ;  /* 0x0000002929297223 */ /* 0x000fe400000100ff */
[----:B------:R-:W-:-:S02]  /*dd60*/  FADD.FTZ R43, R111, -R40 ;  /* 0x800000286f2b7221 */ /* 0x000fc40000010000 */
[----:B------:R-:W-:Y:S02]  /*dd70*/  FFMA.FTZ R41, R42, R42, R41 ;  /* 0x0000002a2a297223 */ /* 0x000fe40000010029 */
[--C-:B------:R-:W-:Y:S02]  /*dd80*/  FADD.FTZ R42, R113, -R40.reuse ;  /* 0x80000028712a7221 */ /* 0x100fe40000010000 */
[----:B------:R-:W-:Y:S02]  /*dd90*/  IMAD.MOV.U32 R159, RZ, RZ, -0x1 ;  /* 0xffffffffff9f7424 */ /* 0x000fe400078e00ff */
        /* <DEDUP_REMOVED lines=60> */
[----:B------:R-:W-:Y:S05]  /*e160*/  CALL.REL.NOINC `($__internal_8_$__cuda_sm70_shflsync_bfly_p) ;  /* 0x000001a000007944 */ /* 0x000fea0003c00000 */
[----:B01----:R-:W-:Y:S01]  /*e170*/  FADD.FTZ R41, R41, R98 ;  /* 0x0000006229297221 */ /* 0x003fe20000010000 */
[----:B------:R-:W-:Y:S01]  /*e180*/  MOV R96, 0x1f ;  /* 0x0000001f00607802 */ /* 0x000fe20000000f00 */
[----:B------:R-:W-:Y:S01]  /*e190*/  IMAD.MOV.U32 R98, RZ, RZ, 0x2 ;  /* 0x00000002ff627424 */ /* 0x000fe200078e00ff */
[----:B------:R-:W-:Y:S01]  /*e1a0*/  MOV R42, 0xe1d0 ;  /* 0x0000e1d0002a7802 */ /* 0x000fe20000000f00 */
[----:B------:R-:W-:Y:S02]  /*e1b0*/  IMAD.MOV.U32 R159, RZ, RZ, -0x1 ;  /* 0xffffffffff9f7424 */ /* 0x000fe400078e00ff */
[----:B------:R-:W-:Y:S05]  /*e1c0*/  CALL.REL.NOINC `($__internal_8_$__cuda_sm70_shflsync_bfly_p) ;  /* 0x0000014000007944 */ /* 0x000fea0003c00000 */
[----:B01----:R-:W-:Y:S01]  /*e1d0*/  FADD.FTZ R41, R41, R98 ;  /* 0x0000006229297221 */ /* 0x003fe20000010000 */
[----:B------:R-:W-:Y:S01]  /*e1e0*/  MOV R42, 0xe230 ;  /* 0x0000e230002a7802 */ /* 0x000fe20000000f00 */
[----:B------:R-:W-:Y:S02]  /*e1f0*/  IMAD.MOV.U32 R98, RZ, RZ, 0x4 ;  /* 0x00000004ff627424 */ /* 0x000fe400078e00ff */
[----:B------:R-:W-:Y:S02]  /*e200*/  IMAD.MOV.U32 R96, RZ, RZ, 0x1f ;  /* 0x0000001fff607424 */ /* 0x000fe400078e00ff */
[----:B------:R-:W-:-:S02]  /*e210*/  IMAD.MOV.U32 R159, RZ, RZ, -0x1 ;  /* 0xffffffffff9f7424 */ /* 0x000fc400078e00ff */
[----:B------:R-:W-:Y:S05]  /*e220*/  CALL.REL.NOINC `($__internal_8_$__cuda_sm70_shflsync_bfly_p) ;  /* 0x000000e000007944 */ /* 0x000fea0003c00000 */
[----:B01----:R-:W-:Y:S01]  /*e230*/  FADD.FTZ R41, R41, R98 ;  /* 0x0000006229297221 */ /* 0x003fe20000010000 */
[----:B------:R-:W-:Y:S01]  /*e240*/  MOV R159, 0xffffffff ;  /* 0xffffffff009f7802 */ /* 0x000fe20000000f00 */
[----:B------:R-:W-:Y:S01]  /*e250*/  IMAD.MOV.U32 R98, RZ, RZ, 0x8 ;  /* 0x00000008ff627424 */ /* 0x000fe200078e00ff */
[----:B------:R-:W-:Y:S01]  /*e260*/  MOV R42, 0xe290 ;  /* 0x0000e290002a7802 */ /* 0x000fe20000000f00 */
[----:B------:R-:W-:-:S02]  /*e270*/  IMAD.MOV.U32 R96, RZ, RZ, 0x1f ;  /* 0x0000001fff607424 */ /* 0x000fc400078e00ff */
[----:B------:R-:W-:Y:S05]  /*e280*/  CALL.REL.NOINC `($__internal_8_$__cuda_sm70_shflsync_bfly_p) ;  /* 0x0000008000007944 */ /* 0x000fea0003c00000 */
[----:B-1----:R-:W-:Y:S01]  /*e290*/  FADD.FTZ R157, R41, R98 ;  /* 0x00000062299d7221 */ /* 0x002fe20000010000 */
[----:B------:R-:W-:Y:S01]  /*e2a0*/  MOV R42, 0xe300 ;  /* 0x0000e300002a7802 */ /* 0x000fe20000000f00 */
[----:B------:R-:W-:-:S02]  /*e2b0*/  IMAD.MOV.U32 R98, RZ, RZ, 0x10 ;  /* 0x00000010ff627424 */ /* 0x000fc400078e00ff */
[----:B0-----:R-:W-:Y:S02]  /*e2c0*/  IMAD.MOV.U32 R96, RZ, RZ, 0x1f ;  /* 0x0000001fff607424 */ /* 0x001fe400078e00ff */
[----:B------:R-:W-:Y:S02]  /*e2d0*/  IMAD.MOV.U32 R159, RZ, RZ, -0x1 ;  /* 0xffffffffff9f7424 */ /* 0x000fe400078e00ff */
[----:B------:R-:W-:Y:S02]  /*e2e0*/  IMAD.MOV.U32 R41, RZ, RZ, R157 ;  /* 0x000000ffff297224 */ /* 0x000fe400078e009d */
[----:B------:R-:W-:Y:S05]  /*e2f0*/  CALL.REL.NOINC `($__internal_8_$__cuda_sm70_shflsync_bfly_p) ;  /* 0x0000001000007944 */ /* 0x000fea0003c00000 */
[----:B01----:R-:W-:Y:S05]  /*e300*/  BRA `(.L_x_985) ;  /* 0xffffea7000007947 */ /* 0x003fea000383ffff */
        .weak           $__internal_8_$__cuda_sm70_shflsync_bfly_p
        .type           $__internal_8_$__cuda_sm70_shflsync_bfly_p,@function
        .size           $__internal_8_$__cuda_sm70_shflsync_bfly_p,(.L_x_29072 - $__internal_8_$__cuda_sm70_shflsync_bfly_p)
$__internal_8_$__cuda_sm70_shflsync_bfly_p:
[----:B------:R-:W-:Y:S01]  /*e310*/  IMAD.MOV.U32 R43, RZ, RZ, 0x0 ;  /* 0x00000000ff2b7424 */ /* 0x000fe200078e00ff */
[----:B------:R-:W-:Y:S04]  /*e320*/  WARPSYNC R159 ;  /* 0x0000009f00007348 */ /* 0x000fe80003800000 */
[----:B------:R0:W1:Y:S01]  /*e330*/  SHFL.BFLY PT, R98, R41, R98, R96 ;  /* 0x0c00006229627389 */ /* 0x00006200000e0060 */
[----:B------:R-:W-:Y:S05]  /*e340*/  RET.REL.NODEC R42 `(_ZN10layer_norm13ln_fwd_kernelINS_13Kernel_traitsI13__nv_bfloat16S2_S2_S2_fjLj4096ELj1ELj1ELj4ELj16ENS_18Kernel_traits_baseILj4096ES2_S2_S2_S2_fjLj128EEEEELb1ELb0ELb0ELb0EEEvNS_9FwdParamsE) ;  /* 0xffff1cb02a007950 */ /* 0x000fea0003c3ffff */
.L_x_986:
        /* <DEDUP_REMOVED lines=11> */
.L_x_29072:


//--------------------- .text._ZN10layer_norm13ln_fwd_kernelINS_13Kernel_traitsI13__nv_bfloat16S2_S2_S2_fjLj4096ELj1ELj1ELj4ELj16ENS_18Kernel_traits_baseILj4096ES2_S2_S2_S2_fjLj128EEEEELb1ELb0ELb0ELb1EEEvNS_9FwdParamsE --------------------------
	.section	.text._ZN10layer_norm13ln_fwd_kernelINS_13Kernel_traitsI13__nv_bfloat16S2_S2_S2_fjLj4096ELj1ELj1ELj4ELj16ENS_18Kernel_traits_baseILj4096ES2_S2_S2_S2_fjLj128EEEEELb1ELb0ELb0ELb1EEEvNS_9FwdParamsE,"ax",@progbits
	.sectioninfo	@"SHI_REGISTERS=121"
	.align	128
        .global         _ZN10layer_norm13ln_fwd_kernelINS_13Kernel_traitsI13__nv_bfloat16S2_S2_S2_fjLj4096ELj1ELj1ELj4ELj16ENS_18Kernel_traits_baseILj4096ES2_S2_S2_S2_fjLj128EEEEELb1ELb0ELb0ELb1EEEvNS_9FwdParamsE
        .type           _ZN10layer_norm13ln_fwd_kernelINS_13Kernel_traitsI13__nv_bfloat16S2_S2_S2_fjLj4096ELj1ELj1ELj4ELj16ENS_18Kernel_traits_baseILj4096ES2_S2_S2_S2_fjLj128EEEEELb1ELb0ELb0ELb1EEEvNS_9FwdParamsE,@function
        .size           _ZN10layer_norm13ln_fwd_kernelINS_13Kernel_traitsI13__nv_bfloat16S2_S2_S2_fjLj4096ELj1ELj1ELj4ELj16ENS_18Kernel_traits_baseILj4096ES2_S2_S2_S2_fjLj128EEEEELb1ELb0ELb0ELb1EEEvNS_9FwdParamsE,(.L_x_29073 - _ZN10layer_norm13ln_fwd_kernelINS_13Kernel_traitsI13__nv_bfloat16S2_S2_S2_fjLj4096ELj1ELj1ELj4ELj16ENS_18Kernel_traits_baseILj4096ES2_S2_S2_S2_fjLj128EEEEELb1ELb0ELb0ELb1EEEvNS_9FwdParamsE)
        .other          _ZN10layer_norm13ln_fwd_kernelINS_13Kernel_traitsI13__nv_bfloat16S2_S2_S2_fjLj4096ELj1ELj1ELj4ELj16ENS_18Kernel_traits_baseILj4096ES2_S2_S2_S2_fjLj128EEEEELb1ELb0ELb0ELb1EEEvNS_9FwdParamsE,@"STO_CUDA_ENTRY STV_DEFAULT"
_ZN10layer_norm13ln_fwd_kernelINS_13Kernel_traitsI13__nv_bfloat16S2_S2_S2_fjLj4096ELj1ELj1ELj4ELj16ENS_18Kernel_traits_baseILj4096ES2_S2_S2_S2_fjLj128EEEEELb1ELb0ELb0ELb1EEEvNS_9FwdParamsE:
.text._ZN10layer_norm13ln_fwd_kernelINS_13Kernel_traitsI13__nv_bfloat16S2_S2_S2_fjLj4096ELj1ELj1ELj4ELj16ENS_18Kernel_traits_baseILj4096ES2_S2_S2_S2_fjLj128EEEEELb1ELb0ELb0ELb1EEEvNS_9FwdParamsE:
[----:B------:R-:W-:Y:S02]  /*0000*/  IMAD.MOV.U32 R1, RZ, RZ, c[0x0][0x28] ;  /* 0x00000a00ff017624 */ /* 0x000fe400078e00ff */
[----:B------:R-:W-:Y:S02]  /*0010*/  ULDC.U8 UR4, c[0x0][0x244] ;  /* 0x0000910000047ab9 */ /* 0x000fe40000000000 */
[----:B------:R-:W-:Y:S01]  /*0020*/  ISETP.NE.AND P0, PT, RZ, UR4, PT ;  /* 0x00000004ff007c0c */ /* 0x000fe2000bf05270 */
[----:B------:R-:W-:Y:S02]  /*0030*/  ULDC.64 UR4, c[0x0][0x230] ;  /* 0x00008c0000047ab9 */ /* 0x000fe40000000a00 */
[----:B------:R-:W-:Y:S01]  /*0040*/  IMAD.U32 R2, RZ, RZ, UR4 ;  /* 0x00000004ff027e24 */ /* 0x000fe2000f8e00ff */
[----:B------:R-:W-:Y:S01]  /*0050*/  ULDC.64 UR6, c[0x0][0x118] ;  /* 0x0000460000067ab9 */ /* 0x000fe20000000a00 */
[----:B------:R-:W-:Y:S01]  /*0060*/  IMAD.U32 R3, RZ, RZ, UR5 ;  /* 0x00000005ff037e24 */ /* 0x000fe2000f8e00ff */
[----:B------:R-:W-:Y:S01]  /*0070*/  MOV R81, c[0x0][0x23c] ;  /* 0x00008f0000517a02 */ /* 0x000fe20000000f00 */
[----:B------:R-:W-:-:S06]  /*0080*/  IMAD.MOV.U32 R80, RZ, RZ, c[0x0][0x238] ;  /* 0x00008e00ff507624 */ /* 0x000fcc00078e00ff */
[----:B------:R-:W2:Y:S01]  /*0090*/  @P0 LDG.E.64 R2, [R2.64] ;  /* 0x0000000602020981 */ /* 0x000ea2000c1e1b00 */
[----:B------:R-:W-:Y:S02]  /*00a0*/  @P0 IMAD.MOV.U32 R8, RZ, RZ, R80 ;  /* 0x000000ffff080224 */ /* 0x000fe400078e0050 */
[----:B------:R-:W-:-:S05]  /*00b0*/  @P0 IMAD.MOV.U32 R9, RZ, RZ, R81 ;  /* 0x000000ffff090224 */ /* 0x000fca00078e0051 */
[----:B------:R-:W3:Y:S04]  /*00c0*/  @P0 LDG.E.64 R4, [R8.64] ;  /* 0x0000000608040981 */ /* 0x000ee8000c1e1b00 */
[----:B------:R-:W0:Y:S04]  /*00d0*/  S2R R19, SR_TID.X ;  /* 0x0000000000137919 */ /* 0x000e280000002100 */
[----:B------:R-:W0:Y:S02]  /*00e0*/  S2R R18, SR_CTAID.X ;  /* 0x0000000000127919 */ /* 0x000e240000002500 */
[----:B0-----:R-:W-:-:S04]  /*00f0*/  IMAD R73, R18, c[0x0][0x0], R19 ;  /* 0x0000000012497a24 */ /* 0x001fc800078e0213 */
[----:B------:R-:W-:Y:S01]  /*0100*/  IMAD.WIDE.U32 R6, R73, -0x326172a9, RZ ;  /* 0xcd9e8d5749067825 */ /* 0x000fe200078e00ff */
[----:B--2---:R-:W0:Y:S08]  /*0110*/  @P0 R2UR UR4, R2 ;  /* 0x00000000020403c2 */ /* 0x004e3000000e0000 */
[----:B------:R1:W2:Y:S01]  /*0120*/  @P0 R2UR UR5, R3 ;  /* 0x00000000030503c2 */ /* 0x0002a200000e0000 */
[----:B---3--:R-:W-:-:S05]  /*0130*/  @P0 IADD3 R80, P1, R4, c[0x0][0x240], RZ ;  /* 0x0000900004500a10 */ /* 0x008fca0007f3e0ff */
[----:B------:R-:W-:Y:S01]  /*0140*/  @P0 IMAD.X R81, RZ, RZ, R5, P1 ;  /* 0x000000ffff510224 */ /* 0x000fe200008e0605 */
[----:B------:R-:W-:-:S04]  /*0150*/  ISETP.NE.U32.AND P0, PT, RZ, c[0x0][0x218], PT ;  /* 0x00008600ff007a0c */ /* 0x000fc80003f05070 */
[--C-:B------:R-:W-:Y:S02]  /*0160*/  SHF.R.U64 R72, R80, 0x2, R81.reuse ;  /* 0x0000000250487819 */ /* 0x100fe40000001251 */
[----:B------:R-:W-:Y:S02]  /*0170*/  SHF.R.U32.HI R71, RZ, 0x2, R81 ;  /* 0x00000002ff477819 */ /* 0x000fe40000011651 */
[----:B------:R-:W-:Y:S01]  /*0180*/  ISETP.NE.AND.EX P0, PT, RZ, c[0x0][0x21c], PT, P0 ;  /* 0x00008700ff007a0c */ /* 0x000fe20003f05300 */
        /* <DEDUP_REMOVED lines=8> */
[----:B------:R-:W-:Y:S01]  /*0210*/  IMAD.SHL.U32 R0, R19, 0x10, RZ ;  /* 0x0000001013007824 */ /* 0x000fe200078e00ff */
[----:B------:R-:W-:-:S02]  /*0220*/  UIADD3 UR12, UR5, 0x76cf5d0a, URZ ;  /* 0x76cf5d0a050c7890 */ /* 0x000fc4000fffe03f */
[----:B------:R-:W-:Y:S01]  /*0230*/  IMAD.WIDE.U32 R8, R8, -0x326172a9, RZ ;  /* 0xcd9e8d5708087825 */ /* 0x000fe200078e00ff */
[----:B------:R-:W-:Y:S01]  /*0240*/  UIADD3 UR14, UR5, 0x32370b8f, URZ ;  /* 0x32370b8f050e7890 */ /* 0x000fe2000fffe03f */
[----:B------:R-:W-:Y:S02]  /*0250*/  LOP3.LUT R10, R3, UR10, R4, 0x96, !PT ;  /* 0x0000000a030a7c12 */ /* 0x000fe4000f8e9604 */
[----:B------:R-:W-:Y:S02]  /*0260*/  LOP3.LUT R0, R0, 0x7f0, RZ, 0xc0, !PT ;  /* 0x000007f000007812 */ /* 0x000fe400078ec0ff */
[----:B------:R-:W-:Y:S01]  /*0270*/  LOP3.LUT R4, R9, UR9, R6, 0x96, !PT ;  /* 0x0000000909047c12 */ /* 0x000fe2000f8e9606 */
[----:B------:R-:W-:Y:S01]  /*0280*/  IMAD.WIDE.U32 R10, R10, -0x326172a9, RZ ;  /* 0xcd9e8d570a0a7825 */ /* 0x000fe200078e00ff */
[----:B------:R-:W-:-:S03]  /*0290*/  IADD3 R44, P1, R0, c[0x0][0x218], RZ ;  /* 0x00008600002c7a10 */ /* 0x000fc60007f3e0ff */
[----:B------:R-:W-:Y:S01]  /*02a0*/  IMAD.WIDE.U32 R4, R4, -0x2daee0ad, RZ ;  /* 0xd2511f5304047825 */ /* 0x000fe200078e00ff */
[----:B------:R-:W-:Y:S02]  /*02b0*/  LOP3.LUT R3, R11, UR11, R8, 0x96, !PT ;  /* 0x0000000b0b037c12 */ /* 0x000fe4000f8e9608 */
[----:B------:R-:W-:Y:S02]  /*02c0*/  IADD3.X R45, RZ, c[0x0][0x21c], RZ, P1, !PT ;  /* 0x00008700ff2d7a10 */ /* 0x000fe40000ffe4ff */
[----:B------:R-:W-:Y:S01]  /*02d0*/  LOP3.LUT R8, R5, UR12, R2, 0x96, !PT ;  /* 0x0000000c05087c12 */ /* 0x000fe2000f8e9602 */
[----:B------:R-:W-:Y:S02]  /*02e0*/  IMAD.WIDE.U32 R2, R3, -0x2daee0ad, RZ ;  /* 0xd2511f5303027825 */ /* 0x000fe400078e00ff */
[----:B------:R0:W5:Y:S02]  /*02f0*/  @P0 LDG.E.128 R20, [R44.64+0x800] ;  /* 0x000800062c140981 */ /* 0x000164000c1e1d00 */
[----:B------:R-:W-:Y:S01]  /*0300*/  IMAD.WIDE.U32 R8, R8, -0x326172a9, RZ ;  /* 0xcd9e8d5708087825 */ /* 0x000fe200078e00ff */
[----:B------:R-:W-:Y:S01]  /*0310*/  LOP3.LUT R12, R3, UR14, R4, 0x96, !PT ;  /* 0x0000000e030c7c12 */ /* 0x000fe2000f8e9604 */
[----:B------:R0:W5:Y:S04]  /*0320*/  @P0 LDG.E.128 R40, [R44.64+0x1000] ;  /* 0x001000062c280981 */ /* 0x000168000c1e1d00 */
[----:B------:R0:W5:Y:S01]  /*0330*/  @P0 LDG.E.128 R4, [R44.64] ;  /* 0x000000062c040981 */ /* 0x000162000c1e1d00 */
[----:B------:R-:W-:Y:S01]  /*0340*/  LOP3.LUT R10, R9, UR13, R10, 0x96, !PT ;  /* 0x0000000d090a7c12 */ /* 0x000fe2000f8e960a */
[----:B------:R-:W-:Y:S01]  /*0350*/  UIADD3 UR15, UR4, 0x78dde6e4, URZ ;  /* 0x78dde6e4040f7890 */ /* 0x000fe2000fffe03f */
[----:B------:R-:W-:Y:S01]  /*0360*/  IMAD.WIDE.U32 R12, R12, -0x326172a9, RZ ;  /* 0xcd9e8d570c0c7825 */ /* 0x000fe200078e00ff */
[----:B------:R-:W-:-:S02]  /*0370*/  UIADD3 UR16, UR5, -0x126145ec, URZ ;  /* 0xed9eba1405107890 */ /* 0x000fc4000fffe03f */
[----:B------:R-:W-:Y:S01]  /*0380*/  UIADD3 UR17, UR4, 0x1715609d, URZ ;  /* 0x1715609d04117890 */ /* 0x000fe2000fffe03f */
[----:B------:R-:W-:Y:S01]  /*0390*/  IMAD.WIDE.U32 R10, R10, -0x2daee0ad, RZ ;  /* 0xd2511f530a0a7825 */ /* 0x000fe200078e00ff */
[----:B------:R-:W-:Y:S01]  /*03a0*/  LOP3.LUT R3, R13, UR15, R8, 0x96, !PT ;  /* 0x0000000f0d037c12 */ /* 0x000fe2000f8e9608 */
[----:B0-----:R-:W5:Y:S03]  /*03b0*/  @P0 LDG.E.128 R44, [R44.64+0x1800] ;  /* 0x001800062c2c0981 */ /* 0x001f66000c1e1d00 */
[----:B------:R-:W-:Y:S01]  /*03c0*/  LOP3.LUT R8, R11, UR16, R2, 0x96, !PT ;  /* 0x000000100b087c12 */ /* 0x000fe2000f8e9602 */
[----:B------:R-:W-:Y:S01]  /*03d0*/  UIADD3 UR18, UR5, -0x56f99767, URZ ;  /* 0xa906689905127890 */ /* 0x000fe2000fffe03f */
[----:B------:R-:W-:-:S04]  /*03e0*/  IMAD.WIDE.U32 R2, R3, -0x2daee0ad, RZ ;  /* 0xd2511f5303027825 */ /* 0x000fc800078e00ff */
[----:B------:R-:W-:Y:S01]  /*03f0*/  IMAD.WIDE.U32 R8, R8, -0x326172a9, RZ ;  /* 0xcd9e8d5708087825 */ /* 0x000fe200078e00ff */
[----:B------:R-:W-:-:S04]  /*0400*/  LOP3.LUT R13, R3, UR18, R10, 0x96, !PT ;  /* 0x00000012030d7c12 */ /* 0x000fc8000f8e960a */
[----:B------:R-:W-:Y:S01]  /*0410*/  LOP3.LUT R10, R9, UR17, R12, 0x96, !PT ;  /* 0x00000011090a7c12 */ /* 0x000fe2000f8e960c */
[----:B------:R-:W-:Y:S01]  /*0420*/  UIADD3 UR19, UR4, -0x4ab325aa, URZ ;  /* 0xb54cda5604137890 */ /* 0x000fe2000fffe03f */
[----:B------:R-:W-:Y:S01]  /*0430*/  IMAD.WIDE.U32 R12, R13, -0x326172a9, RZ ;  /* 0xcd9e8d570d0c7825 */ /* 0x000fe200078e00ff */
[----:B------:R-:W-:-:S03]  /*0440*/  UIADD3 UR20, UR5, 0x646e171e, URZ ;  /* 0x646e171e05147890 */ /* 0x000fc6000fffe03f */
[----:B------:R-:W-:Y:S01]  /*0450*/  IMAD.WIDE.U32 R10, R10, -0x2daee0ad, RZ ;  /* 0xd2511f530a0a7825 */ /* 0x000fe200078e00ff */
[----:B------:R-:W-:Y:S02]  /*0460*/  LOP3.LUT R8, R13, UR19, R8, 0x96, !PT ;  /* 0x000000130d087c12 */ /* 0x000fe4000f8e9608 */
[----:B------:R-:W-:Y:S02]  /*0470*/  LEA.HI R18, R19, R18, RZ, 0x19 ;  /* 0x0000001213127211 */ /* 0x000fe400078fc8ff */
[----:B------:R-:W-:Y:S01]  /*0480*/  LOP3.LUT R14, R11, UR20, R2, 0x96, !PT ;  /* 0x000000140b0e7c12 */ /* 0x000fe2000f8e9602 */
[----:B------:R-:W-:Y:S01]  /*0490*/  UIADD3 UR21, UR4, 0x5384540f, URZ ;  /* 0x5384540f04157890 */ /* 0x000fe2000fffe03f */
[----:B------:R-:W-:Y:S01]  /*04a0*/  IMAD.WIDE.U32 R8, R8, -0x2daee0ad, RZ ;  /* 0xd2511f5308087825 */ /* 0x000fe200078e00ff */
[----:B------:R-:W-:Y:S01]  /*04b0*/  UIADD3 UR22, UR5, 0x1fd5c5a3, URZ ;  /* 0x1fd5c5a305167890 */ /* 0x000fe2000fffe03f */
[----:B------:R-:W-:Y:S02]  /*04c0*/  ISETP.GE.AND P1, PT, R18, c[0x0][0x164], PT ;  /* 0x0000590012007a0c */ /* 0x000fe40003f26270 */
[----:B------:R-:W-:-:S03]  /*04d0*/  IMAD.WIDE.U32 R14, R14, -0x326172a9, RZ ;  /* 0xcd9e8d570e0e7825 */ /* 0x000fc600078e00ff */
[----:B------:R-:W-:Y:S02]  /*04e0*/  LOP3.LUT R63, R9, UR22, R10, 0x96, !PT ;  /* 0x00000016093f7c12 */ /* 0x000fe4000f8e960a */
[----:B------:R-:W-:Y:S01]  /*04f0*/  LOP3.LUT R64, R15, UR21, R12, 0x96, !PT ;  /* 0x000000150f407c12 */ /* 0x000fe2000f8e960c */
[----:B------:R-:W-:Y:S01]  /*0500*/  UIADD3 UR23, UR4, -0xe443238, URZ ;  /* 0xf1bbcdc804177890 */ /* 0x000fe2000fffe03f */
[----:B------:R-:W-:Y:S01]  /*0510*/  IADD3 R2, P2, R0, c[0x0][0x1b0], RZ ;  /* 0x00006c0000027a10 */ /* 0x000fe20007f5e0ff */
[----:B------:R-:W-:Y:S01]  /*0520*/  UIADD3 UR24, UR5, -0x24c28bd8, URZ ;  /* 0xdb3d742805187890 */ /* 0x000fe2000fffe03f */
[----:B------:R-:W-:-:S04]  /*0530*/  IMAD.HI.U32 R11, R63, -0x326172a9, RZ ;  /* 0xcd9e8d573f0b7827 */ /* 0x000fc800078e00ff */
[----:B------:R-:W-:Y:S01]  /*0540*/  IMAD.HI.U32 R9, R64, -0x2daee0ad, RZ ;  /* 0xd2511f5340097827 */ /* 0x000fe200078e00ff */
[----:B------:R-:W-:-:S03]  /*0550*/  LOP3.LUT R69, R11, UR23, R14, 0x96, !PT ;  /* 0x000000170b457c12 */ /* 0x000fc6000f8e960e */
[----:B------:R-:W-:Y:S01]  /*0560*/  IMAD.X R3, RZ, RZ, c[0x0][0x1b4], P2 ;  /* 0x00006d00ff037624 */ /* 0x000fe200010e06ff */
[----:B------:R-:W-:Y:S01]  /*0570*/  LOP3.LUT R70, R9, UR24, R8, 0x96, !PT ;  /* 0x0000001809467c12 */ /* 0x000fe2000f8e9608 */
[----:B------:R-:W-:Y:S06]  /*0580*/  @P1 EXIT ;  /* 0x000000000000194d */ /* 0x000fec0003800000 */
[----:B-----5:R-:W-:Y:S01]  /*0590*/  @!P0 CS2R R6, SRZ ;  /* 0x0000000000068805 */ /* 0x020fe2000001ff00 */
[----:B------:R-:W-:Y:S01]  /*05a0*/  @!P0 CS2R R20, SRZ ;  /* 0x0000000000148805 */ /* 0x000fe2000001ff00 */
[----:B------:R-:W-:Y:S01]  /*05b0*/  @!P0 CS2R R22, SRZ ;  /* 0x0000000000168805 */ /* 0x000fe2000001ff00 */
[----:B------:R-:W-:Y:S01]  /*05c0*/  @!P0 CS2R R40, SRZ ;  /* 0x0000000000288805 */ /* 0x000fe2000001ff00 */
[----:B------:R0:W5:Y:S01]  /*05d0*/  LDG.E.128 R36, [R2.64] ;  /* 0x0000000602247981 */ /* 0x000162000c1e1d00 */
[----:B------:R-:W-:Y:S01]  /*05e0*/  @!P0 CS2R R4, SRZ ;  /* 0x0000000000048805 */ /* 0x000fe2000001ff00 */
[--C-:B------:R-:W-:Y:S02]  /*05f0*/  PRMT R13, RZ, 0x5410, R6.reuse ;  /* 0x00005410ff0d7816 */ /* 0x100fe40000000006 */
[----:B------:R0:W5:Y:S01]  /*0600*/  LDG.E.128 R32, [R2.64+0x800] ;  /* 0x0008000602207981 */ /* 0x000162000c1e1d00 */
[----:B------:R-:W-:-:S02]  /*0610*/  PRMT R12, RZ, 0x7610, R6 ;  /* 0x00007610ff0c7816 */ /* 0x000fc40000000006 */
[--C-:B------:R-:W-:Y:S01]  /*0620*/  PRMT R11, RZ, 0x5410, R7.reuse ;  /* 0x00005410ff0b7816 */ /* 0x100fe20000000007 */
[----:B------:R0:W5:Y:S01]  /*0630*/  LDG.E.128 R28, [R2.64+0x1000] ;  /* 0x00100006021c7981 */ /* 0x000162000c1e1d00 */
[----:B------:R-:W-:Y:S01]  /*0640*/  PRMT R10, RZ, 0x7610, R7 ;  /* 0x00007610ff0a7816 */ /* 0x000fe20000000007 */
[----:B------:R-:W-:Y:S01]  /*0650*/  @!P0 CS2R R42, SRZ ;  /* 0x00000000002a8805 */ /* 0x000fe2000001ff00 */
[--C-:B------:R-:W-:Y:S01]  /*0660*/  PRMT R9, RZ, 0x5410, R20.reuse ;  /* 0x00005410ff097816 */ /* 0x100fe20000000014 */
[----:B------:R0:W5:Y:S01]  /*0670*/  LDG.E.128 R24, [R2.64+0x1800] ;  /* 0x0018000602187981 */ /* 0x000162000c1e1d00 */
[----:B------:R-:W-:Y:S01]  /*0680*/  PRMT R8, RZ, 0x7610, R20 ;  /* 0x00007610ff087816 */ /* 0x000fe20000000014 */
[----:B------:R-:W-:Y:S01]  /*0690*/  UIADD3 UR25, UR4, -0x700cb87f, URZ ;  /* 0x8ff3478104197890 */ /* 0x000fe2000fffe03f */
[--C-:B------:R-:W-:Y:S01]  /*06a0*/  PRMT R7, RZ, 0x5410, R21.reuse ;  /* 0x00005410ff077816 */ /* 0x100fe20000000015 */
[----:B------:R-:W-:Y:S01]  /*06b0*/  UIADD3 UR26, UR5, -0x695add53, URZ ;  /* 0x96a522ad051a7890 */ /* 0x000fe2000fffe03f */
[----:B------:R-:W-:Y:S01]  /*06c0*/  PRMT R6, RZ, 0x7610, R21 ;  /* 0x00007610ff067816 */ /* 0x000fe20000000015 */
[----:B------:R-:W-:Y:S01]  /*06d0*/  @!P0 CS2R R44, SRZ ;  /* 0x00000000002c8805 */ /* 0x000fe2000001ff00 */
[--C-:B------:R-:W-:Y:S01]  /*06e0*/  PRMT R0, RZ, 0x5410, R40.reuse ;  /* 0x00005410ff007816 */ /* 0x100fe20000000028 */
[----:B------:R-:W-:Y:S01]  /*06f0*/  @!P0 CS2R R46, SRZ ;  /* 0x00000000002e8805 */ /* 0x000fe2000001ff00 */
[----:B------:R-:W-:Y:S01]  /*0700*/  PRMT R20, RZ, 0x7610, R40 ;  /* 0x00007610ff147816 */ /* 0x000fe20000000028 */
[----:B------:R-:W-:Y:S01]  /*0710*/  IMAD R63, R63, -0x326172a9, RZ ;  /* 0xcd9e8d573f3f7824 */ /* 0x000fe200078e02ff */
[--C-:B0-----:R-:W-:Y:S01]  /*0720*/  PRMT R3, RZ, 0x5410, R23.reuse ;  /* 0x00005410ff037816 */ /* 0x101fe20000000017 */
[----:B------:R-:W-:Y:S01]  /*0730*/  IMAD.HI.U32 R40, R70, -0x326172a9, RZ ;  /* 0xcd9e8d5746287827 */ /* 0x000fe200078e00ff */
[----:B------:R-:W-:Y:S01]  /*0740*/  PRMT R2, RZ, 0x7610, R23 ;  /* 0x00007610ff027816 */ /* 0x000fe20000000017 */
[----:B------:R-:W-:Y:S01]  /*0750*/  ULDC.U8 UR8, c[0x0][0x1f0] ;  /* 0x00007c0000087ab9 */ /* 0x000fe20000000000 */
[--C-:B------:R-:W-:Y:S01]  /*0760*/  PRMT R21, RZ, 0x5410, R41.reuse ;  /* 0x00005410ff157816 */ /* 0x100fe20000000029 */
[----:B------:R-:W-:Y:S01]  /*0770*/  IMAD R64, R64, -0x2daee0ad, RZ ;  /* 0xd2511f5340407824 */ /* 0x000fe200078e02ff */
[----:B------:R-:W-:Y:S01]  /*0780*/  PRMT R23, RZ, 0x7610, R41 ;  /* 0x00007610ff177816 */ /* 0x000fe20000000029 */
[----:B------:R-:W-:Y:S01]  /*0790*/  IMAD.HI.U32 R41, R69, -0x2daee0ad, RZ ;  /* 0xd2511f5345297827 */ /* 0x000fe200078e00ff */
[----:B------:R-:W-:-:S02]  /*07a0*/  PRMT R17, RZ, 0x5410, R4 ;  /* 0x00005410ff117816 */ /* 0x000fc40000000004 */
[----:B------:R-:W-:Y:S01]  /*07b0*/  PRMT R16, RZ, 0x7610, R4 ;  /* 0x00007610ff107816 */ /* 0x000fe20000000004 */
[----:B------:R-:W-:Y:S01]  /*07c0*/  IMAD.MOV.U32 R67, RZ, RZ, 0x1 ;  /* 0x00000001ff437424 */ /* 0x000fe200078e00ff */
[--C-:B------:R-:W-:Y:S01]  /*07d0*/  PRMT R15, RZ, 0x5410, R5.reuse ;  /* 0x00005410ff0f7816 */ /* 0x100fe20000000005 */
[----:B------:R-:W-:Y:S01]  /*07e0*/  IMAD R70, R70, -0x326172a9, RZ ;  /* 0xcd9e8d5746467824 */ /* 0x000fe200078e02ff */
[----:B------:R-:W-:Y:S01]  /*07f0*/  PRMT R14, RZ, 0x7610, R5 ;  /* 0x00007610ff0e7816 */ /* 0x000fe20000000005 */
[----:B------:R-:W-:Y:S01]  /*0800*/  IMAD R69, R69, -0x2daee0ad, RZ ;  /* 0xd2511f5345457824 */ /* 0x000fe200078e02ff */
[--C-:B------:R-:W-:Y:S01]  /*0810*/  PRMT R5, RZ, 0x5410, R22.reuse ;  /* 0x00005410ff057816 */ /* 0x100fe20000000016 */
[----:B------:R-:W-:Y:S01]  /*0820*/  IMAD.MOV.U32 R68, RZ, RZ, RZ ;  /* 0x000000ffff447224 */ /* 0x000fe200078e00ff */
        /* <DEDUP_REMOVED lines=9> */
[----:B------:R-:W-:Y:S02]  /*08c0*/  LOP3.LUT R80, R80, 0x3, RZ, 0xc0, !PT ;  /* 0x0000000350507812 */ /* 0x000fe400078ec0ff */
[--C-:B------:R-:W-:Y:S02]  /*08d0*/  PRMT R66, RZ, 0x5410, R45.reuse ;  /* 0x00005410ff427816 */ /* 0x100fe4000000002d */
[----:B------:R-:W-:Y:S02]  /*08e0*/  PRMT R75, RZ, 0x7610, R45 ;  /* 0x00007610ff4b7816 */ /* 0x000fe4000000002d */
[--C-:B------:R-:W-:Y:S02]  /*08f0*/  PRMT R76, RZ, 0x5410, R46.reuse ;  /* 0x00005410ff4c7816 */ /* 0x100fe4000000002e */
[----:B------:R-:W-:-:S02]  /*0900*/  PRMT R77, RZ, 0x7610, R46 ;  /* 0x00007610ff4d7816 */ /* 0x000fc4000000002e */
[--C-:B------:R-:W-:Y:S02]  /*0910*/  PRMT R78, RZ, 0x5410, R47.reuse ;  /* 0x00005410ff4e7816 */ /* 0x100fe4000000002f */
[----:B------:R-:W-:Y:S02]  /*0920*/  PRMT R79, RZ, 0x7610, R47 ;  /* 0x00007610ff4f7816 */ /* 0x000fe4000000002f */
.L_x_1214:
[----:B------:R-:W-:Y:S01]  /*0930*/  ISETP.NE.U32.AND P1, PT, RZ, c[0x0][0x1c0], PT ;  /* 0x00007000ff007a0c */ /* 0x000fe20003f25070 */
[----:B------:R-:W-:Y:S01]  /*0940*/  IMAD R44, R18, c[0x0][0x168], RZ ;  /* 0x00005a00122c7a24 */ /* 0x000fe200078e02ff */
[----:B------:R-:W-:Y:S01]  /*0950*/  ISETP.NE.U32.AND P0, PT, RZ, c[0x0][0x180], PT ;  /* 0x00006000ff007a0c */ /* 0x000fe20003f05070 */
[----:B------:R-:W-:Y:S01]  /*0960*/  HFMA2.MMA R88, -RZ, RZ, 0, 9.5367431640625e-07 ;  /* 0x00000010ff587435 */ /* 0x000fe200000001ff */
[----:B------:R-:W-:Y:S02]  /*0970*/  ISETP.NE.AND.EX P1, PT, RZ, c[0x0][0x1c4], PT, P1 ;  /* 0x00007100ff007a0c */ /* 0x000fe40003f25310 */
[----:B------:R-:W-:Y:S02]  /*0980*/  SHF.R.S32.HI R45, RZ, 0x1f, R44 ;  /* 0x0000001fff2d7819 */ /* 0x000fe4000001142c */
[----:B------:R-:W-:-:S02]  /*0990*/  ISETP.NE.AND.EX P0, PT, RZ, c[0x0][0x184], PT, P0 ;  /* 0x00006100ff007a0c */ /* 0x000fc40003f05300 */
[----:B------:R-:W-:Y:S02]  /*09a0*/  LEA.HI R45, R45, R44, RZ, 0x3 ;  /* 0x0000002c2d2d7211 */ /* 0x000fe400078f18ff */
[----:B------:R-:W-:-:S04]  /*09b0*/  LOP3.LUT R56, R19, 0x7f, RZ, 0xc0, !PT ;  /* 0x0000007f13387812 */ /* 0x000fc800078ec0ff */
[----:B------:R-:W-:Y:S01]  /*09c0*/  LEA.HI.SX32 R56, R45, R56, 0x1d ;  /* 0x000000382d387211 */ /* 0x000fe200078feaff */
[----:B------:R-:W-:-:S04]  /*09d0*/  @P1 IMAD.MOV.U32 R49, RZ, RZ, 0x2 ;  /* 0x00000002ff311424 */ /* 0x000fc800078e00ff */
[----:B------:R-:W-:-:S04]  /*09e0*/  @P1 IMAD.WIDE R48, R18, R49, c[0x0][0x1c0] ;  /* 0x0000700012301625 */ /* 0x000fc800078e0231 */
[CC--:B------:R-:W-:Y:S02]  /*09f0*/  IMAD.WIDE.U32 R44, R56.reuse, R88.reuse, c[0x0][0x170] ;  /* 0x00005c00382c7625 */ /* 0x0c0fe400078e0058 */
[----:B------:R-:W2:Y:S02]  /*0a00*/  @P1 LDG.E.U16 R48, [R48.64] ;  /* 0x0000000630301981 */ /* 0x000ea4000c1e1500 */
[----:B------:R-:W-:Y:S02]  /*0a10*/  @P0 IMAD.WIDE.U32 R50, R56, R88, c[0x0][0x180] ;  /* 0x0000600038320625 */ /* 0x000fe400078e0058 */
[----:B-----5:R-:W5:Y:S04]  /*0a20*/  LDG.E.128 R44, [R44.64] ;  /* 0x000000062c2c7981 */ /* 0x020f68000c1e1d00 */
[----:B------:R0:W5:Y:S01]  /*0a30*/  @P0 LDG.E.128 R40, [R50.64] ;  /* 0x0000000632280981 */ /* 0x000162000c1e1d00 */
[C---:B------:R-:W-:Y:S01]  /*0a40*/  ISETP.NE.AND P2, PT, R80.reuse, 0x1, PT ;  /* 0x000000015000780c */ /* 0x040fe20003f45270 */
[----:B------:R-:W-:Y:S01]  /*0a50*/  BSSY B0, `(.L_x_987) ;  /* 0x000000e000007945 */ /* 0x000fe20003800000 */
[----:B------:R-:W-:Y:S01]  /*0a60*/  IMAD.MOV.U32 R87, RZ, RZ, 0x3f800000 ;  /* 0x3f800000ff577424 */ /* 0x000fe200078e00ff */
[----:B------:R-:W-:-:S02]  /*0a70*/  IADD3 R52, R80, 0x1, RZ ;  /* 0x0000000150347810 */ /* 0x000fc40007ffe0ff */
[----:B--2---:R-:W-:-:S08]  /*0a80*/  @P1 PRMT R87, RZ, 0x5410, R48 ;  /* 0x00005410ff571816 */ /* 0x004fd00000000030 */
        /* <DEDUP_REMOVED lines=9> */
.L_x_988:
[----:B0-----:R-:W-:Y:S02]  /*0b20*/  MOV R57, R70 ;  /* 0x0000004600397202 */ /* 0x001fe40000000f00 */
.L_x_989:
[----:B------:R-:W-:Y:S05]  /*0b30*/  BSYNC B0 ;  /* 0x0000000000007941 */ /* 0x000fea0003800000 */
.L_x_987:
        /* <DEDUP_REMOVED lines=16> */
.L_x_993:
[----:B------:R-:W-:Y:S05]  /*0c40*/  BSYNC B1 ;  /* 0x0000000000017941 */ /* 0x000fea0003800000 */
.L_x_992:
[----:B------:R-:W-:Y:S01]  /*0c50*/  IMAD.HI.U32 R48, R73, -0x326172a9, RZ ;  /* 0xcd9e8d5749307827 */ /* 0x000fe200078e00ff */
[----:B------:R-:W-:-:S03]  /*0c60*/  LOP3.LUT R49, R49, UR5, R68, 0x96, !PT ;  /* 0x0000000531317c12 */ /* 0x000fc6000f8e9644 */
[----:B------:R-:W-:Y:S01]  /*0c70*/  IMAD R53, R73, -0x326172a9, RZ ;  /* 0xcd9e8d5749357824 */ /* 0x000fe200078e02ff */
[----:B------:R-:W-:Y:S01]  /*0c80*/  LOP3.LUT R50, R48, UR4, R71, 0x96, !PT ;  /* 0x0000000430327c12 */ /* 0x000fe2000f8e9647 */
[----:B------:R-:W-:-:S04]  /*0c90*/  IMAD.WIDE.U32 R48, R49, -0x326172a9, RZ ;  /* 0xcd9e8d5731307825 */ /* 0x000fc800078e00ff */
[----:B------:R-:W-:Y:S01]  /*0ca0*/  IMAD R55, R72, -0x2daee0ad, RZ ;  /* 0xd2511f5348377824 */ /* 0x000fe200078e02ff */
[----:B------:R-:W-:Y:S01]  /*0cb0*/  LOP3.LUT R53, R49, UR9, R53, 0x96, !PT ;  /* 0x0000000931357c12 */ /* 0x000fe2000f8e9635 */
[----:B------:R-:W-:-:S04]  /*0cc0*/  IMAD.WIDE.U32 R50, R50, -0x2daee0ad, RZ ;  /* 0xd2511f5332327825 */ /* 0x000fc800078e00ff */
[----:B------:R-:W-:Y:S01]  /*0cd0*/  IMAD.WIDE.U32 R52, R53, -0x2daee0ad, RZ ;  /* 0xd2511f5335347825 */ /* 0x000fe200078e00ff */
[----:B------:R-:W-:-:S04]  /*0ce0*/  LOP3.LUT R55, R51, UR10, R55, 0x96, !PT ;  /* 0x0000000a33377c12 */ /* 0x000fc8000f8e9637 */
[----:B------:R-:W-:Y:S01]  /*0cf0*/  LOP3.LUT R49, R53, UR12, R50, 0x96, !PT ;  /* 0x0000000c35317c12 */ /* 0x000fe2000f8e9632 */
        /* <DEDUP_REMOVED lines=31> */
[----:B------:R-:W-:Y:S01]  /*0ef0*/  IMAD.MOV.U32 R52, RZ, RZ, RZ ;  /* 0x000000ffff347224 */ /* 0x000fe200078e00ff */
[----:B------:R-:W-:Y:S02]  /*0f00*/  MOV R69, R50 ;  /* 0x0000003200457202 */ /* 0x000fe40000000f00 */
.L_x_991:
[----:B------:R-:W-:Y:S05]  /*0f10*/  BSYNC B0 ;  /* 0x0000000000007941 */ /* 0x000fea0003800000 */
.L_x_990:
[----:B------:R-:W0:Y:S01]  /*0f20*/  I2F.U32 R49, R57 ;  /* 0x0000003900317306 */ /* 0x000e220000201000 */
[----:B-----5:R-:W-:Y:S01]  /*0f30*/  PRMT R48, RZ, 0x5410, R44 ;  /* 0x00005410ff307816 */ /* 0x020fe2000000002c */
[----:B------:R-:W-:Y:S01]  /*0f40*/  IMAD.MOV.U32 R86, RZ, RZ, 0x2f800000 ;  /* 0x2f800000ff567424 */ /* 0x000fe200078e00ff */
[C---:B------:R-:W-:Y:S01]  /*0f50*/  ISETP.NE.AND P1, PT, R52.reuse, 0x1, PT ;  /* 0x000000013400780c */ /* 0x040fe20003f25270 */
[----:B------:R-:W-:Y:S01]  /*0f60*/  BSSY B0, `(.L_x_994) ;  /* 0x0000014000007945 */ /* 0x000fe20003800000 */
[----:B------:R-:W-:Y:S01]  /*0f70*/  IADD3 R50, R52, 0x1, RZ ;  /* 0x0000000134327810 */ /* 0x000fe20007ffe0ff */
[----:B------:R-:W-:-:S04]  /*0f80*/  FMUL.FTZ R48, R48, R87 ;  /* 0x0000005730307220 */ /* 0x000fc80000410000 */
[----:B------:R-:W-:Y:S02]  /*0f90*/  FMUL.FTZ R48, R48, c[0x0][0x1e8] ;  /* 0x00007a0030307a20 */ /* 0x000fe40000410000 */
[----:B0-----:R-:W-:-:S05]  /*0fa0*/  FFMA.FTZ R49, R49, R86, 1.1641532182693481445e-10 ;  /* 0x2f00000031317423 */ /* 0x001fca0000010056 */
[----:B------:R-:W-:Y:S02]  /*0fb0*/  FSETP.GTU.FTZ.AND P2, PT, R49, c[0x0][0x1e4], PT ;  /* 0x0000790031007a0b */ /* 0x000fe40003f5c000 */
[----:B------:R-:W-:Y:S02]  /*0fc0*/  @P0 PRMT R49, RZ, 0x5410, R40 ;  /* 0x00005410ff310816 */ /* 0x000fe40000000028 */
        /* <DEDUP_REMOVED lines=12> */
.L_x_995:
[----:B------:R-:W-:Y:S02]  /*1090*/  IMAD.MOV.U32 R54, RZ, RZ, R70 ;  /* 0x000000ffff367224 */ /* 0x000fe400078e0046 */
.L_x_996:
[----:B------:R-:W-:Y:S05]  /*10a0*/  BSYNC B0 ;  /* 0x0000000000007941 */ /* 0x000fea0003800000 */
.L_x_994:
        /* <DEDUP_REMOVED lines=16> */
.L_x_1000:
[----:B------:R-:W-:Y:S05]  /*11b0*/  BSYNC B1 ;  /* 0x0000000000017941 */ /* 0x000fea0003800000 */
.L_x_999:
        /* <DEDUP_REMOVED lines=39> */
[----:B------:R-:W-:Y:S02]  /*1430*/  LOP3.LUT R63, R81, UR25, R58, 0x96, !PT ;  /* 0x00000019513f7c12 */ /* 0x000fe4000f8e963a */
[----:B------:R-:W-:Y:S01]  /*1440*/  MOV R70, R80 ;  /* 0x0000005000467202 */ /* 0x000fe20000000f00 */
[----:B------:R-:W-:Y:S01]  /*1450*/  IMAD.MOV.U32 R69, RZ, RZ, R52 ;  /* 0x000000ffff457224 */ /* 0x000fe200078e0034 */
[----:B------:R-:W-:Y:S01]  /*1460*/  LOP3.LUT R64, R53, UR26, R50, 0x96, !PT ;  /* 0x0000001a35407c12 */ /* 0x000fe2000f8e9632 */
[----:B------:R-:W-:Y:S02]  /*1470*/  IMAD.MOV.U32 R50, RZ, RZ, RZ ;  /* 0x000000ffff327224 */ /* 0x000fe400078e00ff */
.L_x_998:
[----:B------:R-:W-:Y:S05]  /*1480*/  BSYNC B0 ;  /* 0x0000000000007941 */ /* 0x000fea0003800000 */
.L_x_997:
[----:B------:R-:W0:Y:S01]  /*1490*/  I2F.U32 R49, R54 ;  /* 0x0000003600317306 */ /* 0x000e220000201000 */
[----:B------:R-:W-:Y:S01]  /*14a0*/  PRMT R44, RZ, 0x7610, R44 ;  /* 0x00007610ff2c7816 */ /* 0x000fe2000000002c */
[----:B------:R-:W-:Y:S01]  /*14b0*/  BSSY B0, `(.L_x_1001) ;  /* 0x0000015000007945 */ /* 0x000fe20003800000 */
[C---:B------:R-:W-:Y:S02]  /*14c0*/  ISETP.NE.AND P1, PT, R50.reuse, 0x1, PT ;  /* 0x000000013200780c */ /* 0x040fe40003f25270 */
[----:B------:R-:W-:Y:S01]  /*14d0*/  IADD3 R51, R50, 0x1, RZ ;  /* 0x0000000132337810 */ /* 0x000fe20007ffe0ff */
[----:B------:R-:W-:-:S04]  /*14e0*/  FMUL.FTZ R44, R44, R87 ;  /* 0x000000572c2c7220 */ /* 0x000fc80000410000 */
[----:B------:R-:W-:Y:S02]  /*14f0*/  FMUL.FTZ R44, R44, c[0x0][0x1e8] ;  /* 0x00007a002c2c7a20 */ /* 0x000fe40000410000 */
[----:B0-----:R-:W-:-:S05]  /*1500*/  FFMA.FTZ R49, R49, R86, 1.1641532182693481445e-10 ;  /* 0x2f00000031317423 */ /* 0x001fca0000010056 */
[----:B------:R-:W-:-:S04]  /*1510*/  FSETP.GTU.FTZ.AND P2, PT, R49, c[0x0][0x1e4], PT ;  /* 0x0000790031007a0b */ /* 0x000fc80003f5c000 */
[----:B------:R-:W-:Y:S02]  /*1520*/  FSEL R49, R44, RZ, !P2 ;  /* 0x000000ff2c317208 */ /* 0x000fe40005000000 */
[----:B------:R-:W-:Y:S02]  /*1530*/  @P0 PRMT R44, RZ, 0x7610, R40 ;  /* 0x00007610ff2c0816 */ /* 0x000fe40000000028 */
        /* <DEDUP_REMOVED lines=11> */
.L_x_1002:
[----:B------:R-:W-:Y:S02]  /*15f0*/  IMAD.MOV.U32 R44, RZ, RZ, R70 ;  /* 0x000000ffff2c7224 */ /* 0x000fe400078e0046 */
.L_x_1003:
[----:B------:R-:W-:Y:S05]  /*1600*/  BSYNC B0 ;  /* 0x0000000000007941 */ /* 0x000fea0003800000 */
.L_x_1001:
        /* <DEDUP_REMOVED lines=16> */
.L_x_1007:
[----:B------:R-:W-:Y:S05]  /*1710*/  BSYNC B1 ;  /* 0x0000000000017941 */ /* 0x000fea0003800000 */
.L_x_1006:
        /* <DEDUP_REMOVED lines=44> */
.L_x_1005:
[----:B------:R-:W-:Y:S05]  /*19e0*/  BSYNC B0 ;  /* 0x0000000000007941 */ /* 0x000fea0003800000 */
.L_x_1004:
[----:B------:R0:W1:Y:S01]  /*19f0*/  I2F.U32 R53, R44 ;  /* 0x0000002c00357306 */ /* 0x0000620000201000 */
[C---:B------:R-:W-:Y:S01]  /*1a00*/  ISETP.NE.AND P2, PT, R51.reuse, 0x1, PT ;  /* 0x000000013300780c */ /* 0x040fe20003f45270 */
[----:B------:R-:W-:Y:S01]  /*1a10*/  BSSY B0, `(.L_x_1008) ;  /* 0x0000014000007945 */ /* 0x000fe20003800000 */
[----:B------:R-:W-:Y:S02]  /*1a20*/  IADD3 R52, R51, 0x1, RZ ;  /* 0x0000000133347810 */ /* 0x000fe40007ffe0ff */
[----:B0-----:R-:W-:-:S05]  /*1a30*/  PRMT R44, RZ, 0x5410, R45 ;  /* 0x00005410ff2c7816 */ /* 0x001fca000000002d */
[----:B------:R-:W-:Y:S02]  /*1a40*/  FMUL.FTZ R50, R44, R87 ;  /* 0x000000572c327220 */ /* 0x000fe40000410000 */
[----:B-1----:R-:W-:Y:S02]  /*1a50*/  FFMA.FTZ R53, R53, R86, 1.1641532182693481445e-10 ;  /* 0x2f00000035357423 */ /* 0x002fe40000010056 */
[----:B------:R-:W-:-:S03]  /*1a60*/  FMUL.FTZ R50, R50, c[0x0][0x1e8] ;  /* 0x00007a0032327a20 */ /* 0x000fc60000410000 */
[----:B------:R-:W-:Y:S02]  /*1a70*/  FSETP.GTU.FTZ.AND P1, PT, R53, c[0x0][0x1e4], PT ;  /* 0x0000790035007a0b */ /* 0x000fe40003f3c000 */
[----:B------:R-:W-:Y:S02]  /*1a80*/  @P0 PRMT R53, RZ, 0x5410, R41 ;  /* 0x00005410ff350816 */ /* 0x000fe40000000029 */
        /* <DEDUP_REMOVED lines=11> */
.L_x_1009:
[----:B------:R-:W-:Y:S02]  /*1b40*/  IMAD.MOV.U32 R44, RZ, RZ, R70 ;  /* 0x000000ffff2c7224 */ /* 0x000fe400078e0046 */
.L_x_1010:
[----:B------:R-:W-:Y:S05]  /*1b50*/  BSYNC B0 ;  /* 0x0000000000007941 */ /* 0x000fea0003800000 */
.L_x_1008:
        /* <DEDUP_REMOVED lines=16> */
.L_x_1014:
[----:B------:R-:W-:Y:S05]  /*1c60*/  BSYNC B1 ;  /* 0x0000000000017941 */ /* 0x000fea0003800000 */
.L_x_1013:
        /* <DEDUP_REMOVED lines=44> */
.L_x_1012:
[----:B------:R-:W-:Y:S05]  /*1f30*/  BSYNC B0 ;  /* 0x0000000000007941 */ /* 0x000fea0003800000 */
.L_x_1011:
[----:B------:R0:W1:Y:S01]  /*1f40*/  I2F.U32 R51, R44 ;  /* 0x0000002c00337306 */ /* 0x0000620000201000 */
[----:B------:R-:W-:Y:S01]  /*1f50*/  ISETP.NE.AND P3, PT, R52, 0x1, PT ;  /* 0x000000013400780c */ /* 0x000fe20003f65270 */
[----:B------:R-:W-:Y:S01]  /*1f60*/  BSSY B0, `(.L_x_1015) ;  /* 0x0000014000007945 */ /* 0x000fe20003800000 */
[----:B0-----:R-:W-:-:S05]  /*1f70*/  PRMT R44, RZ, 0x7610, R45 ;  /* 0x00007610ff2c7816 */ /* 0x001fca000000002d */
[----:B------:R-:W-:Y:S01]  /*1f80*/  FMUL.FTZ R45, R44, R87 ;  /* 0x000000572c2d7220 */ /* 0x000fe20000410000 */
[----:B------:R-:W-:Y:S01]  /*1f90*/  @P0 PRMT R44, RZ, 0x7610, R41 ;  /* 0x00007610ff2c0816 */ /* 0x000fe20000000029 */
[----:B-1----:R-:W-:Y:S02]  /*1fa0*/  FFMA.FTZ R51, R51, R86, 1.1641532182693481445e-10 ;  /* 0x2f00000033337423 */ /* 0x002fe40000010056 */
[----:B------:R-:W-:-:S03]  /*1fb0*/  FMUL.FTZ R45, R45, c[0x0][0x1e8] ;  /* 0x00007a002d2d7a20 */ /* 0x000fc60000410000 */
        /* <DEDUP_REMOVED lines=13> */
.L_x_1016:
[----:B------:R-:W-:Y:S02]  /*2090*/  IMAD.MOV.U32 R54, RZ, RZ, R70 ;  /* 0x000000ffff367224 */ /* 0x000fe400078e0046 */
.L_x_1017:
[----:B------:R-:W-:Y:S05]  /*20a0*/  BSYNC B0 ;  /* 0x0000000000007941 */ /* 0x000fea0003800000 */
.L_x_1015:
        /* <DEDUP_REMOVED lines=16> */
.L_x_1021:
[----:B------:R-:W-:Y:S05]  /*21b0*/  BSYNC B1 ;  /* 0x0000000000017941 */ /* 0x000fea0003800000 */
.L_x_1020:
        /* <DEDUP_REMOVED lines=44> */
.L_x_1019:
[----:B------:R-:W-:Y:S05]  /*2480*/  BSYNC B0 ;  /* 0x0000000000007941 */ /* 0x000fea0003800000 */
.L_x_1018:
[----:B------:R-:W0:Y:S01]  /*2490*/  I2F.U32 R53, R54 ;  /* 0x0000003600357306 */ /* 0x000e220000201000 */
[----:B------:R-:W-:Y:S01]  /*24a0*/  PRMT R44, RZ, 0x5410, R46 ;  /* 0x00005410ff2c7816 */ /* 0x000fe2000000002e */
[----:B------:R-:W-:Y:S01]  /*24b0*/  BSSY B0, `(.L_x_1022) ;  /* 0x0000014000007945 */ /* 0x000fe20003800000 */
[----:B------:R-:W-:-:S03]  /*24c0*/  ISETP.NE.AND P4, PT, R45, 0x1, PT ;  /* 0x000000012d00780c */ /* 0x000fc60003f85270 */
[----:B------:R-:W-:-:S04]  /*24d0*/  FMUL.FTZ R44, R44, R87 ;  /* 0x000000572c2c7220 */ /* 0x000fc80000410000 */
[----:B------:R-:W-:Y:S02]  /*24e0*/  FMUL.FTZ R44, R44, c[0x0][0x1e8] ;  /* 0x00007a002c2c7a20 */ /* 0x000fe40000410000 */
[----:B0-----:R-:W-:-:S05]  /*24f0*/  FFMA.FTZ R53, R53, R86, 1.1641532182693481445e-10 ;  /* 0x2f00000035357423 */ /* 0x001fca0000010056 */
[----:B------:R-:W-:Y:S02]  /*2500*/  FSETP.GTU.FTZ.AND P3, PT, R53, c[0x0][0x1e4], PT ;  /* 0x0000790035007a0b */ /* 0x000fe40003f7c000 */
[----:B------:R-:W-:Y:S02]  /*2510*/  @P0 PRMT R53, RZ, 0x5410, R42 ;  /* 0x00005410ff350816 */ /* 0x000fe4000000002a */
        /* <DEDUP_REMOVED lines=12> */
.L_x_1023:
[----:B------:R-:W-:Y:S02]  /*25e0*/  IMAD.MOV.U32 R53, RZ, RZ, R70 ;  /* 0x000000ffff357224 */ /* 0x000fe400078e0046 */
.L_x_1024:
[----:B------:R-:W-:Y:S05]  /*25f0*/  BSYNC B0 ;  /* 0x0000000000007941 */ /* 0x000fea0003800000 */
.L_x_1022:
        /* <DEDUP_REMOVED lines=16> */
.L_x_1028:
[----:B------:R-:W-:Y:S05]  /*2700*/  BSYNC B1 ;  /* 0x0000000000017941 */ /* 0x000fea0003800000 */
.L_x_1027:
        /* <DEDUP_REMOVED lines=44> */
.L_x_1026:
[----:B------:R-:W-:Y:S05]  /*29d0*/  BSYNC B0 ;  /* 0x0000000000007941 */ /* 0x000fea0003800000 */
.L_x_1025:
        /* <DEDUP_REMOVED lines=21> */
.L_x_1030:
[----:B------:R-:W-:Y:S02]  /*2b30*/  IMAD.MOV.U32 R46, RZ, RZ, R70 ;  /* 0x000000ffff2e7224 */ /* 0x000fe400078e0046 */
.L_x_1031:
[----:B------:R-:W-:Y:S05]  /*2b40*/  BSYNC B0 ;  /* 0x0000000000007941 */ /* 0x000fea0003800000 */
.L_x_1029:
        /* <DEDUP_REMOVED lines=16> */
.L_x_1035:
[----:B------:R-:W-:Y:S05]  /*2c50*/  BSYNC B1 ;  /* 0x0000000000017941 */ /* 0x000fea0003800000 */
.L_x_1034:
        /* <DEDUP_REMOVED lines=44> */
.L_x_1033:
[----:B------:R-:W-:Y:S05]  /*2f20*/  BSYNC B0 ;  /* 0x0000000000007941 */ /* 0x000fea0003800000 */
.L_x_1032:
        /* <DEDUP_REMOVED lines=21> */
.L_x_1037:
[----:B------:R-:W-:Y:S02]  /*3080*/  IMAD.MOV.U32 R46, RZ, RZ, R70 ;  /* 0x000000ffff2e7224 */ /* 0x000fe400078e0046 */
.L_x_1038:
[----:B------:R-:W-:Y:S05]  /*3090*/  BSYNC B0 ;  /* 0x0000000000007941 */ /* 0x000fea0003800000 */
.L_x_1036:
        /* <DEDUP_REMOVED lines=18> */
.L_x_1042:
[----:B------:R-:W-:Y:S05]  /*31c0*/  BSYNC B1 ;  /* 0x0000000000017941 */ /* 0x000fea0003800000 */
.L_x_1041:
        /* <DEDUP_REMOVED lines=9> */
[----:B------:R-:W-:-:S03]  /*3260*/  LOP3.LUT R58, R81, UR10, R63, 0x96, !PT ;  /* 0x0000000a513a7c12 */ /* 0x000fc6000f8e963f */
[----:B------:R-:W-:Y:S01]  /*3270*/  IMAD.MOV.U32 R84, RZ, RZ, RZ ;  /* 0x000000ffff547224 */ /* 0x000fe200078e00ff */
        /* <DEDUP_REMOVED lines=32> */
[----:B------:R-:W-:Y:S02]  /*3480*/  LOP3.LUT R64, R45, UR26, R58, 0x96, !PT ;  /* 0x0000001a2d407c12 */ /* 0x000fe4000f8e963a */
.L_x_1040:
[----:B------:R-:W-:Y:S05]  /*3490*/  BSYNC B0 ;  /* 0x0000000000007941 */ /* 0x000fea0003800000 */
.L_x_1039:
[----:B------:R0:W1:Y:S01]  /*34a0*/  I2F.U32 R45, R46 ;  /* 0x0000002e002d7306 */ /* 0x0000620000201000 */
[----:B------:R-:W-:Y:S01]  /*34b0*/  ISETP.NE.AND P6, PT, R55, RZ, PT ;  /* 0x000000ff3700720c */ /* 0x000fe20003fc5270 */
[----:B------:R-:W-:Y:S01]  /*34c0*/  IMAD.MOV.U32 R85, RZ, RZ, 0x8 ;  /* 0x00000008ff557424 */ /* 0x000fe200078e00ff */
[----:B------:R-:W-:Y:S01]  /*34d0*/  SEL R55, RZ, 0x1, P2 ;  /* 0x00000001ff377807 */ /* 0x000fe20001000000 */
[----:B------:R-:W-:Y:S01]  /*34e0*/  IMAD.WIDE.U32 R92, R56, R88, c[0x0][0x188] ;  /* 0x00006200385c7625 */ /* 0x000fe200078e0058 */
[----:B------:R-:W-:-:S02]  /*34f0*/  ISETP.NE.AND P2, PT, R57, RZ, PT ;  /* 0x000000ff3900720c */ /* 0x000fc40003f45270 */
[----:B------:R-:W-:Y:S01]  /*3500*/  PRMT R44, RZ, 0x7610, R47 ;  /* 0x00007610ff2c7816 */ /* 0x000fe2000000002f */
[----:B------:R-:W-:Y:S01]  /*3510*/  IMAD.WIDE.U32 R90, R56, R85, c[0x0][0x190] ;  /* 0x00006400385a7625 */ /* 0x000fe200078e0055 */
[----:B------:R-:W-:Y:S02]  /*3520*/  SEL R80, RZ, 0x1, P1 ;  /* 0x00000001ff507807 */ /* 0x000fe40000800000 */
[----:B------:R-:W-:Y:S01]  /*3530*/  SEL R58, RZ, 0x1, P2 ;  /* 0x00000001ff3a7807 */ /* 0x000fe20001000000 */
[----:B------:R-:W-:Y:S01]  /*3540*/  FMUL.FTZ R47, R44, R87 ;  /* 0x000000572c2f7220 */ /* 0x000fe20000410000 */
[----:B------:R-:W-:Y:S01]  /*3550*/  SEL R83, RZ, 0x10000, P5 ;  /* 0x00010000ff537807 */ /* 0x000fe20002800000 */
[----:B------:R-:W-:Y:S01]  /*3560*/  IMAD.WIDE.U32 R80, R80, 0x10000, RZ ;  /* 0x0001000050507825 */ /* 0x000fe200078e00ff */
[----:B0-----:R-:W-:Y:S02]  /*3570*/  SEL R46, RZ, 0x100, P4 ;  /* 0x00000100ff2e7807 */ /* 0x001fe40002000000 */
[----:B------:R-:W-:Y:S01]  /*3580*/  SEL R57, RZ, 0x1, P6 ;  /* 0x00000001ff397807 */ /* 0x000fe20003000000 */
[----:B-1----:R-:W-:Y:S01]  /*3590*/  FFMA.FTZ R45, R45, R86, 1.1641532182693481445e-10 ;  /* 0x2f0000002d2d7423 */ /* 0x002fe20000010056 */
[----:B------:R-:W-:Y:S01]  /*35a0*/  IADD3 R96, R56, 0x80, RZ ;  /* 0x0000008038607810 */ /* 0x000fe20007ffe0ff */
[----:B------:R-:W-:-:S03]  /*35b0*/  IMAD.WIDE.U32 R58, R58, 0x100, RZ ;  /* 0x000001003a3a7825 */ /* 0x000fc600078e00ff */
[----:B------:R-:W-:Y:S01]  /*35c0*/  FSETP.GTU.FTZ.AND P1, PT, R45, c[0x0][0x1e4], PT ;  /* 0x000079002d007a0b */ /* 0x000fe20003f3c000 */
[----:B------:R-:W-:-:S03]  /*35d0*/  IMAD.WIDE.U32 R44, R55, 0x1000000, RZ ;  /* 0x01000000372c7825 */ /* 0x000fc600078e00ff */
[----:B------:R-:W-:Y:S01]  /*35e0*/  SEL R82, RZ, 0x1000000, P1 ;  /* 0x01000000ff527807 */ /* 0x000fe20000800000 */
[----:B------:R-:W-:Y:S01]  /*35f0*/  FMUL.FTZ R47, R47, c[0x0][0x1e8] ;  /* 0x00007a002f2f7a20 */ /* 0x000fe20000410000 */
[----:B------:R-:W-:Y:S02]  /*3600*/  LOP3.LUT R58, R58, R44, R80, 0xfe, !PT ;  /* 0x0000002c3a3a7212 */ /* 0x000fe400078efe50 */
[----:B------:R-:W-:Y:S02]  /*3610*/  @P0 PRMT R44, RZ, 0x7610, R43 ;  /* 0x00007610ff2c0816 */ /* 0x000fe4000000002b */
[----:B------:R-:W-:Y:S02]  /*3620*/  FSEL R55, R47, RZ, !P1 ;  /* 0x000000ff2f377208 */ /* 0x000fe40004800000 */
[----:B------:R-:W-:Y:S01]  /*3630*/  LOP3.LUT R46, R46, R82, R83, 0xfe, !PT ;  /* 0x000000522e2e7212 */ /* 0x000fe200078efe53 */
[----:B------:R-:W-:Y:S01]  /*3640*/  IMAD.WIDE.U32 R82, R96, R88, c[0x0][0x170] ;  /* 0x00005c0060527625 */ /* 0x000fe200078e0058 */
[----:B------:R-:W-:-:S02]  /*3650*/  SEL R47, RZ, 0x1, P3 ;  /* 0x00000001ff2f7807 */ /* 0x000fc40001800000 */
[----:B------:R-:W-:Y:S01]  /*3660*/  LOP3.LUT R58, R58, R57, RZ, 0xfc, !PT ;  /* 0x000000393a3a7212 */ /* 0x000fe200078efcff */
[----:B------:R-:W-:Y:S01]  /*3670*/  @P0 FADD.FTZ R55, R55, R44 ;  /* 0x0000002c37370221 */ /* 0x000fe20000010000 */
[----:B------:R-:W-:Y:S02]  /*3680*/  LOP3.LUT R57, R45, R46, R47, 0xfe, !PT ;  /* 0x0000002e2d397212 */ /* 0x000fe400078efe2f */
[----:B------:R-:W-:Y:S02]  /*3690*/  F2FP.BF16.PACK_AB R46, R54, R52 ;  /* 0x00000034362e723e */ /* 0x000fe400000010ff */
[----:B------:R-:W-:Y:S02]  /*36a0*/  F2FP.BF16.PACK_AB R45, R51, R50 ;  /* 0x00000032332d723e */ /* 0x000fe400000010ff */
[----:B------:R-:W-:Y:S02]  /*36b0*/  F2FP.BF16.PACK_AB R44, R49, R48 ;  /* 0x00000030312c723e */ /* 0x000fe400000010ff */
[----:B------:R-:W-:-:S02]  /*36c0*/  F2FP.BF16.PACK_AB R47, R55, R53 ;  /* 0x00000035372f723e */ /* 0x000fc400000010ff */
[----:B------:R-:W-:Y:S01]  /*36d0*/  LOP3.LUT R59, R59, R57, R81, 0xfe, !PT ;  /* 0x000000393b3b7212 */ /* 0x000fe200078efe51 */
[----:B------:R-:W-:Y:S02]  /*36e0*/  @P0 IMAD.WIDE.U32 R80, R96, R88, c[0x0][0x180] ;  /* 0x0000600060500625 */ /* 0x000fe400078e0058 */
[----:B------:R0:W-:Y:S04]  /*36f0*/  STG.E.128 [R92.64], R44 ;  /* 0x0000002c5c007986 */ /* 0x0001e8000c101d06 */
[----:B------:R1:W-:Y:S04]  /*3700*/  STG.E.64 [R90.64], R58 ;  /* 0x0000003a5a007986 */ /* 0x0003e8000c101b06 */
[----:B------:R1:W5:Y:S04]  /*3710*/  @P0 LDG.E.128 R40, [R80.64] ;  /* 0x0000000650280981 */ /* 0x000368000c1e1d00 */
[----:B0-----:R1:W5:Y:S01]  /*3720*/  LDG.E.128 R44, [R82.64] ;  /* 0x00000006522c7981 */ /* 0x001362000c1e1d00 */
[C---:B------:R-:W-:Y:S01]  /*3730*/  ISETP.NE.AND P1, PT, R84.reuse, 0x1, PT ;  /* 0x000000015400780c */ /* 0x040fe20003f25270 */
[----:B------:R-:W-:Y:S01]  /*3740*/  BSSY B0, `(.L_x_1043) ;  /* 0x000000c000007945 */ /* 0x000fe20003800000 */
[----:B------:R-:W-:-:S11]  /*3750*/  IADD3 R94, R84, 0x1, RZ ;  /* 0x00000001545e7810 */ /* 0x000fd60007ffe0ff */
[----:B------:R-:W-:Y:S05]  /*3760*/  @!P1 BRA `(.L_x_1044) ;  /* 0x0000008000009947 */ /* 0x000fea0003800000 */
[----:B-1----:R-:W-:Y:S01]  /*3770*/  ISETP.NE.AND P1, PT, R84, 0x2, PT ;  /* 0x000000025400780c */ /* 0x002fe20003f25270 */
[----:B------:R-:W-:-:S12]  /*3780*/  IMAD.MOV.U32 R89, RZ, RZ, R64 ;  /* 0x000000ffff597224 */ /* 0x000fd800078e0040 */
[----:B------:R-:W-:Y:S05]  /*3790*/  @!P1 BRA `(.L_x_1045) ;  /* 0x0000006000009947 */ /* 0x000fea0003800000 */
[----:B------:R-:W-:Y:S02]  /*37a0*/  ISETP.NE.AND P1, PT, R84, 0x3, PT ;  /* 0x000000035400780c */ /* 0x000fe40003f25270 */
[----:B------:R-:W-:-:S11]  /*37b0*/  MOV R89, R63 ;  /* 0x0000003f00597202 */ /* 0x000fd60000000f00 */
[----:B------:R-:W-:Y:S05]  /*37c0*/  @P1 BRA `(.L_x_1045) ;  /* 0x0000003000001947 */ /* 0x000fea0003800000 */
[----:B------:R-:W-:Y:S01]  /*37d0*/  IMAD.MOV.U32 R89, RZ, RZ, R69 ;  /* 0x000000ffff597224 */ /* 0x000fe200078e0045 */
[----:B------:R-:W-:Y:S05]  /*37e0*/  BRA `(.L_x_1045) ;  /* 0x0000001000007947 */ /* 0x000fea0003800000 */
.L_x_1044:
[----:B-1----:R-:W-:Y:S02]  /*37f0*/  IMAD.MOV.U32 R89, RZ, RZ, R70 ;  /* 0x000000ffff597224 */ /* 0x002fe400078e0046 */
.L_x_1045:
[----:B------:R-:W-:Y:S05]  /*3800*/  BSYNC B0 ;  /* 0x0000000000007941 */ /* 0x000fea0003800000 */
.L_x_1043:
        /* <DEDUP_REMOVED lines=16> */
.L_x_1049:
[----:B------:R-:W-:Y:S05]  /*3910*/  BSYNC B1 ;  /* 0x0000000000017941 */ /* 0x000fea0003800000 */
.L_x_1048:
        /* <DEDUP_REMOVED lines=43> */
[----:B------:R-:W-:Y:S02]  /*3bd0*/  IMAD.MOV.U32 R69, RZ, RZ, R58 ;  /* 0x000000ffff457224 */ /* 0x000fe400078e003a */
.L_x_1047:
[----:B------:R-:W-:Y:S05]  /*3be0*/  BSYNC B0 ;  /* 0x0000000000007941 */ /* 0x000fea0003800000 */
.L_x_1046:
[----:B------:R-:W0:Y:S01]  /*3bf0*/  I2F.U32 R57, R89 ;  /* 0x0000005900397306 */ /* 0x000e220000201000 */
[----:B-----5:R-:W-:Y:S01]  /*3c00*/  PRMT R58, RZ, 0x5410, R44 ;  /* 0x00005410ff3a7816 */ /* 0x020fe2000000002c */
[----:B------:R-:W-:Y:S01]  /*3c10*/  BSSY B0, `(.L_x_1050) ;  /* 0x0000015000007945 */ /* 0x000fe20003800000 */
[----:B------:R-:W-:Y:S02]  /*3c20*/  ISETP.NE.AND P1, PT, R94, 0x1, PT ;  /* 0x000000015e00780c */ /* 0x000fe40003f25270 */
[----:B------:R-:W-:Y:S01]  /*3c30*/  @P0 PRMT R80, RZ, 0x5410, R40 ;  /* 0x00005410ff500816 */ /* 0x000fe20000000028 */
[----:B------:R-:W-:-:S04]  /*3c40*/  FMUL.FTZ R58, R58, R87 ;  /* 0x000000573a3a7220 */ /* 0x000fc80000410000 */
[----:B------:R-:W-:Y:S02]  /*3c50*/  FMUL.FTZ R58, R58, c[0x0][0x1e8] ;  /* 0x00007a003a3a7a20 */ /* 0x000fe40000410000 */
[----:B0-----:R-:W-:-:S05]  /*3c60*/  FFMA.FTZ R57, R57, R86, 1.1641532182693481445e-10 ;  /* 0x2f00000039397423 */ /* 0x001fca0000010056 */
[----:B------:R-:W-:-:S04]  /*3c70*/  FSETP.GTU.FTZ.AND P2, PT, R57, c[0x0][0x1e4], PT ;  /* 0x0000790039007a0b */ /* 0x000fc80003f5c000 */
[----:B------:R-:W-:Y:S02]  /*3c80*/  FSEL R57, R58, RZ, !P2 ;  /* 0x000000ff3a397208 */ /* 0x000fe40005000000 */
[----:B------:R-:W-:Y:S02]  /*3c90*/  P2R R84, PR, RZ, 0x4 ;  /* 0x00000004ff547803 */ /* 0x000fe40000000000 */
[----:B------:R-:W-:Y:S01]  /*3ca0*/  IADD3 R58, R94, 0x1, RZ ;  /* 0x000000015e3a7810 */ /* 0x000fe20007ffe0ff */
[----:B------:R-:W-:Y:S01]  /*3cb0*/  @P0 FADD.FTZ R57, R80, R57 ;  /* 0x0000003950390221 */ /* 0x000fe20000010000 */
        /* <DEDUP_REMOVED lines=9> */
.L_x_1051:
[----:B------:R-:W-:Y:S02]  /*3d50*/  IMAD.MOV.U32 R89, RZ, RZ, R70 ;  /* 0x000000ffff597224 */ /* 0x000fe400078e0046 */
.L_x_1052:
[----:B------:R-:W-:Y:S05]  /*3d60*/  BSYNC B0 ;  /* 0x0000000000007941 */ /* 0x000fea0003800000 */
.L_x_1050:
        /* <DEDUP_REMOVED lines=16> */
.L_x_1056:
[----:B------:R-:W-:Y:S05]  /*3e70*/  BSYNC B1 ;  /* 0x0000000000017941 */ /* 0x000fea0003800000 */
.L_x_1055:
        /* <DEDUP_REMOVED lines=43> */
[----:B------:R-:W-:Y:S02]  /*4130*/  IMAD.MOV.U32 R58, RZ, RZ, RZ ;  /* 0x000000ffff3a7224 */ /* 0x000fe400078e00ff */
.L_x_1054:
[----:B------:R-:W-:Y:S05]  /*4140*/  BSYNC B0 ;  /* 0x0000000000007941 */ /* 0x000fea0003800000 */
.L_x_1053:
        /* <DEDUP_REMOVED lines=10> */
[----:B------:R-:W-:Y:S02]  /*41f0*/  FSEL R90, R44, RZ, !P2 ;  /* 0x000000ff2c5a7208 */ /* 0x000fe40005000000 */
[----:B------:R-:W-:-:S03]  /*4200*/  P2R R95, PR, RZ, 0x4 ;  /* 0x00000004ff5f7803 */ /* 0x000fc60000000000 */
        /* <DEDUP_REMOVED lines=10> */
.L_x_1058:
[----:B------:R-:W-:Y:S02]  /*42b0*/  IMAD.MOV.U32 R44, RZ, RZ, R70 ;  /* 0x000000ffff2c7224 */ /* 0x000fe400078e0046 */
.L_x_1059:
[----:B------:R-:W-:Y:S05]  /*42c0*/  BSYNC B0 ;  /* 0x0000000000007941 */ /* 0x000fea0003800000 */
.L_x_1057:
        /* <DEDUP_REMOVED lines=16> */
.L_x_1063:
[----:B------:R-:W-:Y:S05]  /*43d0*/  BSYNC B1 ;  /* 0x0000000000017941 */ /* 0x000fea0003800000 */
.L_x_1062:
        /* <DEDUP_REMOVED lines=44> */
.L_x_1061:
[----:B------:R-:W-:Y:S05]  /*46a0*/  BSYNC B0 ;  /* 0x0000000000007941 */ /* 0x000fea0003800000 */
.L_x_1060:
        /* <DEDUP_REMOVED lines=21> */
.L_x_1065:
[----:B------:R-:W-:Y:S02]  /*4800*/  IMAD.MOV.U32 R44, RZ, RZ, R70 ;  /* 0x000000ffff2c7224 */ /* 0x000fe400078e0046 */
.L_x_1066:
[----:B------:R-:W-:Y:S05]  /*4810*/  BSYNC B0 ;  /* 0x0000000000007941 */ /* 0x000fea0003800000 */
.L_x_1064:
        /* <DEDUP_REMOVED lines=16> */
.L_x_1070:
[----:B------:R-:W-:Y:S05]  /*4920*/  BSYNC B1 ;  /* 0x0000000000017941 */ /* 0x000fea0003800000 */
.L_x_1069:
        /* <DEDUP_REMOVED lines=44> */
.L_x_1068:
[----:B------:R-:W-:Y:S05]  /*4bf0*/  BSYNC B0 ;  /* 0x0000000000007941 */ /* 0x000fea0003800000 */
.L_x_1067:
        /* <DEDUP_REMOVED lines=21> */
.L_x_1072:
[----:B------:R-:W-:Y:S02]  /*4d50*/  IMAD.MOV.U32 R93, RZ, RZ, R70 ;  /* 0x000000ffff5d7224 */ /* 0x000fe400078e0046 */
.L_x_1073:
[----:B------:R-:W-:Y:S05]  /*4d60*/  BSYNC B0 ;  /* 0x0000000000007941 */ /* 0x000fea0003800000 */
.L_x_1071:
        /* <DEDUP_REMOVED lines=16> */
.L_x_1077:
[----:B------:R-:W-:Y:S05]  /*4e70*/  BSYNC B1 ;  /* 0x0000000000017941 */ /* 0x000fea0003800000 */
.L_x_1076:
        /* <DEDUP_REMOVED lines=44> */
.L_x_1075:
[----:B------:R-:W-:Y:S05]  /*5140*/  BSYNC B0 ;  /* 0x0000000000007941 */ /* 0x000fea0003800000 */
.L_x_1074:
        /* <DEDUP_REMOVED lines=21> */
.L_x_1079:
[----:B------:R-:W-:Y:S02]  /*52a0*/  IMAD.MOV.U32 R93, RZ, RZ, R70 ;  /* 0x000000ffff5d7224 */ /* 0x000fe400078e0046 */
.L_x_1080:
[----:B------:R-:W-:Y:S05]  /*52b0*/  BSYNC B0 ;  /* 0x0000000000007941 */ /* 0x000fea0003800000 */
.L_x_1078:
        /* <DEDUP_REMOVED lines=16> */
.L_x_1084:
[----:B------:R-:W-:Y:S05]  /*53c0*/  BSYNC B1 ;  /* 0x0000000000017941 */ /* 0x000fea0003800000 */
.L_x_1083:
        /* <DEDUP_REMOVED lines=44> */
.L_x_1082:
[----:B------:R-:W-:Y:S05]  /*5690*/  BSYNC B0 ;  /* 0x0000000000007941 */ /* 0x000fea0003800000 */
.L_x_1081:
        /* <DEDUP_REMOVED lines=21> */
.L_x_1086:
[----:B------:R-:W-:Y:S02]  /*57f0*/  IMAD.MOV.U32 R46, RZ, RZ, R70 ;  /* 0x000000ffff2e7224 */ /* 0x000fe400078e0046 */
.L_x_1087:
[----:B------:R-:W-:Y:S05]  /*5800*/  BSYNC B0 ;  /* 0x0000000000007941 */ /* 0x000fea0003800000 */
.L_x_1085:
        /* <DEDUP_REMOVED lines=16> */
.L_x_1091:
[----:B------:R-:W-:Y:S05]  /*5910*/  BSYNC B1 ;  /* 0x0000000000017941 */ /* 0x000fea0003800000 */
.L_x_1090:
        /* <DEDUP_REMOVED lines=44> */
.L_x_1089:
[----:B------:R-:W-:Y:S05]  /*5be0*/  BSYNC B0 ;  /* 0x0000000000007941 */ /* 0x000fea0003800000 */
.L_x_1088:
        /* <DEDUP_REMOVED lines=21> */
.L_x_1093:
[----:B------:R-:W-:Y:S02]  /*5d40*/  IMAD.MOV.U32 R46, RZ, RZ, R70 ;  /* 0x000000ffff2e7224 */ /* 0x000fe400078e0046 */
.L_x_1094:
[----:B------:R-:W-:Y:S05]  /*5d50*/  BSYNC B0 ;  /* 0x0000000000007941 */ /* 0x000fea0003800000 */
.L_x_1092:
        /* <DEDUP_REMOVED lines=16> */
[----:B------:R-:W-:-:S04]  /*5e60*/  ISETP.NE.AND P0, PT, R44, RZ, PT ;  /* 0x000000ff2c00720c */ /* 0x000fc80003f05270 */
[----:B------:R-:W-:-:S04]  /*5e70*/  @!P6 MOV R68, R58 ;  /* 0x0000003a0044e202 */ /* 0x000fc80000000f00 */
.L_x_1098:
[----:B------:R-:W-:Y:S05]  /*5e80*/  BSYNC B1 ;  /* 0x0000000000017941 */ /* 0x000fea0003800000 */
.L_x_1097:
        /* <DEDUP_REMOVED lines=44> */
.L_x_1096:
[----:B------:R-:W-:Y:S05]  /*6150*/  BSYNC B0 ;  /* 0x0000000000007941 */ /* 0x000fea0003800000 */
.L_x_1095:
[----:B------:R0:W1:Y:S01]  /*6160*/  I2F.U32 R45, R46 ;  /* 0x0000002e002d7306 */ /* 0x0000620000201000 */
[----:B------:R-:W-:Y:S01]  /*6170*/  PRMT R44, RZ, 0x7610, R47 ;  /* 0x00007610ff2c7816 */ /* 0x000fe2000000002f */
[----:B------:R-:W-:Y:S01]  /*6180*/  IMAD.WIDE.U32 R98, R96, R88, c[0x0][0x188] ;  /* 0x0000620060627625 */ /* 0x000fe200078e0058 */
[----:B------:R-:W-:Y:S02]  /*6190*/  SEL R58, RZ, 0x1, P2 ;  /* 0x00000001ff3a7807 */ /* 0x000fe40001000000 */
[----:B------:R-:W-:Y:S01]  /*61a0*/  ISETP.NE.AND P2, PT, R95, RZ, PT ;  /* 0x000000ff5f00720c */ /* 0x000fe20003f45270 */
[----:B------:R-:W-:Y:S01]  /*61b0*/  FMUL.FTZ R47, R44, R87 ;  /* 0x000000572c2f7220 */ /* 0x000fe20000410000 */
[----:B------:R-:W-:Y:S02]  /*61c0*/  SEL R80, RZ, 0x1, P1 ;  /* 0x00000001ff507807 */ /* 0x000fe40000800000 */
[----:B------:R-:W-:Y:S01]  /*61d0*/  SEL R59, RZ, 0x1, P2 ;  /* 0x00000001ff3b7807 */ /* 0x000fe20001000000 */
[----:B------:R-:W-:Y:S01]  /*61e0*/  FMUL.FTZ R47, R47, c[0x0][0x1e8] ;  /* 0x00007a002f2f7a20 */ /* 0x000fe20000410000 */
[----:B------:R-:W-:Y:S01]  /*61f0*/  SEL R97, RZ, 0x10000, P5 ;  /* 0x00010000ff617807 */ /* 0x000fe20002800000 */
[----:B------:R-:W-:Y:S01]  /*6200*/  IMAD.WIDE.U32 R80, R80, 0x10000, RZ ;  /* 0x0001000050507825 */ /* 0x000fe200078e00ff */
[----:B0-----:R-:W-:-:S02]  /*6210*/  SEL R46, RZ, 0x100, P4 ;  /* 0x00000100ff2e7807 */ /* 0x001fc40002000000 */
[----:B------:R-:W-:Y:S01]  /*6220*/  ISETP.NE.AND P6, PT, R84, RZ, PT ;  /* 0x000000ff5400720c */ /* 0x000fe20003fc5270 */
[----:B-1----:R-:W-:Y:S01]  /*6230*/  FFMA.FTZ R45, R45, R86, 1.1641532182693481445e-10 ;  /* 0x2f0000002d2d7423 */ /* 0x002fe20000010056 */
[----:B------:R-:W-:Y:S02]  /*6240*/  IADD3 R104, R56, 0x100, RZ ;  /* 0x0000010038687810 */ /* 0x000fe40007ffe0ff */
[----:B------:R-:W-:Y:S02]  /*6250*/  SEL R83, RZ, 0x1, P6 ;  /* 0x00000001ff537807 */ /* 0x000fe40003000000 */
[----:B------:R-:W-:Y:S01]  /*6260*/  FSETP.GTU.FTZ.AND P1, PT, R45, c[0x0][0x1e4], PT ;  /* 0x000079002d007a0b */ /* 0x000fe20003f3c000 */
[----:B------:R-:W-:-:S03]  /*6270*/  IMAD.WIDE.U32 R44, R58, 0x1000000, RZ ;  /* 0x010000003a2c7825 */ /* 0x000fc600078e00ff */
[----:B------:R-:W-:Y:S01]  /*6280*/  SEL R82, RZ, 0x1000000, P1 ;  /* 0x01000000ff527807 */ /* 0x000fe20000800000 */
[----:B------:R-:W-:Y:S01]  /*6290*/  IMAD.WIDE.U32 R58, R59, 0x100, RZ ;  /* 0x000001003b3a7825 */ /* 0x000fe200078e00ff */
[----:B------:R-:W-:Y:S02]  /*62a0*/  FSEL R95, R47, RZ, !P1 ;  /* 0x000000ff2f5f7208 */ /* 0x000fe40004800000 */
[----:B------:R-:W-:Y:S01]  /*62b0*/  LOP3.LUT R47, R46, R82, R97, 0xfe, !PT ;  /* 0x000000522e2f7212 */ /* 0x000fe200078efe61 */
[----:B------:R-:W-:Y:S01]  /*62c0*/  IMAD.WIDE.U32 R96, R96, R85, c[0x0][0x190] ;  /* 0x0000640060607625 */ /* 0x000fe200078e0055 */
[----:B------:R-:W-:Y:S02]  /*62d0*/  @P0 PRMT R46, RZ, 0x7610, R43 ;  /* 0x00007610ff2e0816 */ /* 0x000fe4000000002b */
[----:B------:R-:W-:Y:S02]  /*62e0*/  LOP3.LUT R58, R58, R44, R80, 0xfe, !PT ;  /* 0x0000002c3a3a7212 */ /* 0x000fe400078efe50 */
[----:B------:R-:W-:Y:S01]  /*62f0*/  SEL R44, RZ, 0x1, P3 ;  /* 0x00000001ff2c7807 */ /* 0x000fe20001800000 */
[----:B------:R-:W-:Y:S01]  /*6300*/  @P0 FADD.FTZ R95, R46, R95 ;  /* 0x0000005f2e5f0221 */ /* 0x000fe20000010000 */
[----:B------:R-:W-:-:S02]  /*6310*/  LOP3.LUT R58, R58, R83, RZ, 0xfc, !PT ;  /* 0x000000533a3a7212 */ /* 0x000fc400078efcff */
[----:B------:R-:W-:Y:S02]  /*6320*/  LOP3.LUT R83, R45, R47, R44, 0xfe, !PT ;  /* 0x0000002f2d537212 */ /* 0x000fe400078efe2c */
[----:B------:R-:W-:Y:S02]  /*6330*/  F2FP.BF16.PACK_AB R46, R94, R91 ;  /* 0x0000005b5e2e723e */ /* 0x000fe400000010ff */
[----:B------:R-:W-:Y:S02]  /*6340*/  F2FP.BF16.PACK_AB R45, R92, R89 ;  /* 0x000000595c2d723e */ /* 0x000fe400000010ff */
[----:B------:R-:W-:Y:S02]  /*6350*/  F2FP.BF16.PACK_AB R44, R90, R57 ;  /* 0x000000395a2c723e */ /* 0x000fe400000010ff */
[----:B------:R-:W-:Y:S02]  /*6360*/  F2FP.BF16.PACK_AB R47, R95, R93 ;  /* 0x0000005d5f2f723e */ /* 0x000fe400000010ff */
[----:B------:R-:W-:Y:S01]  /*6370*/  LOP3.LUT R59, R59, R83, R81, 0xfe, !PT ;  /* 0x000000533b3b7212 */ /* 0x000fe200078efe51 */
[----:B------:R-:W-:-:S02]  /*6380*/  @P0 IMAD.WIDE.U32 R80, R104, R88, c[0x0][0x180] ;  /* 0x0000600068500625 */ /* 0x000fc400078e0058 */
[----:B------:R0:W-:Y:S02]  /*6390*/  STG.E.128 [R98.64], R44 ;  /* 0x0000002c62007986 */ /* 0x0001e4000c101d06 */
[----:B------:R-:W-:Y:S02]  /*63a0*/  IMAD.WIDE.U32 R82, R104, R88, c[0x0][0x170] ;  /* 0x00005c0068527625 */ /* 0x000fe400078e0058 */
        /* <DEDUP_REMOVED lines=15> */
.L_x_1100:
[----:B-1----:R-:W-:Y:S02]  /*64a0*/  IMAD.MOV.U32 R84, RZ, RZ, R70 ;  /* 0x000000ffff547224 */ /* 0x002fe400078e0046 */
.L_x_1101:
[----:B------:R-:W-:Y:S05]  /*64b0*/  BSYNC B0 ;  /* 0x0000000000007941 */ /* 0x000fea0003800000 */
.L_x_1099:
        /* <DEDUP_REMOVED lines=16> */
.L_x_1105:
[----:B------:R-:W-:Y:S05]  /*65c0*/  BSYNC B1 ;  /* 0x0000000000017941 */ /* 0x000fea0003800000 */
.L_x_1104:
        /* <DEDUP_REMOVED lines=44> */
.L_x_1103:
[----:B------:R-:W-:Y:S05]  /*6890*/  BSYNC B0 ;  /* 0x0000000000007941 */ /* 0x000fea0003800000 */
.L_x_1102:
[----:B------:R-:W0:Y:S01]  /*68a0*/  I2F.U32 R59, R84 ;  /* 0x00000054003b7306 */ /* 0x000e220000201000 */
[----:B-----5:R-:W-:Y:S01]  /*68b0*/  PRMT R58, RZ, 0x5410, R44 ;  /* 0x00005410ff3a7816 */ /* 0x020fe2000000002c */
        /* <DEDUP_REMOVED lines=20> */
.L_x_1107:
[----:B------:R-:W-:Y:S02]  /*6a00*/  IMAD.MOV.U32 R97, RZ, RZ, R70 ;  /* 0x000000ffff617224 */ /* 0x000fe400078e0046 */
.L_x_1108:
[----:B------:R-:W-:Y:S05]  /*6a10*/  BSYNC B0 ;  /* 0x0000000000007941 */ /* 0x000fea0003800000 */
.L_x_1106:
        /* <DEDUP_REMOVED lines=16> */
.L_x_1112:
[----:B------:R-:W-:Y:S05]  /*6b20*/  BSYNC B1 ;  /* 0x0000000000017941 */ /* 0x000fea0003800000 */
.L_x_1111:
        /* <DEDUP_REMOVED lines=44> */
.L_x_1110:
[----:B------:R-:W-:Y:S05]  /*6df0*/  BSYNC B0 ;  /* 0x0000000000007941 */ /* 0x000fea0003800000 */
.L_x_1109:
        /* <DEDUP_REMOVED lines=22> */
.L_x_1114:
[----:B------:R-:W-:Y:S02]  /*6f60*/  IMAD.MOV.U32 R44, RZ, RZ, R70 ;  /* 0x000000ffff2c7224 */ /* 0x000fe400078e0046 */
.L_x_1115:
[----:B------:R-:W-:Y:S05]  /*6f70*/  BSYNC B0 ;  /* 0x0000000000007941 */ /* 0x000fea0003800000 */
.L_x_1113:
        /* <DEDUP_REMOVED lines=16> */
.L_x_1119:
[----:B------:R-:W-:Y:S05]  /*7080*/  BSYNC B1 ;  /* 0x0000000000017941 */ /* 0x000fea0003800000 */
.L_x_1118:
        /* <DEDUP_REMOVED lines=44> */
.L_x_1117:
[----:B------:R-:W-:Y:S05]  /*7350*/  BSYNC B0 ;  /* 0x0000000000007941 */ /* 0x000fea0003800000 */
.L_x_1116:
        /* <DEDUP_REMOVED lines=21> */
.L_x_1121:
[----:B------:R-:W-:Y:S02]  /*74b0*/  IMAD.MOV.U32 R44, RZ, RZ, R70 ;  /* 0x000000ffff2c7224 */ /* 0x000fe400078e0046 */
.L_x_1122:
[----:B------:R-:W-:Y:S05]  /*74c0*/  BSYNC B0 ;  /* 0x0000000000007941 */ /* 0x000fea0003800000 */
.L_x_1120:
        /* <DEDUP_REMOVED lines=16> */
.L_x_1126:
[----:B------:R-:W-:Y:S05]  /*75d0*/  BSYNC B1 ;  /* 0x0000000000017941 */ /* 0x000fea0003800000 */
.L_x_1125:
        /* <DEDUP_REMOVED lines=44> */
.L_x_1124:
[----:B------:R-:W-:Y:S05]  /*78a0*/  BSYNC B0 ;  /* 0x0000000000007941 */ /* 0x000fea0003800000 */
.L_x_1123:
        /* <DEDUP_REMOVED lines=21> */
.L_x_1128:
[----:B------:R-:W-:Y:S02]  /*7a00*/  IMAD.MOV.U32 R99, RZ, RZ, R70 ;  /* 0x000000ffff637224 */ /* 0x000fe400078e0046 */
.L_x_1129:
[----:B------:R-:W-:Y:S05]  /*7a10*/  BSYNC B0 ;  /* 0x0000000000007941 */ /* 0x000fea0003800000 */
.L_x_1127:
        /* <DEDUP_REMOVED lines=16> */
.L_x_1133:
[----:B------:R-:W-:Y:S05]  /*7b20*/  BSYNC B1 ;  /* 0x0000000000017941 */ /* 0x000fea0003800000 */
.L_x_1132:
        /* <DEDUP_REMOVED lines=44> */
.L_x_1131:
[----:B------:R-:W-:Y:S05]  /*7df0*/  BSYNC B0 ;  /* 0x0000000000007941 */ /* 0x000fea0003800000 */
.L_x_1130:
        /* <DEDUP_REMOVED lines=21> */
.L_x_1135:
[----:B------:R-:W-:Y:S02]  /*7f50*/  IMAD.MOV.U32 R101, RZ, RZ, R70 ;  /* 0x000000ffff657224 */ /* 0x000fe400078e0046 */
.L_x_1136:
[----:B------:R-:W-:Y:S05]  /*7f60*/  BSYNC B0 ;  /* 0x0000000000007941 */ /* 0x000fea0003800000 */
.L_x_1134:
        /* <DEDUP_REMOVED lines=16> */
.L_x_1140:
[----:B------:R-:W-:Y:S05]  /*8070*/  BSYNC B1 ;  /* 0x0000000000017941 */ /* 0x000fea0003800000 */
.L_x_1139:
        /* <DEDUP_REMOVED lines=44> */
.L_x_1138:
[----:B------:R-:W-:Y:S05]  /*8340*/  BSYNC B0 ;  /* 0x0000000000007941 */ /* 0x000fea0003800000 */
.L_x_1137:
        /* <DEDUP_REMOVED lines=21> */
.L_x_1142:
[----:B------:R-:W-:Y:S02]  /*84a0*/  IMAD.MOV.U32 R46, RZ, RZ, R70 ;  /* 0x000000ffff2e7224 */ /* 0x000fe400078e0046 */
.L_x_1143:
[----:B------:R-:W-:Y:S05]  /*84b0*/  BSYNC B0 ;  /* 0x0000000000007941 */ /* 0x000fea0003800000 */
.L_x_1141:
        /* <DEDUP_REMOVED lines=16> */
.L_x_1147:
[----:B------:R-:W-:Y:S05]  /*85c0*/  BSYNC B1 ;  /* 0x0000000000017941 */ /* 0x000fea0003800000 */
.L_x_1146:
        /* <DEDUP_REMOVED lines=44> */
.L_x_1145:
[----:B------:R-:W-:Y:S05]  /*8890*/  BSYNC B0 ;  /* 0x0000000000007941 */ /* 0x000fea0003800000 */
.L_x_1144:
        /* <DEDUP_REMOVED lines=21> */
.L_x_1149:
[----:B------:R-:W-:Y:S02]  /*89f0*/  IMAD.MOV.U32 R46, RZ, RZ, R70 ;  /* 0x000000ffff2e7224 */ /* 0x000fe400078e0046 */
.L_x_1150:
[----:B------:R-:W-:Y:S05]  /*8a00*/  BSYNC B0 ;  /* 0x0000000000007941 */ /* 0x000fea0003800000 */
.L_x_1148:
        /* <DEDUP_REMOVED lines=18> */
.L_x_1154:
[----:B------:R-:W-:Y:S05]  /*8b30*/  BSYNC B1 ;  /* 0x0000000000017941 */ /* 0x000fea0003800000 */
.L_x_1153:
        /* <DEDUP_REMOVED lines=44> */
.L_x_1152:
[----:B------:R-:W-:Y:S05]  /*8e00*/  BSYNC B0 ;  /* 0x0000000000007941 */ /* 0x000fea0003800000 */
.L_x_1151:
        /* <DEDUP_REMOVED lines=44> */
[----:B-1----:R-:W-:Y:S02]  /*90d0*/  ISETP.NE.AND P1, PT, R108, 0x2, PT ;  /* 0x000000026c00780c */ /* 0x002fe40003f25270 */
[----:B------:R-:W-:-:S11]  /*90e0*/  MOV R106, R64 ;  /* 0x00000040006a7202 */ /* 0x000fd60000000f00 */
[----:B------:R-:W-:Y:S05]  /*90f0*/  @!P1 BRA `(.L_x_1157) ;  /* 0x0000006000009947 */ /* 0x000fea0003800000 */
[----:B------:R-:W-:Y:S01]  /*9100*/  ISETP.NE.AND P1, PT, R108, 0x3, PT ;  /* 0x000000036c00780c */ /* 0x000fe20003f25270 */
[----:B------:R-:W-:-:S12]  /*9110*/  IMAD.MOV.U32 R106, RZ, RZ, R63 ;  /* 0x000000ffff6a7224 */ /* 0x000fd800078e003f */
[----:B------:R-:W-:Y:S05]  /*9120*/  @P1 BRA `(.L_x_1157) ;  /* 0x0000003000001947 */ /* 0x000fea0003800000 */
[----:B------:R-:W-:Y:S01]  /*9130*/  IMAD.MOV.U32 R106, RZ, RZ, R69 ;  /* 0x000000ffff6a7224 */ /* 0x000fe200078e0045 */
[----:B------:R-:W-:Y:S05]  /*9140*/  BRA `(.L_x_1157) ;  /* 0x0000001000007947 */ /* 0x000fea0003800000 */
.L_x_1156:
[----:B-1----:R-:W-:Y:S02]  /*9150*/  IMAD.MOV.U32 R106, RZ, RZ, R70 ;  /* 0x000000ffff6a7224 */ /* 0x002fe400078e0046 */
.L_x_1157:
[----:B------:R-:W-:Y:S05]  /*9160*/  BSYNC B0 ;  /* 0x0000000000007941 */ /* 0x000fea0003800000 */
.L_x_1155:
        /* <DEDUP_REMOVED lines=16> */
.L_x_1161:
[----:B------:R-:W-:Y:S05]  /*9270*/  BSYNC B1 ;  /* 0x0000000000017941 */ /* 0x000fea0003800000 */
.L_x_1160:
        /* <DEDUP_REMOVED lines=42> */
[----:B------:R-:W-:Y:S02]  /*9520*/  LOP3.LUT R64, R59, UR26, R80, 0x96, !PT ;  /* 0x0000001a3b407c12 */ /* 0x000fe4000f8e9650 */
[----:B------:R-:W-:Y:S02]  /*9530*/  MOV R69, R58 ;  /* 0x0000003a00457202 */ /* 0x000fe40000000f00 */
.L_x_1159:
[----:B------:R-:W-:Y:S05]  /*9540*/  BSYNC B0 ;  /* 0x0000000000007941 */ /* 0x000fea0003800000 */
.L_x_1158:
        /* <DEDUP_REMOVED lines=22> */
.L_x_1163:
[----:B------:R-:W-:Y:S02]  /*96b0*/  IMAD.MOV.U32 R105, RZ, RZ, R70 ;  /* 0x000000ffff697224 */ /* 0x000fe400078e0046 */
.L_x_1164:
[----:B------:R-:W-:Y:S05]  /*96c0*/  BSYNC B0 ;  /* 0x0000000000007941 */ /* 0x000fea0003800000 */
.L_x_1162:
        /* <DEDUP_REMOVED lines=16> */
.L_x_1168:
[----:B------:R-:W-:Y:S05]  /*97d0*/  BSYNC B1 ;  /* 0x0000000000017941 */ /* 0x000fea0003800000 */
.L_x_1167:
        /* <DEDUP_REMOVED lines=44> */
.L_x_1166:
[----:B------:R-:W-:Y:S05]  /*9aa0*/  BSYNC B0 ;  /* 0x0000000000007941 */ /* 0x000fea0003800000 */
.L_x_1165:
        /* <DEDUP_REMOVED lines=22> */
.L_x_1170:
[----:B------:R-:W-:Y:S02]  /*9c10*/  IMAD.MOV.U32 R44, RZ, RZ, R70 ;  /* 0x000000ffff2c7224 */ /* 0x000fe400078e0046 */
.L_x_1171:
[----:B------:R-:W-:Y:S05]  /*9c20*/  BSYNC B0 ;  /* 0x0000000000007941 */ /* 0x000fea0003800000 */
.L_x_1169:
        /* <DEDUP_REMOVED lines=16> */
.L_x_1175:
[----:B------:R-:W-:Y:S05]  /*9d30*/  BSYNC B1 ;  /* 0x0000000000017941 */ /* 0x000fea0003800000 */
.L_x_1174:
        /* <DEDUP_REMOVED lines=44> */
.L_x_1173:
[----:B------:R-:W-:Y:S05]  /*a000*/  BSYNC B0 ;  /* 0x0000000000007941 */ /* 0x000fea0003800000 */
.L_x_1172:
        /* <DEDUP_REMOVED lines=21> */
.L_x_1177:
[----:B------:R-:W-:Y:S02]  /*a160*/  IMAD.MOV.U32 R44, RZ, RZ, R70 ;  /* 0x000000ffff2c7224 */ /* 0x000fe400078e0046 */
.L_x_1178:
[----:B------:R-:W-:Y:S05]  /*a170*/  BSYNC B0 ;  /* 0x0000000000007941 */ /* 0x000fea0003800000 */
.L_x_1176:
        /* <DEDUP_REMOVED lines=16> */
.L_x_1182:
[----:B------:R-:W-:Y:S05]  /*a280*/  BSYNC B1 ;  /* 0x0000000000017941 */ /* 0x000fea0003800000 */
.L_x_1181:
        /* <DEDUP_REMOVED lines=44> */
.L_x_1180:
[----:B------:R-:W-:Y:S05]  /*a550*/  BSYNC B0 ;  /* 0x0000000000007941 */ /* 0x000fea0003800000 */
.L_x_1179:
        /* <DEDUP_REMOVED lines=21> */
.L_x_1184:
[----:B------:R-:W-:Y:S02]  /*a6b0*/  IMAD.MOV.U32 R108, RZ, RZ, R70 ;  /* 0x000000ffff6c7224 */ /* 0x000fe400078e0046 */
.L_x_1185:
[----:B------:R-:W-:Y:S05]  /*a6c0*/  BSYNC B0 ;  /* 0x0000000000007941 */ /* 0x000fea0003800000 */
.L_x_1183:
        /* <DEDUP_REMOVED lines=16> */
.L_x_1189:
[----:B------:R-:W-:Y:S05]  /*a7d0*/  BSYNC B1 ;  /* 0x0000000000017941 */ /* 0x000fea0003800000 */
.L_x_1188:
        /* <DEDUP_REMOVED lines=44> */
.L_x_1187:
[----:B------:R-:W-:Y:S05]  /*aaa0*/  BSYNC B0 ;  /* 0x0000000000007941 */ /* 0x000fea0003800000 */
.L_x_1186:
        /* <DEDUP_REMOVED lines=21> */
.L_x_1191:
[----:B------:R-:W-:Y:S02]  /*ac00*/  IMAD.MOV.U32 R109, RZ, RZ, R70 ;  /* 0x000000ffff6d7224 */ /* 0x000fe400078e0046 */
.L_x_1192:
[----:B------:R-:W-:Y:S05]  /*ac10*/  BSYNC B0 ;  /* 0x0000000000007941 */ /* 0x000fea0003800000 */
.L_x_1190:
        /* <DEDUP_REMOVED lines=16> */
.L_x_1196:
[----:B------:R-:W-:Y:S05]  /*ad20*/  BSYNC B1 ;  /* 0x0000000000017941 */ /* 0x000fea0003800000 */
.L_x_1195:
        /* <DEDUP_REMOVED lines=44> */
.L_x_1194:
[----:B------:R-:W-:Y:S05]  /*aff0*/  BSYNC B0 ;  /* 0x0000000000007941 */ /* 0x000fea0003800000 */
.L_x_1193:
        /* <DEDUP_REMOVED lines=21> */
.L_x_1198:
[----:B------:R-:W-:Y:S02]  /*b150*/  IMAD.MOV.U32 R46, RZ, RZ, R70 ;  /* 0x000000ffff2e7224 */ /* 0x000fe400078e0046 */
.L_x_1199:
[----:B------:R-:W-:Y:S05]  /*b160*/  BSYNC B0 ;  /* 0x0000000000007941 */ /* 0x000fea0003800000 */
.L_x_1197:
        /* <DEDUP_REMOVED lines=16> */
.L_x_1203:
[----:B------:R-:W-:Y:S05]  /*b270*/  BSYNC B1 ;  /* 0x0000000000017941 */ /* 0x000fea0003800000 */
.L_x_1202:
        /* <DEDUP_REMOVED lines=44> */
.L_x_1201:
[----:B------:R-:W-:Y:S05]  /*b540*/  BSYNC B0 ;  /* 0x0000000000007941 */ /* 0x000fea0003800000 */
.L_x_1200:
        /* <DEDUP_REMOVED lines=21> */
.L_x_1205:
[----:B------:R-:W-:Y:S02]  /*b6a0*/  IMAD.MOV.U32 R46, RZ, RZ, R70 ;  /* 0x000000ffff2e7224 */ /* 0x000fe400078e0046 */
.L_x_1206:
[----:B------:R-:W-:Y:S05]  /*b6b0*/  BSYNC B0 ;  /* 0x0000000000007941 */ /* 0x000fea0003800000 */
.L_x_1204:
        /* <DEDUP_REMOVED lines=18> */
.L_x_1210:
[----:B------:R-:W-:Y:S05]  /*b7e0*/  BSYNC B1 ;  /* 0x0000000000017941 */ /* 0x000fea0003800000 */
.L_x_1209:
        /* <DEDUP_REMOVED lines=44> */
.L_x_1208:
[----:B------:R-:W-:Y:S05]  /*bab0*/  BSYNC B0 ;  /* 0x0000000000007941 */ /* 0x000fea0003800000 */
.L_x_1207:
[----:B------:R-:W-:Y:S01]  /*bac0*/  FADD.FTZ R58, RZ, R48 ;  /* 0x00000030ff3a7221 */ /* 0x000fe20000010000 */
[----:B------:R-:W-:Y:S02]  /*bad0*/  SEL R44, RZ, 0x1, P2 ;  /* 0x00000001ff2c7807 */ /* 0x000fe40001000000 */
[----:B------:R-:W-:Y:S01]  /*bae0*/  ISETP.NE.AND P2, PT, R112, RZ, PT ;  /* 0x000000ff7000720c */ /* 0x000fe20003f45270 */
[----:B------:R-:W-:Y:S01]  /*baf0*/  FADD.FTZ R45, R58, R49 ;  /* 0x000000313a2d7221 */ /* 0x000fe20000010000 */
[----:B------:R-:W-:Y:S02]  /*bb00*/  SEL R82, RZ, 0x1, P1 ;  /* 0x00000001ff527807 */ /* 0x000fe40000800000 */
[----:B------:R-:W-:Y:S01]  /*bb10*/  ISETP.NE.AND P6, PT, R111, RZ, PT ;  /* 0x000000ff6f00720c */ /* 0x000fe20003fc5270 */
[----:B------:R-:W-:Y:S01]  /*bb20*/  FADD.FTZ R58, R45, R50 ;  /* 0x000000322d3a7221 */ /* 0x000fe20000010000 */
[----:B------:R-:W-:Y:S01]  /*bb30*/  SEL R111, RZ, 0x10000, P5 ;  /* 0x00010000ff6f7807 */ /* 0x000fe20002800000 */
[----:B------:R-:W-:Y:S01]  /*bb40*/  IMAD.WIDE.U32 R82, R82, 0x10000, RZ ;  /* 0x0001000052527825 */ /* 0x000fe200078e00ff */
[----:B------:R-:W-:-:S02]  /*bb50*/  SEL R81, RZ, 0x1, P6 ;  /* 0x00000001ff517807 */ /* 0x000fc40003000000 */
[----:B------:R-:W-:Y:S01]  /*bb60*/  SEL R113, RZ, 0x1, P3 ;  /* 0x00000001ff717807 */ /* 0x000fe20001800000 */
        /* <DEDUP_REMOVED lines=9> */
[----:B------:R0:W1:Y:S02]  /*bc00*/  I2F.U32 R45, R46 ;  /* 0x0000002e002d7306 */ /* 0x0000640000201000 */
[----:B------:R-:W-:-:S04]  /*bc10*/  FADD.FTZ R59, R58, R91 ;  /* 0x0000005b3a3b7221 */ /* 0x000fc80000010000 */
[----:B------:R-:W-:Y:S01]  /*bc20*/  FADD.FTZ R58, R59, R94 ;  /* 0x0000005e3b3a7221 */ /* 0x000fe20000010000 */
[----:B0-----:R-:W-:-:S03]  /*bc30*/  PRMT R46, RZ, 0x7610, R47 ;  /* 0x00007610ff2e7816 */ /* 0x001fc6000000002f */
[----:B------:R-:W-:-:S04]  /*bc40*/  FADD.FTZ R58, R58, R93 ;  /* 0x0000005d3a3a7221 */ /* 0x000fc80000010000 */
[----:B------:R-:W-:Y:S01]  /*bc50*/  FADD.FTZ R59, R58, R95 ;  /* 0x0000005f3a3b7221 */ /* 0x000fe20000010000 */
[----:B------:R-:W-:Y:S01]  /*bc60*/  SEL R58, RZ, 0x1, P2 ;  /* 0x00000001ff3a7807 */ /* 0x000fe20001000000 */
[----:B-1----:R-:W-:Y:S02]  /*bc70*/  FFMA.FTZ R45, R45, R86, 1.1641532182693481445e-10 ;  /* 0x2f0000002d2d7423 */ /* 0x002fe40000010056 */
[----:B------:R-:W-:Y:S02]  /*bc80*/  FADD.FTZ R59, R59, R96 ;  /* 0x000000603b3b7221 */ /* 0x000fe40000010000 */
[----:B------:R-:W-:Y:S01]  /*bc90*/  FMUL.FTZ R87, R46, R87 ;  /* 0x000000572e577220 */ /* 0x000fe20000410000 */
[----:B------:R-:W-:Y:S01]  /*bca0*/  FSETP.GTU.FTZ.AND P1, PT, R45, c[0x0][0x1e4], PT ;  /* 0x000079002d007a0b */ /* 0x000fe20003f3c000 */
[----:B------:R-:W-:Y:S02]  /*bcb0*/  FADD.FTZ R86, R59, R98 ;  /* 0x000000623b567221 */ /* 0x000fe40000010000 */
[----:B------:R-:W-:-:S04]  /*bcc0*/  IMAD.WIDE.U32 R44, R44, 0x1000000, RZ ;  /* 0x010000002c2c7825 */ /* 0x000fc800078e00ff */
[----:B------:R-:W-:Y:S02]  /*bcd0*/  FADD.FTZ R47, R86, R97 ;  /* 0x00000061562f7221 */ /* 0x000fe40000010000 */
[----:B------:R-:W-:-:S04]  /*bce0*/  IMAD.WIDE.U32 R58, R58, 0x100, RZ ;  /* 0x000001003a3a7825 */ /* 0x000fc800078e00ff */
[----:B------:R-:W-:Y:S01]  /*bcf0*/  FADD.FTZ R46, R47, R100 ;  /* 0x000000642f2e7221 */ /* 0x000fe20000010000 */
[----:B------:R-:W-:Y:S01]  /*bd00*/  LOP3.LUT R58, R58, R44, R82, 0xfe, !PT ;  /* 0x0000002c3a3a7212 */ /* 0x000fe200078efe52 */
[----:B------:R-:W-:Y:S01]  /*bd10*/  FMUL.FTZ R87, R87, c[0x0][0x1e8] ;  /* 0x00007a0057577a20 */ /* 0x000fe20000410000 */
[----:B------:R-:W-:Y:S01]  /*bd20*/  SEL R82, RZ, 0x1000000, P1 ;  /* 0x01000000ff527807 */ /* 0x000fe20000800000 */
[----:B------:R-:W-:Y:S01]  /*bd30*/  FADD.FTZ R47, R46, R99 ;  /* 0x000000632e2f7221 */ /* 0x000fe20000010000 */
[----:B------:R-:W-:Y:S02]  /*bd40*/  SEL R46, RZ, 0x100, P4 ;  /* 0x00000100ff2e7807 */ /* 0x000fe40002000000 */
[----:B------:R-:W-:Y:S01]  /*bd50*/  LOP3.LUT R58, R58, R81, RZ, 0xfc, !PT ;  /* 0x000000513a3a7212 */ /* 0x000fe200078efcff */
[----:B------:R-:W-:Y:S01]  /*bd60*/  FADD.FTZ R44, R47, R102 ;  /* 0x000000662f2c7221 */ /* 0x000fe20000010000 */
[----:B------:R-:W-:Y:S02]  /*bd70*/  LOP3.LUT R46, R46, R82, R111, 0xfe, !PT ;  /* 0x000000522e2e7212 */ /* 0x000fe400078efe6f */
[----:B------:R-:W-:Y:S01]  /*bd80*/  FSEL R81, R87, RZ, !P1 ;  /* 0x000000ff57517208 */ /* 0x000fe20004800000 */
[----:B------:R-:W-:Y:S01]  /*bd90*/  FADD.FTZ R44, R44, R101 ;  /* 0x000000652c2c7221 */ /* 0x000fe20000010000 */
[----:B------:R-:W-:Y:S01]  /*bda0*/  @P0 PRMT R82, RZ, 0x7610, R43 ;  /* 0x00007610ff520816 */ /* 0x000fe2000000002b */
[----:B------:R-:W-:Y:S01]  /*bdb0*/  IMAD.WIDE.U32 R86, R84, R88, c[0x0][0x188] ;  /* 0x0000620054567625 */ /* 0x000fe200078e0058 */
[----:B------:R-:W-:-:S02]  /*bdc0*/  LOP3.LUT R113, R45, R46, R113, 0xfe, !PT ;  /* 0x0000002e2d717212 */ /* 0x000fc400078efe71 */
[----:B------:R-:W-:Y:S01]  /*bdd0*/  F2FP.BF16.PACK_AB R46, R109, R108 ;  /* 0x0000006c6d2e723e */ /* 0x000fe200000010ff */
[----:B------:R-:W-:Y:S01]  /*bde0*/  FADD.FTZ R47, R44, R103 ;  /* 0x000000672c2f7221 */ /* 0x000fe20000010000 */
[----:B------:R-:W-:Y:S01]  /*bdf0*/  F2FP.BF16.PACK_AB R45, R107, R105 ;  /* 0x000000696b2d723e */ /* 0x000fe200000010ff */
[----:B------:R-:W-:Y:S01]  /*be00*/  @P0 FADD.FTZ R81, R82, R81 ;  /* 0x0000005152510221 */ /* 0x000fe20000010000 */
[----:B------:R-:W-:Y:S01]  /*be10*/  F2FP.BF16.PACK_AB R44, R106, R104 ;  /* 0x000000686a2c723e */ /* 0x000fe200000010ff */
[----:B------:R-:W-:Y:S01]  /*be20*/  FADD.FTZ R111, R47, R104 ;  /* 0x000000682f6f7221 */ /* 0x000fe20000010000 */
[----:B------:R-:W-:Y:S01]  /*be30*/  LOP3.LUT R59, R59, R113, R83, 0xfe, !PT ;  /* 0x000000713b3b7212 */ /* 0x000fe200078efe53 */
[----:B------:R-:W-:Y:S01]  /*be40*/  IMAD.WIDE.U32 R82, R84, R85, c[0x0][0x190] ;  /* 0x0000640054527625 */ /* 0x000fe200078e0055 */
[----:B------:R-:W-:Y:S02]  /*be50*/  F2FP.BF16.PACK_AB R47, R81, R110 ;  /* 0x0000006e512f723e */ /* 0x000fe400000010ff */
[----:B------:R-:W-:Y:S01]  /*be60*/  LOP3.LUT P1, RZ, R67, 0xff, RZ, 0xc0, !PT ;  /* 0x000000ff43ff7812 */ /* 0x000fe2000782c0ff */
[----:B------:R-:W-:Y:S01]  /*be70*/  FADD.FTZ R88, R111, R106 ;  /* 0x0000006a6f587221 */ /* 0x000fe20000010000 */
[----:B------:R-:W-:Y:S01]  /*be80*/  LOP3.LUT P0, RZ, R19, 0x1f, RZ, 0xc0, !PT ;  /* 0x0000001f13ff7812 */ /* 0x000fe2000780c0ff */
[----:B------:R0:W-:Y:S02]  /*be90*/  STG.E.128 [R86.64], R44 ;  /* 0x0000002c56007986 */ /* 0x0001e4000c101d06 */
[----:B------:R-:W-:-:S02]  /*bea0*/  FADD.FTZ R88, R88, R105 ;  /* 0x0000006958587221 */ /* 0x000fc40000010000 */
[----:B------:R1:W-:Y:S02]  /*beb0*/  STG.E.64 [R82.64], R58 ;  /* 0x0000003a52007986 */ /* 0x0003e4000c101b06 */
[----:B------:R-:W-:-:S04]  /*bec0*/  FADD.FTZ R85, R88, R107 ;  /* 0x0000006b58557221 */ /* 0x000fc80000010000 */
[----:B------:R-:W-:Y:S01]  /*bed0*/  FADD.FTZ R88, R85, R108 ;  /* 0x0000006c55587221 */ /* 0x000fe20000010000 */
[----:B------:R-:W-:-:S03]  /*bee0*/  SHF.R.U32.HI R85, RZ, 0x5, R19 ;  /* 0x00000005ff557819 */ /* 0x000fc60000011613 */
[----:B------:R-:W-:Y:S01]  /*bef0*/  FADD.FTZ R111, R88, R109 ;  /* 0x0000006d586f7221 */ /* 0x000fe20000010000 */
[----:B------:R-:W-:-:S03]  /*bf00*/  LOP3.LUT R85, R85, 0x7fffffc, RZ, 0xc0, !PT ;  /* 0x07fffffc55557812 */ /* 0x000fc600078ec0ff */
[----:B------:R-:W-:Y:S01]  /*bf10*/  FADD.FTZ R88, R111, R110 ;  /* 0x0000006e6f587221 */ /* 0x000fe20000010000 */
[----:B------:R-:W-:-:S03]  /*bf20*/  @!P1 IADD3 R85, R85, 0x4, RZ ;  /* 0x0000000455559810 */ /* 0x000fc60007ffe0ff */
[----:B0-----:R-:W-:Y:S01]  /*bf30*/  FADD.FTZ R87, R88, R81 ;  /* 0x0000005158577221 */ /* 0x001fe20000010000 */
[----:B------:R-:W-:Y:S05]  /*bf40*/  BRA.DIV ~URZ, `(.L_x_1211) ;  /* 0x000013927f007947 */ /* 0x000fea000b800000 */
[----:B-1----:R0:W1:Y:S02]  /*bf50*/  SHFL.BFLY PT, R44, R87, 0x1, 0x1f ;  /* 0x0c201f00572c7f89 */ /* 0x00206400000e0000 */
.L_x_1215:
[----:B-1----:R-:W-:Y:S01]  /*bf60*/  FADD.FTZ R82, R87, R44 ;  /* 0x0000002c57527221 */ /* 0x002fe20000010000 */
[----:B------:R-:W-:Y:S05]  /*bf70*/  BRA.DIV ~URZ, `(.L_x_1212) ;  /* 0x000013e27f007947 */ /* 0x000fea000b800000 */
[----:B------:R-:W1:Y:S02]  /*bf80*/  SHFL.BFLY PT, R44, R82, 0x2, 0x1f ;  /* 0x0c401f00522c7f89 */ /* 0x000e6400000e0000 */
[----:B-1----:R-:W-:-:S05]  /*bf90*/  FADD.FTZ R45, R82, R44 ;  /* 0x0000002c522d7221 */ /* 0x002fca0000010000 */
[----:B------:R-:W1:Y:S02]  /*bfa0*/  SHFL.BFLY PT, R44, R45, 0x4, 0x1f ;  /* 0x0c801f002d2c7f89 */ /* 0x000e6400000e0000 */
[----:B-1----:R-:W-:-:S05]  /*bfb0*/  FADD.FTZ R46, R45, R44 ;  /* 0x0000002c2d2e7221 */ /* 0x002fca0000010000 */
[----:B------:R-:W1:Y:S02]  /*bfc0*/  SHFL.BFLY PT, R47, R46, 0x8, 0x1f ;  /* 0x0d001f002e2f7f89 */ /* 0x000e6400000e0000 */
[----:B-1----:R-:W-:-:S05]  /*bfd0*/  FADD.FTZ R47, R46, R47 ;  /* 0x0000002f2e2f7221 */ /* 0x002fca0000010000 */
[----:B------:R-:W1:Y:S02]  /*bfe0*/  SHFL.BFLY PT, R44, R47, 0x10, 0x1f ;  /* 0x0e001f002f2c7f89 */ /* 0x000e6400000e0000 */
[----:B-1----:R-:W-:-:S04]  /*bff0*/  FADD.FTZ R44, R47, R44 ;  /* 0x0000002c2f2c7221 */ /* 0x002fc80000010000 */
        /* <DEDUP_REMOVED lines=65> */
[----:B------:R-:W1:Y:S02]  /*c410*/  SHFL.BFLY PT, R45, R58, 0x1, 0x1f ;  /* 0x0c201f003a2d7f89 */ /* 0x000e6400000e0000 */
[----:B-1----:R-:W-:-:S05]  /*c420*/  FADD.FTZ R45, R58, R45 ;  /* 0x0000002d3a2d7221 */ /* 0x002fca0000010000 */
[----:B------:R-:W1:Y:S02]  /*c430*/  SHFL.BFLY PT, R46, R45, 0x2, 0x1f ;  /* 0x0c401f002d2e7f89 */ /* 0x000e6400000e0000 */
[----:B-1----:R-:W-:-:S05]  /*c440*/  FADD.FTZ R46, R45, R46 ;  /* 0x0000002e2d2e7221 */ /* 0x002fca0000010000 */
[----:B------:R-:W1:Y:S02]  /*c450*/  SHFL.BFLY PT, R47, R46, 0x4, 0x1f ;  /* 0x0c801f002e2f7f89 */ /* 0x000e6400000e0000 */
[----:B-1----:R-:W-:-:S05]  /*c460*/  FADD.FTZ R47, R46, R47 ;  /* 0x0000002f2e2f7221 */ /* 0x002fca0000010000 */
[----:B------:R-:W1:Y:S02]  /*c470*/  SHFL.BFLY PT, R82, R47, 0x8, 0x1f ;  /* 0x0d001f002f527f89 */ /* 0x000e6400000e0000 */
[----:B-1----:R-:W-:-:S05]  /*c480*/  FADD.FTZ R82, R47, R82 ;  /* 0x000000522f527221 */ /* 0x002fca0000010000 */
[----:B------:R1:W2:Y:S02]  /*c490*/  SHFL.BFLY PT, R59, R82, 0x10, 0x1f ;  /* 0x0e001f00523b7f89 */ /* 0x0002a400000e0000 */
.L_x_1216:
[----:B------:R-:W-:Y:S01]  /*c4a0*/  SHF.R.U32.HI R58, RZ, 0x5, R19 ;  /* 0x00000005ff3a7819 */ /* 0x000fe20000011613 */
[----:B--2---:R-:W-:Y:S01]  /*c4b0*/  FADD.FTZ R45, R59, R82 ;  /* 0x000000523b2d7221 */ /* 0x004fe20000010000 */
[----:B------:R-:W-:Y:S01]  /*c4c0*/  WARPSYNC 0xffffffff ;  /* 0xffffffff00007948 */ /* 0x000fe20003800000 */
[----:B------:R-:W-:Y:S01]  /*c4d0*/  LOP3.LUT R46, R19, 0x1f, RZ, 0xc0, !PT ;  /* 0x0000001f132e7812 */ /* 0x000fe200078ec0ff */
[----:B------:R-:W-:Y:S01]  /*c4e0*/  IMAD.MOV.U32 R83, RZ, RZ, RZ ;  /* 0x000000ffff537224 */ /* 0x000fe200078e00ff */
[----:B------:R-:W-:Y:S02]  /*c4f0*/  LOP3.LUT R58, R58, 0x3, RZ, 0xc0, !PT ;  /* 0x000000033a3a7812 */ /* 0x000fe400078ec0ff */
[----:B------:R-:W-:Y:S02]  /*c500*/  ISETP.GT.U32.AND P1, PT, R46, 0x3, PT ;  /* 0x000000032e00780c */ /* 0x000fe40003f24070 */
[----:B-1----:R-:W-:-:S05]  /*c510*/  @!P0 IADD3 R82, R85, R58, RZ ;  /* 0x0000003a55528210 */ /* 0x002fca0007ffe0ff */
[----:B------:R-:W-:Y:S04]  /*c520*/  @!P0 STS.64 [R82.X8], R44 ;  /* 0x0000002c52008388 */ /* 0x000fe80000008a00 */
[----:B------:R-:W-:Y:S01]  /*c530*/  BAR.SYNC.DEFER_BLOCKING 0x0 ;  /* 0x0000000000007b1d */ /* 0x000fe20000010000 */
[----:B------:R-:W-:Y:S01]  /*c540*/  LOP3.LUT P0, RZ, R58, 0x1f, R19, 0xf8, !PT ;  /* 0x0000001f3aff7812 */ /* 0x000fe2000780f813 */
[----:B------:R-:W-:Y:S02]  /*c550*/  @!P1 IMAD.IADD R85, R85, 0x1, R46 ;  /* 0x0000000155559824 */ /* 0x000fe400078e022e */
[----:B------:R-:W-:Y:S01]  /*c560*/  CS2R R46, SRZ ;  /* 0x00000000002e7805 */ /* 0x000fe2000001ff00 */
[----:B------:R-:W-:-:S04]  /*c570*/  @!P1 IMAD.MOV.U32 R83, RZ, RZ, 0x400 ;  /* 0x00000400ff539424 */ /* 0x000fc800078e00ff */
[----:B------:R-:W-:Y:S01]  /*c580*/  I2F R111, R83 ;  /* 0x00000053006f7306 */ /* 0x000fe20000201400 */
[----:B------:R-:W1:Y:S04]  /*c590*/  SHFL.DOWN PT, R86, R83, 0x2, 0x1f ;  /* 0x08401f0053567f89 */ /* 0x000e6800000e0000 */
[----:B------:R-:W2:Y:S01]  /*c5a0*/  @!P1 LDS.64 R46, [R85.X8] ;  /* 0x00000000552e9984 */ /* 0x000ea20000008a00 */
[----:B------:R-:W-:Y:S02]  /*c5b0*/  ISETP.NE.AND P1, PT, RZ, UR8, PT ;  /* 0x00000008ff007c0c */ /* 0x000fe4000bf25270 */
[----:B-1----:R-:W-:Y:S02]  /*c5c0*/  IADD3 R88, R86, R83, RZ ;  /* 0x0000005356587210 */ /* 0x002fe40007ffe0ff */
[----:B------:R-:W-:Y:S03]  /*c5d0*/  I2F R86, R86 ;  /* 0x0000005600567306 */ /* 0x000fe60000201400 */
[----:B------:R-:W-:Y:S05]  /*c5e0*/  SHFL.DOWN PT, R113, R88, 0x1, 0x1f ;  /* 0x08201f0058717f89 */ /* 0x000fea00000e0000 */
[----:B------:R-:W1:Y:S08]  /*c5f0*/  I2F R59, R88 ;  /* 0x00000058003b7306 */ /* 0x000e700000201400 */
[----:B-1----:R-:W1:Y:S01]  /*c600*/  MUFU.RCP R45, R59 ;  /* 0x0000003b002d7308 */ /* 0x002e620000001000 */
[----:B0-2---:R-:W0:Y:S04]  /*c610*/  SHFL.DOWN PT, R87, R46, 0x2, 0x1f ;  /* 0x08401f002e577f89 */ /* 0x005e2800000e0000 */
[----:B------:R-:W2:Y:S01]  /*c620*/  SHFL.DOWN PT, R44, R47, 0x2, 0x1f ;  /* 0x08401f002f2c7f89 */ /* 0x000ea200000e0000 */
[----:B0-----:R-:W-:-:S02]  /*c630*/  FMUL.FTZ R82, R87, R86 ;  /* 0x0000005657527220 */ /* 0x001fc40000410000 */
[----:B------:R-:W-:Y:S02]  /*c640*/  FADD.FTZ R87, -R87, R46 ;  /* 0x0000002e57577221 */ /* 0x000fe40000010100 */
[----:B------:R-:W-:Y:S02]  /*c650*/  FFMA.FTZ R82, R111, R46, R82 ;  /* 0x0000002e6f527223 */ /* 0x000fe40000010052 */
[----:B------:R-:W-:Y:S02]  /*c660*/  FMUL.FTZ R87, R87, R87 ;  /* 0x0000005757577220 */ /* 0x000fe40000410000 */
[----:B-1----:R-:W-:Y:S02]  /*c670*/  FMUL.FTZ R82, R45, R82 ;  /* 0x000000522d527220 */ /* 0x002fe40000410000 */
[----:B------:R-:W-:Y:S02]  /*c680*/  IMAD.IADD R46, R88, 0x1, R113 ;  /* 0x00000001582e7824 */ /* 0x000fe400078e0271 */
[----:B------:R-:W-:Y:S01]  /*c690*/  FMUL.FTZ R87, R87, R111 ;  /* 0x0000006f57577220 */ /* 0x000fe20000410000 */
[----:B------:R-:W0:Y:S01]  /*c6a0*/  SHFL.DOWN PT, R83, R82, 0x1, 0x1f ;  /* 0x08201f0052537f89 */ /* 0x000e2200000e0000 */
[----:B--2---:R-:W-:Y:S01]  /*c6b0*/  FADD.FTZ R44, R44, R47 ;  /* 0x0000002f2c2c7221 */ /* 0x004fe20000010000 */
[----:B------:R-:W-:Y:S01]  /*c6c0*/  I2F R113, R113 ;  /* 0x0000007100717306 */ /* 0x000fe20000201400 */
[----:B------:R-:W-:-:S04]  /*c6d0*/  FMUL.FTZ R87, R87, R86 ;  /* 0x0000005657577220 */ /* 0x000fc80000410000 */
[----:B------:R-:W-:-:S03]  /*c6e0*/  FFMA.FTZ R44, R45, R87, R44 ;  /* 0x000000572d2c7223 */ /* 0x000fc6000001002c */
[----:B------:R-:W1:Y:S02]  /*c6f0*/  I2F R46, R46 ;  /* 0x0000002e002e7306 */ /* 0x000e640000201400 */
[----:B------:R-:W2:Y:S01]  /*c700*/  SHFL.DOWN PT, R45, R44, 0x1, 0x1f ;  /* 0x08201f002c2d7f89 */ /* 0x000ea200000e0000 */
[----:B0-----:R-:W-:-:S05]  /*c710*/  FADD.FTZ R85, R82, -R83 ;  /* 0x8000005352557221 */ /* 0x001fca0000010000 */
[----:B-1----:R-:W0:Y:S01]  /*c720*/  MUFU.RCP R47, R46 ;  /* 0x0000002e002f7308 */ /* 0x002e220000001000 */
[----:B------:R-:W-:Y:S02]  /*c730*/  FMUL.FTZ R83, R83, R113 ;  /* 0x0000007153537220 */ /* 0x000fe40000410000 */
[----:B------:R-:W-:Y:S02]  /*c740*/  FMUL.FTZ R86, R85, R85 ;  /* 0x0000005555567220 */ /* 0x000fe40000410000 */
[C---:B------:R-:W-:Y:S01]  /*c750*/  FFMA.FTZ R88, R59.reuse, R82, R83 ;  /* 0x000000523b587223 */ /* 0x040fe20000010053 */
[----:B------:R-:W-:Y:S01]  /*c760*/  @!P0 MOV R83, 0x4 ;  /* 0x0000000400538802 */ /* 0x000fe20000000f00 */
[----:B------:R-:W-:Y:S02]  /*c770*/  FMUL.FTZ R86, R59, R86 ;  /* 0x000000563b567220 */ /* 0x000fe40000410000 */
[----:B--2---:R-:W-:Y:S02]  /*c780*/  FADD.FTZ R82, R44, R45 ;  /* 0x0000002d2c527221 */ /* 0x004fe40000010000 */
[----:B------:R-:W-:-:S02]  /*c790*/  FMUL.FTZ R86, R86, R113 ;  /* 0x0000007156567220 */ /* 0x000fc40000410000 */
[----:B------:R-:W-:Y:S02]  /*c7a0*/  @!P0 IMAD.MOV.U32 R45, RZ, RZ, 0x4 ;  /* 0x00000004ff2d8424 */ /* 0x000fe400078e00ff */
[C---:B0-----:R-:W-:Y:S02]  /*c7b0*/  FMUL.FTZ R88, R47.reuse, R88 ;  /* 0x000000582f587220 */ /* 0x041fe40000410000 */
[----:B------:R-:W-:Y:S02]  /*c7c0*/  FFMA.FTZ R82, R47, R86, R82 ;  /* 0x000000562f527223 */ /* 0x000fe40000010052 */
[----:B------:R-:W-:Y:S01]  /*c7d0*/  IMAD.MOV.U32 R47, RZ, RZ, c[0x0][0x1e0] ;  /* 0x00007800ff2f7624 */ /* 0x000fe200078e00ff */
[----:B------:R-:W0:Y:S01]  /*c7e0*/  SHFL.IDX PT, R59, R88, RZ, 0x1f ;  /* 0x00001fff583b7589 */ /* 0x000e2200000e0000 */
[----:B------:R-:W-:-:S03]  /*c7f0*/  @!P0 IMAD.WIDE R44, R18, R45, c[0x0][0x1a0] ;  /* 0x00006800122c8625 */ /* 0x000fc600078e022d */
[----:B------:R-:W1:Y:S01]  /*c800*/  SHFL.IDX PT, R82, R82, RZ, 0x1f ;  /* 0x00001fff52527589 */ /* 0x000e6200000e0000 */
[----:B0-----:R-:W-:-:S03]  /*c810*/  FMUL.FTZ R46, R59, R59 ;  /* 0x0000003b3b2e7220 */ /* 0x001fc60000410000 */
[----:B------:R0:W-:Y:S01]  /*c820*/  @!P0 STG.E [R44.64], R59 ;  /* 0x0000003b2c008986 */ /* 0x0001e2000c101906 */
[----:B-1----:R-:W-:Y:S01]  /*c830*/  FFMA.FTZ R47, R82, R47, c[0x0][0x228] ;  /* 0x00008a00522f7623 */ /* 0x002fe2000001002f */
[----:B------:R-:W-:Y:S02]  /*c840*/  FSEL R58, R46, RZ, P1 ;  /* 0x000000ff2e3a7208 */ /* 0x000fe40000800000 */
[----:B------:R-:W-:-:S03]  /*c850*/  FSEL R46, R59, RZ, !P1 ;  /* 0x000000ff3b2e7208 */ /* 0x000fc60004800000 */
[----:B------:R-:W-:Y:S02]  /*c860*/  FADD.FTZ R47, R47, R58 ;  /* 0x0000003a2f2f7221 */ /* 0x000fe40000010000 */
[----:B------:R-:W-:Y:S02]  /*c870*/  FADD.FTZ R92, -R46, R92 ;  /* 0x0000005c2e5c7221 */ /* 0x000fe40000010100 */
[C---:B0-----:R-:W-:Y:S01]  /*c880*/  @!P0 IMAD.WIDE R44, R18.reuse, R83, c[0x0][0x1a8] ;  /* 0x00006a00122c8625 */ /* 0x041fe200078e0253 */
[----:B------:R-:W-:Y:S01]  /*c890*/  IADD3 R18, R18, c[0x0][0x160], RZ ;  /* 0x0000580012127a10 */ /* 0x000fe20007ffe0ff */
[----:B------:R-:W0:Y:S02]  /*c8a0*/  MUFU.RSQ R47, R47 ;  /* 0x0000002f002f7308 */ /* 0x000e240000001400 */
[C---:B------:R-:W-:Y:S02]  /*c8b0*/  FADD.FTZ R93, -R46.reuse, R93 ;  /* 0x0000005d2e5d7221 */ /* 0x040fe40000010100 */
[----:B------:R-:W-:-:S02]  /*c8c0*/  FADD.FTZ R88, -R46, R103 ;  /* 0x000000672e587221 */ /* 0x000fc40000010100 */
[C---:B------:R-:W-:Y:S02]  /*c8d0*/  FADD.FTZ R52, -R46.reuse, R52 ;  /* 0x000000342e347221 */ /* 0x040fe40000010100 */
[C---:B------:R-:W-:Y:S02]  /*c8e0*/  FADD.FTZ R54, -R46.reuse, R54 ;  /* 0x000000362e367221 */ /* 0x040fe40000010100 */
[C---:B------:R-:W-:Y:S02]  /*c8f0*/  FADD.FTZ R50, -R46.reuse, R50 ;  /* 0x000000322e327221 */ /* 0x040fe40000010100 */
[C---:B------:R-:W-:Y:S02]  /*c900*/  FADD.FTZ R51, -R46.reuse, R51 ;  /* 0x000000332e337221 */ /* 0x040fe40000010100 */
[----:B------:R-:W-:Y:S01]  /*c910*/  FADD.FTZ R48, -R46, R48 ;  /* 0x000000302e307221 */ /* 0x000fe20000010100 */
[----:B0-----:R0:W-:Y:S01]  /*c920*/  @!P0 STG.E [R44.64], R47 ;  /* 0x0000002f2c008986 */ /* 0x0011e2000c101906 */
[----:B------:R-:W-:-:S02]  /*c930*/  FMUL.FTZ R52, R47, R52 ;  /* 0x000000342f347220 */ /* 0x000fc40000410000 */
[C---:B------:R-:W-:Y:S02]  /*c940*/  FMUL.FTZ R59, R47.reuse, R54 ;  /* 0x000000362f3b7220 */ /* 0x040fe40000410000 */
[C---:B------:R-:W-:Y:S02]  /*c950*/  FMUL.FTZ R50, R47.reuse, R50 ;  /* 0x000000322f327220 */ /* 0x040fe40000410000 */
[C---:B------:R-:W-:Y:S02]  /*c960*/  FMUL.FTZ R51, R47.reuse, R51 ;  /* 0x000000332f337220 */ /* 0x040fe40000410000 */
[C---:B------:R-:W-:Y:S02]  /*c970*/  FMUL.FTZ R48, R47.reuse, R48 ;  /* 0x000000302f307220 */ /* 0x040fe40000410000 */
[----:B------:R-:W-:Y:S02]  /*c980*/  FADD.FTZ R49, -R46, R49 ;  /* 0x000000312e317221 */ /* 0x000fe40000010100 */
[----:B0-----:R-:W-:-:S02]  /*c990*/  FMUL.FTZ R45, R47, R92 ;  /* 0x0000005c2f2d7220 */ /* 0x001fc40000410000 */
[C---:B------:R-:W-:Y:S02]  /*c9a0*/  FMUL.FTZ R92, R47.reuse, R93 ;  /* 0x0000005d2f5c7220 */ /* 0x040fe40000410000 */
[C---:B------:R-:W-:Y:S01]  /*c9b0*/  FMUL.FTZ R93, R47.reuse, R88 ;  /* 0x000000582f5d7220 */ /* 0x040fe20000410000 */
[--C-:B------:R-:W-:Y:S01]  /*c9c0*/  PRMT R88, RZ, 0x5410, R38.reuse ;  /* 0x00005410ff587816 */ /* 0x100fe20000000026 */
[----:B------:R-:W-:Y:S02]  /*c9d0*/  FMUL.FTZ R49, R47, R49 ;  /* 0x000000312f317220 */ /* 0x000fe40000410000 */
[----:B------:R-:W-:Y:S02]  /*c9e0*/  FADD.FTZ R95, -R46, R95 ;  /* 0x0000005f2e5f7221 */ /* 0x000fe40000010100 */
[----:B------:R-:W-:Y:S01]  /*c9f0*/  FFMA.FTZ R52, R52, R88, R13 ;  /* 0x0000005834347223 */ /* 0x000fe2000001000d */
[----:B------:R-:W-:Y:S01]  /*ca00*/  PRMT R88, RZ, 0x7610, R38 ;  /* 0x00007610ff587816 */ /* 0x000fe20000000026 */
[----:B------:R-:W-:-:S02]  /*ca10*/  FADD.FTZ R53, -R46, R53 ;  /* 0x000000352e357221 */ /* 0x000fc40000010100 */
[----:B------:R-:W-:Y:S02]  /*ca20*/  FMUL.FTZ R95, R47, R95 ;  /* 0x0000005f2f5f7220 */ /* 0x000fe40000410000 */
[----:B------:R-:W-:Y:S01]  /*ca30*/  FFMA.FTZ R59, R59, R88, R12 ;  /* 0x000000583b3b7223 */ /* 0x000fe2000001000c */
[----:B------:R-:W-:Y:S01]  /*ca40*/  PRMT R88, RZ, 0x5410, R37 ;  /* 0x00005410ff587816 */ /* 0x000fe20000000025 */
[C---:B------:R-:W-:Y:S02]  /*ca50*/  FADD.FTZ R90, -R46.reuse, R90 ;  /* 0x0000005a2e5a7221 */ /* 0x040fe40000010100 */
[----:B------:R-:W-:Y:S02]  /*ca60*/  FADD.FTZ R91, -R46, R91 ;  /* 0x0000005b2e5b7221 */ /* 0x000fe40000010100 */
[----:B------:R-:W-:Y:S01]  /*ca70*/  FFMA.FTZ R50, R50, R88, R15 ;  /* 0x0000005832327223 */ /* 0x000fe2000001000f */
[----:B------:R-:W-:Y:S01]  /*ca80*/  PRMT R88, RZ, 0x7610, R37 ;  /* 0x00007610ff587816 */ /* 0x000fe20000000025 */
[----:B------:R-:W-:-:S02]  /*ca90*/  FMUL.FTZ R118, R47, R53 ;  /* 0x000000352f767220 */ /* 0x000fc40000410000 */
[----:B------:R-:W-:Y:S02]  /*caa0*/  FMUL.FTZ R53, R47, R90 ;  /* 0x0000005a2f357220 */ /* 0x000fe40000410000 */
[----:B------:R-:W-:Y:S01]  /*cab0*/  FFMA.FTZ R51, R51, R88, R14 ;  /* 0x0000005833337223 */ /* 0x000fe2000001000e */
[--C-:B------:R-:W-:Y:S01]  /*cac0*/  PRMT R88, RZ, 0x5410, R36.reuse ;  /* 0x00005410ff587816 */ /* 0x100fe20000000024 */
[----:B------:R-:W-:Y:S02]  /*cad0*/  FMUL.FTZ R90, R47, R91 ;  /* 0x0000005b2f5a7220 */ /* 0x000fe40000410000 */
[----:B------:R-:W-:Y:S02]  /*cae0*/  FADD.FTZ R55, -R46, R55 ;  /* 0x000000372e377221 */ /* 0x000fe40000010100 */
[----:B------:R-:W-:Y:S01]  /*caf0*/  FFMA.FTZ R48, R48, R88, R17 ;  /* 0x0000005830307223 */ /* 0x000fe20000010011 */
[----:B------:R-:W-:Y:S01]  /*cb00*/  PRMT R88, RZ, 0x7610, R36 ;  /* 0x00007610ff587816 */ /* 0x000fe20000000024 */
[----:B------:R-:W-:-:S02]  /*cb10*/  FADD.FTZ R94, -R46, R94 ;  /* 0x0000005e2e5e7221 */ /* 0x000fc40000010100 */
[----:B------:R-:W-:Y:S02]  /*cb20*/  FADD.FTZ R82, -R46, R99 ;  /* 0x000000632e527221 */ /* 0x000fe40000010100 */
[----:B------:R-:W-:Y:S01]  /*cb30*/  FFMA.FTZ R49, R49, R88, R16 ;  /* 0x0000005831317223 */ /* 0x000fe20000010010 */
[----:B------:R-:W-:Y:S01]  /*cb40*/  PRMT R88, RZ, 0x5410, R35 ;  /* 0x00005410ff587816 */ /* 0x000fe20000000023 */
[C---:B------:R-:W-:Y:S02]  /*cb50*/  FMUL.FTZ R99, R47.reuse, R55 ;  /* 0x000000372f637220 */ /* 0x040fe40000410000 */
[----:B------:R-:W-:Y:S01]  /*cb60*/  FMUL.FTZ R55, R47, R94 ;  /* 0x0000005e2f377220 */ /* 0x000fe20000410000 */
[----:B------:R-:W-:Y:S01]  /*cb70*/  PRMT R94, RZ, 0x7610, R30 ;  /* 0x00007610ff5e7816 */ /* 0x000fe2000000001e */
[----:B------:R-:W-:Y:S01]  /*cb80*/  FFMA.FTZ R92, R92, R88, R3 ;  /* 0x000000585c5c7223 */ /* 0x000fe20000010003 */
[----:B------:R-:W-:Y:S01]  /*cb90*/  PRMT R88, RZ, 0x7610, R35 ;  /* 0x00007610ff587816 */ /* 0x000fe20000000023 */
[----:B------:R-:W-:-:S02]  /*cba0*/  FADD.FTZ R89, -R46, R89 ;  /* 0x000000592e597221 */ /* 0x000fc40000010100 */
[----:B------:R-:W-:Y:S02]  /*cbb0*/  FADD.FTZ R57, -R46, R57 ;  /* 0x000000392e397221 */ /* 0x000fe40000010100 */
[----:B------:R-:W-:Y:S01]  /*cbc0*/  FFMA.FTZ R95, R95, R88, R2 ;  /* 0x000000585f5f7223 */ /* 0x000fe20000010002 */
[--C-:B------:R-:W-:Y:S01]  /*cbd0*/  PRMT R88, RZ, 0x5410, R34.reuse ;  /* 0x00005410ff587816 */ /* 0x100fe20000000022 */
[C---:B------:R-:W-:Y:S02]  /*cbe0*/  FMUL.FTZ R44, R47.reuse, R89 ;  /* 0x000000592f2c7220 */ /* 0x040fe40000410000 */
[----:B------:R-:W-:Y:S02]  /*cbf0*/  FMUL.FTZ R54, R47, R57 ;  /* 0x000000392f367220 */ /* 0x000fe40000410000 */
[----:B------:R-:W-:Y:S01]  /*cc00*/  FFMA.FTZ R90, R90, R88, R5 ;  /* 0x000000585a5a7223 */ /* 0x000fe20000010005 */
[----:B------:R-:W-:Y:S01]  /*cc10*/  PRMT R88, RZ, 0x7610, R34 ;  /* 0x00007610ff587816 */ /* 0x000fe20000000022 */
[----:B------:R-:W-:-:S02]  /*cc20*/  FADD.FTZ R86, -R46, R101 ;  /* 0x000000652e567221 */ /* 0x000fc40000010100 */
[----:B------:R-:W-:Y:S01]  /*cc30*/  FMUL.FTZ R83, R47, R82 ;  /* 0x000000522f537220 */ /* 0x000fe20000410000 */
[----:B------:R-:W-:Y:S01]  /*cc40*/  PRMT R82, RZ, 0x7610, R39 ;  /* 0x00007610ff527816 */ /* 0x000fe20000000027 */
[----:B------:R-:W-:Y:S01]  /*cc50*/  FFMA.FTZ R55, R55, R88, R4 ;  /* 0x0000005837377223 */ /* 0x000fe20000010004 */
[----:B------:R-:W-:Y:S01]  /*cc60*/  PRMT R88, RZ, 0x5410, R33 ;  /* 0x00005410ff587816 */ /* 0x000fe20000000021 */
[C---:B------:R-:W-:Y:S02]  /*cc70*/  FMUL.FTZ R86, R47.reuse, R86 ;  /* 0x000000562f567220 */ /* 0x040fe40000410000 */
[----:B------:R-:W-:Y:S02]  /*cc80*/  FADD.FTZ R58, -R46, R97 ;  /* 0x000000612e3a7221 */ /* 0x000fe40000010100 */
[----:B------:R-:W-:Y:S01]  /*cc90*/  FFMA.FTZ R88, R44, R88, R7 ;  /* 0x000000582c587223 */ /* 0x000fe20000010007 */
[----:B------:R-:W-:Y:S01]  /*cca0*/  PRMT R44, RZ, 0x5410, R32 ;  /* 0x00005410ff2c7816 */ /* 0x000fe20000000020 */
[----:B------:R-:W-:-:S02]  /*ccb0*/  FMUL.FTZ R58, R47, R58 ;  /* 0x0000003a2f3a7220 */ /* 0x000fc40000410000 */
[----:B------:R-:W-:Y:S02]  /*ccc0*/  FADD.FTZ R96, -R46, R96 ;  /* 0x000000602e607221 */ /* 0x000fe40000010100 */
[----:B------:R-:W-:Y:S01]  /*ccd0*/  FFMA.FTZ R54, R54, R44, R9 ;  /* 0x0000002c36367223 */ /* 0x000fe20000010009 */
[----:B------:R-:W-:Y:S01]  /*cce0*/  PRMT R44, RZ, 0x7610, R32 ;  /* 0x00007610ff2c7816 */ /* 0x000fe20000000020 */
[----:B------:R-:W-:Y:S02]  /*ccf0*/  FMUL.FTZ R57, R47, R96 ;  /* 0x000000602f397220 */ /* 0x000fe40000410000 */
[C---:B------:R-:W-:Y:S02]  /*cd00*/  FADD.FTZ R98, -R46.reuse, R98 ;  /* 0x000000622e627221 */ /* 0x040fe40000010100 */
[----:B------:R-:W-:Y:S01]  /*cd10*/  FFMA.FTZ R53, R53, R44, R8 ;  /* 0x0000002c35357223 */ /* 0x000fe20000010008 */
[----:B------:R-:W-:Y:S01]  /*cd20*/  PRMT R44, RZ, 0x5410, R31 ;  /* 0x00005410ff2c7816 */ /* 0x000fe2000000001f */
[----:B------:R-:W-:-:S02]  /*cd30*/  FADD.FTZ R100, -R46, R100 ;  /* 0x000000642e647221 */ /* 0x000fc40000010100 */
[----:B------:R-:W-:Y:S02]  /*cd40*/  FADD.FTZ R102, -R46, R102 ;  /* 0x000000662e667221 */ /* 0x000fe40000010100 */
[----:B------:R-:W-:Y:S01]  /*cd50*/  FFMA.FTZ R86, R86, R44, R61 ;  /* 0x0000002c56567223 */ /* 0x000fe2000001003d */
[----:B------:R-:W-:Y:S01]  /*cd60*/  PRMT R44, RZ, 0x7610, R31 ;  /* 0x00007610ff2c7816 */ /* 0x000fe2000000001f */
[C---:B------:R-:W-:Y:S02]  /*cd70*/  FADD.FTZ R104, -R46.reuse, R104 ;  /* 0x000000682e687221 */ /* 0x040fe40000010100 */
[C---:B------:R-:W-:Y:S02]  /*cd80*/  FADD.FTZ R106, -R46.reuse, R106 ;  /* 0x0000006a2e6a7221 */ /* 0x040fe40000010100 */
[----:B------:R-:W-:Y:S01]  /*cd90*/  FFMA.FTZ R93, R93, R44, R62 ;  /* 0x0000002c5d5d7223 */ /* 0x000fe2000001003e */
[----:B------:R-:W-:Y:S01]  /*cda0*/  PRMT R44, RZ, 0x5410, R30 ;  /* 0x00005410ff2c7816 */ /* 0x000fe2000000001e */
[----:B------:R-:W-:-:S02]  /*cdb0*/  FADD.FTZ R112, -R46, R105 ;  /* 0x000000692e707221 */ /* 0x000fc40000010100 */
[C---:B------:R-:W-:Y:S02]  /*cdc0*/  FADD.FTZ R114, -R46.reuse, R107 ;  /* 0x0000006b2e727221 */ /* 0x040fe40000010100 */
[----:B------:R-:W-:Y:S01]  /*cdd0*/  FFMA.FTZ R83, R83, R44, R22 ;  /* 0x0000002c53537223 */ /* 0x000fe20000010016 */
[----:B------:R-:W-:Y:S01]  /*cde0*/  PRMT R44, RZ, 0x5410, R29 ;  /* 0x00005410ff2c7816 */ /* 0x000fe2000000001d */
[C---:B------:R-:W-:Y:S02]  /*cdf0*/  FADD.FTZ R108, -R46.reuse, R108 ;  /* 0x0000006c2e6c7221 */ /* 0x040fe40000010100 */
        /* <DEDUP_REMOVED lines=8> */
[----:B------:R-:W-:Y:S02]  /*ce80*/  FMUL.FTZ R97, R47, R110 ;  /* 0x0000006e2f617220 */ /* 0x000fe40000410000 */
[----:B------:R-:W-:Y:S01]  /*ce90*/  FFMA.FTZ R96, R81, R44, R20 ;  /* 0x0000002c51607223 */ /* 0x000fe20000010014 */
[----:B------:R-:W-:Y:S01]  /*cea0*/  PRMT R44, RZ, 0x5410, R27 ;  /* 0x00005410ff2c7816 */ /* 0x000fe2000000001b */
[----:B------:R-:W-:-:S02]  /*ceb0*/  FMUL.FTZ R46, R47, R46 ;  /* 0x0000002e2f2e7220 */ /* 0x000fc40000410000 */
[----:B------:R-:W-:Y:S02]  /*cec0*/  FMUL.FTZ R91, R47, R108 ;  /* 0x0000006c2f5b7220 */ /* 0x000fe40000410000 */
[----:B------:R-:W-:Y:S01]  /*ced0*/  FFMA.FTZ R97, R97, R44, R78 ;  /* 0x0000002c61617223 */ /* 0x000fe2000001004e */
[----:B------:R-:W-:Y:S01]  /*cee0*/  PRMT R44, RZ, 0x7610, R27 ;  /* 0x00007610ff2c7816 */ /* 0x000fe2000000001b */
[C---:B------:R-:W-:Y:S02]  /*cef0*/  FMUL.FTZ R116, R47.reuse, R116 ;  /* 0x000000742f747220 */ /* 0x040fe40000410000 */
[C---:B------:R-:W-:Y:S02]  /*cf00*/  FMUL.FTZ R89, R47.reuse, R112 ;  /* 0x000000702f597220 */ /* 0x040fe40000410000 */
[----:B------:R-:W-:Y:S01]  /*cf10*/  FFMA.FTZ R98, R46, R44, R79 ;  /* 0x0000002c2e627223 */ /* 0x000fe2000001004f */
[----:B------:R-:W-:Y:S01]  /*cf20*/  PRMT R44, RZ, 0x5410, R26 ;  /* 0x00005410ff2c7816 */ /* 0x000fe2000000001a */
[----:B------:R-:W-:Y:S01]  /*cf30*/  FMUL.FTZ R114, R47, R114 ;  /* 0x000000722f727220 */ /* 0x000fe20000410000 */
[----:B------:R-:W-:Y:S01]  /*cf40*/  F2FP.BF16.PACK_AB R46, R59, R52 ;  /* 0x000000343b2e723e */ /* 0x000fe200000010ff */
[----:B------:R-:W-:Y:S01]  /*cf50*/  FMUL.FTZ R85, R47, R102 ;  /* 0x000000662f557220 */ /* 0x000fe20000410000 */
[----:B------:R-:W-:Y:S01]  /*cf60*/  F2FP.BF16.PACK_AB R52, R96, R57 ;  /* 0x000000396034723e */ /* 0x000fe200000010ff */
[----:B------:R-:W-:Y:S01]  /*cf70*/  FFMA.FTZ R91, R91, R44, R76 ;  /* 0x0000002c5b5b7223 */ /* 0x000fe2000001004c */
[----:B------:R-:W-:Y:S01]  /*cf80*/  PRMT R44, RZ, 0x7610, R26 ;  /* 0x00007610ff2c7816 */ /* 0x000fe2000000001a */
[----:B------:R-:W-:Y:S01]  /*cf90*/  FMUL.FTZ R104, R47, R104 ;  /* 0x000000682f687220 */ /* 0x000fe20000410000 */
[----:B------:R-:W-:Y:S01]  /*cfa0*/  F2FP.BF16.PACK_AB R59, R98, R97 ;  /* 0x00000061623b723e */ /* 0x000fe200000010ff */
[----:B------:R-:W-:Y:S01]  /*cfb0*/  FFMA.FTZ R82, R99, R82, R10 ;  /* 0x0000005263527223 */ /* 0x000fe2000001000a */
[----:B------:R-:W-:Y:S01]  /*cfc0*/  PRMT R99, RZ, 0x7610, R33 ;  /* 0x00007610ff637816 */ /* 0x000fe20000000021 */
[----:B------:R-:W-:Y:S01]  /*cfd0*/  FFMA.FTZ R116, R116, R44, R77 ;  /* 0x0000002c74747223 */ /* 0x000fe2000001004d */
[----:B------:R-:W-:Y:S01]  /*cfe0*/  PRMT R44, RZ, 0x5410, R25 ;  /* 0x00005410ff2c7816 */ /* 0x000fe20000000019 */
[----:B------:R-:W-:-:S02]  /*cff0*/  FMUL.FTZ R100, R47, R100 ;  /* 0x000000642f647220 */ /* 0x000fc40000410000 */
[----:B------:R-:W-:Y:S01]  /*d000*/  FMUL.FTZ R87, R47, R106 ;  /* 0x0000006a2f577220 */ /* 0x000fe20000410000 */
[----:B------:R-:W-:Y:S01]  /*d010*/  PRMT R47, RZ, 0x5410, R39 ;  /* 0x00005410ff2f7816 */ /* 0x000fe20000000027 */
[----:B------:R-:W-:Y:S01]  /*d020*/  FFMA.FTZ R89, R89, R44, R66 ;  /* 0x0000002c59597223 */ /* 0x000fe20000010042 */
[----:B------:R-:W-:Y:S01]  /*d030*/  PRMT R44, RZ, 0x7610, R25 ;  /* 0x00007610ff2c7816 */ /* 0x000fe20000000019 */
[----:B------:R-:W-:Y:S01]  /*d040*/  FFMA.FTZ R94, R85, R94, R60 ;  /* 0x0000005e555e7223 */ /* 0x000fe2000001003c */
[----:B------:R-:W-:Y:S01]  /*d050*/  PRMT R85, RZ, 0x7610, R29 ;  /* 0x00007610ff557816 */ /* 0x000fe2000000001d */
[----:B------:R-:W-:Y:S01]  /*d060*/  FFMA.FTZ R99, R45, R99, R6 ;  /* 0x000000632d637223 */ /* 0x000fe20000010006 */
[----:B------:R-:W-:Y:S01]  /*d070*/  F2FP.BF16.PACK_AB R45, R51, R50 ;  /* 0x00000032332d723e */ /* 0x000fe200000010ff */
[----:B------:R-:W-:Y:S01]  /*d080*/  FFMA.FTZ R114, R114, R44, R75 ;  /* 0x0000002c72727223 */ /* 0x000fe2000001004b */
[--C-:B------:R-:W-:Y:S01]  /*d090*/  PRMT R44, RZ, 0x5410, R24.reuse ;  /* 0x00005410ff2c7816 */ /* 0x100fe20000000018 */
[----:B------:R-:W-:Y:S01]  /*d0a0*/  FFMA.FTZ R47, R118, R47, R11 ;  /* 0x0000002f762f7223 */ /* 0x000fe2000001000b */
[----:B------:R-:W-:Y:S01]  /*d0b0*/  F2FP.BF16.PACK_AB R50, R55, R90 ;  /* 0x0000005a3732723e */ /* 0x000fe200000010ff */
[----:B------:R-:W-:Y:S01]  /*d0c0*/  FFMA.FTZ R85, R100, R85, R23 ;  /* 0x0000005564557223 */ /* 0x000fe20000010017 */
[----:B------:R-:W-:Y:S01]  /*d0d0*/  F2FP.BF16.PACK_AB R55, R93, R86 ;  /* 0x000000565d37723e */ /* 0x000fe200000010ff */
[----:B------:R-:W-:Y:S01]  /*d0e0*/  FFMA.FTZ R104, R104, R44, R65 ;  /* 0x0000002c68687223 */ /* 0x000fe20000010041 */
[----:B------:R-:W-:-:S02]  /*d0f0*/  PRMT R44, RZ, 0x7610, R24 ;  /* 0x00007610ff2c7816 */ /* 0x000fc40000000018 */
[----:B------:R-:W-:Y:S01]  /*d100*/  F2FP.BF16.PACK_AB R57, R114, R89 ;  /* 0x000000597239723e */ /* 0x000fe200000010ff */
[----:B------:R-:W-:Y:S01]  /*d110*/  IMAD.MOV.U32 R89, RZ, RZ, 0x10 ;  /* 0x00000010ff597424 */ /* 0x000fe200078e00ff */
[C---:B------:R-:W-:Y:S01]  /*d120*/  LEA R86, P0, R56.reuse, c[0x0][0x208], 0x4 ;  /* 0x0000820038567a11 */ /* 0x040fe200078020ff */
[----:B------:R-:W-:Y:S01]  /*d130*/  FFMA.FTZ R81, R87, R44, R74 ;  /* 0x0000002c57517223 */ /* 0x000fe2000001004a */
[----:B------:R-:W-:Y:S02]  /*d140*/  F2FP.BF16.PACK_AB R44, R49, R48 ;  /* 0x00000030312c723e */ /* 0x000fe400000010ff */
[----:B------:R-:W-:Y:S02]  /*d150*/  F2FP.BF16.PACK_AB R49, R99, R88 ;  /* 0x000000586331723e */ /* 0x000fe400000010ff */
[C---:B------:R-:W-:Y:S02]  /*d160*/  IADD3 R90, R56.reuse, 0x80, RZ ;  /* 0x00000080385a7810 */ /* 0x040fe40007ffe0ff */
[----:B------:R-:W-:-:S02]  /*d170*/  IADD3 R88, R56, 0x100, RZ ;  /* 0x0000010038587810 */ /* 0x000fc40007ffe0ff */
[----:B------:R-:W-:Y:S02]  /*d180*/  F2FP.BF16.PACK_AB R47, R82, R47 ;  /* 0x0000002f522f723e */ /* 0x000fe400000010ff */
[----:B------:R-:W-:Y:S02]  /*d190*/  F2FP.BF16.PACK_AB R48, R53, R54 ;  /* 0x000000363530723e */ /* 0x000fe400000010ff */
[----:B------:R-:W-:Y:S02]  /*d1a0*/  F2FP.BF16.PACK_AB R53, R85, R58 ;  /* 0x0000003a5535723e */ /* 0x000fe400000010ff */
[----:B------:R-:W-:Y:S02]  /*d1b0*/  LEA R82, P1, R84, c[0x0][0x208], 0x4 ;  /* 0x0000820054527a11 */ /* 0x000fe400078220ff */
[----:B------:R-:W-:Y:S01]  /*d1c0*/  F2FP.BF16.PACK_AB R58, R116, R91 ;  /* 0x0000005b743a723e */ /* 0x000fe200000010ff */
[----:B------:R-:W-:Y:S01]  /*d1d0*/  IMAD.WIDE.U32 R90, R90, R89, c[0x0][0x208] ;  /* 0x000082005a5a7625 */ /* 0x000fe200078e0059 */
[----:B------:R-:W-:-:S02]  /*d1e0*/  LEA.HI.X R87, R56, c[0x0][0x20c], RZ, 0x4, P0 ;  /* 0x0000830038577a11 */ /* 0x000fc400000f24ff */
[----:B------:R-:W-:Y:S01]  /*d1f0*/  F2FP.BF16.PACK_AB R51, R95, R92 ;  /* 0x0000005c5f33723e */ /* 0x000fe200000010ff */
[----:B------:R-:W-:Y:S01]  /*d200*/  IMAD.WIDE.U32 R88, R88, R89, c[0x0][0x208] ;  /* 0x0000820058587625 */ /* 0x000fe200078e0059 */
[----:B------:R-:W-:Y:S01]  /*d210*/  F2FP.BF16.PACK_AB R54, R94, R83 ;  /* 0x000000535e36723e */ /* 0x000fe200000010ff */
[----:B------:R0:W-:Y:S01]  /*d220*/  STG.E.128 [R86.64], R44 ;  /* 0x0000002c56007986 */ /* 0x0001e2000c101d06 */
[----:B------:R-:W-:Y:S02]  /*d230*/  F2FP.BF16.PACK_AB R56, R81, R104 ;  /* 0x000000685138723e */ /* 0x000fe400000010ff */
[----:B------:R-:W-:Y:S01]  /*d240*/  LEA.HI.X R83, R84, c[0x0][0x20c], RZ, 0x4, P1 ;  /* 0x0000830054537a11 */ /* 0x000fe200008f24ff */
[----:B------:R0:W-:Y:S01]  /*d250*/  STG.E.128 [R90.64], R48 ;  /* 0x000000305a007986 */ /* 0x0001e2000c101d06 */
[----:B------:R-:W-:Y:S02]  /*d260*/  ISETP.GE.AND P0, PT, R18, c[0x0][0x164], PT ;  /* 0x0000590012007a0c */ /* 0x000fe40003f06270 */
[----:B------:R-:W-:Y:S01]  /*d270*/  LOP3.LUT P1, RZ, R67, 0xff, RZ, 0xc0, !PT ;  /* 0x000000ff43ff7812 */ /* 0x000fe2000782c0ff */
[----:B------:R0:W-:Y:S03]  /*d280*/  STG.E.128 [R88.64], R52 ;  /* 0x0000003458007986 */ /* 0x0001e6000c101d06 */
[----:B------:R-:W-:Y:S01]  /*d290*/  SEL R67, RZ, 0x1, P1 ;  /* 0x00000001ff437807 */ /* 0x000fe20000800000 */
[----:B------:R0:W-:Y:S06]  /*d2a0*/  STG.E.128 [R82.64], R56 ;  /* 0x0000003852007986 */ /* 0x0001ec000c101d06 */
[----:B0-----:R-:W-:Y:S01]  /*d2b0*/  @P0 CALL.REL.NOINC `(.L_x_1213) ;  /* 0x0000001000000944 */ /* 0x001fe20003c00000 */
[----:B------:R-:W-:Y:S05]  /*d2c0*/  BRA `(.L_x_1214) ;  /* 0xffff366000007947 */ /* 0x000fea000383ffff */
.L_x_1213:
[----:B------:R-:W-:Y:S05]  /*d2d0*/  EXIT ;  /* 0x000000000000794d */ /* 0x000fea0003800000 */
.L_x_1211:
[----:B-1----:R-:W-:Y:S01]  /*d2e0*/  HFMA2.MMA R45, -RZ, RZ, 0, 1.847743988037109375e-06 ;  /* 0x0000001fff2d7435 */ /* 0x002fe200000001ff */
[----:B------:R-:W-:Y:S01]  /*d2f0*/  IMAD.MOV.U32 R82, RZ, RZ, R87 ;  /* 0x000000ffff527224 */ /* 0x000fe200078e0057 */
[----:B------:R-:W-:Y:S01]  /*d300*/  MOV R46, 0xd340 ;  /* 0x0000d340002e7802 */ /* 0x000fe20000000f00 */
[----:B------:R-:W-:-:S02]  /*d310*/  IMAD.MOV.U32 R59, RZ, RZ, 0x1 ;  /* 0x00000001ff3b7424 */ /* 0x000fc400078e00ff */
[----:B------:R-:W-:Y:S02]  /*d320*/  IMAD.MOV.U32 R58, RZ, RZ, -0x1 ;  /* 0xffffffffff3a7424 */ /* 0x000fe400078e00ff */
[----:B------:R-:W-:Y:S05]  /*d330*/  CALL.REL.NOINC `($__internal_9_$__cuda_sm70_shflsync_bfly_p) ;  /* 0x0000079000007944 */ /* 0x000fea0003c00000 */
[----:B-1----:R-:W-:Y:S01]  /*d340*/  IMAD.MOV.U32 R44, RZ, RZ, R59 ;  /* 0x000000ffff2c7224 */ /* 0x002fe200078e003b */
[----:B0-----:R-:W-:Y:S05]  /*d350*/  BRA `(.L_x_1215) ;  /* 0xffffec0000007947 */ /* 0x001fea000383ffff */
.L_x_1212:
[----:B------:R-:W-:Y:S01]  /*d360*/  IMAD.MOV.U32 R59, RZ, RZ, 0x2 ;  /* 0x00000002ff3b7424 */ /* 0x000fe200078e00ff */
[----:B------:R-:W-:Y:S01]  /*d370*/  MOV R45, 0x1f ;  /* 0x0000001f002d7802 */ /* 0x000fe20000000f00 */
[----:B------:R-:W-:Y:S01]  /*d380*/  IMAD.MOV.U32 R58, RZ, RZ, -0x1 ;  /* 0xffffffffff3a7424 */ /* 0x000fe200078e00ff */
[----:B------:R-:W-:Y:S02]  /*d390*/  MOV R46, 0xd3b0 ;  /* 0x0000d3b0002e7802 */ /* 0x000fe40000000f00 */
[----:B0-----:R-:W-:Y:S05]  /*d3a0*/  CALL.REL.NOINC `($__internal_9_$__cuda_sm70_shflsync_bfly_p) ;  /* 0x0000072000007944 */ /* 0x001fea0003c00000 */
[----:B01----:R-:W-:Y:S01]  /*d3b0*/  FADD.FTZ R82, R82, R59 ;  /* 0x0000003b52527221 */ /* 0x003fe20000010000 */
[----:B------:R-:W-:Y:S01]  /*d3c0*/  MOV R58, 0xffffffff ;  /* 0xffffffff003a7802 */ /* 0x000fe20000000f00 */
[----:B------:R-:W-:Y:S01]  /*d3d0*/  IMAD.MOV.U32 R59, RZ, RZ, 0x4 ;  /* 0x00000004ff3b7424 */ /* 0x000fe200078e00ff */
[----:B------:R-:W-:Y:S01]  /*d3e0*/  MOV R46, 0xd410 ;  /* 0x0000d410002e7802 */ /* 0x000fe20000000f00 */
[----:B------:R-:W-:Y:S02]  /*d3f0*/  IMAD.MOV.U32 R45, RZ, RZ, 0x1f ;  /* 0x0000001fff2d7424 */ /* 0x000fe400078e00ff */
[----:B------:R-:W-:Y:S05]  /*d400*/  CALL.REL.NOINC `($__internal_9_$__cuda_sm70_shflsync_bfly_p) ;  /* 0x000006c000007944 */ /* 0x000fea0003c00000 */
[----:B01----:R-:W-:Y:S01]  /*d410*/  FADD.FTZ R82, R82, R59 ;  /* 0x0000003b52527221 */ /* 0x003fe20000010000 */
[----:B------:R-:W-:Y:S01]  /*d420*/  MOV R46, 0xd470 ;  /* 0x0000d470002e7802 */ /* 0x000fe20000000f00 */
[----:B------:R-:W-:-:S02]  /*d430*/  IMAD.MOV.U32 R59, RZ, RZ, 0x8 ;  /* 0x00000008ff3b7424 */ /* 0x000fc400078e00ff */
[----:B------:R-:W-:Y:S02]  /*d440*/  IMAD.MOV.U32 R45, RZ, RZ, 0x1f ;  /* 0x0000001fff2d7424 */ /* 0x000fe400078e00ff */
[----:B------:R-:W-:Y:S02]  /*d450*/  IMAD.MOV.U32 R58, RZ, RZ, -0x1 ;  /* 0xffffffffff3a7424 */ /* 0x000fe400078e00ff */
[----:B------:R-:W-:Y:S05]  /*d460*/  CALL.REL.NOINC `($__internal_9_$__cuda_sm70_shflsync_bfly_p) ;  /* 0x0000066000007944 */ /* 0x000fea0003c00000 */
[----:B01----:R-:W-:Y:S01]  /*d470*/  FADD.FTZ R82, R82, R59 ;  /* 0x0000003b52527221 */ /* 0x003fe20000010000 */
[----:B------:R-:W-:Y:S01]  /*d480*/  HFMA2.MMA R59, -RZ, RZ, 0, 9.5367431640625e-07 ;  /* 0x00000010ff3b7435 */ /* 0x000fe200000001ff */
[----:B------:R-:W-:Y:S01]  /*d490*/  IMAD.MOV.U32 R45, RZ, RZ, 0x1f ;  /* 0x0000001fff2d7424 */ /* 0x000fe200078e00ff */
[----:B------:R-:W-:Y:S01]  /*d4a0*/  MOV R46, 0xd4d0 ;  /* 0x0000d4d0002e7802 */ /* 0x000fe20000000f00 */
[----:B------:R-:W-:-:S03]  /*d4b0*/  IMAD.MOV.U32 R58, RZ, RZ, -0x1 ;  /* 0xffffffffff3a7424 */ /* 0x000fc600078e00ff */
[----:B------:R-:W-:Y:S05]  /*d4c0*/  CALL.REL.NOINC `($__internal_9_$__cuda_sm70_shflsync_bfly_p) ;  /* 0x0000060000007944 */ /* 0x000fea0003c00000 */
[----:B-1----:R-:W-:Y:S02]  /*d4d0*/  FADD.FTZ R44, R82, R59 ;  /* 0x0000003b522c7221 */ /* 0x002fe40000010000 */
[----:B------:R-:W-:Y:S02]  /*d4e0*/  IMAD.MOV.U32 R59, RZ, RZ, 0x1 ;  /* 0x00000001ff3b7424 */ /* 0x000fe400078e00ff */
        /* <DEDUP_REMOVED lines=64> */
[----:B------:R-:W-:Y:S02]  /*d8f0*/  IMAD.MOV.U32 R58, RZ, RZ, -0x1 ;  /* 0xffffffffff3a7424 */ /* 0x000fe400078e00ff */
[----:B------:R-:W-:Y:S01]  /*d900*/  FFMA.FTZ R82, R46, R46, R45 ;  /* 0x0000002e2e527223 */ /* 0x000fe2000001002d */
[----:B------:R-:W-:Y:S02]  /*d910*/  MOV R45, 0x1f ;  /* 0x0000001f002d7802 */ /* 0x000fe40000000f00 */
[----:B------:R-:W-:-:S02]  /*d920*/  MOV R46, 0xd940 ;  /* 0x0000d940002e7802 */ /* 0x000fc40000000f00 */
[----:B------:R-:W-:Y:S05]  /*d930*/  CALL.REL.NOINC `($__internal_9_$__cuda_sm70_shflsync_bfly_p) ;  /* 0x0000019000007944 */ /* 0x000fea0003c00000 */
[----:B01----:R-:W-:Y:S01]  /*d940*/  FADD.FTZ R82, R82, R59 ;  /* 0x0000003b52527221 */ /* 0x003fe20000010000 */
[----:B------:R-:W-:Y:S01]  /*d950*/  MOV R58, 0xffffffff ;  /* 0xffffffff003a7802 */ /* 0x000fe20000000f00 */
[----:B------:R-:W-:Y:S01]  /*d960*/  IMAD.MOV.U32 R59, RZ, RZ, 0x2 ;  /* 0x00000002ff3b7424 */ /* 0x000fe200078e00ff */
[----:B------:R-:W-:Y:S01]  /*d970*/  MOV R46, 0xd9a0 ;  /* 0x0000d9a0002e7802 */ /* 0x000fe20000000f00 */
[----:B------:R-:W-:-:S02]  /*d980*/  IMAD.MOV.U32 R45, RZ, RZ, 0x1f ;  /* 0x0000001fff2d7424 */ /* 0x000fc400078e00ff */
        /* <DEDUP_REMOVED lines=8> */
[----:B------:R-:W-:Y:S01]  /*da10*/  HFMA2.MMA R59, -RZ, RZ, 0, 4.76837158203125e-07 ;  /* 0x00000008ff3b7435 */ /* 0x000fe200000001ff */
[----:B------:R-:W-:Y:S01]  /*da20*/  IMAD.MOV.U32 R45, RZ, RZ, 0x1f ;  /* 0x0000001fff2d7424 */ /* 0x000fe200078e00ff */
[----:B------:R-:W-:Y:S01]  /*da30*/  MOV R46, 0xda60 ;  /* 0x0000da60002e7802 */ /* 0x000fe20000000f00 */
[----:B------:R-:W-:-:S03]  /*da40*/  IMAD.MOV.U32 R58, RZ, RZ, -0x1 ;  /* 0xffffffffff3a7424 */ /* 0x000fc600078e00ff */
[----:B------:R-:W-:Y:S05]  /*da50*/  CALL.REL.NOINC `($__internal_9_$__cuda_sm70_shflsync_bfly_p) ;  /* 0x0000007000007944 */ /* 0x000fea0003c00000 */
[----:B01----:R-:W-:Y:S01]  /*da60*/  FADD.FTZ R82, R82, R59 ;  /* 0x0000003b52527221 */ /* 0x003fe20000010000 */
[----:B------:R-:W-:Y:S01]  /*da70*/  MOV R45, 0x1f ;  /* 0x0000001f002d7802 */ /* 0x000fe20000000f00 */
[----:B------:R-:W-:Y:S01]  /*da80*/  IMAD.MOV.U32 R59, RZ, RZ, 0x10 ;  /* 0x00000010ff3b7424 */ /* 0x000fe200078e00ff */
[----:B------:R-:W-:Y:S01]  /*da90*/  MOV R46, 0xdac0 ;  /* 0x0000dac0002e7802 */ /* 0x000fe20000000f00 */
[----:B------:R-:W-:-:S02]  /*daa0*/  IMAD.MOV.U32 R58, RZ, RZ, -0x1 ;  /* 0xffffffffff3a7424 */ /* 0x000fc400078e00ff */
[----:B------:R-:W-:Y:S05]  /*dab0*/  CALL.REL.NOINC `($__internal_9_$__cuda_sm70_shflsync_bfly_p) ;  /* 0x0000001000007944 */ /* 0x000fea0003c00000 */
[----:B01----:R-:W-:Y:S05]  /*dac0*/  BRA `(.L_x_1216) ;  /* 0xffffe9d000007947 */ /* 0x003fea000383ffff */
        .weak           $__internal_9_$__cuda_sm70_shflsync_bfly_p
        .type           $__internal_9_$__cuda_sm70_shflsync_bfly_p,@function
        .size           $__internal_9_$__cuda_sm70_shflsync_bfly_p,(.L_x_29073 - $__internal_9_$__cuda_sm70_shflsync_bfly_p)
$__internal_9_$__cuda_sm70_shflsync_bfly_p:
[----:B------:R-:W-:Y:S01]  /*dad0*/  IMAD.MOV.U32 R47, RZ, RZ, 0x0 ;  /* 0x00000000ff2f7424 */ /* 0x000fe200078e00ff */
[----:B------:R-:W-:Y:S04]  /*dae0*/  WARPSYNC R58 ;  /* 0x0000003a00007348 */ /* 0x000fe80003800000 */
[----:B------:R0:W1:Y:S01]  /*daf0*/  SHFL.BFLY PT, R59, R82, R59, R45 ;  /* 0x0c00003b523b7389 */ /* 0x00006200000e002d */
[----:B------:R-:W-:Y:S05]  /*db00*/  RET.REL.NODEC R46 `(_ZN10layer_norm13ln_fwd_kernelINS_13Kernel_traitsI13__nv_bfloat16S2_S2_S2_fjLj4096ELj1ELj1ELj4ELj16ENS_18Kernel_traits_baseILj4096ES2_S2_S2_S2_fjLj128EEEEELb1ELb0ELb0ELb1EEEvNS_9FwdParamsE) ;  /* 0xffff24f02e007950 */ /* 0x000fea0003c3ffff */
.L_x_1217:
        /* <DEDUP_REMOVED lines=15> */
.L_x_29073:


//--------------------- .text._ZN10layer_norm13ln_fwd_kernelINS_13Kernel_traitsI13__nv_bfloat16S2_S2_S2_fjLj4096ELj1ELj1ELj4ELj16ENS_18Kernel_traits_baseILj4096ES2_S2_S2_S2_fjLj128EEEEELb1ELb0ELb1ELb0EEEvNS_9FwdParamsE --------------------------
	.section	.text._ZN10layer_norm13ln_fwd_kernelINS_13Kernel_traitsI13__nv_bfloat16S2_S2_S2_fjLj4096ELj1ELj1ELj4ELj16ENS_18Kernel_traits_baseILj4096ES2_S2_S2_S2_fjLj128EEEEELb1ELb0ELb1ELb0EEEvNS_9FwdParamsE,"ax",@progbits
	.sectioninfo	@"SHI_REGISTERS=168"
	.align	128
        .global         _ZN10layer_norm13ln_fwd_kernelINS_13Kernel_traitsI13__nv_bfloat16S2_S2_S2_fjLj4096ELj1ELj1ELj4ELj16ENS_18Kernel_traits_baseILj4096ES2_S2_S2_S2_fjLj128EEEEELb1ELb0ELb1ELb0EEEvNS_9FwdParamsE
        .type           _ZN10layer_norm13ln_fwd_kernelINS_13Kernel_traitsI13__nv_bfloat16S2_S2_S2_fjLj4096ELj1ELj1ELj4ELj16ENS_18Kernel_traits_baseILj4096ES2_S2_S2_S2_fjLj128EEEEELb1ELb0ELb1ELb0EEEvNS_9FwdParamsE,@function
        .size           _ZN10layer_norm13ln_fwd_kernelINS_13Kernel_traitsI13__nv_bfloat16S2_S2_S2_fjLj4096ELj1ELj1ELj4ELj16ENS_18Kernel_traits_baseILj4096ES2_S2_S2_S2_fjLj128EEEEELb1ELb0ELb1ELb0EEEvNS_9FwdParamsE,(.L_x_29074 - _ZN10layer_norm13ln_fwd_kernelINS_13Kernel_traitsI13__nv_bfloat16S2_S2_S2_fjLj4096ELj1ELj1ELj4ELj16ENS_18Kernel_traits_baseILj4096ES2_S2_S2_S2_fjLj128EEEEELb1ELb0ELb1ELb0EEEvNS_9FwdParamsE)
        .other          _ZN10layer_norm13ln_fwd_kernelINS_13Kernel_traitsI13__nv_bfloat16S2_S2_S2_fjLj4096ELj1ELj1ELj4ELj16ENS_18Kernel_traits_baseILj4096ES2_S2_S2_S2_fjLj128EEEEELb1ELb0ELb1ELb0EEEvNS_9FwdParamsE,@"STO_CUDA_ENTRY STV_DEFAULT"
_ZN10layer_norm13ln_fwd_kernelINS_13Kernel_traitsI13__nv_bfloat16S2_S2_S2_fjLj4096ELj1ELj1ELj4ELj16ENS_18Kernel_traits_baseILj4096ES2_S2_S2_S2_fjLj128EEEEELb1ELb0ELb1ELb0EEEvNS_9FwdParamsE:
.text._ZN10layer_norm13ln_fwd_kernelINS_13Kernel_traitsI13__nv_bfloat16S2_S2_S2_fjLj4096ELj1ELj1ELj4ELj16ENS_18Kernel_traits_baseILj4096ES2_S2_S2_S2_fjLj128EEEEELb1ELb0ELb1ELb0EEEvNS_9FwdParamsE:
[----:B------:R-:W-:Y:S02]  /*0000*/  IMAD.MOV.U32 R1, RZ, RZ, c[0x0][0x28] ;  /* 0x00000a00ff017624 */ /* 0x000fe400078e00ff */
[----:B------:R-:W-:Y:S02]  /*0010*/  ULDC.U8 UR4, c[0x0][0x244] ;  /* 0x0000910000047ab9 */ /* 0x000fe40000000000 */
[----:B------:R-:W-:Y:S01]  /*0020*/  ISETP.NE.AND P0, PT, RZ, UR4, PT ;  /* 0x00000004ff007c0c */ /* 0x000fe2000bf05270 */
[----:B------:R-:W-:Y:S01]  /*0030*/  ULDC.64 UR4, c[0x0][0x230] ;  /* 0x00008c0000047ab9 */ /* 0x000fe20000000a00 */
[----:B------:R-:W-:Y:S01]  /*0040*/  MOV R83, c[0x0][0x23c] ;  /* 0x00008f0000537a02 */ /* 0x000fe20000000f00 */
[----:B------:R-:W-:Y:S01]  /*0050*/  IMAD.U32 R2, RZ, RZ, UR4 ;  /* 0x00000004ff027e24 */ /* 0x000fe2000f8e00ff */
[----:B------:R-:W-:Y:S01]  /*0060*/  ULDC.64 UR6, c[0x0][0x118] ;  /* 0x0000460000067ab9 */ /* 0x000fe20000000a00 */
[----:B------:R-:W-:Y:S02]  /*0070*/  IMAD.U32 R3, RZ, RZ, UR5 ;  /* 0x00000005ff037e24 */ /* 0x000fe4000f8e00ff */
[----:B------:R-:W-:-:S06]  /*0080*/  IMAD.MOV.U32 R82, RZ, RZ, c[0x0][0x238] ;  /* 0x00008e00ff527624 */ /* 0x000fcc00078e00ff */
[----:B------:R-:W2:Y:S01]  /*0090*/  @P0 LDG.E.64 R2, [R2.64] ;  /* 0x0000000602020981 */ /* 0x000ea2000c1e1b00 */
[----:B------:R-:W-:Y:S02]  /*00a0*/  @P0 IMAD.MOV.U32 R8, RZ, RZ, R82 ;  /* 0x000000ffff080224 */ /* 0x000fe400078e0052 */
[----:B------:R-:W-:-:S05]  /*00b0*/  @P0 IMAD.MOV.U32 R9, RZ, RZ, R83 ;  /* 0x000000ffff090224 */ /* 0x000fca00078e0053 */
[----:B------:R-:W3:Y:S01]  /*00c0*/  @P0 LDG.E.64 R4, [R8.64] ;  /* 0x0000000608040981 */ /* 0x000ee2000c1e1b00 */
[----:B------:R-:W-:Y:S03]  /*00d0*/  BSSY B0, `(.L_x_1218) ;  /* 0x0000057000007945 */ /* 0x000fe60003800000 */
[----:B------:R-:W0:Y:S04]  /*00e0*/  S2R R32, SR_TID.X ;  /* 0x0000000000207919 */ /* 0x000e280000002100 */
[----:B------:R-:W1:Y:S01]  /*00f0*/  S2R R11, SR_CTAID.X ;  /* 0x00000000000b7919 */ /* 0x000e620000002500 */
[C---:B0-----:R-:W-:Y:S01]  /*0100*/  LOP3.LUT R36, R32.reuse, 0x7f, RZ, 0xc0, !PT ;  /* 0x0000007f20247812 */ /* 0x041fe200078ec0ff */
[----:B-1----:R-:W-:Y:S01]  /*0110*/  IMAD R31, R11, c[0x0][0x0], R32 ;  /* 0x000000000b1f7a24 */ /* 0x002fe200078e0220 */
[----:B------:R-:W-:-:S03]  /*0120*/  LEA.HI R26, R32, R11, RZ, 0x19 ;  /* 0x0000000b201a7211 */ /* 0x000fc600078fc8ff */
[----:B------:R-:W-:Y:S01]  /*0130*/  IMAD.WIDE.U32 R6, R31, -0x326172a9, RZ ;  /* 0xcd9e8d571f067825 */ /* 0x000fe200078e00ff */
[----:B--2---:R-:W0:Y:S08]  /*0140*/  @P0 R2UR UR4, R2 ;  /* 0x00000000020403c2 */ /* 0x004e3000000e0000 */
[----:B------:R1:W2:Y:S01]  /*0150*/  @P0 R2UR UR5, R3 ;  /* 0x00000000030503c2 */ /* 0x0002a200000e0000 */
[----:B---3--:R-:W-:-:S05]  /*0160*/  @P0 IADD3 R82, P1, R4, c[0x0][0x240], RZ ;  /* 0x0000900004520a10 */ /* 0x008fca0007f3e0ff */
[----:B------:R-:W-:-:S05]  /*0170*/  @P0 IMAD.X R83, RZ, RZ, R5, P1 ;  /* 0x000000ffff530224 */ /* 0x000fca00008e0605 */
        /* <DEDUP_REMOVED lines=25> */
[----:B------:R-:W-:-:S02]  /*0310*/  UIADD3 UR19, UR4, -0x4ab325aa, URZ ;  /* 0xb54cda5604137890 */ /* 0x000fc4000fffe03f */
[----:B------:R-:W-:Y:S01]  /*0320*/  UIADD3 UR20, UR5, 0x646e171e, URZ ;  /* 0x646e171e05147890 */ /* 0x000fe2000fffe03f */
[----:B------:R-:W-:Y:S01]  /*0330*/  LOP3.LUT R8, R5, UR12, R2, 0x96, !PT ;  /* 0x0000000c05087c12 */ /* 0x000fe2000f8e9602 */
[----:B------:R-:W-:Y:S01]  /*0340*/  IMAD.WIDE.U32 R2, R3, -0x2daee0ad, RZ ;  /* 0xd2511f5303027825 */ /* 0x000fe200078e00ff */
[----:B------:R-:W-:Y:S02]  /*0350*/  UIADD3 UR22, UR5, 0x1fd5c5a3, URZ ;  /* 0x1fd5c5a305167890 */ /* 0x000fe4000fffe03f */
[----:B------:R-:W-:Y:S01]  /*0360*/  UIADD3 UR21, UR4, 0x5384540f, URZ ;  /* 0x5384540f04157890 */ /* 0x000fe2000fffe03f */
[----:B------:R-:W-:Y:S01]  /*0370*/  IMAD.WIDE.U32 R8, R8, -0x326172a9, RZ ;  /* 0xcd9e8d5708087825 */ /* 0x000fe200078e00ff */
[----:B------:R-:W-:Y:S01]  /*0380*/  LOP3.LUT R7, R3, UR14, R4, 0x96, !PT ;  /* 0x0000000e03077c12 */ /* 0x000fe2000f8e9604 */
[----:B------:R-:W-:Y:S02]  /*0390*/  UIADD3 UR23, UR4, -0xe443238, URZ ;  /* 0xf1bbcdc804177890 */ /* 0x000fe4000fffe03f */
[----:B------:R-:W-:Y:S01]  /*03a0*/  UIADD3 UR24, UR5, -0x24c28bd8, URZ ;  /* 0xdb3d742805187890 */ /* 0x000fe2000fffe03f */
[----:B------:R-:W-:Y:S01]  /*03b0*/  LOP3.LUT R4, R9, UR13, R6, 0x96, !PT ;  /* 0x0000000d09047c12 */ /* 0x000fe2000f8e9606 */
[----:B------:R-:W-:Y:S01]  /*03c0*/  IMAD.WIDE.U32 R6, R7, -0x326172a9, RZ ;  /* 0xcd9e8d5707067825 */ /* 0x000fe200078e00ff */
[----:B------:R-:W-:-:S02]  /*03d0*/  UIADD3 UR25, UR4, -0x700cb87f, URZ ;  /* 0x8ff3478104197890 */ /* 0x000fc4000fffe03f */
[----:B------:R-:W-:Y:S01]  /*03e0*/  UIADD3 UR26, UR5, -0x695add53, URZ ;  /* 0x96a522ad051a7890 */ /* 0x000fe2000fffe03f */
[----:B------:R-:W-:Y:S01]  /*03f0*/  IMAD.WIDE.U32 R4, R4, -0x2daee0ad, RZ ;  /* 0xd2511f5304047825 */ /* 0x000fe200078e00ff */
[----:B------:R-:W-:-:S04]  /*0400*/  LOP3.LUT R3, R7, UR15, R8, 0x96, !PT ;  /* 0x0000000f07037c12 */ /* 0x000fc8000f8e9608 */
[----:B------:R-:W-:Y:S01]  /*0410*/  LOP3.LUT R8, R5, UR16, R2, 0x96, !PT ;  /* 0x0000001005087c12 */ /* 0x000fe2000f8e9602 */
[----:B------:R-:W-:-:S04]  /*0420*/  IMAD.WIDE.U32 R2, R3, -0x2daee0ad, RZ ;  /* 0xd2511f5303027825 */ /* 0x000fc800078e00ff */
[----:B------:R-:W-:Y:S01]  /*0430*/  IMAD.WIDE.U32 R8, R8, -0x326172a9, RZ ;  /* 0xcd9e8d5708087825 */ /* 0x000fe200078e00ff */
[----:B------:R-:W-:-:S04]  /*0440*/  LOP3.LUT R7, R3, UR18, R4, 0x96, !PT ;  /* 0x0000001203077c12 */ /* 0x000fc8000f8e9604 */
[----:B------:R-:W-:Y:S01]  /*0450*/  LOP3.LUT R4, R9, UR17, R6, 0x96, !PT ;  /* 0x0000001109047c12 */ /* 0x000fe2000f8e9606 */
[----:B------:R-:W-:Y:S01]  /*0460*/  IMAD.WIDE.U32 R6, R7, -0x326172a9, RZ ;  /* 0xcd9e8d5707067825 */ /* 0x000fe200078e00ff */
[----:B------:R-:W-:-:S03]  /*0470*/  LOP3.LUT R9, R36, 0x7f, RZ, 0x3c, !PT ;  /* 0x0000007f24097812 */ /* 0x000fc600078e3cff */
[----:B------:R-:W-:Y:S01]  /*0480*/  IMAD.WIDE.U32 R4, R4, -0x2daee0ad, RZ ;  /* 0xd2511f5304047825 */ /* 0x000fe200078e00ff */
[----:B------:R-:W-:Y:S02]  /*0490*/  LEA.HI.SX32 R28, R60, R9, 0x1d ;  /* 0x000000093c1c7211 */ /* 0x000fe400078feaff */
[----:B------:R-:W-:Y:S02]  /*04a0*/  LOP3.LUT R3, R7, UR19, R8, 0x96, !PT ;  /* 0x0000001307037c12 */ /* 0x000fe4000f8e9608 */
[----:B------:R-:W-:Y:S02]  /*04b0*/  LOP3.LUT R8, R5, UR20, R2, 0x96, !PT ;  /* 0x0000001405087c12 */ /* 0x000fe4000f8e9602 */
[C---:B------:R-:W-:Y:S01]  /*04c0*/  LOP3.LUT P0, RZ, R28.reuse, 0xffffff80, RZ, 0xc0, !PT ;  /* 0xffffff801cff7812 */ /* 0x040fe2000780c0ff */
[----:B------:R-:W-:Y:S01]  /*04d0*/  IMAD.WIDE.U32 R2, R3, -0x2daee0ad, RZ ;  /* 0xd2511f5303027825 */ /* 0x000fe200078e00ff */
[C---:B------:R-:W-:Y:S02]  /*04e0*/  ISETP.GE.U32.AND P5, PT, R28.reuse, 0x100, PT ;  /* 0x000001001c00780c */ /* 0x040fe40003fa6070 */
[----:B------:R-:W-:Y:S01]  /*04f0*/  ISETP.GE.U32.AND P4, PT, R28, 0x180, PT ;  /* 0x000001801c00780c */ /* 0x000fe20003f86070 */
[----:B------:R-:W-:Y:S01]  /*0500*/  IMAD.WIDE.U32 R8, R8, -0x326172a9, RZ ;  /* 0xcd9e8d5708087825 */ /* 0x000fe200078e00ff */
[----:B------:R-:W-:-:S02]  /*0510*/  LOP3.LUT R79, R3, UR22, R4, 0x96, !PT ;  /* 0x00000016034f7c12 */ /* 0x000fc4000f8e9604 */
[----:B------:R-:W-:Y:S02]  /*0520*/  P2R R0, PR, RZ, 0x20 ;  /* 0x00000020ff007803 */ /* 0x000fe40000000000 */
[----:B------:R-:W-:Y:S01]  /*0530*/  LOP3.LUT R78, R9, UR21, R6, 0x96, !PT ;  /* 0x00000015094e7c12 */ /* 0x000fe2000f8e9606 */
[----:B------:R-:W-:Y:S01]  /*0540*/  IMAD.HI.U32 R15, R79, -0x326172a9, RZ ;  /* 0xcd9e8d574f0f7827 */ /* 0x000fe200078e00ff */
[----:B------:R-:W-:Y:S02]  /*0550*/  ISETP.GE.U32.AND P1, PT, R28, 0x200, PT ;  /* 0x000002001c00780c */ /* 0x000fe40003f26070 */
[----:B------:R-:W-:Y:S01]  /*0560*/  P2R R33, PR, RZ, 0x10 ;  /* 0x00000010ff217803 */ /* 0x000fe20000000000 */
[----:B------:R-:W-:Y:S01]  /*0570*/  IMAD.HI.U32 R13, R78, -0x2daee0ad, RZ ;  /* 0xd2511f534e0d7827 */ /* 0x000fe200078e00ff */
        /* <DEDUP_REMOVED lines=12> */
.L_x_1219:
[----:B0-----:R-:W-:Y:S05]  /*0640*/  BSYNC B0 ;  /* 0x0000000000007941 */ /* 0x001fea0003800000 */
.L_x_1218:
        /* <DEDUP_REMOVED lines=13> */
.L_x_1221:
[----:B0-----:R-:W-:Y:S05]  /*0720*/  BSYNC B0 ;  /* 0x0000000000007941 */ /* 0x001fea0003800000 */
.L_x_1220:
        /* <DEDUP_REMOVED lines=13> */
.L_x_1223:
[----:B0-----:R-:W-:Y:S05]  /*0800*/  BSYNC B0 ;  /* 0x0000000000007941 */ /* 0x001fea0003800000 */
.L_x_1222:
        /* <DEDUP_REMOVED lines=12> */
.L_x_1225:
[----:B0-----:R-:W-:Y:S05]  /*08d0*/  BSYNC B0 ;  /* 0x0000000000007941 */ /* 0x001fea0003800000 */
.L_x_1224:
[----:B------:R-:W-:Y:S02]  /*08e0*/  ISETP.GE.AND P2, PT, R26, c[0x0][0x164], PT ;  /* 0x000059001a007a0c */ /* 0x000fe40003f46270 */
[----:B------:R-:W-:Y:S02]  /*08f0*/  LOP3.LUT R86, R15, UR23, R8, 0x96, !PT ;  /* 0x000000170f567c12 */ /* 0x000fe4000f8e9608 */
[----:B------:R-:W-:-:S09]  /*0900*/  LOP3.LUT R88, R13, UR24, R2, 0x96, !PT ;  /* 0x000000180d587c12 */ /* 0x000fd2000f8e9602 */
[----:B------:R-:W-:Y:S05]  /*0910*/  @P2 EXIT ;  /* 0x000000000000294d */ /* 0x000fea0003800000 */
[--C-:B-----5:R-:W-:Y:S01]  /*0920*/  PRMT R25, RZ, 0x5410, R17.reuse ;  /* 0x00005410ff197816 */ /* 0x120fe20000000011 */
[----:B------:R-:W-:Y:S01]  /*0930*/  IMAD R78, R78, -0x2daee0ad, RZ ;  /* 0xd2511f534e4e7824 */ /* 0x000fe200078e02ff */
[----:B------:R-:W-:Y:S01]  /*0940*/  PRMT R22, RZ, 0x7610, R17 ;  /* 0x00007610ff167816 */ /* 0x000fe20000000011 */
[----:B------:R-:W-:Y:S01]  /*0950*/  IMAD R79, R79, -0x326172a9, RZ ;  /* 0xcd9e8d574f4f7824 */ /* 0x000fe200078e02ff */
[--C-:B------:R-:W-:Y:S01]  /*0960*/  PRMT R23, RZ, 0x5410, R18.reuse ;  /* 0x00005410ff177816 */ /* 0x100fe20000000012 */
[----:B------:R-:W-:Y:S01]  /*0970*/  IMAD.MOV.U32 R84, RZ, RZ, RZ ;  /* 0x000000ffff547224 */ /* 0x000fe200078e00ff */
[----:B------:R-:W-:Y:S01]  /*0980*/  PRMT R20, RZ, 0x7610, R18 ;  /* 0x00007610ff147816 */ /* 0x000fe20000000012 */
[----:B------:R-:W-:Y:S01]  /*0990*/  ULDC.U8 UR8, c[0x0][0x1f0] ;  /* 0x00007c0000087ab9 */ /* 0x000fe20000000000 */
        /* <DEDUP_REMOVED lines=16> */
[----:B------:R-:W-:Y:S02]  /*0aa0*/  SHF.R.S32.HI R44, RZ, 0x3, R60 ;  /* 0x00000003ff2c7819 */ /* 0x000fe4000001143c */
        /* <DEDUP_REMOVED lines=10> */
[--C-:B------:R-:W-:Y:S02]  /*0b50*/  PRMT R60, RZ, 0x5410, R46.reuse ;  /* 0x00005410ff3c7816 */ /* 0x100fe4000000002e */
[----:B------:R-:W-:Y:S01]  /*0b60*/  PRMT R63, RZ, 0x7610, R46 ;  /* 0x00007610ff3f7816 */ /* 0x000fe2000000002e */
[----:B------:R-:W-:Y:S01]  /*0b70*/  IMAD.IADD R46, R45, 0x1, -R64 ;  /* 0x000000012d2e7824 */ /* 0x000fe200078e0a40 */
[----:B------:R-:W-:Y:S02]  /*0b80*/  SHF.R.U32.HI R44, RZ, 0x2, R44 ;  /* 0x00000002ff2c7819 */ /* 0x000fe4000001162c */
[----:B------:R-:W-:Y:S02]  /*0b90*/  PRMT R62, RZ, 0x5410, R47 ;  /* 0x00005410ff3e7816 */ /* 0x000fe4000000002f */
[----:B------:R-:W-:-:S02]  /*0ba0*/  IMNMX R46, RZ, R46, !PT ;  /* 0x0000002eff2e7217 */ /* 0x000fc40007800200 */
[----:B------:R-:W-:Y:S02]  /*0bb0*/  PRMT R65, RZ, 0x7610, R47 ;  /* 0x00007610ff417816 */ /* 0x000fe4000000002f */
[----:B------:R-:W-:Y:S02]  /*0bc0*/  LOP3.LUT R47, R44, 0x3fffffe0, RZ, 0xc0, !PT ;  /* 0x3fffffe02c2f7812 */ /* 0x000fe400078ec0ff */
[----:B------:R-:W-:Y:S02]  /*0bd0*/  IMNMX R46, R46, 0x20, PT ;  /* 0x000000202e2e7817 */ /* 0x000fe40003800200 */
[----:B------:R-:W-:Y:S02]  /*0be0*/  SHF.L.U32 R44, R32, 0x5, RZ ;  /* 0x00000005202c7819 */ /* 0x000fe400000006ff */
[----:B------:R-:W-:Y:S01]  /*0bf0*/  PRMT R69, RZ, 0x5410, R51 ;  /* 0x00005410ff457816 */ /* 0x000fe20000000033 */
[----:B------:R-:W-:Y:S01]  /*0c00*/  IMAD.IADD R46, R46, 0x1, R47 ;  /* 0x000000012e2e7824 */ /* 0x000fe200078e022f */
[----:B------:R-:W-:-:S02]  /*0c10*/  LOP3.LUT R44, R44, 0x3e0, RZ, 0xc0, !PT ;  /* 0x000003e02c2c7812 */ /* 0x000fc400078ec0ff */
[----:B------:R-:W-:Y:S01]  /*0c20*/  PRMT R68, RZ, 0x7610, R51 ;  /* 0x00007610ff447816 */ /* 0x000fe20000000033 */
[----:B------:R-:W-:Y:S01]  /*0c30*/  IMAD.SHL.U32 R46, R46, 0x8, RZ ;  /* 0x000000082e2e7824 */ /* 0x000fe200078e00ff */
[----:B------:R-:W-:Y:S01]  /*0c40*/  PRMT R51, RZ, 0x5410, R36 ;  /* 0x00005410ff337816 */ /* 0x000fe20000000024 */
[----:B------:R-:W-:Y:S01]  /*0c50*/  IMAD.IADD R44, R45, 0x1, -R44 ;  /* 0x000000012d2c7824 */ /* 0x000fe200078e0a2c */
[----:B------:R-:W-:Y:S01]  /*0c60*/  PRMT R71, RZ, 0x7610, R36 ;  /* 0x00007610ff477816 */ /* 0x000fe20000000024 */
[C---:B------:R-:W-:Y:S01]  /*0c70*/  IMAD.HI.U32 R36, R88.reuse, -0x326172a9, RZ ;  /* 0xcd9e8d5758247827 */ /* 0x040fe200078e00ff */
[--C-:B------:R-:W-:Y:S01]  /*0c80*/  PRMT R70, RZ, 0x5410, R37.reuse ;  /* 0x00005410ff467816 */ /* 0x100fe20000000025 */
[----:B------:R-:W0:Y:S01]  /*0c90*/  I2F.U32 R46, R46 ;  /* 0x0000002e002e7306 */ /* 0x000e220000201000 */
[----:B------:R-:W-:Y:S01]  /*0ca0*/  IMNMX R44, RZ, R44, !PT ;  /* 0x0000002cff2c7217 */ /* 0x000fe20007800200 */
[----:B------:R-:W-:Y:S01]  /*0cb0*/  IMAD R88, R88, -0x326172a9, RZ ;  /* 0xcd9e8d5758587824 */ /* 0x000fe200078e02ff */
[----:B------:R-:W-:Y:S01]  /*0cc0*/  PRMT R73, RZ, 0x7610, R37 ;  /* 0x00007610ff497816 */ /* 0x000fe20000000025 */
[----:B------:R-:W-:Y:S01]  /*0cd0*/  IMAD.HI.U32 R37, R86, -0x2daee0ad, RZ ;  /* 0xd2511f5356257827 */ /* 0x000fe200078e00ff */
[----:B------:R-:W-:-:S02]  /*0ce0*/  IMNMX R44, R44, 0x20, PT ;  /* 0x000000202c2c7817 */ /* 0x000fc40003800200 */
[--C-:B------:R-:W-:Y:S01]  /*0cf0*/  PRMT R2, RZ, 0x5410, R52.reuse ;  /* 0x00005410ff027816 */ /* 0x100fe20000000034 */
[----:B------:R-:W-:Y:S01]  /*0d00*/  IMAD R86, R86, -0x2daee0ad, RZ ;  /* 0xd2511f5356567824 */ /* 0x000fe200078e02ff */
[----:B------:R-:W-:Y:S01]  /*0d10*/  PRMT R34, RZ, 0x7610, R52 ;  /* 0x00007610ff227816 */ /* 0x000fe20000000034 */
[----:B------:R-:W-:Y:S01]  /*0d20*/  IMAD.IADD R44, R47, 0x1, R44 ;  /* 0x000000012f2c7824 */ /* 0x000fe200078e022c */
[--C-:B------:R-:W-:Y:S02]  /*0d30*/  PRMT R35, RZ, 0x5410, R53.reuse ;  /* 0x00005410ff237816 */ /* 0x100fe40000000035 */
[----:B------:R-:W-:Y:S02]  /*0d40*/  PRMT R52, RZ, 0x7610, R53 ;  /* 0x00007610ff347816 */ /* 0x000fe40000000035 */
[--C-:B------:R-:W-:Y:S01]  /*0d50*/  PRMT R67, RZ, 0x5410, R49.reuse ;  /* 0x00005410ff437816 */ /* 0x100fe20000000031 */
[----:B0-----:R0:W1:Y:S01]  /*0d60*/  MUFU.RCP R77, R46 ;  /* 0x0000002e004d7308 */ /* 0x0010620000001000 */
[----:B------:R-:W-:-:S02]  /*0d70*/  PRMT R66, RZ, 0x7610, R49 ;  /* 0x00007610ff427816 */ /* 0x000fc40000000031 */
[--C-:B------:R-:W-:Y:S02]  /*0d80*/  PRMT R21, RZ, 0x5410, R19.reuse ;  /* 0x00005410ff157816 */ /* 0x100fe40000000013 */
[----:B------:R-:W-:Y:S02]  /*0d90*/  PRMT R53, RZ, 0x5410, R54 ;  /* 0x00005410ff357816 */ /* 0x000fe40000000036 */
[----:B------:R-:W-:Y:S02]  /*0da0*/  PRMT R64, RZ, 0x5410, R48 ;  /* 0x00005410ff407816 */ /* 0x000fe40000000030 */
[----:B------:R-:W-:Y:S02]  /*0db0*/  PRMT R49, RZ, 0x5410, R50 ;  /* 0x00005410ff317816 */ /* 0x000fe40000000032 */
[----:B------:R-:W-:Y:S01]  /*0dc0*/  LOP3.LUT R85, R82, 0x3, RZ, 0xc0, !PT ;  /* 0x0000000352557812 */ /* 0x000fe200078ec0ff */
[----:B------:R-:W-:Y:S01]  /*0dd0*/  IMAD.SHL.U32 R82, R44, 0x8, RZ ;  /* 0x000000082c527824 */ /* 0x000fe200078e00ff */
        /* <DEDUP_REMOVED lines=8> */
[----:B------:R-:W-:Y:S02]  /*0e60*/  LOP3.LUT R79, R36, UR25, R79, 0x96, !PT ;  /* 0x00000019244f7c12 */ /* 0x000fe4000f8e964f */
[----:B------:R-:W-:Y:S02]  /*0e70*/  LOP3.LUT R78, R37, UR26, R78, 0x96, !PT ;  /* 0x0000001a254e7c12 */ /* 0x000fe4000f8e964e */
[--C-:B------:R-:W-:Y:S02]  /*0e80*/  PRMT R76, RZ, 0x5410, R40.reuse ;  /* 0x00005410ff4c7816 */ /* 0x100fe40000000028 */
[----:B------:R-:W-:Y:S02]  /*0e90*/  PRMT R90, RZ, 0x7610, R40 ;  /* 0x00007610ff5a7816 */ /* 0x000fe40000000028 */
[----:B------:R-:W-:-:S02]  /*0ea0*/  MOV R83, 0x1 ;  /* 0x0000000100537802 */ /* 0x000fc40000000f00 */
[--C-:B------:R-:W-:Y:S02]  /*0eb0*/  PRMT R81, RZ, 0x5410, R41.reuse ;  /* 0x00005410ff517816 */ /* 0x100fe40000000029 */
[----:B------:R-:W-:Y:S02]  /*0ec0*/  PRMT R92, RZ, 0x7610, R41 ;  /* 0x00007610ff5c7816 */ /* 0x000fe40000000029 */
[--C-:B------:R-:W-:Y:S02]  /*0ed0*/  PRMT R87, RZ, 0x5410, R42.reuse ;  /* 0x00005410ff577816 */ /* 0x100fe4000000002a */
[----:B------:R-:W-:Y:S02]  /*0ee0*/  PRMT R94, RZ, 0x7610, R42 ;  /* 0x00007610ff5e7816 */ /* 0x000fe4000000002a */
[--C-:B------:R-:W-:Y:S02]  /*0ef0*/  PRMT R89, RZ, 0x5410, R43.reuse ;  /* 0x00005410ff597816 */ /* 0x100fe4000000002b */
[----:B01----:R-:W-:-:S02]  /*0f00*/  PRMT R91, RZ, 0x7610, R43 ;  /* 0x00007610ff5b7816 */ /* 0x003fc4000000002b */
.L_x_1571:
[----:B------:R-:W-:-:S04]  /*0f10*/  IMAD.MOV.U32 R45, RZ, RZ, 0x4 ;  /* 0x00000004ff2d7424 */ /* 0x000fc800078e00ff */
[----:B------:R-:W-:-:S05]  /*0f20*/  IMAD.WIDE R46, R26, R45, c[0x0][0x1d0] ;  /* 0x000074001a2e7625 */ /* 0x000fca00078e022d */
[----:B------:R0:W2:Y:S01]  /*0f30*/  LDG.E R116, [R46.64] ;  /* 0x000000062e747981 */ /* 0x0000a2000c1e1900 */
[----:B------:R-:W-:-:S05]  /*0f40*/  IMAD.WIDE R44, R26, R45, c[0x0][0x1d8] ;  /* 0x000076001a2c7625 */ /* 0x000fca00078e022d */
[----:B------:R1:W5:Y:S01]  /*0f50*/  LDG.E R110, [R44.64] ;  /* 0x000000062c6e7981 */ /* 0x000362000c1e1900 */
[----:B------:R-:W-:Y:S01]  /*0f60*/  IMAD R112, R26, c[0x0][0x168], RZ ;  /* 0x00005a001a707a24 */ /* 0x000fe200078e02ff */
[----:B------:R-:W-:Y:S01]  /*0f70*/  BSSY B0, `(.L_x_1226) ;  /* 0x0000338000007945 */ /* 0x000fe20003800000 */
[----:B0-----:R-:W-:-:S03]  /*0f80*/  LOP3.LUT R46, R32, 0x7f, RZ, 0xc0, !PT ;  /* 0x0000007f202e7812 */ /* 0x001fc600078ec0ff */
[----:B------:R-:W-:-:S04]  /*0f90*/  SHF.R.S32.HI R159, RZ, 0x1f, R112 ;  /* 0x0000001fff9f7819 */ /* 0x000fc80000011470 */
[----:B------:R-:W-:Y:S01]  /*0fa0*/  LEA.HI R159, R159, R112, RZ, 0x3 ;  /* 0x000000709f9f7211 */ /* 0x000fe200078f18ff */
[----:B------:R-:W-:Y:S01]  /*0fb0*/  IMAD.MOV.U32 R112, RZ, RZ, RZ ;  /* 0x000000ffff707224 */ /* 0x000fe200078e00ff */
[----:B--2---:R-:W-:-:S13]  /*0fc0*/  ISETP.GE.AND P2, PT, R116, 0x1, PT ;  /* 0x000000017400780c */ /* 0x004fda0003f46270 */
[----:B------:R-:W-:-:S05]  /*0fd0*/  @P2 IADD3 R114, R116, -0x1, RZ ;  /* 0xffffffff74722810 */ /* 0x000fca0007ffe0ff */
[----:B------:R-:W-:-:S05]  /*0fe0*/  @P2 IMAD R114, R114, c[0x0][0x168], RZ ;  /* 0x00005a0072722a24 */ /* 0x000fca00078e02ff */
[----:B------:R-:W-:-:S04]  /*0ff0*/  @P2 SHF.R.S32.HI R161, RZ, 0x1f, R114 ;  /* 0x0000001fffa12819 */ /* 0x000fc80000011472 */
[----:B------:R-:W-:Y:S02]  /*1000*/  @P2 LEA.HI R161, R161, R114, RZ, 0x3 ;  /* 0x00000072a1a12211 */ /* 0x000fe400078f18ff */
[-C--:B------:R-:W-:Y:S02]  /*1010*/  LEA.HI.SX32 R114, R159, R46.reuse, 0x1d ;  /* 0x0000002e9f727211 */ /* 0x080fe400078feaff */
[----:B------:R-:W-:Y:S02]  /*1020*/  @P2 LEA.HI.SX32 R112, R161, R46, 0x1d ;  /* 0x0000002ea1702211 */ /* 0x000fe400078feaff */
        /* <DEDUP_REMOVED lines=13> */
[----:B0-----:R-:W-:Y:S02]  /*1100*/  IMAD.MOV.U32 R93, RZ, RZ, RZ ;  /* 0x000000ffff5d7224 */ /* 0x001fe400078e00ff */
[----:B------:R-:W-:Y:S01]  /*1110*/  IMAD.MOV.U32 R44, RZ, RZ, R85 ;  /* 0x000000ffff2c7224 */ /* 0x000fe200078e0055 */
[----:B------:R-:W-:Y:S05]  /*1120*/  @!P3 BRA `(.L_x_1230) ;  /* 0x000005b00000b947 */ /* 0x000fea0003800000 */
[----:B------:R-:W-:Y:S01]  /*1130*/  IMAD.MOV.U32 R44, RZ, RZ, R85 ;  /* 0x000000ffff2c7224 */ /* 0x000fe200078e0055 */
[----:B-----5:R-:W-:Y:S01]  /*1140*/  PRMT R93, RZ, 0x5410, R40 ;  /* 0x00005410ff5d7816 */ /* 0x020fe20000000028 */
[----:B------:R-:W-:Y:S05]  /*1150*/  BRA `(.L_x_1230) ;  /* 0x0000058000007947 */ /* 0x000fea0003800000 */
.L_x_1229:
[C---:B0-----:R-:W-:Y:S01]  /*1160*/  ISETP.NE.AND P5, PT, R85.reuse, 0x1, PT ;  /* 0x000000015500780c */ /* 0x041fe20003fa5270 */
[----:B------:R-:W-:Y:S01]  /*1170*/  BSSY B2, `(.L_x_1231) ;  /* 0x000000c000027945 */ /* 0x000fe20003800000 */
[----:B------:R-:W-:-:S11]  /*1180*/  IADD3 R44, R85, 0x1, RZ ;  /* 0x00000001552c7810 */ /* 0x000fd60007ffe0ff */
        /* <DEDUP_REMOVED lines=9> */
.L_x_1232:
[----:B------:R-:W-:Y:S02]  /*1220*/  IMAD.MOV.U32 R95, RZ, RZ, R88 ;  /* 0x000000ffff5f7224 */ /* 0x000fe400078e0058 */
.L_x_1233:
[----:B------:R-:W-:Y:S05]  /*1230*/  BSYNC B2 ;  /* 0x0000000000027941 */ /* 0x000fea0003800000 */
.L_x_1231:
        /* <DEDUP_REMOVED lines=16> */
.L_x_1237:
[----:B------:R-:W-:Y:S05]  /*1340*/  BSYNC B3 ;  /* 0x0000000000037941 */ /* 0x000fea0003800000 */
.L_x_1236:
        /* <DEDUP_REMOVED lines=44> */
.L_x_1235:
[----:B------:R-:W-:Y:S05]  /*1610*/  BSYNC B2 ;  /* 0x0000000000027941 */ /* 0x000fea0003800000 */
.L_x_1234:
[----:B------:R-:W0:Y:S01]  /*1620*/  I2F.U32 R45, R95 ;  /* 0x0000005f002d7306 */ /* 0x000e220000201000 */
[----:B------:R-:W-:Y:S01]  /*1630*/  HFMA2.MMA R118, -RZ, RZ, 0.1171875, 0 ;  /* 0x2f800000ff767435 */ /* 0x000fe200000001ff */
[----:B-----5:R-:W-:-:S05]  /*1640*/  PRMT R46, RZ, 0x5410, R36 ;  /* 0x00005410ff2e7816 */ /* 0x020fca0000000024 */
[----:B------:R-:W-:-:S04]  /*1650*/  FMUL.FTZ R46, R46, c[0x0][0x1ec] ;  /* 0x00007b002e2e7a20 */ /* 0x000fc80000410000 */
[----:B------:R-:W-:Y:S02]  /*1660*/  FMUL.FTZ R46, R46, c[0x0][0x1e8] ;  /* 0x00007a002e2e7a20 */ /* 0x000fe40000410000 */
[----:B0-----:R-:W-:-:S05]  /*1670*/  FFMA.FTZ R45, R45, R118, 1.1641532182693481445e-10 ;  /* 0x2f0000002d2d7423 */ /* 0x001fca0000010076 */
[----:B------:R-:W-:-:S04]  /*1680*/  FSETP.GTU.FTZ.AND P5, PT, R45, c[0x0][0x1e4], PT ;  /* 0x000079002d007a0b */ /* 0x000fc80003fbc000 */
[----:B------:R-:W-:Y:S02]  /*1690*/  FSEL R93, R46, RZ, !P5 ;  /* 0x000000ff2e5d7208 */ /* 0x000fe40006800000 */
[----:B------:R-:W-:Y:S02]  /*16a0*/  @P3 PRMT R46, RZ, 0x5410, R40 ;  /* 0x00005410ff2e3816 */ /* 0x000fe40000000028 */
[----:B------:R-:W-:-:S03]  /*16b0*/  SEL R45, RZ, 0x1, P5 ;  /* 0x00000001ff2d7807 */ /* 0x000fc60002800000 */
[----:B------:R-:W-:Y:S01]  /*16c0*/  @P3 FADD.FTZ R93, R46, R93 ;  /* 0x0000005d2e5d3221 */ /* 0x000fe20000010000 */
[----:B------:R-:W-:Y:S02]  /*16d0*/  PRMT R95, R45, 0x7610, R95 ;  /* 0x000076102d5f7816 */ /* 0x000fe4000000005f */
.L_x_1230:
[----:B------:R-:W-:Y:S05]  /*16e0*/  BSYNC B1 ;  /* 0x0000000000017941 */ /* 0x000fea0003800000 */
.L_x_1228:
[----:B------:R-:W-:Y:S01]  /*16f0*/  BSSY B1, `(.L_x_1238) ;  /* 0x000005f000017945 */ /* 0x000fe20003800000 */
[----:B------:R-:W-:Y:S05]  /*1700*/  @P4 BRA `(.L_x_1239) ;  /* 0x0000006000004947 */ /* 0x000fea0003800000 */
[----:B------:R-:W-:Y:S02]  /*1710*/  IMAD.MOV.U32 R97, RZ, RZ, RZ ;  /* 0x000000ffff617224 */ /* 0x000fe400078e00ff */
[----:B------:R-:W-:Y:S01]  /*1720*/  IMAD.MOV.U32 R45, RZ, RZ, R44 ;  /* 0x000000ffff2d7224 */ /* 0x000fe200078e002c */
[----:B------:R-:W-:Y:S05]  /*1730*/  @!P3 BRA `(.L_x_1240) ;  /* 0x000005a00000b947 */ /* 0x000fea0003800000 */
[----:B------:R-:W-:Y:S01]  /*1740*/  IMAD.MOV.U32 R45, RZ, RZ, R44 ;  /* 0x000000ffff2d7224 */ /* 0x000fe200078e002c */
[----:B-----5:R-:W-:Y:S01]  /*1750*/  PRMT R97, RZ, 0x7610, R40 ;  /* 0x00007610ff617816 */ /* 0x020fe20000000028 */
[----:B------:R-:W-:Y:S05]  /*1760*/  BRA `(.L_x_1240) ;  /* 0x0000057000007947 */ /* 0x000fea0003800000 */
.L_x_1239:
[C---:B------:R-:W-:Y:S01]  /*1770*/  ISETP.NE.AND P5, PT, R44.reuse, 0x1, PT ;  /* 0x000000012c00780c */ /* 0x040fe20003fa5270 */
[----:B------:R-:W-:Y:S01]  /*1780*/  BSSY B2, `(.L_x_1241) ;  /* 0x000000c000027945 */ /* 0x000fe20003800000 */
[----:B------:R-:W-:-:S11]  /*1790*/  IADD3 R45, R44, 0x1, RZ ;  /* 0x000000012c2d7810 */ /* 0x000fd60007ffe0ff */
        /* <DEDUP_REMOVED lines=9> */
.L_x_1242:
[----:B------:R-:W-:Y:S02]  /*1830*/  IMAD.MOV.U32 R85, RZ, RZ, R88 ;  /* 0x000000ffff557224 */ /* 0x000fe400078e0058 */
.L_x_1243:
[----:B------:R-:W-:Y:S05]  /*1840*/  BSYNC B2 ;  /* 0x0000000000027941 */ /* 0x000fea0003800000 */
.L_x_1241:
        /* <DEDUP_REMOVED lines=16> */
.L_x_1247:
[----:B------:R-:W-:Y:S05]  /*1950*/  BSYNC B3 ;  /* 0x0000000000037941 */ /* 0x000fea0003800000 */
.L_x_1246:
[----:B------:R-:W-:Y:S01]  /*1960*/  IMAD.HI.U32 R44, R31, -0x326172a9, RZ ;  /* 0xcd9e8d571f2c7827 */ /* 0x000fe200078e00ff */
[----:B------:R-:W-:-:S03]  /*1970*/  LOP3.LUT R45, R45, UR5, R84, 0x96, !PT ;  /* 0x000000052d2d7c12 */ /* 0x000fc6000f8e9654 */
[----:B------:R-:W-:Y:S01]  /*1980*/  IMAD R79, R31, -0x326172a9, RZ ;  /* 0xcd9e8d571f4f7824 */ /* 0x000fe200078e02ff */
[----:B------:R-:W-:Y:S01]  /*1990*/  LOP3.LUT R46, R44, UR4, R29, 0x96, !PT ;  /* 0x000000042c2e7c12 */ /* 0x000fe2000f8e961d */
[----:B------:R-:W-:-:S04]  /*19a0*/  IMAD.WIDE.U32 R44, R45, -0x326172a9, RZ ;  /* 0xcd9e8d572d2c7825 */ /* 0x000fc800078e00ff */
[----:B------:R-:W-:Y:S01]  /*19b0*/  IMAD R97, R30, -0x2daee0ad, RZ ;  /* 0xd2511f531e617824 */ /* 0x000fe200078e02ff */
        /* <DEDUP_REMOVED lines=38> */
.L_x_1245:
[----:B------:R-:W-:Y:S05]  /*1c20*/  BSYNC B2 ;  /* 0x0000000000027941 */ /* 0x000fea0003800000 */
.L_x_1244:
[----:B------:R-:W0:Y:S01]  /*1c30*/  I2F.U32 R44, R85 ;  /* 0x00000055002c7306 */ /* 0x000e220000201000 */
[----:B-----5:R-:W-:Y:S01]  /*1c40*/  PRMT R46, RZ, 0x7610, R36 ;  /* 0x00007610ff2e7816 */ /* 0x020fe20000000024 */
[----:B------:R-:W-:-:S04]  /*1c50*/  IMAD.MOV.U32 R47, RZ, RZ, 0x2f800000 ;  /* 0x2f800000ff2f7424 */ /* 0x000fc800078e00ff */
[----:B------:R-:W-:-:S04]  /*1c60*/  FMUL.FTZ R46, R46, c[0x0][0x1ec] ;  /* 0x00007b002e2e7a20 */ /* 0x000fc80000410000 */
[----:B------:R-:W-:Y:S02]  /*1c70*/  FMUL.FTZ R46, R46, c[0x0][0x1e8] ;  /* 0x00007a002e2e7a20 */ /* 0x000fe40000410000 */
[----:B0-----:R-:W-:-:S05]  /*1c80*/  FFMA.FTZ R44, R44, R47, 1.1641532182693481445e-10 ;  /* 0x2f0000002c2c7423 */ /* 0x001fca000001002f */
[----:B------:R-:W-:Y:S02]  /*1c90*/  FSETP.GTU.FTZ.AND P5, PT, R44, c[0x0][0x1e4], PT ;  /* 0x000079002c007a0b */ /* 0x000fe40003fbc000 */
[----:B------:R-:W-:Y:S02]  /*1ca0*/  @P3 PRMT R44, RZ, 0x7610, R40 ;  /* 0x00007610ff2c3816 */ /* 0x000fe40000000028 */
[----:B------:R-:W-:Y:S02]  /*1cb0*/  FSEL R97, R46, RZ, !P5 ;  /* 0x000000ff2e617208 */ /* 0x000fe40006800000 */
[----:B------:R-:W-:-:S03]  /*1cc0*/  SEL R96, RZ, 0x1, P5 ;  /* 0x00000001ff607807 */ /* 0x000fc60002800000 */
[----:B------:R-:W-:Y:S02]  /*1cd0*/  @P3 FADD.FTZ R97, R44, R97 ;  /* 0x000000612c613221 */ /* 0x000fe40000010000 */
.L_x_1240:
[----:B------:R-:W-:Y:S05]  /*1ce0*/  BSYNC B1 ;  /* 0x0000000000017941 */ /* 0x000fea0003800000 */
.L_x_1238:
[----:B------:R-:W-:Y:S01]  /*1cf0*/  BSSY B1, `(.L_x_1248) ;  /* 0x000005f000017945 */ /* 0x000fe20003800000 */
[----:B------:R-:W-:Y:S05]  /*1d00*/  @P4 BRA `(.L_x_1249) ;  /* 0x0000006000004947 */ /* 0x000fea0003800000 */
[----:B------:R-:W-:Y:S01]  /*1d10*/  HFMA2.MMA R99, -RZ, RZ, 0, 0 ;  /* 0x00000000ff637435 */ /* 0x000fe200000001ff */
[----:B------:R-:W-:Y:S01]  /*1d20*/  IMAD.MOV.U32 R44, RZ, RZ, R45 ;  /* 0x000000ffff2c7224 */ /* 0x000fe200078e002d */
[----:B------:R-:W-:Y:S05]  /*1d30*/  @!P3 BRA `(.L_x_1250) ;  /* 0x000005a00000b947 */ /* 0x000fea0003800000 */
[----:B------:R-:W-:Y:S01]  /*1d40*/  IMAD.MOV.U32 R44, RZ, RZ, R45 ;  /* 0x000000ffff2c7224 */ /* 0x000fe200078e002d */
[----:B-----5:R-:W-:Y:S01]  /*1d50*/  PRMT R99, RZ, 0x5410, R41 ;  /* 0x00005410ff637816 */ /* 0x020fe20000000029 */
[----:B------:R-:W-:Y:S05]  /*1d60*/  BRA `(.L_x_1250) ;  /* 0x0000057000007947 */ /* 0x000fea0003800000 */
.L_x_1249:
[C---:B------:R-:W-:Y:S01]  /*1d70*/  ISETP.NE.AND P5, PT, R45.reuse, 0x1, PT ;  /* 0x000000012d00780c */ /* 0x040fe20003fa5270 */
[----:B------:R-:W-:Y:S01]  /*1d80*/  BSSY B2, `(.L_x_1251) ;  /* 0x000000c000027945 */ /* 0x000fe20003800000 */
[----:B------:R-:W-:-:S11]  /*1d90*/  IADD3 R44, R45, 0x1, RZ ;  /* 0x000000012d2c7810 */ /* 0x000fd60007ffe0ff */
        /* <DEDUP_REMOVED lines=9> */
.L_x_1252:
[----:B------:R-:W-:Y:S02]  /*1e30*/  IMAD.MOV.U32 R85, RZ, RZ, R88 ;  /* 0x000000ffff557224 */ /* 0x000fe400078e0058 */
.L_x_1253:
[----:B------:R-:W-:Y:S05]  /*1e40*/  BSYNC B2 ;  /* 0x0000000000027941 */ /* 0x000fea0003800000 */
.L_x_1251:
        /* <DEDUP_REMOVED lines=16> */
.L_x_1257:
[----:B------:R-:W-:Y:S05]  /*1f50*/  BSYNC B3 ;  /* 0x0000000000037941 */ /* 0x000fea0003800000 */
.L_x_1256:
        /* <DEDUP_REMOVED lines=44> */
.L_x_1255:
[----:B------:R-:W-:Y:S05]  /*2220*/  BSYNC B2 ;  /* 0x0000000000027941 */ /* 0x000fea0003800000 */
.L_x_1254:
[----:B------:R-:W0:Y:S01]  /*2230*/  I2F.U32 R45, R85 ;  /* 0x00000055002d7306 */ /* 0x000e220000201000 */
[----:B-----5:R-:W-:Y:S01]  /*2240*/  PRMT R46, RZ, 0x5410, R37 ;  /* 0x00005410ff2e7816 */ /* 0x020fe20000000025 */
[----:B------:R-:W-:-:S04]  /*2250*/  IMAD.MOV.U32 R98, RZ, RZ, 0x2f800000 ;  /* 0x2f800000ff627424 */ /* 0x000fc800078e00ff */
[----:B------:R-:W-:-:S04]  /*2260*/  FMUL.FTZ R46, R46, c[0x0][0x1ec] ;  /* 0x00007b002e2e7a20 */ /* 0x000fc80000410000 */
[----:B------:R-:W-:Y:S02]  /*2270*/  FMUL.FTZ R46, R46, c[0x0][0x1e8] ;  /* 0x00007a002e2e7a20 */ /* 0x000fe40000410000 */
[----:B0-----:R-:W-:-:S05]  /*2280*/  FFMA.FTZ R45, R45, R98, 1.1641532182693481445e-10 ;  /* 0x2f0000002d2d7423 */ /* 0x001fca0000010062 */
[----:B------:R-:W-:-:S04]  /*2290*/  FSETP.GTU.FTZ.AND P5, PT, R45, c[0x0][0x1e4], PT ;  /* 0x000079002d007a0b */ /* 0x000fc80003fbc000 */
[----:B------:R-:W-:Y:S02]  /*22a0*/  FSEL R99, R46, RZ, !P5 ;  /* 0x000000ff2e637208 */ /* 0x000fe40006800000 */
[----:B------:R-:W-:Y:S02]  /*22b0*/  @P3 PRMT R46, RZ, 0x5410, R41 ;  /* 0x00005410ff2e3816 */ /* 0x000fe40000000029 */
[----:B------:R-:W-:-:S03]  /*22c0*/  SEL R98, RZ, 0x1, P5 ;  /* 0x00000001ff627807 */ /* 0x000fc60002800000 */
[----:B------:R-:W-:Y:S02]  /*22d0*/  @P3 FADD.FTZ R99, R46, R99 ;  /* 0x000000632e633221 */ /* 0x000fe40000010000 */
.L_x_1250:
[----:B------:R-:W-:Y:S05]  /*22e0*/  BSYNC B1 ;  /* 0x0000000000017941 */ /* 0x000fea0003800000 */
.L_x_1248:
[----:B------:R-:W-:Y:S01]  /*22f0*/  BSSY B1, `(.L_x_1258) ;  /* 0x000005f000017945 */ /* 0x000fe20003800000 */
[----:B------:R-:W-:Y:S05]  /*2300*/  @P4 BRA `(.L_x_1259) ;  /* 0x0000006000004947 */ /* 0x000fea0003800000 */
[----:B------:R-:W-:Y:S01]  /*2310*/  IMAD.MOV.U32 R101, RZ, RZ, RZ ;  /* 0x000000ffff657224 */ /* 0x000fe200078e00ff */
[----:B------:R-:W-:Y:S01]  /*2320*/  MOV R45, R44 ;  /* 0x0000002c002d7202 */ /* 0x000fe20000000f00 */
[----:B------:R-:W-:Y:S05]  /*2330*/  @!P3 BRA `(.L_x_1260) ;  /* 0x000005a00000b947 */ /* 0x000fea0003800000 */
[----:B------:R-:W-:Y:S01]  /*2340*/  IMAD.MOV.U32 R45, RZ, RZ, R44 ;  /* 0x000000ffff2d7224 */ /* 0x000fe200078e002c */
[----:B-----5:R-:W-:Y:S01]  /*2350*/  PRMT R101, RZ, 0x7610, R41 ;  /* 0x00007610ff657816 */ /* 0x020fe20000000029 */
[----:B------:R-:W-:Y:S05]  /*2360*/  BRA `(.L_x_1260) ;  /* 0x0000057000007947 */ /* 0x000fea0003800000 */
.L_x_1259:
        /* <DEDUP_REMOVED lines=12> */
.L_x_1262:
[----:B------:R-:W-:Y:S02]  /*2430*/  MOV R85, R88 ;  /* 0x0000005800557202 */ /* 0x000fe40000000f00 */
.L_x_1263:
[----:B------:R-:W-:Y:S05]  /*2440*/  BSYNC B2 ;  /* 0x0000000000027941 */ /* 0x000fea0003800000 */
.L_x_1261:
        /* <DEDUP_REMOVED lines=16> */
.L_x_1267:
[----:B------:R-:W-:Y:S05]  /*2550*/  BSYNC B3 ;  /* 0x0000000000037941 */ /* 0x000fea0003800000 */
.L_x_1266:
        /* <DEDUP_REMOVED lines=44> */
.L_x_1265:
[----:B------:R-:W-:Y:S05]  /*2820*/  BSYNC B2 ;  /* 0x0000000000027941 */ /* 0x000fea0003800000 */
.L_x_1264:
        /* <DEDUP_REMOVED lines=11> */
.L_x_1260:
[----:B------:R-:W-:Y:S05]  /*28e0*/  BSYNC B1 ;  /* 0x0000000000017941 */ /* 0x000fea0003800000 */
.L_x_1258:
[----:B------:R-:W-:Y:S01]  /*28f0*/  BSSY B1, `(.L_x_1268) ;  /* 0x000005f000017945 */ /* 0x000fe20003800000 */
[----:B------:R-:W-:Y:S05]  /*2900*/  @P4 BRA `(.L_x_1269) ;  /* 0x0000006000004947 */ /* 0x000fea0003800000 */
[----:B------:R-:W-:Y:S02]  /*2910*/  IMAD.MOV.U32 R103, RZ, RZ, RZ ;  /* 0x000000ffff677224 */ /* 0x000fe400078e00ff */
[----:B------:R-:W-:Y:S01]  /*2920*/  IMAD.MOV.U32 R44, RZ, RZ, R45 ;  /* 0x000000ffff2c7224 */ /* 0x000fe200078e002d */
[----:B------:R-:W-:Y:S05]  /*2930*/  @!P3 BRA `(.L_x_1270) ;  /* 0x000005a00000b947 */ /* 0x000fea0003800000 */
[----:B------:R-:W-:Y:S02]  /*2940*/  MOV R44, R45 ;  /* 0x0000002d002c7202 */ /* 0x000fe40000000f00 */
[----:B-----5:R-:W-:Y:S01]  /*2950*/  PRMT R103, RZ, 0x5410, R42 ;  /* 0x00005410ff677816 */ /* 0x020fe2000000002a */
[----:B------:R-:W-:Y:S05]  /*2960*/  BRA `(.L_x_1270) ;  /* 0x0000057000007947 */ /* 0x000fea0003800000 */
.L_x_1269:
        /* <DEDUP_REMOVED lines=12> */
.L_x_1272:
[----:B------:R-:W-:Y:S02]  /*2a30*/  IMAD.MOV.U32 R85, RZ, RZ, R88 ;  /* 0x000000ffff557224 */ /* 0x000fe400078e0058 */
.L_x_1273:
[----:B------:R-:W-:Y:S05]  /*2a40*/  BSYNC B2 ;  /* 0x0000000000027941 */ /* 0x000fea0003800000 */
.L_x_1271:
        /* <DEDUP_REMOVED lines=16> */
.L_x_1277:
[----:B------:R-:W-:Y:S05]  /*2b50*/  BSYNC B3 ;  /* 0x0000000000037941 */ /* 0x000fea0003800000 */
.L_x_1276:
        /* <DEDUP_REMOVED lines=41> */
[----:B------:R-:W-:Y:S01]  /*2df0*/  HFMA2.MMA R44, -RZ, RZ, 0, 0 ;  /* 0x00000000ff2c7435 */ /* 0x000fe200000001ff */
[----:B------:R-:W-:Y:S01]  /*2e00*/  IMAD.MOV.U32 R88, RZ, RZ, R46 ;  /* 0x000000ffff587224 */ /* 0x000fe200078e002e */
[----:B------:R-:W-:-:S04]  /*2e10*/  LOP3.LUT R78, R45, UR26, R78, 0x96, !PT ;  /* 0x0000001a2d4e7c12 */ /* 0x000fc8000f8e964e */
.L_x_1275:
[----:B------:R-:W-:Y:S05]  /*2e20*/  BSYNC B2 ;  /* 0x0000000000027941 */ /* 0x000fea0003800000 */
.L_x_1274:
        /* <DEDUP_REMOVED lines=11> */
.L_x_1270:
[----:B------:R-:W-:Y:S05]  /*2ee0*/  BSYNC B1 ;  /* 0x0000000000017941 */ /* 0x000fea0003800000 */
.L_x_1268:
        /* <DEDUP_REMOVED lines=8> */
.L_x_1279:
[C---:B------:R-:W-:Y:S01]  /*2f70*/  ISETP.NE.AND P5, PT, R44.reuse, 0x1, PT ;  /* 0x000000012c00780c */ /* 0x040fe20003fa5270 */
        /* <DEDUP_REMOVED lines=11> */
.L_x_1282:
[----:B------:R-:W-:Y:S02]  /*3030*/  IMAD.MOV.U32 R85, RZ, RZ, R88 ;  /* 0x000000ffff557224 */ /* 0x000fe400078e0058 */
.L_x_1283:
[----:B------:R-:W-:Y:S05]  /*3040*/  BSYNC B2 ;  /* 0x0000000000027941 */ /* 0x000fea0003800000 */
.L_x_1281:
        /* <DEDUP_REMOVED lines=16> */
.L_x_1287:
[----:B------:R-:W-:Y:S05]  /*3150*/  BSYNC B3 ;  /* 0x0000000000037941 */ /* 0x000fea0003800000 */
.L_x_1286:
        /* <DEDUP_REMOVED lines=44> */
.L_x_1285:
[----:B------:R-:W-:Y:S05]  /*3420*/  BSYNC B2 ;  /* 0x0000000000027941 */ /* 0x000fea0003800000 */
.L_x_1284:
[----:B------:R-:W0:Y:S01]  /*3430*/  I2F.U32 R44, R85 ;  /* 0x00000055002c7306 */ /* 0x000e220000201000 */
[----:B------:R-:W-:Y:S01]  /*3440*/  HFMA2.MMA R47, -RZ, RZ, 0.1171875, 0 ;  /* 0x2f800000ff2f7435 */ /* 0x000fe200000001ff */
[----:B-----5:R-:W-:-:S05]  /*3450*/  PRMT R46, RZ, 0x7610, R38 ;  /* 0x00007610ff2e7816 */ /* 0x020fca0000000026 */
        /* <DEDUP_REMOVED lines=8> */
.L_x_1280:
[----:B------:R-:W-:Y:S05]  /*34e0*/  BSYNC B1 ;  /* 0x0000000000017941 */ /* 0x000fea0003800000 */
.L_x_1278:
        /* <DEDUP_REMOVED lines=8> */
.L_x_1289:
        /* <DEDUP_REMOVED lines=12> */
.L_x_1292:
[----:B------:R-:W-:Y:S02]  /*3630*/  IMAD.MOV.U32 R85, RZ, RZ, R88 ;  /* 0x000000ffff557224 */ /* 0x000fe400078e0058 */
.L_x_1293:
[----:B------:R-:W-:Y:S05]  /*3640*/  BSYNC B2 ;  /* 0x0000000000027941 */ /* 0x000fea0003800000 */
.L_x_1291:
        /* <DEDUP_REMOVED lines=16> */
.L_x_1297:
[----:B------:R-:W-:Y:S05]  /*3750*/  BSYNC B3 ;  /* 0x0000000000037941 */ /* 0x000fea0003800000 */
.L_x_1296:
        /* <DEDUP_REMOVED lines=44> */
.L_x_1295:
[----:B------:R-:W-:Y:S05]  /*3a20*/  BSYNC B2 ;  /* 0x0000000000027941 */ /* 0x000fea0003800000 */
.L_x_1294:
        /* <DEDUP_REMOVED lines=11> */
.L_x_1290:
[----:B------:R-:W-:Y:S05]  /*3ae0*/  BSYNC B1 ;  /* 0x0000000000017941 */ /* 0x000fea0003800000 */
.L_x_1288:
        /* <DEDUP_REMOVED lines=8> */
.L_x_1299:
        /* <DEDUP_REMOVED lines=12> */
.L_x_1302:
[----:B------:R-:W-:Y:S02]  /*3c30*/  IMAD.MOV.U32 R118, RZ, RZ, R88 ;  /* 0x000000ffff767224 */ /* 0x000fe400078e0058 */
.L_x_1303:
[----:B------:R-:W-:Y:S05]  /*3c40*/  BSYNC B2 ;  /* 0x0000000000027941 */ /* 0x000fea0003800000 */
.L_x_1301:
        /* <DEDUP_REMOVED lines=16> */
.L_x_1307:
[----:B------:R-:W-:Y:S05]  /*3d50*/  BSYNC B3 ;  /* 0x0000000000037941 */ /* 0x000fea0003800000 */
.L_x_1306:
        /* <DEDUP_REMOVED lines=44> */
.L_x_1305:
[----:B------:R-:W-:Y:S05]  /*4020*/  BSYNC B2 ;  /* 0x0000000000027941 */ /* 0x000fea0003800000 */
.L_x_1304:
        /* <DEDUP_REMOVED lines=11> */
.L_x_1300:
[----:B------:R-:W-:Y:S05]  /*40e0*/  BSYNC B1 ;  /* 0x0000000000017941 */ /* 0x000fea0003800000 */
.L_x_1298:
[----:B------:R-:W-:Y:S01]  /*40f0*/  IMAD.MOV.U32 R159, RZ, RZ, 0x10 ;  /* 0x00000010ff9f7424 */ /* 0x000fe200078e00ff */
[----:B------:R-:W-:Y:S01]  /*4100*/  F2FP.BF16.PACK_AB R47, R109, R107 ;  /* 0x0000006b6d2f723e */ /* 0x000fe200000010ff */
[----:B------:R-:W-:Y:S01]  /*4110*/  BSSY B1, `(.L_x_1308) ;  /* 0x000001b000017945 */ /* 0x000fe20003800000 */
[----:B------:R-:W-:Y:S01]  /*4120*/  F2FP.BF16.PACK_AB R46, R105, R103 ;  /* 0x00000067692e723e */ /* 0x000fe200000010ff */
[----:B------:R-:W-:Y:S01]  /*4130*/  IMAD.WIDE.U32 R158, R114, R159, c[0x0][0x188] ;  /* 0x00006200729e7625 */ /* 0x000fe200078e009f */
[----:B------:R-:W-:Y:S02]  /*4140*/  F2FP.BF16.PACK_AB R45, R101, R99 ;  /* 0x00000063652d723e */ /* 0x000fe400000010ff */
[----:B------:R-:W-:-:S05]  /*4150*/  F2FP.BF16.PACK_AB R44, R97, R93 ;  /* 0x0000005d612c723e */ /* 0x000fca00000010ff */
[----:B------:R0:W-:Y:S01]  /*4160*/  STG.E.128 [R158.64], R44 ;  /* 0x0000002c9e007986 */ /* 0x0001e2000c101d06 */
[----:B------:R-:W-:Y:S05]  /*4170*/  @!P2 BRA `(.L_x_1309) ;  /* 0x000001400000a947 */ /* 0x000fea0003800000 */
[----:B0-----:R-:W-:Y:S01]  /*4180*/  SHF.L.U32 R45, R106, 0x10, RZ ;  /* 0x000000106a2d7819 */ /* 0x001fe200000006ff */
[----:B------:R-:W-:Y:S01]  /*4190*/  IMAD.MOV.U32 R165, RZ, RZ, 0x8 ;  /* 0x00000008ffa57424 */ /* 0x000fe200078e00ff */
[----:B------:R-:W-:Y:S02]  /*41a0*/  LOP3.LUT R44, R108, 0xffff, RZ, 0xc0, !PT ;  /* 0x0000ffff6c2c7812 */ /* 0x000fe400078ec0ff */
[----:B------:R-:W-:Y:S02]  /*41b0*/  LOP3.LUT R47, R45, 0xff0000, RZ, 0xc0, !PT ;  /* 0x00ff00002d2f7812 */ /* 0x000fe400078ec0ff */
[----:B------:R-:W-:Y:S02]  /*41c0*/  PRMT R45, R104, 0x7104, RZ ;  /* 0x00007104682d7816 */ /* 0x000fe400000000ff */
[----:B------:R-:W-:Y:S02]  /*41d0*/  PRMT R118, R47, 0x4210, R44 ;  /* 0x000042102f767816 */ /* 0x000fe4000000002c */
[----:B------:R-:W-:-:S02]  /*41e0*/  LOP3.LUT R158, R100, 0xff, RZ, 0xc0, !PT ;  /* 0x000000ff649e7812 */ /* 0x000fc400078ec0ff */
[----:B------:R-:W-:Y:S02]  /*41f0*/  LOP3.LUT R46, R98, 0xff, RZ, 0xc0, !PT ;  /* 0x000000ff622e7812 */ /* 0x000fe400078ec0ff */
[----:B------:R-:W-:Y:S01]  /*4200*/  LOP3.LUT R44, R96, 0xff, RZ, 0xc0, !PT ;  /* 0x000000ff602c7812 */ /* 0x000fe200078ec0ff */
[----:B------:R-:W-:Y:S01]  /*4210*/  IMAD.WIDE.U32 R158, R158, 0x1000000, RZ ;  /* 0x010000009e9e7825 */ /* 0x000fe200078e00ff */
[----:B------:R-:W-:-:S03]  /*4220*/  LOP3.LUT R163, R118, 0xff00, R45, 0xf8, !PT ;  /* 0x0000ff0076a37812 */ /* 0x000fc600078ef82d */
[----:B------:R-:W-:Y:S01]  /*4230*/  IMAD.WIDE.U32 R46, R46, 0x10000, RZ ;  /* 0x000100002e2e7825 */ /* 0x000fe200078e00ff */
[----:B------:R-:W-:-:S03]  /*4240*/  LOP3.LUT R163, R163, 0xff, R102, 0xf8, !PT ;  /* 0x000000ffa3a37812 */ /* 0x000fc600078ef866 */
[----:B------:R-:W-:Y:S01]  /*4250*/  IMAD.WIDE.U32 R44, R44, 0x100, RZ ;  /* 0x000001002c2c7825 */ /* 0x000fe200078e00ff */
[----:B------:R-:W-:-:S04]  /*4260*/  LOP3.LUT R47, R47, R163, R159, 0xfe, !PT ;  /* 0x000000a32f2f7212 */ /* 0x000fc800078efe9f */
[----:B------:R-:W-:Y:S02]  /*4270*/  LOP3.LUT R44, R44, R158, R46, 0xfe, !PT ;  /* 0x0000009e2c2c7212 */ /* 0x000fe400078efe2e */
[----:B------:R-:W-:Y:S01]  /*4280*/  LOP3.LUT R45, R47, R45, RZ, 0xfc, !PT ;  /* 0x0000002d2f2d7212 */ /* 0x000fe200078efcff */
[----:B------:R-:W-:Y:S01]  /*4290*/  IMAD.WIDE.U32 R46, R112, R165, c[0x0][0x190] ;  /* 0x00006400702e7625 */ /* 0x000fe200078e00a5 */
[----:B------:R-:W-:-:S05]  /*42a0*/  LOP3.LUT R44, R44, 0xff, R95, 0xf8, !PT ;  /* 0x000000ff2c2c7812 */ /* 0x000fca00078ef85f */
[----:B------:R0:W-:Y:S02]  /*42b0*/  STG.E.64 [R46.64], R44 ;  /* 0x0000002c2e007986 */ /* 0x0001e4000c101b06 */
.L_x_1309:
[----:B------:R-:W-:Y:S05]  /*42c0*/  BSYNC B1 ;  /* 0x0000000000017941 */ /* 0x000fea0003800000 */
.L_x_1308:
[----:B------:R-:W-:Y:S02]  /*42d0*/  IADD3 R114, R114, 0x80, RZ ;  /* 0x0000008072727810 */ /* 0x000fe40007ffe0ff */
[----:B------:R-:W-:Y:S02]  /*42e0*/  IADD3 R112, R112, 0x80, RZ ;  /* 0x0000008070707810 */ /* 0x000fe40007ffe0ff */
.L_x_1227:
[----:B-1----:R-:W-:Y:S05]  /*42f0*/  BSYNC B0 ;  /* 0x0000000000007941 */ /* 0x002fea0003800000 */
.L_x_1226:
[----:B------:R-:W-:Y:S01]  /*4300*/  ISETP.NE.AND P3, PT, R0, RZ, PT ;  /* 0x000000ff0000720c */ /* 0x000fe20003f65270 */
[----:B------:R-:W-:-:S12]  /*4310*/  BSSY B0, `(.L_x_1310) ;  /* 0x000032d000007945 */ /* 0x000fd80003800000 */
[----:B------:R-:W-:Y:S05]  /*4320*/  @!P3 BRA `(.L_x_1311) ;  /* 0x000032b00000b947 */ /* 0x000fea0003800000 */
[----:B------:R-:W-:Y:S01]  /*4330*/  ISETP.NE.U32.AND P3, PT, RZ, c[0x0][0x180], PT ;  /* 0x00006000ff007a0c */ /* 0x000fe20003f65070 */
[----:B0-----:R-:W-:-:S03]  /*4340*/  @P2 IMAD.MOV.U32 R47, RZ, RZ, 0x10 ;  /* 0x00000010ff2f2424 */ /* 0x001fc600078e00ff */
[----:B------:R-:W-:Y:S01]  /*4350*/  ISETP.NE.AND.EX P3, PT, RZ, c[0x0][0x184], PT, P3 ;  /* 0x00006100ff007a0c */ /* 0x000fe20003f65330 */
[----:B------:R-:W-:-:S05]  /*4360*/  @P2 IMAD.WIDE.U32 R46, R112, R47, c[0x0][0x170] ;  /* 0x00005c00702e2625 */ /* 0x000fca00078e002f */
[----:B-----5:R0:W5:Y:S07]  /*4370*/  @P2 LDG.E.128 R36, [R46.64] ;  /* 0x000000062e242981 */ /* 0x02016e000c1e1d00 */
[----:B------:R-:W-:-:S04]  /*4380*/  @P3 IMAD.MOV.U32 R45, RZ, RZ, 0x10 ;  /* 0x00000010ff2d3424 */ /* 0x000fc800078e00ff */
[----:B------:R-:W-:-:S05]  /*4390*/  @P3 IMAD.WIDE.U32 R44, R114, R45, c[0x0][0x180] ;  /* 0x00006000722c3625 */ /* 0x000fca00078e002d */
[----:B------:R0:W5:Y:S01]  /*43a0*/  @P3 LDG.E.128 R40, [R44.64] ;  /* 0x000000062c283981 */ /* 0x000162000c1e1d00 */
[----:B------:R-:W-:Y:S01]  /*43b0*/  ISETP.GT.AND P4, PT, R116, RZ, PT ;  /* 0x000000ff7400720c */ /* 0x000fe20003f84270 */
[----:B------:R-:W-:-:S12]  /*43c0*/  BSSY B1, `(.L_x_1312) ;  /* 0x0000060000017945 */ /* 0x000fd80003800000 */
[----:B------:R-:W-:Y:S05]  /*43d0*/  @P4 BRA `(.L_x_1313) ;  /* 0x0000006000004947 */ /* 0x000fea0003800000 */
[----:B0-----:R-:W-:Y:S01]  /*43e0*/  IMAD.MOV.U32 R111, RZ, RZ, RZ ;  /* 0x000000ffff6f7224 */ /* 0x001fe200078e00ff */
[----:B------:R-:W-:Y:S01]  /*43f0*/  MOV R44, R85 ;  /* 0x00000055002c7202 */ /* 0x000fe20000000f00 */
[----:B------:R-:W-:Y:S05]  /*4400*/  @!P3 BRA `(.L_x_1314) ;  /* 0x000005b00000b947 */ /* 0x000fea0003800000 */
[----:B------:R-:W-:Y:S01]  /*4410*/  IMAD.MOV.U32 R44, RZ, RZ, R85 ;  /* 0x000000ffff2c7224 */ /* 0x000fe200078e0055 */
[----:B-----5:R-:W-:Y:S01]  /*4420*/  PRMT R111, RZ, 0x5410, R40 ;  /* 0x00005410ff6f7816 */ /* 0x020fe20000000028 */
[----:B------:R-:W-:Y:S05]  /*4430*/  BRA `(.L_x_1314) ;  /* 0x0000058000007947 */ /* 0x000fea0003800000 */
.L_x_1313:
[C---:B0-----:R-:W-:Y:S01]  /*4440*/  ISETP.NE.AND P5, PT, R85.reuse, 0x1, PT ;  /* 0x000000015500780c */ /* 0x041fe20003fa5270 */
        /* <DEDUP_REMOVED lines=11> */
.L_x_1316:
[----:B------:R-:W-:Y:S02]  /*4500*/  MOV R95, R88 ;  /* 0x00000058005f7202 */ /* 0x000fe40000000f00 */
.L_x_1317:
[----:B------:R-:W-:Y:S05]  /*4510*/  BSYNC B2 ;  /* 0x0000000000027941 */ /* 0x000fea0003800000 */
.L_x_1315:
        /* <DEDUP_REMOVED lines=16> */
.L_x_1321:
[----:B------:R-:W-:Y:S05]  /*4620*/  BSYNC B3 ;  /* 0x0000000000037941 */ /* 0x000fea0003800000 */
.L_x_1320:
        /* <DEDUP_REMOVED lines=41> */
[----:B------:R-:W-:Y:S01]  /*48c0*/  MOV R86, R44 ;  /* 0x0000002c00567202 */ /* 0x000fe20000000f00 */
[----:B------:R-:W-:Y:S01]  /*48d0*/  IMAD.MOV.U32 R44, RZ, RZ, RZ ;  /* 0x000000ffff2c7224 */ /* 0x000fe200078e00ff */
[----:B------:R-:W-:Y:S02]  /*48e0*/  LOP3.LUT R78, R45, UR26, R78, 0x96, !PT ;  /* 0x0000001a2d4e7c12 */ /* 0x000fe4000f8e964e */
.L_x_1319:
[----:B------:R-:W-:Y:S05]  /*48f0*/  BSYNC B2 ;  /* 0x0000000000027941 */ /* 0x000fea0003800000 */
.L_x_1318:
[----:B------:R-:W0:Y:S01]  /*4900*/  I2F.U32 R45, R95 ;  /* 0x0000005f002d7306 */ /* 0x000e220000201000 */
[----:B-----5:R-:W-:Y:S01]  /*4910*/  PRMT R47, RZ, 0x5410, R36 ;  /* 0x00005410ff2f7816 */ /* 0x020fe20000000024 */
[----:B------:R-:W-:-:S04]  /*4920*/  IMAD.MOV.U32 R46, RZ, RZ, 0x2f800000 ;  /* 0x2f800000ff2e7424 */ /* 0x000fc800078e00ff */
[----:B------:R-:W-:-:S04]  /*4930*/  FMUL.FTZ R47, R47, c[0x0][0x1ec] ;  /* 0x00007b002f2f7a20 */ /* 0x000fc80000410000 */
[----:B------:R-:W-:Y:S02]  /*4940*/  FMUL.FTZ R47, R47, c[0x0][0x1e8] ;  /* 0x00007a002f2f7a20 */ /* 0x000fe40000410000 */
[----:B0-----:R-:W-:Y:S01]  /*4950*/  FFMA.FTZ R45, R45, R46, 1.1641532182693481445e-10 ;  /* 0x2f0000002d2d7423 */ /* 0x001fe2000001002e */
[----:B------:R-:W-:-:S04]  /*4960*/  @P3 PRMT R46, RZ, 0x5410, R40 ;  /* 0x00005410ff2e3816 */ /* 0x000fc80000000028 */
[----:B------:R-:W-:-:S04]  /*4970*/  FSETP.GTU.FTZ.AND P5, PT, R45, c[0x0][0x1e4], PT ;  /* 0x000079002d007a0b */ /* 0x000fc80003fbc000 */
[----:B------:R-:W-:Y:S02]  /*4980*/  FSEL R111, R47, RZ, !P5 ;  /* 0x000000ff2f6f7208 */ /* 0x000fe40006800000 */
[----:B------:R-:W-:-:S03]  /*4990*/  SEL R45, RZ, 0x1, P5 ;  /* 0x00000001ff2d7807 */ /* 0x000fc60002800000 */
[----:B------:R-:W-:Y:S01]  /*49a0*/  @P3 FADD.FTZ R111, R46, R111 ;  /* 0x0000006f2e6f3221 */ /* 0x000fe20000010000 */
[----:B------:R-:W-:Y:S02]  /*49b0*/  PRMT R95, R45, 0x7610, R95 ;  /* 0x000076102d5f7816 */ /* 0x000fe4000000005f */
.L_x_1314:
[----:B------:R-:W-:Y:S05]  /*49c0*/  BSYNC B1 ;  /* 0x0000000000017941 */ /* 0x000fea0003800000 */
.L_x_1312:
        /* <DEDUP_REMOVED lines=8> */
.L_x_1323:
        /* <DEDUP_REMOVED lines=12> */
.L_x_1326:
[----:B------:R-:W-:Y:S02]  /*4b10*/  IMAD.MOV.U32 R85, RZ, RZ, R88 ;  /* 0x000000ffff557224 */ /* 0x000fe400078e0058 */
.L_x_1327:
[----:B------:R-:W-:Y:S05]  /*4b20*/  BSYNC B2 ;  /* 0x0000000000027941 */ /* 0x000fea0003800000 */
.L_x_1325:
        /* <DEDUP_REMOVED lines=16> */
.L_x_1331:
[----:B------:R-:W-:Y:S05]  /*4c30*/  BSYNC B3 ;  /* 0x0000000000037941 */ /* 0x000fea0003800000 */
.L_x_1330:
        /* <DEDUP_REMOVED lines=42> */
[----:B------:R-:W-:Y:S01]  /*4ee0*/  HFMA2.MMA R45, -RZ, RZ, 0, 0 ;  /* 0x00000000ff2d7435 */ /* 0x000fe200000001ff */
[----:B------:R-:W-:-:S05]  /*4ef0*/  IMAD.MOV.U32 R86, RZ, RZ, R44 ;  /* 0x000000ffff567224 */ /* 0x000fca00078e002c */
.L_x_1329:
[----:B------:R-:W-:Y:S05]  /*4f00*/  BSYNC B2 ;  /* 0x0000000000027941 */ /* 0x000fea0003800000 */
.L_x_1328:
        /* <DEDUP_REMOVED lines=11> */
.L_x_1324:
[----:B------:R-:W-:Y:S05]  /*4fc0*/  BSYNC B1 ;  /* 0x0000000000017941 */ /* 0x000fea0003800000 */
.L_x_1322:
        /* <DEDUP_REMOVED lines=8> */
.L_x_1333:
        /* <DEDUP_REMOVED lines=12> */
.L_x_1336:
[----:B------:R-:W-:Y:S02]  /*5110*/  IMAD.MOV.U32 R85, RZ, RZ, R88 ;  /* 0x000000ffff557224 */ /* 0x000fe400078e0058 */
.L_x_1337:
[----:B------:R-:W-:Y:S05]  /*5120*/  BSYNC B2 ;  /* 0x0000000000027941 */ /* 0x000fea0003800000 */
.L_x_1335:
        /* <DEDUP_REMOVED lines=16> */
.L_x_1341:
[----:B------:R-:W-:Y:S05]  /*5230*/  BSYNC B3 ;  /* 0x0000000000037941 */ /* 0x000fea0003800000 */
.L_x_1340:
        /* <DEDUP_REMOVED lines=44> */
.L_x_1339:
[----:B------:R-:W-:Y:S05]  /*5500*/  BSYNC B2 ;  /* 0x0000000000027941 */ /* 0x000fea0003800000 */
.L_x_1338:
[----:B------:R-:W0:Y:S01]  /*5510*/  I2F.U32 R45, R85 ;  /* 0x00000055002d7306 */ /* 0x000e220000201000 */
[----:B------:R-:W-:Y:S01]  /*5520*/  HFMA2.MMA R46, -RZ, RZ, 0.1171875, 0 ;  /* 0x2f800000ff2e7435 */ /* 0x000fe200000001ff */
[----:B-----5:R-:W-:-:S05]  /*5530*/  PRMT R47, RZ, 0x5410, R37 ;  /* 0x00005410ff2f7816 */ /* 0x020fca0000000025 */
[----:B------:R-:W-:-:S04]  /*5540*/  FMUL.FTZ R47, R47, c[0x0][0x1ec] ;  /* 0x00007b002f2f7a20 */ /* 0x000fc80000410000 */
[----:B------:R-:W-:Y:S02]  /*5550*/  FMUL.FTZ R47, R47, c[0x0][0x1e8] ;  /* 0x00007a002f2f7a20 */ /* 0x000fe40000410000 */
[----:B0-----:R-:W-:Y:S01]  /*5560*/  FFMA.FTZ R45, R45, R46, 1.1641532182693481445e-10 ;  /* 0x2f0000002d2d7423 */ /* 0x001fe2000001002e */
[----:B------:R-:W-:-:S04]  /*5570*/  @P3 PRMT R46, RZ, 0x5410, R41 ;  /* 0x00005410ff2e3816 */ /* 0x000fc80000000029 */
[----:B------:R-:W-:-:S04]  /*5580*/  FSETP.GTU.FTZ.AND P5, PT, R45, c[0x0][0x1e4], PT ;  /* 0x000079002d007a0b */ /* 0x000fc80003fbc000 */
[----:B------:R-:W-:Y:S02]  /*5590*/  FSEL R115, R47, RZ, !P5 ;  /* 0x000000ff2f737208 */ /* 0x000fe40006800000 */
[----:B------:R-:W-:-:S03]  /*55a0*/  SEL R98, RZ, 0x1, P5 ;  /* 0x00000001ff627807 */ /* 0x000fc60002800000 */
[----:B------:R-:W-:Y:S02]  /*55b0*/  @P3 FADD.FTZ R115, R46, R115 ;  /* 0x000000732e733221 */ /* 0x000fe40000010000 */
.L_x_1334:
[----:B------:R-:W-:Y:S05]  /*55c0*/  BSYNC B1 ;  /* 0x0000000000017941 */ /* 0x000fea0003800000 */
.L_x_1332:
        /* <DEDUP_REMOVED lines=8> */
.L_x_1343:
        /* <DEDUP_REMOVED lines=12> */
.L_x_1346:
[----:B------:R-:W-:Y:S02]  /*5710*/  IMAD.MOV.U32 R85, RZ, RZ, R88 ;  /* 0x000000ffff557224 */ /* 0x000fe400078e0058 */
.L_x_1347:
[----:B------:R-:W-:Y:S05]  /*5720*/  BSYNC B2 ;  /* 0x0000000000027941 */ /* 0x000fea0003800000 */
.L_x_1345:
        /* <DEDUP_REMOVED lines=16> */
.L_x_1351:
[----:B------:R-:W-:Y:S05]  /*5830*/  BSYNC B3 ;  /* 0x0000000000037941 */ /* 0x000fea0003800000 */
.L_x_1350:
        /* <DEDUP_REMOVED lines=44> */
.L_x_1349:
[----:B------:R-:W-:Y:S05]  /*5b00*/  BSYNC B2 ;  /* 0x0000000000027941 */ /* 0x000fea0003800000 */
.L_x_1348:
        /* <DEDUP_REMOVED lines=11> */
.L_x_1344:
[----:B------:R-:W-:Y:S05]  /*5bc0*/  BSYNC B1 ;  /* 0x0000000000017941 */ /* 0x000fea0003800000 */
.L_x_1342:
        /* <DEDUP_REMOVED lines=8> */
.L_x_1353:
        /* <DEDUP_REMOVED lines=12> */
.L_x_1356:
[----:B------:R-:W-:Y:S02]  /*5d10*/  IMAD.MOV.U32 R85, RZ, RZ, R88 ;  /* 0x000000ffff557224 */ /* 0x000fe400078e0058 */
.L_x_1357:
[----:B------:R-:W-:Y:S05]  /*5d20*/  BSYNC B2 ;  /* 0x0000000000027941 */ /* 0x000fea0003800000 */
.L_x_1355:
        /* <DEDUP_REMOVED lines=16> */
.L_x_1361:
[----:B------:R-:W-:Y:S05]  /*5e30*/  BSYNC B3 ;  /* 0x0000000000037941 */ /* 0x000fea0003800000 */
.L_x_1360:
        /* <DEDUP_REMOVED lines=44> */
.L_x_1359:
[----:B------:R-:W-:Y:S05]  /*6100*/  BSYNC B2 ;  /* 0x0000000000027941 */ /* 0x000fea0003800000 */
.L_x_1358:
        /* <DEDUP_REMOVED lines=11> */
.L_x_1354:
[----:B------:R-:W-:Y:S05]  /*61c0*/  BSYNC B1 ;  /* 0x0000000000017941 */ /* 0x000fea0003800000 */
.L_x_1352:
        /* <DEDUP_REMOVED lines=8> */
.L_x_1363:
        /* <DEDUP_REMOVED lines=12> */
.L_x_1366:
[----:B------:R-:W-:Y:S02]  /*6310*/  MOV R85, R88 ;  /* 0x0000005800557202 */ /* 0x000fe40000000f00 */
.L_x_1367:
[----:B------:R-:W-:Y:S05]  /*6320*/  BSYNC B2 ;  /* 0x0000000000027941 */ /* 0x000fea0003800000 */
.L_x_1365:
        /* <DEDUP_REMOVED lines=16> */
.L_x_1371:
[----:B------:R-:W-:Y:S05]  /*6430*/  BSYNC B3 ;  /* 0x0000000000037941 */ /* 0x000fea0003800000 */
.L_x_1370:
        /* <DEDUP_REMOVED lines=44> */
.L_x_1369:
[----:B------:R-:W-:Y:S05]  /*6700*/  BSYNC B2 ;  /* 0x0000000000027941 */ /* 0x000fea0003800000 */
.L_x_1368:
        /* <DEDUP_REMOVED lines=11> */
.L_x_1364:
[----:B------:R-:W-:Y:S05]  /*67c0*/  BSYNC B1 ;  /* 0x0000000000017941 */ /* 0x000fea0003800000 */
.L_x_1362:
        /* <DEDUP_REMOVED lines=8> */
.L_x_1373:
        /* <DEDUP_REMOVED lines=12> */
.L_x_1376:
[----:B------:R-:W-:Y:S02]  /*6910*/  IMAD.MOV.U32 R85, RZ, RZ, R88 ;  /* 0x000000ffff557224 */ /* 0x000fe400078e0058 */
.L_x_1377:
[----:B------:R-:W-:Y:S05]  /*6920*/  BSYNC B2 ;  /* 0x0000000000027941 */ /* 0x000fea0003800000 */
.L_x_1375:
        /* <DEDUP_REMOVED lines=16> */
.L_x_1381:
[----:B------:R-:W-:Y:S05]  /*6a30*/  BSYNC B3 ;  /* 0x0000000000037941 */ /* 0x000fea0003800000 */
.L_x_1380:
        /* <DEDUP_REMOVED lines=44> */
.L_x_1379:
[----:B------:R-:W-:Y:S05]  /*6d00*/  BSYNC B2 ;  /* 0x0000000000027941 */ /* 0x000fea0003800000 */
.L_x_1378:
        /* <DEDUP_REMOVED lines=11> */
.L_x_1374:
[----:B------:R-:W-:Y:S05]  /*6dc0*/  BSYNC B1 ;  /* 0x0000000000017941 */ /* 0x000fea0003800000 */
.L_x_1372:
        /* <DEDUP_REMOVED lines=8> */
.L_x_1383:
        /* <DEDUP_REMOVED lines=12> */
.L_x_1386:
[----:B------:R-:W-:Y:S02]  /*6f10*/  IMAD.MOV.U32 R108, RZ, RZ, R88 ;  /* 0x000000ffff6c7224 */ /* 0x000fe400078e0058 */
.L_x_1387:
[----:B------:R-:W-:Y:S05]  /*6f20*/  BSYNC B2 ;  /* 0x0000000000027941 */ /* 0x000fea0003800000 */
.L_x_1385:
        /* <DEDUP_REMOVED lines=16> */
.L_x_1391:
[----:B------:R-:W-:Y:S05]  /*7030*/  BSYNC B3 ;  /* 0x0000000000037941 */ /* 0x000fea0003800000 */
.L_x_1390:
        /* <DEDUP_REMOVED lines=44> */
.L_x_1389:
[----:B------:R-:W-:Y:S05]  /*7300*/  BSYNC B2 ;  /* 0x0000000000027941 */ /* 0x000fea0003800000 */
.L_x_1388:
        /* <DEDUP_REMOVED lines=12> */
.L_x_1384:
[----:B------:R-:W-:Y:S05]  /*73d0*/  BSYNC B1 ;  /* 0x0000000000017941 */ /* 0x000fea0003800000 */
.L_x_1382:
        /* <DEDUP_REMOVED lines=9> */
[----:B0-----:R-:W-:Y:S01]  /*7470*/  IMAD.U32 R45, R106, 0x10000, RZ ;  /* 0x000100006a2d7824 */ /* 0x001fe200078e00ff */
[----:B------:R-:W-:Y:S01]  /*7480*/  LOP3.LUT R44, R108, 0xffff, RZ, 0xc0, !PT ;  /* 0x0000ffff6c2c7812 */ /* 0x000fe200078ec0ff */
[----:B------:R-:W-:Y:S01]  /*7490*/  IMAD.MOV.U32 R165, RZ, RZ, 0x8 ;  /* 0x00000008ffa57424 */ /* 0x000fe200078e00ff */
[----:B------:R-:W-:Y:S02]  /*74a0*/  PRMT R47, R104, 0x7104, RZ ;  /* 0x00007104682f7816 */ /* 0x000fe400000000ff */
[----:B------:R-:W-:Y:S02]  /*74b0*/  LOP3.LUT R45, R45, 0xff0000, RZ, 0xc0, !PT ;  /* 0x00ff00002d2d7812 */ /* 0x000fe400078ec0ff */
[----:B------:R-:W-:Y:S02]  /*74c0*/  LOP3.LUT R158, R100, 0xff, RZ, 0xc0, !PT ;  /* 0x000000ff649e7812 */ /* 0x000fe400078ec0ff */
[----:B------:R-:W-:-:S02]  /*74d0*/  PRMT R44, R45, 0x4210, R44 ;  /* 0x000042102d2c7816 */ /* 0x000fc4000000002c */
[----:B------:R-:W-:Y:S01]  /*74e0*/  LOP3.LUT R46, R98, 0xff, RZ, 0xc0, !PT ;  /* 0x000000ff622e7812 */ /* 0x000fe200078ec0ff */
[----:B------:R-:W-:Y:S01]  /*74f0*/  IMAD.WIDE.U32 R158, R158, 0x1000000, RZ ;  /* 0x010000009e9e7825 */ /* 0x000fe200078e00ff */
[----:B------:R-:W-:Y:S02]  /*7500*/  LOP3.LUT R45, R96, 0xff, RZ, 0xc0, !PT ;  /* 0x000000ff602d7812 */ /* 0x000fe400078ec0ff */
[----:B------:R-:W-:Y:S01]  /*7510*/  LOP3.LUT R163, R44, 0xff00, R47, 0xf8, !PT ;  /* 0x0000ff002ca37812 */ /* 0x000fe200078ef82f */
[----:B------:R-:W-:-:S03]  /*7520*/  IMAD.WIDE.U32 R46, R46, 0x10000, RZ ;  /* 0x000100002e2e7825 */ /* 0x000fc600078e00ff */
[----:B------:R-:W-:Y:S01]  /*7530*/  LOP3.LUT R163, R163, 0xff, R102, 0xf8, !PT ;  /* 0x000000ffa3a37812 */ /* 0x000fe200078ef866 */
[----:B------:R-:W-:-:S03]  /*7540*/  IMAD.WIDE.U32 R44, R45, 0x100, RZ ;  /* 0x000001002d2c7825 */ /* 0x000fc600078e00ff */
[----:B------:R-:W-:Y:S02]  /*7550*/  LOP3.LUT R163, R47, R163, R159, 0xfe, !PT ;  /* 0x000000a32fa37212 */ /* 0x000fe400078efe9f */
[----:B------:R-:W-:Y:S01]  /*7560*/  LOP3.LUT R44, R44, R158, R46, 0xfe, !PT ;  /* 0x0000009e2c2c7212 */ /* 0x000fe200078efe2e */
[----:B------:R-:W-:Y:S01]  /*7570*/  IMAD.WIDE.U32 R46, R112, R165, c[0x0][0x190] ;  /* 0x00006400702e7625 */ /* 0x000fe200078e00a5 */
[----:B------:R-:W-:Y:S02]  /*7580*/  LOP3.LUT R45, R163, R45, RZ, 0xfc, !PT ;  /* 0x0000002da32d7212 */ /* 0x000fe400078efcff */
[----:B------:R-:W-:-:S05]  /*7590*/  LOP3.LUT R44, R44, 0xff, R95, 0xf8, !PT ;  /* 0x000000ff2c2c7812 */ /* 0x000fca00078ef85f */
[----:B------:R0:W-:Y:S02]  /*75a0*/  STG.E.64 [R46.64], R44 ;  /* 0x0000002c2e007986 */ /* 0x0001e4000c101b06 */
.L_x_1393:
[----:B------:R-:W-:Y:S05]  /*75b0*/  BSYNC B1 ;  /* 0x0000000000017941 */ /* 0x000fea0003800000 */
.L_x_1392:
[----:B------:R-:W-:Y:S02]  /*75c0*/  IADD3 R114, R114, 0x80, RZ ;  /* 0x0000008072727810 */ /* 0x000fe40007ffe0ff */
[----:B------:R-:W-:Y:S02]  /*75d0*/  IADD3 R112, R112, 0x80, RZ ;  /* 0x0000008070707810 */ /* 0x000fe40007ffe0ff */
.L_x_1311:
[----:B------:R-:W-:Y:S05]  /*75e0*/  BSYNC B0 ;  /* 0x0000000000007941 */ /* 0x000fea0003800000 */
.L_x_1310:
        /* <DEDUP_REMOVED lines=8> */
[----:B------:R-:W-:-:S05]  /*7670*/  @P3 MOV R45, 0x10 ;  /* 0x00000010002d3802 */ /* 0x000fca0000000f00 */
        /* <DEDUP_REMOVED lines=11> */
.L_x_1397:
[C---:B0-----:R-:W-:Y:S01]  /*7730*/  ISETP.NE.AND P5, PT, R85.reuse, 0x1, PT ;  /* 0x000000015500780c */ /* 0x041fe20003fa5270 */
        /* <DEDUP_REMOVED lines=11> */
.L_x_1400:
[----:B------:R-:W-:Y:S02]  /*77f0*/  IMAD.MOV.U32 R95, RZ, RZ, R88 ;  /* 0x000000ffff5f7224 */ /* 0x000fe400078e0058 */
.L_x_1401:
[----:B------:R-:W-:Y:S05]  /*7800*/  BSYNC B2 ;  /* 0x0000000000027941 */ /* 0x000fea0003800000 */
.L_x_1399:
        /* <DEDUP_REMOVED lines=16> */
.L_x_1405:
[----:B------:R-:W-:Y:S05]  /*7910*/  BSYNC B3 ;  /* 0x0000000000037941 */ /* 0x000fea0003800000 */
.L_x_1404:
        /* <DEDUP_REMOVED lines=44> */
.L_x_1403:
[----:B------:R-:W-:Y:S05]  /*7be0*/  BSYNC B2 ;  /* 0x0000000000027941 */ /* 0x000fea0003800000 */
.L_x_1402:
        /* <DEDUP_REMOVED lines=12> */
.L_x_1398:
[----:B------:R-:W-:Y:S05]  /*7cb0*/  BSYNC B1 ;  /* 0x0000000000017941 */ /* 0x000fea0003800000 */
.L_x_1396:
        /* <DEDUP_REMOVED lines=8> */
.L_x_1407:
        /* <DEDUP_REMOVED lines=12> */
.L_x_1410:
[----:B------:R-:W-:Y:S02]  /*7e00*/  IMAD.MOV.U32 R85, RZ, RZ, R88 ;  /* 0x000000ffff557224 */ /* 0x000fe400078e0058 */
.L_x_1411:
[----:B------:R-:W-:Y:S05]  /*7e10*/  BSYNC B2 ;  /* 0x0000000000027941 */ /* 0x000fea0003800000 */
.L_x_1409:
        /* <DEDUP_REMOVED lines=16> */
.L_x_1415:
[----:B------:R-:W-:Y:S05]  /*7f20*/  BSYNC B3 ;  /* 0x0000000000037941 */ /* 0x000fea0003800000 */
.L_x_1414:
        /* <DEDUP_REMOVED lines=44> */
.L_x_1413:
[----:B------:R-:W-:Y:S05]  /*81f0*/  BSYNC B2 ;  /* 0x0000000000027941 */ /* 0x000fea0003800000 */
.L_x_1412:
        /* <DEDUP_REMOVED lines=11> */
.L_x_1408:
[----:B------:R-:W-:Y:S05]  /*82b0*/  BSYNC B1 ;  /* 0x0000000000017941 */ /* 0x000fea0003800000 */
.L_x_1406:
        /* <DEDUP_REMOVED lines=8> */
.L_x_1417:
        /* <DEDUP_REMOVED lines=12> */
.L_x_1420:
[----:B------:R-:W-:Y:S02]  /*8400*/  MOV R85, R88 ;  /* 0x0000005800557202 */ /* 0x000fe40000000f00 */
.L_x_1421:
[----:B------:R-:W-:Y:S05]  /*8410*/  BSYNC B2 ;  /* 0x0000000000027941 */ /* 0x000fea0003800000 */
.L_x_1419:
        /* <DEDUP_REMOVED lines=16> */
.L_x_1425:
[----:B------:R-:W-:Y:S05]  /*8520*/  BSYNC B3 ;  /* 0x0000000000037941 */ /* 0x000fea0003800000 */
.L_x_1424:
        /* <DEDUP_REMOVED lines=44> */
.L_x_1423:
[----:B------:R-:W-:Y:S05]  /*87f0*/  BSYNC B2 ;  /* 0x0000000000027941 */ /* 0x000fea0003800000 */
.L_x_1422:
        /* <DEDUP_REMOVED lines=11> */
.L_x_1418:
[----:B------:R-:W-:Y:S05]  /*88b0*/  BSYNC B1 ;  /* 0x0000000000017941 */ /* 0x000fea0003800000 */
.L_x_1416:
        /* <DEDUP_REMOVED lines=8> */
.L_x_1427:
        /* <DEDUP_REMOVED lines=12> */
.L_x_1430:
[----:B------:R-:W-:Y:S02]  /*8a00*/  IMAD.MOV.U32 R85, RZ, RZ, R88 ;  /* 0x000000ffff557224 */ /* 0x000fe400078e0058 */
.L_x_1431:
[----:B------:R-:W-:Y:S05]  /*8a10*/  BSYNC B2 ;  /* 0x0000000000027941 */ /* 0x000fea0003800000 */
.L_x_1429:
        /* <DEDUP_REMOVED lines=16> */
.L_x_1435:
[----:B------:R-:W-:Y:S05]  /*8b20*/  BSYNC B3 ;  /* 0x0000000000037941 */ /* 0x000fea0003800000 */
.L_x_1434:
        /* <DEDUP_REMOVED lines=44> */
.L_x_1433:
[----:B------:R-:W-:Y:S05]  /*8df0*/  BSYNC B2 ;  /* 0x0000000000027941 */ /* 0x000fea0003800000 */
.L_x_1432:
        /* <DEDUP_REMOVED lines=11> */
.L_x_1428:
[----:B------:R-:W-:Y:S05]  /*8eb0*/  BSYNC B1 ;  /* 0x0000000000017941 */ /* 0x000fea0003800000 */
.L_x_1426:
        /* <DEDUP_REMOVED lines=8> */
.L_x_1437:
        /* <DEDUP_REMOVED lines=12> */
.L_x_1440:
[----:B------:R-:W-:Y:S02]  /*9000*/  IMAD.MOV.U32 R85, RZ, RZ, R88 ;  /* 0x000000ffff557224 */ /* 0x000fe400078e0058 */
.L_x_1441:
[----:B------:R-:W-:Y:S05]  /*9010*/  BSYNC B2 ;  /* 0x0000000000027941 */ /* 0x000fea0003800000 */
.L_x_1439:
        /* <DEDUP_REMOVED lines=16> */
.L_x_1445:
[----:B------:R-:W-:Y:S05]  /*9120*/  BSYNC B3 ;  /* 0x0000000000037941 */ /* 0x000fea0003800000 */
.L_x_1444:
        /* <DEDUP_REMOVED lines=44> */
.L_x_1443:
[----:B------:R-:W-:Y:S05]  /*93f0*/  BSYNC B2 ;  /* 0x0000000000027941 */ /* 0x000fea0003800000 */
.L_x_1442:
        /* <DEDUP_REMOVED lines=11> */
.L_x_1438:
[----:B------:R-:W-:Y:S05]  /*94b0*/  BSYNC B1 ;  /* 0x0000000000017941 */ /* 0x000fea0003800000 */
.L_x_1436:
        /* <DEDUP_REMOVED lines=8> */
.L_x_1447:
        /* <DEDUP_REMOVED lines=12> */
.L_x_1450:
[----:B------:R-:W-:Y:S02]  /*9600*/  IMAD.MOV.U32 R85, RZ, RZ, R88 ;  /* 0x000000ffff557224 */ /* 0x000fe400078e0058 */
.L_x_1451:
[----:B------:R-:W-:Y:S05]  /*9610*/  BSYNC B2 ;  /* 0x0000000000027941 */ /* 0x000fea0003800000 */
.L_x_1449:
        /* <DEDUP_REMOVED lines=16> */
.L_x_1455:
[----:B------:R-:W-:Y:S05]  /*9720*/  BSYNC B3 ;  /* 0x0000000000037941 */ /* 0x000fea0003800000 */
.L_x_1454:
        /* <DEDUP_REMOVED lines=44> */
.L_x_1453:
[----:B------:R-:W-:Y:S05]  /*99f0*/  BSYNC B2 ;  /* 0x0000000000027941 */ /* 0x000fea0003800000 */
.L_x_1452:
        /* <DEDUP_REMOVED lines=11> */
.L_x_1448:
[----:B------:R-:W-:Y:S05]  /*9ab0*/  BSYNC B1 ;  /* 0x0000000000017941 */ /* 0x000fea0003800000 */
.L_x_1446:
        /* <DEDUP_REMOVED lines=8> */
.L_x_1457:
        /* <DEDUP_REMOVED lines=12> */
.L_x_1460:
[----:B------:R-:W-:Y:S02]  /*9c00*/  IMAD.MOV.U32 R85, RZ, RZ, R88 ;  /* 0x000000ffff557224 */ /* 0x000fe400078e0058 */
.L_x_1461:
[----:B------:R-:W-:Y:S05]  /*9c10*/  BSYNC B2 ;  /* 0x0000000000027941 */ /* 0x000fea0003800000 */
.L_x_1459:
        /* <DEDUP_REMOVED lines=16> */
.L_x_1465:
[----:B------:R-:W-:Y:S05]  /*9d20*/  BSYNC B3 ;  /* 0x0000000000037941 */ /* 0x000fea0003800000 */
.L_x_1464:
        /* <DEDUP_REMOVED lines=44> */
.L_x_1463:
[----:B------:R-:W-:Y:S05]  /*9ff0*/  BSYNC B2 ;  /* 0x0000000000027941 */ /* 0x000fea0003800000 */
.L_x_1462:
        /* <DEDUP_REMOVED lines=11> */
.L_x_1458:
[----:B------:R-:W-:Y:S05]  /*a0b0*/  BSYNC B1 ;  /* 0x0000000000017941 */ /* 0x000fea0003800000 */
.L_x_1456:
        /* <DEDUP_REMOVED lines=8> */
.L_x_1467:
        /* <DEDUP_REMOVED lines=12> */
.L_x_1470:
[----:B------:R-:W-:Y:S02]  /*a200*/  MOV R108, R88 ;  /* 0x00000058006c7202 */ /* 0x000fe40000000f00 */
.L_x_1471:
[----:B------:R-:W-:Y:S05]  /*a210*/  BSYNC B2 ;  /* 0x0000000000027941 */ /* 0x000fea0003800000 */
.L_x_1469:
        /* <DEDUP_REMOVED lines=16> */
.L_x_1475:
[----:B------:R-:W-:Y:S05]  /*a320*/  BSYNC B3 ;  /* 0x0000000000037941 */ /* 0x000fea0003800000 */
.L_x_1474:
        /* <DEDUP_REMOVED lines=44> */
.L_x_1473:
[----:B------:R-:W-:Y:S05]  /*a5f0*/  BSYNC B2 ;  /* 0x0000000000027941 */ /* 0x000fea0003800000 */
.L_x_1472:
        /* <DEDUP_REMOVED lines=12> */
.L_x_1468:
[----:B------:R-:W-:Y:S05]  /*a6c0*/  BSYNC B1 ;  /* 0x0000000000017941 */ /* 0x000fea0003800000 */
.L_x_1466:
        /* <DEDUP_REMOVED lines=11> */
[----:B------:R-:W-:Y:S01]  /*a780*/  HFMA2.MMA R165, -RZ, RZ, 0, 4.76837158203125e-07 ;  /* 0x00000008ffa57435 */ /* 0x000fe200000001ff */
        /* <DEDUP_REMOVED lines=17> */
.L_x_1477:
[----:B------:R-:W-:Y:S05]  /*a8a0*/  BSYNC B1 ;  /* 0x0000000000017941 */ /* 0x000fea0003800000 */
.L_x_1476:
[----:B------:R-:W-:Y:S02]  /*a8b0*/  IADD3 R114, R114, 0x80, RZ ;  /* 0x0000008072727810 */ /* 0x000fe40007ffe0ff */
[----:B------:R-:W-:Y:S02]  /*a8c0*/  IADD3 R112, R112, 0x80, RZ ;  /* 0x0000008070707810 */ /* 0x000fe40007ffe0ff */
.L_x_1395:
[----:B------:R-:W-:Y:S05]  /*a8d0*/  BSYNC B0 ;  /* 0x0000000000007941 */ /* 0x000fea0003800000 */
.L_x_1394:
[----:B------:R-:W-:Y:S01]  /*a8e0*/  BSSY B0, `(.L_x_1478) ;  /* 0x0000329000007945 */ /* 0x000fe20003800000 */
        /* <DEDUP_REMOVED lines=15> */
[----:B------:R-:W-:Y:S02]  /*a9e0*/  MOV R44, R85 ;  /* 0x00000055002c7202 */ /* 0x000fe40000000f00 */
[----:B-----5:R-:W-:Y:S01]  /*a9f0*/  PRMT R143, RZ, 0x5410, R40 ;  /* 0x00005410ff8f7816 */ /* 0x020fe20000000028 */
[----:B------:R-:W-:Y:S05]  /*aa00*/  BRA `(.L_x_1482) ;  /* 0x0000058000007947 */ /* 0x000fea0003800000 */
.L_x_1481:
        /* <DEDUP_REMOVED lines=12> */
.L_x_1484:
[----:B------:R-:W-:Y:S02]  /*aad0*/  IMAD.MOV.U32 R95, RZ, RZ, R88 ;  /* 0x000000ffff5f7224 */ /* 0x000fe400078e0058 */
.L_x_1485:
[----:B------:R-:W-:Y:S05]  /*aae0*/  BSYNC B2 ;  /* 0x0000000000027941 */ /* 0x000fea0003800000 */
.L_x_1483:
        /* <DEDUP_REMOVED lines=16> */
.L_x_1489:
[----:B------:R-:W-:Y:S05]  /*abf0*/  BSYNC B3 ;  /* 0x0000000000037941 */ /* 0x000fea0003800000 */
.L_x_1488:
        /* <DEDUP_REMOVED lines=44> */
.L_x_1487:
[----:B------:R-:W-:Y:S05]  /*aec0*/  BSYNC B2 ;  /* 0x0000000000027941 */ /* 0x000fea0003800000 */
.L_x_1486:
        /* <DEDUP_REMOVED lines=12> */
.L_x_1482:
[----:B------:R-:W-:Y:S05]  /*af90*/  BSYNC B1 ;  /* 0x0000000000017941 */ /* 0x000fea0003800000 */
.L_x_1480:
        /* <DEDUP_REMOVED lines=8> */
.L_x_1491:
        /* <DEDUP_REMOVED lines=12> */
.L_x_1494:
[----:B------:R-:W-:Y:S02]  /*b0e0*/  IMAD.MOV.U32 R85, RZ, RZ, R88 ;  /* 0x000000ffff557224 */ /* 0x000fe400078e0058 */
.L_x_1495:
[----:B------:R-:W-:Y:S05]  /*b0f0*/  BSYNC B2 ;  /* 0x0000000000027941 */ /* 0x000fea0003800000 */
.L_x_1493:
        /* <DEDUP_REMOVED lines=16> */
.L_x_1499:
[----:B------:R-:W-:Y:S05]  /*b200*/  BSYNC B3 ;  /* 0x0000000000037941 */ /* 0x000fea0003800000 */
.L_x_1498:
        /* <DEDUP_REMOVED lines=44> */
.L_x_1497:
[----:B------:R-:W-:Y:S05]  /*b4d0*/  BSYNC B2 ;  /* 0x0000000000027941 */ /* 0x000fea0003800000 */
.L_x_1496:
        /* <DEDUP_REMOVED lines=11> */
.L_x_1492:
[----:B------:R-:W-:Y:S05]  /*b590*/  BSYNC B1 ;  /* 0x0000000000017941 */ /* 0x000fea0003800000 */
.L_x_1490:
        /* <DEDUP_REMOVED lines=8> */
.L_x_1501:
        /* <DEDUP_REMOVED lines=12> */
.L_x_1504:
[----:B------:R-:W-:Y:S02]  /*b6e0*/  IMAD.MOV.U32 R85, RZ, RZ, R88 ;  /* 0x000000ffff557224 */ /* 0x000fe400078e0058 */
.L_x_1505:
[----:B------:R-:W-:Y:S05]  /*b6f0*/  BSYNC B2 ;  /* 0x0000000000027941 */ /* 0x000fea0003800000 */
.L_x_1503:
        /* <DEDUP_REMOVED lines=16> */
.L_x_1509:
[----:B------:R-:W-:Y:S05]  /*b800*/  BSYNC B3 ;  /* 0x0000000000037941 */ /* 0x000fea0003800000 */
.L_x_1508:
        /* <DEDUP_REMOVED lines=44> */
.L_x_1507:
[----:B------:R-:W-:Y:S05]  /*bad0*/  BSYNC B2 ;  /* 0x0000000000027941 */ /* 0x000fea0003800000 */
.L_x_1506:
        /* <DEDUP_REMOVED lines=11> */
.L_x_1502:
[----:B------:R-:W-:Y:S05]  /*bb90*/  BSYNC B1 ;  /* 0x0000000000017941 */ /* 0x000fea0003800000 */
.L_x_1500:
        /* <DEDUP_REMOVED lines=8> */
.L_x_1511:
        /* <DEDUP_REMOVED lines=12> */
.L_x_1514:
[----:B------:R-:W-:Y:S02]  /*bce0*/  IMAD.MOV.U32 R85, RZ, RZ, R88 ;  /* 0x000000ffff557224 */ /* 0x000fe400078e0058 */
.L_x_1515:
[----:B------:R-:W-:Y:S05]  /*bcf0*/  BSYNC B2 ;  /* 0x0000000000027941 */ /* 0x000fea0003800000 */
.L_x_1513:
        /* <DEDUP_REMOVED lines=16> */
.L_x_1519:
[----:B------:R-:W-:Y:S05]  /*be00*/  BSYNC B3 ;  /* 0x0000000000037941 */ /* 0x000fea0003800000 */
.L_x_1518:
        /* <DEDUP_REMOVED lines=44> */
.L_x_1517:
[----:B------:R-:W-:Y:S05]  /*c0d0*/  BSYNC B2 ;  /* 0x0000000000027941 */ /* 0x000fea0003800000 */
.L_x_1516:
        /* <DEDUP_REMOVED lines=11> */
.L_x_1512:
[----:B------:R-:W-:Y:S05]  /*c190*/  BSYNC B1 ;  /* 0x0000000000017941 */ /* 0x000fea0003800000 */
.L_x_1510:
        /* <DEDUP_REMOVED lines=8> */
.L_x_1521:
        /* <DEDUP_REMOVED lines=12> */
.L_x_1524:
[----:B------:R-:W-:Y:S02]  /*c2e0*/  MOV R85, R88 ;  /* 0x0000005800557202 */ /* 0x000fe40000000f00 */
.L_x_1525:
[----:B------:R-:W-:Y:S05]  /*c2f0*/  BSYNC B2 ;  /* 0x0000000000027941 */ /* 0x000fea0003800000 */
.L_x_1523:
        /* <DEDUP_REMOVED lines=16> */
.L_x_1529:
[----:B------:R-:W-:Y:S05]  /*c400*/  BSYNC B3 ;  /* 0x0000000000037941 */ /* 0x000fea0003800000 */
.L_x_1528:
        /* <DEDUP_REMOVED lines=44> */
.L_x_1527:
[----:B------:R-:W-:Y:S05]  /*c6d0*/  BSYNC B2 ;  /* 0x0000000000027941 */ /* 0x000fea0003800000 */
.L_x_1526:
        /* <DEDUP_REMOVED lines=11> */
.L_x_1522:
[----:B------:R-:W-:Y:S05]  /*c790*/  BSYNC B1 ;  /* 0x0000000000017941 */ /* 0x000fea0003800000 */
.L_x_1520:
        /* <DEDUP_REMOVED lines=8> */
.L_x_1531:
        /* <DEDUP_REMOVED lines=12> */
.L_x_1534:
[----:B------:R-:W-:Y:S02]  /*c8e0*/  IMAD.MOV.U32 R85, RZ, RZ, R88 ;  /* 0x000000ffff557224 */ /* 0x000fe400078e0058 */
.L_x_1535:
[----:B------:R-:W-:Y:S05]  /*c8f0*/  BSYNC B2 ;  /* 0x0000000000027941 */ /* 0x000fea0003800000 */
.L_x_1533:
        /* <DEDUP_REMOVED lines=16> */
.L_x_1539:
[----:B------:R-:W-:Y:S05]  /*ca00*/  BSYNC B3 ;  /* 0x0000000000037941 */ /* 0x000fea0003800000 */
.L_x_1538:
        /* <DEDUP_REMOVED lines=44> */
.L_x_1537:
[----:B------:R-:W-:Y:S05]  /*ccd0*/  BSYNC B2 ;  /* 0x0000000000027941 */ /* 0x000fea0003800000 */
.L_x_1536:
        /* <DEDUP_REMOVED lines=11> */
.L_x_1532:
[----:B------:R-:W-:Y:S05]  /*cd90*/  BSYNC B1 ;  /* 0x0000000000017941 */ /* 0x000fea0003800000 */
.L_x_1530:
        /* <DEDUP_REMOVED lines=8> */
.L_x_1541:
        /* <DEDUP_REMOVED lines=12> */
.L_x_1544:
[----:B------:R-:W-:Y:S02]  /*cee0*/  IMAD.MOV.U32 R85, RZ, RZ, R88 ;  /* 0x000000ffff557224 */ /* 0x000fe400078e0058 */
.L_x_1545:
[----:B------:R-:W-:Y:S05]  /*cef0*/  BSYNC B2 ;  /* 0x0000000000027941 */ /* 0x000fea0003800000 */
.L_x_1543:
        /* <DEDUP_REMOVED lines=16> */
.L_x_1549:
[----:B------:R-:W-:Y:S05]  /*d000*/  BSYNC B3 ;  /* 0x0000000000037941 */ /* 0x000fea0003800000 */
.L_x_1548:
        /* <DEDUP_REMOVED lines=44> */
.L_x_1547:
[----:B------:R-:W-:Y:S05]  /*d2d0*/  BSYNC B2 ;  /* 0x0000000000027941 */ /* 0x000fea0003800000 */
.L_x_1546:
        /* <DEDUP_REMOVED lines=11> */
.L_x_1542:
[----:B------:R-:W-:Y:S05]  /*d390*/  BSYNC B1 ;  /* 0x0000000000017941 */ /* 0x000fea0003800000 */
.L_x_1540:
        /* <DEDUP_REMOVED lines=8> */
.L_x_1551:
        /* <DEDUP_REMOVED lines=12> */
.L_x_1554:
[----:B------:R-:W-:Y:S02]  /*d4e0*/  IMAD.MOV.U32 R108, RZ, RZ, R88 ;  /* 0x000000ffff6c7224 */ /* 0x000fe400078e0058 */
.L_x_1555:
[----:B------:R-:W-:Y:S05]  /*d4f0*/  BSYNC B2 ;  /* 0x0000000000027941 */ /* 0x000fea0003800000 */
.L_x_1553:
        /* <DEDUP_REMOVED lines=16> */
.L_x_1559:
[----:B------:R-:W-:Y:S05]  /*d600*/  BSYNC B3 ;  /* 0x0000000000037941 */ /* 0x000fea0003800000 */
.L_x_1558:
        /* <DEDUP_REMOVED lines=44> */
.L_x_1557:
[----:B------:R-:W-:Y:S05]  /*d8d0*/  BSYNC B2 ;  /* 0x0000000000027941 */ /* 0x000fea0003800000 */
.L_x_1556:
        /* <DEDUP_REMOVED lines=12> */
.L_x_1552:
[----:B------:R-:W-:Y:S05]  /*d9a0*/  BSYNC B1 ;  /* 0x0000000000017941 */ /* 0x000fea0003800000 */
.L_x_1550:
[----:B------:R-:W-:Y:S01]  /*d9b0*/  HFMA2.MMA R159, -RZ, RZ, 0, 9.5367431640625e-07 ;  /* 0x00000010ff9f7435 */ /* 0x000fe200000001ff */
[----:B------:R-:W-:Y:S02]  /*d9c0*/  F2FP.BF16.PACK_AB R47, R157, R155 ;  /* 0x0000009b9d2f723e */ /* 0x000fe400000010ff */
[----:B------:R-:W-:Y:S02]  /*d9d0*/  F2FP.BF16.PACK_AB R46, R153, R151 ;  /* 0x00000097992e723e */ /* 0x000fe400000010ff */
[----:B------:R-:W-:Y:S02]  /*d9e0*/  F2FP.BF16.PACK_AB R45, R149, R147 ;  /* 0x00000093952d723e */ /* 0x000fe400000010ff */
[----:B------:R-:W-:-:S03]  /*d9f0*/  F2FP.BF16.PACK_AB R44, R145, R143 ;  /* 0x0000008f912c723e */ /* 0x000fc600000010ff */
[----:B------:R-:W-:-:S05]  /*da00*/  IMAD.WIDE.U32 R158, R114, R159, c[0x0][0x188] ;  /* 0x00006200729e7625 */ /* 0x000fca00078e009f */
        /* <DEDUP_REMOVED lines=22> */
.L_x_1479:
[----:B------:R-:W-:Y:S05]  /*db70*/  BSYNC B0 ;  /* 0x0000000000007941 */ /* 0x000fea0003800000 */
.L_x_1478:
        /* <DEDUP_REMOVED lines=42> */
.L_x_1572:
        /* <DEDUP_REMOVED lines=85> */
.L_x_1573:
[----:B------:R-:W-:Y:S01]  /*e370*/  LOP3.LUT P2, RZ, R32, 0x1f, RZ, 0xc0, !PT ;  /* 0x0000001f20ff7812 */ /* 0x000fe2000784c0ff */
        /* <DEDUP_REMOVED lines=11> */
[----:B------:R-:W-:Y:S01]  /*e430*/  MOV R46, RZ ;  /* 0x000000ff002e7202 */ /* 0x000fe20000000f00 */
[----:B------:R-:W-:Y:S01]  /*e440*/  @!P2 IMAD.MOV.U32 R46, RZ, RZ, R82 ;  /* 0x000000ffff2ea224 */ /* 0x000fe200078e0052 */
[----:B------:R-:W-:Y:S01]  /*e450*/  LOP3.LUT P3, RZ, R47, 0x1f, R32, 0xf8, !PT ;  /* 0x0000001f2fff7812 */ /* 0x000fe2000786f820 */
[----:B------:R-:W-:Y:S02]  /*e460*/  BSSY B0, `(.L_x_1562) ;  /* 0x00000c6000007945 */ /* 0x000fe40003800000 */
[----:B------:R-:W-:Y:S01]  /*e470*/  I2F R120, R46 ;  /* 0x0000002e00787306 */ /* 0x000fe20000201400 */
[----:B------:R-:W0:Y:S04]  /*e480*/  SHFL.DOWN PT, R159, R46, 0x2, 0x1f ;  /* 0x08401f002e9f7f89 */ /* 0x000e2800000e0000 */
[----:B------:R1:W2:Y:S01]  /*e490*/  @!P2 LDS.64 R44, [R112.X8] ;  /* 0x00000000702ca984 */ /* 0x0002a20000008a00 */
[----:B------:R-:W-:Y:S01]  /*e4a0*/  ISETP.NE.AND P2, PT, RZ, UR8, PT ;  /* 0x00000008ff007c0c */ /* 0x000fe2000bf45270 */
[----:B0-----:R-:W-:Y:S01]  /*e4b0*/  IMAD.IADD R116, R159, 0x1, R46 ;  /* 0x000000019f747824 */ /* 0x001fe200078e022e */
        /* <DEDUP_REMOVED lines=8> */
[----:B------:R-:W-:Y:S02]  /*e540*/  FFMA.FTZ R165, R120, R44, R165 ;  /* 0x0000002c78a57223 */ /* 0x000fe400000100a5 */
[----:B------:R-:W-:Y:S02]  /*e550*/  FMUL.FTZ R163, R163, R163 ;  /* 0x000000a3a3a37220 */ /* 0x000fe40000410000 */
[----:B0-----:R-:W-:Y:S02]  /*e560*/  FMUL.FTZ R165, R112, R165 ;  /* 0x000000a570a57220 */ /* 0x001fe40000410000 */
[----:B------:R-:W-:Y:S02]  /*e570*/  FMUL.FTZ R163, R163, R120 ;  /* 0x00000078a3a37220 */ /* 0x000fe40000410000 */
[----:B------:R-:W-:Y:S01]  /*e580*/  IMAD.IADD R120, R116, 0x1, R124 ;  /* 0x0000000174787824 */ /* 0x000fe200078e027c */
        /* <DEDUP_REMOVED lines=10> */
[----:B------:R-:W-:Y:S01]  /*e630*/  FMUL.FTZ R163, R112, R112 ;  /* 0x0000007070a37220 */ /* 0x000fe20000410000 */
[----:B------:R-:W-:Y:S01]  /*e640*/  MOV R112, c[0x0][0x1e0] ;  /* 0x0000780000707a02 */ /* 0x000fe20000000f00 */
[C---:B------:R-:W-:Y:S02]  /*e650*/  FFMA.FTZ R44, R118.reuse, R165, R44 ;  /* 0x000000a5762c7223 */ /* 0x040fe4000001002c */
[----:B------:R-:W-:Y:S02]  /*e660*/  FMUL.FTZ R163, R118, R163 ;  /* 0x000000a376a37220 */ /* 0x000fe40000410000 */
[----:B--2---:R-:W-:Y:S02]  /*e670*/  FADD.FTZ R46, R159, R46 ;  /* 0x0000002e9f2e7221 */ /* 0x004fe40000010000 */
[----:B------:R-:W-:-:S02]  /*e680*/  FMUL.FTZ R163, R163, R124 ;  /* 0x0000007ca3a37220 */ /* 0x000fc40000410000 */
[C---:B0-----:R-:W-:Y:S02]  /*e690*/  FMUL.FTZ R44, R45.reuse, R44 ;  /* 0x0000002c2d2c7220 */ /* 0x041fe40000410000 */
[----:B------:R-:W-:-:S03]  /*e6a0*/  FFMA.FTZ R45, R45, R163, R46 ;  /* 0x000000a32d2d7223 */ /* 0x000fc6000001002e */
[----:B------:R-:W0:Y:S04]  /*e6b0*/  SHFL.IDX PT, R165, R44, RZ, 0x1f ;  /* 0x00001fff2ca57589 */ /* 0x000e2800000e0000 */
[----:B------:R-:W1:Y:S01]  /*e6c0*/  SHFL.IDX PT, R45, R45, RZ, 0x1f ;  /* 0x00001fff2d2d7589 */ /* 0x000e6200000e0000 */
[----:B0-----:R-:W-:-:S05]  /*e6d0*/  FMUL.FTZ R46, R165, R165 ;  /* 0x000000a5a52e7220 */ /* 0x001fca0000410000 */
[----:B------:R-:W-:Y:S01]  /*e6e0*/  FSEL R47, R46, RZ, P2 ;  /* 0x000000ff2e2f7208 */ /* 0x000fe20001000000 */
[----:B-1----:R-:W-:-:S04]  /*e6f0*/  FFMA.FTZ R46, R45, R112, c[0x0][0x228] ;  /* 0x00008a002d2e7623 */ /* 0x002fc80000010070 */
[----:B------:R-:W-:Y:S01]  /*e700*/  FADD.FTZ R163, R46, R47 ;  /* 0x0000002f2ea37221 */ /* 0x000fe20000010000 */
[----:B------:R-:W-:-:S04]  /*e710*/  @!P3 LEA R46, P4, R26, c[0x0][0x1a0], 0x2 ;  /* 0x000068001a2eba11 */ /* 0x000fc800078810ff */
[C---:B------:R-:W-:Y:S01]  /*e720*/  @!P3 LEA.HI.X R47, R26.reuse, c[0x0][0x1a4], R161, 0x2, P4 ;  /* 0x000069001a2fba11 */ /* 0x040fe200020f14a1 */
[----:B------:R-:W0:Y:S01]  /*e730*/  MUFU.RSQ R163, R163 ;  /* 0x000000a300a37308 */ /* 0x000e220000001400 */
[----:B------:R-:W-:-:S03]  /*e740*/  @!P3 LEA R44, P4, R26, c[0x0][0x1a8], 0x2 ;  /* 0x00006a001a2cba11 */ /* 0x000fc600078810ff */
[----:B------:R1:W-:Y:S01]  /*e750*/  @!P3 STG.E [R46.64], R165 ;  /* 0x000000a52e00b986 */ /* 0x0003e2000c101906 */
[----:B------:R-:W-:-:S05]  /*e760*/  @!P3 LEA.HI.X R45, R26, c[0x0][0x1ac], R161, 0x2, P4 ;  /* 0x00006b001a2dba11 */ /* 0x000fca00020f14a1 */
        /* <DEDUP_REMOVED lines=12> */
[--C-:B------:R-:W-:Y:S02]  /*e830*/  FADD.FTZ R44, R93, -R112.reuse ;  /* 0x800000705d2c7221 */ /* 0x100fe40000010000 */
        /* <DEDUP_REMOVED lines=31> */
.L_x_1565:
[----:B------:R-:W-:Y:S05]  /*ea30*/  BSYNC B1 ;  /* 0x0000000000017941 */ /* 0x000fea0003800000 */
.L_x_1564:
[----:B------:R-:W-:Y:S01]  /*ea40*/  ISETP.NE.AND P2, PT, R0, RZ, PT ;  /* 0x000000ff0000720c */ /* 0x000fe20003f45270 */
[----:B------:R-:W-:-:S12]  /*ea50*/  BSSY B1, `(.L_x_1566) ;  /* 0x0000022000017945 */ /* 0x000fd80003800000 */
        /* <DEDUP_REMOVED lines=33> */
.L_x_1567:
[----:B------:R-:W-:Y:S05]  /*ec70*/  BSYNC B1 ;  /* 0x0000000000017941 */ /* 0x000fea0003800000 */
.L_x_1566:
        /* <DEDUP_REMOVED lines=35> */
.L_x_1569:
[----:B------:R-:W-:Y:S05]  /*eeb0*/  BSYNC B1 ;  /* 0x0000000000017941 */ /* 0x000fea0003800000 */
.L_x_1568:
        /* <DEDUP_REMOVED lines=17> */
[----:B------:R-:W-:Y:S01]  /*efd0*/  HFMA2.MMA R163, -RZ, RZ, 0, 9.5367431640625e-07 ;  /* 0x00000010ffa37435 */ /* 0x000fe200000001ff */
[----:B------:R-:W-:Y:S02]  /*efe0*/  FFMA.FTZ R44, R51, R44, R76 ;  /* 0x0000002c332c7223 */ /* 0x000fe4000001004c */
[----:B------:R-:W-:-:S02]  /*eff0*/  FFMA.FTZ R159, R71, R46, R90 ;  /* 0x0000002e479f7223 */ /* 0x000fc4000001005a */
[----:B------:R-:W-:Y:S02]  /*f000*/  FFMA.FTZ R45, R70, R114, R81 ;  /* 0x00000072462d7223 */ /* 0x000fe40000010051 */
[----:B------:R-:W-:Y:S01]  /*f010*/  FFMA.FTZ R118, R72, R118, R87 ;  /* 0x0000007648767223 */ /* 0x000fe20000010057 */
[----:B------:R-:W-:Y:S01]  /*f020*/  F2FP.BF16.PACK_AB R44, R159, R44 ;  /* 0x0000002c9f2c723e */ /* 0x000fe200000010ff */
[----:B------:R-:W-:Y:S02]  /*f030*/  FFMA.FTZ R47, R74, R122, R89 ;  /* 0x0000007a4a2f7223 */ /* 0x000fe40000010059 */
        /* <DEDUP_REMOVED lines=8> */
.L_x_1563:
[----:B-1----:R-:W-:Y:S05]  /*f0c0*/  BSYNC B0 ;  /* 0x0000000000007941 */ /* 0x002fea0003800000 */
.L_x_1562:
[----:B------:R-:W-:Y:S02]  /*f0d0*/  IADD3 R26, R26, c[0x0][0x160], RZ ;  /* 0x000058001a1a7a10 */ /* 0x000fe40007ffe0ff */
[----:B------:R-:W-:Y:S02]  /*f0e0*/  LOP3.LUT P3, RZ, R83, 0xff, RZ, 0xc0, !PT ;  /* 0x000000ff53ff7812 */ /* 0x000fe4000786c0ff */
[----:B------:R-:W-:Y:S02]  /*f0f0*/  ISETP.GE.AND P2, PT, R26, c[0x0][0x164], PT ;  /* 0x000059001a007a0c */ /* 0x000fe40003f46270 */
[----:B------:R-:W-:-:S11]  /*f100*/  SEL R83, RZ, 0x1, P3 ;  /* 0x00000001ff537807 */ /* 0x000fd60001800000 */
[----:B0-----:R-:W-:Y:S01]  /*f110*/  @P2 CALL.REL.NOINC `(.L_x_1570) ;  /* 0x0000001000002944 */ /* 0x001fe20003c00000 */
[----:B------:R-:W-:Y:S05]  /*f120*/  BRA `(.L_x_1571) ;  /* 0xffff1de000007947 */ /* 0x000fea000383ffff */
.L_x_1570:
[----:B------:R-:W-:Y:S05]  /*f130*/  EXIT ;  /* 0x000000000000794d */ /* 0x000fea0003800000 */
.L_x_1560:
[----:B------:R-:W-:Y:S01]  /*f140*/  IMAD.MOV.U32 R45, RZ, RZ, R44 ;  /* 0x000000ffff2d7224 */ /* 0x000fe200078e002c */
[----:B------:R-:W-:Y:S01]  /*f150*/  MOV R163, 0xffffffff ;  /* 0xffffffff00a37802 */ /* 0x000fe20000000f00 */
[----:B------:R-:W-:Y:S01]  /*f160*/  IMAD.MOV.U32 R116, RZ, RZ, 0x1 ;  /* 0x00000001ff747424 */ /* 0x000fe200078e00ff */
[----:B------:R-:W-:Y:S01]  /*f170*/  MOV R46, 0xf1a0 ;  /* 0x0000f1a0002e7802 */ /* 0x000fe20000000f00 */
[----:B------:R-:W-:Y:S02]  /*f180*/  IMAD.MOV.U32 R114, RZ, RZ, 0x1f ;  /* 0x0000001fff727424 */ /* 0x000fe400078e00ff */
[----:B-----5:R-:W-:Y:S05]  /*f190*/  CALL.REL.NOINC `($__internal_10_$__cuda_sm70_shflsync_bfly_p) ;  /* 0x000007b000007944 */ /* 0x020fea0003c00000 */
[----:B01----:R-:W-:Y:S01]  /*f1a0*/  IMAD.MOV.U32 R45, RZ, RZ, R116 ;  /* 0x000000ffff2d7224 */ /* 0x003fe200078e0074 */
[----:B------:R-:W-:Y:S05]  /*f1b0*/  BRA `(.L_x_1572) ;  /* 0xffffec6000007947 */ /* 0x000fea000383ffff */
.L_x_1561:
[----:B------:R-:W-:Y:S01]  /*f1c0*/  IMAD.MOV.U32 R116, RZ, RZ, 0x2 ;  /* 0x00000002ff747424 */ /* 0x000fe200078e00ff */
[----:B------:R-:W-:Y:S01]  /*f1d0*/  MOV R163, 0xffffffff ;  /* 0xffffffff00a37802 */ /* 0x000fe20000000f00 */
[----:B------:R-:W-:Y:S01]  /*f1e0*/  IMAD.MOV.U32 R114, RZ, RZ, 0x1f ;  /* 0x0000001fff727424 */ /* 0x000fe200078e00ff */
[----:B------:R-:W-:Y:S02]  /*f1f0*/  MOV R46, 0xf210 ;  /* 0x0000f210002e7802 */ /* 0x000fe40000000f00 */
[----:B0----5:R-:W-:Y:S05]  /*f200*/  CALL.REL.NOINC `($__internal_10_$__cuda_sm70_shflsync_bfly_p) ;  /* 0x0000074000007944 */ /* 0x021fea0003c00000 */
[----:B01----:R-:W-:Y:S01]  /*f210*/  FADD.FTZ R45, R45, R116 ;  /* 0x000000742d2d7221 */ /* 0x003fe20000010000 */
[----:B------:R-:W-:Y:S01]  /*f220*/  MOV R46, 0xf270 ;  /* 0x0000f270002e7802 */ /* 0x000fe20000000f00 */
[----:B------:R-:W-:-:S02]  /*f230*/  IMAD.MOV.U32 R116, RZ, RZ, 0x4 ;  /* 0x00000004ff747424 */ /* 0x000fc400078e00ff */
[----:B------:R-:W-:Y:S02]  /*f240*/  IMAD.MOV.U32 R114, RZ, RZ, 0x1f ;  /* 0x0000001fff727424 */ /* 0x000fe400078e00ff */
[----:B------:R-:W-:Y:S02]  /*f250*/  IMAD.MOV.U32 R163, RZ, RZ, -0x1 ;  /* 0xffffffffffa37424 */ /* 0x000fe400078e00ff */
[----:B------:R-:W-:Y:S05]  /*f260*/  CALL.REL.NOINC `($__internal_10_$__cuda_sm70_shflsync_bfly_p) ;  /* 0x000006e000007944 */ /* 0x000fea0003c00000 */
[----:B01----:R-:W-:Y:S01]  /*f270*/  FADD.FTZ R45, R45, R116 ;  /* 0x000000742d2d7221 */ /* 0x003fe20000010000 */
[----:B------:R-:W-:Y:S01]  /*f280*/  HFMA2.MMA R116, -RZ, RZ, 0, 4.76837158203125e-07 ;  /* 0x00000008ff747435 */ /* 0x000fe200000001ff */
[----:B------:R-:W-:Y:S01]  /*f290*/  IMAD.MOV.U32 R114, RZ, RZ, 0x1f ;  /* 0x0000001fff727424 */ /* 0x000fe200078e00ff */
[----:B------:R-:W-:Y:S01]  /*f2a0*/  MOV R46, 0xf2d0 ;  /* 0x0000f2d0002e7802 */ /* 0x000fe20000000f00 */
[----:B------:R-:W-:-:S03]  /*f2b0*/  IMAD.MOV.U32 R163, RZ, RZ, -0x1 ;  /* 0xffffffffffa37424 */ /* 0x000fc600078e00ff */
[----:B------:R-:W-:Y:S05]  /*f2c0*/  CALL.REL.NOINC `($__internal_10_$__cuda_sm70_shflsync_bfly_p) ;  /* 0x0000068000007944 */ /* 0x000fea0003c00000 */
[----:B01----:R-:W-:Y:S01]  /*f2d0*/  FADD.FTZ R45, R45, R116 ;  /* 0x000000742d2d7221 */ /* 0x003fe20000010000 */
[----:B------:R-:W-:Y:S01]  /*f2e0*/  MOV R114, 0x1f ;  /* 0x0000001f00727802 */ /* 0x000fe20000000f00 */
[----:B------:R-:W-:Y:S01]  /*f2f0*/  IMAD.MOV.U32 R116, RZ, RZ, 0x10 ;  /* 0x00000010ff747424 */ /* 0x000fe200078e00ff */
[----:B------:R-:W-:Y:S01]  /*f300*/  MOV R46, 0xf330 ;  /* 0x0000f330002e7802 */ /* 0x000fe20000000f00 */
[----:B------:R-:W-:-:S02]  /*f310*/  IMAD.MOV.U32 R163, RZ, RZ, -0x1 ;  /* 0xffffffffffa37424 */ /* 0x000fc400078e00ff */
[----:B------:R-:W-:Y:S05]  /*f320*/  CALL.REL.NOINC `($__internal_10_$__cuda_sm70_shflsync_bfly_p) ;  /* 0x0000062000007944 */ /* 0x000fea0003c00000 */
[----:B-1----:R-:W-:Y:S01]  /*f330*/  FADD.FTZ R44, R45, R116 ;  /* 0x000000742d2c7221 */ /* 0x002fe20000010000 */
[----:B0-----:R-:W-:Y:S01]  /*f340*/  MOV R163, 0xffffffff ;  /* 0xffffffff00a37802 */ /* 0x001fe20000000f00 */
[----:B------:R-:W-:-:S02]  /*f350*/  IMAD.MOV.U32 R116, RZ, RZ, 0x1 ;  /* 0x00000001ff747424 */ /* 0x000fc400078e00ff */
        /* <DEDUP_REMOVED lines=53> */
[----:B------:R-:W-:Y:S02]  /*f6b0*/  FFMA.FTZ R46, R46, R46, R45 ;  /* 0x0000002e2e2e7223 */ /* 0x000fe4000001002d */
[----:B------:R-:W-:Y:S02]  /*f6c0*/  IMAD.MOV.U32 R114, RZ, RZ, 0x1f ;  /* 0x0000001fff727424 */ /* 0x000fe400078e00ff */
        /* <DEDUP_REMOVED lines=10> */
[----:B------:R-:W-:-:S04]  /*f770*/  FFMA.FTZ R46, R159, R159, R46 ;  /* 0x0000009f9f2e7223 */ /* 0x000fc8000001002e */
[----:B------:R-:W-:Y:S01]  /*f780*/  @P4 FFMA.FTZ R45, R47, R47, R46 ;  /* 0x0000002f2f2d4223 */ /* 0x000fe2000001002e */
[----:B------:R-:W-:Y:S02]  /*f790*/  MOV R46, 0xf7b0 ;  /* 0x0000f7b0002e7802 */ /* 0x000fe40000000f00 */
[----:B------:R-:W-:Y:S05]  /*f7a0*/  CALL.REL.NOINC `($__internal_10_$__cuda_sm70_shflsync_bfly_p) ;  /* 0x000001a000007944 */ /* 0x000fea0003c00000 */
[----:B01----:R-:W-:Y:S01]  /*f7b0*/  FADD.FTZ R45, R45, R116 ;  /* 0x000000742d2d7221 */ /* 0x003fe20000010000 */
[----:B------:R-:W-:Y:S01]  /*f7c0*/  MOV R46, 0xf810 ;  /* 0x0000f810002e7802 */ /* 0x000fe20000000f00 */
[----:B------:R-:W-:Y:S02]  /*f7d0*/  IMAD.MOV.U32 R116, RZ, RZ, 0x2 ;  /* 0x00000002ff747424 */ /* 0x000fe400078e00ff */
[----:B------:R-:W-:Y:S02]  /*f7e0*/  IMAD.MOV.U32 R114, RZ, RZ, 0x1f ;  /* 0x0000001fff727424 */ /* 0x000fe400078e00ff */
[----:B------:R-:W-:Y:S02]  /*f7f0*/  IMAD.MOV.U32 R163, RZ, RZ, -0x1 ;  /* 0xffffffffffa37424 */ /* 0x000fe400078e00ff */
[----:B------:R-:W-:Y:S05]  /*f800*/  CALL.REL.NOINC `($__internal_10_$__cuda_sm70_shflsync_bfly_p) ;  /* 0x0000014000007944 */ /* 0x000fea0003c00000 */
[----:B01----:R-:W-:Y:S01]  /*f810*/  FADD.FTZ R45, R45, R116 ;  /* 0x000000742d2d7221 */ /* 0x003fe20000010000 */
[----:B------:R-:W-:Y:S01]  /*f820*/  HFMA2.MMA R116, -RZ, RZ, 0, 2.384185791015625e-07 ;  /* 0x00000004ff747435 */ /* 0x000fe200000001ff */
        /* <DEDUP_REMOVED lines=12> */
[----:B------:R-:W-:Y:S01]  /*f8f0*/  IMAD.MOV.U32 R116, RZ, RZ, 0x10 ;  /* 0x00000010ff747424 */ /* 0x000fe200078e00ff */
[----:B------:R-:W-:Y:S01]  /*f900*/  MOV R46, 0xf940 ;  /* 0x0000f940002e7802 */ /* 0x000fe20000000f00 */
[----:B------:R-:W-:-:S02]  /*f910*/  IMAD.MOV.U32 R114, RZ, RZ, 0x1f ;  /* 0x0000001fff727424 */ /* 0x000fc400078e00ff */
[----:B------:R-:W-:Y:S02]  /*f920*/  IMAD.MOV.U32 R45, RZ, RZ, R159 ;  /* 0x000000ffff2d7224 */ /* 0x000fe400078e009f */
[----:B------:R-:W-:Y:S05]  /*f930*/  CALL.REL.NOINC `($__internal_10_$__cuda_sm70_shflsync_bfly_p) ;  /* 0x0000001000007944 */ /* 0x000fea0003c00000 */
[----:B01----:R-:W-:Y:S05]  /*f940*/  BRA `(.L_x_1573) ;  /* 0xffffea2000007947 */ /* 0x003fea000383ffff */
        .weak           $__internal_10_$__cuda_sm70_shflsync_bfly_p
        .type           $__internal_10_$__cuda_sm70_shflsync_bfly_p,@function
        .size           $__internal_10_$__cuda_sm70_shflsync_bfly_p,(.L_x_29074 - $__internal_10_$__cuda_sm70_shflsync_bfly_p)
$__internal_10_$__cuda_sm70_shflsync_bfly_p:
[----:B------:R-:W-:Y:S01]  /*f950*/  IMAD.MOV.U32 R47, RZ, RZ, 0x0 ;  /* 0x00000000ff2f7424 */ /* 0x000fe200078e00ff */
[----:B------:R-:W-:Y:S04]  /*f960*/  WARPSYNC R163 ;  /* 0x000000a300007348 */ /* 0x000fe80003800000 */
[----:B------:R0:W1:Y:S01]  /*f970*/  SHFL.BFLY PT, R116, R45, R116, R114 ;  /* 0x0c0000742d747389 */ /* 0x00006200000e0072 */
[----:B------:R-:W-:Y:S05]  /*f980*/  RET.REL.NODEC R46 `(_ZN10layer_norm13ln_fwd_kernelINS_13Kernel_traitsI13__nv_bfloat16S2_S2_S2_fjLj4096ELj1ELj1ELj4ELj16ENS_18Kernel_traits_baseILj4096ES2_S2_S2_S2_fjLj128EEEEELb1ELb0ELb1ELb0EEEvNS_9FwdParamsE) ;  /* 0xffff06702e007950 */ /* 0x000fea0003c3ffff */
.L_x_1574:
        /* <DEDUP_REMOVED lines=15> */
.L_x_29074:


//--------------------- .text._ZN10layer_norm13ln_fwd_kernelINS_13Kernel_traitsI13__nv_bfloat16S2_S2_S2_fjLj4096ELj1ELj1ELj4ELj16ENS_18Kernel_traits_baseILj4096ES2_S2_S2_S2_fjLj128EEEEELb1ELb0ELb1ELb1EEEvNS_9FwdParamsE --------------------------
	.section	.text._ZN10layer_norm13ln_fwd_kernelINS_13Kernel_traitsI13__nv_bfloat16S2_S2_S2_fjLj4096ELj1ELj1ELj4ELj16ENS_18Kernel_traits_baseILj4096ES2_S2_S2_S2_fjLj128EEEEELb1ELb0ELb1ELb1EEEvNS_9FwdParamsE,"ax",@progbits
	.sectioninfo	@"SHI_REGISTERS=128"
	.align	128
        .global         _ZN10layer_norm13ln_fwd_kernelINS_13Kernel_traitsI13__nv_bfloat16S2_S2_S2_fjLj4096ELj1ELj1ELj4ELj16ENS_18Kernel_traits_baseILj4096ES2_S2_S2_S2_fjLj128EEEEELb1ELb0ELb1ELb1EEEvNS_9FwdParamsE
        .type           _ZN10layer_norm13ln_fwd_kernelINS_13Kernel_traitsI13__nv_bfloat16S2_S2_S2_fjLj4096ELj1ELj1ELj4ELj16ENS_18Kernel_traits_baseILj4096ES2_S2_S2_S2_fjLj128EEEEELb1ELb0ELb1ELb1EEEvNS_9FwdParamsE,@function
        .size           _ZN10layer_norm13ln_fwd_kernelINS_13Kernel_traitsI13__nv_bfloat16S2_S2_S2_fjLj4096ELj1ELj1ELj4ELj16ENS_18Kernel_traits_baseILj4096ES2_S2_S2_S2_fjLj128EEEEELb1ELb0ELb1ELb1EEEvNS_9FwdParamsE,(.L_x_29075 - _ZN10layer_norm13ln_fwd_kernelINS_13Kernel_traitsI13__nv_bfloat16S2_S2_S2_fjLj4096ELj1ELj1ELj4ELj16ENS_18Kernel_traits_baseILj4096ES2_S2_S2_S2_fjLj128EEEEELb1ELb0ELb1ELb1EEEvNS_9FwdParamsE)
        .other          _ZN10layer_norm13ln_fwd_kernelINS_13Kernel_traitsI13__nv_bfloat16S2_S2_S2_fjLj4096ELj1ELj1ELj4ELj16ENS_18Kernel_traits_baseILj4096ES2_S2_S2_S2_fjLj128EEEEELb1ELb0ELb1ELb1EEEvNS_9FwdParamsE,@"STO_CUDA_ENTRY STV_DEFAULT"
_ZN10layer_norm13ln_fwd_kernelINS_13Kernel_traitsI13__nv_bfloat16S2_S2_S2_fjLj4096ELj1ELj1ELj4ELj16ENS_18Kernel_traits_baseILj4096ES2_S2_S2_S2_fjLj128EEEEELb1ELb0ELb1ELb1EEEvNS_9FwdParamsE:
.text._ZN10layer_norm13ln_fwd_kernelINS_13Kernel_traitsI13__nv_bfloat16S2_S2_S2_fjLj4096ELj1ELj1ELj4ELj16ENS_18Kernel_traits_baseILj4096ES2_S2_S2_S2_fjLj128EEEEELb1ELb0ELb1ELb1EEEvNS_9FwdParamsE:
        /* <DEDUP_REMOVED lines=115> */
[----:B------:R-:W-:Y:S01]  /*0730*/  IMAD R67, R67, -0x2daee0ad, RZ ;  /* 0xd2511f5343437824 */ /* 0x000fe200078e02ff */
[----:B------:R-:W-:Y:S01]  /*0740*/  PRMT R2, RZ, 0x7610, R23 ;  /* 0x00007610ff027816 */ /* 0x000fe20000000017 */
[----:B------:R-:W-:Y:S01]  /*0750*/  IMAD.HI.U32 R44, R73, -0x2daee0ad, RZ ;  /* 0xd2511f53492c7827 */ /* 0x000fe200078e00ff */
[--C-:B------:R-:W-:Y:S01]  /*0760*/  PRMT R20, RZ, 0x5410, R45.reuse ;  /* 0x00005410ff147816 */ /* 0x100fe2000000002d */
[----:B------:R-:W-:Y:S01]  /*0770*/  ULDC.U8 UR8, c[0x0][0x1f0] ;  /* 0x00007c0000087ab9 */ /* 0x000fe20000000000 */
        /* <DEDUP_REMOVED lines=27> */
.L_x_1908:
[----:B------:R-:W-:-:S04]  /*0930*/  IMAD.MOV.U32 R57, RZ, RZ, 0x4 ;  /* 0x00000004ff397424 */ /* 0x000fc800078e00ff */
[----:B------:R-:W-:-:S05]  /*0940*/  IMAD.WIDE R48, R18, R57, c[0x0][0x1d0] ;  /* 0x0000740012307625 */ /* 0x000fca00078e0239 */
[----:B------:R0:W2:Y:S01]  /*0950*/  LDG.E R56, [R48.64] ;  /* 0x0000000630387981 */ /* 0x0000a2000c1e1900 */
[----:B------:R-:W-:Y:S01]  /*0960*/  ISETP.NE.U32.AND P0, PT, RZ, c[0x0][0x180], PT ;  /* 0x00006000ff007a0c */ /* 0x000fe20003f05070 */
[----:B------:R-:W-:Y:S01]  /*0970*/  IMAD R50, R18, c[0x0][0x168], RZ ;  /* 0x00005a0012327a24 */ /* 0x000fe200078e02ff */
[----:B------:R-:W-:Y:S02]  /*0980*/  HFMA2.MMA R109, -RZ, RZ, 0, 0 ;  /* 0x00000000ff6d7435 */ /* 0x000fe400000001ff */
[----:B------:R-:W-:Y:S02]  /*0990*/  ISETP.NE.AND.EX P0, PT, RZ, c[0x0][0x184], PT, P0 ;  /* 0x00006100ff007a0c */ /* 0x000fe40003f05300 */
[----:B0-----:R-:W-:Y:S02]  /*09a0*/  LOP3.LUT R48, R19, 0x7f, RZ, 0xc0, !PT ;  /* 0x0000007f13307812 */ /* 0x001fe400078ec0ff */
[----:B--2---:R-:W-:-:S13]  /*09b0*/  ISETP.GE.AND P1, PT, R56, 0x1, PT ;  /* 0x000000013800780c */ /* 0x004fda0003f26270 */
[----:B------:R-:W-:-:S05]  /*09c0*/  @P1 IADD3 R51, R56, -0x1, RZ ;  /* 0xffffffff38331810 */ /* 0x000fca0007ffe0ff */
[----:B------:R-:W-:Y:S01]  /*09d0*/  @P1 IMAD R52, R51, c[0x0][0x168], RZ ;  /* 0x00005a0033341a24 */ /* 0x000fe200078e02ff */
[----:B------:R-:W-:-:S04]  /*09e0*/  SHF.R.S32.HI R51, RZ, 0x1f, R50 ;  /* 0x0000001fff337819 */ /* 0x000fc80000011432 */
[----:B------:R-:W-:Y:S02]  /*09f0*/  @P1 SHF.R.S32.HI R53, RZ, 0x1f, R52 ;  /* 0x0000001fff351819 */ /* 0x000fe40000011434 */
[----:B------:R-:W-:Y:S01]  /*0a00*/  LEA.HI R51, R51, R50, RZ, 0x3 ;  /* 0x0000003233337211 */ /* 0x000fe200078f18ff */
[----:B------:R-:W-:Y:S01]  /*0a10*/  @P1 IMAD.MOV.U32 R50, RZ, RZ, 0x10 ;  /* 0x00000010ff321424 */ /* 0x000fe200078e00ff */
[----:B------:R-:W-:Y:S01]  /*0a20*/  @P1 LEA.HI R55, R53, R52, RZ, 0x3 ;  /* 0x0000003435371211 */ /* 0x000fe200078f18ff */
[----:B------:R-:W-:Y:S01]  /*0a30*/  @P0 IMAD.MOV.U32 R52, RZ, RZ, 0x10 ;  /* 0x00000010ff340424 */ /* 0x000fe200078e00ff */
[-C--:B------:R-:W-:Y:S02]  /*0a40*/  LEA.HI.SX32 R53, R51, R48.reuse, 0x1d ;  /* 0x0000003033357211 */ /* 0x080fe400078feaff */
[----:B------:R-:W-:Y:S01]  /*0a50*/  @P1 LEA.HI.SX32 R109, R55, R48, 0x1d ;  /* 0x00000030376d1211 */ /* 0x000fe200078feaff */
[----:B------:R-:W-:-:S04]  /*0a60*/  IMAD.WIDE R54, R18, R57, c[0x0][0x1d8] ;  /* 0x0000760012367625 */ /* 0x000fc800078e0239 */
[----:B------:R-:W-:Y:S01]  /*0a70*/  @P0 IMAD.WIDE.U32 R48, R53, R52, c[0x0][0x180] ;  /* 0x0000600035300625 */ /* 0x000fe200078e0034 */
[----:B-----5:R0:W5:Y:S03]  /*0a80*/  LDG.E R63, [R54.64] ;  /* 0x00000006363f7981 */ /* 0x020166000c1e1900 */
[----:B------:R-:W-:Y:S01]  /*0a90*/  @P1 IMAD.WIDE.U32 R50, R109, R50, c[0x0][0x170] ;  /* 0x00005c006d321625 */ /* 0x000fe200078e0032 */
[----:B------:R0:W5:Y:S04]  /*0aa0*/  @P0 LDG.E.128 R40, [R48.64] ;  /* 0x0000000630280981 */ /* 0x000168000c1e1d00 */
[----:B------:R0:W5:Y:S01]  /*0ab0*/  @P1 LDG.E.128 R44, [R50.64] ;  /* 0x00000006322c1981 */ /* 0x000162000c1e1d00 */
[----:B------:R-:W-:Y:S01]  /*0ac0*/  ISETP.GT.AND P2, PT, R56, RZ, PT ;  /* 0x000000ff3800720c */ /* 0x000fe20003f44270 */
[----:B------:R-:W-:Y:S01]  /*0ad0*/  BSSY B0, `(.L_x_1575) ;  /* 0x0000060000007945 */ /* 0x000fe20003800000 */
[----:B------:R-:W-:-:S11]  /*0ae0*/  SHF.R.S32.HI R62, RZ, 0x1f, R18 ;  /* 0x0000001fff3e7819 */ /* 0x000fd60000011412 */
[----:B------:R-:W-:Y:S05]  /*0af0*/  @P2 BRA `(.L_x_1576) ;  /* 0x0000006000002947 */ /* 0x000fea0003800000 */
[----:B0-----:R-:W-:Y:S02]  /*0b00*/  IMAD.MOV.U32 R61, RZ, RZ, RZ ;  /* 0x000000ffff3d7224 */ /* 0x001fe400078e00ff */
[----:B------:R-:W-:Y:S01]  /*0b10*/  IMAD.MOV.U32 R48, RZ, RZ, R92 ;  /* 0x000000ffff307224 */ /* 0x000fe200078e005c */
[----:B------:R-:W-:Y:S05]  /*0b20*/  @!P0 BRA `(.L_x_1577) ;  /* 0x000005a000008947 */ /* 0x000fea0003800000 */
[----:B------:R-:W-:Y:S02]  /*0b30*/  MOV R48, R92 ;  /* 0x0000005c00307202 */ /* 0x000fe40000000f00 */
[----:B-----5:R-:W-:Y:S01]  /*0b40*/  PRMT R61, RZ, 0x5410, R40 ;  /* 0x00005410ff3d7816 */ /* 0x020fe20000000028 */
[----:B------:R-:W-:Y:S05]  /*0b50*/  BRA `(.L_x_1577) ;  /* 0x0000057000007947 */ /* 0x000fea0003800000 */
.L_x_1576:
        /* <DEDUP_REMOVED lines=12> */
.L_x_1579:
[----:B------:R-:W-:Y:S02]  /*0c20*/  IMAD.MOV.U32 R52, RZ, RZ, R74 ;  /* 0x000000ffff347224 */ /* 0x000fe400078e004a */
.L_x_1580:
[----:B------:R-:W-:Y:S05]  /*0c30*/  BSYNC B1 ;  /* 0x0000000000017941 */ /* 0x000fea0003800000 */
.L_x_1578:
        /* <DEDUP_REMOVED lines=16> */
.L_x_1584:
[----:B------:R-:W-:Y:S05]  /*0d40*/  BSYNC B2 ;  /* 0x0000000000027941 */ /* 0x000fea0003800000 */
.L_x_1583:
        /* <DEDUP_REMOVED lines=44> */
.L_x_1582:
[----:B------:R-:W-:Y:S05]  /*1010*/  BSYNC B1 ;  /* 0x0000000000017941 */ /* 0x000fea0003800000 */
.L_x_1581:
        /* <DEDUP_REMOVED lines=11> */
.L_x_1577:
[----:B------:R-:W-:Y:S05]  /*10d0*/  BSYNC B0 ;  /* 0x0000000000007941 */ /* 0x000fea0003800000 */
.L_x_1575:
        /* <DEDUP_REMOVED lines=8> */
.L_x_1586:
        /* <DEDUP_REMOVED lines=12> */
.L_x_1589:
[----:B------:R-:W-:Y:S02]  /*1220*/  IMAD.MOV.U32 R52, RZ, RZ, R74 ;  /* 0x000000ffff347224 */ /* 0x000fe400078e004a */
.L_x_1590:
[----:B------:R-:W-:Y:S05]  /*1230*/  BSYNC B1 ;  /* 0x0000000000017941 */ /* 0x000fea0003800000 */
.L_x_1588:
        /* <DEDUP_REMOVED lines=16> */
.L_x_1594:
[----:B------:R-:W-:Y:S05]  /*1340*/  BSYNC B2 ;  /* 0x0000000000027941 */ /* 0x000fea0003800000 */
.L_x_1593:
        /* <DEDUP_REMOVED lines=44> */
.L_x_1592:
[----:B------:R-:W-:Y:S05]  /*1610*/  BSYNC B1 ;  /* 0x0000000000017941 */ /* 0x000fea0003800000 */
.L_x_1591:
        /* <DEDUP_REMOVED lines=11> */
.L_x_1587:
[----:B------:R-:W-:Y:S05]  /*16d0*/  BSYNC B0 ;  /* 0x0000000000007941 */ /* 0x000fea0003800000 */
.L_x_1585:
        /* <DEDUP_REMOVED lines=8> */
.L_x_1596:
        /* <DEDUP_REMOVED lines=12> */
.L_x_1599:
[----:B------:R-:W-:Y:S02]  /*1820*/  IMAD.MOV.U32 R52, RZ, RZ, R74 ;  /* 0x000000ffff347224 */ /* 0x000fe400078e004a */
.L_x_1600:
[----:B------:R-:W-:Y:S05]  /*1830*/  BSYNC B1 ;  /* 0x0000000000017941 */ /* 0x000fea0003800000 */
.L_x_1598:
        /* <DEDUP_REMOVED lines=16> */
.L_x_1604:
[----:B------:R-:W-:Y:S05]  /*1940*/  BSYNC B2 ;  /* 0x0000000000027941 */ /* 0x000fea0003800000 */
.L_x_1603:
        /* <DEDUP_REMOVED lines=44> */
.L_x_1602:
[----:B------:R-:W-:Y:S05]  /*1c10*/  BSYNC B1 ;  /* 0x0000000000017941 */ /* 0x000fea0003800000 */
.L_x_1601:
        /* <DEDUP_REMOVED lines=11> */
.L_x_1597:
[----:B------:R-:W-:Y:S05]  /*1cd0*/  BSYNC B0 ;  /* 0x0000000000007941 */ /* 0x000fea0003800000 */
.L_x_1595:
        /* <DEDUP_REMOVED lines=8> */
.L_x_1606:
        /* <DEDUP_REMOVED lines=12> */
.L_x_1609:
[----:B------:R-:W-:Y:S02]  /*1e20*/  IMAD.MOV.U32 R52, RZ, RZ, R74 ;  /* 0x000000ffff347224 */ /* 0x000fe400078e004a */
.L_x_1610:
[----:B------:R-:W-:Y:S05]  /*1e30*/  BSYNC B1 ;  /* 0x0000000000017941 */ /* 0x000fea0003800000 */
.L_x_1608:
        /* <DEDUP_REMOVED lines=16> */
.L_x_1614:
[----:B------:R-:W-:Y:S05]  /*1f40*/  BSYNC B2 ;  /* 0x0000000000027941 */ /* 0x000fea0003800000 */
.L_x_1613:
        /* <DEDUP_REMOVED lines=44> */
.L_x_1612:
[----:B------:R-:W-:Y:S05]  /*2210*/  BSYNC B1 ;  /* 0x0000000000017941 */ /* 0x000fea0003800000 */
.L_x_1611:
        /* <DEDUP_REMOVED lines=11> */
.L_x_1607:
[----:B------:R-:W-:Y:S05]  /*22d0*/  BSYNC B0 ;  /* 0x0000000000007941 */ /* 0x000fea0003800000 */
.L_x_1605:
        /* <DEDUP_REMOVED lines=8> */
.L_x_1616:
        /* <DEDUP_REMOVED lines=12> */
.L_x_1619:
[----:B------:R-:W-:Y:S02]  /*2420*/  MOV R52, R74 ;  /* 0x0000004a00347202 */ /* 0x000fe40000000f00 */
.L_x_1620:
[----:B------:R-:W-:Y:S05]  /*2430*/  BSYNC B1 ;  /* 0x0000000000017941 */ /* 0x000fea0003800000 */
.L_x_1618:
        /* <DEDUP_REMOVED lines=16> */
.L_x_1624:
[----:B------:R-:W-:Y:S05]  /*2540*/  BSYNC B2 ;  /* 0x0000000000027941 */ /* 0x000fea0003800000 */
.L_x_1623:
        /* <DEDUP_REMOVED lines=44> */
.L_x_1622:
[----:B------:R-:W-:Y:S05]  /*2810*/  BSYNC B1 ;  /* 0x0000000000017941 */ /* 0x000fea0003800000 */
.L_x_1621:
        /* <DEDUP_REMOVED lines=11> */
.L_x_1617:
[----:B------:R-:W-:Y:S05]  /*28d0*/  BSYNC B0 ;  /* 0x0000000000007941 */ /* 0x000fea0003800000 */
.L_x_1615:
        /* <DEDUP_REMOVED lines=8> */
.L_x_1626:
        /* <DEDUP_REMOVED lines=12> */
.L_x_1629:
[----:B------:R-:W-:Y:S02]  /*2a20*/  IMAD.MOV.U32 R52, RZ, RZ, R74 ;  /* 0x000000ffff347224 */ /* 0x000fe400078e004a */
.L_x_1630:
[----:B------:R-:W-:Y:S05]  /*2a30*/  BSYNC B1 ;  /* 0x0000000000017941 */ /* 0x000fea0003800000 */
.L_x_1628:
        /* <DEDUP_REMOVED lines=16> */
.L_x_1634:
[----:B------:R-:W-:Y:S05]  /*2b40*/  BSYNC B2 ;  /* 0x0000000000027941 */ /* 0x000fea0003800000 */
.L_x_1633:
        /* <DEDUP_REMOVED lines=44> */
.L_x_1632:
[----:B------:R-:W-:Y:S05]  /*2e10*/  BSYNC B1 ;  /* 0x0000000000017941 */ /* 0x000fea0003800000 */
.L_x_1631:
        /* <DEDUP_REMOVED lines=11> */
.L_x_1627:
[----:B------:R-:W-:Y:S05]  /*2ed0*/  BSYNC B0 ;  /* 0x0000000000007941 */ /* 0x000fea0003800000 */
.L_x_1625:
        /* <DEDUP_REMOVED lines=8> */
.L_x_1636:
        /* <DEDUP_REMOVED lines=12> */
.L_x_1639:
[----:B------:R-:W-:Y:S02]  /*3020*/  IMAD.MOV.U32 R52, RZ, RZ, R74 ;  /* 0x000000ffff347224 */ /* 0x000fe400078e004a */
.L_x_1640:
[----:B------:R-:W-:Y:S05]  /*3030*/  BSYNC B1 ;  /* 0x0000000000017941 */ /* 0x000fea0003800000 */
.L_x_1638:
        /* <DEDUP_REMOVED lines=16> */
.L_x_1644:
[----:B------:R-:W-:Y:S05]  /*3140*/  BSYNC B2 ;  /* 0x0000000000027941 */ /* 0x000fea0003800000 */
.L_x_1643:
        /* <DEDUP_REMOVED lines=44> */
.L_x_1642:
[----:B------:R-:W-:Y:S05]  /*3410*/  BSYNC B1 ;  /* 0x0000000000017941 */ /* 0x000fea0003800000 */
.L_x_1641:
        /* <DEDUP_REMOVED lines=11> */
.L_x_1637:
[----:B------:R-:W-:Y:S05]  /*34d0*/  BSYNC B0 ;  /* 0x0000000000007941 */ /* 0x000fea0003800000 */
.L_x_1635:
        /* <DEDUP_REMOVED lines=8> */
.L_x_1646:
        /* <DEDUP_REMOVED lines=12> */
.L_x_1649:
[----:B------:R-:W-:Y:S02]  /*3620*/  IMAD.MOV.U32 R52, RZ, RZ, R74 ;  /* 0x000000ffff347224 */ /* 0x000fe400078e004a */
.L_x_1650:
[----:B------:R-:W-:Y:S05]  /*3630*/  BSYNC B1 ;  /* 0x0000000000017941 */ /* 0x000fea0003800000 */
.L_x_1648:
        /* <DEDUP_REMOVED lines=16> */
.L_x_1654:
[----:B------:R-:W-:Y:S05]  /*3740*/  BSYNC B2 ;  /* 0x0000000000027941 */ /* 0x000fea0003800000 */
.L_x_1653:
        /* <DEDUP_REMOVED lines=44> */
.L_x_1652:
[----:B------:R-:W-:Y:S05]  /*3a10*/  BSYNC B1 ;  /* 0x0000000000017941 */ /* 0x000fea0003800000 */
.L_x_1651:
        /* <DEDUP_REMOVED lines=11> */
.L_x_1647:
[----:B------:R-:W-:Y:S05]  /*3ad0*/  BSYNC B0 ;  /* 0x0000000000007941 */ /* 0x000fea0003800000 */
.L_x_1645:
[----:B------:R-:W-:Y:S01]  /*3ae0*/  HFMA2.MMA R52, -RZ, RZ, 0, 9.5367431640625e-07 ;  /* 0x00000010ff347435 */ /* 0x000fe200000001ff */
[----:B------:R-:W-:Y:S01]  /*3af0*/  F2FP.BF16.PACK_AB R51, R54, R55 ;  /* 0x000000373633723e */ /* 0x000fe200000010ff */
[----:B------:R-:W-:Y:S01]  /*3b00*/  BSSY B0, `(.L_x_1655) ;  /* 0x000001f000007945 */ /* 0x000fe20003800000 */
[----:B------:R-:W-:Y:S02]  /*3b10*/  F2FP.BF16.PACK_AB R50, R56, R57 ;  /* 0x000000393832723e */ /* 0x000fe400000010ff */
[----:B------:R-:W-:Y:S02]  /*3b20*/  F2FP.BF16.PACK_AB R49, R58, R59 ;  /* 0x0000003b3a31723e */ /* 0x000fe400000010ff */
[----:B------:R-:W-:Y:S02]  /*3b30*/  F2FP.BF16.PACK_AB R48, R60, R61 ;  /* 0x0000003d3c30723e */ /* 0x000fe400000010ff */
[----:B------:R-:W-:Y:S01]  /*3b40*/  IADD3 R101, R109, 0x80, RZ ;  /* 0x000000806d657810 */ /* 0x000fe20007ffe0ff */
[C---:B------:R-:W-:Y:S01]  /*3b50*/  IMAD.WIDE.U32 R96, R53.reuse, R52, c[0x0][0x188] ;  /* 0x0000620035607625 */ /* 0x040fe200078e0034 */
[----:B------:R-:W-:-:S03]  /*3b60*/  IADD3 R106, R53, 0x80, RZ ;  /* 0x00000080356a7810 */ /* 0x000fc60007ffe0ff */
[-C--:B------:R-:W-:Y:S01]  /*3b70*/  @P1 IMAD.WIDE.U32 R94, R101, R52.reuse, c[0x0][0x170] ;  /* 0x00005c00655e1625 */ /* 0x080fe200078e0034 */
[----:B------:R0:W-:Y:S03]  /*3b80*/  STG.E.128 [R96.64], R48 ;  /* 0x0000003060007986 */ /* 0x0001e6000c101d06 */
[----:B------:R-:W-:Y:S01]  /*3b90*/  @P0 IMAD.WIDE.U32 R92, R106, R52, c[0x0][0x180] ;  /* 0x000060006a5c0625 */ /* 0x000fe200078e0034 */
[----:B------:R-:W-:Y:S05]  /*3ba0*/  @!P1 BRA `(.L_x_1656) ;  /* 0x0000014000009947 */ /* 0x000fea0003800000 */
[----:B0-----:R-:W-:Y:S01]  /*3bb0*/  IMAD.U32 R49, R90, 0x10000, RZ ;  /* 0x000100005a317824 */ /* 0x001fe200078e00ff */
[----:B------:R-:W-:Y:S02]  /*3bc0*/  LOP3.LUT R48, R91, 0xffff, RZ, 0xc0, !PT ;  /* 0x0000ffff5b307812 */ /* 0x000fe400078ec0ff */
[----:B------:R-:W-:Y:S02]  /*3bd0*/  LOP3.LUT R96, R87, 0xff, RZ, 0xc0, !PT ;  /* 0x000000ff57607812 */ /* 0x000fe400078ec0ff */
[----:B------:R-:W-:-:S02]  /*3be0*/  LOP3.LUT R51, R49, 0xff0000, RZ, 0xc0, !PT ;  /* 0x00ff000031337812 */ /* 0x000fc400078ec0ff */
[----:B------:R-:W-:Y:S01]  /*3bf0*/  PRMT R49, R89, 0x7104, RZ ;  /* 0x0000710459317816 */ /* 0x000fe200000000ff */
[----:B------:R-:W-:Y:S01]  /*3c00*/  IMAD.WIDE.U32 R96, R96, 0x1000000, RZ ;  /* 0x0100000060607825 */ /* 0x000fe200078e00ff */
[----:B------:R-:W-:Y:S02]  /*3c10*/  PRMT R100, R51, 0x4210, R48 ;  /* 0x0000421033647816 */ /* 0x000fe40000000030 */
[----:B------:R-:W-:Y:S02]  /*3c20*/  LOP3.LUT R50, R86, 0xff, RZ, 0xc0, !PT ;  /* 0x000000ff56327812 */ /* 0x000fe400078ec0ff */
[----:B------:R-:W-:Y:S02]  /*3c30*/  LOP3.LUT R48, R85, 0xff, RZ, 0xc0, !PT ;  /* 0x000000ff55307812 */ /* 0x000fe400078ec0ff */
[----:B------:R-:W-:Y:S01]  /*3c40*/  LOP3.LUT R103, R100, 0xff00, R49, 0xf8, !PT ;  /* 0x0000ff0064677812 */ /* 0x000fe200078ef831 */
[----:B------:R-:W-:-:S03]  /*3c50*/  IMAD.WIDE.U32 R50, R50, 0x10000, RZ ;  /* 0x0001000032327825 */ /* 0x000fc600078e00ff */
[----:B------:R-:W-:Y:S01]  /*3c60*/  LOP3.LUT R103, R103, 0xff, R88, 0xf8, !PT ;  /* 0x000000ff67677812 */ /* 0x000fe200078ef858 */
[----:B------:R-:W-:-:S03]  /*3c70*/  IMAD.WIDE.U32 R48, R48, 0x100, RZ ;  /* 0x0000010030307825 */ /* 0x000fc600078e00ff */
[----:B------:R-:W-:Y:S01]  /*3c80*/  LOP3.LUT R51, R51, R103, R97, 0xfe, !PT ;  /* 0x0000006733337212 */ /* 0x000fe200078efe61 */
[----:B------:R-:W-:Y:S01]  /*3c90*/  IMAD.MOV.U32 R100, RZ, RZ, 0x8 ;  /* 0x00000008ff647424 */ /* 0x000fe200078e00ff */
[----:B------:R-:W-:Y:S02]  /*3ca0*/  LOP3.LUT R99, R48, R96, R50, 0xfe, !PT ;  /* 0x0000006030637212 */ /* 0x000fe400078efe32 */
[----:B------:R-:W-:Y:S01]  /*3cb0*/  LOP3.LUT R49, R51, R49, RZ, 0xfc, !PT ;  /* 0x0000003133317212 */ /* 0x000fe200078efcff */
[----:B------:R-:W-:Y:S01]  /*3cc0*/  IMAD.WIDE.U32 R50, R109, R100, c[0x0][0x190] ;  /* 0x000064006d327625 */ /* 0x000fe200078e0064 */
[----:B------:R-:W-:-:S05]  /*3cd0*/  LOP3.LUT R48, R99, 0xff, R84, 0xf8, !PT ;  /* 0x000000ff63307812 */ /* 0x000fca00078ef854 */
[----:B------:R0:W-:Y:S02]  /*3ce0*/  STG.E.64 [R50.64], R48 ;  /* 0x0000003032007986 */ /* 0x0001e4000c101b06 */
.L_x_1656:
[----:B------:R-:W-:Y:S05]  /*3cf0*/  BSYNC B0 ;  /* 0x0000000000007941 */ /* 0x000fea0003800000 */
.L_x_1655:
[----:B-----5:R1:W5:Y:S04]  /*3d00*/  @P1 LDG.E.128 R44, [R94.64] ;  /* 0x000000065e2c1981 */ /* 0x020368000c1e1d00 */
[----:B------:R1:W5:Y:S01]  /*3d10*/  @P0 LDG.E.128 R40, [R92.64] ;  /* 0x000000065c280981 */ /* 0x000362000c1e1d00 */
[----:B------:R-:W-:Y:S01]  /*3d20*/  BSSY B0, `(.L_x_1657) ;  /* 0x0000060000007945 */ /* 0x000fe20003800000 */
[----:B------:R-:W-:Y:S05]  /*3d30*/  @P2 BRA `(.L_x_1658) ;  /* 0x0000006000002947 */ /* 0x000fea0003800000 */
[----:B------:R-:W-:Y:S02]  /*3d40*/  IMAD.MOV.U32 R100, RZ, RZ, RZ ;  /* 0x000000ffff647224 */ /* 0x000fe400078e00ff */
[----:B0-----:R-:W-:Y:S01]  /*3d50*/  IMAD.MOV.U32 R48, RZ, RZ, R98 ;  /* 0x000000ffff307224 */ /* 0x001fe200078e0062 */
[----:B------:R-:W-:Y:S05]  /*3d60*/  @!P0 BRA `(.L_x_1659) ;  /* 0x000005b000008947 */ /* 0x000fea0003800000 */
[----:B------:R-:W-:Y:S02]  /*3d70*/  MOV R48, R98 ;  /* 0x0000006200307202 */ /* 0x000fe40000000f00 */
[----:B-----5:R-:W-:Y:S01]  /*3d80*/  PRMT R100, RZ, 0x5410, R40 ;  /* 0x00005410ff647816 */ /* 0x020fe20000000028 */
[----:B------:R-:W-:Y:S05]  /*3d90*/  BRA `(.L_x_1659) ;  /* 0x0000058000007947 */ /* 0x000fea0003800000 */
.L_x_1658:
[C---:B------:R-:W-:Y:S01]  /*3da0*/  ISETP.NE.AND P3, PT, R98.reuse, 0x1, PT ;  /* 0x000000016200780c */ /* 0x040fe20003f65270 */
[----:B------:R-:W-:Y:S01]  /*3db0*/  BSSY B1, `(.L_x_1660) ;  /* 0x000000c000017945 */ /* 0x000fe20003800000 */
[----:B0-----:R-:W-:-:S11]  /*3dc0*/  IADD3 R48, R98, 0x1, RZ ;  /* 0x0000000162307810 */ /* 0x001fd60007ffe0ff */
        /* <DEDUP_REMOVED lines=9> */
.L_x_1661:
[----:B------:R-:W-:Y:S02]  /*3e60*/  IMAD.MOV.U32 R84, RZ, RZ, R74 ;  /* 0x000000ffff547224 */ /* 0x000fe400078e004a */
.L_x_1662:
[----:B------:R-:W-:Y:S05]  /*3e70*/  BSYNC B1 ;  /* 0x0000000000017941 */ /* 0x000fea0003800000 */
.L_x_1660:
        /* <DEDUP_REMOVED lines=16> */
.L_x_1666:
[----:B------:R-:W-:Y:S05]  /*3f80*/  BSYNC B2 ;  /* 0x0000000000027941 */ /* 0x000fea0003800000 */
.L_x_1665:
[----:B------:R-:W-:Y:S01]  /*3f90*/  IMAD.HI.U32 R48, R77, -0x326172a9, RZ ;  /* 0xcd9e8d574d307827 */ /* 0x000fe200078e00ff */
[----:B------:R-:W-:-:S03]  /*3fa0*/  LOP3.LUT R49, R49, UR5, R72, 0x96, !PT ;  /* 0x0000000531317c12 */ /* 0x000fc6000f8e9648 */
[----:B------:R-:W-:Y:S01]  /*3fb0*/  IMAD R51, R77, -0x326172a9, RZ ;  /* 0xcd9e8d574d337824 */ /* 0x000fe200078e02ff */
[----:B-1----:R-:W-:Y:S01]  /*3fc0*/  LOP3.LUT R92, R48, UR4, R75, 0x96, !PT ;  /* 0x00000004305c7c12 */ /* 0x002fe2000f8e964b */
        /* <DEDUP_REMOVED lines=40> */
.L_x_1664:
[----:B------:R-:W-:Y:S05]  /*4250*/  BSYNC B1 ;  /* 0x0000000000017941 */ /* 0x000fea0003800000 */
.L_x_1663:
        /* <DEDUP_REMOVED lines=12> */
.L_x_1659:
[----:B------:R-:W-:Y:S05]  /*4320*/  BSYNC B0 ;  /* 0x0000000000007941 */ /* 0x000fea0003800000 */
.L_x_1657:
        /* <DEDUP_REMOVED lines=8> */
.L_x_1668:
        /* <DEDUP_REMOVED lines=12> */
.L_x_1671:
[----:B------:R-:W-:Y:S02]  /*4470*/  IMAD.MOV.U32 R85, RZ, RZ, R74 ;  /* 0x000000ffff557224 */ /* 0x000fe400078e004a */
.L_x_1672:
[----:B------:R-:W-:Y:S05]  /*4480*/  BSYNC B1 ;  /* 0x0000000000017941 */ /* 0x000fea0003800000 */
.L_x_1670:
        /* <DEDUP_REMOVED lines=16> */
.L_x_1676:
[----:B------:R-:W-:Y:S05]  /*4590*/  BSYNC B2 ;  /* 0x0000000000027941 */ /* 0x000fea0003800000 */
.L_x_1675:
        /* <DEDUP_REMOVED lines=44> */
.L_x_1674:
[----:B------:R-:W-:Y:S05]  /*4860*/  BSYNC B1 ;  /* 0x0000000000017941 */ /* 0x000fea0003800000 */
.L_x_1673:
        /* <DEDUP_REMOVED lines=12> */
.L_x_1669:
[----:B------:R-:W-:Y:S05]  /*4930*/  BSYNC B0 ;  /* 0x0000000000007941 */ /* 0x000fea0003800000 */
.L_x_1667:
        /* <DEDUP_REMOVED lines=8> */
.L_x_1678:
        /* <DEDUP_REMOVED lines=12> */
.L_x_1681:
[----:B------:R-:W-:Y:S02]  /*4a80*/  IMAD.MOV.U32 R86, RZ, RZ, R74 ;  /* 0x000000ffff567224 */ /* 0x000fe400078e004a */
.L_x_1682:
[----:B------:R-:W-:Y:S05]  /*4a90*/  BSYNC B1 ;  /* 0x0000000000017941 */ /* 0x000fea0003800000 */
.L_x_1680:
        /* <DEDUP_REMOVED lines=16> */
.L_x_1686:
[----:B------:R-:W-:Y:S05]  /*4ba0*/  BSYNC B2 ;  /* 0x0000000000027941 */ /* 0x000fea0003800000 */
.L_x_1685:
        /* <DEDUP_REMOVED lines=44> */
.L_x_1684:
[----:B------:R-:W-:Y:S05]  /*4e70*/  BSYNC B1 ;  /* 0x0000000000017941 */ /* 0x000fea0003800000 */
.L_x_1683:
        /* <DEDUP_REMOVED lines=12> */
.L_x_1679:
[----:B------:R-:W-:Y:S05]  /*4f40*/  BSYNC B0 ;  /* 0x0000000000007941 */ /* 0x000fea0003800000 */
.L_x_1677:
        /* <DEDUP_REMOVED lines=8> */
.L_x_1688:
        /* <DEDUP_REMOVED lines=12> */
.L_x_1691:
[----:B------:R-:W-:Y:S02]  /*5090*/  IMAD.MOV.U32 R87, RZ, RZ, R74 ;  /* 0x000000ffff577224 */ /* 0x000fe400078e004a */
.L_x_1692:
[----:B------:R-:W-:Y:S05]  /*50a0*/  BSYNC B1 ;  /* 0x0000000000017941 */ /* 0x000fea0003800000 */
.L_x_1690:
        /* <DEDUP_REMOVED lines=16> */
.L_x_1696:
[----:B------:R-:W-:Y:S05]  /*51b0*/  BSYNC B2 ;  /* 0x0000000000027941 */ /* 0x000fea0003800000 */
.L_x_1695:
        /* <DEDUP_REMOVED lines=44> */
.L_x_1694:
[----:B------:R-:W-:Y:S05]  /*5480*/  BSYNC B1 ;  /* 0x0000000000017941 */ /* 0x000fea0003800000 */
.L_x_1693:
        /* <DEDUP_REMOVED lines=12> */
.L_x_1689:
[----:B------:R-:W-:Y:S05]  /*5550*/  BSYNC B0 ;  /* 0x0000000000007941 */ /* 0x000fea0003800000 */
.L_x_1687:
        /* <DEDUP_REMOVED lines=8> */
.L_x_1698:
        /* <DEDUP_REMOVED lines=12> */
.L_x_1701:
[----:B------:R-:W-:Y:S02]  /*56a0*/  MOV R88, R74 ;  /* 0x0000004a00587202 */ /* 0x000fe40000000f00 */
.L_x_1702:
[----:B------:R-:W-:Y:S05]  /*56b0*/  BSYNC B1 ;  /* 0x0000000000017941 */ /* 0x000fea0003800000 */
.L_x_1700:
        /* <DEDUP_REMOVED lines=16> */
.L_x_1706:
[----:B------:R-:W-:Y:S05]  /*57c0*/  BSYNC B2 ;  /* 0x0000000000027941 */ /* 0x000fea0003800000 */
.L_x_1705:
        /* <DEDUP_REMOVED lines=44> */
.L_x_1704:
[----:B------:R-:W-:Y:S05]  /*5a90*/  BSYNC B1 ;  /* 0x0000000000017941 */ /* 0x000fea0003800000 */
.L_x_1703:
        /* <DEDUP_REMOVED lines=12> */
.L_x_1699:
[----:B------:R-:W-:Y:S05]  /*5b60*/  BSYNC B0 ;  /* 0x0000000000007941 */ /* 0x000fea0003800000 */
.L_x_1697:
[----:B------:R-:W-:Y:S01]  /*5b70*/  BSSY B0, `(.L_x_1707) ;  /* 0x0000060000007945 */ /* 0x000fe20003800000 */
[----:B------:R-:W-:Y:S05]  /*5b80*/  @P2 BRA `(.L_x_1708) ;  /* 0x0000006000002947 */ /* 0x000fea0003800000 */
[----:B-1----:R-:W-:Y:S02]  /*5b90*/  IMAD.MOV.U32 R95, RZ, RZ, RZ ;  /* 0x000000ffff5f7224 */ /* 0x002fe400078e00ff */
[----:B------:R-:W-:Y:S01]  /*5ba0*/  IMAD.MOV.U32 R49, RZ, RZ, R48 ;  /* 0x000000ffff317224 */ /* 0x000fe200078e0030 */
[----:B------:R-:W-:Y:S05]  /*5bb0*/  @!P0 BRA `(.L_x_1709) ;  /* 0x000005b000008947 */ /* 0x000fea0003800000 */
[----:B------:R-:W-:Y:S02]  /*5bc0*/  MOV R49, R48 ;  /* 0x0000003000317202 */ /* 0x000fe40000000f00 */
[----:B-----5:R-:W-:Y:S01]  /*5bd0*/  PRMT R95, RZ, 0x7610, R42 ;  /* 0x00007610ff5f7816 */ /* 0x020fe2000000002a */
[----:B------:R-:W-:Y:S05]  /*5be0*/  BRA `(.L_x_1709) ;  /* 0x0000058000007947 */ /* 0x000fea0003800000 */
.L_x_1708:
        /* <DEDUP_REMOVED lines=12> */
.L_x_1711:
[----:B------:R-:W-:Y:S02]  /*5cb0*/  IMAD.MOV.U32 R89, RZ, RZ, R74 ;  /* 0x000000ffff597224 */ /* 0x000fe400078e004a */
.L_x_1712:
[----:B------:R-:W-:Y:S05]  /*5cc0*/  BSYNC B1 ;  /* 0x0000000000017941 */ /* 0x000fea0003800000 */
.L_x_1710:
        /* <DEDUP_REMOVED lines=16> */
.L_x_1716:
[----:B------:R-:W-:Y:S05]  /*5dd0*/  BSYNC B2 ;  /* 0x0000000000027941 */ /* 0x000fea0003800000 */
.L_x_1715:
        /* <DEDUP_REMOVED lines=44> */
.L_x_1714:
[----:B------:R-:W-:Y:S05]  /*60a0*/  BSYNC B1 ;  /* 0x0000000000017941 */ /* 0x000fea0003800000 */
.L_x_1713:
[----:B------:R-:W0:Y:S01]  /*60b0*/  I2F.U32 R48, R89 ;  /* 0x0000005900307306 */ /* 0x000e220000201000 */
[----:B-----5:R-:W-:Y:S01]  /*60c0*/  PRMT R50, RZ, 0x7610, R46 ;  /* 0x00007610ff327816 */ /* 0x020fe2000000002e */
[----:B------:R-:W-:-:S04]  /*60d0*/  IMAD.MOV.U32 R51, RZ, RZ, 0x2f800000 ;  /* 0x2f800000ff337424 */ /* 0x000fc800078e00ff */
[----:B------:R-:W-:-:S04]  /*60e0*/  FMUL.FTZ R50, R50, c[0x0][0x1ec] ;  /* 0x00007b0032327a20 */ /* 0x000fc80000410000 */
[----:B------:R-:W-:Y:S02]  /*60f0*/  FMUL.FTZ R50, R50, c[0x0][0x1e8] ;  /* 0x00007a0032327a20 */ /* 0x000fe40000410000 */
[----:B0-----:R-:W-:-:S05]  /*6100*/  FFMA.FTZ R48, R48, R51, 1.1641532182693481445e-10 ;  /* 0x2f00000030307423 */ /* 0x001fca0000010033 */
[----:B------:R-:W-:-:S04]  /*6110*/  FSETP.GTU.FTZ.AND P3, PT, R48, c[0x0][0x1e4], PT ;  /* 0x0000790030007a0b */ /* 0x000fc80003f7c000 */
[----:B-1----:R-:W-:Y:S02]  /*6120*/  FSEL R95, R50, RZ, !P3 ;  /* 0x000000ff325f7208 */ /* 0x002fe40005800000 */
[----:B------:R-:W-:Y:S02]  /*6130*/  @P0 PRMT R50, RZ, 0x7610, R42 ;  /* 0x00007610ff320816 */ /* 0x000fe4000000002a */
[----:B------:R-:W-:-:S03]  /*6140*/  SEL R48, RZ, 0x1, P3 ;  /* 0x00000001ff307807 */ /* 0x000fc60001800000 */
[----:B------:R-:W-:Y:S01]  /*6150*/  @P0 FADD.FTZ R95, R50, R95 ;  /* 0x0000005f325f0221 */ /* 0x000fe20000010000 */
[----:B------:R-:W-:Y:S02]  /*6160*/  PRMT R89, R48, 0x7610, R89 ;  /* 0x0000761030597816 */ /* 0x000fe40000000059 */
.L_x_1709:
[----:B------:R-:W-:Y:S05]  /*6170*/  BSYNC B0 ;  /* 0x0000000000007941 */ /* 0x000fea0003800000 */
.L_x_1707:
        /* <DEDUP_REMOVED lines=8> */
.L_x_1718:
        /* <DEDUP_REMOVED lines=12> */
.L_x_1721:
[----:B------:R-:W-:Y:S02]  /*62c0*/  IMAD.MOV.U32 R90, RZ, RZ, R74 ;  /* 0x000000ffff5a7224 */ /* 0x000fe400078e004a */
.L_x_1722:
[----:B------:R-:W-:Y:S05]  /*62d0*/  BSYNC B1 ;  /* 0x0000000000017941 */ /* 0x000fea0003800000 */
.L_x_1720:
        /* <DEDUP_REMOVED lines=16> */
.L_x_1726:
[----:B------:R-:W-:Y:S05]  /*63e0*/  BSYNC B2 ;  /* 0x0000000000027941 */ /* 0x000fea0003800000 */
.L_x_1725:
        /* <DEDUP_REMOVED lines=44> */
.L_x_1724:
[----:B------:R-:W-:Y:S05]  /*66b0*/  BSYNC B1 ;  /* 0x0000000000017941 */ /* 0x000fea0003800000 */
.L_x_1723:
        /* <DEDUP_REMOVED lines=12> */
.L_x_1719:
[----:B------:R-:W-:Y:S05]  /*6780*/  BSYNC B0 ;  /* 0x0000000000007941 */ /* 0x000fea0003800000 */
.L_x_1717:
        /* <DEDUP_REMOVED lines=8> */
.L_x_1728:
        /* <DEDUP_REMOVED lines=12> */
.L_x_1731:
[----:B------:R-:W-:Y:S02]  /*68d0*/  IMAD.MOV.U32 R91, RZ, RZ, R74 ;  /* 0x000000ffff5b7224 */ /* 0x000fe400078e004a */
.L_x_1732:
[----:B------:R-:W-:Y:S05]  /*68e0*/  BSYNC B1 ;  /* 0x0000000000017941 */ /* 0x000fea0003800000 */
.L_x_1730:
        /* <DEDUP_REMOVED lines=16> */
.L_x_1736:
[----:B------:R-:W-:Y:S05]  /*69f0*/  BSYNC B2 ;  /* 0x0000000000027941 */ /* 0x000fea0003800000 */
.L_x_1735:
        /* <DEDUP_REMOVED lines=44> */
.L_x_1734:
[----:B------:R-:W-:Y:S05]  /*6cc0*/  BSYNC B1 ;  /* 0x0000000000017941 */ /* 0x000fea0003800000 */
.L_x_1733:
        /* <DEDUP_REMOVED lines=12> */
.L_x_1729:
[----:B------:R-:W-:Y:S05]  /*6d90*/  BSYNC B0 ;  /* 0x0000000000007941 */ /* 0x000fea0003800000 */
.L_x_1727:
[----:B------:R-:W-:Y:S01]  /*6da0*/  IMAD.WIDE.U32 R106, R106, R52, c[0x0][0x188] ;  /* 0x000062006a6a7625 */ /* 0x000fe200078e0034 */
[----:B------:R-:W-:Y:S01]  /*6db0*/  F2FP.BF16.PACK_AB R51, R93, R94 ;  /* 0x0000005e5d33723e */ /* 0x000fe200000010ff */
[----:B------:R-:W-:Y:S01]  /*6dc0*/  BSSY B0, `(.L_x_1737) ;  /* 0x000001e000007945 */ /* 0x000fe20003800000 */
[----:B------:R-:W-:Y:S02]  /*6dd0*/  F2FP.BF16.PACK_AB R50, R95, R96 ;  /* 0x000000605f32723e */ /* 0x000fe400000010ff */
[----:B------:R-:W-:Y:S02]  /*6de0*/  F2FP.BF16.PACK_AB R49, R97, R98 ;  /* 0x000000626131723e */ /* 0x000fe400000010ff */
[----:B------:R-:W-:Y:S02]  /*6df0*/  F2FP.BF16.PACK_AB R48, R99, R100 ;  /* 0x000000646330723e */ /* 0x000fe400000010ff */
[----:B------:R-:W-:-:S02]  /*6e00*/  IADD3 R92, R109, 0x100, RZ ;  /* 0x000001006d5c7810 */ /* 0x000fc40007ffe0ff */
[----:B------:R-:W-:Y:S01]  /*6e10*/  IADD3 R114, R53, 0x100, RZ ;  /* 0x0000010035727810 */ /* 0x000fe20007ffe0ff */
[----:B------:R0:W-:Y:S02]  /*6e20*/  STG.E.128 [R106.64], R48 ;  /* 0x000000306a007986 */ /* 0x0001e4000c101d06 */
[----:B------:R-:W-:-:S04]  /*6e30*/  @P1 IMAD.WIDE.U32 R104, R92, R52, c[0x0][0x170] ;  /* 0x00005c005c681625 */ /* 0x000fc800078e0034 */
[----:B------:R-:W-:Y:S01]  /*6e40*/  @P0 IMAD.WIDE.U32 R102, R114, R52, c[0x0][0x180] ;  /* 0x0000600072660625 */ /* 0x000fe200078e0034 */
        /* <DEDUP_REMOVED lines=16> */
[----:B------:R-:W-:Y:S01]  /*6f50*/  LOP3.LUT R113, R48, R106, R50, 0xfe, !PT ;  /* 0x0000006a30717212 */ /* 0x000fe200078efe32 */
[----:B------:R-:W-:Y:S01]  /*6f60*/  IMAD.WIDE.U32 R50, R101, R108, c[0x0][0x190] ;  /* 0x0000640065327625 */ /* 0x000fe200078e006c */
[----:B------:R-:W-:Y:S02]  /*6f70*/  LOP3.LUT R49, R111, R49, RZ, 0xfc, !PT ;  /* 0x000000316f317212 */ /* 0x000fe400078efcff */
[----:B------:R-:W-:-:S05]  /*6f80*/  LOP3.LUT R48, R113, 0xff, R84, 0xf8, !PT ;  /* 0x000000ff71307812 */ /* 0x000fca00078ef854 */
[----:B------:R0:W-:Y:S02]  /*6f90*/  STG.E.64 [R50.64], R48 ;  /* 0x0000003032007986 */ /* 0x0001e4000c101b06 */
.L_x_1738:
[----:B------:R-:W-:Y:S05]  /*6fa0*/  BSYNC B0 ;  /* 0x0000000000007941 */ /* 0x000fea0003800000 */
.L_x_1737:
[----:B-----5:R1:W5:Y:S04]  /*6fb0*/  @P1 LDG.E.128 R44, [R104.64] ;  /* 0x00000006682c1981 */ /* 0x020368000c1e1d00 */
[----:B------:R1:W5:Y:S01]  /*6fc0*/  @P0 LDG.E.128 R40, [R102.64] ;  /* 0x0000000666280981 */ /* 0x000362000c1e1d00 */
[----:B------:R-:W-:Y:S01]  /*6fd0*/  BSSY B0, `(.L_x_1739) ;  /* 0x0000060000007945 */ /* 0x000fe20003800000 */
[----:B------:R-:W-:Y:S05]  /*6fe0*/  @P2 BRA `(.L_x_1740) ;  /* 0x0000006000002947 */ /* 0x000fea0003800000 */
[----:B------:R-:W-:Y:S02]  /*6ff0*/  IMAD.MOV.U32 R108, RZ, RZ, RZ ;  /* 0x000000ffff6c7224 */ /* 0x000fe400078e00ff */
[----:B0-----:R-:W-:Y:S01]  /*7000*/  IMAD.MOV.U32 R48, RZ, RZ, R110 ;  /* 0x000000ffff307224 */ /* 0x001fe200078e006e */
[----:B------:R-:W-:Y:S05]  /*7010*/  @!P0 BRA `(.L_x_1741) ;  /* 0x000005b000008947 */ /* 0x000fea0003800000 */
[----:B------:R-:W-:Y:S01]  /*7020*/  IMAD.MOV.U32 R48, RZ, RZ, R110 ;  /* 0x000000ffff307224 */ /* 0x000fe200078e006e */
[----:B-----5:R-:W-:Y:S01]  /*7030*/  PRMT R108, RZ, 0x5410, R40 ;  /* 0x00005410ff6c7816 */ /* 0x020fe20000000028 */
[----:B------:R-:W-:Y:S05]  /*7040*/  BRA `(.L_x_1741) ;  /* 0x0000058000007947 */ /* 0x000fea0003800000 */
.L_x_1740:
[C---:B------:R-:W-:Y:S01]  /*7050*/  ISETP.NE.AND P3, PT, R110.reuse, 0x1, PT ;  /* 0x000000016e00780c */ /* 0x040fe20003f65270 */
[----:B------:R-:W-:Y:S01]  /*7060*/  BSSY B1, `(.L_x_1742) ;  /* 0x000000c000017945 */ /* 0x000fe20003800000 */
[----:B0-----:R-:W-:-:S11]  /*7070*/  IADD3 R48, R110, 0x1, RZ ;  /* 0x000000016e307810 */ /* 0x001fd60007ffe0ff */
        /* <DEDUP_REMOVED lines=9> */
.L_x_1743:
[----:B------:R-:W-:Y:S02]  /*7110*/  IMAD.MOV.U32 R84, RZ, RZ, R74 ;  /* 0x000000ffff547224 */ /* 0x000fe400078e004a */
.L_x_1744:
[----:B------:R-:W-:Y:S05]  /*7120*/  BSYNC B1 ;  /* 0x0000000000017941 */ /* 0x000fea0003800000 */
.L_x_1742:
        /* <DEDUP_REMOVED lines=16> */
.L_x_1748:
[----:B------:R-:W-:Y:S05]  /*7230*/  BSYNC B2 ;  /* 0x0000000000027941 */ /* 0x000fea0003800000 */
.L_x_1747:
        /* <DEDUP_REMOVED lines=44> */
.L_x_1746:
[----:B------:R-:W-:Y:S05]  /*7500*/  BSYNC B1 ;  /* 0x0000000000017941 */ /* 0x000fea0003800000 */
.L_x_1745:
        /* <DEDUP_REMOVED lines=12> */
.L_x_1741:
[----:B------:R-:W-:Y:S05]  /*75d0*/  BSYNC B0 ;  /* 0x0000000000007941 */ /* 0x000fea0003800000 */
.L_x_1739:
        /* <DEDUP_REMOVED lines=8> */
.L_x_1750:
        /* <DEDUP_REMOVED lines=12> */
.L_x_1753:
[----:B------:R-:W-:Y:S02]  /*7720*/  IMAD.MOV.U32 R85, RZ, RZ, R74 ;  /* 0x000000ffff557224 */ /* 0x000fe400078e004a */
.L_x_1754:
[----:B------:R-:W-:Y:S05]  /*7730*/  BSYNC B1 ;  /* 0x0000000000017941 */ /* 0x000fea0003800000 */
.L_x_1752:
        /* <DEDUP_REMOVED lines=16> */
.L_x_1758:
[----:B------:R-:W-:Y:S05]  /*7840*/  BSYNC B2 ;  /* 0x0000000000027941 */ /* 0x000fea0003800000 */
.L_x_1757:
        /* <DEDUP_REMOVED lines=44> */
.L_x_1756:
[----:B------:R-:W-:Y:S05]  /*7b10*/  BSYNC B1 ;  /* 0x0000000000017941 */ /* 0x000fea0003800000 */
.L_x_1755:
        /* <DEDUP_REMOVED lines=12> */
.L_x_1751:
[----:B------:R-:W-:Y:S05]  /*7be0*/  BSYNC B0 ;  /* 0x0000000000007941 */ /* 0x000fea0003800000 */
.L_x_1749:
        /* <DEDUP_REMOVED lines=8> */
.L_x_1760:
        /* <DEDUP_REMOVED lines=12> */
.L_x_1763:
[----:B------:R-:W-:Y:S02]  /*7d30*/  IMAD.MOV.U32 R86, RZ, RZ, R74 ;  /* 0x000000ffff567224 */ /* 0x000fe400078e004a */
.L_x_1764:
[----:B------:R-:W-:Y:S05]  /*7d40*/  BSYNC B1 ;  /* 0x0000000000017941 */ /* 0x000fea0003800000 */
.L_x_1762:
        /* <DEDUP_REMOVED lines=16> */
.L_x_1768:
[----:B------:R-:W-:Y:S05]  /*7e50*/  BSYNC B2 ;  /* 0x0000000000027941 */ /* 0x000fea0003800000 */
.L_x_1767:
        /* <DEDUP_REMOVED lines=44> */
.L_x_1766:
[----:B------:R-:W-:Y:S05]  /*8120*/  BSYNC B1 ;  /* 0x0000000000017941 */ /* 0x000fea0003800000 */
.L_x_1765:
        /* <DEDUP_REMOVED lines=12> */
.L_x_1761:
[----:B------:R-:W-:Y:S05]  /*81f0*/  BSYNC B0 ;  /* 0x0000000000007941 */ /* 0x000fea0003800000 */
.L_x_1759:
        /* <DEDUP_REMOVED lines=8> */
.L_x_1770:
        /* <DEDUP_REMOVED lines=12> */
.L_x_1773:
[----:B------:R-:W-:Y:S02]  /*8340*/  MOV R87, R74 ;  /* 0x0000004a00577202 */ /* 0x000fe40000000f00 */
.L_x_1774:
[----:B------:R-:W-:Y:S05]  /*8350*/  BSYNC B1 ;  /* 0x0000000000017941 */ /* 0x000fea0003800000 */
.L_x_1772:
        /* <DEDUP_REMOVED lines=16> */
.L_x_1778:
[----:B------:R-:W-:Y:S05]  /*8460*/  BSYNC B2 ;  /* 0x0000000000027941 */ /* 0x000fea0003800000 */
.L_x_1777:
        /* <DEDUP_REMOVED lines=44> */
.L_x_1776:
[----:B------:R-:W-:Y:S05]  /*8730*/  BSYNC B1 ;  /* 0x0000000000017941 */ /* 0x000fea0003800000 */
.L_x_1775:
        /* <DEDUP_REMOVED lines=12> */
.L_x_1771:
[----:B------:R-:W-:Y:S05]  /*8800*/  BSYNC B0 ;  /* 0x0000000000007941 */ /* 0x000fea0003800000 */
.L_x_1769:
        /* <DEDUP_REMOVED lines=8> */
.L_x_1780:
        /* <DEDUP_REMOVED lines=12> */
.L_x_1783:
[----:B------:R-:W-:Y:S02]  /*8950*/  IMAD.MOV.U32 R88, RZ, RZ, R74 ;  /* 0x000000ffff587224 */ /* 0x000fe400078e004a */
.L_x_1784:
[----:B------:R-:W-:Y:S05]  /*8960*/  BSYNC B1 ;  /* 0x0000000000017941 */ /* 0x000fea0003800000 */
.L_x_1782:
        /* <DEDUP_REMOVED lines=16> */
.L_x_1788:
[----:B------:R-:W-:Y:S05]  /*8a70*/  BSYNC B2 ;  /* 0x0000000000027941 */ /* 0x000fea0003800000 */
.L_x_1787:
        /* <DEDUP_REMOVED lines=44> */
.L_x_1786:
[----:B------:R-:W-:Y:S05]  /*8d40*/  BSYNC B1 ;  /* 0x0000000000017941 */ /* 0x000fea0003800000 */
.L_x_1785:
        /* <DEDUP_REMOVED lines=12> */
.L_x_1781:
[----:B------:R-:W-:Y:S05]  /*8e10*/  BSYNC B0 ;  /* 0x0000000000007941 */ /* 0x000fea0003800000 */
.L_x_1779:
        /* <DEDUP_REMOVED lines=8> */
.L_x_1790:
        /* <DEDUP_REMOVED lines=12> */
.L_x_1793:
[----:B------:R-:W-:Y:S02]  /*8f60*/  MOV R89, R74 ;  /* 0x0000004a00597202 */ /* 0x000fe40000000f00 */
.L_x_1794:
[----:B------:R-:W-:Y:S05]  /*8f70*/  BSYNC B1 ;  /* 0x0000000000017941 */ /* 0x000fea0003800000 */
.L_x_1792:
        /* <DEDUP_REMOVED lines=16> */
.L_x_1798:
[----:B------:R-:W-:Y:S05]  /*9080*/  BSYNC B2 ;  /* 0x0000000000027941 */ /* 0x000fea0003800000 */
.L_x_1797:
        /* <DEDUP_REMOVED lines=44> */
.L_x_1796:
[----:B------:R-:W-:Y:S05]  /*9350*/  BSYNC B1 ;  /* 0x0000000000017941 */ /* 0x000fea0003800000 */
.L_x_1795:
        /* <DEDUP_REMOVED lines=12> */
.L_x_1791:
[----:B------:R-:W-:Y:S05]  /*9420*/  BSYNC B0 ;  /* 0x0000000000007941 */ /* 0x000fea0003800000 */
.L_x_1789:
        /* <DEDUP_REMOVED lines=8> */
.L_x_1800:
        /* <DEDUP_REMOVED lines=12> */
.L_x_1803:
[----:B------:R-:W-:Y:S02]  /*9570*/  IMAD.MOV.U32 R90, RZ, RZ, R74 ;  /* 0x000000ffff5a7224 */ /* 0x000fe400078e004a */
.L_x_1804:
[----:B------:R-:W-:Y:S05]  /*9580*/  BSYNC B1 ;  /* 0x0000000000017941 */ /* 0x000fea0003800000 */
.L_x_1802:
        /* <DEDUP_REMOVED lines=16> */
.L_x_1808:
[----:B------:R-:W-:Y:S05]  /*9690*/  BSYNC B2 ;  /* 0x0000000000027941 */ /* 0x000fea0003800000 */
.L_x_1807:
        /* <DEDUP_REMOVED lines=44> */
.L_x_1806:
[----:B------:R-:W-:Y:S05]  /*9960*/  BSYNC B1 ;  /* 0x0000000000017941 */ /* 0x000fea0003800000 */
.L_x_1805:
        /* <DEDUP_REMOVED lines=12> */
.L_x_1801:
[----:B------:R-:W-:Y:S05]  /*9a30*/  BSYNC B0 ;  /* 0x0000000000007941 */ /* 0x000fea0003800000 */
.L_x_1799:
        /* <DEDUP_REMOVED lines=8> */
.L_x_1810:
        /* <DEDUP_REMOVED lines=12> */
.L_x_1813:
[----:B------:R-:W-:Y:S02]  /*9b80*/  MOV R91, R74 ;  /* 0x0000004a005b7202 */ /* 0x000fe40000000f00 */
.L_x_1814:
[----:B------:R-:W-:Y:S05]  /*9b90*/  BSYNC B1 ;  /* 0x0000000000017941 */ /* 0x000fea0003800000 */
.L_x_1812:
        /* <DEDUP_REMOVED lines=16> */
.L_x_1818:
[----:B------:R-:W-:Y:S05]  /*9ca0*/  BSYNC B2 ;  /* 0x0000000000027941 */ /* 0x000fea0003800000 */
.L_x_1817:
        /* <DEDUP_REMOVED lines=44> */
.L_x_1816:
[----:B------:R-:W-:Y:S05]  /*9f70*/  BSYNC B1 ;  /* 0x0000000000017941 */ /* 0x000fea0003800000 */
.L_x_1815:
        /* <DEDUP_REMOVED lines=12> */
.L_x_1811:
[----:B------:R-:W-:Y:S05]  /*a040*/  BSYNC B0 ;  /* 0x0000000000007941 */ /* 0x000fea0003800000 */
.L_x_1809:
        /* <DEDUP_REMOVED lines=12> */
[----:B0-----:R-:W-:Y:S02]  /*a110*/  SHF.L.U32 R49, R90, 0x10, RZ ;  /* 0x000000105a317819 */ /* 0x001fe400000006ff */
[----:B------:R-:W-:Y:S02]  /*a120*/  LOP3.LUT R48, R91, 0xffff, RZ, 0xc0, !PT ;  /* 0x0000ffff5b307812 */ /* 0x000fe400078ec0ff */
[----:B------:R-:W-:Y:S02]  /*a130*/  LOP3.LUT R49, R49, 0xff0000, RZ, 0xc0, !PT ;  /* 0x00ff000031317812 */ /* 0x000fe400078ec0ff */
[----:B------:R-:W-:Y:S02]  /*a140*/  PRMT R51, R89, 0x7104, RZ ;  /* 0x0000710459337816 */ /* 0x000fe400000000ff */
[----:B------:R-:W-:Y:S02]  /*a150*/  PRMT R48, R49, 0x4210, R48 ;  /* 0x0000421031307816 */ /* 0x000fe40000000030 */
[----:B------:R-:W-:-:S02]  /*a160*/  LOP3.LUT R110, R87, 0xff, RZ, 0xc0, !PT ;  /* 0x000000ff576e7812 */ /* 0x000fc400078ec0ff */
[----:B------:R-:W-:Y:S02]  /*a170*/  LOP3.LUT R51, R48, 0xff00, R51, 0xf8, !PT ;  /* 0x0000ff0030337812 */ /* 0x000fe400078ef833 */
[----:B------:R-:W-:Y:S01]  /*a180*/  LOP3.LUT R50, R86, 0xff, RZ, 0xc0, !PT ;  /* 0x000000ff56327812 */ /* 0x000fe200078ec0ff */
[----:B------:R-:W-:Y:S01]  /*a190*/  IMAD.WIDE.U32 R110, R110, 0x1000000, RZ ;  /* 0x010000006e6e7825 */ /* 0x000fe200078e00ff */
[----:B------:R-:W-:Y:S02]  /*a1a0*/  LOP3.LUT R48, R85, 0xff, RZ, 0xc0, !PT ;  /* 0x000000ff55307812 */ /* 0x000fe400078ec0ff */
[----:B------:R-:W-:Y:S01]  /*a1b0*/  LOP3.LUT R117, R51, 0xff, R88, 0xf8, !PT ;  /* 0x000000ff33757812 */ /* 0x000fe200078ef858 */
[----:B------:R-:W-:-:S04]  /*a1c0*/  IMAD.WIDE.U32 R50, R50, 0x10000, RZ ;  /* 0x0001000032327825 */ /* 0x000fc800078e00ff */
[----:B------:R-:W-:Y:S01]  /*a1d0*/  IMAD.WIDE.U32 R48, R48, 0x100, RZ ;  /* 0x0000010030307825 */ /* 0x000fe200078e00ff */
[----:B------:R-:W-:-:S03]  /*a1e0*/  LOP3.LUT R117, R51, R117, R111, 0xfe, !PT ;  /* 0x0000007533757212 */ /* 0x000fc600078efe6f */
[----:B------:R-:W-:Y:S01]  /*a1f0*/  IMAD.MOV.U32 R111, RZ, RZ, 0x8 ;  /* 0x00000008ff6f7424 */ /* 0x000fe200078e00ff */
[----:B------:R-:W-:Y:S02]  /*a200*/  LOP3.LUT R51, R48, R110, R50, 0xfe, !PT ;  /* 0x0000006e30337212 */ /* 0x000fe400078efe32 */
[----:B------:R-:W-:Y:S02]  /*a210*/  LOP3.LUT R49, R117, R49, RZ, 0xfc, !PT ;  /* 0x0000003175317212 */ /* 0x000fe400078efcff */
[----:B------:R-:W-:Y:S01]  /*a220*/  LOP3.LUT R48, R51, 0xff, R84, 0xf8, !PT ;  /* 0x000000ff33307812 */ /* 0x000fe200078ef854 */
[----:B------:R-:W-:-:S05]  /*a230*/  IMAD.WIDE.U32 R50, R92, R111, c[0x0][0x190] ;  /* 0x000064005c327625 */ /* 0x000fca00078e006f */
[----:B------:R0:W-:Y:S02]  /*a240*/  STG.E.64 [R50.64], R48 ;  /* 0x0000003032007986 */ /* 0x0001e4000c101b06 */
.L_x_1820:
[----:B------:R-:W-:Y:S05]  /*a250*/  BSYNC B0 ;  /* 0x0000000000007941 */ /* 0x000fea0003800000 */
.L_x_1819:
[----:B-----5:R1:W5:Y:S04]  /*a260*/  @P1 LDG.E.128 R44, [R114.64] ;  /* 0x00000006722c1981 */ /* 0x020368000c1e1d00 */
[----:B------:R1:W5:Y:S01]  /*a270*/  @P0 LDG.E.128 R40, [R112.64] ;  /* 0x0000000670280981 */ /* 0x000362000c1e1d00 */
[----:B------:R-:W-:Y:S01]  /*a280*/  BSSY B0, `(.L_x_1821) ;  /* 0x0000060000007945 */ /* 0x000fe20003800000 */
[----:B------:R-:W-:Y:S05]  /*a290*/  @P2 BRA `(.L_x_1822) ;  /* 0x0000006000002947 */ /* 0x000fea0003800000 */
[----:B0-----:R-:W-:Y:S02]  /*a2a0*/  IMAD.MOV.U32 R110, RZ, RZ, RZ ;  /* 0x000000ffff6e7224 */ /* 0x001fe400078e00ff */
[----:B------:R-:W-:Y:S01]  /*a2b0*/  IMAD.MOV.U32 R48, RZ, RZ, R116 ;  /* 0x000000ffff307224 */ /* 0x000fe200078e0074 */
[----:B------:R-:W-:Y:S05]  /*a2c0*/  @!P0 BRA `(.L_x_1823) ;  /* 0x000005b000008947 */ /* 0x000fea0003800000 */
[----:B------:R-:W-:Y:S02]  /*a2d0*/  MOV R48, R116 ;  /* 0x0000007400307202 */ /* 0x000fe40000000f00 */
[----:B-----5:R-:W-:Y:S01]  /*a2e0*/  PRMT R110, RZ, 0x5410, R40 ;  /* 0x00005410ff6e7816 */ /* 0x020fe20000000028 */
[----:B------:R-:W-:Y:S05]  /*a2f0*/  BRA `(.L_x_1823) ;  /* 0x0000058000007947 */ /* 0x000fea0003800000 */
.L_x_1822:
        /* <DEDUP_REMOVED lines=12> */
.L_x_1825:
[----:B------:R-:W-:Y:S02]  /*a3c0*/  MOV R84, R74 ;  /* 0x0000004a00547202 */ /* 0x000fe40000000f00 */
.L_x_1826:
[----:B------:R-:W-:Y:S05]  /*a3d0*/  BSYNC B1 ;  /* 0x0000000000017941 */ /* 0x000fea0003800000 */
.L_x_1824:
        /* <DEDUP_REMOVED lines=16> */
.L_x_1830:
[----:B------:R-:W-:Y:S05]  /*a4e0*/  BSYNC B2 ;  /* 0x0000000000027941 */ /* 0x000fea0003800000 */
.L_x_1829:
        /* <DEDUP_REMOVED lines=8> */
[----:B-1----:R-:W-:Y:S01]  /*a570*/  IMAD.WIDE.U32 R112, R51, -0x2daee0ad, RZ ;  /* 0xd2511f5333707825 */ /* 0x002fe200078e00ff */
        /* <DEDUP_REMOVED lines=35> */
.L_x_1828:
[----:B------:R-:W-:Y:S05]  /*a7b0*/  BSYNC B1 ;  /* 0x0000000000017941 */ /* 0x000fea0003800000 */
.L_x_1827:
        /* <DEDUP_REMOVED lines=12> */
.L_x_1823:
[----:B------:R-:W-:Y:S05]  /*a880*/  BSYNC B0 ;  /* 0x0000000000007941 */ /* 0x000fea0003800000 */
.L_x_1821:
        /* <DEDUP_REMOVED lines=8> */
.L_x_1832:
        /* <DEDUP_REMOVED lines=12> */
.L_x_1835:
[----:B------:R-:W-:Y:S02]  /*a9d0*/  IMAD.MOV.U32 R85, RZ, RZ, R74 ;  /* 0x000000ffff557224 */ /* 0x000fe400078e004a */
.L_x_1836:
[----:B------:R-:W-:Y:S05]  /*a9e0*/  BSYNC B1 ;  /* 0x0000000000017941 */ /* 0x000fea0003800000 */
.L_x_1834:
        /* <DEDUP_REMOVED lines=16> */
.L_x_1840:
[----:B------:R-:W-:Y:S05]  /*aaf0*/  BSYNC B2 ;  /* 0x0000000000027941 */ /* 0x000fea0003800000 */
.L_x_1839:
        /* <DEDUP_REMOVED lines=44> */
.L_x_1838:
[----:B------:R-:W-:Y:S05]  /*adc0*/  BSYNC B1 ;  /* 0x0000000000017941 */ /* 0x000fea0003800000 */
.L_x_1837:
        /* <DEDUP_REMOVED lines=12> */
.L_x_1833:
[----:B------:R-:W-:Y:S05]  /*ae90*/  BSYNC B0 ;  /* 0x0000000000007941 */ /* 0x000fea0003800000 */
.L_x_1831:
        /* <DEDUP_REMOVED lines=8> */
.L_x_1842:
        /* <DEDUP_REMOVED lines=12> */
.L_x_1845:
[----:B------:R-:W-:Y:S02]  /*afe0*/  MOV R86, R74 ;  /* 0x0000004a00567202 */ /* 0x000fe40000000f00 */
.L_x_1846:
[----:B------:R-:W-:Y:S05]  /*aff0*/  BSYNC B1 ;  /* 0x0000000000017941 */ /* 0x000fea0003800000 */
.L_x_1844:
        /* <DEDUP_REMOVED lines=16> */
.L_x_1850:
[----:B------:R-:W-:Y:S05]  /*b100*/  BSYNC B2 ;  /* 0x0000000000027941 */ /* 0x000fea0003800000 */
.L_x_1849:
        /* <DEDUP_REMOVED lines=44> */
.L_x_1848:
[----:B------:R-:W-:Y:S05]  /*b3d0*/  BSYNC B1 ;  /* 0x0000000000017941 */ /* 0x000fea0003800000 */
.L_x_1847:
        /* <DEDUP_REMOVED lines=12> */
.L_x_1843:
[----:B------:R-:W-:Y:S05]  /*b4a0*/  BSYNC B0 ;  /* 0x0000000000007941 */ /* 0x000fea0003800000 */
.L_x_1841:
        /* <DEDUP_REMOVED lines=8> */
.L_x_1852:
        /* <DEDUP_REMOVED lines=12> */
.L_x_1855:
[----:B------:R-:W-:Y:S02]  /*b5f0*/  IMAD.MOV.U32 R87, RZ, RZ, R74 ;  /* 0x000000ffff577224 */ /* 0x000fe400078e004a */
.L_x_1856:
[----:B------:R-:W-:Y:S05]  /*b600*/  BSYNC B1 ;  /* 0x0000000000017941 */ /* 0x000fea0003800000 */
.L_x_1854:
        /* <DEDUP_REMOVED lines=16> */
.L_x_1860:
[----:B------:R-:W-:Y:S05]  /*b710*/  BSYNC B2 ;  /* 0x0000000000027941 */ /* 0x000fea0003800000 */
.L_x_1859:
        /* <DEDUP_REMOVED lines=44> */
.L_x_1858:
[----:B------:R-:W-:Y:S05]  /*b9e0*/  BSYNC B1 ;  /* 0x0000000000017941 */ /* 0x000fea0003800000 */
.L_x_1857:
        /* <DEDUP_REMOVED lines=12> */
.L_x_1853:
[----:B------:R-:W-:Y:S05]  /*bab0*/  BSYNC B0 ;  /* 0x0000000000007941 */ /* 0x000fea0003800000 */
.L_x_1851:
        /* <DEDUP_REMOVED lines=8> */
.L_x_1862:
        /* <DEDUP_REMOVED lines=12> */
.L_x_1865:
[----:B------:R-:W-:Y:S02]  /*bc00*/  MOV R88, R74 ;  /* 0x0000004a00587202 */ /* 0x000fe40000000f00 */
.L_x_1866:
[----:B------:R-:W-:Y:S05]  /*bc10*/  BSYNC B1 ;  /* 0x0000000000017941 */ /* 0x000fea0003800000 */
.L_x_1864:
        /* <DEDUP_REMOVED lines=16> */
.L_x_1870:
[----:B------:R-:W-:Y:S05]  /*bd20*/  BSYNC B2 ;  /* 0x0000000000027941 */ /* 0x000fea0003800000 */
.L_x_1869:
        /* <DEDUP_REMOVED lines=44> */
.L_x_1868:
[----:B------:R-:W-:Y:S05]  /*bff0*/  BSYNC B1 ;  /* 0x0000000000017941 */ /* 0x000fea0003800000 */
.L_x_1867:
        /* <DEDUP_REMOVED lines=12> */
.L_x_1863:
[----:B------:R-:W-:Y:S05]  /*c0c0*/  BSYNC B0 ;  /* 0x0000000000007941 */ /* 0x000fea0003800000 */
.L_x_1861:
        /* <DEDUP_REMOVED lines=8> */
.L_x_1872:
        /* <DEDUP_REMOVED lines=12> */
.L_x_1875:
[----:B------:R-:W-:Y:S02]  /*c210*/  IMAD.MOV.U32 R89, RZ, RZ, R74 ;  /* 0x000000ffff597224 */ /* 0x000fe400078e004a */
.L_x_1876:
[----:B------:R-:W-:Y:S05]  /*c220*/  BSYNC B1 ;  /* 0x0000000000017941 */ /* 0x000fea0003800000 */
.L_x_1874:
        /* <DEDUP_REMOVED lines=16> */
.L_x_1880:
[----:B------:R-:W-:Y:S05]  /*c330*/  BSYNC B2 ;  /* 0x0000000000027941 */ /* 0x000fea0003800000 */
.L_x_1879:
        /* <DEDUP_REMOVED lines=44> */
.L_x_1878:
[----:B------:R-:W-:Y:S05]  /*c600*/  BSYNC B1 ;  /* 0x0000000000017941 */ /* 0x000fea0003800000 */
.L_x_1877:
        /* <DEDUP_REMOVED lines=12> */
.L_x_1873:
[----:B------:R-:W-:Y:S05]  /*c6d0*/  BSYNC B0 ;  /* 0x0000000000007941 */ /* 0x000fea0003800000 */
.L_x_1871:
        /* <DEDUP_REMOVED lines=8> */
.L_x_1882:
        /* <DEDUP_REMOVED lines=12> */
.L_x_1885:
[----:B------:R-:W-:Y:S02]  /*c820*/  MOV R90, R74 ;  /* 0x0000004a005a7202 */ /* 0x000fe40000000f00 */
.L_x_1886:
[----:B------:R-:W-:Y:S05]  /*c830*/  BSYNC B1 ;  /* 0x0000000000017941 */ /* 0x000fea0003800000 */
.L_x_1884:
        /* <DEDUP_REMOVED lines=16> */
.L_x_1890:
[----:B------:R-:W-:Y:S05]  /*c940*/  BSYNC B2 ;  /* 0x0000000000027941 */ /* 0x000fea0003800000 */
.L_x_1889:
        /* <DEDUP_REMOVED lines=44> */
.L_x_1888:
[----:B------:R-:W-:Y:S05]  /*cc10*/  BSYNC B1 ;  /* 0x0000000000017941 */ /* 0x000fea0003800000 */
.L_x_1887:
        /* <DEDUP_REMOVED lines=12> */
.L_x_1883:
[----:B------:R-:W-:Y:S05]  /*cce0*/  BSYNC B0 ;  /* 0x0000000000007941 */ /* 0x000fea0003800000 */
.L_x_1881:
        /* <DEDUP_REMOVED lines=8> */
.L_x_1892:
        /* <DEDUP_REMOVED lines=12> */
.L_x_1895:
[----:B------:R-:W-:Y:S02]  /*ce30*/  IMAD.MOV.U32 R91, RZ, RZ, R74 ;  /* 0x000000ffff5b7224 */ /* 0x000fe400078e004a */
.L_x_1896:
[----:B------:R-:W-:Y:S05]  /*ce40*/  BSYNC B1 ;  /* 0x0000000000017941 */ /* 0x000fea0003800000 */
.L_x_1894:
        /* <DEDUP_REMOVED lines=16> */
.L_x_1900:
[----:B------:R-:W-:Y:S05]  /*cf50*/  BSYNC B2 ;  /* 0x0000000000027941 */ /* 0x000fea0003800000 */
.L_x_1899:
[----:B------:R-:W-:Y:S01]  /*cf60*/  IMAD.HI.U32 R48, R77, -0x326172a9, RZ ;  /* 0xcd9e8d574d307827 */ /* 0x000fe200078e00ff */
[----:B------:R-:W-:Y:S01]  /*cf70*/  LOP3.LUT R49, R49, UR5, R72, 0x96, !PT ;  /* 0x0000000531317c12 */ /* 0x000fe2000f8e9648 */
[----:B------:R-:W-:Y:S02]  /*cf80*/  HFMA2.MMA R92, -RZ, RZ, 0, 0 ;  /* 0x00000000ff5c7435 */ /* 0x000fe400000001ff */
        /* <DEDUP_REMOVED lines=41> */
.L_x_1898:
[----:B------:R-:W-:Y:S05]  /*d220*/  BSYNC B1 ;  /* 0x0000000000017941 */ /* 0x000fea0003800000 */
.L_x_1897:
[----:B------:R-:W0:Y:S01]  /*d230*/  I2F.U32 R48, R91 ;  /* 0x0000005b00307306 */ /* 0x000e220000201000 */
[----:B------:R-:W-:Y:S01]  /*d240*/  IMAD.MOV.U32 R49, RZ, RZ, 0x2f800000 ;  /* 0x2f800000ff317424 */ /* 0x000fe200078e00ff */
[----:B-----5:R-:W-:-:S03]  /*d250*/  @P0 PRMT R50, RZ, 0x7610, R43 ;  /* 0x00007610ff320816 */ /* 0x020fc6000000002b */
[----:B0-----:R-:W-:Y:S01]  /*d260*/  FFMA.FTZ R48, R48, R49, 1.1641532182693481445e-10 ;  /* 0x2f00000030307423 */ /* 0x001fe20000010031 */
[----:B------:R-:W-:-:S04]  /*d270*/  PRMT R49, RZ, 0x7610, R47 ;  /* 0x00007610ff317816 */ /* 0x000fc8000000002f */
[----:B------:R-:W-:Y:S01]  /*d280*/  FSETP.GTU.FTZ.AND P2, PT, R48, c[0x0][0x1e4], PT ;  /* 0x0000790030007a0b */ /* 0x000fe20003f5c000 */
[----:B------:R-:W-:-:S03]  /*d290*/  FMUL.FTZ R49, R49, c[0x0][0x1ec] ;  /* 0x00007b0031317a20 */ /* 0x000fc60000410000 */
[----:B------:R-:W-:Y:S01]  /*d2a0*/  SEL R48, RZ, 0x1, P2 ;  /* 0x00000001ff307807 */ /* 0x000fe20001000000 */
[----:B------:R-:W-:-:S03]  /*d2b0*/  FMUL.FTZ R49, R49, c[0x0][0x1e8] ;  /* 0x00007a0031317a20 */ /* 0x000fc60000410000 */
[----:B------:R-:W-:Y:S02]  /*d2c0*/  PRMT R91, R48, 0x7610, R91 ;  /* 0x00007610305b7816 */ /* 0x000fe4000000005b */
[----:B------:R-:W-:-:S05]  /*d2d0*/  FSEL R117, R49, RZ, !P2 ;  /* 0x000000ff31757208 */ /* 0x000fca0005000000 */
[----:B------:R-:W-:Y:S02]  /*d2e0*/  @P0 FADD.FTZ R117, R50, R117 ;  /* 0x0000007532750221 */ /* 0x000fe40000010000 */
.L_x_1893:
[----:B------:R-:W-:Y:S05]  /*d2f0*/  BSYNC B0 ;  /* 0x0000000000007941 */ /* 0x000fea0003800000 */
.L_x_1891:
[----:B------:R-:W-:Y:S01]  /*d300*/  FADD.FTZ R119, RZ, R61 ;  /* 0x0000003dff777221 */ /* 0x000fe20000010000 */
[----:B------:R-:W-:Y:S01]  /*d310*/  F2FP.BF16.PACK_AB R51, R117, R116 ;  /* 0x000000747533723e */ /* 0x000fe200000010ff */
[----:B------:R-:W-:Y:S01]  /*d320*/  IMAD.WIDE.U32 R52, R53, R52, c[0x0][0x188] ;  /* 0x0000620035347625 */ /* 0x000fe200078e0034 */
[----:B------:R-:W-:Y:S01]  /*d330*/  F2FP.BF16.PACK_AB R50, R115, R114 ;  /* 0x000000727332723e */ /* 0x000fe200000010ff */
[----:B------:R-:W-:Y:S01]  /*d340*/  BSSY B0, `(.L_x_1901) ;  /* 0x000003b000007945 */ /* 0x000fe20003800000 */
[----:B------:R-:W-:Y:S01]  /*d350*/  F2FP.BF16.PACK_AB R49, R113, R112 ;  /* 0x000000707131723e */ /* 0x000fe200000010ff */
[----:B------:R-:W-:Y:S01]  /*d360*/  FADD.FTZ R118, R119, R60 ;  /* 0x0000003c77767221 */ /* 0x000fe20000010000 */
[----:B------:R-:W-:Y:S02]  /*d370*/  F2FP.BF16.PACK_AB R48, R111, R110 ;  /* 0x0000006e6f30723e */ /* 0x000fe400000010ff */
[----:B------:R-:W-:Y:S01]  /*d380*/  LOP3.LUT P0, RZ, R19, 0x1f, RZ, 0xc0, !PT ;  /* 0x0000001f13ff7812 */ /* 0x000fe2000780c0ff */
[----:B------:R-:W-:Y:S01]  /*d390*/  FADD.FTZ R119, R118, R59 ;  /* 0x0000003b76777221 */ /* 0x000fe20000010000 */
[----:B------:R-:W-:Y:S01]  /*d3a0*/  LOP3.LUT P2, RZ, R71, 0xff, RZ, 0xc0, !PT ;  /* 0x000000ff47ff7812 */ /* 0x000fe2000784c0ff */
[----:B------:R0:W-:Y:S02]  /*d3b0*/  STG.E.128 [R52.64], R48 ;  /* 0x0000003034007986 */ /* 0x0001e4000c101d06 */
[----:B------:R-:W-:-:S04]  /*d3c0*/  FADD.FTZ R118, R119, R58 ;  /* 0x0000003a77767221 */ /* 0x000fc80000010000 */
[----:B------:R-:W-:-:S04]  /*d3d0*/  FADD.FTZ R119, R118, R57 ;  /* 0x0000003976777221 */ /* 0x000fc80000010000 */
[----:B------:R-:W-:-:S04]  /*d3e0*/  FADD.FTZ R118, R119, R56 ;  /* 0x0000003877767221 */ /* 0x000fc80000010000 */
[----:B------:R-:W-:-:S04]  /*d3f0*/  FADD.FTZ R119, R118, R55 ;  /* 0x0000003776777221 */ /* 0x000fc80000010000 */
[----:B------:R-:W-:-:S04]  /*d400*/  FADD.FTZ R119, R119, R54 ;  /* 0x0000003677777221 */ /* 0x000fc80000010000 */
[----:B------:R-:W-:-:S04]  /*d410*/  FADD.FTZ R118, R119, R100 ;  /* 0x0000006477767221 */ /* 0x000fc80000010000 */
[----:B------:R-:W-:Y:S01]  /*d420*/  FADD.FTZ R119, R118, R99 ;  /* 0x0000006376777221 */ /* 0x000fe20000010000 */
[----:B------:R-:W-:-:S03]  /*d430*/  SHF.R.U32.HI R118, RZ, 0x5, R19 ;  /* 0x00000005ff767819 */ /* 0x000fc60000011613 */
[----:B0-----:R-:W-:Y:S01]  /*d440*/  FADD.FTZ R48, R119, R98 ;  /* 0x0000006277307221 */ /* 0x001fe20000010000 */
[----:B------:R-:W-:-:S03]  /*d450*/  LOP3.LUT R118, R118, 0x7fffffc, RZ, 0xc0, !PT ;  /* 0x07fffffc76767812 */ /* 0x000fc600078ec0ff */
        /* <DEDUP_REMOVED lines=20> */
[----:B------:R-:W-:Y:S05]  /*d5a0*/  @!P1 BRA `(.L_x_1902) ;  /* 0x0000014000009947 */ /* 0x000fea0003800000 */
[----:B------:R-:W-:Y:S01]  /*d5b0*/  IMAD.U32 R48, R90, 0x10000, RZ ;  /* 0x000100005a307824 */ /* 0x000fe200078e00ff */
[----:B------:R-:W-:Y:S02]  /*d5c0*/  LOP3.LUT R50, R86, 0xff, RZ, 0xc0, !PT ;  /* 0x000000ff56327812 */ /* 0x000fe400078ec0ff */
[----:B------:R-:W-:Y:S02]  /*d5d0*/  LOP3.LUT R52, R85, 0xff, RZ, 0xc0, !PT ;  /* 0x000000ff55347812 */ /* 0x000fe400078ec0ff */
[----:B------:R-:W-:Y:S01]  /*d5e0*/  LOP3.LUT R49, R48, 0xff0000, RZ, 0xc0, !PT ;  /* 0x00ff000030317812 */ /* 0x000fe200078ec0ff */
[----:B------:R-:W-:Y:S01]  /*d5f0*/  IMAD.WIDE.U32 R50, R50, 0x10000, RZ ;  /* 0x0001000032327825 */ /* 0x000fe200078e00ff */
[----:B------:R-:W-:-:S03]  /*d600*/  LOP3.LUT R48, R91, 0xffff, RZ, 0xc0, !PT ;  /* 0x0000ffff5b307812 */ /* 0x000fc600078ec0ff */
[----:B------:R-:W-:Y:S01]  /*d610*/  IMAD.WIDE.U32 R52, R52, 0x100, RZ ;  /* 0x0000010034347825 */ /* 0x000fe200078e00ff */
[----:B------:R-:W-:Y:S02]  /*d620*/  PRMT R48, R49, 0x4210, R48 ;  /* 0x0000421031307816 */ /* 0x000fe40000000030 */
[----:B------:R-:W-:-:S04]  /*d630*/  PRMT R49, R89, 0x7104, RZ ;  /* 0x0000710459317816 */ /* 0x000fc800000000ff */
[----:B------:R-:W-:Y:S02]  /*d640*/  LOP3.LUT R49, R48, 0xff00, R49, 0xf8, !PT ;  /* 0x0000ff0030317812 */ /* 0x000fe400078ef831 */
[----:B------:R-:W-:Y:S02]  /*d650*/  LOP3.LUT R48, R87, 0xff, RZ, 0xc0, !PT ;  /* 0x000000ff57307812 */ /* 0x000fe400078ec0ff */
[----:B------:R-:W-:-:S03]  /*d660*/  LOP3.LUT R119, R49, 0xff, R88, 0xf8, !PT ;  /* 0x000000ff31777812 */ /* 0x000fc600078ef858 */
[----:B------:R-:W-:-:S05]  /*d670*/  IMAD.WIDE.U32 R48, R48, 0x1000000, RZ ;  /* 0x0100000030307825 */ /* 0x000fca00078e00ff */
[----:B------:R-:W-:Y:S02]  /*d680*/  LOP3.LUT R119, R51, R119, R49, 0xfe, !PT ;  /* 0x0000007733777212 */ /* 0x000fe400078efe31 */
[----:B------:R-:W-:Y:S01]  /*d690*/  LOP3.LUT R49, R52, R48, R50, 0xfe, !PT ;  /* 0x0000003034317212 */ /* 0x000fe200078efe32 */
[----:B------:R-:W-:Y:S01]  /*d6a0*/  IMAD.MOV.U32 R48, RZ, RZ, 0x8 ;  /* 0x00000008ff307424 */ /* 0x000fe200078e00ff */
[----:B------:R-:W-:Y:S02]  /*d6b0*/  LOP3.LUT R53, R119, R53, RZ, 0xfc, !PT ;  /* 0x0000003577357212 */ /* 0x000fe400078efcff */
[----:B------:R-:W-:Y:S01]  /*d6c0*/  LOP3.LUT R52, R49, 0xff, R84, 0xf8, !PT ;  /* 0x000000ff31347812 */ /* 0x000fe200078ef854 */
[----:B------:R-:W-:-:S05]  /*d6d0*/  IMAD.WIDE.U32 R48, R109, R48, c[0x0][0x190] ;  /* 0x000064006d307625 */ /* 0x000fca00078e0030 */
[----:B------:R0:W-:Y:S02]  /*d6e0*/  STG.E.64 [R48.64], R52 ;  /* 0x0000003430007986 */ /* 0x0001e4000c101b06 */
.L_x_1902:
[----:B------:R-:W-:Y:S05]  /*d6f0*/  BSYNC B0 ;  /* 0x0000000000007941 */ /* 0x000fea0003800000 */
.L_x_1901:
[----:B------:R-:W-:Y:S01]  /*d700*/  @!P2 IADD3 R118, R118, 0x4, RZ ;  /* 0x000000047676a810 */ /* 0x000fe20007ffe0ff */
[----:B------:R-:W-:Y:S01]  /*d710*/  FADD.FTZ R120, R120, R117 ;  /* 0x0000007578787221 */ /* 0x000fe20000010000 */
[----:B------:R-:W-:Y:S05]  /*d720*/  BRA.DIV ~URZ, `(.L_x_1903) ;  /* 0x000014227f007947 */ /* 0x000fea000b800000 */
[----:B0-----:R0:W1:Y:S02]  /*d730*/  SHFL.BFLY PT, R49, R120, 0x1, 0x1f ;  /* 0x0c201f0078317f89 */ /* 0x00106400000e0000 */
.L_x_1909:
        /* <DEDUP_REMOVED lines=84> */
.L_x_1910:
[----:B------:R-:W-:Y:S01]  /*dc80*/  SHF.R.U32.HI R50, RZ, 0x5, R19 ;  /* 0x00000005ff327819 */ /* 0x000fe20000011613 */
[----:B-1----:R-:W-:Y:S01]  /*dc90*/  FADD.FTZ R49, R49, R120 ;  /* 0x0000007831317221 */ /* 0x002fe20000010000 */
[----:B------:R-:W-:Y:S01]  /*dca0*/  LOP3.LUT R53, R19, 0x1f, RZ, 0xc0, !PT ;  /* 0x0000001f13357812 */ /* 0x000fe200078ec0ff */
[----:B------:R-:W-:Y:S01]  /*dcb0*/  WARPSYNC 0xffffffff ;  /* 0xffffffff00007948 */ /* 0x000fe20003800000 */
[----:B------:R-:W-:-:S04]  /*dcc0*/  LOP3.LUT R50, R50, 0x3, RZ, 0xc0, !PT ;  /* 0x0000000332327812 */ /* 0x000fc800078ec0ff */
[----:B------:R-:W-:-:S05]  /*dcd0*/  @!P0 IADD3 R51, R118, R50, RZ ;  /* 0x0000003276338210 */ /* 0x000fca0007ffe0ff */
[----:B------:R1:W-:Y:S01]  /*dce0*/  @!P0 STS.64 [R51.X8], R48 ;  /* 0x0000003033008388 */ /* 0x0003e20000008a00 */
[----:B------:R-:W-:-:S11]  /*dcf0*/  ISETP.GT.U32.AND P0, PT, R53, 0x3, PT ;  /* 0x000000033500780c */ /* 0x000fd60003f04070 */
[----:B------:R-:W-:Y:S01]  /*dd00*/  BAR.SYNC.DEFER_BLOCKING 0x0 ;  /* 0x0000000000007b1d */ /* 0x000fe20000010000 */
[----:B-1----:R-:W-:Y:S01]  /*dd10*/  CS2R R48, SRZ ;  /* 0x0000000000307805 */ /* 0x002fe2000001ff00 */
[----:B------:R-:W-:Y:S01]  /*dd20*/  @!P0 IMAD.IADD R109, R118, 0x1, R53 ;  /* 0x00000001766d8824 */ /* 0x000fe200078e0235 */
[----:B------:R-:W-:Y:S01]  /*dd30*/  ISETP.NE.AND P1, PT, RZ, UR8, PT ;  /* 0x00000008ff007c0c */ /* 0x000fe2000bf25270 */
[----:B------:R-:W-:Y:S02]  /*dd40*/  IMAD.MOV.U32 R121, RZ, RZ, RZ ;  /* 0x000000ffff797224 */ /* 0x000fe400078e00ff */
[----:B------:R-:W-:Y:S01]  /*dd50*/  @!P0 IMAD.MOV.U32 R121, RZ, RZ, 0x400 ;  /* 0x00000400ff798424 */ /* 0x000fe200078e00ff */
[----:B------:R-:W-:Y:S03]  /*dd60*/  BSSY B0, `(.L_x_1905) ;  /* 0x00000d7000007945 */ /* 0x000fe60003800000 */
[----:B------:R-:W-:Y:S01]  /*dd70*/  I2F R119, R121 ;  /* 0x0000007900777306 */ /* 0x000fe20000201400 */
[----:B------:R-:W1:Y:S04]  /*dd80*/  SHFL.DOWN PT, R122, R121, 0x2, 0x1f ;  /* 0x08401f00797a7f89 */ /* 0x000e6800000e0000 */
[----:B------:R-:W2:Y:S01]  /*dd90*/  @!P0 LDS.64 R48, [R109.X8] ;  /* 0x000000006d308984 */ /* 0x000ea20000008a00 */
[----:B------:R-:W-:Y:S01]  /*dda0*/  LOP3.LUT P0, RZ, R50, 0x1f, R19, 0xf8, !PT ;  /* 0x0000001f32ff7812 */ /* 0x000fe2000780f813 */
[----:B------:R-:W-:Y:S01]  /*ddb0*/  IMAD.MOV.U32 R50, RZ, RZ, c[0x0][0x1e0] ;  /* 0x00007800ff327624 */ /* 0x000fe200078e00ff */
[----:B-1----:R-:W-:Y:S01]  /*ddc0*/  IADD3 R52, R122, R121, RZ ;  /* 0x000000797a347210 */ /* 0x002fe20007ffe0ff */
[----:B------:R-:W1:Y:S04]  /*ddd0*/  I2F R53, R122 ;  /* 0x0000007a00357306 */ /* 0x000e680000201400 */
[----:B------:R-:W-:Y:S04]  /*dde0*/  SHFL.DOWN PT, R109, R52, 0x1, 0x1f ;  /* 0x08201f00346d7f89 */ /* 0x000fe800000e0000 */
[----:B------:R-:W3:Y:S01]  /*ddf0*/  I2F R51, R52 ;  /* 0x0000003400337306 */ /* 0x000ee20000201400 */
[----:B0-2---:R-:W1:Y:S04]  /*de00*/  SHFL.DOWN PT, R120, R48, 0x2, 0x1f ;  /* 0x08401f0030787f89 */ /* 0x005e6800000e0000 */
[----:B------:R-:W0:Y:S01]  /*de10*/  SHFL.DOWN PT, R118, R49, 0x2, 0x1f ;  /* 0x08401f0031767f89 */ /* 0x000e2200000e0000 */
[----:B-1----:R-:W-:-:S02]  /*de20*/  FMUL.FTZ R124, R120, R53 ;  /* 0x00000035787c7220 */ /* 0x002fc40000410000 */
[----:B------:R-:W-:Y:S02]  /*de30*/  FADD.FTZ R123, -R120, R48 ;  /* 0x00000030787b7221 */ /* 0x000fe40000010100 */
[----:B---3--:R-:W1:Y:S01]  /*de40*/  MUFU.RCP R120, R51 ;  /* 0x0000003300787308 */ /* 0x008e620000001000 */
[----:B------:R-:W-:Y:S02]  /*de50*/  FFMA.FTZ R125, R119, R48, R124 ;  /* 0x00000030777d7223 */ /* 0x000fe4000001007c */
[----:B------:R-:W-:-:S04]  /*de60*/  FMUL.FTZ R124, R123, R123 ;  /* 0x0000007b7b7c7220 */ /* 0x000fc80000410000 */
[----:B------:R-:W-:-:S04]  /*de70*/  FMUL.FTZ R124, R124, R119 ;  /* 0x000000777c7c7220 */ /* 0x000fc80000410000 */
[----:B------:R-:W-:Y:S02]  /*de80*/  FMUL.FTZ R124, R124, R53 ;  /* 0x000000357c7c7220 */ /* 0x000fe40000410000 */
[----:B0-----:R-:W-:Y:S02]  /*de90*/  FADD.FTZ R53, R118, R49 ;  /* 0x0000003176357221 */ /* 0x001fe40000010000 */
[----:B------:R-:W-:Y:S02]  /*dea0*/  IMAD.IADD R118, R52, 0x1, R109 ;  /* 0x0000000134767824 */ /* 0x000fe400078e026d */
[C---:B-1----:R-:W-:Y:S01]  /*deb0*/  FMUL.FTZ R48, R120.reuse, R125 ;  /* 0x0000007d78307220 */ /* 0x042fe20000410000 */
[----:B------:R-:W-:Y:S01]  /*dec0*/  I2F R109, R109 ;  /* 0x0000006d006d7306 */ /* 0x000fe20000201400 */
[----:B------:R-:W-:-:S03]  /*ded0*/  FFMA.FTZ R120, R120, R124, R53 ;  /* 0x0000007c78787223 */ /* 0x000fc60000010035 */
[----:B------:R-:W0:Y:S04]  /*dee0*/  SHFL.DOWN PT, R53, R48, 0x1, 0x1f ;  /* 0x08201f0030357f89 */ /* 0x000e2800000e0000 */
[----:B------:R-:W1:Y:S01]  /*def0*/  I2F R49, R118 ;  /* 0x0000007600317306 */ /* 0x000e620000201400 */
[----:B------:R-:W2:Y:S07]  /*df00*/  SHFL.DOWN PT, R119, R120, 0x1, 0x1f ;  /* 0x08201f0078777f89 */ /* 0x000eae00000e0000 */
[----:B-1----:R-:W1:Y:S01]  /*df10*/  MUFU.RCP R49, R49 ;  /* 0x0000003100317308 */ /* 0x002e620000001000 */
[----:B0-----:R-:W-:-:S02]  /*df20*/  FADD.FTZ R52, R48, -R53 ;  /* 0x8000003530347221 */ /* 0x001fc40000010000 */
[----:B------:R-:W-:Y:S02]  /*df30*/  FMUL.FTZ R53, R53, R109 ;  /* 0x0000006d35357220 */ /* 0x000fe40000410000 */
[----:B------:R-:W-:Y:S02]  /*df40*/  FMUL.FTZ R52, R52, R52 ;  /* 0x0000003434347220 */ /* 0x000fe40000410000 */
[C---:B------:R-:W-:Y:S02]  /*df50*/  FFMA.FTZ R122, R51.reuse, R48, R53 ;  /* 0x00000030337a7223 */ /* 0x040fe40000010035 */
[----:B------:R-:W-:Y:S02]  /*df60*/  FMUL.FTZ R52, R51, R52 ;  /* 0x0000003433347220 */ /* 0x000fe40000410000 */
[----:B--2---:R-:W-:Y:S02]  /*df70*/  FADD.FTZ R48, R120, R119 ;  /* 0x0000007778307221 */ /* 0x004fe40000010000 */
[----:B-1----:R-:W-:-:S02]  /*df80*/  FMUL.FTZ R122, R49, R122 ;  /* 0x0000007a317a7220 */ /* 0x002fc40000410000 */
[----:B------:R-:W-:-:S03]  /*df90*/  FMUL.FTZ R52, R52, R109 ;  /* 0x0000006d34347220 */ /* 0x000fc60000410000 */
[----:B------:R-:W0:Y:S01]  /*dfa0*/  SHFL.IDX PT, R109, R122, RZ, 0x1f ;  /* 0x00001fff7a6d7589 */ /* 0x000e2200000e0000 */
[----:B------:R-:W-:-:S05]  /*dfb0*/  FFMA.FTZ R52, R49, R52, R48 ;  /* 0x0000003431347223 */ /* 0x000fca0000010030 */
[----:B------:R-:W1:Y:S01]  /*dfc0*/  SHFL.IDX PT, R51, R52, RZ, 0x1f ;  /* 0x00001fff34337589 */ /* 0x000e6200000e0000 */
[----:B0-----:R-:W-:-:S05]  /*dfd0*/  FMUL.FTZ R48, R109, R109 ;  /* 0x0000006d6d307220 */ /* 0x001fca0000410000 */
[----:B------:R-:W-:Y:S01]  /*dfe0*/  FSEL R49, R48, RZ, P1 ;  /* 0x000000ff30317208 */ /* 0x000fe20000800000 */
[----:B-1----:R-:W-:Y:S01]  /*dff0*/  FFMA.FTZ R48, R51, R50, c[0x0][0x228] ;  /* 0x00008a0033307623 */ /* 0x002fe20000010032 */
[----:B------:R-:W-:-:S03]  /*e000*/  @!P0 LEA R50, P2, R18, c[0x0][0x1a0], 0x2 ;  /* 0x0000680012328a11 */ /* 0x000fc600078410ff */
[----:B------:R-:W-:Y:S01]  /*e010*/  FADD.FTZ R53, R48, R49 ;  /* 0x0000003130357221 */ /* 0x000fe20000010000 */
[C---:B------:R-:W-:Y:S02]  /*e020*/  @!P0 LEA R48, P3, R18.reuse, c[0x0][0x1a8], 0x2 ;  /* 0x00006a0012308a11 */ /* 0x040fe400078610ff */
[C-C-:B------:R-:W-:Y:S02]  /*e030*/  @!P0 LEA.HI.X R51, R18.reuse, c[0x0][0x1a4], R62.reuse, 0x2, P2 ;  /* 0x0000690012338a11 */ /* 0x140fe400010f143e */
[----:B------:R-:W-:Y:S01]  /*e040*/  @!P0 LEA.HI.X R49, R18, c[0x0][0x1ac], R62, 0x2, P3 ;  /* 0x00006b0012318a11 */ /* 0x000fe200018f143e */
[----:B------:R-:W0:Y:S02]  /*e050*/  MUFU.RSQ R53, R53 ;  /* 0x0000003500357308 */ /* 0x000e240000001400 */
[----:B------:R1:W-:Y:S04]  /*e060*/  @!P0 STG.E [R50.64], R109 ;  /* 0x0000006d32008986 */ /* 0x0003e8000c101906 */
[----:B0-----:R1:W-:Y:S01]  /*e070*/  @!P0 STG.E [R48.64], R53 ;  /* 0x0000003530008986 */ /* 0x0013e2000c101906 */
[----:B------:R-:W-:-:S13]  /*e080*/  ISETP.GE.AND P0, PT, R63, 0x1, PT ;  /* 0x000000013f00780c */ /* 0x000fda0003f06270 */
[----:B------:R-:W-:Y:S05]  /*e090*/  @!P0 BRA `(.L_x_1906) ;  /* 0x00000a3000008947 */ /* 0x000fea0003800000 */
[----:B-1----:R-:W-:Y:S02]  /*e0a0*/  FSEL R48, R109, RZ, !P1 ;  /* 0x000000ff6d307208 */ /* 0x002fe40004800000 */
[----:B------:R-:W-:Y:S02]  /*e0b0*/  IADD3 R63, R63, -0x1, RZ ;  /* 0xffffffff3f3f7810 */ /* 0x000fe40007ffe0ff */
[----:B------:R-:W-:Y:S01]  /*e0c0*/  PRMT R109, RZ, 0x7610, R27 ;  /* 0x00007610ff6d7816 */ /* 0x000fe2000000001b */
[C---:B------:R-:W-:Y:S02]  /*e0d0*/  FADD.FTZ R56, -R48.reuse, R56 ;  /* 0x0000003830387221 */ /* 0x040fe40000010100 */
[C---:B------:R-:W-:Y:S02]  /*e0e0*/  FADD.FTZ R105, -R48.reuse, R105 ;  /* 0x0000006930697221 */ /* 0x040fe40000010100 */
[C---:B------:R-:W-:Y:S02]  /*e0f0*/  FADD.FTZ R104, -R48.reuse, R104 ;  /* 0x0000006830687221 */ /* 0x040fe40000010100 */
[----:B------:R-:W-:-:S02]  /*e100*/  FADD.FTZ R118, -R48, R55 ;  /* 0x0000003730767221 */ /* 0x000fc40000010100 */
[C---:B------:R-:W-:Y:S02]  /*e110*/  FMUL.FTZ R55, R53.reuse, R56 ;  /* 0x0000003835377220 */ /* 0x040fe40000410000 */
[----:B------:R-:W-:Y:S02]  /*e120*/  FADD.FTZ R50, -R48, R61 ;  /* 0x0000003d30327221 */ /* 0x000fe40000010100 */
[C---:B------:R-:W-:Y:S02]  /*e130*/  FMUL.FTZ R56, R53.reuse, R105 ;  /* 0x0000006935387220 */ /* 0x040fe40000410000 */
[----:B------:R-:W-:Y:S02]  /*e140*/  FMUL.FTZ R105, R53, R104 ;  /* 0x0000006835697220 */ /* 0x000fe40000410000 */
[----:B------:R-:W-:Y:S01]  /*e150*/  IMAD R104, R63, c[0x0][0x168], RZ ;  /* 0x00005a003f687a24 */ /* 0x000fe200078e02ff */
[----:B------:R-:W-:Y:S01]  /*e160*/  PRMT R63, RZ, 0x5410, R36 ;  /* 0x00005410ff3f7816 */ /* 0x000fe20000000024 */
[----:B------:R-:W-:-:S02]  /*e170*/  FMUL.FTZ R50, R53, R50 ;  /* 0x0000003235327220 */ /* 0x000fc40000410000 */
[----:B------:R-:W-:Y:S02]  /*e180*/  FADD.FTZ R94, -R48, R94 ;  /* 0x0000005e305e7221 */ /* 0x000fe40000010100 */
[----:B------:R-:W-:Y:S01]  /*e190*/  FFMA.FTZ R63, R50, R63, R17 ;  /* 0x0000003f323f7223 */ /* 0x000fe20000010011 */
[----:B------:R-:W-:Y:S01]  /*e1a0*/  PRMT R50, RZ, 0x5410, R35 ;  /* 0x00005410ff327816 */ /* 0x000fe20000000023 */
[C---:B------:R-:W-:Y:S02]  /*e1b0*/  FMUL.FTZ R94, R53.reuse, R94 ;  /* 0x0000005e355e7220 */ /* 0x040fe40000410000 */
[----:B------:R-:W-:Y:S02]  /*e1c0*/  FADD.FTZ R93, -R48, R93 ;  /* 0x0000005d305d7221 */ /* 0x000fe40000010100 */
[----:B------:R-:W-:Y:S01]  /*e1d0*/  FFMA.FTZ R94, R94, R50, R3 ;  /* 0x000000325e5e7223 */ /* 0x000fe20000010003 */
[----:B------:R-:W-:Y:S01]  /*e1e0*/  PRMT R50, RZ, 0x7610, R35 ;  /* 0x00007610ff327816 */ /* 0x000fe20000000023 */
[----:B------:R-:W-:-:S02]  /*e1f0*/  FMUL.FTZ R93, R53, R93 ;  /* 0x0000005d355d7220 */ /* 0x000fc40000410000 */
[C---:B------:R-:W-:Y:S02]  /*e200*/  FADD.FTZ R96, -R48.reuse, R96 ;  /* 0x0000006030607221 */ /* 0x040fe40000010100 */
[----:B------:R-:W-:Y:S01]  /*e210*/  FFMA.FTZ R93, R93, R50, R2 ;  /* 0x000000325d5d7223 */ /* 0x000fe20000010002 */
[--C-:B------:R-:W-:Y:S01]  /*e220*/  PRMT R50, RZ, 0x5410, R34.reuse ;  /* 0x00005410ff327816 */ /* 0x100fe20000000022 */
[C---:B------:R-:W-:Y:S02]  /*e230*/  FMUL.FTZ R96, R53.reuse, R96 ;  /* 0x0000006035607220 */ /* 0x040fe40000410000 */
[----:B------:R-:W-:Y:S02]  /*e240*/  FADD.FTZ R124, -R48, R95 ;  /* 0x0000005f307c7221 */ /* 0x000fe40000010100 */
[----:B------:R-:W-:Y:S01]  /*e250*/  FFMA.FTZ R96, R96, R50, R5 ;  /* 0x0000003260607223 */ /* 0x000fe20000010005 */
[----:B------:R-:W-:Y:S01]  /*e260*/  PRMT R50, RZ, 0x7610, R34 ;  /* 0x00007610ff327816 */ /* 0x000fe20000000022 */
[----:B------:R-:W-:-:S02]  /*e270*/  FMUL.FTZ R95, R53, R124 ;  /* 0x0000007c355f7220 */ /* 0x000fc40000410000 */
[C---:B------:R-:W-:Y:S02]  /*e280*/  FADD.FTZ R98, -R48.reuse, R98 ;  /* 0x0000006230627221 */ /* 0x040fe40000010100 */
        /* <DEDUP_REMOVED lines=10> */
[----:B------:R-:W-:Y:S02]  /*e330*/  FMUL.FTZ R100, R53, R100 ;  /* 0x0000006435647220 */ /* 0x000fe40000410000 */
[C---:B------:R-:W-:Y:S02]  /*e340*/  FADD.FTZ R120, -R48.reuse, R99 ;  /* 0x0000006330787221 */ /* 0x040fe40000010100 */
[C---:B------:R-:W-:Y:S02]  /*e350*/  FADD.FTZ R60, -R48.reuse, R60 ;  /* 0x0000003c303c7221 */ /* 0x040fe40000010100 */
[----:B------:R-:W-:-:S02]  /*e360*/  FADD.FTZ R58, -R48, R58 ;  /* 0x0000003a303a7221 */ /* 0x000fc40000010100 */
[----:B------:R-:W-:Y:S02]  /*e370*/  FADD.FTZ R54, -R48, R54 ;  /* 0x0000003630367221 */ /* 0x000fe40000010100 */
[----:B------:R-:W-:Y:S01]  /*e380*/  FFMA.FTZ R100, R100, R50, R9 ;  /* 0x0000003264647223 */ /* 0x000fe20000010009 */
[----:B------:R-:W-:Y:S01]  /*e390*/  PRMT R50, RZ, 0x7610, R32 ;  /* 0x00007610ff327816 */ /* 0x000fe20000000020 */
        /* <DEDUP_REMOVED lines=26> */
[----:B------:R-:W-:Y:S01]  /*e540*/  FMUL.FTZ R97, R53, R108 ;  /* 0x0000006c35617220 */ /* 0x000fe20000410000 */
[----:B------:R-:W-:Y:S01]  /*e550*/  LOP3.LUT R108, R19, 0x7f, RZ, 0xc0, !PT ;  /* 0x0000007f136c7812 */ /* 0x000fe200078ec0ff */
[C---:B------:R-:W-:Y:S01]  /*e560*/  FMUL.FTZ R99, R53.reuse, R106 ;  /* 0x0000006a35637220 */ /* 0x040fe20000410000 */
[----:B------:R-:W-:Y:S01]  /*e570*/  PRMT R106, RZ, 0x7610, R25 ;  /* 0x00007610ff6a7816 */ /* 0x000fe20000000019 */
[C---:B------:R-:W-:Y:S01]  /*e580*/  FMUL.FTZ R103, R53.reuse, R102 ;  /* 0x0000006635677220 */ /* 0x040fe20000410000 */
[----:B------:R-:W-:Y:S01]  /*e590*/  PRMT R102, RZ, 0x7610, R36 ;  /* 0x00007610ff667816 */ /* 0x000fe20000000024 */
[C---:B------:R-:W-:Y:S01]  /*e5a0*/  FMUL.FTZ R101, R53.reuse, R110 ;  /* 0x0000006e35657220 */ /* 0x040fe20000410000 */
[----:B------:R-:W-:Y:S01]  /*e5b0*/  PRMT R110, RZ, 0x7610, R24 ;  /* 0x00007610ff6e7816 */ /* 0x000fe20000000018 */
[----:B------:R-:W-:-:S02]  /*e5c0*/  FMUL.FTZ R111, R53, R111 ;  /* 0x0000006f356f7220 */ /* 0x000fc40000410000 */
[C---:B------:R-:W-:Y:S02]  /*e5d0*/  FMUL.FTZ R107, R53.reuse, R112 ;  /* 0x00000070356b7220 */ /* 0x040fe40000410000 */
[C---:B------:R-:W-:Y:S02]  /*e5e0*/  FMUL.FTZ R113, R53.reuse, R113 ;  /* 0x0000007135717220 */ /* 0x040fe40000410000 */
[C---:B------:R-:W-:Y:S02]  /*e5f0*/  FMUL.FTZ R114, R53.reuse, R114 ;  /* 0x0000007235727220 */ /* 0x040fe40000410000 */
[C---:B------:R-:W-:Y:S02]  /*e600*/  FMUL.FTZ R115, R53.reuse, R115 ;  /* 0x0000007335737220 */ /* 0x040fe40000410000 */
[C---:B------:R-:W-:Y:S02]  /*e610*/  FMUL.FTZ R116, R53.reuse, R116 ;  /* 0x0000007435747220 */ /* 0x040fe40000410000 */
[----:B------:R-:W-:Y:S01]  /*e620*/  FMUL.FTZ R48, R53, R48 ;  /* 0x0000003035307220 */ /* 0x000fe20000410000 */
[----:B------:R-:W-:Y:S01]  /*e630*/  PRMT R53, RZ, 0x5410, R39 ;  /* 0x00005410ff357816 */ /* 0x000fe20000000027 */
[----:B------:R-:W-:Y:S01]  /*e640*/  FFMA.FTZ R59, R59, R50, R8 ;  /* 0x000000323b3b7223 */ /* 0x000fe20000010008 */
        /* <DEDUP_REMOVED lines=19> */
[----:B------:R-:W-:-:S02]  /*e780*/  FFMA.FTZ R102, R49, R102, R16 ;  /* 0x0000006631667223 */ /* 0x000fc40000010010 */
        /* <DEDUP_REMOVED lines=13> */
[----:B------:R-:W-:Y:S01]  /*e860*/  SHF.R.S32.HI R51, RZ, 0x1f, R104 ;  /* 0x0000001fff337819 */ /* 0x000fe20000011468 */
[----:B------:R-:W-:Y:S01]  /*e870*/  FFMA.FTZ R56, R56, R50, R23 ;  /* 0x0000003238387223 */ /* 0x000fe20000010017 */
[----:B------:R-:W-:Y:S01]  /*e880*/  PRMT R50, RZ, 0x5410, R28 ;  /* 0x00005410ff327816 */ /* 0x000fe2000000001c */
[----:B------:R-:W-:Y:S01]  /*e890*/  FFMA.FTZ R110, R111, R110, R78 ;  /* 0x0000006e6f6e7223 */ /* 0x000fe2000001004e */
[----:B------:R-:W-:Y:S01]  /*e8a0*/  LEA.HI R49, R51, R104, RZ, 0x3 ;  /* 0x0000006833317211 */ /* 0x000fe200078f18ff */
[----:B------:R-:W-:Y:S01]  /*e8b0*/  FFMA.FTZ R106, R113, R106, R80 ;  /* 0x0000006a716a7223 */ /* 0x000fe20000010050 */
[----:B------:R-:W-:Y:S01]  /*e8c0*/  PRMT R104, RZ, 0x7610, R28 ;  /* 0x00007610ff687816 */ /* 0x000fe2000000001c */
[----:B------:R-:W-:Y:S01]  /*e8d0*/  FFMA.FTZ R97, R97, R50, R0 ;  /* 0x0000003261617223 */ /* 0x000fe20000010000 */
[----:B------:R-:W-:-:S02]  /*e8e0*/  PRMT R50, RZ, 0x5410, R27 ;  /* 0x00005410ff327816 */ /* 0x000fc4000000001b */
[----:B------:R-:W-:Y:S01]  /*e8f0*/  LEA.HI.SX32 R108, R49, R108, 0x1d ;  /* 0x0000006c316c7211 */ /* 0x000fe200078feaff */
[----:B------:R-:W-:Y:S01]  /*e900*/  FFMA.FTZ R104, R54, R104, R21 ;  /* 0x0000006836687223 */ /* 0x000fe20000010015 */
[----:B------:R-:W-:Y:S01]  /*e910*/  F2FP.BF16.PACK_AB R49, R53, R52 ;  /* 0x000000343531723e */ /* 0x000fe200000010ff */
[----:B------:R-:W-:Y:S01]  /*e920*/  FFMA.FTZ R116, R116, R50, R81 ;  /* 0x0000003274747223 */ /* 0x000fe20000010051 */
[----:B------:R-:W-:Y:S01]  /*e930*/  F2FP.BF16.PACK_AB R54, R95, R96 ;  /* 0x000000605f36723e */ /* 0x000fe200000010ff */
[----:B------:R-:W-:Y:S01]  /*e940*/  IMAD.MOV.U32 R95, RZ, RZ, 0x10 ;  /* 0x00000010ff5f7424 */ /* 0x000fe200078e00ff */
[----:B------:R-:W-:Y:S02]  /*e950*/  F2FP.BF16.PACK_AB R53, R61, R98 ;  /* 0x000000623d35723e */ /* 0x000fe400000010ff */
[----:B------:R-:W-:Y:S02]  /*e960*/  F2FP.BF16.PACK_AB R50, R55, R62 ;  /* 0x0000003e3732723e */ /* 0x000fe400000010ff */
[----:B------:R-:W-:-:S02]  /*e970*/  IADD3 R98, R108, 0x80, RZ ;  /* 0x000000806c627810 */ /* 0x000fc40007ffe0ff */
[----:B------:R-:W-:Y:S02]  /*e980*/  F2FP.BF16.PACK_AB R55, R93, R94 ;  /* 0x0000005e5d37723e */ /* 0x000fe400000010ff */
[----:B------:R-:W-:Y:S02]  /*e990*/  F2FP.BF16.PACK_AB R52, R59, R100 ;  /* 0x000000643b34723e */ /* 0x000fe400000010ff */
[----:B------:R-:W-:Y:S02]  /*e9a0*/  IADD3 R96, R108, 0x100, RZ ;  /* 0x000001006c607810 */ /* 0x000fe40007ffe0ff */
[----:B------:R-:W-:Y:S02]  /*e9b0*/  F2FP.BF16.PACK_AB R59, R60, R103 ;  /* 0x000000673c3b723e */ /* 0x000fe400000010ff */
[----:B------:R-:W-:Y:S02]  /*e9c0*/  IADD3 R94, R108, 0x180, RZ ;  /* 0x000001806c5e7810 */ /* 0x000fe40007ffe0ff */
[----:B------:R-:W-:-:S02]  /*e9d0*/  F2FP.BF16.PACK_AB R51, R57, R118 ;  /* 0x000000763933723e */ /* 0x000fc400000010ff */
[----:B------:R-:W-:Y:S01]  /*e9e0*/  F2FP.BF16.PACK_AB R60, R110, R101 ;  /* 0x000000656e3c723e */ /* 0x000fe200000010ff */
[----:B------:R-:W-:Y:S01]  /*e9f0*/  IMAD.WIDE.U32 R100, R108, R95, c[0x0][0x208] ;  /* 0x000082006c647625 */ /* 0x000fe200078e005f */
[----:B------:R-:W-:Y:S02]  /*ea00*/  F2FP.BF16.PACK_AB R57, R56, R99 ;  /* 0x000000633839723e */ /* 0x000fe400000010ff */
[----:B------:R-:W-:Y:S01]  /*ea10*/  F2FP.BF16.PACK_AB R56, R104, R97 ;  /* 0x000000616838723e */ /* 0x000fe200000010ff */
[----:B------:R-:W-:Y:S01]  /*ea20*/  IMAD.WIDE.U32 R98, R98, R95, c[0x0][0x208] ;  /* 0x0000820062627625 */ /* 0x000fe200078e005f */
[----:B------:R-:W-:Y:S01]  /*ea30*/  F2FP.BF16.PACK_AB R58, R58, R105 ;  /* 0x000000693a3a723e */ /* 0x000fe200000010ff */
[----:B------:R0:W-:Y:S01]  /*ea40*/  STG.E.128 [R100.64], R48 ;  /* 0x0000003064007986 */ /* 0x0001e2000c101d06 */
[----:B------:R-:W-:Y:S01]  /*ea50*/  F2FP.BF16.PACK_AB R63, R109, R116 ;  /* 0x000000746d3f723e */ /* 0x000fe200000010ff */
[----:B------:R-:W-:Y:S01]  /*ea60*/  IMAD.WIDE.U32 R96, R96, R95, c[0x0][0x208] ;  /* 0x0000820060607625 */ /* 0x000fe200078e005f */
[----:B------:R-:W-:Y:S01]  /*ea70*/  F2FP.BF16.PACK_AB R62, R115, R114 ;  /* 0x00000072733e723e */ /* 0x000fe200000010ff */
[----:B------:R0:W-:Y:S01]  /*ea80*/  STG.E.128 [R98.64], R52 ;  /* 0x0000003462007986 */ /* 0x0001e2000c101d06 */
[----:B------:R-:W-:Y:S01]  /*ea90*/  F2FP.BF16.PACK_AB R61, R106, R107 ;  /* 0x0000006b6a3d723e */ /* 0x000fe200000010ff */
[----:B------:R-:W-:-:S02]  /*eaa0*/  IMAD.WIDE.U32 R94, R94, R95, c[0x0][0x208] ;  /* 0x000082005e5e7625 */ /* 0x000fc400078e005f */
[----:B------:R0:W-:Y:S04]  /*eab0*/  STG.E.128 [R96.64], R56 ;  /* 0x0000003860007986 */ /* 0x0001e8000c101d06 */
[----:B------:R0:W-:Y:S02]  /*eac0*/  STG.E.128 [R94.64], R60 ;  /* 0x0000003c5e007986 */ /* 0x0001e4000c101d06 */
.L_x_1906:
[----:B-1----:R-:W-:Y:S05]  /*ead0*/  BSYNC B0 ;  /* 0x0000000000007941 */ /* 0x002fea0003800000 */
.L_x_1905:
[----:B------:R-:W-:Y:S02]  /*eae0*/  IADD3 R18, R18, c[0x0][0x160], RZ ;  /* 0x0000580012127a10 */ /* 0x000fe40007ffe0ff */
[----:B------:R-:W-:Y:S02]  /*eaf0*/  LOP3.LUT P1, RZ, R71, 0xff, RZ, 0xc0, !PT ;  /* 0x000000ff47ff7812 */ /* 0x000fe4000782c0ff */
[----:B------:R-:W-:Y:S02]  /*eb00*/  ISETP.GE.AND P0, PT, R18, c[0x0][0x164], PT ;  /* 0x0000590012007a0c */ /* 0x000fe40003f06270 */
[----:B------:R-:W-:-:S11]  /*eb10*/  SEL R71, RZ, 0x1, P1 ;  /* 0x00000001ff477807 */ /* 0x000fd60000800000 */
[----:B0----5:R-:W-:Y:S01]  /*eb20*/  @P0 CALL.REL.NOINC `(.L_x_1907) ;  /* 0x0000001000000944 */ /* 0x021fe20003c00000 */
[----:B------:R-:W-:Y:S05]  /*eb30*/  BRA `(.L_x_1908) ;  /* 0xffff1df000007947 */ /* 0x000fea000383ffff */
.L_x_1907:
[----:B------:R-:W-:Y:S05]  /*eb40*/  EXIT ;  /* 0x000000000000794d */ /* 0x000fea0003800000 */
.L_x_1903:
[----:B0-----:R-:W-:Y:S01]  /*eb50*/  MOV R53, 0x1 ;  /* 0x0000000100357802 */ /* 0x001fe20000000f00 */
[----:B------:R-:W-:Y:S01]  /*eb60*/  IMAD.MOV.U32 R52, RZ, RZ, 0x1f ;  /* 0x0000001fff347424 */ /* 0x000fe200078e00ff */
[----:B------:R-:W-:Y:S01]  /*eb70*/  MOV R50, 0xeba0 ;  /* 0x0000eba000327802 */ /* 0x000fe20000000f00 */
[----:B------:R-:W-:Y:S02]  /*eb80*/  IMAD.MOV.U32 R49, RZ, RZ, -0x1 ;  /* 0xffffffffff317424 */ /* 0x000fe400078e00ff */
[----:B-----5:R-:W-:Y:S05]  /*eb90*/  CALL.REL.NOINC `($__internal_11_$__cuda_sm70_shflsync_bfly_p) ;  /* 0x0000078000007944 */ /* 0x020fea0003c00000 */
[----:B01----:R-:W-:Y:S05]  /*eba0*/  BRA `(.L_x_1909) ;  /* 0xffffeb9000007947 */ /* 0x003fea000383ffff */
.L_x_1904:
[----:B------:R-:W-:Y:S01]  /*ebb0*/  HFMA2.MMA R52, -RZ, RZ, 0, 1.847743988037109375e-06 ;  /* 0x0000001fff347435 */ /* 0x000fe200000001ff */
[----:B------:R-:W-:Y:S01]  /*ebc0*/  IMAD.MOV.U32 R53, RZ, RZ, 0x2 ;  /* 0x00000002ff357424 */ /* 0x000fe200078e00ff */
[----:B------:R-:W-:Y:S01]  /*ebd0*/  MOV R50, 0xec00 ;  /* 0x0000ec0000327802 */ /* 0x000fe20000000f00 */
[----:B------:R-:W-:-:S03]  /*ebe0*/  IMAD.MOV.U32 R49, RZ, RZ, -0x1 ;  /* 0xffffffffff317424 */ /* 0x000fc600078e00ff */
[----:B-----5:R-:W-:Y:S05]  /*ebf0*/  CALL.REL.NOINC `($__internal_11_$__cuda_sm70_shflsync_bfly_p) ;  /* 0x0000072000007944 */ /* 0x020fea0003c00000 */
[----:B01----:R-:W-:Y:S01]  /*ec00*/  FADD.FTZ R120, R120, R49 ;  /* 0x0000003178787221 */ /* 0x003fe20000010000 */
[----:B------:R-:W-:Y:S01]  /*ec10*/  MOV R49, 0xffffffff ;  /* 0xffffffff00317802 */ /* 0x000fe20000000f00 */
[----:B------:R-:W-:Y:S01]  /*ec20*/  IMAD.MOV.U32 R53, RZ, RZ, 0x4 ;  /* 0x00000004ff357424 */ /* 0x000fe200078e00ff */
[----:B------:R-:W-:Y:S01]  /*ec30*/  MOV R50, 0xec60 ;  /* 0x0000ec6000327802 */ /* 0x000fe20000000f00 */
[----:B------:R-:W-:-:S02]  /*ec40*/  IMAD.MOV.U32 R52, RZ, RZ, 0x1f ;  /* 0x0000001fff347424 */ /* 0x000fc400078e00ff */
[----:B------:R-:W-:Y:S05]  /*ec50*/  CALL.REL.NOINC `($__internal_11_$__cuda_sm70_shflsync_bfly_p) ;  /* 0x000006c000007944 */ /* 0x000fea0003c00000 */
[----:B01----:R-:W-:Y:S01]  /*ec60*/  FADD.FTZ R120, R120, R49 ;  /* 0x0000003178787221 */ /* 0x003fe20000010000 */
[----:B------:R-:W-:Y:S01]  /*ec70*/  MOV R50, 0xecc0 ;  /* 0x0000ecc000327802 */ /* 0x000fe20000000f00 */
[----:B------:R-:W-:-:S02]  /*ec80*/  IMAD.MOV.U32 R53, RZ, RZ, 0x8 ;  /* 0x00000008ff357424 */ /* 0x000fc400078e00ff */
[----:B------:R-:W-:Y:S02]  /*ec90*/  IMAD.MOV.U32 R52, RZ, RZ, 0x1f ;  /* 0x0000001fff347424 */ /* 0x000fe400078e00ff */
[----:B------:R-:W-:Y:S02]  /*eca0*/  IMAD.MOV.U32 R49, RZ, RZ, -0x1 ;  /* 0xffffffffff317424 */ /* 0x000fe400078e00ff */
[----:B------:R-:W-:Y:S05]  /*ecb0*/  CALL.REL.NOINC `($__internal_11_$__cuda_sm70_shflsync_bfly_p) ;  /* 0x0000066000007944 */ /* 0x000fea0003c00000 */
[----:B0-----:R-:W-:Y:S01]  /*ecc0*/  HFMA2.MMA R53, -RZ, RZ, 0, 9.5367431640625e-07 ;  /* 0x00000010ff357435 */ /* 0x001fe200000001ff */
[----:B-1----:R-:W-:Y:S01]  /*ecd0*/  FADD.FTZ R120, R120, R49 ;  /* 0x0000003178787221 */ /* 0x002fe20000010000 */
[----:B------:R-:W-:Y:S01]  /*ece0*/  MOV R50, 0xed20 ;  /* 0x0000ed2000327802 */ /* 0x000fe20000000f00 */
[----:B------:R-:W-:Y:S02]  /*ecf0*/  IMAD.MOV.U32 R52, RZ, RZ, 0x1f ;  /* 0x0000001fff347424 */ /* 0x000fe400078e00ff */
[----:B------:R-:W-:Y:S02]  /*ed00*/  IMAD.MOV.U32 R49, RZ, RZ, -0x1 ;  /* 0xffffffffff317424 */ /* 0x000fe400078e00ff */
[----:B------:R-:W-:Y:S05]  /*ed10*/  CALL.REL.NOINC `($__internal_11_$__cuda_sm70_shflsync_bfly_p) ;  /* 0x0000060000007944 */ /* 0x000fea0003c00000 */
[----:B-1----:R-:W-:Y:S01]  /*ed20*/  FADD.FTZ R48, R120, R49 ;  /* 0x0000003178307221 */ /* 0x002fe20000010000 */
[----:B0-----:R-:W-:Y:S01]  /*ed30*/  MOV R52, 0x1f ;  /* 0x0000001f00347802 */ /* 0x001fe20000000f00 */
[----:B------:R-:W-:Y:S02]  /*ed40*/  IMAD.MOV.U32 R53, RZ, RZ, 0x1 ;  /* 0x00000001ff357424 */ /* 0x000fe400078e00ff */
        /* <DEDUP_REMOVED lines=65> */
[----:B------:R-:W-:Y:S01]  /*f160*/  MOV R50, 0xf190 ;  /* 0x0000f19000327802 */ /* 0x000fe20000000f00 */
[----:B------:R-:W-:Y:S02]  /*f170*/  IMAD.MOV.U32 R49, RZ, RZ, -0x1 ;  /* 0xffffffffff317424 */ /* 0x000fe400078e00ff */
[----:B------:R-:W-:Y:S05]  /*f180*/  CALL.REL.NOINC `($__internal_11_$__cuda_sm70_shflsync_bfly_p) ;  /* 0x0000019000007944 */ /* 0x000fea0003c00000 */
[----:B01----:R-:W-:Y:S01]  /*f190*/  FADD.FTZ R120, R120, R49 ;  /* 0x0000003178787221 */ /* 0x003fe20000010000 */
[----:B------:R-:W-:Y:S01]  /*f1a0*/  MOV R49, 0xffffffff ;  /* 0xffffffff00317802 */ /* 0x000fe20000000f00 */
[----:B------:R-:W-:Y:S01]  /*f1b0*/  IMAD.MOV.U32 R53, RZ, RZ, 0x2 ;  /* 0x00000002ff357424 */ /* 0x000fe200078e00ff */
[----:B------:R-:W-:Y:S01]  /*f1c0*/  MOV R50, 0xf1f0 ;  /* 0x0000f1f000327802 */ /* 0x000fe20000000f00 */
[----:B------:R-:W-:Y:S02]  /*f1d0*/  IMAD.MOV.U32 R52, RZ, RZ, 0x1f ;  /* 0x0000001fff347424 */ /* 0x000fe400078e00ff */
[----:B------:R-:W-:Y:S05]  /*f1e0*/  CALL.REL.NOINC `($__internal_11_$__cuda_sm70_shflsync_bfly_p) ;  /* 0x0000013000007944 */ /* 0x000fea0003c00000 */
[----:B01----:R-:W-:Y:S01]  /*f1f0*/  FADD.FTZ R120, R120, R49 ;  /* 0x0000003178787221 */ /* 0x003fe20000010000 */
[----:B------:R-:W-:Y:S01]  /*f200*/  MOV R50, 0xf250 ;  /* 0x0000f25000327802 */ /* 0x000fe20000000f00 */
[----:B------:R-:W-:Y:S02]  /*f210*/  IMAD.MOV.U32 R53, RZ, RZ, 0x4 ;  /* 0x00000004ff357424 */ /* 0x000fe400078e00ff */
[----:B------:R-:W-:-:S02]  /*f220*/  IMAD.MOV.U32 R52, RZ, RZ, 0x1f ;  /* 0x0000001fff347424 */ /* 0x000fc400078e00ff */
[----:B------:R-:W-:Y:S02]  /*f230*/  IMAD.MOV.U32 R49, RZ, RZ, -0x1 ;  /* 0xffffffffff317424 */ /* 0x000fe400078e00ff */
[----:B------:R-:W-:Y:S05]  /*f240*/  CALL.REL.NOINC `($__internal_11_$__cuda_sm70_shflsync_bfly_p) ;  /* 0x000000d000007944 */ /* 0x000fea0003c00000 */
[----:B0-----:R-:W-:Y:S01]  /*f250*/  HFMA2.MMA R53, -RZ, RZ, 0, 4.76837158203125e-07 ;  /* 0x00000008ff357435 */ /* 0x001fe200000001ff */
[----:B-1----:R-:W-:Y:S01]  /*f260*/  FADD.FTZ R120, R120, R49 ;  /* 0x0000003178787221 */ /* 0x002fe20000010000 */
[----:B------:R-:W-:Y:S01]  /*f270*/  MOV R50, 0xf2b0 ;  /* 0x0000f2b000327802 */ /* 0x000fe20000000f00 */
[----:B------:R-:W-:Y:S02]  /*f280*/  IMAD.MOV.U32 R52, RZ, RZ, 0x1f ;  /* 0x0000001fff347424 */ /* 0x000fe400078e00ff */
[----:B------:R-:W-:Y:S02]  /*f290*/  IMAD.MOV.U32 R49, RZ, RZ, -0x1 ;  /* 0xffffffffff317424 */ /* 0x000fe400078e00ff */
[----:B------:R-:W-:Y:S05]  /*f2a0*/  CALL.REL.NOINC `($__internal_11_$__cuda_sm70_shflsync_bfly_p) ;  /* 0x0000007000007944 */ /* 0x000fea0003c00000 */
[----:B01----:R-:W-:Y:S01]  /*f2b0*/  FADD.FTZ R120, R120, R49 ;  /* 0x0000003178787221 */ /* 0x003fe20000010000 */
[----:B------:R-:W-:Y:S01]  /*f2c0*/  MOV R52, 0x1f ;  /* 0x0000001f00347802 */ /* 0x000fe20000000f00 */
[----:B------:R-:W-:Y:S01]  /*f2d0*/  IMAD.MOV.U32 R53, RZ, RZ, 0x10 ;  /* 0x00000010ff357424 */ /* 0x000fe200078e00ff */
[----:B------:R-:W-:Y:S01]  /*f2e0*/  MOV R50, 0xf310 ;  /* 0x0000f31000327802 */ /* 0x000fe20000000f00 */
[----:B------:R-:W-:Y:S02]  /*f2f0*/  IMAD.MOV.U32 R49, RZ, RZ, -0x1 ;  /* 0xffffffffff317424 */ /* 0x000fe400078e00ff */
[----:B------:R-:W-:Y:S05]  /*f300*/  CALL.REL.NOINC `($__internal_11_$__cuda_sm70_shflsync_bfly_p) ;  /* 0x0000001000007944 */ /* 0x000fea0003c00000 */
[----:B01----:R-:W-:Y:S05]  /*f310*/  BRA `(.L_x_1910) ;  /* 0xffffe96000007947 */ /* 0x003fea000383ffff */
        .weak           $__internal_11_$__cuda_sm70_shflsync_bfly_p
        .type           $__internal_11_$__cuda_sm70_shflsync_bfly_p,@function
        .size           $__internal_11_$__cuda_sm70_shflsync_bfly_p,(.L_x_29075 - $__internal_11_$__cuda_sm70_shflsync_bfly_p)
$__internal_11_$__cuda_sm70_shflsync_bfly_p:
[----:B------:R-:W-:Y:S01]  /*f320*/  IMAD.MOV.U32 R51, RZ, RZ, 0x0 ;  /* 0x00000000ff337424 */ /* 0x000fe200078e00ff */
[----:B------:R-:W-:Y:S04]  /*f330*/  WARPSYNC R49 ;  /* 0x0000003100007348 */ /* 0x000fe80003800000 */
[----:B------:R0:W1:Y:S01]  /*f340*/  SHFL.BFLY PT, R49, R120, R53, R52 ;  /* 0x0c00003578317389 */ /* 0x00006200000e0034 */
[----:B------:R-:W-:Y:S05]  /*f350*/  RET.REL.NODEC R50 `(_ZN10layer_norm13ln_fwd_kernelINS_13Kernel_traitsI13__nv_bfloat16S2_S2_S2_fjLj4096ELj1ELj1ELj4ELj16ENS_18Kernel_traits_baseILj4096ES2_S2_S2_S2_fjLj128EEEEELb1ELb0ELb1ELb1EEEvNS_9FwdParamsE) ;  /* 0xffff0ca032007950 */ /* 0x000fea0003c3ffff */
.L_x_1911:
        /* <DEDUP_REMOVED lines=10> */
.L_x_29075:


//--------------------- .text._ZN10layer_norm13ln_fwd_kernelINS_13Kernel_traitsI13__nv_bfloat16S2_S2_S2_fjLj4096ELj1ELj1ELj4ELj16ENS_18Kernel_traits_baseILj4096ES2_S2_S2_S2_fjLj128EEEEELb1ELb1ELb0ELb0EEEvNS_9FwdParamsE --------------------------
	.section	.text._ZN10layer_norm13ln_fwd_kernelINS_13Kernel_traitsI13__nv_bfloat16S2_S2_S2_fjLj4096ELj1ELj1ELj4ELj16ENS_18Kernel_traits_baseILj4096ES2_S2_S2_S2_fjLj128EEEEELb1ELb1ELb0ELb0EEEvNS_9FwdParamsE,"ax",@progbits
	.sectioninfo	@"SHI_REGISTERS=168"
	.align	128
        .global         _ZN10layer_norm13ln_fwd_kernelINS_13Kernel_traitsI13__nv_bfloat16S2_S2_S2_fjLj4096ELj1ELj1ELj4ELj16ENS_18Kernel_traits_baseILj4096ES2_S2_S2_S2_fjLj128EEEEELb1ELb1ELb0ELb0EEEvNS_9FwdParamsE
        .type           _ZN10layer_norm13ln_fwd_kernelINS_13Kernel_traitsI13__nv_bfloat16S2_S2_S2_fjLj4096ELj1ELj1ELj4ELj16ENS_18Kernel_traits_baseILj4096ES2_S2_S2_S2_fjLj128EEEEELb1ELb1ELb0ELb0EEEvNS_9FwdParamsE,@function
        .size           _ZN10layer_norm13ln_fwd_kernelINS_13Kernel_traitsI13__nv_bfloat16S2_S2_S2_fjLj4096ELj1ELj1ELj4ELj16ENS_18Kernel_traits_baseILj4096ES2_S2_S2_S2_fjLj128EEEEELb1ELb1ELb0ELb0EEEvNS_9FwdParamsE,(.L_x_29076 - _ZN10layer_norm13ln_fwd_kernelINS_13Kernel_traitsI13__nv_bfloat16S2_S2_S2_fjLj4096ELj1ELj1ELj4ELj16ENS_18Kernel_traits_baseILj4096ES2_S2_S2_S2_fjLj128EEEEELb1ELb1ELb0ELb0EEEvNS_9FwdParamsE)
        .other          _ZN10layer_norm13ln_fwd_kernelINS_13Kernel_traitsI13__nv_bfloat16S2_S2_S2_fjLj4096ELj1ELj1ELj4ELj16ENS_18Kernel_traits_baseILj4096ES2_S2_S2_S2_fjLj128EEEEELb1ELb1ELb0ELb0EEEvNS_9FwdParamsE,@"STO_CUDA_ENTRY STV_DEFAULT"
_ZN10layer_norm13ln_fwd_kernelINS_13Kernel_traitsI13__nv_bfloat16S2_S2_S2_fjLj4096ELj1ELj1ELj4ELj16ENS_18Kernel_traits_baseILj4096ES2_S2_S2_S2_fjLj128EEEEELb1ELb1ELb0ELb0EEEvNS_9FwdParamsE:
.text._ZN10layer_norm13ln_fwd_kernelINS_13Kernel_traitsI13__nv_bfloat16S2_S2_S2_fjLj4096ELj1ELj1ELj4ELj16ENS_18Kernel_traits_baseILj4096ES2_S2_S2_S2_fjLj128EEEEELb1ELb1ELb0ELb0EEEvNS_9FwdParamsE:
        /* <DEDUP_REMOVED lines=13> */
[----:B------:R-:W-:Y:S01]  /*00d0*/  MOV R93, c[0x0][0x168] ;  /* 0x00005a00005d7a02 */ /* 0x000fe20000000f00 */
[----:B------:R-:W-:Y:S02]  /*00e0*/  BSSY B0, `(.L_x_1912) ;  /* 0x000005b000007945 */ /* 0x000fe40003800000 */
[----:B------:R-:W0:Y:S01]  /*00f0*/  S2R R23, SR_TID.X ;  /* 0x0000000000177919 */ /* 0x000e220000002100 */
[----:B------:R-:W-:-:S03]  /*0100*/  SHF.R.S32.HI R93, RZ, 0x1f, R93 ;  /* 0x0000001fff5d7819 */ /* 0x000fc6000001145d */
[----:B------:R-:W1:Y:S01]  /*0110*/  S2R R18, SR_CTAID.X ;  /* 0x0000000000127919 */ /* 0x000e620000002500 */
[----:B------:R-:W-:Y:S02]  /*0120*/  LEA.HI R93, R93, c[0x0][0x168], RZ, 0x3 ;  /* 0x00005a005d5d7a11 */ /* 0x000fe400078f18ff */
        /* <DEDUP_REMOVED lines=18> */
[----:B------:R-:W-:Y:S01]  /*0250*/  LOP3.LUT R0, R36, 0x7f, RZ, 0x3c, !PT ;  /* 0x0000007f24007812 */ /* 0x000fe200078e3cff */
[----:B------:R-:W-:-:S02]  /*0260*/  UIADD3 UR12, UR5, 0x76cf5d0a, URZ ;  /* 0x76cf5d0a050c7890 */ /* 0x000fc4000fffe03f */
[----:B------:R-:W-:Y:S01]  /*0270*/  IMAD.WIDE.U32 R8, R8, -0x326172a9, RZ ;  /* 0xcd9e8d5708087825 */ /* 0x000fe200078e00ff */
[----:B------:R-:W-:Y:S01]  /*0280*/  UIADD3 UR14, UR5, 0x32370b8f, URZ ;  /* 0x32370b8f050e7890 */ /* 0x000fe2000fffe03f */
[----:B------:R-:W-:Y:S01]  /*0290*/  LOP3.LUT R7, R3, UR10, R4, 0x96, !PT ;  /* 0x0000000a03077c12 */ /* 0x000fe2000f8e9604 */
[----:B------:R-:W-:Y:S01]  /*02a0*/  UIADD3 UR15, UR4, 0x78dde6e4, URZ ;  /* 0x78dde6e4040f7890 */ /* 0x000fe2000fffe03f */
[----:B------:R-:W-:Y:S01]  /*02b0*/  LEA.HI.SX32 R19, R93, R0, 0x1d ;  /* 0x000000005d137211 */ /* 0x000fe200078feaff */
[----:B------:R-:W-:Y:S01]  /*02c0*/  UIADD3 UR16, UR5, -0x126145ec, URZ ;  /* 0xed9eba1405107890 */ /* 0x000fe2000fffe03f */
[----:B------:R-:W-:Y:S01]  /*02d0*/  LOP3.LUT R4, R9, UR9, R6, 0x96, !PT ;  /* 0x0000000909047c12 */ /* 0x000fe2000f8e9606 */
[----:B------:R-:W-:Y:S01]  /*02e0*/  IMAD.WIDE.U32 R6, R7, -0x326172a9, RZ ;  /* 0xcd9e8d5707067825 */ /* 0x000fe200078e00ff */
[----:B------:R-:W-:Y:S01]  /*02f0*/  UIADD3 UR18, UR5, -0x56f99767, URZ ;  /* 0xa906689905127890 */ /* 0x000fe2000fffe03f */
[----:B------:R-:W-:Y:S01]  /*0300*/  LOP3.LUT P5, RZ, R19, 0xffffff80, RZ, 0xc0, !PT ;  /* 0xffffff8013ff7812 */ /* 0x000fe200078ac0ff */
[----:B------:R-:W-:Y:S01]  /*0310*/  UIADD3 UR17, UR4, 0x1715609d, URZ ;  /* 0x1715609d04117890 */ /* 0x000fe2000fffe03f */
[----:B------:R-:W-:Y:S01]  /*0320*/  IMAD.WIDE.U32 R4, R4, -0x2daee0ad, RZ ;  /* 0xd2511f5304047825 */ /* 0x000fe200078e00ff */
[----:B------:R-:W-:Y:S01]  /*0330*/  LOP3.LUT R3, R7, UR11, R8, 0x96, !PT ;  /* 0x0000000b07037c12 */ /* 0x000fe2000f8e9608 */
[----:B------:R-:W-:Y:S01]  /*0340*/  UIADD3 UR19, UR4, -0x4ab325aa, URZ ;  /* 0xb54cda5604137890 */ /* 0x000fe2000fffe03f */
[----:B------:R-:W-:Y:S01]  /*0350*/  ISETP.GE.U32.AND P4, PT, R19, 0x100, PT ;  /* 0x000001001300780c */ /* 0x000fe20003f86070 */
[----:B------:R-:W-:Y:S01]  /*0360*/  UIADD3 UR20, UR5, 0x646e171e, URZ ;  /* 0x646e171e05147890 */ /* 0x000fe2000fffe03f */
[----:B------:R-:W-:Y:S01]  /*0370*/  LOP3.LUT R8, R5, UR12, R2, 0x96, !PT ;  /* 0x0000000c05087c12 */ /* 0x000fe2000f8e9602 */
[----:B------:R-:W-:Y:S01]  /*0380*/  IMAD.WIDE.U32 R2, R3, -0x2daee0ad, RZ ;  /* 0xd2511f5303027825 */ /* 0x000fe200078e00ff */
[----:B------:R-:W-:Y:S01]  /*0390*/  UIADD3 UR22, UR5, 0x1fd5c5a3, URZ ;  /* 0x1fd5c5a305167890 */ /* 0x000fe2000fffe03f */
[----:B------:R-:W-:Y:S01]  /*03a0*/  ISETP.GE.U32.AND P3, PT, R19, 0x180, PT ;  /* 0x000001801300780c */ /* 0x000fe20003f66070 */
[----:B------:R-:W-:Y:S01]  /*03b0*/  UIADD3 UR21, UR4, 0x5384540f, URZ ;  /* 0x5384540f04157890 */ /* 0x000fe2000fffe03f */
[----:B------:R-:W-:Y:S01]  /*03c0*/  IMAD.WIDE.U32 R8, R8, -0x326172a9, RZ ;  /* 0xcd9e8d5708087825 */ /* 0x000fe200078e00ff */
[----:B------:R-:W-:Y:S01]  /*03d0*/  LOP3.LUT R7, R3, UR14, R4, 0x96, !PT ;  /* 0x0000000e03077c12 */ /* 0x000fe2000f8e9604 */
[----:B------:R-:W-:Y:S01]  /*03e0*/  UIADD3 UR23, UR4, -0xe443238, URZ ;  /* 0xf1bbcdc804177890 */ /* 0x000fe2000fffe03f */
[----:B------:R-:W-:Y:S01]  /*03f0*/  ISETP.GE.U32.AND P2, PT, R19, 0x200, PT ;  /* 0x000002001300780c */ /* 0x000fe20003f46070 */
[----:B------:R-:W-:Y:S01]  /*0400*/  UIADD3 UR24, UR5, -0x24c28bd8, URZ ;  /* 0xdb3d742805187890 */ /* 0x000fe2000fffe03f */
[----:B------:R-:W-:Y:S01]  /*0410*/  LOP3.LUT R4, R9, UR13, R6, 0x96, !PT ;  /* 0x0000000d09047c12 */ /* 0x000fe2000f8e9606 */
[----:B------:R-:W-:Y:S01]  /*0420*/  IMAD.WIDE.U32 R6, R7, -0x326172a9, RZ ;  /* 0xcd9e8d5707067825 */ /* 0x000fe200078e00ff */
[----:B------:R-:W-:Y:S01]  /*0430*/  UIADD3 UR25, UR4, -0x700cb87f, URZ ;  /* 0x8ff3478104197890 */ /* 0x000fe2000fffe03f */
[----:B------:R-:W-:Y:S01]  /*0440*/  P2R R24, PR, RZ, 0x20 ;  /* 0x00000020ff187803 */ /* 0x000fe20000000000 */
[----:B------:R-:W-:Y:S01]  /*0450*/  UIADD3 UR26, UR5, -0x695add53, URZ ;  /* 0x96a522ad051a7890 */ /* 0x000fe2000fffe03f */
[----:B------:R-:W-:Y:S01]  /*0460*/  IMAD.WIDE.U32 R4, R4, -0x2daee0ad, RZ ;  /* 0xd2511f5304047825 */ /* 0x000fe200078e00ff */
[----:B------:R-:W-:-:S02]  /*0470*/  LOP3.LUT R3, R7, UR15, R8, 0x96, !PT ;  /* 0x0000000f07037c12 */ /* 0x000fc4000f8e9608 */
[----:B------:R-:W-:Y:S02]  /*0480*/  P2R R25, PR, RZ, 0x10 ;  /* 0x00000010ff197803 */ /* 0x000fe40000000000 */
[----:B------:R-:W-:Y:S01]  /*0490*/  LOP3.LUT R8, R5, UR16, R2, 0x96, !PT ;  /* 0x0000001005087c12 */ /* 0x000fe2000f8e9602 */
[----:B------:R-:W-:Y:S01]  /*04a0*/  IMAD.WIDE.U32 R2, R3, -0x2daee0ad, RZ ;  /* 0xd2511f5303027825 */ /* 0x000fe200078e00ff */
[----:B------:R-:W-:Y:S02]  /*04b0*/  P2R R26, PR, RZ, 0x8 ;  /* 0x00000008ff1a7803 */ /* 0x000fe40000000000 */
[----:B------:R-:W-:Y:S01]  /*04c0*/  P2R R27, PR, RZ, 0x4 ;  /* 0x00000004ff1b7803 */ /* 0x000fe20000000000 */
        /* <DEDUP_REMOVED lines=20> */
[C---:B------:R-:W-:Y:S02]  /*0610*/  @P0 LEA.HI.X R9, R36.reuse, c[0x0][0x21c], RZ, 0x4, P1 ;  /* 0x0000870024090a11 */ /* 0x040fe400008f24ff */
[----:B------:R-:W-:-:S03]  /*0620*/  LEA R4, P1, R36, c[0x0][0x1c8], 0x4 ;  /* 0x0000720024047a11 */ /* 0x000fc600078220ff */
[----:B------:R0:W5:Y:S01]  /*0630*/  @P0 LDG.E.128 R68, [R8.64] ;  /* 0x0000000608440981 */ /* 0x000162000c1e1d00 */
[----:B------:R-:W-:-:S06]  /*0640*/  LEA.HI.X R5, R36, c[0x0][0x1cc], RZ, 0x4, P1 ;  /* 0x0000730024057a11 */ /* 0x000fcc00008f24ff */
[----:B------:R-:W5:Y:S01]  /*0650*/  LDG.E.128 R4, [R4.64] ;  /* 0x0000000604047981 */ /* 0x000f62000c1e1d00 */
[----:B------:R-:W-:Y:S01]  /*0660*/  LOP3.LUT R36, R36, 0x80, RZ, 0xfc, !PT ;  /* 0x0000008024247812 */ /* 0x000fe200078efcff */
[----:B------:R-:W-:Y:S01]  /*0670*/  @!P0 CS2R R68, SRZ ;  /* 0x0000000000448805 */ /* 0x000fe2000001ff00 */
[----:B------:R-:W-:Y:S02]  /*0680*/  @!P0 CS2R R70, SRZ ;  /* 0x0000000000468805 */ /* 0x000fe4000001ff00 */
.L_x_1913:
[----:B0-----:R-:W-:Y:S05]  /*0690*/  BSYNC B0 ;  /* 0x0000000000007941 */ /* 0x001fea0003800000 */
.L_x_1912:
        /* <DEDUP_REMOVED lines=16> */
.L_x_1915:
[----:B0-----:R-:W-:Y:S05]  /*07a0*/  BSYNC B0 ;  /* 0x0000000000007941 */ /* 0x001fea0003800000 */
.L_x_1914:
        /* <DEDUP_REMOVED lines=16> */
.L_x_1917:
[----:B0-----:R-:W-:Y:S05]  /*08b0*/  BSYNC B0 ;  /* 0x0000000000007941 */ /* 0x001fea0003800000 */
.L_x_1916:
        /* <DEDUP_REMOVED lines=15> */
.L_x_1919:
[----:B0-----:R-:W-:Y:S05]  /*09b0*/  BSYNC B0 ;  /* 0x0000000000007941 */ /* 0x001fea0003800000 */
.L_x_1918:
        /* <DEDUP_REMOVED lines=9> */
[----:B------:R-:W-:Y:S01]  /*0a50*/  IMAD.HI.U32 R111, R116, -0x2daee0ad, RZ ;  /* 0xd2511f53746f7827 */ /* 0x000fe200078e00ff */
[----:B------:R-:W-:Y:S01]  /*0a60*/  SHF.R.U32.HI R98, RZ, 0x2, R97 ;  /* 0x00000002ff627819 */ /* 0x000fe20000011661 */
[----:B------:R-:W-:Y:S01]  /*0a70*/  ULDC.U8 UR8, c[0x0][0x1f0] ;  /* 0x00007c0000087ab9 */ /* 0x000fe20000000000 */
[----:B------:R-:W-:Y:S01]  /*0a80*/  LOP3.LUT R103, R102, 0x3e0, RZ, 0xc0, !PT ;  /* 0x000003e066677812 */ /* 0x000fe200078ec0ff */
[----:B------:R-:W-:Y:S01]  /*0a90*/  IMAD.IADD R99, R100, 0x1, -R99 ;  /* 0x0000000164637824 */ /* 0x000fe200078e0a63 */
[----:B------:R-:W-:Y:S01]  /*0aa0*/  LOP3.LUT R114, R98, 0x3fffffe0, RZ, 0xc0, !PT ;  /* 0x3fffffe062727812 */ /* 0x000fe200078ec0ff */
[----:B------:R-:W-:Y:S01]  /*0ab0*/  IMAD R109, R105, -0x326172a9, RZ ;  /* 0xcd9e8d57696d7824 */ /* 0x000fe200078e02ff */
[--C-:B-----5:R-:W-:Y:S01]  /*0ac0*/  PRMT R76, RZ, 0x5410, R65.reuse ;  /* 0x00005410ff4c7816 */ /* 0x120fe20000000041 */
[----:B------:R-:W-:Y:S01]  /*0ad0*/  IMAD.MOV.U32 R113, RZ, RZ, 0x1 ;  /* 0x00000001ff717424 */ /* 0x000fe200078e00ff */
[----:B------:R-:W-:Y:S01]  /*0ae0*/  IMNMX R99, RZ, R99, !PT ;  /* 0x00000063ff637217 */ /* 0x000fe20007800200 */
[----:B------:R-:W-:Y:S01]  /*0af0*/  IMAD R116, R116, -0x2daee0ad, RZ ;  /* 0xd2511f5374747824 */ /* 0x000fe200078e02ff */
[----:B------:R-:W-:-:S02]  /*0b00*/  PRMT R77, RZ, 0x7610, R65 ;  /* 0x00007610ff4d7816 */ /* 0x000fc40000000041 */
[----:B------:R-:W-:Y:S02]  /*0b10*/  IMNMX R99, R99, 0x20, PT ;  /* 0x0000002063637817 */ /* 0x000fe40003800200 */
[--C-:B------:R-:W-:Y:S02]  /*0b20*/  PRMT R65, RZ, 0x5410, R66.reuse ;  /* 0x00005410ff417816 */ /* 0x100fe40000000042 */
[----:B------:R-:W-:Y:S01]  /*0b30*/  PRMT R78, RZ, 0x7610, R66 ;  /* 0x00007610ff4e7816 */ /* 0x000fe20000000042 */
[----:B------:R-:W-:Y:S01]  /*0b40*/  IMAD.IADD R101, R99, 0x1, R114 ;  /* 0x0000000163657824 */ /* 0x000fe200078e0272 */
[--C-:B------:R-:W-:Y:S02]  /*0b50*/  PRMT R66, RZ, 0x5410, R67.reuse ;  /* 0x00005410ff427816 */ /* 0x100fe40000000043 */
[----:B------:R-:W-:Y:S01]  /*0b60*/  PRMT R79, RZ, 0x7610, R67 ;  /* 0x00007610ff4f7816 */ /* 0x000fe20000000043 */
[----:B------:R-:W-:Y:S01]  /*0b70*/  IMAD.SHL.U32 R102, R101, 0x8, RZ ;  /* 0x0000000865667824 */ /* 0x000fe200078e00ff */
[----:B------:R-:W-:-:S02]  /*0b80*/  PRMT R67, RZ, 0x5410, R68 ;  /* 0x00005410ff437816 */ /* 0x000fc40000000044 */
[----:B------:R-:W-:Y:S01]  /*0b90*/  PRMT R80, RZ, 0x7610, R68 ;  /* 0x00007610ff507816 */ /* 0x000fe20000000044 */
[----:B------:R-:W0:Y:S01]  /*0ba0*/  I2F.U32 R107, R102 ;  /* 0x00000066006b7306 */ /* 0x000e220000201000 */
[--C-:B------:R-:W-:Y:S02]  /*0bb0*/  PRMT R68, RZ, 0x5410, R69.reuse ;  /* 0x00005410ff447816 */ /* 0x100fe40000000045 */
[----:B------:R-:W-:Y:S02]  /*0bc0*/  PRMT R81, RZ, 0x7610, R69 ;  /* 0x00007610ff517816 */ /* 0x000fe40000000045 */
[--C-:B------:R-:W-:Y:S02]  /*0bd0*/  PRMT R69, RZ, 0x5410, R70.reuse ;  /* 0x00005410ff457816 */ /* 0x100fe40000000046 */
[----:B------:R-:W-:Y:S02]  /*0be0*/  PRMT R82, RZ, 0x7610, R70 ;  /* 0x00007610ff527816 */ /* 0x000fe40000000046 */
[----:B------:R-:W-:-:S02]  /*0bf0*/  PRMT R70, RZ, 0x5410, R71 ;  /* 0x00005410ff467816 */ /* 0x000fc40000000047 */
[----:B------:R-:W-:Y:S02]  /*0c00*/  PRMT R83, RZ, 0x7610, R71 ;  /* 0x00007610ff537816 */ /* 0x000fe40000000047 */
[--C-:B------:R-:W-:Y:S02]  /*0c10*/  PRMT R71, RZ, 0x5410, R56.reuse ;  /* 0x00005410ff477816 */ /* 0x100fe40000000038 */
[----:B------:R-:W-:Y:S01]  /*0c20*/  PRMT R84, RZ, 0x7610, R56 ;  /* 0x00007610ff547816 */ /* 0x000fe20000000038 */
[----:B0-----:R-:W0:Y:S01]  /*0c30*/  MUFU.RCP R107, R107 ;  /* 0x0000006b006b7308 */ /* 0x001e220000001000 */
        /* <DEDUP_REMOVED lines=19> */
[----:B------:R-:W-:Y:S02]  /*0d70*/  IMNMX R108, RZ, R108, !PT ;  /* 0x0000006cff6c7217 */ /* 0x000fe40007800200 */
        /* <DEDUP_REMOVED lines=10> */
[----:B------:R-:W-:Y:S02]  /*0e20*/  IMNMX R37, R108, 0x20, PT ;  /* 0x000000206c257817 */ /* 0x000fe40003800200 */
[--C-:B------:R-:W-:Y:S02]  /*0e30*/  PRMT R53, RZ, 0x5410, R54.reuse ;  /* 0x00005410ff357816 */ /* 0x100fe40000000036 */
[----:B------:R-:W-:Y:S01]  /*0e40*/  PRMT R98, RZ, 0x7610, R54 ;  /* 0x00007610ff627816 */ /* 0x000fe20000000036 */
[----:B------:R-:W-:Y:S01]  /*0e50*/  IMAD.IADD R37, R114, 0x1, R37 ;  /* 0x0000000172257824 */ /* 0x000fe200078e0225 */
[----:B------:R-:W-:-:S02]  /*0e60*/  PRMT R54, RZ, 0x5410, R55 ;  /* 0x00005410ff367816 */ /* 0x000fc40000000037 */
[----:B------:R-:W-:Y:S01]  /*0e70*/  PRMT R99, RZ, 0x7610, R55 ;  /* 0x00007610ff637816 */ /* 0x000fe20000000037 */
[----:B------:R-:W-:Y:S01]  /*0e80*/  IMAD.SHL.U32 R118, R37, 0x8, RZ ;  /* 0x0000000825767824 */ /* 0x000fe200078e00ff */
[--C-:B------:R-:W-:Y:S02]  /*0e90*/  PRMT R55, RZ, 0x5410, R36.reuse ;  /* 0x00005410ff377816 */ /* 0x100fe40000000024 */
[----:B------:R-:W-:Y:S01]  /*0ea0*/  PRMT R101, RZ, 0x7610, R36 ;  /* 0x00007610ff657816 */ /* 0x000fe20000000024 */
[C---:B------:R-:W-:Y:S01]  /*0eb0*/  IMAD.HI.U32 R36, R117.reuse, -0x326172a9, RZ ;  /* 0xcd9e8d5775247827 */ /* 0x040fe200078e00ff */
[--C-:B------:R-:W-:Y:S02]  /*0ec0*/  PRMT R13, RZ, 0x5410, R6.reuse ;  /* 0x00005410ff0d7816 */ /* 0x100fe40000000006 */
[----:B------:R-:W-:Y:S01]  /*0ed0*/  PRMT R12, RZ, 0x7610, R6 ;  /* 0x00007610ff0c7816 */ /* 0x000fe20000000006 */
[----:B------:R-:W-:Y:S01]  /*0ee0*/  IMAD R117, R117, -0x326172a9, RZ ;  /* 0xcd9e8d5775757824 */ /* 0x000fe200078e02ff */
        /* <DEDUP_REMOVED lines=21> */
[----:B------:R-:W-:Y:S02]  /*1040*/  PRMT R30, RZ, 0x5410, R46 ;  /* 0x00005410ff1e7816 */ /* 0x000fe4000000002e */
[----:B------:R-:W-:Y:S02]  /*1050*/  PRMT R31, RZ, 0x5410, R47 ;  /* 0x00005410ff1f7816 */ /* 0x000fe4000000002f */
[----:B------:R-:W-:Y:S02]  /*1060*/  PRMT R32, RZ, 0x5410, R33 ;  /* 0x00005410ff207816 */ /* 0x000fe40000000021 */
[----:B------:R-:W-:-:S02]  /*1070*/  PRMT R34, RZ, 0x5410, R35 ;  /* 0x00005410ff227816 */ /* 0x000fc40000000023 */
[----:B------:R-:W-:Y:S02]  /*1080*/  PRMT R75, RZ, 0x5410, R64 ;  /* 0x00005410ff4b7816 */ /* 0x000fe40000000040 */
[----:B------:R-:W-:Y:S02]  /*1090*/  LOP3.LUT R108, R111, UR26, R106, 0x96, !PT ;  /* 0x0000001a6f6c7c12 */ /* 0x000fe4000f8e966a */
[----:B------:R-:W-:Y:S01]  /*10a0*/  LOP3.LUT R115, R112, 0x3, RZ, 0xc0, !PT ;  /* 0x0000000370737812 */ /* 0x000fe200078ec0ff */
[----:B------:R-:W-:Y:S01]  /*10b0*/  IMAD.MOV.U32 R112, RZ, RZ, RZ ;  /* 0x000000ffff707224 */ /* 0x000fe200078e00ff */
        /* <DEDUP_REMOVED lines=11> */
[--C-:B------:R-:W-:Y:S02]  /*1170*/  PRMT R106, RZ, 0x5410, R40.reuse ;  /* 0x00005410ff6a7816 */ /* 0x100fe40000000028 */
[----:B------:R-:W-:Y:S02]  /*1180*/  PRMT R111, RZ, 0x7610, R40 ;  /* 0x00007610ff6f7816 */ /* 0x000fe40000000028 */
[--C-:B------:R-:W-:Y:S02]  /*1190*/  PRMT R114, RZ, 0x5410, R41.reuse ;  /* 0x00005410ff727816 */ /* 0x100fe40000000029 */
[----:B------:R-:W-:-:S02]  /*11a0*/  PRMT R120, RZ, 0x7610, R41 ;  /* 0x00007610ff787816 */ /* 0x000fc40000000029 */
[--C-:B------:R-:W-:Y:S02]  /*11b0*/  PRMT R119, RZ, 0x5410, R42.reuse ;  /* 0x00005410ff777816 */ /* 0x100fe4000000002a */
[----:B------:R-:W-:Y:S02]  /*11c0*/  PRMT R122, RZ, 0x7610, R42 ;  /* 0x00007610ff7a7816 */ /* 0x000fe4000000002a */
[--C-:B------:R-:W-:Y:S02]  /*11d0*/  PRMT R121, RZ, 0x5410, R43.reuse ;  /* 0x00005410ff797816 */ /* 0x100fe4000000002b */
[----:B0-----:R-:W-:Y:S02]  /*11e0*/  PRMT R123, RZ, 0x7610, R43 ;  /* 0x00007610ff7b7816 */ /* 0x001fe4000000002b */
.L_x_2163:
        /* <DEDUP_REMOVED lines=8> */
[----:B------:R-:W-:Y:S01]  /*1270*/  BSSY B0, `(.L_x_1920) ;  /* 0x00002e2000007945 */ /* 0x000fe20003800000 */
[----:B------:R-:W-:Y:S02]  /*1280*/  IMAD.MOV.U32 R157, RZ, RZ, 0x3f800000 ;  /* 0x3f800000ff9d7424 */ /* 0x000fe400078e00ff */
        /* <DEDUP_REMOVED lines=18> */
[----:B0-----:R-:W-:Y:S02]  /*13b0*/  ISETP.NE.AND P1, PT, R115, 0x2, PT ;  /* 0x000000027300780c */ /* 0x001fe40003f25270 */
[----:B------:R-:W-:-:S11]  /*13c0*/  MOV R124, R108 ;  /* 0x0000006c007c7202 */ /* 0x000fd60000000f00 */
[----:B------:R-:W-:Y:S05]  /*13d0*/  @!P1 BRA `(.L_x_1924) ;  /* 0x0000006000009947 */ /* 0x000fea0003800000 */
[----:B------:R-:W-:Y:S01]  /*13e0*/  ISETP.NE.AND P1, PT, R115, 0x3, PT ;  /* 0x000000037300780c */ /* 0x000fe20003f25270 */
[----:B------:R-:W-:-:S12]  /*13f0*/  IMAD.MOV.U32 R124, RZ, RZ, R109 ;  /* 0x000000ffff7c7224 */ /* 0x000fd800078e006d */
[----:B------:R-:W-:Y:S05]  /*1400*/  @P1 BRA `(.L_x_1924) ;  /* 0x0000003000001947 */ /* 0x000fea0003800000 */
[----:B------:R-:W-:Y:S01]  /*1410*/  IMAD.MOV.U32 R124, RZ, RZ, R116 ;  /* 0x000000ffff7c7224 */ /* 0x000fe200078e0074 */
[----:B------:R-:W-:Y:S05]  /*1420*/  BRA `(.L_x_1924) ;  /* 0x0000001000007947 */ /* 0x000fea0003800000 */
.L_x_1923:
[----:B0-----:R-:W-:Y:S02]  /*1430*/  IMAD.MOV.U32 R124, RZ, RZ, R117 ;  /* 0x000000ffff7c7224 */ /* 0x001fe400078e0075 */
.L_x_1924:
[----:B------:R-:W-:Y:S05]  /*1440*/  BSYNC B1 ;  /* 0x0000000000017941 */ /* 0x000fea0003800000 */
.L_x_1922:
        /* <DEDUP_REMOVED lines=16> */
.L_x_1928:
[----:B------:R-:W-:Y:S05]  /*1550*/  BSYNC B2 ;  /* 0x0000000000027941 */ /* 0x000fea0003800000 */
.L_x_1927:
        /* <DEDUP_REMOVED lines=9> */
[----:B------:R-:W-:Y:S01]  /*15f0*/  LOP3.LUT R108, R159, UR10, R115, 0x96, !PT ;  /* 0x0000000a9f6c7c12 */ /* 0x000fe2000f8e9673 */
[----:B------:R-:W-:-:S03]  /*1600*/  HFMA2.MMA R129, -RZ, RZ, 0, 0 ;  /* 0x00000000ff817435 */ /* 0x000fc600000001ff */
        /* <DEDUP_REMOVED lines=33> */
.L_x_1926:
[----:B------:R-:W-:Y:S05]  /*1820*/  BSYNC B1 ;  /* 0x0000000000017941 */ /* 0x000fea0003800000 */
.L_x_1925:
[----:B------:R-:W0:Y:S01]  /*1830*/  I2F.U32 R124, R124 ;  /* 0x0000007c007c7306 */ /* 0x000e220000201000 */
[----:B-----5:R-:W-:Y:S01]  /*1840*/  PRMT R130, RZ, 0x5410, R40 ;  /* 0x00005410ff827816 */ /* 0x020fe20000000028 */
[----:B------:R-:W-:Y:S01]  /*1850*/  IMAD.MOV.U32 R153, RZ, RZ, 0x2f800000 ;  /* 0x2f800000ff997424 */ /* 0x000fe200078e00ff */
[----:B------:R-:W-:Y:S01]  /*1860*/  BSSY B1, `(.L_x_1929) ;  /* 0x0000016000017945 */ /* 0x000fe20003800000 */
[----:B------:R-:W-:Y:S02]  /*1870*/  IADD3 R138, R129, 0x1, RZ ;  /* 0x00000001818a7810 */ /* 0x000fe40007ffe0ff */
[----:B------:R-:W-:-:S04]  /*1880*/  FMUL.FTZ R130, R130, R157 ;  /* 0x0000009d82827220 */ /* 0x000fc80000410000 */
[----:B------:R-:W-:Y:S02]  /*1890*/  FMUL.FTZ R130, R130, c[0x0][0x1e8] ;  /* 0x00007a0082827a20 */ /* 0x000fe40000410000 */
[----:B0-----:R-:W-:-:S05]  /*18a0*/  FFMA.FTZ R115, R124, R153, 1.1641532182693481445e-10 ;  /* 0x2f0000007c737423 */ /* 0x001fca0000010099 */
[----:B------:R-:W-:Y:S02]  /*18b0*/  FSETP.GTU.FTZ.AND P1, PT, R115, c[0x0][0x1e4], PT ;  /* 0x0000790073007a0b */ /* 0x000fe40003f3c000 */
[----:B------:R-:W-:Y:S02]  /*18c0*/  @P0 PRMT R115, RZ, 0x5410, R36 ;  /* 0x00005410ff730816 */ /* 0x000fe40000000024 */
[----:B------:R-:W-:Y:S02]  /*18d0*/  P2R R158, PR, RZ, 0x2 ;  /* 0x00000002ff9e7803 */ /* 0x000fe40000000000 */
[----:B------:R-:W-:Y:S02]  /*18e0*/  FSEL R130, R130, RZ, !P1 ;  /* 0x000000ff82827208 */ /* 0x000fe40004800000 */
[----:B------:R-:W-:-:S03]  /*18f0*/  ISETP.NE.AND P1, PT, R129, 0x1, PT ;  /* 0x000000018100780c */ /* 0x000fc60003f25270 */
[----:B------:R-:W-:-:S04]  /*1900*/  FMUL.FTZ R124, R17, R130 ;  /* 0x00000082117c7220 */ /* 0x000fc80000410000 */
        /* <DEDUP_REMOVED lines=10> */
.L_x_1930:
[----:B------:R-:W-:Y:S02]  /*19b0*/  IMAD.MOV.U32 R115, RZ, RZ, R117 ;  /* 0x000000ffff737224 */ /* 0x000fe400078e0075 */
.L_x_1931:
[----:B------:R-:W-:Y:S05]  /*19c0*/  BSYNC B1 ;  /* 0x0000000000017941 */ /* 0x000fea0003800000 */
.L_x_1929:
        /* <DEDUP_REMOVED lines=16> */
.L_x_1935:
[----:B------:R-:W-:Y:S05]  /*1ad0*/  BSYNC B2 ;  /* 0x0000000000027941 */ /* 0x000fea0003800000 */
.L_x_1934:
        /* <DEDUP_REMOVED lines=44> */
.L_x_1933:
[----:B------:R-:W-:Y:S05]  /*1da0*/  BSYNC B1 ;  /* 0x0000000000017941 */ /* 0x000fea0003800000 */
.L_x_1932:
[----:B------:R-:W0:Y:S01]  /*1db0*/  I2F.U32 R130, R115 ;  /* 0x0000007300827306 */ /* 0x000e220000201000 */
[----:B------:R-:W-:Y:S01]  /*1dc0*/  PRMT R40, RZ, 0x7610, R40 ;  /* 0x00007610ff287816 */ /* 0x000fe20000000028 */
[----:B------:R-:W-:Y:S01]  /*1dd0*/  BSSY B1, `(.L_x_1936) ;  /* 0x0000016000017945 */ /* 0x000fe20003800000 */
[----:B------:R-:W-:-:S03]  /*1de0*/  IADD3 R137, R138, 0x1, RZ ;  /* 0x000000018a897810 */ /* 0x000fc60007ffe0ff */
[----:B------:R-:W-:-:S04]  /*1df0*/  FMUL.FTZ R40, R40, R157 ;  /* 0x0000009d28287220 */ /* 0x000fc80000410000 */
[----:B------:R-:W-:Y:S02]  /*1e00*/  FMUL.FTZ R40, R40, c[0x0][0x1e8] ;  /* 0x00007a0028287a20 */ /* 0x000fe40000410000 */
[----:B0-----:R-:W-:-:S05]  /*1e10*/  FFMA.FTZ R130, R130, R153, 1.1641532182693481445e-10 ;  /* 0x2f00000082827423 */ /* 0x001fca0000010099 */
[----:B------:R-:W-:-:S04]  /*1e20*/  FSETP.GTU.FTZ.AND P1, PT, R130, c[0x0][0x1e4], PT ;  /* 0x0000790082007a0b */ /* 0x000fc80003f3c000 */
[----:B------:R-:W-:Y:S02]  /*1e30*/  P2R R159, PR, RZ, 0x2 ;  /* 0x00000002ff9f7803 */ /* 0x000fe40000000000 */
[----:B------:R-:W-:Y:S02]  /*1e40*/  FSEL R129, R40, RZ, !P1 ;  /* 0x000000ff28817208 */ /* 0x000fe40004800000 */
[----:B------:R-:W-:Y:S02]  /*1e50*/  ISETP.NE.AND P1, PT, R138, 0x1, PT ;  /* 0x000000018a00780c */ /* 0x000fe40003f25270 */
[----:B------:R-:W-:Y:S01]  /*1e60*/  @P0 PRMT R40, RZ, 0x7610, R36 ;  /* 0x00007610ff280816 */ /* 0x000fe20000000024 */
        /* <DEDUP_REMOVED lines=11> */
.L_x_1937:
[----:B------:R-:W-:Y:S02]  /*1f20*/  IMAD.MOV.U32 R40, RZ, RZ, R117 ;  /* 0x000000ffff287224 */ /* 0x000fe400078e0075 */
.L_x_1938:
[----:B------:R-:W-:Y:S05]  /*1f30*/  BSYNC B1 ;  /* 0x0000000000017941 */ /* 0x000fea0003800000 */
.L_x_1936:
        /* <DEDUP_REMOVED lines=16> */
.L_x_1942:
[----:B------:R-:W-:Y:S05]  /*2040*/  BSYNC B2 ;  /* 0x0000000000027941 */ /* 0x000fea0003800000 */
.L_x_1941:
        /* <DEDUP_REMOVED lines=44> */
.L_x_1940:
[----:B------:R-:W-:Y:S05]  /*2310*/  BSYNC B1 ;  /* 0x0000000000017941 */ /* 0x000fea0003800000 */
.L_x_1939:
        /* <DEDUP_REMOVED lines=11> */
[----:B------:R-:W-:-:S04]  /*23d0*/  FMUL.FTZ R130, R15, R130 ;  /* 0x000000820f827220 */ /* 0x000fc80000410000 */
        /* <DEDUP_REMOVED lines=10> */
.L_x_1944:
[----:B------:R-:W-:Y:S02]  /*2480*/  IMAD.MOV.U32 R40, RZ, RZ, R117 ;  /* 0x000000ffff287224 */ /* 0x000fe400078e0075 */
.L_x_1945:
[----:B------:R-:W-:Y:S05]  /*2490*/  BSYNC B1 ;  /* 0x0000000000017941 */ /* 0x000fea0003800000 */
.L_x_1943:
        /* <DEDUP_REMOVED lines=16> */
.L_x_1949:
[----:B------:R-:W-:Y:S05]  /*25a0*/  BSYNC B2 ;  /* 0x0000000000027941 */ /* 0x000fea0003800000 */
.L_x_1948:
[----:B------:R-:W-:Y:S01]  /*25b0*/  LOP3.LUT R115, R115, UR5, R112, 0x96, !PT ;  /* 0x0000000573737c12 */ /* 0x000fe2000f8e9670 */
[----:B------:R-:W-:-:S04]  /*25c0*/  IMAD.HI.U32 R109, R22, -0x326172a9, RZ ;  /* 0xcd9e8d57166d7827 */ /* 0x000fc800078e00ff */
        /* <DEDUP_REMOVED lines=41> */
[----:B------:R-:W-:Y:S02]  /*2860*/  IMAD.MOV.U32 R116, RZ, RZ, R160 ;  /* 0x000000ffff747224 */ /* 0x000fe400078e00a0 */
.L_x_1947:
[----:B------:R-:W-:Y:S05]  /*2870*/  BSYNC B1 ;  /* 0x0000000000017941 */ /* 0x000fea0003800000 */
.L_x_1946:
[----:B------:R-:W0:Y:S01]  /*2880*/  I2F.U32 R40, R40 ;  /* 0x0000002800287306 */ /* 0x000e220000201000 */
[----:B------:R-:W-:Y:S01]  /*2890*/  PRMT R146, RZ, 0x7610, R41 ;  /* 0x00007610ff927816 */ /* 0x000fe20000000029 */
[----:B------:R-:W-:Y:S01]  /*28a0*/  BSSY B1, `(.L_x_1950) ;  /* 0x0000015000017945 */ /* 0x000fe20003800000 */
[----:B------:R-:W-:-:S03]  /*28b0*/  ISETP.NE.AND P3, PT, R138, 0x1, PT ;  /* 0x000000018a00780c */ /* 0x000fc60003f65270 */
[----:B------:R-:W-:-:S04]  /*28c0*/  FMUL.FTZ R146, R146, R157 ;  /* 0x0000009d92927220 */ /* 0x000fc80000410000 */
[----:B------:R-:W-:Y:S02]  /*28d0*/  FMUL.FTZ R146, R146, c[0x0][0x1e8] ;  /* 0x00007a0092927a20 */ /* 0x000fe40000410000 */
[----:B0-----:R-:W-:Y:S01]  /*28e0*/  FFMA.FTZ R41, R40, R153, 1.1641532182693481445e-10 ;  /* 0x2f00000028297423 */ /* 0x001fe20000010099 */
[----:B------:R-:W-:-:S04]  /*28f0*/  @P0 PRMT R40, RZ, 0x7610, R37 ;  /* 0x00007610ff280816 */ /* 0x000fc80000000025 */
[----:B------:R-:W-:Y:S02]  /*2900*/  FSETP.GTU.FTZ.AND P2, PT, R41, c[0x0][0x1e4], PT ;  /* 0x0000790029007a0b */ /* 0x000fe40003f5c000 */
[----:B------:R-:W-:Y:S02]  /*2910*/  IADD3 R41, R138, 0x1, RZ ;  /* 0x000000018a297810 */ /* 0x000fe40007ffe0ff */
        /* <DEDUP_REMOVED lines=12> */
.L_x_1951:
[----:B------:R-:W-:Y:S02]  /*29e0*/  IMAD.MOV.U32 R115, RZ, RZ, R117 ;  /* 0x000000ffff737224 */ /* 0x000fe400078e0075 */
.L_x_1952:
[----:B------:R-:W-:Y:S05]  /*29f0*/  BSYNC B1 ;  /* 0x0000000000017941 */ /* 0x000fea0003800000 */
.L_x_1950:
        /* <DEDUP_REMOVED lines=16> */
.L_x_1956:
[----:B------:R-:W-:Y:S05]  /*2b00*/  BSYNC B2 ;  /* 0x0000000000027941 */ /* 0x000fea0003800000 */
.L_x_1955:
        /* <DEDUP_REMOVED lines=43> */
[----:B------:R-:W-:Y:S02]  /*2dc0*/  IMAD.MOV.U32 R41, RZ, RZ, RZ ;  /* 0x000000ffff297224 */ /* 0x000fe400078e00ff */
.L_x_1954:
[----:B------:R-:W-:Y:S05]  /*2dd0*/  BSYNC B1 ;  /* 0x0000000000017941 */ /* 0x000fea0003800000 */
.L_x_1953:
        /* <DEDUP_REMOVED lines=22> */
.L_x_1958:
[----:B------:R-:W-:Y:S02]  /*2f40*/  MOV R115, R117 ;  /* 0x0000007500737202 */ /* 0x000fe40000000f00 */
.L_x_1959:
[----:B------:R-:W-:Y:S05]  /*2f50*/  BSYNC B1 ;  /* 0x0000000000017941 */ /* 0x000fea0003800000 */
.L_x_1957:
        /* <DEDUP_REMOVED lines=16> */
.L_x_1963:
[----:B------:R-:W-:Y:S05]  /*3060*/  BSYNC B2 ;  /* 0x0000000000027941 */ /* 0x000fea0003800000 */
.L_x_1962:
        /* <DEDUP_REMOVED lines=44> */
.L_x_1961:
[----:B------:R-:W-:Y:S05]  /*3330*/  BSYNC B1 ;  /* 0x0000000000017941 */ /* 0x000fea0003800000 */
.L_x_1960:
        /* <DEDUP_REMOVED lines=10> */
[----:B------:R-:W-:-:S03]  /*33e0*/  @P0 PRMT R42, RZ, 0x7610, R38 ;  /* 0x00007610ff2a0816 */ /* 0x000fc60000000026 */
        /* <DEDUP_REMOVED lines=11> */
.L_x_1965:
[----:B------:R-:W-:Y:S02]  /*34a0*/  IMAD.MOV.U32 R42, RZ, RZ, R117 ;  /* 0x000000ffff2a7224 */ /* 0x000fe400078e0075 */
.L_x_1966:
[----:B------:R-:W-:Y:S05]  /*34b0*/  BSYNC B1 ;  /* 0x0000000000017941 */ /* 0x000fea0003800000 */
.L_x_1964:
        /* <DEDUP_REMOVED lines=16> */
.L_x_1970:
[----:B------:R-:W-:Y:S05]  /*35c0*/  BSYNC B2 ;  /* 0x0000000000027941 */ /* 0x000fea0003800000 */
.L_x_1969:
        /* <DEDUP_REMOVED lines=44> */
.L_x_1968:
[----:B------:R-:W-:Y:S05]  /*3890*/  BSYNC B1 ;  /* 0x0000000000017941 */ /* 0x000fea0003800000 */
.L_x_1967:
[----:B------:R0:W1:Y:S01]  /*38a0*/  I2F.U32 R40, R42 ;  /* 0x0000002a00287306 */ /* 0x0000620000201000 */
[----:B------:R-:W-:Y:S01]  /*38b0*/  ISETP.NE.AND P6, PT, R41, 0x1, PT ;  /* 0x000000012900780c */ /* 0x000fe20003fc5270 */
[----:B------:R-:W-:Y:S01]  /*38c0*/  BSSY B1, `(.L_x_1971) ;  /* 0x0000015000017945 */ /* 0x000fe20003800000 */
[----:B0-----:R-:W-:-:S05]  /*38d0*/  PRMT R42, RZ, 0x5410, R43 ;  /* 0x00005410ff2a7816 */ /* 0x001fca000000002b */
[----:B------:R-:W-:Y:S02]  /*38e0*/  FMUL.FTZ R115, R42, R157 ;  /* 0x0000009d2a737220 */ /* 0x000fe40000410000 */
[----:B-1----:R-:W-:Y:S02]  /*38f0*/  FFMA.FTZ R40, R40, R153, 1.1641532182693481445e-10 ;  /* 0x2f00000028287423 */ /* 0x002fe40000010099 */
[----:B------:R-:W-:-:S03]  /*3900*/  FMUL.FTZ R115, R115, c[0x0][0x1e8] ;  /* 0x00007a0073737a20 */ /* 0x000fc60000410000 */
[----:B------:R-:W-:-:S04]  /*3910*/  FSETP.GTU.FTZ.AND P5, PT, R40, c[0x0][0x1e4], PT ;  /* 0x0000790028007a0b */ /* 0x000fc80003fbc000 */
[----:B------:R-:W-:Y:S02]  /*3920*/  FSEL R146, R115, RZ, !P5 ;  /* 0x000000ff73927208 */ /* 0x000fe40006800000 */
[----:B------:R-:W-:-:S03]  /*3930*/  @P0 PRMT R115, RZ, 0x5410, R39 ;  /* 0x00005410ff730816 */ /* 0x000fc60000000027 */
[----:B------:R-:W-:-:S04]  /*3940*/  FMUL.FTZ R146, R11, R146 ;  /* 0x000000920b927220 */ /* 0x000fc80000410000 */
        /* <DEDUP_REMOVED lines=11> */
.L_x_1972:
[----:B------:R-:W-:Y:S02]  /*3a00*/  IMAD.MOV.U32 R42, RZ, RZ, R117 ;  /* 0x000000ffff2a7224 */ /* 0x000fe400078e0075 */
.L_x_1973:
[----:B------:R-:W-:Y:S05]  /*3a10*/  BSYNC B1 ;  /* 0x0000000000017941 */ /* 0x000fea0003800000 */
.L_x_1971:
        /* <DEDUP_REMOVED lines=18> */
.L_x_1977:
[----:B------:R-:W-:Y:S05]  /*3b40*/  BSYNC B2 ;  /* 0x0000000000027941 */ /* 0x000fea0003800000 */
.L_x_1976:
        /* <DEDUP_REMOVED lines=44> */
.L_x_1975:
[----:B------:R-:W-:Y:S05]  /*3e10*/  BSYNC B1 ;  /* 0x0000000000017941 */ /* 0x000fea0003800000 */
.L_x_1974:
[----:B------:R0:W1:Y:S01]  /*3e20*/  I2F.U32 R40, R42 ;  /* 0x0000002a00287306 */ /* 0x0000620000201000 */
[----:B------:R-:W-:Y:S02]  /*3e30*/  SEL R160, RZ, 0x10000, P5 ;  /* 0x00010000ffa07807 */ /* 0x000fe40002800000 */
[----:B------:R-:W-:Y:S02]  /*3e40*/  ISETP.NE.AND P5, PT, R158, RZ, PT ;  /* 0x000000ff9e00720c */ /* 0x000fe40003fa5270 */
[----:B------:R-:W-:Y:S02]  /*3e50*/  SEL R163, RZ, 0x100, P4 ;  /* 0x00000100ffa37807 */ /* 0x000fe40002000000 */
[----:B------:R-:W-:Y:S02]  /*3e60*/  ISETP.NE.AND P4, PT, R159, RZ, PT ;  /* 0x000000ff9f00720c */ /* 0x000fe40003f85270 */
[----:B0-----:R-:W-:-:S02]  /*3e70*/  PRMT R42, RZ, 0x7610, R43 ;  /* 0x00007610ff2a7816 */ /* 0x001fc4000000002b */
[----:B------:R-:W-:Y:S02]  /*3e80*/  SEL R162, RZ, 0x1, P2 ;  /* 0x00000001ffa27807 */ /* 0x000fe40001000000 */
[----:B------:R-:W-:Y:S01]  /*3e90*/  SEL R161, RZ, 0x1, P3 ;  /* 0x00000001ffa17807 */ /* 0x000fe20001800000 */
[----:B------:R-:W-:Y:S01]  /*3ea0*/  FMUL.FTZ R41, R42, R157 ;  /* 0x0000009d2a297220 */ /* 0x000fe20000410000 */
[----:B------:R-:W-:Y:S01]  /*3eb0*/  F2FP.BF16.PACK_AB R42, R145, R138 ;  /* 0x0000008a912a723e */ /* 0x000fe200000010ff */
[----:B-1----:R-:W-:Y:S02]  /*3ec0*/  FFMA.FTZ R40, R40, R153, 1.1641532182693481445e-10 ;  /* 0x2f00000028287423 */ /* 0x002fe40000010099 */
[----:B------:R-:W-:-:S03]  /*3ed0*/  FMUL.FTZ R41, R41, c[0x0][0x1e8] ;  /* 0x00007a0029297a20 */ /* 0x000fc60000410000 */
[----:B------:R-:W-:Y:S02]  /*3ee0*/  FSETP.GTU.FTZ.AND P6, PT, R40, c[0x0][0x1e4], PT ;  /* 0x0000790028007a0b */ /* 0x000fe40003fdc000 */
[----:B------:R-:W-:Y:S02]  /*3ef0*/  @P0 PRMT R40, RZ, 0x7610, R39 ;  /* 0x00007610ff280816 */ /* 0x000fe40000000027 */
[----:B------:R-:W-:Y:S02]  /*3f00*/  FSEL R41, R41, RZ, !P6 ;  /* 0x000000ff29297208 */ /* 0x000fe40007000000 */
[----:B------:R-:W-:-:S03]  /*3f10*/  SEL R164, RZ, 0x1000000, P6 ;  /* 0x01000000ffa47807 */ /* 0x000fc60003000000 */
[----:B------:R-:W-:Y:S01]  /*3f20*/  FMUL.FTZ R153, R10, R41 ;  /* 0x000000290a997220 */ /* 0x000fe20000410000 */
[----:B------:R-:W-:Y:S02]  /*3f30*/  F2FP.BF16.PACK_AB R41, R137, R130 ;  /* 0x000000828929723e */ /* 0x000fe400000010ff */
[----:B------:R-:W-:Y:S01]  /*3f40*/  LOP3.LUT R160, R163, R164, R160, 0xfe, !PT ;  /* 0x000000a4a3a07212 */ /* 0x000fe200078efea0 */
[----:B------:R-:W-:Y:S01]  /*3f50*/  @P0 FADD.FTZ R153, R40, R153 ;  /* 0x0000009928990221 */ /* 0x000fe20000010000 */
[C---:B------:R-:W-:Y:S02]  /*3f60*/  LEA R158, P0, R128.reuse, c[0x0][0x188], 0x4 ;  /* 0x00006200809e7a11 */ /* 0x040fe400078020ff */
[----:B------:R-:W-:Y:S02]  /*3f70*/  F2FP.BF16.PACK_AB R40, R129, R124 ;  /* 0x0000007c8128723e */ /* 0x000fe400000010ff */
[----:B------:R-:W-:Y:S02]  /*3f80*/  LEA.HI.X R159, R128, c[0x0][0x18c], RZ, 0x4, P0 ;  /* 0x00006300809f7a11 */ /* 0x000fe400000f24ff */
[----:B------:R-:W-:-:S05]  /*3f90*/  F2FP.BF16.PACK_AB R43, R153, R146 ;  /* 0x00000092992b723e */ /* 0x000fca00000010ff */
[----:B------:R0:W-:Y:S02]  /*3fa0*/  STG.E.128 [R158.64], R40 ;  /* 0x000000289e007986 */ /* 0x0001e4000c101d06 */
[----:B0-----:R-:W-:-:S05]  /*3fb0*/  IMAD.WIDE.U32 R158, R162, 0x1000000, RZ ;  /* 0x01000000a29e7825 */ /* 0x001fca00078e00ff */
[----:B------:R-:W-:Y:S02]  /*3fc0*/  LOP3.LUT R163, R159, R160, R161, 0xfe, !PT ;  /* 0x000000a09fa37212 */ /* 0x000fe400078efea1 */
[----:B------:R-:W-:Y:S02]  /*3fd0*/  SEL R160, RZ, 0x1, P1 ;  /* 0x00000001ffa07807 */ /* 0x000fe40000800000 */
[----:B------:R-:W-:-:S03]  /*3fe0*/  SEL R161, RZ, 0x1, P4 ;  /* 0x00000001ffa17807 */ /* 0x000fc60002000000 */
[----:B------:R-:W-:-:S04]  /*3ff0*/  IMAD.WIDE.U32 R42, R160, 0x10000, RZ ;  /* 0x00010000a02a7825 */ /* 0x000fc800078e00ff */
[----:B------:R-:W-:Y:S01]  /*4000*/  IMAD.WIDE.U32 R40, R161, 0x100, RZ ;  /* 0x00000100a1287825 */ /* 0x000fe200078e00ff */
[----:B------:R-:W-:-:S04]  /*4010*/  SEL R161, RZ, 0x1, P5 ;  /* 0x00000001ffa17807 */ /* 0x000fc80002800000 */
[----:B------:R-:W-:Y:S02]  /*4020*/  LOP3.LUT R160, R40, R158, R42, 0xfe, !PT ;  /* 0x0000009e28a07212 */ /* 0x000fe400078efe2a */
[----:B------:R-:W-:Y:S02]  /*4030*/  LEA R40, P0, R128, c[0x0][0x190], 0x3 ;  /* 0x0000640080287a11 */ /* 0x000fe400078018ff */
[----:B------:R-:W-:Y:S02]  /*4040*/  LOP3.LUT R43, R41, R163, R43, 0xfe, !PT ;  /* 0x000000a3292b7212 */ /* 0x000fe400078efe2b */
[----:B------:R-:W-:Y:S02]  /*4050*/  LOP3.LUT R42, R160, R161, RZ, 0xfc, !PT ;  /* 0x000000a1a02a7212 */ /* 0x000fe400078efcff */
[C---:B------:R-:W-:Y:S02]  /*4060*/  LEA.HI.X R41, R128.reuse, c[0x0][0x194], RZ, 0x3, P0 ;  /* 0x0000650080297a11 */ /* 0x040fe400000f1cff */
[----:B------:R-:W-:-:S03]  /*4070*/  IADD3 R158, R128, 0x80, RZ ;  /* 0x00000080809e7810 */ /* 0x000fc60007ffe0ff */
[----:B------:R0:W-:Y:S04]  /*4080*/  STG.E.64 [R40.64], R42 ;  /* 0x0000002a28007986 */ /* 0x0001e8000c101b06 */
.L_x_1921:
[----:B------:R-:W-:Y:S05]  /*4090*/  BSYNC B0 ;  /* 0x0000000000007941 */ /* 0x000fea0003800000 */
.L_x_1920:
        /* <DEDUP_REMOVED lines=23> */
.L_x_1981:
[----:B0-----:R-:W-:Y:S02]  /*4210*/  IMAD.MOV.U32 R125, RZ, RZ, R117 ;  /* 0x000000ffff7d7224 */ /* 0x001fe400078e0075 */
.L_x_1982:
[----:B------:R-:W-:Y:S05]  /*4220*/  BSYNC B1 ;  /* 0x0000000000017941 */ /* 0x000fea0003800000 */
.L_x_1980:
        /* <DEDUP_REMOVED lines=16> */
.L_x_1986:
[----:B------:R-:W-:Y:S05]  /*4330*/  BSYNC B2 ;  /* 0x0000000000027941 */ /* 0x000fea0003800000 */
.L_x_1985:
        /* <DEDUP_REMOVED lines=44> */
.L_x_1984:
[----:B------:R-:W-:Y:S05]  /*4600*/  BSYNC B1 ;  /* 0x0000000000017941 */ /* 0x000fea0003800000 */
.L_x_1983:
        /* <DEDUP_REMOVED lines=8> */
[----:B------:R-:W-:-:S04]  /*4690*/  FSETP.GTU.FTZ.AND P1, PT, R115, c[0x0][0x1e4], PT ;  /* 0x0000790073007a0b */ /* 0x000fc80003f3c000 */
[----:B------:R-:W-:Y:S02]  /*46a0*/  P2R R159, PR, RZ, 0x2 ;  /* 0x00000002ff9f7803 */ /* 0x000fe40000000000 */
[----:B------:R-:W-:Y:S02]  /*46b0*/  FSEL R132, R132, RZ, !P1 ;  /* 0x000000ff84847208 */ /* 0x000fe40004800000 */
[----:B------:R-:W-:-:S03]  /*46c0*/  ISETP.NE.AND P1, PT, R131, 0x1, PT ;  /* 0x000000018300780c */ /* 0x000fc60003f25270 */
[----:B------:R-:W-:Y:S01]  /*46d0*/  FMUL.FTZ R125, R9, R132 ;  /* 0x00000084097d7220 */ /* 0x000fe20000410000 */
[----:B------:R-:W-:-:S05]  /*46e0*/  @P0 PRMT R132, RZ, 0x5410, R36 ;  /* 0x00005410ff840816 */ /* 0x000fca0000000024 */
[----:B------:R-:W-:-:S04]  /*46f0*/  @P0 FADD.FTZ R125, R132, R125 ;  /* 0x0000007d847d0221 */ /* 0x000fc80000010000 */
        /* <DEDUP_REMOVED lines=9> */
.L_x_1988:
[----:B------:R-:W-:Y:S02]  /*4790*/  IMAD.MOV.U32 R115, RZ, RZ, R117 ;  /* 0x000000ffff737224 */ /* 0x000fe400078e0075 */
.L_x_1989:
[----:B------:R-:W-:Y:S05]  /*47a0*/  BSYNC B1 ;  /* 0x0000000000017941 */ /* 0x000fea0003800000 */
.L_x_1987:
        /* <DEDUP_REMOVED lines=16> */
.L_x_1993:
[----:B------:R-:W-:Y:S05]  /*48b0*/  BSYNC B2 ;  /* 0x0000000000027941 */ /* 0x000fea0003800000 */
.L_x_1992:
        /* <DEDUP_REMOVED lines=44> */
.L_x_1991:
[----:B------:R-:W-:Y:S05]  /*4b80*/  BSYNC B1 ;  /* 0x0000000000017941 */ /* 0x000fea0003800000 */
.L_x_1990:
[----:B------:R-:W0:Y:S01]  /*4b90*/  I2F.U32 R115, R115 ;  /* 0x0000007300737306 */ /* 0x000e220000201000 */
[----:B------:R-:W-:Y:S01]  /*4ba0*/  PRMT R132, RZ, 0x7610, R40 ;  /* 0x00007610ff847816 */ /* 0x000fe20000000028 */
[----:B------:R-:W-:Y:S01]  /*4bb0*/  BSSY B1, `(.L_x_1994) ;  /* 0x0000016000017945 */ /* 0x000fe20003800000 */
[----:B------:R-:W-:-:S03]  /*4bc0*/  IADD3 R139, R140, 0x1, RZ ;  /* 0x000000018c8b7810 */ /* 0x000fc60007ffe0ff */
        /* <DEDUP_REMOVED lines=19> */
.L_x_1995:
[----:B------:R-:W-:Y:S02]  /*4d00*/  IMAD.MOV.U32 R40, RZ, RZ, R117 ;  /* 0x000000ffff287224 */ /* 0x000fe400078e0075 */
.L_x_1996:
[----:B------:R-:W-:Y:S05]  /*4d10*/  BSYNC B1 ;  /* 0x0000000000017941 */ /* 0x000fea0003800000 */
.L_x_1994:
        /* <DEDUP_REMOVED lines=16> */
.L_x_2000:
[----:B------:R-:W-:Y:S05]  /*4e20*/  BSYNC B2 ;  /* 0x0000000000027941 */ /* 0x000fea0003800000 */
.L_x_1999:
        /* <DEDUP_REMOVED lines=44> */
.L_x_1998:
[----:B------:R-:W-:Y:S05]  /*50f0*/  BSYNC B1 ;  /* 0x0000000000017941 */ /* 0x000fea0003800000 */
.L_x_1997:
        /* <DEDUP_REMOVED lines=22> */
.L_x_2002:
[----:B------:R-:W-:Y:S02]  /*5260*/  IMAD.MOV.U32 R40, RZ, RZ, R117 ;  /* 0x000000ffff287224 */ /* 0x000fe400078e0075 */
.L_x_2003:
[----:B------:R-:W-:Y:S05]  /*5270*/  BSYNC B1 ;  /* 0x0000000000017941 */ /* 0x000fea0003800000 */
.L_x_2001:
        /* <DEDUP_REMOVED lines=16> */
.L_x_2007:
[----:B------:R-:W-:Y:S05]  /*5380*/  BSYNC B2 ;  /* 0x0000000000027941 */ /* 0x000fea0003800000 */
.L_x_2006:
        /* <DEDUP_REMOVED lines=44> */
.L_x_2005:
[----:B------:R-:W-:Y:S05]  /*5650*/  BSYNC B1 ;  /* 0x0000000000017941 */ /* 0x000fea0003800000 */
.L_x_2004:
        /* <DEDUP_REMOVED lines=9> */
[----:B------:R-:W-:-:S05]  /*56f0*/  FSEL R41, R41, RZ, !P2 ;  /* 0x000000ff29297208 */ /* 0x000fca0005000000 */
[----:B------:R-:W-:Y:S01]  /*5700*/  FMUL.FTZ R139, R6, R41 ;  /* 0x00000029068b7220 */ /* 0x000fe20000410000 */
        /* <DEDUP_REMOVED lines=11> */
.L_x_2009:
[----:B------:R-:W-:Y:S02]  /*57c0*/  MOV R115, R117 ;  /* 0x0000007500737202 */ /* 0x000fe40000000f00 */
.L_x_2010:
[----:B------:R-:W-:Y:S05]  /*57d0*/  BSYNC B1 ;  /* 0x0000000000017941 */ /* 0x000fea0003800000 */
.L_x_2008:
        /* <DEDUP_REMOVED lines=16> */
.L_x_2014:
[----:B------:R-:W-:Y:S05]  /*58e0*/  BSYNC B2 ;  /* 0x0000000000027941 */ /* 0x000fea0003800000 */
.L_x_2013:
        /* <DEDUP_REMOVED lines=44> */
.L_x_2012:
[----:B------:R-:W-:Y:S05]  /*5bb0*/  BSYNC B1 ;  /* 0x0000000000017941 */ /* 0x000fea0003800000 */
.L_x_2011:
        /* <DEDUP_REMOVED lines=22> */
.L_x_2016:
[----:B------:R-:W-:Y:S02]  /*5d20*/  IMAD.MOV.U32 R115, RZ, RZ, R117 ;  /* 0x000000ffff737224 */ /* 0x000fe400078e0075 */
.L_x_2017:
[----:B------:R-:W-:Y:S05]  /*5d30*/  BSYNC B1 ;  /* 0x0000000000017941 */ /* 0x000fea0003800000 */
.L_x_2015:
        /* <DEDUP_REMOVED lines=16> */
.L_x_2021:
[----:B------:R-:W-:Y:S05]  /*5e40*/  BSYNC B2 ;  /* 0x0000000000027941 */ /* 0x000fea0003800000 */
.L_x_2020:
        /* <DEDUP_REMOVED lines=44> */
.L_x_2019:
[----:B------:R-:W-:Y:S05]  /*6110*/  BSYNC B1 ;  /* 0x0000000000017941 */ /* 0x000fea0003800000 */
.L_x_2018:
        /* <DEDUP_REMOVED lines=10> */
[----:B------:R-:W-:-:S03]  /*61c0*/  @P0 PRMT R42, RZ, 0x7610, R38 ;  /* 0x00007610ff2a0816 */ /* 0x000fc60000000026 */
[----:B------:R-:W-:-:S04]  /*61d0*/  FMUL.FTZ R147, R4, R147 ;  /* 0x0000009304937220 */ /* 0x000fc80000410000 */
        /* <DEDUP_REMOVED lines=10> */
.L_x_2023:
[----:B------:R-:W-:Y:S02]  /*6280*/  IMAD.MOV.U32 R42, RZ, RZ, R117 ;  /* 0x000000ffff2a7224 */ /* 0x000fe400078e0075 */
.L_x_2024:
[----:B------:R-:W-:Y:S05]  /*6290*/  BSYNC B1 ;  /* 0x0000000000017941 */ /* 0x000fea0003800000 */
.L_x_2022:
        /* <DEDUP_REMOVED lines=16> */
.L_x_2028:
[----:B------:R-:W-:Y:S05]  /*63a0*/  BSYNC B2 ;  /* 0x0000000000027941 */ /* 0x000fea0003800000 */
.L_x_2027:
        /* <DEDUP_REMOVED lines=44> */
.L_x_2026:
[----:B------:R-:W-:Y:S05]  /*6670*/  BSYNC B1 ;  /* 0x0000000000017941 */ /* 0x000fea0003800000 */
.L_x_2025:
        /* <DEDUP_REMOVED lines=22> */
.L_x_2030:
[----:B------:R-:W-:Y:S02]  /*67e0*/  IMAD.MOV.U32 R42, RZ, RZ, R117 ;  /* 0x000000ffff2a7224 */ /* 0x000fe400078e0075 */
.L_x_2031:
[----:B------:R-:W-:Y:S05]  /*67f0*/  BSYNC B1 ;  /* 0x0000000000017941 */ /* 0x000fea0003800000 */
.L_x_2029:
        /* <DEDUP_REMOVED lines=18> */
.L_x_2035:
[----:B------:R-:W-:Y:S05]  /*6920*/  BSYNC B2 ;  /* 0x0000000000027941 */ /* 0x000fea0003800000 */
.L_x_2034:
        /* <DEDUP_REMOVED lines=44> */
.L_x_2033:
[----:B------:R-:W-:Y:S05]  /*6bf0*/  BSYNC B1 ;  /* 0x0000000000017941 */ /* 0x000fea0003800000 */
.L_x_2032:
[----:B------:R0:W1:Y:S01]  /*6c00*/  I2F.U32 R41, R42 ;  /* 0x0000002a00297306 */ /* 0x0000620000201000 */
[----:B------:R-:W-:Y:S02]  /*6c10*/  PRMT R40, RZ, 0x7610, R43 ;  /* 0x00007610ff287816 */ /* 0x000fe4000000002b */
[----:B------:R-:W-:Y:S02]  /*6c20*/  SEL R163, RZ, 0x100, P4 ;  /* 0x00000100ffa37807 */ /* 0x000fe40002000000 */
[----:B------:R-:W-:Y:S01]  /*6c30*/  ISETP.NE.AND P4, PT, R160, RZ, PT ;  /* 0x000000ffa000720c */ /* 0x000fe20003f85270 */
[----:B------:R-:W-:Y:S01]  /*6c40*/  FMUL.FTZ R40, R40, R157 ;  /* 0x0000009d28287220 */ /* 0x000fe20000410000 */
[----:B------:R-:W-:Y:S02]  /*6c50*/  SEL R162, RZ, 0x10000, P5 ;  /* 0x00010000ffa27807 */ /* 0x000fe40002800000 */
[----:B------:R-:W-:Y:S01]  /*6c60*/  ISETP.NE.AND P5, PT, R159, RZ, PT ;  /* 0x000000ff9f00720c */ /* 0x000fe20003fa5270 */
[----:B------:R-:W-:Y:S01]  /*6c70*/  FMUL.FTZ R40, R40, c[0x0][0x1e8] ;  /* 0x00007a0028287a20 */ /* 0x000fe20000410000 */
[----:B0-----:R-:W-:-:S02]  /*6c80*/  F2FP.BF16.PACK_AB R42, R147, R140 ;  /* 0x0000008c932a723e */ /* 0x001fc400000010ff */
[----:B------:R-:W-:Y:S02]  /*6c90*/  SEL R159, RZ, 0x1, P2 ;  /* 0x00000001ff9f7807 */ /* 0x000fe40001000000 */
[----:B------:R-:W-:Y:S01]  /*6ca0*/  SEL R165, RZ, 0x1, P3 ;  /* 0x00000001ffa57807 */ /* 0x000fe20001800000 */
[----:B-1----:R-:W-:-:S05]  /*6cb0*/  FFMA.FTZ R41, R41, R154, 1.1641532182693481445e-10 ;  /* 0x2f00000029297423 */ /* 0x002fca000001009a */
[----:B------:R-:W-:-:S04]  /*6cc0*/  FSETP.GTU.FTZ.AND P6, PT, R41, c[0x0][0x1e4], PT ;  /* 0x0000790029007a0b */ /* 0x000fc80003fdc000 */
[----:B------:R-:W-:Y:S02]  /*6cd0*/  FSEL R41, R40, RZ, !P6 ;  /* 0x000000ff28297208 */ /* 0x000fe40007000000 */
[----:B------:R-:W-:Y:S02]  /*6ce0*/  F2FP.BF16.PACK_AB R40, R131, R125 ;  /* 0x0000007d8328723e */ /* 0x000fe400000010ff */
[----:B------:R-:W-:Y:S01]  /*6cf0*/  SEL R164, RZ, 0x1000000, P6 ;  /* 0x01000000ffa47807 */ /* 0x000fe20003000000 */
[----:B------:R-:W-:Y:S01]  /*6d00*/  FMUL.FTZ R154, R2, R41 ;  /* 0x00000029029a7220 */ /* 0x000fe20000410000 */
[----:B------:R-:W-:Y:S02]  /*6d10*/  @P0 PRMT R41, RZ, 0x7610, R39 ;  /* 0x00007610ff290816 */ /* 0x000fe40000000027 */
[----:B------:R-:W-:Y:S02]  /*6d20*/  LOP3.LUT R163, R163, R164, R162, 0xfe, !PT ;  /* 0x000000a4a3a37212 */ /* 0x000fe400078efea2 */
[----:B------:R-:W-:Y:S01]  /*6d30*/  SEL R162, RZ, 0x1, P4 ;  /* 0x00000001ffa27807 */ /* 0x000fe20002000000 */
[----:B------:R-:W-:Y:S01]  /*6d40*/  @P0 FADD.FTZ R154, R41, R154 ;  /* 0x0000009a299a0221 */ /* 0x000fe20000010000 */
[----:B------:R-:W-:-:S02]  /*6d50*/  LEA R160, P0, R158, c[0x0][0x188], 0x4 ;  /* 0x000062009ea07a11 */ /* 0x000fc400078020ff */
[----:B------:R-:W-:Y:S02]  /*6d60*/  F2FP.BF16.PACK_AB R41, R139, R132 ;  /* 0x000000848b29723e */ /* 0x000fe400000010ff */
[----:B------:R-:W-:Y:S02]  /*6d70*/  LEA.HI.X R161, R158, c[0x0][0x18c], RZ, 0x4, P0 ;  /* 0x000063009ea17a11 */ /* 0x000fe400000f24ff */
[----:B------:R-:W-:-:S05]  /*6d80*/  F2FP.BF16.PACK_AB R43, R154, R148 ;  /* 0x000000949a2b723e */ /* 0x000fca00000010ff */
[----:B------:R0:W-:Y:S02]  /*6d90*/  STG.E.128 [R160.64], R40 ;  /* 0x00000028a0007986 */ /* 0x0001e4000c101d06 */
[----:B0-----:R-:W-:Y:S01]  /*6da0*/  IMAD.WIDE.U32 R160, R159, 0x1000000, RZ ;  /* 0x010000009fa07825 */ /* 0x001fe200078e00ff */
[----:B------:R-:W-:-:S03]  /*6db0*/  SEL R159, RZ, 0x1, P1 ;  /* 0x00000001ff9f7807 */ /* 0x000fc60000800000 */
[----:B------:R-:W-:Y:S01]  /*6dc0*/  IMAD.WIDE.U32 R40, R162, 0x100, RZ ;  /* 0x00000100a2287825 */ /* 0x000fe200078e00ff */
[----:B------:R-:W-:-:S03]  /*6dd0*/  LOP3.LUT R163, R161, R163, R165, 0xfe, !PT ;  /* 0x000000a3a1a37212 */ /* 0x000fc600078efea5 */
[----:B------:R-:W-:-:S05]  /*6de0*/  IMAD.WIDE.U32 R42, R159, 0x10000, RZ ;  /* 0x000100009f2a7825 */ /* 0x000fca00078e00ff */
[----:B------:R-:W-:Y:S02]  /*6df0*/  LOP3.LUT R159, R40, R160, R42, 0xfe, !PT ;  /* 0x000000a0289f7212 */ /* 0x000fe400078efe2a */
[----:B------:R-:W-:Y:S02]  /*6e00*/  SEL R40, RZ, 0x1, P5 ;  /* 0x00000001ff287807 */ /* 0x000fe40002800000 */
[----:B------:R-:W-:Y:S02]  /*6e10*/  LOP3.LUT R43, R41, R163, R43, 0xfe, !PT ;  /* 0x000000a3292b7212 */ /* 0x000fe400078efe2b */
[----:B------:R-:W-:Y:S02]  /*6e20*/  LOP3.LUT R42, R159, R40, RZ, 0xfc, !PT ;  /* 0x000000289f2a7212 */ /* 0x000fe400078efcff */
[----:B------:R-:W-:-:S04]  /*6e30*/  LEA R40, P0, R158, c[0x0][0x190], 0x3 ;  /* 0x000064009e287a11 */ /* 0x000fc800078018ff */
[C---:B------:R-:W-:Y:S02]  /*6e40*/  LEA.HI.X R41, R158.reuse, c[0x0][0x194], RZ, 0x3, P0 ;  /* 0x000065009e297a11 */ /* 0x040fe400000f1cff */
[----:B------:R-:W-:-:S03]  /*6e50*/  IADD3 R158, R158, 0x80, RZ ;  /* 0x000000809e9e7810 */ /* 0x000fc60007ffe0ff */
[----:B------:R0:W-:Y:S04]  /*6e60*/  STG.E.64 [R40.64], R42 ;  /* 0x0000002a28007986 */ /* 0x0001e8000c101b06 */
.L_x_1979:
[----:B------:R-:W-:Y:S05]  /*6e70*/  BSYNC B0 ;  /* 0x0000000000007941 */ /* 0x000fea0003800000 */
.L_x_1978:
        /* <DEDUP_REMOVED lines=23> */
.L_x_2039:
[----:B0-----:R-:W-:Y:S02]  /*6ff0*/  MOV R126, R117 ;  /* 0x00000075007e7202 */ /* 0x001fe40000000f00 */
.L_x_2040:
[----:B------:R-:W-:Y:S05]  /*7000*/  BSYNC B1 ;  /* 0x0000000000017941 */ /* 0x000fea0003800000 */
.L_x_2038:
        /* <DEDUP_REMOVED lines=16> */
.L_x_2044:
[----:B------:R-:W-:Y:S05]  /*7110*/  BSYNC B2 ;  /* 0x0000000000027941 */ /* 0x000fea0003800000 */
.L_x_2043:
        /* <DEDUP_REMOVED lines=44> */
.L_x_2042:
[----:B------:R-:W-:Y:S05]  /*73e0*/  BSYNC B1 ;  /* 0x0000000000017941 */ /* 0x000fea0003800000 */
.L_x_2041:
        /* <DEDUP_REMOVED lines=24> */
.L_x_2046:
[----:B------:R-:W-:Y:S02]  /*7570*/  IMAD.MOV.U32 R115, RZ, RZ, R117 ;  /* 0x000000ffff737224 */ /* 0x000fe400078e0075 */
.L_x_2047:
[----:B------:R-:W-:Y:S05]  /*7580*/  BSYNC B1 ;  /* 0x0000000000017941 */ /* 0x000fea0003800000 */
.L_x_2045:
        /* <DEDUP_REMOVED lines=16> */
.L_x_2051:
[----:B------:R-:W-:Y:S05]  /*7690*/  BSYNC B2 ;  /* 0x0000000000027941 */ /* 0x000fea0003800000 */
.L_x_2050:
        /* <DEDUP_REMOVED lines=42> */
[----:B------:R-:W-:Y:S02]  /*7940*/  LOP3.LUT R108, R161, UR26, R108, 0x96, !PT ;  /* 0x0000001aa16c7c12 */ /* 0x000fe4000f8e966c */
[----:B------:R-:W-:Y:S02]  /*7950*/  MOV R116, R160 ;  /* 0x000000a000747202 */ /* 0x000fe40000000f00 */
.L_x_2049:
[----:B------:R-:W-:Y:S05]  /*7960*/  BSYNC B1 ;  /* 0x0000000000017941 */ /* 0x000fea0003800000 */
.L_x_2048:
        /* <DEDUP_REMOVED lines=23> */
.L_x_2053:
[----:B------:R-:W-:Y:S02]  /*7ae0*/  IMAD.MOV.U32 R40, RZ, RZ, R117 ;  /* 0x000000ffff287224 */ /* 0x000fe400078e0075 */
.L_x_2054:
[----:B------:R-:W-:Y:S05]  /*7af0*/  BSYNC B1 ;  /* 0x0000000000017941 */ /* 0x000fea0003800000 */
.L_x_2052:
        /* <DEDUP_REMOVED lines=16> */
.L_x_2058:
[----:B------:R-:W-:Y:S05]  /*7c00*/  BSYNC B2 ;  /* 0x0000000000027941 */ /* 0x000fea0003800000 */
.L_x_2057:
        /* <DEDUP_REMOVED lines=44> */
.L_x_2056:
[----:B------:R-:W-:Y:S05]  /*7ed0*/  BSYNC B1 ;  /* 0x0000000000017941 */ /* 0x000fea0003800000 */
.L_x_2055:
[----:B------:R-:W0:Y:S01]  /*7ee0*/  I2F.U32 R40, R40 ;  /* 0x0000002800287306 */ /* 0x000e220000201000 */
[C---:B------:R-:W-:Y:S01]  /*7ef0*/  ISETP.NE.AND P2, PT, R141.reuse, 0x1, PT ;  /* 0x000000018d00780c */ /* 0x040fe20003f45270 */
[----:B------:R-:W-:Y:S01]  /*7f00*/  BSSY B1, `(.L_x_2059) ;  /* 0x0000015000017945 */ /* 0x000fe20003800000 */
[----:B------:R-:W-:Y:S01]  /*7f10*/  IADD3 R142, R141, 0x1, RZ ;  /* 0x000000018d8e7810 */ /* 0x000fe20007ffe0ff */
[----:B0-----:R-:W-:Y:S01]  /*7f20*/  FFMA.FTZ R115, R40, R155, 1.1641532182693481445e-10 ;  /* 0x2f00000028737423 */ /* 0x001fe2000001009b */
[----:B------:R-:W-:-:S04]  /*7f30*/  PRMT R40, RZ, 0x5410, R41 ;  /* 0x00005410ff287816 */ /* 0x000fc80000000029 */
[----:B------:R-:W-:Y:S01]  /*7f40*/  FSETP.GTU.FTZ.AND P1, PT, R115, c[0x0][0x1e4], PT ;  /* 0x0000790073007a0b */ /* 0x000fe20003f3c000 */
[----:B------:R-:W-:-:S04]  /*7f50*/  FMUL.FTZ R134, R40, R157 ;  /* 0x0000009d28867220 */ /* 0x000fc80000410000 */
[----:B------:R-:W-:-:S05]  /*7f60*/  FMUL.FTZ R134, R134, c[0x0][0x1e8] ;  /* 0x00007a0086867a20 */ /* 0x000fca0000410000 */
[----:B------:R-:W-:-:S05]  /*7f70*/  FSEL R115, R134, RZ, !P1 ;  /* 0x000000ff86737208 */ /* 0x000fca0004800000 */
[----:B------:R-:W-:Y:S01]  /*7f80*/  FMUL.FTZ R134, R28, R115 ;  /* 0x000000731c867220 */ /* 0x000fe20000410000 */
        /* <DEDUP_REMOVED lines=11> */
.L_x_2060:
[----:B------:R-:W-:Y:S02]  /*8040*/  IMAD.MOV.U32 R40, RZ, RZ, R117 ;  /* 0x000000ffff287224 */ /* 0x000fe400078e0075 */
.L_x_2061:
[----:B------:R-:W-:Y:S05]  /*8050*/  BSYNC B1 ;  /* 0x0000000000017941 */ /* 0x000fea0003800000 */
.L_x_2059:
        /* <DEDUP_REMOVED lines=16> */
.L_x_2065:
[----:B------:R-:W-:Y:S05]  /*8160*/  BSYNC B2 ;  /* 0x0000000000027941 */ /* 0x000fea0003800000 */
.L_x_2064:
        /* <DEDUP_REMOVED lines=44> */
.L_x_2063:
[----:B------:R-:W-:Y:S05]  /*8430*/  BSYNC B1 ;  /* 0x0000000000017941 */ /* 0x000fea0003800000 */
.L_x_2062:
        /* <DEDUP_REMOVED lines=22> */
.L_x_2067:
[----:B------:R-:W-:Y:S02]  /*85a0*/  IMAD.MOV.U32 R115, RZ, RZ, R117 ;  /* 0x000000ffff737224 */ /* 0x000fe400078e0075 */
.L_x_2068:
[----:B------:R-:W-:Y:S05]  /*85b0*/  BSYNC B1 ;  /* 0x0000000000017941 */ /* 0x000fea0003800000 */
.L_x_2066:
        /* <DEDUP_REMOVED lines=16> */
.L_x_2072:
[----:B------:R-:W-:Y:S05]  /*86c0*/  BSYNC B2 ;  /* 0x0000000000027941 */ /* 0x000fea0003800000 */
.L_x_2071:
        /* <DEDUP_REMOVED lines=44> */
.L_x_2070:
[----:B------:R-:W-:Y:S05]  /*8990*/  BSYNC B1 ;  /* 0x0000000000017941 */ /* 0x000fea0003800000 */
.L_x_2069:
        /* <DEDUP_REMOVED lines=22> */
.L_x_2074:
[----:B------:R-:W-:Y:S02]  /*8b00*/  IMAD.MOV.U32 R115, RZ, RZ, R117 ;  /* 0x000000ffff737224 */ /* 0x000fe400078e0075 */
.L_x_2075:
[----:B------:R-:W-:Y:S05]  /*8b10*/  BSYNC B1 ;  /* 0x0000000000017941 */ /* 0x000fea0003800000 */
.L_x_2073:
        /* <DEDUP_REMOVED lines=16> */
.L_x_2079:
[----:B------:R-:W-:Y:S05]  /*8c20*/  BSYNC B2 ;  /* 0x0000000000027941 */ /* 0x000fea0003800000 */
.L_x_2078:
        /* <DEDUP_REMOVED lines=41> */
[----:B------:R-:W-:Y:S01]  /*8ec0*/  MOV R116, R40 ;  /* 0x0000002800747202 */ /* 0x000fe20000000f00 */
[----:B------:R-:W-:Y:S01]  /*8ed0*/  IMAD.MOV.U32 R40, RZ, RZ, RZ ;  /* 0x000000ffff287224 */ /* 0x000fe200078e00ff */
[----:B------:R-:W-:Y:S02]  /*8ee0*/  LOP3.LUT R108, R41, UR26, R108, 0x96, !PT ;  /* 0x0000001a296c7c12 */ /* 0x000fe4000f8e966c */
.L_x_2077:
[----:B------:R-:W-:Y:S05]  /*8ef0*/  BSYNC B1 ;  /* 0x0000000000017941 */ /* 0x000fea0003800000 */
.L_x_2076:
        /* <DEDUP_REMOVED lines=22> */
.L_x_2081:
[----:B------:R-:W-:Y:S02]  /*9060*/  IMAD.MOV.U32 R42, RZ, RZ, R117 ;  /* 0x000000ffff2a7224 */ /* 0x000fe400078e0075 */
.L_x_2082:
[----:B------:R-:W-:Y:S05]  /*9070*/  BSYNC B1 ;  /* 0x0000000000017941 */ /* 0x000fea0003800000 */
.L_x_2080:
        /* <DEDUP_REMOVED lines=16> */
.L_x_2086:
[----:B------:R-:W-:Y:S05]  /*9180*/  BSYNC B2 ;  /* 0x0000000000027941 */ /* 0x000fea0003800000 */
.L_x_2085:
        /* <DEDUP_REMOVED lines=44> */
.L_x_2084:
[----:B------:R-:W-:Y:S05]  /*9450*/  BSYNC B1 ;  /* 0x0000000000017941 */ /* 0x000fea0003800000 */
.L_x_2083:
        /* <DEDUP_REMOVED lines=22> */
.L_x_2088:
[----:B------:R-:W-:Y:S02]  /*95c0*/  IMAD.MOV.U32 R42, RZ, RZ, R117 ;  /* 0x000000ffff2a7224 */ /* 0x000fe400078e0075 */
.L_x_2089:
[----:B------:R-:W-:Y:S05]  /*95d0*/  BSYNC B1 ;  /* 0x0000000000017941 */ /* 0x000fea0003800000 */
.L_x_2087:
        /* <DEDUP_REMOVED lines=18> */
.L_x_2093:
[----:B------:R-:W-:Y:S05]  /*9700*/  BSYNC B2 ;  /* 0x0000000000027941 */ /* 0x000fea0003800000 */
.L_x_2092:
        /* <DEDUP_REMOVED lines=44> */
.L_x_2091:
[----:B------:R-:W-:Y:S05]  /*99d0*/  BSYNC B1 ;  /* 0x0000000000017941 */ /* 0x000fea0003800000 */
.L_x_2090:
        /* <DEDUP_REMOVED lines=39> */
.L_x_2037:
[----:B------:R-:W-:Y:S05]  /*9c50*/  BSYNC B0 ;  /* 0x0000000000007941 */ /* 0x000fea0003800000 */
.L_x_2036:
        /* <DEDUP_REMOVED lines=23> */
.L_x_2097:
[----:B0-----:R-:W-:Y:S02]  /*9dd0*/  IMAD.MOV.U32 R127, RZ, RZ, R117 ;  /* 0x000000ffff7f7224 */ /* 0x001fe400078e0075 */
.L_x_2098:
[----:B------:R-:W-:Y:S05]  /*9de0*/  BSYNC B1 ;  /* 0x0000000000017941 */ /* 0x000fea0003800000 */
.L_x_2096:
        /* <DEDUP_REMOVED lines=16> */
.L_x_2102:
[----:B------:R-:W-:Y:S05]  /*9ef0*/  BSYNC B2 ;  /* 0x0000000000027941 */ /* 0x000fea0003800000 */
.L_x_2101:
        /* <DEDUP_REMOVED lines=44> */
.L_x_2100:
[----:B------:R-:W-:Y:S05]  /*a1c0*/  BSYNC B1 ;  /* 0x0000000000017941 */ /* 0x000fea0003800000 */
.L_x_2099:
        /* <DEDUP_REMOVED lines=24> */
.L_x_2104:
[----:B------:R-:W-:Y:S02]  /*a350*/  IMAD.MOV.U32 R115, RZ, RZ, R117 ;  /* 0x000000ffff737224 */ /* 0x000fe400078e0075 */
.L_x_2105:
[----:B------:R-:W-:Y:S05]  /*a360*/  BSYNC B1 ;  /* 0x0000000000017941 */ /* 0x000fea0003800000 */
.L_x_2103:
        /* <DEDUP_REMOVED lines=16> */
.L_x_2109:
[----:B------:R-:W-:Y:S05]  /*a470*/  BSYNC B2 ;  /* 0x0000000000027941 */ /* 0x000fea0003800000 */
.L_x_2108:
        /* <DEDUP_REMOVED lines=44> */
.L_x_2107:
[----:B------:R-:W-:Y:S05]  /*a740*/  BSYNC B1 ;  /* 0x0000000000017941 */ /* 0x000fea0003800000 */
.L_x_2106:
        /* <DEDUP_REMOVED lines=23> */
.L_x_2111:
[----:B------:R-:W-:Y:S02]  /*a8c0*/  IMAD.MOV.U32 R40, RZ, RZ, R117 ;  /* 0x000000ffff287224 */ /* 0x000fe400078e0075 */
.L_x_2112:
[----:B------:R-:W-:Y:S05]  /*a8d0*/  BSYNC B1 ;  /* 0x0000000000017941 */ /* 0x000fea0003800000 */
.L_x_2110:
        /* <DEDUP_REMOVED lines=16> */
.L_x_2116:
[----:B------:R-:W-:Y:S05]  /*a9e0*/  BSYNC B2 ;  /* 0x0000000000027941 */ /* 0x000fea0003800000 */
.L_x_2115:
        /* <DEDUP_REMOVED lines=44> */
.L_x_2114:
[----:B------:R-:W-:Y:S05]  /*acb0*/  BSYNC B1 ;  /* 0x0000000000017941 */ /* 0x000fea0003800000 */
.L_x_2113:
        /* <DEDUP_REMOVED lines=8> */
[----:B------:R-:W-:-:S04]  /*ad40*/  FSETP.GTU.FTZ.AND P1, PT, R115, c[0x0][0x1e4], PT ;  /* 0x0000790073007a0b */ /* 0x000fc80003f3c000 */
        /* <DEDUP_REMOVED lines=13> */
.L_x_2118:
[----:B------:R-:W-:Y:S02]  /*ae20*/  IMAD.MOV.U32 R40, RZ, RZ, R117 ;  /* 0x000000ffff287224 */ /* 0x000fe400078e0075 */
.L_x_2119:
[----:B------:R-:W-:Y:S05]  /*ae30*/  BSYNC B1 ;  /* 0x0000000000017941 */ /* 0x000fea0003800000 */
.L_x_2117:
        /* <DEDUP_REMOVED lines=16> */
.L_x_2123:
[----:B------:R-:W-:Y:S05]  /*af40*/  BSYNC B2 ;  /* 0x0000000000027941 */ /* 0x000fea0003800000 */
.L_x_2122:
        /* <DEDUP_REMOVED lines=44> */
.L_x_2121:
[----:B------:R-:W-:Y:S05]  /*b210*/  BSYNC B1 ;  /* 0x0000000000017941 */ /* 0x000fea0003800000 */
.L_x_2120:
        /* <DEDUP_REMOVED lines=22> */
.L_x_2125:
[----:B------:R-:W-:Y:S02]  /*b380*/  IMAD.MOV.U32 R115, RZ, RZ, R117 ;  /* 0x000000ffff737224 */ /* 0x000fe400078e0075 */
.L_x_2126:
[----:B------:R-:W-:Y:S05]  /*b390*/  BSYNC B1 ;  /* 0x0000000000017941 */ /* 0x000fea0003800000 */
.L_x_2124:
        /* <DEDUP_REMOVED lines=16> */
.L_x_2130:
[----:B------:R-:W-:Y:S05]  /*b4a0*/  BSYNC B2 ;  /* 0x0000000000027941 */ /* 0x000fea0003800000 */
.L_x_2129:
        /* <DEDUP_REMOVED lines=44> */
.L_x_2128:
[----:B------:R-:W-:Y:S05]  /*b770*/  BSYNC B1 ;  /* 0x0000000000017941 */ /* 0x000fea0003800000 */
.L_x_2127:
        /* <DEDUP_REMOVED lines=22> */
.L_x_2132:
[----:B------:R-:W-:Y:S02]  /*b8e0*/  IMAD.MOV.U32 R115, RZ, RZ, R117 ;  /* 0x000000ffff737224 */ /* 0x000fe400078e0075 */
.L_x_2133:
[----:B------:R-:W-:Y:S05]  /*b8f0*/  BSYNC B1 ;  /* 0x0000000000017941 */ /* 0x000fea0003800000 */
.L_x_2131:
        /* <DEDUP_REMOVED lines=16> */
.L_x_2137:
[----:B------:R-:W-:Y:S05]  /*ba00*/  BSYNC B2 ;  /* 0x0000000000027941 */ /* 0x000fea0003800000 */
.L_x_2136:
        /* <DEDUP_REMOVED lines=44> */
.L_x_2135:
[----:B------:R-:W-:Y:S05]  /*bcd0*/  BSYNC B1 ;  /* 0x0000000000017941 */ /* 0x000fea0003800000 */
.L_x_2134:
        /* <DEDUP_REMOVED lines=22> */
.L_x_2139:
[----:B------:R-:W-:Y:S02]  /*be40*/  IMAD.MOV.U32 R42, RZ, RZ, R117 ;  /* 0x000000ffff2a7224 */ /* 0x000fe400078e0075 */
.L_x_2140:
[----:B------:R-:W-:Y:S05]  /*be50*/  BSYNC B1 ;  /* 0x0000000000017941 */ /* 0x000fea0003800000 */
.L_x_2138:
        /* <DEDUP_REMOVED lines=16> */
.L_x_2144:
[----:B------:R-:W-:Y:S05]  /*bf60*/  BSYNC B2 ;  /* 0x0000000000027941 */ /* 0x000fea0003800000 */
.L_x_2143:
        /* <DEDUP_REMOVED lines=44> */
.L_x_2142:
[----:B------:R-:W-:Y:S05]  /*c230*/  BSYNC B1 ;  /* 0x0000000000017941 */ /* 0x000fea0003800000 */
.L_x_2141:
[----:B------:R-:W0:Y:S01]  /*c240*/  I2F.U32 R115, R42 ;  /* 0x0000002a00737306 */ /* 0x000e220000201000 */
[----:B------:R-:W-:Y:S01]  /*c250*/  PRMT R40, RZ, 0x5410, R43 ;  /* 0x00005410ff287816 */ /* 0x000fe2000000002b */
[----:B------:R-:W-:Y:S01]  /*c260*/  BSSY B1, `(.L_x_2145) ;  /* 0x0000015000017945 */ /* 0x000fe20003800000 */
[----:B------:R-:W-:-:S03]  /*c270*/  ISETP.NE.AND P6, PT, R41, 0x1, PT ;  /* 0x000000012900780c */ /* 0x000fc60003fc5270 */
[----:B------:R-:W-:-:S04]  /*c280*/  FMUL.FTZ R40, R40, R157 ;  /* 0x0000009d28287220 */ /* 0x000fc80000410000 */
[----:B------:R-:W-:Y:S02]  /*c290*/  FMUL.FTZ R40, R40, c[0x0][0x1e8] ;  /* 0x00007a0028287a20 */ /* 0x000fe40000410000 */
[----:B0-----:R-:W-:-:S05]  /*c2a0*/  FFMA.FTZ R115, R115, R156, 1.1641532182693481445e-10 ;  /* 0x2f00000073737423 */ /* 0x001fca000001009c */
[----:B------:R-:W-:-:S04]  /*c2b0*/  FSETP.GTU.FTZ.AND P5, PT, R115, c[0x0][0x1e4], PT ;  /* 0x0000790073007a0b */ /* 0x000fc80003fbc000 */
[----:B------:R-:W-:-:S05]  /*c2c0*/  FSEL R115, R40, RZ, !P5 ;  /* 0x000000ff28737208 */ /* 0x000fca0006800000 */
[----:B------:R-:W-:Y:S01]  /*c2d0*/  FMUL.FTZ R152, R34, R115 ;  /* 0x0000007322987220 */ /* 0x000fe20000410000 */
[----:B------:R-:W-:-:S05]  /*c2e0*/  @P0 PRMT R115, RZ, 0x5410, R39 ;  /* 0x00005410ff730816 */ /* 0x000fca0000000027 */
        /* <DEDUP_REMOVED lines=11> */
.L_x_2146:
[----:B------:R-:W-:Y:S02]  /*c3a0*/  IMAD.MOV.U32 R42, RZ, RZ, R117 ;  /* 0x000000ffff2a7224 */ /* 0x000fe400078e0075 */
.L_x_2147:
[----:B------:R-:W-:Y:S05]  /*c3b0*/  BSYNC B1 ;  /* 0x0000000000017941 */ /* 0x000fea0003800000 */
.L_x_2145:
        /* <DEDUP_REMOVED lines=18> */
.L_x_2151:
[----:B------:R-:W-:Y:S05]  /*c4e0*/  BSYNC B2 ;  /* 0x0000000000027941 */ /* 0x000fea0003800000 */
.L_x_2150:
        /* <DEDUP_REMOVED lines=44> */
.L_x_2149:
[----:B------:R-:W-:Y:S05]  /*c7b0*/  BSYNC B1 ;  /* 0x0000000000017941 */ /* 0x000fea0003800000 */
.L_x_2148:
        /* <DEDUP_REMOVED lines=25> */
[----:B0-----:R-:W-:Y:S01]  /*c950*/  IMAD.WIDE.U32 R160, R159, 0x1000000, RZ ;  /* 0x010000009fa07825 */ /* 0x001fe200078e00ff */
[----:B------:R-:W-:-:S04]  /*c960*/  SEL R159, RZ, 0x1, P4 ;  /* 0x00000001ff9f7807 */ /* 0x000fc80002000000 */
[----:B------:R-:W-:Y:S01]  /*c970*/  LOP3.LUT R163, R161, R162, R157, 0xfe, !PT ;  /* 0x000000a2a1a37212 */ /* 0x000fe200078efe9d */
[----:B------:R-:W-:Y:S01]  /*c980*/  IMAD.WIDE.U32 R40, R159, 0x100, RZ ;  /* 0x000001009f287825 */ /* 0x000fe200078e00ff */
[----:B------:R-:W-:Y:S02]  /*c990*/  SEL R157, RZ, 0x1, P1 ;  /* 0x00000001ff9d7807 */ /* 0x000fe40000800000 */
[----:B------:R-:W-:-:S03]  /*c9a0*/  SEL R162, RZ, 0x1, P5 ;  /* 0x00000001ffa27807 */ /* 0x000fc60002800000 */
[----:B------:R-:W-:-:S05]  /*c9b0*/  IMAD.WIDE.U32 R42, R157, 0x10000, RZ ;  /* 0x000100009d2a7825 */ /* 0x000fca00078e00ff */
[----:B------:R-:W-:Y:S02]  /*c9c0*/  LOP3.LUT R157, R40, R160, R42, 0xfe, !PT ;  /* 0x000000a0289d7212 */ /* 0x000fe400078efe2a */
[C---:B------:R-:W-:Y:S02]  /*c9d0*/  LEA R40, P0, R158.reuse, c[0x0][0x190], 0x3 ;  /* 0x000064009e287a11 */ /* 0x040fe400078018ff */
[----:B------:R-:W-:Y:S02]  /*c9e0*/  LOP3.LUT R43, R41, R163, R43, 0xfe, !PT ;  /* 0x000000a3292b7212 */ /* 0x000fe400078efe2b */
[----:B------:R-:W-:Y:S02]  /*c9f0*/  LOP3.LUT R42, R157, R162, RZ, 0xfc, !PT ;  /* 0x000000a29d2a7212 */ /* 0x000fe400078efcff */
[----:B------:R-:W-:-:S05]  /*ca00*/  LEA.HI.X R41, R158, c[0x0][0x194], RZ, 0x3, P0 ;  /* 0x000065009e297a11 */ /* 0x000fca00000f1cff */
[----:B------:R0:W-:Y:S02]  /*ca10*/  STG.E.64 [R40.64], R42 ;  /* 0x0000002a28007986 */ /* 0x0001e4000c101b06 */
.L_x_2095:
[----:B------:R-:W-:Y:S05]  /*ca20*/  BSYNC B0 ;  /* 0x0000000000007941 */ /* 0x000fea0003800000 */
.L_x_2094:
        /* <DEDUP_REMOVED lines=43> */
.L_x_2164:
        /* <DEDUP_REMOVED lines=86> */
.L_x_2165:
        /* <DEDUP_REMOVED lines=18> */
[----:B------:R-:W0:Y:S04]  /*d360*/  SHFL.DOWN PT, R162, R163, 0x2, 0x1f ;  /* 0x08401f00a3a27f89 */ /* 0x000e2800000e0000 */
[----:B------:R1:W2:Y:S01]  /*d370*/  @!P0 LDS.64 R40, [R160.X8] ;  /* 0x00000000a0288984 */ /* 0x0002a20000008a00 */
[----:B------:R-:W-:Y:S01]  /*d380*/  LOP3.LUT P0, RZ, R42, 0x1f, R23, 0xf8, !PT ;  /* 0x0000001f2aff7812 */ /* 0x000fe2000780f817 */
[----:B0-----:R-:W-:-:S02]  /*d390*/  IMAD.IADD R158, R162, 0x1, R163 ;  /* 0x00000001a29e7824 */ /* 0x001fc400078e02a3 */
[----:B------:R-:W-:Y:S03]  /*d3a0*/  I2F R162, R162 ;  /* 0x000000a200a27306 */ /* 0x000fe60000201400 */
[----:B------:R-:W-:Y:S05]  /*d3b0*/  SHFL.DOWN PT, R157, R158, 0x1, 0x1f ;  /* 0x08201f009e9d7f89 */ /* 0x000fea00000e0000 */
[----:B------:R-:W1:Y:S08]  /*d3c0*/  I2F R43, R158 ;  /* 0x0000009e002b7306 */ /* 0x000e700000201400 */
[----:B-1----:R-:W0:Y:S01]  /*d3d0*/  MUFU.RCP R160, R43 ;  /* 0x0000002b00a07308 */ /* 0x002e220000001000 */
[----:B--2---:R-:W1:Y:S04]  /*d3e0*/  SHFL.DOWN PT, R159, R40, 0x2, 0x1f ;  /* 0x08401f00289f7f89 */ /* 0x004e6800000e0000 */
[----:B------:R-:W2:Y:S01]  /*d3f0*/  SHFL.DOWN PT, R164, R41, 0x2, 0x1f ;  /* 0x08401f0029a47f89 */ /* 0x000ea200000e0000 */
[----:B-1----:R-:W-:-:S02]  /*d400*/  FADD.FTZ R165, -R159, R40 ;  /* 0x000000289fa57221 */ /* 0x002fc40000010100 */
[----:B------:R-:W-:Y:S02]  /*d410*/  FMUL.FTZ R159, R159, R162 ;  /* 0x000000a29f9f7220 */ /* 0x000fe40000410000 */
[----:B------:R-:W-:-:S04]  /*d420*/  FMUL.FTZ R165, R165, R165 ;  /* 0x000000a5a5a57220 */ /* 0x000fc80000410000 */
[----:B------:R-:W-:Y:S02]  /*d430*/  FMUL.FTZ R165, R165, R161 ;  /* 0x000000a1a5a57220 */ /* 0x000fe40000410000 */
[----:B------:R-:W-:Y:S02]  /*d440*/  FFMA.FTZ R161, R161, R40, R159 ;  /* 0x00000028a1a17223 */ /* 0x000fe4000001009f */
[----:B--2---:R-:W-:Y:S02]  /*d450*/  FADD.FTZ R159, R164, R41 ;  /* 0x00000029a49f7221 */ /* 0x004fe40000010000 */
[----:B0-----:R-:W-:Y:S02]  /*d460*/  FMUL.FTZ R40, R160, R161 ;  /* 0x000000a1a0287220 */ /* 0x001fe40000410000 */
[----:B------:R-:W-:Y:S02]  /*d470*/  IMAD.IADD R161, R158, 0x1, R157 ;  /* 0x000000019ea17824 */ /* 0x000fe400078e029d */
[----:B------:R-:W-:Y:S01]  /*d480*/  FMUL.FTZ R165, R165, R162 ;  /* 0x000000a2a5a57220 */ /* 0x000fe20000410000 */
[----:B------:R-:W0:Y:S01]  /*d490*/  SHFL.DOWN PT, R41, R40, 0x1, 0x1f ;  /* 0x08201f0028297f89 */ /* 0x000e2200000e0000 */
[----:B------:R-:W1:Y:S02]  /*d4a0*/  I2F R158, R161 ;  /* 0x000000a1009e7306 */ /* 0x000e640000201400 */
[----:B------:R-:W-:-:S05]  /*d4b0*/  FFMA.FTZ R160, R160, R165, R159 ;  /* 0x000000a5a0a07223 */ /* 0x000fca000001009f */
[----:B------:R-:W2:Y:S01]  /*d4c0*/  SHFL.DOWN PT, R159, R160, 0x1, 0x1f ;  /* 0x08201f00a09f7f89 */ /* 0x000ea200000e0000 */
[----:B------:R3:W4:Y:S08]  /*d4d0*/  I2F R162, R157 ;  /* 0x0000009d00a27306 */ /* 0x0007300000201400 */
[----:B-1----:R-:W1:Y:S01]  /*d4e0*/  MUFU.RCP R158, R158 ;  /* 0x0000009e009e7308 */ /* 0x002e620000001000 */
[----:B---3--:R-:W-:Y:S01]  /*d4f0*/  @!P0 MOV R157, 0x4 ;  /* 0x00000004009d8802 */ /* 0x008fe20000000f00 */
[----:B0-----:R-:W-:-:S04]  /*d500*/  FADD.FTZ R163, R40, -R41 ;  /* 0x8000002928a37221 */ /* 0x001fc80000010000 */
[----:B------:R-:W-:Y:S02]  /*d510*/  FMUL.FTZ R164, R163, R163 ;  /* 0x000000a3a3a47220 */ /* 0x000fe40000410000 */
[----:B----4-:R-:W-:Y:S02]  /*d520*/  FMUL.FTZ R163, R41, R162 ;  /* 0x000000a229a37220 */ /* 0x010fe40000410000 */
[C---:B------:R-:W-:Y:S02]  /*d530*/  FMUL.FTZ R41, R43.reuse, R164 ;  /* 0x000000a42b297220 */ /* 0x040fe40000410000 */
[----:B------:R-:W-:Y:S02]  /*d540*/  FFMA.FTZ R163, R43, R40, R163 ;  /* 0x000000282ba37223 */ /* 0x000fe400000100a3 */
[----:B------:R-:W-:Y:S02]  /*d550*/  FMUL.FTZ R41, R41, R162 ;  /* 0x000000a229297220 */ /* 0x000fe40000410000 */
[----:B-1----:R-:W-:-:S02]  /*d560*/  FMUL.FTZ R43, R158, R163 ;  /* 0x000000a39e2b7220 */ /* 0x002fc40000410000 */
[----:B--2---:R-:W-:Y:S02]  /*d570*/  FADD.FTZ R159, R160, R159 ;  /* 0x0000009fa09f7221 */ /* 0x004fe40000010000 */
[----:B------:R-:W-:Y:S02]  /*d580*/  IMAD.MOV.U32 R40, RZ, RZ, c[0x0][0x1e0] ;  /* 0x00007800ff287624 */ /* 0x000fe400078e00ff */
[----:B------:R-:W-:Y:S01]  /*d590*/  FFMA.FTZ R159, R158, R41, R159 ;  /* 0x000000299e9f7223 */ /* 0x000fe2000001009f */
[----:B------:R-:W0:Y:S05]  /*d5a0*/  SHFL.IDX PT, R43, R43, RZ, 0x1f ;  /* 0x00001fff2b2b7589 */ /* 0x000e2a00000e0000 */
[----:B------:R-:W1:Y:S01]  /*d5b0*/  SHFL.IDX PT, R159, R159, RZ, 0x1f ;  /* 0x00001fff9f9f7589 */ /* 0x000e6200000e0000 */
[----:B0-----:R-:W-:-:S05]  /*d5c0*/  FMUL.FTZ R41, R43, R43 ;  /* 0x0000002b2b297220 */ /* 0x001fca0000410000 */
[----:B------:R-:W-:Y:S01]  /*d5d0*/  FSEL R41, R41, RZ, P1 ;  /* 0x000000ff29297208 */ /* 0x000fe20000800000 */
[----:B-1----:R-:W-:-:S04]  /*d5e0*/  FFMA.FTZ R40, R159, R40, c[0x0][0x228] ;  /* 0x00008a009f287623 */ /* 0x002fc80000010028 */
[----:B------:R-:W-:Y:S02]  /*d5f0*/  FADD.FTZ R158, R40, R41 ;  /* 0x00000029289e7221 */ /* 0x000fe40000010000 */
[----:B------:R-:W-:-:S04]  /*d600*/  @!P0 IMAD.MOV.U32 R41, RZ, RZ, 0x4 ;  /* 0x00000004ff298424 */ /* 0x000fc800078e00ff */
[----:B------:R-:W0:Y:S01]  /*d610*/  MUFU.RSQ R158, R158 ;  /* 0x0000009e009e7308 */ /* 0x000e220000001400 */
[----:B------:R-:W-:-:S05]  /*d620*/  @!P0 IMAD.WIDE R40, R18, R41, c[0x0][0x1a0] ;  /* 0x0000680012288625 */ /* 0x000fca00078e0229 */
[----:B------:R1:W-:Y:S02]  /*d630*/  @!P0 STG.E [R40.64], R43 ;  /* 0x0000002b28008986 */ /* 0x0003e4000c101906 */
[----:B-1----:R-:W-:Y:S01]  /*d640*/  @!P0 IMAD.WIDE R40, R18, R157, c[0x0][0x1a8] ;  /* 0x00006a0012288625 */ /* 0x002fe200078e029d */
[----:B------:R-:W-:-:S04]  /*d650*/  FSEL R157, R43, RZ, !P1 ;  /* 0x000000ff2b9d7208 */ /* 0x000fc80004800000 */
[----:B0-----:R0:W-:Y:S01]  /*d660*/  @!P0 STG.E [R40.64], R158 ;  /* 0x0000009e28008986 */ /* 0x0011e2000c101906 */
        /* <DEDUP_REMOVED lines=11> */
[C---:B------:R-:W-:Y:S02]  /*d720*/  FMUL.FTZ R160, R158.reuse, R159 ;  /* 0x0000009f9ea07220 */ /* 0x040fe40000410000 */
[----:B------:R-:W-:Y:S02]  /*d730*/  FMUL.FTZ R162, R158, R43 ;  /* 0x0000002b9ea27220 */ /* 0x000fe40000410000 */
[----:B------:R-:W-:-:S02]  /*d740*/  FADD.FTZ R43, R145, -R157 ;  /* 0x8000009d912b7221 */ /* 0x000fc40000010000 */
        /* <DEDUP_REMOVED lines=9> */
[----:B------:R-:W-:Y:S02]  /*d7e0*/  FFMA.FTZ R162, R77, R162, R81 ;  /* 0x000000a24da27223 */ /* 0x000fe40000010051 */
[----:B------:R-:W-:Y:S02]  /*d7f0*/  FFMA.FTZ R159, R66, R159, R70 ;  /* 0x0000009f429f7223 */ /* 0x000fe40000010046 */
[----:B------:R-:W-:Y:S01]  /*d800*/  FFMA.FTZ R164, R79, R42, R83 ;  /* 0x0000002a4fa47223 */ /* 0x000fe20000010053 */
[----:B------:R-:W-:Y:S01]  /*d810*/  F2FP.BF16.PACK_AB R42, R43, R160 ;  /* 0x000000a02b2a723e */ /* 0x000fe200000010ff */
[----:B------:R-:W-:Y:S01]  /*d820*/  IMAD.MOV.U32 R161, RZ, RZ, 0x10 ;  /* 0x00000010ffa17424 */ /* 0x000fe200078e00ff */
[----:B------:R-:W-:-:S02]  /*d830*/  F2FP.BF16.PACK_AB R41, R162, R41 ;  /* 0x00000029a229723e */ /* 0x000fc400000010ff */
[----:B------:R-:W-:Y:S01]  /*d840*/  F2FP.BF16.PACK_AB R43, R164, R159 ;  /* 0x0000009fa42b723e */ /* 0x000fe200000010ff */
[C---:B------:R-:W-:Y:S01]  /*d850*/  IMAD.WIDE.U32 R160, R128.reuse, R161, c[0x0][0x208] ;  /* 0x0000820080a07625 */ /* 0x040fe200078e00a1 */
[----:B------:R-:W-:-:S04]  /*d860*/  IADD3 R128, R128, 0x80, RZ ;  /* 0x0000008080807810 */ /* 0x000fc80007ffe0ff */
[----:B------:R0:W-:Y:S03]  /*d870*/  STG.E.128 [R160.64], R40 ;  /* 0x00000028a0007986 */ /* 0x0001e6000c101d06 */
.L_x_2155:
[----:B------:R-:W-:Y:S05]  /*d880*/  BSYNC B0 ;  /* 0x0000000000007941 */ /* 0x000fea0003800000 */
.L_x_2154:
[----:B------:R-:W-:Y:S01]  /*d890*/  ISETP.NE.AND P0, PT, R25, RZ, PT ;  /* 0x000000ff1900720c */ /* 0x000fe20003f05270 */
        /* <DEDUP_REMOVED lines=34> */
.L_x_2157:
[----:B------:R-:W-:Y:S05]  /*dac0*/  BSYNC B0 ;  /* 0x0000000000007941 */ /* 0x000fea0003800000 */
.L_x_2156:
        /* <DEDUP_REMOVED lines=35> */
.L_x_2159:
[----:B------:R-:W-:Y:S05]  /*dd00*/  BSYNC B0 ;  /* 0x0000000000007941 */ /* 0x000fea0003800000 */
.L_x_2158:
[----:B------:R-:W-:Y:S01]  /*dd10*/  ISETP.NE.AND P0, PT, R27, RZ, PT ;  /* 0x000000ff1b00720c */ /* 0x000fe20003f05270 */
[----:B------:R-:W-:-:S12]  /*dd20*/  BSSY B0, `(.L_x_2160) ;  /* 0x0000021000007945 */ /* 0x000fd80003800000 */
[----:B------:R-:W-:Y:S05]  /*dd30*/  @!P0 BRA `(.L_x_2161) ;  /* 0x000001f000008947 */ /* 0x000fea0003800000 */
[--C-:B------:R-:W-:Y:S02]  /*dd40*/  FADD.FTZ R159, R136, -R157.reuse ;  /* 0x8000009d889f7221 */ /* 0x100fe40000010000 */
[--C-:B0-----:R-:W-:Y:S02]  /*dd50*/  FADD.FTZ R41, R143, -R157.reuse ;  /* 0x8000009d8f297221 */ /* 0x101fe40000010000 */
        /* <DEDUP_REMOVED lines=20> */
[----:B------:R-:W-:Y:S02]  /*dea0*/  FFMA.FTZ R42, R102, R161, R119 ;  /* 0x000000a1662a7223 */ /* 0x000fe40000010077 */
[----:B------:R-:W-:Y:S01]  /*deb0*/  FFMA.FTZ R163, R104, R163, R122 ;  /* 0x000000a368a37223 */ /* 0x000fe2000001007a */
[----:B------:R-:W-:Y:S01]  /*dec0*/  F2FP.BF16.PACK_AB R43, R165, R160 ;  /* 0x000000a0a52b723e */ /* 0x000fe200000010ff */
[----:B------:R-:W-:-:S02]  /*ded0*/  FFMA.FTZ R40, R101, R40, R111 ;  /* 0x0000002865287223 */ /* 0x000fc4000001006f */
[----:B------:R-:W-:Y:S01]  /*dee0*/  IMAD.MOV.U32 R159, RZ, RZ, 0x10 ;  /* 0x00000010ff9f7424 */ /* 0x000fe200078e00ff */
[----:B------:R-:W-:Y:S02]  /*def0*/  F2FP.BF16.PACK_AB R42, R163, R42 ;  /* 0x0000002aa32a723e */ /* 0x000fe400000010ff */
[----:B------:R-:W-:Y:S01]  /*df00*/  F2FP.BF16.PACK_AB R40, R40, R157 ;  /* 0x0000009d2828723e */ /* 0x000fe200000010ff */
[----:B------:R-:W-:-:S05]  /*df10*/  IMAD.WIDE.U32 R158, R128, R159, c[0x0][0x208] ;  /* 0x00008200809e7625 */ /* 0x000fca00078e009f */
[----:B------:R0:W-:Y:S02]  /*df20*/  STG.E.128 [R158.64], R40 ;  /* 0x000000289e007986 */ /* 0x0001e4000c101d06 */
.L_x_2161:
[----:B------:R-:W-:Y:S05]  /*df30*/  BSYNC B0 ;  /* 0x0000000000007941 */ /* 0x000fea0003800000 */
.L_x_2160:
[----:B------:R-:W-:Y:S02]  /*df40*/  IADD3 R18, R18, c[0x0][0x160], RZ ;  /* 0x0000580012127a10 */ /* 0x000fe40007ffe0ff */
[----:B------:R-:W-:Y:S02]  /*df50*/  LOP3.LUT P1, RZ, R113, 0xff, RZ, 0xc0, !PT ;  /* 0x000000ff71ff7812 */ /* 0x000fe4000782c0ff */
[----:B------:R-:W-:Y:S02]  /*df60*/  ISETP.GE.AND P0, PT, R18, c[0x0][0x164], PT ;  /* 0x0000590012007a0c */ /* 0x000fe40003f06270 */
[----:B------:R-:W-:-:S11]  /*df70*/  SEL R113, RZ, 0x1, P1 ;  /* 0x00000001ff717807 */ /* 0x000fd60000800000 */
[----:B0-----:R-:W-:Y:S01]  /*df80*/  @P0 CALL.REL.NOINC `(.L_x_2162) ;  /* 0x0000001000000944 */ /* 0x001fe20003c00000 */
[----:B------:R-:W-:Y:S05]  /*df90*/  BRA `(.L_x_2163) ;  /* 0xffff325000007947 */ /* 0x000fea000383ffff */
.L_x_2162:
[----:B------:R-:W-:Y:S05]  /*dfa0*/  EXIT ;  /* 0x000000000000794d */ /* 0x000fea0003800000 */
.L_x_2152:
[----:B------:R-:W-:Y:S01]  /*dfb0*/  IMAD.MOV.U32 R158, RZ, RZ, R40 ;  /* 0x000000ffff9e7224 */ /* 0x000fe200078e0028 */
[----:B------:R-:W-:Y:S01]  /*dfc0*/  MOV R160, 0xffffffff ;  /* 0xffffffff00a07802 */ /* 0x000fe20000000f00 */
[----:B------:R-:W-:Y:S01]  /*dfd0*/  IMAD.MOV.U32 R161, RZ, RZ, 0x1 ;  /* 0x00000001ffa17424 */ /* 0x000fe200078e00ff */
[----:B------:R-:W-:Y:S01]  /*dfe0*/  MOV R42, 0xe010 ;  /* 0x0000e010002a7802 */ /* 0x000fe20000000f00 */
[----:B------:R-:W-:Y:S02]  /*dff0*/  IMAD.MOV.U32 R159, RZ, RZ, 0x1f ;  /* 0x0000001fff9f7424 */ /* 0x000fe400078e00ff */
[----:B------:R-:W-:Y:S05]  /*e000*/  CALL.REL.NOINC `($__internal_12_$__cuda_sm70_shflsync_bfly_p) ;  /* 0x000007c000007944 */ /* 0x000fea0003c00000 */
[----:B01----:R-:W-:Y:S05]  /*e010*/  BRA `(.L_x_2164) ;  /* 0xffffecc000007947 */ /* 0x003fea000383ffff */
.L_x_2153:
[----:B------:R-:W-:Y:S01]  /*e020*/  IMAD.MOV.U32 R158, RZ, RZ, R163 ;  /* 0x000000ffff9e7224 */ /* 0x000fe200078e00a3 */
[----:B------:R-:W-:Y:S01]  /*e030*/  MOV R42, 0xe080 ;  /* 0x0000e080002a7802 */ /* 0x000fe20000000f00 */
[----:B------:R-:W-:Y:S02]  /*e040*/  IMAD.MOV.U32 R161, RZ, RZ, 0x2 ;  /* 0x00000002ffa17424 */ /* 0x000fe400078e00ff */
[----:B------:R-:W-:Y:S02]  /*e050*/  IMAD.MOV.U32 R159, RZ, RZ, 0x1f ;  /* 0x0000001fff9f7424 */ /* 0x000fe400078e00ff */
[----:B------:R-:W-:-:S02]  /*e060*/  IMAD.MOV.U32 R160, RZ, RZ, -0x1 ;  /* 0xffffffffffa07424 */ /* 0x000fc400078e00ff */
[----:B0-----:R-:W-:Y:S05]  /*e070*/  CALL.REL.NOINC `($__internal_12_$__cuda_sm70_shflsync_bfly_p) ;  /* 0x0000075000007944 */ /* 0x001fea0003c00000 */
[----:B01----:R-:W-:Y:S01]  /*e080*/  FADD.FTZ R158, R163, R160 ;  /* 0x000000a0a39e7221 */ /* 0x003fe20000010000 */
[----:B------:R-:W-:Y:S01]  /*e090*/  MOV R42, 0xe0e0 ;  /* 0x0000e0e0002a7802 */ /* 0x000fe20000000f00 */
[----:B------:R-:W-:-:S02]  /*e0a0*/  IMAD.MOV.U32 R161, RZ, RZ, 0x4 ;  /* 0x00000004ffa17424 */ /* 0x000fc400078e00ff */
[----:B------:R-:W-:Y:S02]  /*e0b0*/  IMAD.MOV.U32 R159, RZ, RZ, 0x1f ;  /* 0x0000001fff9f7424 */ /* 0x000fe400078e00ff */
[----:B------:R-:W-:Y:S02]  /*e0c0*/  IMAD.MOV.U32 R160, RZ, RZ, -0x1 ;  /* 0xffffffffffa07424 */ /* 0x000fe400078e00ff */
[----:B------:R-:W-:Y:S05]  /*e0d0*/  CALL.REL.NOINC `($__internal_12_$__cuda_sm70_shflsync_bfly_p) ;  /* 0x000006f000007944 */ /* 0x000fea0003c00000 */
[----:B0-----:R-:W-:Y:S01]  /*e0e0*/  HFMA2.MMA R161, -RZ, RZ, 0, 4.76837158203125e-07 ;  /* 0x00000008ffa17435 */ /* 0x001fe200000001ff */
[----:B-1----:R-:W-:Y:S01]  /*e0f0*/  FADD.FTZ R158, R158, R160 ;  /* 0x000000a09e9e7221 */ /* 0x002fe20000010000 */
[----:B------:R-:W-:Y:S01]  /*e100*/  MOV R42, 0xe140 ;  /* 0x0000e140002a7802 */ /* 0x000fe20000000f00 */
[----:B------:R-:W-:Y:S02]  /*e110*/  IMAD.MOV.U32 R159, RZ, RZ, 0x1f ;  /* 0x0000001fff9f7424 */ /* 0x000fe400078e00ff */
[----:B------:R-:W-:Y:S02]  /*e120*/  IMAD.MOV.U32 R160, RZ, RZ, -0x1 ;  /* 0xffffffffffa07424 */ /* 0x000fe400078e00ff */
[----:B------:R-:W-:Y:S05]  /*e130*/  CALL.REL.NOINC `($__internal_12_$__cuda_sm70_shflsync_bfly_p) ;  /* 0x0000069000007944 */ /* 0x000fea0003c00000 */
[----:B01----:R-:W-:Y:S01]  /*e140*/  FADD.FTZ R158, R158, R160 ;  /* 0x000000a09e9e7221 */ /* 0x003fe20000010000 */
[----:B------:R-:W-:Y:S01]  /*e150*/  MOV R42, 0xe1a0 ;  /* 0x0000e1a0002a7802 */ /* 0x000fe20000000f00 */
[----:B------:R-:W-:Y:S02]  /*e160*/  IMAD.MOV.U32 R161, RZ, RZ, 0x10 ;  /* 0x00000010ffa17424 */ /* 0x000fe400078e00ff */
[----:B------:R-:W-:-:S02]  /*e170*/  IMAD.MOV.U32 R159, RZ, RZ, 0x1f ;  /* 0x0000001fff9f7424 */ /* 0x000fc400078e00ff */
[----:B------:R-:W-:Y:S02]  /*e180*/  IMAD.MOV.U32 R160, RZ, RZ, -0x1 ;  /* 0xffffffffffa07424 */ /* 0x000fe400078e00ff */
[----:B------:R-:W-:Y:S05]  /*e190*/  CALL.REL.NOINC `($__internal_12_$__cuda_sm70_shflsync_bfly_p) ;  /* 0x0000063000007944 */ /* 0x000fea0003c00000 */
[----:B-1----:R-:W-:Y:S01]  /*e1a0*/  FADD.FTZ R40, R158, R160 ;  /* 0x000000a09e287221 */ /* 0x002fe20000010000 */
[----:B------:R-:W-:Y:S01]  /*e1b0*/  ISETP.NE.AND P3, PT, R24, RZ, PT ;  /* 0x000000ff1800720c */ /* 0x000fe20003f65270 */
[----:B0-----:R-:W-:Y:S01]  /*e1c0*/  IMAD.MOV.U32 R161, RZ, RZ, 0x1 ;  /* 0x00000001ffa17424 */ /* 0x001fe200078e00ff */
[----:B------:R-:W-:Y:S01]  /*e1d0*/  MOV R160, 0xffffffff ;  /* 0xffffffff00a07802 */ /* 0x000fe20000000f00 */
[----:B------:R-:W-:Y:S02]  /*e1e0*/  FMUL.FTZ R40, R107, R40 ;  /* 0x000000286b287220 */ /* 0x000fe40000410000 */
[----:B------:R-:W-:Y:S02]  /*e1f0*/  IMAD.MOV.U32 R159, RZ, RZ, 0x1f ;  /* 0x0000001fff9f7424 */ /* 0x000fe400078e00ff */
[--C-:B------:R-:W-:Y:S02]  /*e200*/  FADD.FTZ R41, R124, -R40.reuse ;  /* 0x800000287c297221 */ /* 0x100fe40000010000 */
[----:B------:R-:W-:-:S02]  /*e210*/  FADD.FTZ R42, R129, -R40 ;  /* 0x80000028812a7221 */ /* 0x000fc40000010000 */
        /* <DEDUP_REMOVED lines=63> */
[----:B------:R-:W-:-:S03]  /*e610*/  MOV R42, 0xe640 ;  /* 0x0000e640002a7802 */ /* 0x000fc60000000f00 */
[----:B------:R-:W-:Y:S02]  /*e620*/  IMAD.MOV.U32 R158, RZ, RZ, R41 ;  /* 0x000000ffff9e7224 */ /* 0x000fe400078e0029 */
[----:B------:R-:W-:Y:S05]  /*e630*/  CALL.REL.NOINC `($__internal_12_$__cuda_sm70_shflsync_bfly_p) ;  /* 0x0000019000007944 */ /* 0x000fea0003c00000 */
[----:B01----:R-:W-:Y:S01]  /*e640*/  FADD.FTZ R158, R41, R160 ;  /* 0x000000a0299e7221 */ /* 0x003fe20000010000 */
[----:B------:R-:W-:Y:S01]  /*e650*/  MOV R42, 0xe6a0 ;  /* 0x0000e6a0002a7802 */ /* 0x000fe20000000f00 */
[----:B------:R-:W-:Y:S02]  /*e660*/  IMAD.MOV.U32 R161, RZ, RZ, 0x2 ;  /* 0x00000002ffa17424 */ /* 0x000fe400078e00ff */
        /* <DEDUP_REMOVED lines=18> */
[----:B------:R-:W-:Y:S02]  /*e790*/  IMAD.MOV.U32 R159, RZ, RZ, 0x1f ;  /* 0x0000001fff9f7424 */ /* 0x000fe400078e00ff */
[----:B------:R-:W-:-:S02]  /*e7a0*/  IMAD.MOV.U32 R160, RZ, RZ, -0x1 ;  /* 0xffffffffffa07424 */ /* 0x000fc400078e00ff */
[----:B------:R-:W-:Y:S05]  /*e7b0*/  CALL.REL.NOINC `($__internal_12_$__cuda_sm70_shflsync_bfly_p) ;  /* 0x0000001000007944 */ /* 0x000fea0003c00000 */
[----:B01----:R-:W-:Y:S05]  /*e7c0*/  BRA `(.L_x_2165) ;  /* 0xffffea7000007947 */ /* 0x003fea000383ffff */
        .weak           $__internal_12_$__cuda_sm70_shflsync_bfly_p
        .type           $__internal_12_$__cuda_sm70_shflsync_bfly_p,@function
        .size           $__internal_12_$__cuda_sm70_shflsync_bfly_p,(.L_x_29076 - $__internal_12_$__cuda_sm70_shflsync_bfly_p)
$__internal_12_$__cuda_sm70_shflsync_bfly_p:
[----:B------:R-:W-:Y:S01]  /*e7d0*/  IMAD.MOV.U32 R43, RZ, RZ, 0x0 ;  /* 0x00000000ff2b7424 */ /* 0x000fe200078e00ff */
[----:B------:R-:W-:Y:S04]  /*e7e0*/  WARPSYNC R160 ;  /* 0x000000a000007348 */ /* 0x000fe80003800000 */
[----:B------:R0:W1:Y:S01]  /*e7f0*/  SHFL.BFLY PT, R160, R158, R161, R159 ;  /* 0x0c0000a19ea07389 */ /* 0x00006200000e009f */
[----:B------:R-:W-:Y:S05]  /*e800*/  RET.REL.NODEC R42 `(_ZN10layer_norm13ln_fwd_kernelINS_13Kernel_traitsI13__nv_bfloat16S2_S2_S2_fjLj4096ELj1ELj1ELj4ELj16ENS_18Kernel_traits_baseILj4096ES2_S2_S2_S2_fjLj128EEEEELb1ELb1ELb0ELb0EEEvNS_9FwdParamsE) ;  /* 0xffff17f02a007950 */ /* 0x000fea0003c3ffff */
.L_x_2166:
        /* <DEDUP_REMOVED lines=15> */
.L_x_29076:


//--------------------- .text._ZN10layer_norm13ln_fwd_kernelINS_13Kernel_traitsI13__nv_bfloat16S2_S2_S2_fjLj4096ELj1ELj1ELj4ELj16ENS_18Kernel_traits_baseILj4096ES2_S2_S2_S2_fjLj128EEEEELb1ELb1ELb0ELb1EEEvNS_9FwdParamsE --------------------------
	.section	.text._ZN10layer_norm13ln_fwd_kernelINS_13Kernel_traitsI13__nv_bfloat16S2_S2_S2_fjLj4096ELj1ELj1ELj4ELj16ENS_18Kernel_traits_baseILj4096ES2_S2_S2_S2_fjLj128EEEEELb1ELb1ELb0ELb1EEEvNS_9FwdParamsE,"ax",@progbits
	.sectioninfo	@"SHI_REGISTERS=165"
	.align	128
        .global         _ZN10layer_norm13ln_fwd_kernelINS_13Kernel_traitsI13__nv_bfloat16S2_S2_S2_fjLj4096ELj1ELj1ELj4ELj16ENS_18Kernel_traits_baseILj4096ES2_S2_S2_S2_fjLj128EEEEELb1ELb1ELb0ELb1EEEvNS_9FwdParamsE
        .type           _ZN10layer_norm13ln_fwd_kernelINS_13Kernel_traitsI13__nv_bfloat16S2_S2_S2_fjLj4096ELj1ELj1ELj4ELj16ENS_18Kernel_traits_baseILj4096ES2_S2_S2_S2_fjLj128EEEEELb1ELb1ELb0ELb1EEEvNS_9FwdParamsE,@function
        .size           _ZN10layer_norm13ln_fwd_kernelINS_13Kernel_traitsI13__nv_bfloat16S2_S2_S2_fjLj4096ELj1ELj1ELj4ELj16ENS_18Kernel_traits_baseILj4096ES2_S2_S2_S2_fjLj128EEEEELb1ELb1ELb0ELb1EEEvNS_9FwdParamsE,(.L_x_29077 - _ZN10layer_norm13ln_fwd_kernelINS_13Kernel_traitsI13__nv_bfloat16S2_S2_S2_fjLj4096ELj1ELj1ELj4ELj16ENS_18Kernel_traits_baseILj4096ES2_S2_S2_S2_fjLj128EEEEELb1ELb1ELb0ELb1EEEvNS_9FwdParamsE)
        .other          _ZN10layer_norm13ln_fwd_kernelINS_13Kernel_traitsI13__nv_bfloat16S2_S2_S2_fjLj4096ELj1ELj1ELj4ELj16ENS_18Kernel_traits_baseILj4096ES2_S2_S2_S2_fjLj128EEEEELb1ELb1ELb0ELb1EEEvNS_9FwdParamsE,@"STO_CUDA_ENTRY STV_DEFAULT"
_ZN10layer_norm13ln_fwd_kernelINS_13Kernel_traitsI13__nv_bfloat16S2_S2_S2_fjLj4096ELj1ELj1ELj4ELj16ENS_18Kernel_traits_baseILj4096ES2_S2_S2_S2_fjLj128EEEEELb1ELb1ELb0ELb1EEEvNS_9FwdParamsE:
.text._ZN10layer_norm13ln_fwd_kernelINS_13Kernel_traitsI13__nv_bfloat16S2_S2_S2_fjLj4096ELj1ELj1ELj4ELj16ENS_18Kernel_traits_baseILj4096ES2_S2_S2_S2_fjLj128EEEEELb1ELb1ELb0ELb1EEEvNS_9FwdParamsE:
[----:B------:R-:W-:Y:S02]  /*0000*/  IMAD.MOV.U32 R1, RZ, RZ, c[0x0][0x28] ;  /* 0x00000a00ff017624 */ /* 0x000fe400078e00ff */
[----:B------:R-:W-:Y:S01]  /*0010*/  ULDC.U8 UR4, c[0x0][0x244] ;  /* 0x0000910000047ab9 */ /* 0x000fe20000000000 */
[----:B------:R-:W-:Y:S01]  /*0020*/  IMAD.MOV.U32 R118, RZ, RZ, c[0x0][0x238] ;  /* 0x00008e00ff767624 */ /* 0x000fe200078e00ff */
[----:B------:R-:W-:Y:S01]  /*0030*/  ISETP.NE.AND P0, PT, RZ, UR4, PT ;  /* 0x00000004ff007c0c */ /* 0x000fe2000bf05270 */
[----:B------:R-:W-:Y:S02]  /*0040*/  ULDC.64 UR4, c[0x0][0x230] ;  /* 0x00008c0000047ab9 */ /* 0x000fe40000000a00 */
[----:B------:R-:W-:Y:S01]  /*0050*/  IMAD.U32 R2, RZ, RZ, UR4 ;  /* 0x00000004ff027e24 */ /* 0x000fe2000f8e00ff */
[----:B------:R-:W-:Y:S01]  /*0060*/  ULDC.64 UR6, c[0x0][0x118] ;  /* 0x0000460000067ab9 */ /* 0x000fe20000000a00 */
[----:B------:R-:W-:Y:S02]  /*0070*/  IMAD.U32 R3, RZ, RZ, UR5 ;  /* 0x00000005ff037e24 */ /* 0x000fe4000f8e00ff */
[----:B------:R-:W-:-:S06]  /*0080*/  IMAD.MOV.U32 R119, RZ, RZ, c[0x0][0x23c] ;  /* 0x00008f00ff777624 */ /* 0x000fcc00078e00ff */
[----:B------:R-:W2:Y:S01]  /*0090*/  @P0 LDG.E.64 R2, [R2.64] ;  /* 0x0000000602020981 */ /* 0x000ea2000c1e1b00 */
[----:B------:R-:W-:Y:S01]  /*00a0*/  @P0 MOV R8, R118 ;  /* 0x0000007600080202 */ /* 0x000fe20000000f00 */
[----:B------:R-:W-:-:S05]  /*00b0*/  @P0 IMAD.MOV.U32 R9, RZ, RZ, R119 ;  /* 0x000000ffff090224 */ /* 0x000fca00078e0077 */
[----:B------:R-:W3:Y:S04]  /*00c0*/  @P0 LDG.E.64 R4, [R8.64] ;  /* 0x0000000608040981 */ /* 0x000ee8000c1e1b00 */
[----:B------:R-:W0:Y:S04]  /*00d0*/  S2R R22, SR_TID.X ;  /* 0x0000000000167919 */ /* 0x000e280000002100 */
[----:B------:R-:W0:Y:S02]  /*00e0*/  S2R R23, SR_CTAID.X ;  /* 0x0000000000177919 */ /* 0x000e240000002500 */
[----:B0-----:R-:W-:-:S04]  /*00f0*/  IMAD R83, R23, c[0x0][0x0], R22 ;  /* 0x0000000017537a24 */ /* 0x001fc800078e0216 */
[----:B------:R-:W-:Y:S01]  /*0100*/  IMAD.WIDE.U32 R6, R83, -0x326172a9, RZ ;  /* 0xcd9e8d5753067825 */ /* 0x000fe200078e00ff */
[----:B--2---:R-:W0:Y:S01]  /*0110*/  @P0 R2UR UR4, R2 ;  /* 0x00000000020403c2 */ /* 0x004e2200000e0000 */
[----:B---3--:R-:W-:-:S07]  /*0120*/  @P0 IADD3 R118, P1, R4, c[0x0][0x240], RZ ;  /* 0x0000900004760a10 */ /* 0x008fce0007f3e0ff */
[----:B------:R1:W2:Y:S01]  /*0130*/  @P0 R2UR UR5, R3 ;  /* 0x00000000030503c2 */ /* 0x0002a200000e0000 */
        /* <DEDUP_REMOVED lines=17> */
[----:B------:R-:W-:Y:S01]  /*0250*/  LOP3.LUT R12, R3, UR10, R4, 0x96, !PT ;  /* 0x0000000a030c7c12 */ /* 0x000fe2000f8e9604 */
[----:B------:R-:W-:Y:S01]  /*0260*/  UIADD3 UR15, UR4, 0x78dde6e4, URZ ;  /* 0x78dde6e4040f7890 */ /* 0x000fe2000fffe03f */
[----:B------:R-:W-:Y:S02]  /*0270*/  LOP3.LUT R28, R5, 0x7f0, RZ, 0xc0, !PT ;  /* 0x000007f0051c7812 */ /* 0x000fe400078ec0ff */
[----:B------:R-:W-:Y:S01]  /*0280*/  LOP3.LUT R6, R9, UR9, R6, 0x96, !PT ;  /* 0x0000000909067c12 */ /* 0x000fe2000f8e9606 */
[----:B------:R-:W-:Y:S01]  /*0290*/  IMAD.WIDE.U32 R12, R12, -0x326172a9, RZ ;  /* 0xcd9e8d570c0c7825 */ /* 0x000fe200078e00ff */
[----:B------:R-:W-:Y:S01]  /*02a0*/  UIADD3 UR16, UR5, -0x126145ec, URZ ;  /* 0xed9eba1405107890 */ /* 0x000fe2000fffe03f */
[----:B------:R-:W-:Y:S02]  /*02b0*/  IADD3 R4, P1, R28, c[0x0][0x218], RZ ;  /* 0x000086001c047a10 */ /* 0x000fe40007f3e0ff */
[----:B------:R-:W-:Y:S01]  /*02c0*/  IMAD.WIDE.U32 R6, R6, -0x2daee0ad, RZ ;  /* 0xd2511f5306067825 */ /* 0x000fe200078e00ff */
[----:B------:R-:W-:Y:S01]  /*02d0*/  LOP3.LUT R3, R13, UR11, R8, 0x96, !PT ;  /* 0x0000000b0d037c12 */ /* 0x000fe2000f8e9608 */
[----:B------:R-:W-:-:S02]  /*02e0*/  UIADD3 UR18, UR5, -0x56f99767, URZ ;  /* 0xa906689905127890 */ /* 0x000fc4000fffe03f */
[----:B------:R-:W-:Y:S01]  /*02f0*/  UIADD3 UR17, UR4, 0x1715609d, URZ ;  /* 0x1715609d04117890 */ /* 0x000fe2000fffe03f */
[----:B------:R-:W-:Y:S01]  /*0300*/  LOP3.LUT R14, R7, UR12, R2, 0x96, !PT ;  /* 0x0000000c070e7c12 */ /* 0x000fe2000f8e9602 */
[----:B------:R-:W-:-:S04]  /*0310*/  IMAD.WIDE.U32 R2, R3, -0x2daee0ad, RZ ;  /* 0xd2511f5303027825 */ /* 0x000fc800078e00ff */
[----:B------:R-:W-:Y:S01]  /*0320*/  IMAD.WIDE.U32 R14, R14, -0x326172a9, RZ ;  /* 0xcd9e8d570e0e7825 */ /* 0x000fe200078e00ff */
[----:B------:R-:W-:Y:S01]  /*0330*/  LOP3.LUT R13, R3, UR14, R6, 0x96, !PT ;  /* 0x0000000e030d7c12 */ /* 0x000fe2000f8e9606 */
[----:B------:R-:W-:Y:S02]  /*0340*/  UIADD3 UR19, UR4, -0x4ab325aa, URZ ;  /* 0xb54cda5604137890 */ /* 0x000fe4000fffe03f */
[----:B------:R-:W-:Y:S01]  /*0350*/  UIADD3 UR20, UR5, 0x646e171e, URZ ;  /* 0x646e171e05147890 */ /* 0x000fe2000fffe03f */
[----:B------:R-:W-:Y:S01]  /*0360*/  LOP3.LUT R6, R15, UR13, R12, 0x96, !PT ;  /* 0x0000000d0f067c12 */ /* 0x000fe2000f8e960c */
[----:B------:R-:W-:-:S04]  /*0370*/  IMAD.WIDE.U32 R12, R13, -0x326172a9, RZ ;  /* 0xcd9e8d570d0c7825 */ /* 0x000fc800078e00ff */
[----:B------:R-:W-:Y:S01]  /*0380*/  IMAD.WIDE.U32 R6, R6, -0x2daee0ad, RZ ;  /* 0xd2511f5306067825 */ /* 0x000fe200078e00ff */
[----:B------:R-:W-:Y:S02]  /*0390*/  LOP3.LUT R3, R13, UR15, R14, 0x96, !PT ;  /* 0x0000000f0d037c12 */ /* 0x000fe4000f8e960e */
[----:B------:R-:W-:Y:S01]  /*03a0*/  LEA.HI R0, R22, R23, RZ, 0x19 ;  /* 0x0000001716007211 */ /* 0x000fe200078fc8ff */
[----:B------:R-:W-:Y:S01]  /*03b0*/  IMAD.X R5, RZ, RZ, c[0x0][0x21c], P1 ;  /* 0x00008700ff057624 */ /* 0x000fe200008e06ff */
[----:B------:R-:W-:Y:S01]  /*03c0*/  LOP3.LUT R14, R7, UR16, R2, 0x96, !PT ;  /* 0x00000010070e7c12 */ /* 0x000fe2000f8e9602 */
[----:B------:R-:W-:Y:S01]  /*03d0*/  IMAD.WIDE.U32 R2, R3, -0x2daee0ad, RZ ;  /* 0xd2511f5303027825 */ /* 0x000fe200078e00ff */
[----:B------:R-:W-:Y:S01]  /*03e0*/  UIADD3 UR21, UR4, 0x5384540f, URZ ;  /* 0x5384540f04157890 */ /* 0x000fe2000fffe03f */
[----:B------:R-:W-:Y:S01]  /*03f0*/  ISETP.GE.AND P1, PT, R0, c[0x0][0x164], PT ;  /* 0x0000590000007a0c */ /* 0x000fe20003f26270 */
[----:B------:R-:W-:Y:S01]  /*0400*/  UIADD3 UR22, UR5, 0x1fd5c5a3, URZ ;  /* 0x1fd5c5a305167890 */ /* 0x000fe2000fffe03f */
[----:B------:R-:W-:Y:S01]  /*0410*/  IMAD.WIDE.U32 R14, R14, -0x326172a9, RZ ;  /* 0xcd9e8d570e0e7825 */ /* 0x000fe200078e00ff */
[----:B------:R-:W-:Y:S01]  /*0420*/  LOP3.LUT R13, R3, UR18, R6, 0x96, !PT ;  /* 0x00000012030d7c12 */ /* 0x000fe2000f8e9606 */
[----:B------:R-:W-:Y:S01]  /*0430*/  UIADD3 UR23, UR4, -0xe443238, URZ ;  /* 0xf1bbcdc804177890 */ /* 0x000fe2000fffe03f */
[----:B------:R0:W5:Y:S02]  /*0440*/  @P0 LDG.E.128 R8, [R4.64] ;  /* 0x0000000604080981 */ /* 0x000164000c1e1d00 */
[----:B------:R-:W-:Y:S01]  /*0450*/  LOP3.LUT R6, R15, UR17, R12, 0x96, !PT ;  /* 0x000000110f067c12 */ /* 0x000fe2000f8e960c */
[----:B------:R-:W-:Y:S01]  /*0460*/  IMAD.WIDE.U32 R12, R13, -0x326172a9, RZ ;  /* 0xcd9e8d570d0c7825 */ /* 0x000fe200078e00ff */
[----:B------:R-:W-:Y:S01]  /*0470*/  UIADD3 UR24, UR5, -0x24c28bd8, URZ ;  /* 0xdb3d742805187890 */ /* 0x000fe2000fffe03f */
[----:B------:R0:W5:Y:S02]  /*0480*/  @P0 LDG.E.128 R16, [R4.64+0x800] ;  /* 0x0008000604100981 */ /* 0x000164000c1e1d00 */
[----:B------:R-:W-:Y:S01]  /*0490*/  IMAD.WIDE.U32 R6, R6, -0x2daee0ad, RZ ;  /* 0xd2511f5306067825 */ /* 0x000fe200078e00ff */
[----:B------:R-:W-:Y:S01]  /*04a0*/  LOP3.LUT R14, R13, UR19, R14, 0x96, !PT ;  /* 0x000000130d0e7c12 */ /* 0x000fe2000f8e960e */
[----:B------:R0:W5:Y:S03]  /*04b0*/  @P0 LDG.E.128 R24, [R4.64+0x1000] ;  /* 0x0010000604180981 */ /* 0x000166000c1e1d00 */
[----:B------:R-:W-:Y:S01]  /*04c0*/  LOP3.LUT R20, R7, UR20, R2, 0x96, !PT ;  /* 0x0000001407147c12 */ /* 0x000fe2000f8e9602 */
[----:B------:R-:W-:Y:S01]  /*04d0*/  IMAD.WIDE.U32 R14, R14, -0x2daee0ad, RZ ;  /* 0xd2511f530e0e7825 */ /* 0x000fe200078e00ff */
[----:B------:R0:W5:Y:S01]  /*04e0*/  @P0 LDG.E.128 R60, [R4.64+0x1800] ;  /* 0x00180006043c0981 */ /* 0x000162000c1e1d00 */
[----:B------:R-:W-:-:S02]  /*04f0*/  LOP3.LUT R2, R22, 0x7f, RZ, 0xc0, !PT ;  /* 0x0000007f16027812 */ /* 0x000fc400078ec0ff */
[----:B------:R-:W-:Y:S01]  /*0500*/  IMAD.WIDE.U32 R20, R20, -0x326172a9, RZ ;  /* 0xcd9e8d5714147825 */ /* 0x000fe200078e00ff */
[----:B------:R-:W-:Y:S02]  /*0510*/  LOP3.LUT R103, R15, UR22, R6, 0x96, !PT ;  /* 0x000000160f677c12 */ /* 0x000fe4000f8e9606 */
[----:B------:R-:W-:Y:S02]  /*0520*/  LEA R6, P3, R2, c[0x0][0x1c8], 0x4 ;  /* 0x0000720002067a11 */ /* 0x000fe400078620ff */
[----:B------:R-:W-:Y:S01]  /*0530*/  LOP3.LUT R102, R21, UR21, R12, 0x96, !PT ;  /* 0x0000001515667c12 */ /* 0x000fe2000f8e960c */
[----:B------:R-:W-:Y:S01]  /*0540*/  IMAD.HI.U32 R13, R103, -0x326172a9, RZ ;  /* 0xcd9e8d57670d7827 */ /* 0x000fe200078e00ff */
[----:B0-----:R-:W-:-:S03]  /*0550*/  IADD3 R4, P2, R28, c[0x0][0x1b0], RZ ;  /* 0x00006c001c047a10 */ /* 0x001fc60007f5e0ff */
[----:B------:R-:W-:Y:S01]  /*0560*/  IMAD.HI.U32 R3, R102, -0x2daee0ad, RZ ;  /* 0xd2511f5366037827 */ /* 0x000fe200078e00ff */
[----:B------:R-:W-:Y:S02]  /*0570*/  IADD3.X R5, RZ, c[0x0][0x1b4], RZ, P2, !PT ;  /* 0x00006d00ff057a10 */ /* 0x000fe400017fe4ff */
[----:B------:R-:W-:Y:S01]  /*0580*/  LOP3.LUT R112, R13, UR23, R20, 0x96, !PT ;  /* 0x000000170d707c12 */ /* 0x000fe2000f8e9614 */
[----:B------:R-:W-:Y:S01]  /*0590*/  IMAD.X R7, RZ, RZ, c[0x0][0x1cc], P3 ;  /* 0x00007300ff077624 */ /* 0x000fe200018e06ff */
[----:B------:R-:W-:Y:S01]  /*05a0*/  LOP3.LUT R110, R3, UR24, R14, 0x96, !PT ;  /* 0x00000018036e7c12 */ /* 0x000fe2000f8e960e */
[----:B------:R-:W-:Y:S06]  /*05b0*/  @P1 EXIT ;  /* 0x000000000000194d */ /* 0x000fec0003800000 */
[----:B------:R0:W2:Y:S01]  /*05c0*/  LDG.E.128 R64, [R6.64+0x1800] ;  /* 0x0018000606407981 */ /* 0x0000a2000c1e1d00 */
[----:B-----5:R-:W-:Y:S01]  /*05d0*/  @!P0 CS2R R8, SRZ ;  /* 0x0000000000088805 */ /* 0x020fe2000001ff00 */
[----:B------:R-:W-:Y:S01]  /*05e0*/  @!P0 CS2R R10, SRZ ;  /* 0x00000000000a8805 */ /* 0x000fe2000001ff00 */
[----:B------:R-:W-:Y:S01]  /*05f0*/  @!P0 CS2R R16, SRZ ;  /* 0x0000000000108805 */ /* 0x000fe2000001ff00 */
[----:B------:R-:W-:Y:S01]  /*0600*/  @!P0 CS2R R18, SRZ ;  /* 0x0000000000128805 */ /* 0x000fe2000001ff00 */
[----:B------:R1:W5:Y:S01]  /*0610*/  LDG.E.128 R44, [R4.64] ;  /* 0x00000006042c7981 */ /* 0x000362000c1e1d00 */
[----:B------:R-:W-:Y:S01]  /*0620*/  @!P0 CS2R R24, SRZ ;  /* 0x0000000000188805 */ /* 0x000fe2000001ff00 */
[----:B------:R-:W-:-:S02]  /*0630*/  PRMT R3, RZ, 0x5410, R8 ;  /* 0x00005410ff037816 */ /* 0x000fc40000000008 */
[----:B------:R1:W5:Y:S01]  /*0640*/  LDG.E.128 R40, [R4.64+0x800] ;  /* 0x0008000604287981 */ /* 0x000362000c1e1d00 */
[----:B------:R-:W-:-:S03]  /*0650*/  @!P0 CS2R R26, SRZ ;  /* 0x00000000001a8805 */ /* 0x000fc6000001ff00 */
[----:B------:R1:W5:Y:S04]  /*0660*/  LDG.E.128 R36, [R4.64+0x1000] ;  /* 0x0010000604247981 */ /* 0x000368000c1e1d00 */
[----:B------:R1:W5:Y:S01]  /*0670*/  LDG.E.128 R32, [R4.64+0x1800] ;  /* 0x0018000604207981 */ /* 0x000362000c1e1d00 */
[----:B------:R-:W-:-:S03]  /*0680*/  PRMT R12, RZ, 0x7610, R16 ;  /* 0x00007610ff0c7816 */ /* 0x000fc60000000010 */
[----:B------:R0:W5:Y:S01]  /*0690*/  LDG.E.128 R56, [R6.64] ;  /* 0x0000000606387981 */ /* 0x000162000c1e1d00 */
[----:B------:R-:W-:-:S03]  /*06a0*/  @!P0 CS2R R60, SRZ ;  /* 0x00000000003c8805 */ /* 0x000fc6000001ff00 */
[----:B------:R0:W5:Y:S01]  /*06b0*/  LDG.E.128 R52, [R6.64+0x800] ;  /* 0x0008000606347981 */ /* 0x000162000c1e1d00 */
[----:B-1----:R-:W-:-:S03]  /*06c0*/  PRMT R4, RZ, 0x7610, R8 ;  /* 0x00007610ff047816 */ /* 0x002fc60000000008 */
[----:B------:R0:W5:Y:S01]  /*06d0*/  LDG.E.128 R48, [R6.64+0x1000] ;  /* 0x0010000606307981 */ /* 0x000162000c1e1d00 */
[----:B------:R-:W-:Y:S02]  /*06e0*/  PRMT R5, RZ, 0x5410, R9 ;  /* 0x00005410ff057816 */ /* 0x000fe40000000009 */
[--C-:B------:R-:W-:Y:S02]  /*06f0*/  PRMT R8, RZ, 0x7610, R10.reuse ;  /* 0x00007610ff087816 */ /* 0x100fe4000000000a */
[--C-:B------:R-:W-:Y:S02]  /*0700*/  PRMT R13, RZ, 0x5410, R17.reuse ;  /* 0x00005410ff0d7816 */ /* 0x100fe40000000011 */
[----:B------:R-:W-:Y:S02]  /*0710*/  PRMT R14, RZ, 0x7610, R17 ;  /* 0x00007610ff0e7816 */ /* 0x000fe40000000011 */
[----:B0-----:R-:W-:Y:S02]  /*0720*/  PRMT R6, RZ, 0x7610, R9 ;  /* 0x00007610ff067816 */ /* 0x001fe40000000009 */
        /* <DEDUP_REMOVED lines=13> */
[----:B------:R-:W-:Y:S01]  /*0800*/  PRMT R24, RZ, 0x7610, R26 ;  /* 0x00007610ff187816 */ /* 0x000fe2000000001a */
[----:B------:R-:W-:Y:S01]  /*0810*/  @!P0 CS2R R62, SRZ ;  /* 0x00000000003e8805 */ /* 0x000fe2000001ff00 */
[--C-:B------:R-:W-:Y:S01]  /*0820*/  PRMT R25, RZ, 0x5410, R27.reuse ;  /* 0x00005410ff197816 */ /* 0x100fe2000000001b */
[----:B------:R-:W-:Y:S01]  /*0830*/  UIADD3 UR25, UR4, -0x700cb87f, URZ ;  /* 0x8ff3478104197890 */ /* 0x000fe2000fffe03f */
[----:B------:R-:W-:Y:S01]  /*0840*/  PRMT R26, RZ, 0x7610, R27 ;  /* 0x00007610ff1a7816 */ /* 0x000fe2000000001b */
[----:B------:R-:W-:Y:S01]  /*0850*/  UIADD3 UR26, UR5, -0x695add53, URZ ;  /* 0x96a522ad051a7890 */ /* 0x000fe2000fffe03f */
[--C-:B------:R-:W-:Y:S01]  /*0860*/  PRMT R27, RZ, 0x5410, R60.reuse ;  /* 0x00005410ff1b7816 */ /* 0x100fe2000000003c */
[----:B------:R-:W-:Y:S01]  /*0870*/  IMAD R102, R102, -0x2daee0ad, RZ ;  /* 0xd2511f5366667824 */ /* 0x000fe200078e02ff */
[----:B------:R-:W-:Y:S01]  /*0880*/  PRMT R28, RZ, 0x7610, R60 ;  /* 0x00007610ff1c7816 */ /* 0x000fe2000000003c */
[----:B------:R-:W-:Y:S01]  /*0890*/  IMAD R103, R103, -0x326172a9, RZ ;  /* 0xcd9e8d5767677824 */ /* 0x000fe200078e02ff */
[--C-:B------:R-:W-:Y:S01]  /*08a0*/  PRMT R29, RZ, 0x5410, R61.reuse ;  /* 0x00005410ff1d7816 */ /* 0x100fe2000000003d */
[----:B------:R-:W-:Y:S01]  /*08b0*/  IMAD.HI.U32 R60, R110, -0x326172a9, RZ ;  /* 0xcd9e8d576e3c7827 */ /* 0x000fe200078e00ff */
[----:B------:R-:W-:-:S03]  /*08c0*/  PRMT R30, RZ, 0x7610, R61 ;  /* 0x00007610ff1e7816 */ /* 0x000fc6000000003d */
[----:B------:R-:W-:Y:S01]  /*08d0*/  IMAD.HI.U32 R61, R112, -0x2daee0ad, RZ ;  /* 0xd2511f53703d7827 */ /* 0x000fe200078e00ff */
[--C-:B------:R-:W-:Y:S02]  /*08e0*/  PRMT R31, RZ, 0x5410, R62.reuse ;  /* 0x00005410ff1f7816 */ /* 0x100fe4000000003e */
[----:B------:R-:W-:Y:S01]  /*08f0*/  PRMT R80, RZ, 0x7610, R62 ;  /* 0x00007610ff507816 */ /* 0x000fe2000000003e */
[----:B------:R-:W-:Y:S01]  /*0900*/  IMAD.MOV.U32 R87, RZ, RZ, 0x1 ;  /* 0x00000001ff577424 */ /* 0x000fe200078e00ff */
[--C-:B------:R-:W-:Y:S01]  /*0910*/  PRMT R81, RZ, 0x5410, R63.reuse ;  /* 0x00005410ff517816 */ /* 0x100fe2000000003f */
[----:B------:R-:W-:Y:S01]  /*0920*/  IMAD R110, R110, -0x326172a9, RZ ;  /* 0xcd9e8d576e6e7824 */ /* 0x000fe200078e02ff */
[----:B------:R-:W-:Y:S01]  /*0930*/  PRMT R82, RZ, 0x7610, R63 ;  /* 0x00007610ff527816 */ /* 0x000fe2000000003f */
[----:B------:R-:W-:Y:S01]  /*0940*/  IMAD R112, R112, -0x2daee0ad, RZ ;  /* 0xd2511f5370707824 */ /* 0x000fe200078e02ff */
[----:B------:R-:W-:Y:S01]  /*0950*/  LOP3.LUT R103, R60, UR25, R103, 0x96, !PT ;  /* 0x000000193c677c12 */ /* 0x000fe2000f8e9667 */
[----:B------:R-:W-:Y:S01]  /*0960*/  IMAD.MOV.U32 R86, RZ, RZ, RZ ;  /* 0x000000ffff567224 */ /* 0x000fe200078e00ff */
[----:B------:R-:W-:-:S02]  /*0970*/  LOP3.LUT R102, R61, UR26, R102, 0x96, !PT ;  /* 0x0000001a3d667c12 */ /* 0x000fc4000f8e9666 */
[----:B------:R-:W-:Y:S01]  /*0980*/  LOP3.LUT R118, R118, 0x3, RZ, 0xc0, !PT ;  /* 0x0000000376767812 */ /* 0x000fe200078ec0ff */
[----:B------:R-:W-:Y:S01]  /*0990*/  ULDC.U8 UR8, c[0x0][0x1f0] ;  /* 0x00007c0000087ab9 */ /* 0x000fe20000000000 */
[--C-:B--2---:R-:W-:Y:S02]  /*09a0*/  PRMT R88, RZ, 0x5410, R64.reuse ;  /* 0x00005410ff587816 */ /* 0x104fe40000000040 */
[----:B------:R-:W-:Y:S02]  /*09b0*/  PRMT R89, RZ, 0x7610, R64 ;  /* 0x00007610ff597816 */ /* 0x000fe40000000040 */
[--C-:B------:R-:W-:Y:S02]  /*09c0*/  PRMT R90, RZ, 0x5410, R65.reuse ;  /* 0x00005410ff5a7816 */ /* 0x100fe40000000041 */
[----:B------:R-:W-:Y:S02]  /*09d0*/  PRMT R91, RZ, 0x7610, R65 ;  /* 0x00007610ff5b7816 */ /* 0x000fe40000000041 */
[----:B------:R-:W-:-:S02]  /*09e0*/  PRMT R92, RZ, 0x5410, R66 ;  /* 0x00005410ff5c7816 */ /* 0x000fc40000000042 */
[----:B------:R-:W-:Y:S02]  /*09f0*/  PRMT R93, RZ, 0x7610, R66 ;  /* 0x00007610ff5d7816 */ /* 0x000fe40000000042 */
[--C-:B------:R-:W-:Y:S02]  /*0a00*/  PRMT R94, RZ, 0x5410, R67.reuse ;  /* 0x00005410ff5e7816 */ /* 0x100fe40000000043 */
[----:B------:R-:W-:Y:S02]  /*0a10*/  PRMT R95, RZ, 0x7610, R67 ;  /* 0x00007610ff5f7816 */ /* 0x000fe40000000043 */
.L_x_2394:
[----:B------:R-:W-:Y:S01]  /*0a20*/  ISETP.NE.U32.AND P1, PT, RZ, c[0x0][0x1c0], PT ;  /* 0x00007000ff007a0c */ /* 0x000fe20003f25070 */
[----:B------:R-:W-:Y:S01]  /*0a30*/  IMAD R64, R0, c[0x0][0x168], RZ ;  /* 0x00005a0000407a24 */ /* 0x000fe200078e02ff */
[----:B------:R-:W-:Y:S01]  /*0a40*/  ISETP.NE.U32.AND P0, PT, RZ, c[0x0][0x180], PT ;  /* 0x00006000ff007a0c */ /* 0x000fe20003f05070 */
[----:B------:R-:W-:Y:S01]  /*0a50*/  IMAD.MOV.U32 R97, RZ, RZ, 0x10 ;  /* 0x00000010ff617424 */ /* 0x000fe200078e00ff */
[----:B------:R-:W-:Y:S02]  /*0a60*/  ISETP.NE.AND.EX P1, PT, RZ, c[0x0][0x1c4], PT, P1 ;  /* 0x00007100ff007a0c */ /* 0x000fe40003f25310 */
[----:B------:R-:W-:-:S02]  /*0a70*/  SHF.R.S32.HI R65, RZ, 0x1f, R64 ;  /* 0x0000001fff417819 */ /* 0x000fc40000011440 */
[----:B------:R-:W-:Y:S02]  /*0a80*/  ISETP.NE.AND.EX P0, PT, RZ, c[0x0][0x184], PT, P0 ;  /* 0x00006100ff007a0c */ /* 0x000fe40003f05300 */
[----:B------:R-:W-:-:S04]  /*0a90*/  LEA.HI R65, R65, R64, RZ, 0x3 ;  /* 0x0000004041417211 */ /* 0x000fc800078f18ff */
[----:B------:R-:W-:-:S03]  /*0aa0*/  LEA.HI.SX32 R76, R65, R2, 0x1d ;  /* 0x00000002414c7211 */ /* 0x000fc600078feaff */
        /* <DEDUP_REMOVED lines=21> */
.L_x_2168:
[----:B0-----:R-:W-:Y:S02]  /*0c00*/  IMAD.MOV.U32 R77, RZ, RZ, R110 ;  /* 0x000000ffff4d7224 */ /* 0x001fe400078e006e */
.L_x_2169:
[----:B------:R-:W-:Y:S05]  /*0c10*/  BSYNC B0 ;  /* 0x0000000000007941 */ /* 0x000fea0003800000 */
.L_x_2167:
        /* <DEDUP_REMOVED lines=16> */
.L_x_2173:
[----:B------:R-:W-:Y:S05]  /*0d20*/  BSYNC B1 ;  /* 0x0000000000017941 */ /* 0x000fea0003800000 */
.L_x_2172:
        /* <DEDUP_REMOVED lines=40> */
[----:B------:R-:W-:Y:S01]  /*0fb0*/  IMAD.MOV.U32 R73, RZ, RZ, RZ ;  /* 0x000000ffff497224 */ /* 0x000fe200078e00ff */
[----:B------:R-:W-:Y:S02]  /*0fc0*/  LOP3.LUT R102, R113, UR26, R102, 0x96, !PT ;  /* 0x0000001a71667c12 */ /* 0x000fe4000f8e9666 */
.L_x_2171:
[----:B------:R-:W-:Y:S05]  /*0fd0*/  BSYNC B0 ;  /* 0x0000000000007941 */ /* 0x000fea0003800000 */
.L_x_2170:
[----:B------:R-:W0:Y:S01]  /*0fe0*/  I2F.U32 R69, R77 ;  /* 0x0000004d00457306 */ /* 0x000e220000201000 */
[----:B-----5:R-:W-:Y:S01]  /*0ff0*/  PRMT R68, RZ, 0x5410, R64 ;  /* 0x00005410ff447816 */ /* 0x020fe20000000040 */
[----:B------:R-:W-:Y:S01]  /*1000*/  IMAD.MOV.U32 R100, RZ, RZ, 0x2f800000 ;  /* 0x2f800000ff647424 */ /* 0x000fe200078e00ff */
[----:B------:R-:W-:Y:S03]  /*1010*/  BSSY B0, `(.L_x_2174) ;  /* 0x0000017000007945 */ /* 0x000fe60003800000 */
[----:B------:R-:W-:-:S04]  /*1020*/  FMUL.FTZ R68, R68, R99 ;  /* 0x0000006344447220 */ /* 0x000fc80000410000 */
[----:B------:R-:W-:Y:S02]  /*1030*/  FMUL.FTZ R68, R68, c[0x0][0x1e8] ;  /* 0x00007a0044447a20 */ /* 0x000fe40000410000 */
[----:B0-----:R-:W-:-:S05]  /*1040*/  FFMA.FTZ R69, R69, R100, 1.1641532182693481445e-10 ;  /* 0x2f00000045457423 */ /* 0x001fca0000010064 */
[----:B------:R-:W-:Y:S02]  /*1050*/  FSETP.GTU.FTZ.AND P1, PT, R69, c[0x0][0x1e4], PT ;  /* 0x0000790045007a0b */ /* 0x000fe40003f3c000 */
[----:B------:R-:W-:Y:S02]  /*1060*/  PRMT R69, RZ, 0x5410, R56 ;  /* 0x00005410ff457816 */ /* 0x000fe40000000038 */
[----:B------:R-:W-:Y:S02]  /*1070*/  P2R R96, PR, RZ, 0x2 ;  /* 0x00000002ff607803 */ /* 0x000fe40000000000 */
[----:B------:R-:W-:Y:S02]  /*1080*/  FSEL R68, R68, RZ, !P1 ;  /* 0x000000ff44447208 */ /* 0x000fe40004800000 */
[----:B------:R-:W-:-:S03]  /*1090*/  ISETP.NE.AND P1, PT, R73, 0x1, PT ;  /* 0x000000014900780c */ /* 0x000fc60003f25270 */
[----:B------:R-:W-:Y:S01]  /*10a0*/  FMUL.FTZ R72, R68, R69 ;  /* 0x0000004544487220 */ /* 0x000fe20000410000 */
[----:B------:R-:W-:Y:S02]  /*10b0*/  @P0 PRMT R69, RZ, 0x5410, R60 ;  /* 0x00005410ff450816 */ /* 0x000fe4000000003c */
[----:B------:R-:W-:-:S03]  /*10c0*/  IADD3 R68, R73, 0x1, RZ ;  /* 0x0000000149447810 */ /* 0x000fc60007ffe0ff */
        /* <DEDUP_REMOVED lines=10> */
.L_x_2175:
[----:B------:R-:W-:Y:S02]  /*1170*/  IMAD.MOV.U32 R77, RZ, RZ, R110 ;  /* 0x000000ffff4d7224 */ /* 0x000fe400078e006e */
.L_x_2176:
[----:B------:R-:W-:Y:S05]  /*1180*/  BSYNC B0 ;  /* 0x0000000000007941 */ /* 0x000fea0003800000 */
.L_x_2174:
        /* <DEDUP_REMOVED lines=16> */
.L_x_2180:
[----:B------:R-:W-:Y:S05]  /*1290*/  BSYNC B1 ;  /* 0x0000000000017941 */ /* 0x000fea0003800000 */
.L_x_2179:
        /* <DEDUP_REMOVED lines=35> */
[----:B------:R-:W-:Y:S01]  /*14d0*/  LOP3.LUT R110, R103, UR24, R68, 0x96, !PT ;  /* 0x00000018676e7c12 */ /* 0x000fe2000f8e9644 */
[----:B------:R-:W-:-:S03]  /*14e0*/  HFMA2.MMA R68, -RZ, RZ, 0, 0 ;  /* 0x00000000ff447435 */ /* 0x000fc600000001ff */
[----:B------:R-:W-:Y:S01]  /*14f0*/  LOP3.LUT R112, R75, UR23, R70, 0x96, !PT ;  /* 0x000000174b707c12 */ /* 0x000fe2000f8e9646 */
[----:B------:R-:W-:-:S04]  /*1500*/  IMAD.WIDE.U32 R110, R110, -0x326172a9, RZ ;  /* 0xcd9e8d576e6e7825 */ /* 0x000fc800078e00ff */
[----:B------:R-:W-:Y:S01]  /*1510*/  IMAD.WIDE.U32 R112, R112, -0x2daee0ad, RZ ;  /* 0xd2511f5370707825 */ /* 0x000fe200078e00ff */
[----:B------:R-:W-:-:S04]  /*1520*/  LOP3.LUT R103, R111, UR25, R74, 0x96, !PT ;  /* 0x000000196f677c12 */ /* 0x000fc8000f8e964a */
[----:B------:R-:W-:Y:S02]  /*1530*/  LOP3.LUT R102, R113, UR26, R102, 0x96, !PT ;  /* 0x0000001a71667c12 */ /* 0x000fe4000f8e9666 */
.L_x_2178:
[----:B------:R-:W-:Y:S05]  /*1540*/  BSYNC B0 ;  /* 0x0000000000007941 */ /* 0x000fea0003800000 */
.L_x_2177:
[----:B------:R-:W0:Y:S01]  /*1550*/  I2F.U32 R69, R77 ;  /* 0x0000004d00457306 */ /* 0x000e220000201000 */
[----:B------:R-:W-:Y:S01]  /*1560*/  PRMT R64, RZ, 0x7610, R64 ;  /* 0x00007610ff407816 */ /* 0x000fe20000000040 */
[----:B------:R-:W-:Y:S01]  /*1570*/  BSSY B0, `(.L_x_2181) ;  /* 0x0000017000007945 */ /* 0x000fe20003800000 */
[----:B------:R-:W-:Y:S02]  /*1580*/  PRMT R75, RZ, 0x7610, R56 ;  /* 0x00007610ff4b7816 */ /* 0x000fe40000000038 */
[----:B------:R-:W-:Y:S01]  /*1590*/  IADD3 R70, R68, 0x1, RZ ;  /* 0x0000000144467810 */ /* 0x000fe20007ffe0ff */
        /* <DEDUP_REMOVED lines=19> */
.L_x_2182:
[----:B------:R-:W-:Y:S02]  /*16d0*/  IMAD.MOV.U32 R64, RZ, RZ, R110 ;  /* 0x000000ffff407224 */ /* 0x000fe400078e006e */
.L_x_2183:
[----:B------:R-:W-:Y:S05]  /*16e0*/  BSYNC B0 ;  /* 0x0000000000007941 */ /* 0x000fea0003800000 */
.L_x_2181:
        /* <DEDUP_REMOVED lines=16> */
.L_x_2187:
[----:B------:R-:W-:Y:S05]  /*17f0*/  BSYNC B1 ;  /* 0x0000000000017941 */ /* 0x000fea0003800000 */
.L_x_2186:
        /* <DEDUP_REMOVED lines=42> */
.L_x_2185:
[----:B------:R-:W-:Y:S05]  /*1aa0*/  BSYNC B0 ;  /* 0x0000000000007941 */ /* 0x000fea0003800000 */
.L_x_2184:
[----:B------:R0:W1:Y:S01]  /*1ab0*/  I2F.U32 R69, R64 ;  /* 0x0000004000457306 */ /* 0x0000620000201000 */
[----:B------:R-:W-:Y:S01]  /*1ac0*/  ISETP.NE.AND P2, PT, R70, 0x1, PT ;  /* 0x000000014600780c */ /* 0x000fe20003f45270 */
[----:B------:R-:W-:Y:S01]  /*1ad0*/  BSSY B0, `(.L_x_2188) ;  /* 0x0000016000007945 */ /* 0x000fe20003800000 */
[----:B------:R-:W-:Y:S02]  /*1ae0*/  PRMT R73, RZ, 0x5410, R57 ;  /* 0x00005410ff497816 */ /* 0x000fe40000000039 */
        /* <DEDUP_REMOVED lines=19> */
.L_x_2189:
[----:B------:R-:W-:Y:S02]  /*1c20*/  IMAD.MOV.U32 R64, RZ, RZ, R110 ;  /* 0x000000ffff407224 */ /* 0x000fe400078e006e */
.L_x_2190:
[----:B------:R-:W-:Y:S05]  /*1c30*/  BSYNC B0 ;  /* 0x0000000000007941 */ /* 0x000fea0003800000 */
.L_x_2188:
        /* <DEDUP_REMOVED lines=16> */
.L_x_2194:
[----:B------:R-:W-:Y:S05]  /*1d40*/  BSYNC B1 ;  /* 0x0000000000017941 */ /* 0x000fea0003800000 */
.L_x_2193:
        /* <DEDUP_REMOVED lines=42> */
.L_x_2192:
[----:B------:R-:W-:Y:S05]  /*1ff0*/  BSYNC B0 ;  /* 0x0000000000007941 */ /* 0x000fea0003800000 */
.L_x_2191:
[----:B------:R0:W1:Y:S01]  /*2000*/  I2F.U32 R69, R64 ;  /* 0x0000004000457306 */ /* 0x0000620000201000 */
[----:B------:R-:W-:Y:S01]  /*2010*/  ISETP.NE.AND P3, PT, R68, 0x1, PT ;  /* 0x000000014400780c */ /* 0x000fe20003f65270 */
[----:B------:R-:W-:Y:S01]  /*2020*/  BSSY B0, `(.L_x_2195) ;  /* 0x0000016000007945 */ /* 0x000fe20003800000 */
[----:B------:R-:W-:Y:S02]  /*2030*/  PRMT R78, RZ, 0x7610, R57 ;  /* 0x00007610ff4e7816 */ /* 0x000fe40000000039 */
[----:B0-----:R-:W-:-:S05]  /*2040*/  PRMT R64, RZ, 0x7610, R65 ;  /* 0x00007610ff407816 */ /* 0x001fca0000000041 */
[----:B------:R-:W-:Y:S02]  /*2050*/  FMUL.FTZ R65, R64, R99 ;  /* 0x0000006340417220 */ /* 0x000fe40000410000 */
[----:B-1----:R-:W-:Y:S02]  /*2060*/  FFMA.FTZ R69, R69, R100, 1.1641532182693481445e-10 ;  /* 0x2f00000045457423 */ /* 0x002fe40000010064 */
[----:B------:R-:W-:-:S03]  /*2070*/  FMUL.FTZ R65, R65, c[0x0][0x1e8] ;  /* 0x00007a0041417a20 */ /* 0x000fc60000410000 */
[----:B------:R-:W-:Y:S02]  /*2080*/  FSETP.GTU.FTZ.AND P2, PT, R69, c[0x0][0x1e4], PT ;  /* 0x0000790045007a0b */ /* 0x000fe40003f5c000 */
[----:B------:R-:W-:Y:S02]  /*2090*/  IADD3 R69, R68, 0x1, RZ ;  /* 0x0000000144457810 */ /* 0x000fe40007ffe0ff */
        /* <DEDUP_REMOVED lines=13> */
.L_x_2196:
[----:B------:R-:W-:Y:S02]  /*2170*/  MOV R77, R110 ;  /* 0x0000006e004d7202 */ /* 0x000fe40000000f00 */
.L_x_2197:
[----:B------:R-:W-:Y:S05]  /*2180*/  BSYNC B0 ;  /* 0x0000000000007941 */ /* 0x000fea0003800000 */
.L_x_2195:
        /* <DEDUP_REMOVED lines=16> */
.L_x_2201:
[----:B------:R-:W-:Y:S05]  /*2290*/  BSYNC B1 ;  /* 0x0000000000017941 */ /* 0x000fea0003800000 */
.L_x_2200:
        /* <DEDUP_REMOVED lines=37> */
[----:B------:R-:W-:Y:S01]  /*24f0*/  LOP3.LUT R112, R71, UR23, R64, 0x96, !PT ;  /* 0x0000001747707c12 */ /* 0x000fe2000f8e9640 */
[----:B------:R-:W-:-:S04]  /*2500*/  IMAD.WIDE.U32 R110, R110, -0x326172a9, RZ ;  /* 0xcd9e8d576e6e7825 */ /* 0x000fc800078e00ff */
[----:B------:R-:W-:Y:S01]  /*2510*/  IMAD.WIDE.U32 R112, R112, -0x2daee0ad, RZ ;  /* 0xd2511f5370707825 */ /* 0x000fe200078e00ff */
[----:B------:R-:W-:-:S04]  /*2520*/  LOP3.LUT R103, R111, UR25, R70, 0x96, !PT ;  /* 0x000000196f677c12 */ /* 0x000fc8000f8e9646 */
[----:B------:R-:W-:Y:S02]  /*2530*/  LOP3.LUT R102, R113, UR26, R102, 0x96, !PT ;  /* 0x0000001a71667c12 */ /* 0x000fe4000f8e9666 */
.L_x_2199:
[----:B------:R-:W-:Y:S05]  /*2540*/  BSYNC B0 ;  /* 0x0000000000007941 */ /* 0x000fea0003800000 */
.L_x_2198:
        /* <DEDUP_REMOVED lines=9> */
[----:B------:R-:W-:Y:S02]  /*25e0*/  PRMT R65, RZ, 0x5410, R58 ;  /* 0x00005410ff417816 */ /* 0x000fe4000000003a */
[----:B------:R-:W-:-:S05]  /*25f0*/  FSEL R64, R64, RZ, !P3 ;  /* 0x000000ff40407208 */ /* 0x000fca0005800000 */
[----:B------:R-:W-:Y:S01]  /*2600*/  FMUL.FTZ R74, R64, R65 ;  /* 0x00000041404a7220 */ /* 0x000fe20000410000 */
        /* <DEDUP_REMOVED lines=11> */
.L_x_2203:
[----:B------:R-:W-:Y:S02]  /*26c0*/  IMAD.MOV.U32 R77, RZ, RZ, R110 ;  /* 0x000000ffff4d7224 */ /* 0x000fe400078e006e */
.L_x_2204:
[----:B------:R-:W-:Y:S05]  /*26d0*/  BSYNC B0 ;  /* 0x0000000000007941 */ /* 0x000fea0003800000 */
.L_x_2202:
        /* <DEDUP_REMOVED lines=16> */
.L_x_2208:
[----:B------:R-:W-:Y:S05]  /*27e0*/  BSYNC B1 ;  /* 0x0000000000017941 */ /* 0x000fea0003800000 */
.L_x_2207:
        /* <DEDUP_REMOVED lines=42> */
.L_x_2206:
[----:B------:R-:W-:Y:S05]  /*2a90*/  BSYNC B0 ;  /* 0x0000000000007941 */ /* 0x000fea0003800000 */
.L_x_2205:
[----:B------:R-:W0:Y:S01]  /*2aa0*/  I2F.U32 R65, R77 ;  /* 0x0000004d00417306 */ /* 0x000e220000201000 */
[----:B------:R-:W-:Y:S01]  /*2ab0*/  PRMT R66, RZ, 0x7610, R66 ;  /* 0x00007610ff427816 */ /* 0x000fe20000000042 */
[----:B------:R-:W-:Y:S01]  /*2ac0*/  BSSY B0, `(.L_x_2209) ;  /* 0x0000016000007945 */ /* 0x000fe20003800000 */
[----:B------:R-:W-:Y:S02]  /*2ad0*/  ISETP.NE.AND P5, PT, R68, 0x1, PT ;  /* 0x000000014400780c */ /* 0x000fe40003fa5270 */
[----:B------:R-:W-:Y:S01]  /*2ae0*/  PRMT R79, RZ, 0x7610, R58 ;  /* 0x00007610ff4f7816 */ /* 0x000fe2000000003a */
[----:B------:R-:W-:Y:S01]  /*2af0*/  FMUL.FTZ R66, R66, R99 ;  /* 0x0000006342427220 */ /* 0x000fe20000410000 */
[----:B------:R-:W-:-:S03]  /*2b00*/  @P0 PRMT R64, RZ, 0x7610, R62 ;  /* 0x00007610ff400816 */ /* 0x000fc6000000003e */
[----:B------:R-:W-:Y:S02]  /*2b10*/  FMUL.FTZ R66, R66, c[0x0][0x1e8] ;  /* 0x00007a0042427a20 */ /* 0x000fe40000410000 */
[----:B0-----:R-:W-:-:S05]  /*2b20*/  FFMA.FTZ R65, R65, R100, 1.1641532182693481445e-10 ;  /* 0x2f00000041417423 */ /* 0x001fca0000010064 */
        /* <DEDUP_REMOVED lines=14> */
.L_x_2210:
[----:B------:R-:W-:Y:S02]  /*2c10*/  IMAD.MOV.U32 R66, RZ, RZ, R110 ;  /* 0x000000ffff427224 */ /* 0x000fe400078e006e */
.L_x_2211:
[----:B------:R-:W-:Y:S05]  /*2c20*/  BSYNC B0 ;  /* 0x0000000000007941 */ /* 0x000fea0003800000 */
.L_x_2209:
        /* <DEDUP_REMOVED lines=16> */
.L_x_2215:
[----:B------:R-:W-:Y:S05]  /*2d30*/  BSYNC B1 ;  /* 0x0000000000017941 */ /* 0x000fea0003800000 */
.L_x_2214:
[----:B------:R-:W-:Y:S01]  /*2d40*/  IMAD.HI.U32 R64, R83, -0x326172a9, RZ ;  /* 0xcd9e8d5753407827 */ /* 0x000fe200078e00ff */
[----:B------:R-:W-:-:S03]  /*2d50*/  LOP3.LUT R65, R65, UR5, R86, 0x96, !PT ;  /* 0x0000000541417c12 */ /* 0x000fc6000f8e9656 */
[----:B------:R-:W-:Y:S01]  /*2d60*/  IMAD R69, R83, -0x326172a9, RZ ;  /* 0xcd9e8d5753457824 */ /* 0x000fe200078e02ff */
[----:B------:R-:W-:Y:S01]  /*2d70*/  LOP3.LUT R64, R64, UR4, R85, 0x96, !PT ;  /* 0x0000000440407c12 */ /* 0x000fe2000f8e9655 */
[----:B------:R-:W-:-:S04]  /*2d80*/  IMAD.WIDE.U32 R70, R65, -0x326172a9, RZ ;  /* 0xcd9e8d5741467825 */ /* 0x000fc800078e00ff */
[----:B------:R-:W-:Y:S02]  /*2d90*/  IMAD R65, R84, -0x2daee0ad, RZ ;  /* 0xd2511f5354417824 */ /* 0x000fe400078e02ff */
        /* <DEDUP_REMOVED lines=32> */
[----:B------:R-:W-:-:S03]  /*2fa0*/  HFMA2.MMA R65, -RZ, RZ, 0, 0 ;  /* 0x00000000ff417435 */ /* 0x000fc600000001ff */
[----:B------:R-:W-:Y:S01]  /*2fb0*/  IMAD.WIDE.U32 R112, R112, -0x2daee0ad, RZ ;  /* 0xd2511f5370707825 */ /* 0x000fe200078e00ff */
[----:B------:R-:W-:-:S04]  /*2fc0*/  LOP3.LUT R103, R111, UR25, R64, 0x96, !PT ;  /* 0x000000196f677c12 */ /* 0x000fc8000f8e9640 */
[----:B------:R-:W-:Y:S02]  /*2fd0*/  LOP3.LUT R102, R113, UR26, R102, 0x96, !PT ;  /* 0x0000001a71667c12 */ /* 0x000fe4000f8e9666 */
.L_x_2213:
[----:B------:R-:W-:Y:S05]  /*2fe0*/  BSYNC B0 ;  /* 0x0000000000007941 */ /* 0x000fea0003800000 */
.L_x_2212:
[----:B------:R-:W0:Y:S01]  /*2ff0*/  I2F.U32 R69, R66 ;  /* 0x0000004200457306 */ /* 0x000e220000201000 */
[----:B------:R-:W-:Y:S01]  /*3000*/  PRMT R64, RZ, 0x5410, R67 ;  /* 0x00005410ff407816 */ /* 0x000fe20000000043 */
[----:B------:R-:W-:Y:S01]  /*3010*/  BSSY B0, `(.L_x_2216) ;  /* 0x0000016000007945 */ /* 0x000fe20003800000 */
[C---:B------:R-:W-:Y:S02]  /*3020*/  ISETP.NE.AND P6, PT, R65.reuse, 0x1, PT ;  /* 0x000000014100780c */ /* 0x040fe40003fc5270 */
[----:B------:R-:W-:Y:S01]  /*3030*/  PRMT R77, RZ, 0x5410, R59 ;  /* 0x00005410ff4d7816 */ /* 0x000fe2000000003b */
[----:B------:R-:W-:Y:S01]  /*3040*/  FMUL.FTZ R64, R64, R99 ;  /* 0x0000006340407220 */ /* 0x000fe20000410000 */
[----:B------:R-:W-:-:S03]  /*3050*/  IADD3 R111, R65, 0x1, RZ ;  /* 0x00000001416f7810 */ /* 0x000fc60007ffe0ff */
[----:B------:R-:W-:Y:S02]  /*3060*/  FMUL.FTZ R64, R64, c[0x0][0x1e8] ;  /* 0x00007a0040407a20 */ /* 0x000fe40000410000 */
[----:B0-----:R-:W-:-:S05]  /*3070*/  FFMA.FTZ R69, R69, R100, 1.1641532182693481445e-10 ;  /* 0x2f00000045457423 */ /* 0x001fca0000010064 */
        /* <DEDUP_REMOVED lines=14> */
.L_x_2217:
[----:B------:R-:W-:Y:S02]  /*3160*/  IMAD.MOV.U32 R66, RZ, RZ, R110 ;  /* 0x000000ffff427224 */ /* 0x000fe400078e006e */
.L_x_2218:
[----:B------:R-:W-:Y:S05]  /*3170*/  BSYNC B0 ;  /* 0x0000000000007941 */ /* 0x000fea0003800000 */
.L_x_2216:
        /* <DEDUP_REMOVED lines=18> */
.L_x_2222:
[----:B------:R-:W-:Y:S05]  /*32a0*/  BSYNC B1 ;  /* 0x0000000000017941 */ /* 0x000fea0003800000 */
.L_x_2221:
        /* <DEDUP_REMOVED lines=42> */
.L_x_2220:
[----:B------:R-:W-:Y:S05]  /*3550*/  BSYNC B0 ;  /* 0x0000000000007941 */ /* 0x000fea0003800000 */
.L_x_2219:
[----:B------:R-:W0:Y:S01]  /*3560*/  I2F.U32 R65, R66 ;  /* 0x0000004200417306 */ /* 0x000e220000201000 */
[----:B------:R-:W-:Y:S01]  /*3570*/  ISETP.NE.AND P6, PT, R96, RZ, PT ;  /* 0x000000ff6000720c */ /* 0x000fe20003fc5270 */
[----:B------:R-:W-:Y:S01]  /*3580*/  IMAD.WIDE.U32 R114, R76, R97, c[0x0][0x188] ;  /* 0x000062004c727625 */ /* 0x000fe200078e0061 */
[----:B------:R-:W-:Y:S02]  /*3590*/  SEL R96, RZ, 0x10000, P5 ;  /* 0x00010000ff607807 */ /* 0x000fe40002800000 */
[----:B------:R-:W-:Y:S02]  /*35a0*/  PRMT R64, RZ, 0x7610, R67 ;  /* 0x00007610ff407816 */ /* 0x000fe40000000043 */
[----:B------:R-:W-:Y:S02]  /*35b0*/  ISETP.NE.AND P5, PT, R98, RZ, PT ;  /* 0x000000ff6200720c */ /* 0x000fe40003fa5270 */
[----:B------:R-:W-:Y:S01]  /*35c0*/  SEL R68, RZ, 0x1, P2 ;  /* 0x00000001ff447807 */ /* 0x000fe20001000000 */
[----:B------:R-:W-:Y:S01]  /*35d0*/  FMUL.FTZ R64, R64, R99 ;  /* 0x0000006340407220 */ /* 0x000fe20000410000 */
[----:B------:R-:W-:-:S02]  /*35e0*/  SEL R67, RZ, 0x1, P1 ;  /* 0x00000001ff437807 */ /* 0x000fc40000800000 */
[----:B------:R-:W-:Y:S01]  /*35f0*/  SEL R101, RZ, 0x100, P4 ;  /* 0x00000100ff657807 */ /* 0x000fe20002000000 */
[----:B------:R-:W-:Y:S01]  /*3600*/  FMUL.FTZ R70, R64, c[0x0][0x1e8] ;  /* 0x00007a0040467a20 */ /* 0x000fe20000410000 */
[----:B------:R-:W-:Y:S01]  /*3610*/  SEL R105, RZ, 0x1, P6 ;  /* 0x00000001ff697807 */ /* 0x000fe20003000000 */
[----:B0-----:R-:W-:Y:S01]  /*3620*/  FFMA.FTZ R65, R65, R100, 1.1641532182693481445e-10 ;  /* 0x2f00000041417423 */ /* 0x001fe20000010064 */
[----:B------:R-:W-:Y:S01]  /*3630*/  IADD3 R118, R76, 0x80, RZ ;  /* 0x000000804c767810 */ /* 0x000fe20007ffe0ff */
[----:B------:R-:W-:-:S03]  /*3640*/  IMAD.WIDE.U32 R68, R68, 0x1000000, RZ ;  /* 0x0100000044447825 */ /* 0x000fc600078e00ff */
[----:B------:R-:W-:Y:S01]  /*3650*/  FSETP.GTU.FTZ.AND P2, PT, R65, c[0x0][0x1e4], PT ;  /* 0x0000790041007a0b */ /* 0x000fe20003f5c000 */
[----:B------:R-:W-:Y:S01]  /*3660*/  IMAD.WIDE.U32 R66, R67, 0x10000, RZ ;  /* 0x0001000043427825 */ /* 0x000fe200078e00ff */
[----:B------:R-:W-:Y:S02]  /*3670*/  SEL R65, RZ, 0x1, P5 ;  /* 0x00000001ff417807 */ /* 0x000fe40002800000 */
[----:B------:R-:W-:Y:S01]  /*3680*/  SEL R71, RZ, 0x1000000, P2 ;  /* 0x01000000ff477807 */ /* 0x000fe20001000000 */
[----:B------:R-:W-:Y:S01]  /*3690*/  @P0 IMAD.WIDE.U32 R106, R118, R97, c[0x0][0x180] ;  /* 0x00006000766a0625 */ /* 0x000fe200078e0061 */
[----:B------:R-:W-:Y:S02]  /*36a0*/  FSEL R70, R70, RZ, !P2 ;  /* 0x000000ff46467208 */ /* 0x000fe40005000000 */
[----:B------:R-:W-:Y:S01]  /*36b0*/  LOP3.LUT R101, R101, R71, R96, 0xfe, !PT ;  /* 0x0000004765657212 */ /* 0x000fe200078efe60 */
[----:B------:R-:W-:Y:S01]  /*36c0*/  IMAD.WIDE.U32 R64, R65, 0x100, RZ ;  /* 0x0000010041407825 */ /* 0x000fe200078e00ff */
[----:B------:R-:W-:-:S04]  /*36d0*/  PRMT R71, RZ, 0x7610, R59 ;  /* 0x00007610ff477816 */ /* 0x000fc8000000003b */
[----:B------:R-:W-:Y:S01]  /*36e0*/  LOP3.LUT R104, R64, R68, R66, 0xfe, !PT ;  /* 0x0000004440687212 */ /* 0x000fe200078efe42 */
[----:B------:R-:W-:Y:S01]  /*36f0*/  FMUL.FTZ R98, R70, R71 ;  /* 0x0000004746627220 */ /* 0x000fe20000410000 */
[----:B------:R-:W-:Y:S02]  /*3700*/  SEL R68, RZ, 0x1, P3 ;  /* 0x00000001ff447807 */ /* 0x000fe40001800000 */
[----:B------:R-:W-:Y:S02]  /*3710*/  LOP3.LUT R104, R104, R105, RZ, 0xfc, !PT ;  /* 0x0000006968687212 */ /* 0x000fe400078efcff */
[----:B------:R-:W-:Y:S01]  /*3720*/  LOP3.LUT R105, R69, R101, R68, 0xfe, !PT ;  /* 0x0000006545697212 */ /* 0x000fe200078efe44 */
[----:B------:R-:W-:Y:S01]  /*3730*/  IMAD.MOV.U32 R101, RZ, RZ, 0x8 ;  /* 0x00000008ff657424 */ /* 0x000fe200078e00ff */
[----:B------:R-:W-:Y:S02]  /*3740*/  @P0 PRMT R69, RZ, 0x7610, R63 ;  /* 0x00007610ff450816 */ /* 0x000fe4000000003f */
[----:B------:R-:W-:Y:S01]  /*3750*/  F2FP.BF16.PACK_AB R70, R79, R74 ;  /* 0x0000004a4f46723e */ /* 0x000fe200000010ff */
[----:B------:R-:W-:Y:S01]  /*3760*/  IMAD.WIDE.U32 R108, R76, R101, c[0x0][0x190] ;  /* 0x000064004c6c7625 */ /* 0x000fe200078e0065 */
[----:B------:R-:W-:-:S02]  /*3770*/  F2FP.BF16.PACK_AB R68, R75, R72 ;  /* 0x000000484b44723e */ /* 0x000fc400000010ff */
[----:B------:R-:W-:Y:S01]  /*3780*/  LOP3.LUT R105, R65, R105, R67, 0xfe, !PT ;  /* 0x0000006941697212 */ /* 0x000fe200078efe43 */
[----:B------:R-:W-:Y:S01]  /*3790*/  @P0 FADD.FTZ R98, R98, R69 ;  /* 0x0000004562620221 */ /* 0x000fe20000010000 */
[----:B------:R-:W-:Y:S01]  /*37a0*/  F2FP.BF16.PACK_AB R69, R78, R73 ;  /* 0x000000494e45723e */ /* 0x000fe200000010ff */
[----:B------:R-:W-:-:S03]  /*37b0*/  IMAD.WIDE.U32 R64, R118, R97, c[0x0][0x170] ;  /* 0x00005c0076407625 */ /* 0x000fc600078e0061 */
[----:B------:R-:W-:-:S05]  /*37c0*/  F2FP.BF16.PACK_AB R71, R98, R77 ;  /* 0x0000004d6247723e */ /* 0x000fca00000010ff */
[----:B------:R0:W-:Y:S04]  /*37d0*/  STG.E.128 [R114.64], R68 ;  /* 0x0000004472007986 */ /* 0x0001e8000c101d06 */
[----:B------:R0:W-:Y:S04]  /*37e0*/  STG.E.64 [R108.64], R104 ;  /* 0x000000686c007986 */ /* 0x0001e8000c101b06 */
[----:B------:R0:W5:Y:S04]  /*37f0*/  @P0 LDG.E.128 R60, [R106.64] ;  /* 0x000000066a3c0981 */ /* 0x000168000c1e1d00 */
[----:B------:R-:W5:Y:S01]  /*3800*/  LDG.E.128 R64, [R64.64] ;  /* 0x0000000640407981 */ /* 0x000f62000c1e1d00 */
        /* <DEDUP_REMOVED lines=12> */
.L_x_2224:
[----:B0-----:R-:W-:Y:S02]  /*38d0*/  IMAD.MOV.U32 R96, RZ, RZ, R110 ;  /* 0x000000ffff607224 */ /* 0x001fe400078e006e */
.L_x_2225:
[----:B------:R-:W-:Y:S05]  /*38e0*/  BSYNC B0 ;  /* 0x0000000000007941 */ /* 0x000fea0003800000 */
.L_x_2223:
        /* <DEDUP_REMOVED lines=16> */
.L_x_2229:
[----:B------:R-:W-:Y:S05]  /*39f0*/  BSYNC B1 ;  /* 0x0000000000017941 */ /* 0x000fea0003800000 */
.L_x_2228:
        /* <DEDUP_REMOVED lines=41> */
[----:B------:R-:W-:Y:S02]  /*3c90*/  IMAD.MOV.U32 R113, RZ, RZ, RZ ;  /* 0x000000ffff717224 */ /* 0x000fe400078e00ff */
.L_x_2227:
[----:B------:R-:W-:Y:S05]  /*3ca0*/  BSYNC B0 ;  /* 0x0000000000007941 */ /* 0x000fea0003800000 */
.L_x_2226:
[----:B------:R-:W0:Y:S01]  /*3cb0*/  I2F.U32 R69, R96 ;  /* 0x0000006000457306 */ /* 0x000e220000201000 */
[----:B-----5:R-:W-:Y:S01]  /*3cc0*/  PRMT R68, RZ, 0x5410, R64 ;  /* 0x00005410ff447816 */ /* 0x020fe20000000040 */
[----:B------:R-:W-:Y:S04]  /*3cd0*/  BSSY B0, `(.L_x_2230) ;  /* 0x0000017000007945 */ /* 0x000fe80003800000 */
        /* <DEDUP_REMOVED lines=21> */
.L_x_2231:
[----:B------:R-:W-:Y:S02]  /*3e30*/  IMAD.MOV.U32 R105, RZ, RZ, R110 ;  /* 0x000000ffff697224 */ /* 0x000fe400078e006e */
.L_x_2232:
[----:B------:R-:W-:Y:S05]  /*3e40*/  BSYNC B0 ;  /* 0x0000000000007941 */ /* 0x000fea0003800000 */
.L_x_2230:
        /* <DEDUP_REMOVED lines=16> */
.L_x_2236:
[----:B------:R-:W-:Y:S05]  /*3f50*/  BSYNC B1 ;  /* 0x0000000000017941 */ /* 0x000fea0003800000 */
.L_x_2235:
        /* <DEDUP_REMOVED lines=41> */
[----:B------:R-:W-:-:S03]  /*41f0*/  LOP3.LUT R102, R113, UR26, R102, 0x96, !PT ;  /* 0x0000001a71667c12 */ /* 0x000fc6000f8e9666 */
.L_x_2234:
[----:B------:R-:W-:Y:S05]  /*4200*/  BSYNC B0 ;  /* 0x0000000000007941 */ /* 0x000fea0003800000 */
.L_x_2233:
        /* <DEDUP_REMOVED lines=24> */
.L_x_2238:
[----:B------:R-:W-:Y:S02]  /*4390*/  IMAD.MOV.U32 R64, RZ, RZ, R110 ;  /* 0x000000ffff407224 */ /* 0x000fe400078e006e */
.L_x_2239:
[----:B------:R-:W-:Y:S05]  /*43a0*/  BSYNC B0 ;  /* 0x0000000000007941 */ /* 0x000fea0003800000 */
.L_x_2237:
        /* <DEDUP_REMOVED lines=16> */
.L_x_2243:
[----:B------:R-:W-:Y:S05]  /*44b0*/  BSYNC B1 ;  /* 0x0000000000017941 */ /* 0x000fea0003800000 */
.L_x_2242:
        /* <DEDUP_REMOVED lines=42> */
.L_x_2241:
[----:B------:R-:W-:Y:S05]  /*4760*/  BSYNC B0 ;  /* 0x0000000000007941 */ /* 0x000fea0003800000 */
.L_x_2240:
        /* <DEDUP_REMOVED lines=23> */
.L_x_2245:
[----:B------:R-:W-:Y:S02]  /*48e0*/  IMAD.MOV.U32 R64, RZ, RZ, R110 ;  /* 0x000000ffff407224 */ /* 0x000fe400078e006e */
.L_x_2246:
[----:B------:R-:W-:Y:S05]  /*48f0*/  BSYNC B0 ;  /* 0x0000000000007941 */ /* 0x000fea0003800000 */
.L_x_2244:
        /* <DEDUP_REMOVED lines=16> */
.L_x_2250:
[----:B------:R-:W-:Y:S05]  /*4a00*/  BSYNC B1 ;  /* 0x0000000000017941 */ /* 0x000fea0003800000 */
.L_x_2249:
        /* <DEDUP_REMOVED lines=42> */
.L_x_2248:
[----:B------:R-:W-:Y:S05]  /*4cb0*/  BSYNC B0 ;  /* 0x0000000000007941 */ /* 0x000fea0003800000 */
.L_x_2247:
        /* <DEDUP_REMOVED lines=23> */
.L_x_2252:
[----:B------:R-:W-:Y:S02]  /*4e30*/  MOV R109, R110 ;  /* 0x0000006e006d7202 */ /* 0x000fe40000000f00 */
.L_x_2253:
[----:B------:R-:W-:Y:S05]  /*4e40*/  BSYNC B0 ;  /* 0x0000000000007941 */ /* 0x000fea0003800000 */
.L_x_2251:
        /* <DEDUP_REMOVED lines=16> */
.L_x_2257:
[----:B------:R-:W-:Y:S05]  /*4f50*/  BSYNC B1 ;  /* 0x0000000000017941 */ /* 0x000fea0003800000 */
.L_x_2256:
        /* <DEDUP_REMOVED lines=41> */
[----:B------:R-:W-:Y:S02]  /*51f0*/  LOP3.LUT R102, R113, UR26, R102, 0x96, !PT ;  /* 0x0000001a71667c12 */ /* 0x000fe4000f8e9666 */
.L_x_2255:
[----:B------:R-:W-:Y:S05]  /*5200*/  BSYNC B0 ;  /* 0x0000000000007941 */ /* 0x000fea0003800000 */
.L_x_2254:
        /* <DEDUP_REMOVED lines=23> */
.L_x_2259:
[----:B------:R-:W-:Y:S02]  /*5380*/  IMAD.MOV.U32 R109, RZ, RZ, R110 ;  /* 0x000000ffff6d7224 */ /* 0x000fe400078e006e */
.L_x_2260:
[----:B------:R-:W-:Y:S05]  /*5390*/  BSYNC B0 ;  /* 0x0000000000007941 */ /* 0x000fea0003800000 */
.L_x_2258:
        /* <DEDUP_REMOVED lines=16> */
.L_x_2264:
[----:B------:R-:W-:Y:S05]  /*54a0*/  BSYNC B1 ;  /* 0x0000000000017941 */ /* 0x000fea0003800000 */
.L_x_2263:
        /* <DEDUP_REMOVED lines=42> */
.L_x_2262:
[----:B------:R-:W-:Y:S05]  /*5750*/  BSYNC B0 ;  /* 0x0000000000007941 */ /* 0x000fea0003800000 */
.L_x_2261:
[----:B------:R-:W0:Y:S01]  /*5760*/  I2F.U32 R65, R109 ;  /* 0x0000006d00417306 */ /* 0x000e220000201000 */
[----:B------:R-:W-:Y:S01]  /*5770*/  PRMT R66, RZ, 0x7610, R66 ;  /* 0x00007610ff427816 */ /* 0x000fe20000000042 */
[----:B------:R-:W-:Y:S01]  /*5780*/  BSSY B0, `(.L_x_2265) ;  /* 0x0000016000007945 */ /* 0x000fe20003800000 */
[----:B------:R-:W-:Y:S02]  /*5790*/  ISETP.NE.AND P5, PT, R68, 0x1, PT ;  /* 0x000000014400780c */ /* 0x000fe40003fa5270 */
        /* <DEDUP_REMOVED lines=19> */
.L_x_2266:
[----:B------:R-:W-:Y:S02]  /*58d0*/  IMAD.MOV.U32 R66, RZ, RZ, R110 ;  /* 0x000000ffff427224 */ /* 0x000fe400078e006e */
.L_x_2267:
[----:B------:R-:W-:Y:S05]  /*58e0*/  BSYNC B0 ;  /* 0x0000000000007941 */ /* 0x000fea0003800000 */
.L_x_2265:
        /* <DEDUP_REMOVED lines=16> */
.L_x_2271:
[----:B------:R-:W-:Y:S05]  /*59f0*/  BSYNC B1 ;  /* 0x0000000000017941 */ /* 0x000fea0003800000 */
.L_x_2270:
        /* <DEDUP_REMOVED lines=39> */
[----:B------:R-:W-:Y:S02]  /*5c70*/  MOV R110, R64 ;  /* 0x00000040006e7202 */ /* 0x000fe40000000f00 */
[----:B------:R-:W-:Y:S01]  /*5c80*/  LOP3.LUT R103, R65, UR25, R68, 0x96, !PT ;  /* 0x0000001941677c12 */ /* 0x000fe2000f8e9644 */
[----:B------:R-:W-:Y:S01]  /*5c90*/  IMAD.MOV.U32 R64, RZ, RZ, RZ ;  /* 0x000000ffff407224 */ /* 0x000fe200078e00ff */
[----:B------:R-:W-:Y:S02]  /*5ca0*/  LOP3.LUT R102, R113, UR26, R102, 0x96, !PT ;  /* 0x0000001a71667c12 */ /* 0x000fe4000f8e9666 */
.L_x_2269:
[----:B------:R-:W-:Y:S05]  /*5cb0*/  BSYNC B0 ;  /* 0x0000000000007941 */ /* 0x000fea0003800000 */
.L_x_2268:
[----:B------:R0:W1:Y:S01]  /*5cc0*/  I2F.U32 R65, R66 ;  /* 0x0000004200417306 */ /* 0x0000620000201000 */
[C---:B------:R-:W-:Y:S01]  /*5cd0*/  ISETP.NE.AND P6, PT, R64.reuse, 0x1, PT ;  /* 0x000000014000780c */ /* 0x040fe20003fc5270 */
[----:B------:R-:W-:Y:S01]  /*5ce0*/  BSSY B0, `(.L_x_2272) ;  /* 0x0000016000007945 */ /* 0x000fe20003800000 */
[----:B------:R-:W-:Y:S02]  /*5cf0*/  PRMT R109, RZ, 0x5410, R55 ;  /* 0x00005410ff6d7816 */ /* 0x000fe40000000037 */
[----:B------:R-:W-:-:S02]  /*5d00*/  IADD3 R122, R64, 0x1, RZ ;  /* 0x00000001407a7810 */ /* 0x000fc40007ffe0ff */
[----:B0-----:R-:W-:-:S05]  /*5d10*/  PRMT R66, RZ, 0x5410, R67 ;  /* 0x00005410ff427816 */ /* 0x001fca0000000043 */
[----:B------:R-:W-:Y:S01]  /*5d20*/  FMUL.FTZ R68, R66, R99 ;  /* 0x0000006342447220 */ /* 0x000fe20000410000 */
[----:B------:R-:W-:Y:S01]  /*5d30*/  @P0 PRMT R66, RZ, 0x5410, R63 ;  /* 0x00005410ff420816 */ /* 0x000fe2000000003f */
[----:B-1----:R-:W-:Y:S02]  /*5d40*/  FFMA.FTZ R65, R65, R100, 1.1641532182693481445e-10 ;  /* 0x2f00000041417423 */ /* 0x002fe40000010064 */
[----:B------:R-:W-:-:S03]  /*5d50*/  FMUL.FTZ R68, R68, c[0x0][0x1e8] ;  /* 0x00007a0044447a20 */ /* 0x000fc60000410000 */
[----:B------:R-:W-:-:S04]  /*5d60*/  FSETP.GTU.FTZ.AND P5, PT, R65, c[0x0][0x1e4], PT ;  /* 0x0000790041007a0b */ /* 0x000fc80003fbc000 */
        /* <DEDUP_REMOVED lines=12> */
.L_x_2273:
[----:B------:R-:W-:Y:S02]  /*5e30*/  MOV R66, R110 ;  /* 0x0000006e00427202 */ /* 0x000fe40000000f00 */
.L_x_2274:
[----:B------:R-:W-:Y:S05]  /*5e40*/  BSYNC B0 ;  /* 0x0000000000007941 */ /* 0x000fea0003800000 */
.L_x_2272:
        /* <DEDUP_REMOVED lines=18> */
.L_x_2278:
[----:B------:R-:W-:Y:S05]  /*5f70*/  BSYNC B1 ;  /* 0x0000000000017941 */ /* 0x000fea0003800000 */
.L_x_2277:
        /* <DEDUP_REMOVED lines=43> */
.L_x_2276:
[----:B------:R-:W-:Y:S05]  /*6230*/  BSYNC B0 ;  /* 0x0000000000007941 */ /* 0x000fea0003800000 */
.L_x_2275:
[----:B------:R-:W0:Y:S01]  /*6240*/  I2F.U32 R65, R66 ;  /* 0x0000004200417306 */ /* 0x000e220000201000 */
[----:B------:R-:W-:Y:S01]  /*6250*/  PRMT R64, RZ, 0x7610, R67 ;  /* 0x00007610ff407816 */ /* 0x000fe20000000043 */
[----:B------:R-:W-:Y:S01]  /*6260*/  IMAD.WIDE.U32 R120, R118, R97, c[0x0][0x188] ;  /* 0x0000620076787625 */ /* 0x000fe200078e0061 */
[----:B------:R-:W-:Y:S02]  /*6270*/  ISETP.NE.AND P6, PT, R96, RZ, PT ;  /* 0x000000ff6000720c */ /* 0x000fe40003fc5270 */
[----:B------:R-:W-:Y:S01]  /*6280*/  SEL R96, RZ, 0x10000, P5 ;  /* 0x00010000ff607807 */ /* 0x000fe20002800000 */
[----:B------:R-:W-:Y:S01]  /*6290*/  FMUL.FTZ R64, R64, R99 ;  /* 0x0000006340407220 */ /* 0x000fe20000410000 */
[----:B------:R-:W-:Y:S01]  /*62a0*/  ISETP.NE.AND P5, PT, R114, RZ, PT ;  /* 0x000000ff7200720c */ /* 0x000fe20003fa5270 */
[----:B------:R-:W-:Y:S01]  /*62b0*/  IMAD.WIDE.U32 R118, R118, R101, c[0x0][0x190] ;  /* 0x0000640076767625 */ /* 0x000fe200078e0065 */
[----:B------:R-:W-:-:S02]  /*62c0*/  SEL R68, RZ, 0x1, P2 ;  /* 0x00000001ff447807 */ /* 0x000fc40001000000 */
[----:B------:R-:W-:Y:S01]  /*62d0*/  SEL R67, RZ, 0x1, P1 ;  /* 0x00000001ff437807 */ /* 0x000fe20000800000 */
[----:B------:R-:W-:Y:S01]  /*62e0*/  FMUL.FTZ R70, R64, c[0x0][0x1e8] ;  /* 0x00007a0040467a20 */ /* 0x000fe20000410000 */
[----:B------:R-:W-:Y:S01]  /*62f0*/  SEL R71, RZ, 0x100, P4 ;  /* 0x00000100ff477807 */ /* 0x000fe20002000000 */
[----:B------:R-:W-:Y:S01]  /*6300*/  IMAD.WIDE.U32 R68, R68, 0x1000000, RZ ;  /* 0x0100000044447825 */ /* 0x000fe200078e00ff */
[----:B------:R-:W-:Y:S02]  /*6310*/  SEL R115, RZ, 0x1, P6 ;  /* 0x00000001ff737807 */ /* 0x000fe40003000000 */
[----:B------:R-:W-:Y:S01]  /*6320*/  IADD3 R134, R76, 0x100, RZ ;  /* 0x000001004c867810 */ /* 0x000fe20007ffe0ff */
[----:B0-----:R-:W-:Y:S02]  /*6330*/  FFMA.FTZ R65, R65, R100, 1.1641532182693481445e-10 ;  /* 0x2f00000041417423 */ /* 0x001fe40000010064 */
[----:B------:R-:W-:-:S03]  /*6340*/  IMAD.WIDE.U32 R66, R67, 0x10000, RZ ;  /* 0x0001000043427825 */ /* 0x000fc600078e00ff */
[----:B------:R-:W-:Y:S01]  /*6350*/  FSETP.GTU.FTZ.AND P2, PT, R65, c[0x0][0x1e4], PT ;  /* 0x0000790041007a0b */ /* 0x000fe20003f5c000 */
[----:B------:R-:W-:Y:S01]  /*6360*/  @P0 IMAD.WIDE.U32 R116, R134, R97, c[0x0][0x180] ;  /* 0x0000600086740625 */ /* 0x000fe200078e0061 */
[----:B------:R-:W-:Y:S02]  /*6370*/  SEL R65, RZ, 0x1, P5 ;  /* 0x00000001ff417807 */ /* 0x000fe40002800000 */
[----:B------:R-:W-:Y:S02]  /*6380*/  SEL R113, RZ, 0x1000000, P2 ;  /* 0x01000000ff717807 */ /* 0x000fe40001000000 */
[----:B------:R-:W-:Y:S01]  /*6390*/  FSEL R70, R70, RZ, !P2 ;  /* 0x000000ff46467208 */ /* 0x000fe20005000000 */
[----:B------:R-:W-:Y:S01]  /*63a0*/  IMAD.WIDE.U32 R64, R65, 0x100, RZ ;  /* 0x0000010041407825 */ /* 0x000fe200078e00ff */
[----:B------:R-:W-:Y:S02]  /*63b0*/  LOP3.LUT R71, R71, R113, R96, 0xfe, !PT ;  /* 0x0000007147477212 */ /* 0x000fe400078efe60 */
[----:B------:R-:W-:-:S02]  /*63c0*/  PRMT R113, RZ, 0x7610, R55 ;  /* 0x00007610ff717816 */ /* 0x000fc40000000037 */
[----:B------:R-:W-:Y:S02]  /*63d0*/  LOP3.LUT R114, R64, R68, R66, 0xfe, !PT ;  /* 0x0000004440727212 */ /* 0x000fe400078efe42 */
[----:B------:R-:W-:Y:S01]  /*63e0*/  @P0 PRMT R64, RZ, 0x7610, R63 ;  /* 0x00007610ff400816 */ /* 0x000fe2000000003f */
[----:B------:R-:W-:Y:S01]  /*63f0*/  FMUL.FTZ R113, R70, R113 ;  /* 0x0000007146717220 */ /* 0x000fe20000410000 */
[----:B------:R-:W-:Y:S02]  /*6400*/  SEL R68, RZ, 0x1, P3 ;  /* 0x00000001ff447807 */ /* 0x000fe40001800000 */
[----:B------:R-:W-:Y:S01]  /*6410*/  LOP3.LUT R114, R114, R115, RZ, 0xfc, !PT ;  /* 0x0000007372727212 */ /* 0x000fe200078efcff */
[----:B------:R-:W-:Y:S01]  /*6420*/  @P0 FADD.FTZ R113, R64, R113 ;  /* 0x0000007140710221 */ /* 0x000fe20000010000 */
[----:B------:R-:W-:Y:S02]  /*6430*/  LOP3.LUT R115, R69, R71, R68, 0xfe, !PT ;  /* 0x0000004745737212 */ /* 0x000fe400078efe44 */
[----:B------:R-:W-:-:S02]  /*6440*/  F2FP.BF16.PACK_AB R70, R111, R108 ;  /* 0x0000006c6f46723e */ /* 0x000fc400000010ff */
[----:B------:R-:W-:Y:S02]  /*6450*/  F2FP.BF16.PACK_AB R69, R106, R105 ;  /* 0x000000696a45723e */ /* 0x000fe400000010ff */
[----:B------:R-:W-:Y:S02]  /*6460*/  F2FP.BF16.PACK_AB R68, R107, R104 ;  /* 0x000000686b44723e */ /* 0x000fe400000010ff */
[----:B------:R-:W-:Y:S02]  /*6470*/  F2FP.BF16.PACK_AB R71, R113, R109 ;  /* 0x0000006d7147723e */ /* 0x000fe400000010ff */
[----:B------:R-:W-:Y:S01]  /*6480*/  LOP3.LUT R115, R65, R115, R67, 0xfe, !PT ;  /* 0x0000007341737212 */ /* 0x000fe200078efe43 */
[----:B------:R-:W-:Y:S02]  /*6490*/  IMAD.WIDE.U32 R64, R134, R97, c[0x0][0x170] ;  /* 0x00005c0086407625 */ /* 0x000fe400078e0061 */
        /* <DEDUP_REMOVED lines=16> */
.L_x_2280:
[----:B0-----:R-:W-:Y:S02]  /*65a0*/  IMAD.MOV.U32 R96, RZ, RZ, R110 ;  /* 0x000000ffff607224 */ /* 0x001fe400078e006e */
.L_x_2281:
[----:B------:R-:W-:Y:S05]  /*65b0*/  BSYNC B0 ;  /* 0x0000000000007941 */ /* 0x000fea0003800000 */
.L_x_2279:
        /* <DEDUP_REMOVED lines=16> */
.L_x_2285:
[----:B------:R-:W-:Y:S05]  /*66c0*/  BSYNC B1 ;  /* 0x0000000000017941 */ /* 0x000fea0003800000 */
.L_x_2284:
[----:B------:R-:W-:Y:S01]  /*66d0*/  IMAD.HI.U32 R68, R83, -0x326172a9, RZ ;  /* 0xcd9e8d5753447827 */ /* 0x000fe200078e00ff */
[----:B------:R-:W-:Y:S02]  /*66e0*/  LOP3.LUT R69, R69, UR5, R86, 0x96, !PT ;  /* 0x0000000545457c12 */ /* 0x000fe4000f8e9656 */
[----:B------:R-:W-:Y:S01]  /*66f0*/  MOV R123, RZ ;  /* 0x000000ff007b7202 */ /* 0x000fe20000000f00 */
        /* <DEDUP_REMOVED lines=41> */
.L_x_2283:
[----:B------:R-:W-:Y:S05]  /*6990*/  BSYNC B0 ;  /* 0x0000000000007941 */ /* 0x000fea0003800000 */
.L_x_2282:
[----:B------:R-:W0:Y:S01]  /*69a0*/  I2F.U32 R69, R96 ;  /* 0x0000006000457306 */ /* 0x000e220000201000 */
[----:B-----5:R-:W-:Y:S01]  /*69b0*/  PRMT R68, RZ, 0x5410, R64 ;  /* 0x00005410ff447816 */ /* 0x020fe20000000040 */
        /* <DEDUP_REMOVED lines=22> */
.L_x_2287:
[----:B------:R-:W-:Y:S02]  /*6b20*/  IMAD.MOV.U32 R114, RZ, RZ, R110 ;  /* 0x000000ffff727224 */ /* 0x000fe400078e006e */
.L_x_2288:
[----:B------:R-:W-:Y:S05]  /*6b30*/  BSYNC B0 ;  /* 0x0000000000007941 */ /* 0x000fea0003800000 */
.L_x_2286:
        /* <DEDUP_REMOVED lines=16> */
.L_x_2292:
[----:B------:R-:W-:Y:S05]  /*6c40*/  BSYNC B1 ;  /* 0x0000000000017941 */ /* 0x000fea0003800000 */
.L_x_2291:
        /* <DEDUP_REMOVED lines=42> */
[----:B------:R-:W-:Y:S01]  /*6ef0*/  LOP3.LUT R102, R69, UR26, R102, 0x96, !PT ;  /* 0x0000001a45667c12 */ /* 0x000fe2000f8e9666 */
[----:B------:R-:W-:-:S04]  /*6f00*/  IMAD.MOV.U32 R112, RZ, RZ, R68 ;  /* 0x000000ffff707224 */ /* 0x000fc800078e0044 */
.L_x_2290:
[----:B------:R-:W-:Y:S05]  /*6f10*/  BSYNC B0 ;  /* 0x0000000000007941 */ /* 0x000fea0003800000 */
.L_x_2289:
        /* <DEDUP_REMOVED lines=24> */
.L_x_2294:
[----:B------:R-:W-:Y:S02]  /*70a0*/  IMAD.MOV.U32 R64, RZ, RZ, R110 ;  /* 0x000000ffff407224 */ /* 0x000fe400078e006e */
.L_x_2295:
[----:B------:R-:W-:Y:S05]  /*70b0*/  BSYNC B0 ;  /* 0x0000000000007941 */ /* 0x000fea0003800000 */
.L_x_2293:
        /* <DEDUP_REMOVED lines=16> */
.L_x_2299:
[----:B------:R-:W-:Y:S05]  /*71c0*/  BSYNC B1 ;  /* 0x0000000000017941 */ /* 0x000fea0003800000 */
.L_x_2298:
        /* <DEDUP_REMOVED lines=40> */
[----:B------:R-:W-:Y:S01]  /*7450*/  MOV R71, RZ ;  /* 0x000000ff00477202 */ /* 0x000fe20000000f00 */
[----:B------:R-:W-:Y:S01]  /*7460*/  IMAD.MOV.U32 R110, RZ, RZ, R70 ;  /* 0x000000ffff6e7224 */ /* 0x000fe200078e0046 */
[----:B------:R-:W-:Y:S01]  /*7470*/  LOP3.LUT R102, R69, UR26, R102, 0x96, !PT ;  /* 0x0000001a45667c12 */ /* 0x000fe2000f8e9666 */
[----:B------:R-:W-:Y:S02]  /*7480*/  IMAD.MOV.U32 R112, RZ, RZ, R68 ;  /* 0x000000ffff707224 */ /* 0x000fe400078e0044 */
.L_x_2297:
[----:B------:R-:W-:Y:S05]  /*7490*/  BSYNC B0 ;  /* 0x0000000000007941 */ /* 0x000fea0003800000 */
.L_x_2296:
        /* <DEDUP_REMOVED lines=23> */
.L_x_2301:
[----:B------:R-:W-:Y:S02]  /*7610*/  IMAD.MOV.U32 R64, RZ, RZ, R110 ;  /* 0x000000ffff407224 */ /* 0x000fe400078e006e */
.L_x_2302:
[----:B------:R-:W-:Y:S05]  /*7620*/  BSYNC B0 ;  /* 0x0000000000007941 */ /* 0x000fea0003800000 */
.L_x_2300:
        /* <DEDUP_REMOVED lines=16> */
.L_x_2306:
[----:B------:R-:W-:Y:S05]  /*7730*/  BSYNC B1 ;  /* 0x0000000000017941 */ /* 0x000fea0003800000 */
.L_x_2305:
        /* <DEDUP_REMOVED lines=44> */
.L_x_2304:
[----:B------:R-:W-:Y:S05]  /*7a00*/  BSYNC B0 ;  /* 0x0000000000007941 */ /* 0x000fea0003800000 */
.L_x_2303:
[----:B------:R0:W1:Y:S01]  /*7a10*/  I2F.U32 R69, R64 ;  /* 0x0000004000457306 */ /* 0x0000620000201000 */
[----:B------:R-:W-:Y:S01]  /*7a20*/  ISETP.NE.AND P3, PT, R68, 0x1, PT ;  /* 0x000000014400780c */ /* 0x000fe20003f65270 */
[----:B------:R-:W-:Y:S01]  /*7a30*/  BSSY B0, `(.L_x_2307) ;  /* 0x0000016000007945 */ /* 0x000fe20003800000 */
[----:B0-----:R-:W-:-:S05]  /*7a40*/  PRMT R64, RZ, 0x7610, R65 ;  /* 0x00007610ff407816 */ /* 0x001fca0000000041 */
[----:B------:R-:W-:Y:S01]  /*7a50*/  FMUL.FTZ R65, R64, R99 ;  /* 0x0000006340417220 */ /* 0x000fe20000410000 */
[----:B------:R-:W-:Y:S01]  /*7a60*/  PRMT R64, RZ, 0x7610, R49 ;  /* 0x00007610ff407816 */ /* 0x000fe20000000031 */
        /* <DEDUP_REMOVED lines=17> */
.L_x_2308:
[----:B------:R-:W-:Y:S02]  /*7b80*/  IMAD.MOV.U32 R116, RZ, RZ, R110 ;  /* 0x000000ffff747224 */ /* 0x000fe400078e006e */
.L_x_2309:
[----:B------:R-:W-:Y:S05]  /*7b90*/  BSYNC B0 ;  /* 0x0000000000007941 */ /* 0x000fea0003800000 */
.L_x_2307:
        /* <DEDUP_REMOVED lines=16> */
.L_x_2313:
[----:B------:R-:W-:Y:S05]  /*7ca0*/  BSYNC B1 ;  /* 0x0000000000017941 */ /* 0x000fea0003800000 */
.L_x_2312:
        /* <DEDUP_REMOVED lines=44> */
.L_x_2311:
[----:B------:R-:W-:Y:S05]  /*7f70*/  BSYNC B0 ;  /* 0x0000000000007941 */ /* 0x000fea0003800000 */
.L_x_2310:
        /* <DEDUP_REMOVED lines=23> */
.L_x_2315:
[----:B------:R-:W-:Y:S02]  /*80f0*/  IMAD.MOV.U32 R116, RZ, RZ, R110 ;  /* 0x000000ffff747224 */ /* 0x000fe400078e006e */
.L_x_2316:
[----:B------:R-:W-:Y:S05]  /*8100*/  BSYNC B0 ;  /* 0x0000000000007941 */ /* 0x000fea0003800000 */
.L_x_2314:
        /* <DEDUP_REMOVED lines=16> */
.L_x_2320:
[----:B------:R-:W-:Y:S05]  /*8210*/  BSYNC B1 ;  /* 0x0000000000017941 */ /* 0x000fea0003800000 */
.L_x_2319:
        /* <DEDUP_REMOVED lines=44> */
.L_x_2318:
[----:B------:R-:W-:Y:S05]  /*84e0*/  BSYNC B0 ;  /* 0x0000000000007941 */ /* 0x000fea0003800000 */
.L_x_2317:
        /* <DEDUP_REMOVED lines=23> */
.L_x_2322:
[----:B------:R-:W-:Y:S02]  /*8660*/  IMAD.MOV.U32 R66, RZ, RZ, R110 ;  /* 0x000000ffff427224 */ /* 0x000fe400078e006e */
.L_x_2323:
[----:B------:R-:W-:Y:S05]  /*8670*/  BSYNC B0 ;  /* 0x0000000000007941 */ /* 0x000fea0003800000 */
.L_x_2321:
        /* <DEDUP_REMOVED lines=16> */
.L_x_2327:
[----:B------:R-:W-:Y:S05]  /*8780*/  BSYNC B1 ;  /* 0x0000000000017941 */ /* 0x000fea0003800000 */
.L_x_2326:
        /* <DEDUP_REMOVED lines=42> */
[----:B------:R-:W-:Y:S01]  /*8a30*/  IMAD.MOV.U32 R110, RZ, RZ, R68 ;  /* 0x000000ffff6e7224 */ /* 0x000fe200078e0044 */
[----:B------:R-:W-:Y:S02]  /*8a40*/  MOV R64, RZ ;  /* 0x000000ff00407202 */ /* 0x000fe40000000f00 */
.L_x_2325:
[----:B------:R-:W-:Y:S05]  /*8a50*/  BSYNC B0 ;  /* 0x0000000000007941 */ /* 0x000fea0003800000 */
.L_x_2324:
[----:B------:R0:W1:Y:S01]  /*8a60*/  I2F.U32 R65, R66 ;  /* 0x0000004200417306 */ /* 0x0000620000201000 */
[C---:B------:R-:W-:Y:S01]  /*8a70*/  ISETP.NE.AND P6, PT, R64.reuse, 0x1, PT ;  /* 0x000000014000780c */ /* 0x040fe20003fc5270 */
[----:B------:R-:W-:Y:S01]  /*8a80*/  BSSY B0, `(.L_x_2328) ;  /* 0x0000016000007945 */ /* 0x000fe20003800000 */
[----:B------:R-:W-:Y:S02]  /*8a90*/  PRMT R125, RZ, 0x5410, R51 ;  /* 0x00005410ff7d7816 */ /* 0x000fe40000000033 */
[----:B------:R-:W-:Y:S02]  /*8aa0*/  IADD3 R116, R64, 0x1, RZ ;  /* 0x0000000140747810 */ /* 0x000fe40007ffe0ff */
        /* <DEDUP_REMOVED lines=18> */
.L_x_2329:
[----:B------:R-:W-:Y:S02]  /*8bd0*/  IMAD.MOV.U32 R66, RZ, RZ, R110 ;  /* 0x000000ffff427224 */ /* 0x000fe400078e006e */
.L_x_2330:
[----:B------:R-:W-:Y:S05]  /*8be0*/  BSYNC B0 ;  /* 0x0000000000007941 */ /* 0x000fea0003800000 */
.L_x_2328:
        /* <DEDUP_REMOVED lines=18> */
.L_x_2334:
[----:B------:R-:W-:Y:S05]  /*8d10*/  BSYNC B1 ;  /* 0x0000000000017941 */ /* 0x000fea0003800000 */
.L_x_2333:
        /* <DEDUP_REMOVED lines=44> */
.L_x_2332:
[----:B------:R-:W-:Y:S05]  /*8fe0*/  BSYNC B0 ;  /* 0x0000000000007941 */ /* 0x000fea0003800000 */
.L_x_2331:
        /* <DEDUP_REMOVED lines=11> */
[----:B------:R-:W-:Y:S01]  /*90a0*/  PRMT R129, RZ, 0x7610, R51 ;  /* 0x00007610ff817816 */ /* 0x000fe20000000033 */
[----:B------:R-:W-:Y:S01]  /*90b0*/  IMAD.WIDE.U32 R68, R68, 0x1000000, RZ ;  /* 0x0100000044447825 */ /* 0x000fe200078e00ff */
[----:B------:R-:W-:Y:S02]  /*90c0*/  SEL R71, RZ, 0x100, P4 ;  /* 0x00000100ff477807 */ /* 0x000fe40002000000 */
[----:B------:R-:W-:Y:S01]  /*90d0*/  SEL R131, RZ, 0x1, P6 ;  /* 0x00000001ff837807 */ /* 0x000fe20003000000 */
[----:B0-----:R-:W-:Y:S02]  /*90e0*/  FFMA.FTZ R65, R65, R100, 1.1641532182693481445e-10 ;  /* 0x2f00000041417423 */ /* 0x001fe40000010064 */
[----:B------:R-:W-:-:S03]  /*90f0*/  IMAD.WIDE.U32 R66, R67, 0x10000, RZ ;  /* 0x0001000043427825 */ /* 0x000fc600078e00ff */
[----:B------:R-:W-:Y:S02]  /*9100*/  FSETP.GTU.FTZ.AND P2, PT, R65, c[0x0][0x1e4], PT ;  /* 0x0000790041007a0b */ /* 0x000fe40003f5c000 */
[----:B------:R-:W-:Y:S02]  /*9110*/  SEL R65, RZ, 0x1, P5 ;  /* 0x00000001ff417807 */ /* 0x000fe40002800000 */
[----:B------:R-:W-:Y:S02]  /*9120*/  FSEL R70, R70, RZ, !P2 ;  /* 0x000000ff46467208 */ /* 0x000fe40005000000 */
[----:B------:R-:W-:Y:S01]  /*9130*/  SEL R114, RZ, 0x1000000, P2 ;  /* 0x01000000ff727807 */ /* 0x000fe20001000000 */
[----:B------:R-:W-:-:S03]  /*9140*/  IMAD.WIDE.U32 R64, R65, 0x100, RZ ;  /* 0x0000010041407825 */ /* 0x000fc600078e00ff */
[----:B------:R-:W-:Y:S01]  /*9150*/  LOP3.LUT R71, R71, R114, R96, 0xfe, !PT ;  /* 0x0000007247477212 */ /* 0x000fe200078efe60 */
[----:B------:R-:W-:Y:S01]  /*9160*/  FMUL.FTZ R129, R70, R129 ;  /* 0x0000008146817220 */ /* 0x000fe20000410000 */
[----:B------:R-:W-:Y:S02]  /*9170*/  LOP3.LUT R130, R64, R68, R66, 0xfe, !PT ;  /* 0x0000004440827212 */ /* 0x000fe400078efe42 */
[----:B------:R-:W-:Y:S02]  /*9180*/  @P0 PRMT R64, RZ, 0x7610, R63 ;  /* 0x00007610ff400816 */ /* 0x000fe4000000003f */
[----:B------:R-:W-:Y:S02]  /*9190*/  SEL R68, RZ, 0x1, P3 ;  /* 0x00000001ff447807 */ /* 0x000fe40001800000 */
[----:B------:R-:W-:Y:S01]  /*91a0*/  LOP3.LUT R130, R130, R131, RZ, 0xfc, !PT ;  /* 0x0000008382827212 */ /* 0x000fe200078efcff */
[----:B------:R-:W-:Y:S01]  /*91b0*/  @P0 FADD.FTZ R129, R64, R129 ;  /* 0x0000008140810221 */ /* 0x000fe20000010000 */
[----:B------:R-:W-:-:S02]  /*91c0*/  LOP3.LUT R131, R69, R71, R68, 0xfe, !PT ;  /* 0x0000004745837212 */ /* 0x000fc400078efe44 */
[----:B------:R-:W-:Y:S02]  /*91d0*/  IADD3 R96, R76, 0x180, RZ ;  /* 0x000001804c607810 */ /* 0x000fe40007ffe0ff */
[----:B------:R-:W-:Y:S02]  /*91e0*/  F2FP.BF16.PACK_AB R70, R127, R121 ;  /* 0x000000797f46723e */ /* 0x000fe400000010ff */
[----:B------:R-:W-:Y:S01]  /*91f0*/  F2FP.BF16.PACK_AB R69, R123, R117 ;  /* 0x000000757b45723e */ /* 0x000fe200000010ff */
[----:B------:R-:W-:Y:S01]  /*9200*/  @P0 IMAD.WIDE.U32 R132, R97, R96, c[0x0][0x180] ;  /* 0x0000600061840625 */ /* 0x000fe200078e0060 */
[----:B------:R-:W-:Y:S02]  /*9210*/  F2FP.BF16.PACK_AB R68, R119, R115 ;  /* 0x000000737744723e */ /* 0x000fe400000010ff */
[----:B------:R-:W-:Y:S02]  /*9220*/  F2FP.BF16.PACK_AB R71, R129, R125 ;  /* 0x0000007d8147723e */ /* 0x000fe400000010ff */
[----:B------:R-:W-:Y:S01]  /*9230*/  LOP3.LUT R131, R65, R131, R67, 0xfe, !PT ;  /* 0x0000008341837212 */ /* 0x000fe200078efe43 */
[----:B------:R-:W-:-:S02]  /*9240*/  IMAD.WIDE.U32 R64, R96, R97, c[0x0][0x170] ;  /* 0x00005c0060407625 */ /* 0x000fc400078e0061 */
        /* <DEDUP_REMOVED lines=16> */
.L_x_2336:
[----:B0-----:R-:W-:Y:S02]  /*9350*/  IMAD.MOV.U32 R114, RZ, RZ, R110 ;  /* 0x000000ffff727224 */ /* 0x001fe400078e006e */
.L_x_2337:
[----:B------:R-:W-:Y:S05]  /*9360*/  BSYNC B0 ;  /* 0x0000000000007941 */ /* 0x000fea0003800000 */
.L_x_2335:
        /* <DEDUP_REMOVED lines=16> */
.L_x_2341:
[----:B------:R-:W-:Y:S05]  /*9470*/  BSYNC B1 ;  /* 0x0000000000017941 */ /* 0x000fea0003800000 */
.L_x_2340:
        /* <DEDUP_REMOVED lines=44> */
.L_x_2339:
[----:B------:R-:W-:Y:S05]  /*9740*/  BSYNC B0 ;  /* 0x0000000000007941 */ /* 0x000fea0003800000 */
.L_x_2338:
[----:B------:R-:W0:Y:S01]  /*9750*/  I2F.U32 R69, R114 ;  /* 0x0000007200457306 */ /* 0x000e220000201000 */
[----:B-----5:R-:W-:Y:S01]  /*9760*/  PRMT R68, RZ, 0x5410, R64 ;  /* 0x00005410ff447816 */ /* 0x020fe20000000040 */
[----:B------:R-:W-:Y:S01]  /*9770*/  BSSY B0, `(.L_x_2342) ;  /* 0x0000016000007945 */ /* 0x000fe20003800000 */
[----:B------:R-:W-:-:S03]  /*9780*/  @P0 PRMT R70, RZ, 0x5410, R60 ;  /* 0x00005410ff460816 */ /* 0x000fc6000000003c */
[----:B------:R-:W-:-:S04]  /*9790*/  FMUL.FTZ R68, R68, R99 ;  /* 0x0000006344447220 */ /* 0x000fc80000410000 */
[----:B------:R-:W-:Y:S02]  /*97a0*/  FMUL.FTZ R68, R68, c[0x0][0x1e8] ;  /* 0x00007a0044447a20 */ /* 0x000fe40000410000 */
[----:B0-----:R-:W-:-:S05]  /*97b0*/  FFMA.FTZ R69, R69, R100, 1.1641532182693481445e-10 ;  /* 0x2f00000045457423 */ /* 0x001fca0000010064 */
[----:B------:R-:W-:-:S04]  /*97c0*/  FSETP.GTU.FTZ.AND P1, PT, R69, c[0x0][0x1e4], PT ;  /* 0x0000790045007a0b */ /* 0x000fc80003f3c000 */
[----:B------:R-:W-:Y:S02]  /*97d0*/  P2R R114, PR, RZ, 0x2 ;  /* 0x00000002ff727803 */ /* 0x000fe40000000000 */
[----:B------:R-:W-:Y:S02]  /*97e0*/  FSEL R131, R68, RZ, !P1 ;  /* 0x000000ff44837208 */ /* 0x000fe40004800000 */
[C---:B------:R-:W-:Y:S02]  /*97f0*/  ISETP.NE.AND P1, PT, R118.reuse, 0x1, PT ;  /* 0x000000017600780c */ /* 0x040fe40003f25270 */
[----:B------:R-:W-:Y:S01]  /*9800*/  IADD3 R68, R118, 0x1, RZ ;  /* 0x0000000176447810 */ /* 0x000fe20007ffe0ff */
        /* <DEDUP_REMOVED lines=11> */
.L_x_2343:
[----:B------:R-:W-:Y:S02]  /*98c0*/  IMAD.MOV.U32 R116, RZ, RZ, R110 ;  /* 0x000000ffff747224 */ /* 0x000fe400078e006e */
.L_x_2344:
[----:B------:R-:W-:Y:S05]  /*98d0*/  BSYNC B0 ;  /* 0x0000000000007941 */ /* 0x000fea0003800000 */
.L_x_2342:
        /* <DEDUP_REMOVED lines=16> */
.L_x_2348:
[----:B------:R-:W-:Y:S05]  /*99e0*/  BSYNC B1 ;  /* 0x0000000000017941 */ /* 0x000fea0003800000 */
.L_x_2347:
        /* <DEDUP_REMOVED lines=44> */
.L_x_2346:
[----:B------:R-:W-:Y:S05]  /*9cb0*/  BSYNC B0 ;  /* 0x0000000000007941 */ /* 0x000fea0003800000 */
.L_x_2345:
[----:B------:R-:W0:Y:S01]  /*9cc0*/  I2F.U32 R69, R116 ;  /* 0x0000007400457306 */ /* 0x000e220000201000 */
[----:B------:R-:W-:Y:S01]  /*9cd0*/  PRMT R64, RZ, 0x7610, R64 ;  /* 0x00007610ff407816 */ /* 0x000fe20000000040 */
[----:B------:R-:W-:Y:S04]  /*9ce0*/  BSSY B0, `(.L_x_2349) ;  /* 0x0000016000007945 */ /* 0x000fe80003800000 */
[----:B------:R-:W-:-:S04]  /*9cf0*/  FMUL.FTZ R64, R64, R99 ;  /* 0x0000006340407220 */ /* 0x000fc80000410000 */
[----:B------:R-:W-:Y:S02]  /*9d00*/  FMUL.FTZ R64, R64, c[0x0][0x1e8] ;  /* 0x00007a0040407a20 */ /* 0x000fe40000410000 */
[----:B0-----:R-:W-:-:S05]  /*9d10*/  FFMA.FTZ R69, R69, R100, 1.1641532182693481445e-10 ;  /* 0x2f00000045457423 */ /* 0x001fca0000010064 */
[----:B------:R-:W-:Y:S02]  /*9d20*/  FSETP.GTU.FTZ.AND P1, PT, R69, c[0x0][0x1e4], PT ;  /* 0x0000790045007a0b */ /* 0x000fe40003f3c000 */
[----:B------:R-:W-:Y:S02]  /*9d30*/  IADD3 R69, R68, 0x1, RZ ;  /* 0x0000000144457810 */ /* 0x000fe40007ffe0ff */
        /* <DEDUP_REMOVED lines=15> */
.L_x_2350:
[----:B------:R-:W-:Y:S02]  /*9e30*/  IMAD.MOV.U32 R64, RZ, RZ, R110 ;  /* 0x000000ffff407224 */ /* 0x000fe400078e006e */
.L_x_2351:
[----:B------:R-:W-:Y:S05]  /*9e40*/  BSYNC B0 ;  /* 0x0000000000007941 */ /* 0x000fea0003800000 */
.L_x_2349:
        /* <DEDUP_REMOVED lines=16> */
.L_x_2355:
[----:B------:R-:W-:Y:S05]  /*9f50*/  BSYNC B1 ;  /* 0x0000000000017941 */ /* 0x000fea0003800000 */
.L_x_2354:
        /* <DEDUP_REMOVED lines=44> */
.L_x_2353:
[----:B------:R-:W-:Y:S05]  /*a220*/  BSYNC B0 ;  /* 0x0000000000007941 */ /* 0x000fea0003800000 */
.L_x_2352:
        /* <DEDUP_REMOVED lines=22> */
.L_x_2357:
[----:B------:R-:W-:Y:S02]  /*a390*/  IMAD.MOV.U32 R64, RZ, RZ, R110 ;  /* 0x000000ffff407224 */ /* 0x000fe400078e006e */
.L_x_2358:
[----:B------:R-:W-:Y:S05]  /*a3a0*/  BSYNC B0 ;  /* 0x0000000000007941 */ /* 0x000fea0003800000 */
.L_x_2356:
        /* <DEDUP_REMOVED lines=16> */
.L_x_2362:
[----:B------:R-:W-:Y:S05]  /*a4b0*/  BSYNC B1 ;  /* 0x0000000000017941 */ /* 0x000fea0003800000 */
.L_x_2361:
        /* <DEDUP_REMOVED lines=44> */
.L_x_2360:
[----:B------:R-:W-:Y:S05]  /*a780*/  BSYNC B0 ;  /* 0x0000000000007941 */ /* 0x000fea0003800000 */
.L_x_2359:
        /* <DEDUP_REMOVED lines=22> */
.L_x_2364:
[----:B------:R-:W-:Y:S02]  /*a8f0*/  IMAD.MOV.U32 R118, RZ, RZ, R110 ;  /* 0x000000ffff767224 */ /* 0x000fe400078e006e */
.L_x_2365:
[----:B------:R-:W-:Y:S05]  /*a900*/  BSYNC B0 ;  /* 0x0000000000007941 */ /* 0x000fea0003800000 */
.L_x_2363:
        /* <DEDUP_REMOVED lines=16> */
.L_x_2369:
[----:B------:R-:W-:Y:S05]  /*aa10*/  BSYNC B1 ;  /* 0x0000000000017941 */ /* 0x000fea0003800000 */
.L_x_2368:
        /* <DEDUP_REMOVED lines=44> */
.L_x_2367:
[----:B------:R-:W-:Y:S05]  /*ace0*/  BSYNC B0 ;  /* 0x0000000000007941 */ /* 0x000fea0003800000 */
.L_x_2366:
        /* <DEDUP_REMOVED lines=22> */
.L_x_2371:
[----:B------:R-:W-:Y:S02]  /*ae50*/  IMAD.MOV.U32 R118, RZ, RZ, R110 ;  /* 0x000000ffff767224 */ /* 0x000fe400078e006e */
.L_x_2372:
[----:B------:R-:W-:Y:S05]  /*ae60*/  BSYNC B0 ;  /* 0x0000000000007941 */ /* 0x000fea0003800000 */
.L_x_2370:
        /* <DEDUP_REMOVED lines=16> */
.L_x_2376:
[----:B------:R-:W-:Y:S05]  /*af70*/  BSYNC B1 ;  /* 0x0000000000017941 */ /* 0x000fea0003800000 */
.L_x_2375:
        /* <DEDUP_REMOVED lines=44> */
.L_x_2374:
[----:B------:R-:W-:Y:S05]  /*b240*/  BSYNC B0 ;  /* 0x0000000000007941 */ /* 0x000fea0003800000 */
.L_x_2373:
        /* <DEDUP_REMOVED lines=22> */
.L_x_2378:
[----:B------:R-:W-:Y:S02]  /*b3b0*/  IMAD.MOV.U32 R66, RZ, RZ, R110 ;  /* 0x000000ffff427224 */ /* 0x000fe400078e006e */
.L_x_2379:
[----:B------:R-:W-:Y:S05]  /*b3c0*/  BSYNC B0 ;  /* 0x0000000000007941 */ /* 0x000fea0003800000 */
.L_x_2377:
        /* <DEDUP_REMOVED lines=16> */
.L_x_2383:
[----:B------:R-:W-:Y:S05]  /*b4d0*/  BSYNC B1 ;  /* 0x0000000000017941 */ /* 0x000fea0003800000 */
.L_x_2382:
        /* <DEDUP_REMOVED lines=44> */
.L_x_2381:
[----:B------:R-:W-:Y:S05]  /*b7a0*/  BSYNC B0 ;  /* 0x0000000000007941 */ /* 0x000fea0003800000 */
.L_x_2380:
        /* <DEDUP_REMOVED lines=22> */
.L_x_2385:
[----:B------:R-:W-:Y:S02]  /*b910*/  IMAD.MOV.U32 R66, RZ, RZ, R110 ;  /* 0x000000ffff427224 */ /* 0x000fe400078e006e */
.L_x_2386:
[----:B------:R-:W-:Y:S05]  /*b920*/  BSYNC B0 ;  /* 0x0000000000007941 */ /* 0x000fea0003800000 */
.L_x_2384:
        /* <DEDUP_REMOVED lines=18> */
.L_x_2390:
[----:B------:R-:W-:Y:S05]  /*ba50*/  BSYNC B1 ;  /* 0x0000000000017941 */ /* 0x000fea0003800000 */
.L_x_2389:
        /* <DEDUP_REMOVED lines=44> */
.L_x_2388:
[----:B------:R-:W-:Y:S05]  /*bd20*/  BSYNC B0 ;  /* 0x0000000000007941 */ /* 0x000fea0003800000 */
.L_x_2387:
[----:B------:R-:W-:Y:S01]  /*bd30*/  FADD.FTZ R64, RZ, R72 ;  /* 0x00000048ff407221 */ /* 0x000fe20000010000 */
[----:B------:R-:W-:Y:S01]  /*bd40*/  SEL R71, RZ, 0x10000, P5 ;  /* 0x00010000ff477807 */ /* 0x000fe20002800000 */
[----:B------:R-:W-:Y:S01]  /*bd50*/  IMAD.WIDE.U32 R144, R96, R97, c[0x0][0x188] ;  /* 0x0000620060907625 */ /* 0x000fe200078e0061 */
[----:B------:R-:W-:Y:S02]  /*bd60*/  ISETP.NE.AND P5, PT, R116, RZ, PT ;  /* 0x000000ff7400720c */ /* 0x000fe40003fa5270 */
[----:B------:R-:W-:Y:S01]  /*bd70*/  SEL R70, RZ, 0x1, P1 ;  /* 0x00000001ff467807 */ /* 0x000fe20000800000 */
[----:B------:R-:W-:Y:S01]  /*bd80*/  FADD.FTZ R64, R64, R75 ;  /* 0x0000004b40407221 */ /* 0x000fe20000010000 */
[----:B------:R-:W-:Y:S02]  /*bd90*/  SEL R147, RZ, 0x1, P3 ;  /* 0x00000001ff937807 */ /* 0x000fe40001800000 */
[----:B------:R-:W-:Y:S01]  /*bda0*/  ISETP.NE.AND P6, PT, R114, RZ, PT ;  /* 0x000000ff7200720c */ /* 0x000fe20003fc5270 */
[----:B------:R-:W-:Y:S01]  /*bdb0*/  FADD.FTZ R65, R64, R73 ;  /* 0x0000004940417221 */ /* 0x000fe20000010000 */
[----:B------:R-:W-:-:S03]  /*bdc0*/  LOP3.LUT P1, RZ, R87, 0xff, RZ, 0xc0, !PT ;  /* 0x000000ff57ff7812 */ /* 0x000fc6000782c0ff */
[----:B------:R-:W-:-:S04]  /*bdd0*/  FADD.FTZ R65, R65, R78 ;  /* 0x0000004e41417221 */ /* 0x000fc80000010000 */
[----:B------:R-:W-:-:S04]  /*bde0*/  FADD.FTZ R64, R65, R74 ;  /* 0x0000004a41407221 */ /* 0x000fc80000010000 */
[----:B------:R-:W-:-:S04]  /*bdf0*/  FADD.FTZ R64, R64, R79 ;  /* 0x0000004f40407221 */ /* 0x000fc80000010000 */
[----:B------:R-:W-:-:S04]  /*be00*/  FADD.FTZ R65, R64, R77 ;  /* 0x0000004d40417221 */ /* 0x000fc80000010000 */
[----:B------:R-:W-:-:S04]  /*be10*/  FADD.FTZ R65, R65, R98 ;  /* 0x0000006241417221 */ /* 0x000fc80000010000 */
[----:B------:R-:W-:Y:S02]  /*be20*/  FADD.FTZ R64, R65, R104 ;  /* 0x0000006841407221 */ /* 0x000fe40000010000 */
[----:B------:R-:W0:Y:S02]  /*be30*/  I2F.U32 R65, R66 ;  /* 0x0000004200417306 */ /* 0x000e240000201000 */
[----:B------:R-:W-:-:S04]  /*be40*/  FADD.FTZ R64, R64, R107 ;  /* 0x0000006b40407221 */ /* 0x000fc80000010000 */
[----:B------:R-:W-:-:S04]  /*be50*/  FADD.FTZ R69, R64, R105 ;  /* 0x0000006940457221 */ /* 0x000fc80000010000 */
[----:B------:R-:W-:-:S04]  /*be60*/  FADD.FTZ R69, R69, R106 ;  /* 0x0000006a45457221 */ /* 0x000fc80000010000 */
[----:B------:R-:W-:Y:S02]  /*be70*/  FADD.FTZ R64, R69, R108 ;  /* 0x0000006c45407221 */ /* 0x000fe40000010000 */
[----:B0-----:R-:W-:Y:S01]  /*be80*/  FFMA.FTZ R65, R65, R100, 1.1641532182693481445e-10 ;  /* 0x2f00000041417423 */ /* 0x001fe20000010064 */
[----:B------:R-:W-:Y:S01]  /*be90*/  SEL R100, RZ, 0x100, P4 ;  /* 0x00000100ff647807 */ /* 0x000fe20002000000 */
[----:B------:R-:W-:-:S03]  /*bea0*/  FADD.FTZ R64, R64, R111 ;  /* 0x0000006f40407221 */ /* 0x000fc60000010000 */
[----:B------:R-:W-:Y:S01]  /*beb0*/  FSETP.GTU.FTZ.AND P4, PT, R65, c[0x0][0x1e4], PT ;  /* 0x0000790041007a0b */ /* 0x000fe20003f9c000 */
[----:B------:R-:W-:-:S03]  /*bec0*/  FADD.FTZ R64, R64, R109 ;  /* 0x0000006d40407221 */ /* 0x000fc60000010000 */
[----:B------:R-:W-:Y:S01]  /*bed0*/  SEL R65, RZ, 0x1000000, P4 ;  /* 0x01000000ff417807 */ /* 0x000fe20002000000 */
[----:B------:R-:W-:Y:S01]  /*bee0*/  FADD.FTZ R68, R64, R113 ;  /* 0x0000007140447221 */ /* 0x000fe20000010000 */
[----:B------:R-:W-:Y:S02]  /*bef0*/  PRMT R64, RZ, 0x7610, R67 ;  /* 0x00007610ff407816 */ /* 0x000fe40000000043 */
[----:B------:R-:W-:Y:S01]  /*bf00*/  LOP3.LUT R100, R100, R65, R71, 0xfe, !PT ;  /* 0x0000004164647212 */ /* 0x000fe200078efe47 */
[----:B------:R-:W-:Y:S01]  /*bf10*/  FADD.FTZ R68, R68, R115 ;  /* 0x0000007344447221 */ /* 0x000fe20000010000 */
[----:B------:R-:W-:Y:S01]  /*bf20*/  SEL R67, RZ, 0x1, P6 ;  /* 0x00000001ff437807 */ /* 0x000fe20003000000 */
[----:B------:R-:W-:Y:S01]  /*bf30*/  FMUL.FTZ R99, R64, R99 ;  /* 0x0000006340637220 */ /* 0x000fe20000410000 */
[----:B------:R-:W-:Y:S01]  /*bf40*/  SEL R64, RZ, 0x1, P2 ;  /* 0x00000001ff407807 */ /* 0x000fe20001000000 */
[----:B------:R-:W-:Y:S01]  /*bf50*/  FADD.FTZ R66, R68, R119 ;  /* 0x0000007744427221 */ /* 0x000fe20000010000 */
[----:B------:R-:W-:Y:S01]  /*bf60*/  SEL R68, RZ, 0x1, P5 ;  /* 0x00000001ff447807 */ /* 0x000fe20002800000 */
[----:B------:R-:W-:-:S04]  /*bf70*/  IMAD.WIDE.U32 R70, R70, 0x10000, RZ ;  /* 0x0001000046467825 */ /* 0x000fc800078e00ff */
[----:B------:R-:W-:Y:S02]  /*bf80*/  FADD.FTZ R66, R66, R117 ;  /* 0x0000007542427221 */ /* 0x000fe40000010000 */
[----:B------:R-:W-:-:S04]  /*bf90*/  IMAD.WIDE.U32 R64, R64, 0x1000000, RZ ;  /* 0x0100000040407825 */ /* 0x000fc800078e00ff */
[----:B------:R-:W-:Y:S01]  /*bfa0*/  FADD.FTZ R66, R66, R123 ;  /* 0x0000007b42427221 */ /* 0x000fe20000010000 */
[----:B------:R-:W-:Y:S01]  /*bfb0*/  LOP3.LUT R147, R65, R100, R147, 0xfe, !PT ;  /* 0x0000006441937212 */ /* 0x000fe200078efe93 */
[----:B------:R-:W-:Y:S01]  /*bfc0*/  IMAD.WIDE.U32 R68, R68, 0x100, RZ ;  /* 0x0000010044447825 */ /* 0x000fe200078e00ff */
[----:B------:R-:W0:Y:S01]  /*bfd0*/  S2R R100, SR_TID.X ;  /* 0x0000000000647919 */ /* 0x000e220000002100 */
[----:B------:R-:W-:Y:S02]  /*bfe0*/  F2FP.BF16.PACK_AB R65, R137, R133 ;  /* 0x000000858941723e */ /* 0x000fe400000010ff */
[----:B------:R-:W-:Y:S01]  /*bff0*/  FADD.FTZ R66, R66, R121 ;  /* 0x0000007942427221 */ /* 0x000fe20000010000 */
[----:B------:R-:W-:Y:S01]  /*c000*/  LOP3.LUT R68, R68, R64, R70, 0xfe, !PT ;  /* 0x0000004044447212 */ /* 0x000fe200078efe46 */
[----:B------:R-:W-:Y:S01]  /*c010*/  FMUL.FTZ R99, R99, c[0x0][0x1e8] ;  /* 0x00007a0063637a20 */ /* 0x000fe20000410000 */
[----:B------:R-:W-:Y:S01]  /*c020*/  @P0 PRMT R70, RZ, 0x7610, R63 ;  /* 0x00007610ff460816 */ /* 0x000fe2000000003f */
[----:B------:R-:W-:Y:S01]  /*c030*/  FADD.FTZ R66, R66, R127 ;  /* 0x0000007f42427221 */ /* 0x000fe20000010000 */
[----:B------:R-:W-:-:S02]  /*c040*/  LOP3.LUT R68, R68, R67, RZ, 0xfc, !PT ;  /* 0x0000004344447212 */ /* 0x000fc400078efcff */
[----:B------:R-:W-:Y:S01]  /*c050*/  FSEL R64, R99, RZ, !P4 ;  /* 0x000000ff63407208 */ /* 0x000fe20006000000 */
[----:B------:R-:W-:Y:S01]  /*c060*/  FADD.FTZ R66, R66, R125 ;  /* 0x0000007d42427221 */ /* 0x000fe20000010000 */
[----:B------:R-:W-:-:S03]  /*c070*/  LOP3.LUT R69, R69, R147, R71, 0xfe, !PT ;  /* 0x0000009345457212 */ /* 0x000fc600078efe47 */
[----:B------:R-:W-:Y:S02]  /*c080*/  FMUL.FTZ R99, R95, R64 ;  /* 0x000000405f637220 */ /* 0x000fe40000410000 */
[----:B------:R-:W-:Y:S01]  /*c090*/  FADD.FTZ R64, R66, R129 ;  /* 0x0000008142407221 */ /* 0x000fe20000010000 */
[----:B------:R-:W-:Y:S01]  /*c0a0*/  F2FP.BF16.PACK_AB R66, R141, R139 ;  /* 0x0000008b8d42723e */ /* 0x000fe200000010ff */
[----:B------:R-:W-:Y:S02]  /*c0b0*/  @P0 FADD.FTZ R99, R70, R99 ;  /* 0x0000006346630221 */ /* 0x000fe40000010000 */
[----:B------:R-:W-:Y:S01]  /*c0c0*/  FADD.FTZ R70, R64, R131 ;  /* 0x0000008340467221 */ /* 0x000fe20000010000 */
[----:B------:R-:W-:Y:S02]  /*c0d0*/  F2FP.BF16.PACK_AB R64, R135, R131 ;  /* 0x000000838740723e */ /* 0x000fe400000010ff */
[----:B------:R-:W-:Y:S01]  /*c0e0*/  F2FP.BF16.PACK_AB R67, R99, R143 ;  /* 0x0000008f6343723e */ /* 0x000fe200000010ff */
[----:B------:R-:W-:Y:S01]  /*c0f0*/  FADD.FTZ R114, R70, R135 ;  /* 0x0000008746727221 */ /* 0x000fe20000010000 */
[----:B0-----:R-:W-:Y:S01]  /*c100*/  SHF.R.U32.HI R97, RZ, 0x5, R100 ;  /* 0x00000005ff617819 */ /* 0x001fe20000011664 */
[----:B------:R-:W-:Y:S01]  /*c110*/  IMAD.WIDE.U32 R70, R96, R101, c[0x0][0x190] ;  /* 0x0000640060467625 */ /* 0x000fe200078e0065 */
[----:B------:R-:W-:Y:S01]  /*c120*/  LOP3.LUT P0, RZ, R100, 0x1f, RZ, 0xc0, !PT ;  /* 0x0000001f64ff7812 */ /* 0x000fe2000780c0ff */
[----:B------:R0:W-:Y:S01]  /*c130*/  STG.E.128 [R144.64], R64 ;  /* 0x0000004090007986 */ /* 0x0001e2000c101d06 */
[----:B------:R-:W-:Y:S01]  /*c140*/  LOP3.LUT R97, R97, 0x7fffffc, RZ, 0xc0, !PT ;  /* 0x07fffffc61617812 */ /* 0x000fe200078ec0ff */
[----:B------:R-:W-:-:S02]  /*c150*/  FADD.FTZ R114, R114, R133 ;  /* 0x0000008572727221 */ /* 0x000fc40000010000 */
[----:B------:R0:W-:Y:S01]  /*c160*/  STG.E.64 [R70.64], R68 ;  /* 0x0000004446007986 */ /* 0x0001e2000c101b06 */
[----:B------:R-:W-:Y:S01]  /*c170*/  @!P1 IADD3 R97, R97, 0x4, RZ ;  /* 0x0000000461619810 */ /* 0x000fe20007ffe0ff */
[----:B------:R-:W-:-:S04]  /*c180*/  FADD.FTZ R114, R114, R137 ;  /* 0x0000008972727221 */ /* 0x000fc80000010000 */
[----:B------:R-:W-:-:S04]  /*c190*/  FADD.FTZ R114, R114, R139 ;  /* 0x0000008b72727221 */ /* 0x000fc80000010000 */
[----:B------:R-:W-:-:S04]  /*c1a0*/  FADD.FTZ R114, R114, R141 ;  /* 0x0000008d72727221 */ /* 0x000fc80000010000 */
[----:B------:R-:W-:-:S04]  /*c1b0*/  FADD.FTZ R114, R114, R143 ;  /* 0x0000008f72727221 */ /* 0x000fc80000010000 */
[----:B------:R-:W-:Y:S01]  /*c1c0*/  FADD.FTZ R101, R114, R99 ;  /* 0x0000006372657221 */ /* 0x000fe20000010000 */
[----:B------:R-:W-:Y:S05]  /*c1d0*/  BRA.DIV ~URZ, `(.L_x_2391) ;  /* 0x000013c27f007947 */ /* 0x000fea000b800000 */
[----:B0-----:R0:W1:Y:S02]  /*c1e0*/  SHFL.BFLY PT, R64, R101, 0x1, 0x1f ;  /* 0x0c201f0065407f89 */ /* 0x00106400000e0000 */
.L_x_2395:
        /* <DEDUP_REMOVED lines=84> */
.L_x_2396:
[----:B------:R-:W3:Y:S01]  /*c730*/  S2R R68, SR_TID.X ;  /* 0x0000000000447919 */ /* 0x000ee20000002100 */
[----:B------:R-:W-:Y:S01]  /*c740*/  @!P0 SHF.R.U32.HI R66, RZ, 0x5, R100 ;  /* 0x00000005ff428819 */ /* 0x000fe20000011664 */
[----:B--2---:R-:W-:Y:S01]  /*c750*/  FADD.FTZ R65, R69, R70 ;  /* 0x0000004645417221 */ /* 0x004fe20000010000 */
[----:B------:R-:W-:Y:S01]  /*c760*/  WARPSYNC 0xffffffff ;  /* 0xffffffff00007948 */ /* 0x000fe20003800000 */
[----:B-1----:R-:W-:Y:S01]  /*c770*/  IMAD.MOV.U32 R70, RZ, RZ, RZ ;  /* 0x000000ffff467224 */ /* 0x002fe200078e00ff */
[----:B------:R-:W-:-:S05]  /*c780*/  @!P0 LOP3.LUT R66, R66, 0x3, RZ, 0xc0, !PT ;  /* 0x0000000342428812 */ /* 0x000fca00078ec0ff */
[----:B------:R-:W-:Y:S02]  /*c790*/  @!P0 IMAD.IADD R69, R97, 0x1, R66 ;  /* 0x0000000161458824 */ /* 0x000fe400078e0242 */
[----:B------:R-:W-:-:S03]  /*c7a0*/  CS2R R66, SRZ ;  /* 0x0000000000427805 */ /* 0x000fc6000001ff00 */
[----:B------:R-:W-:Y:S01]  /*c7b0*/  @!P0 STS.64 [R69.X8], R64 ;  /* 0x0000004045008388 */ /* 0x000fe20000008a00 */
[----:B---3--:R-:W-:-:S03]  /*c7c0*/  LOP3.LUT R114, R68, 0x1f, RZ, 0xc0, !PT ;  /* 0x0000001f44727812 */ /* 0x008fc600078ec0ff */
[----:B------:R-:W-:Y:S01]  /*c7d0*/  BAR.SYNC.DEFER_BLOCKING 0x0 ;  /* 0x0000000000007b1d */ /* 0x000fe20000010000 */
[----:B------:R-:W-:-:S13]  /*c7e0*/  ISETP.GT.U32.AND P1, PT, R114, 0x3, PT ;  /* 0x000000037200780c */ /* 0x000fda0003f24070 */
[----:B------:R-:W-:Y:S02]  /*c7f0*/  @!P1 IMAD.IADD R97, R97, 0x1, R114 ;  /* 0x0000000161619824 */ /* 0x000fe400078e0272 */
[----:B------:R-:W-:-:S04]  /*c800*/  @!P1 IMAD.MOV.U32 R70, RZ, RZ, 0x400 ;  /* 0x00000400ff469424 */ /* 0x000fc800078e00ff */
[----:B------:R-:W-:Y:S01]  /*c810*/  I2F R116, R70 ;  /* 0x0000004600747306 */ /* 0x000fe20000201400 */
[----:B------:R-:W1:Y:S04]  /*c820*/  SHFL.DOWN PT, R71, R70, 0x2, 0x1f ;  /* 0x08401f0046477f89 */ /* 0x000e6800000e0000 */
[----:B------:R-:W2:Y:S01]  /*c830*/  @!P1 LDS.64 R66, [R97.X8] ;  /* 0x0000000061429984 */ /* 0x000ea20000008a00 */
[----:B------:R-:W-:Y:S02]  /*c840*/  ISETP.NE.AND P1, PT, RZ, UR8, PT ;  /* 0x00000008ff007c0c */ /* 0x000fe4000bf25270 */
[----:B-1----:R-:W-:Y:S01]  /*c850*/  IADD3 R100, R71, R70, RZ ;  /* 0x0000004647647210 */ /* 0x002fe20007ffe0ff */
[----:B------:R-:W-:Y:S04]  /*c860*/  I2F R120, R71 ;  /* 0x0000004700787306 */ /* 0x000fe80000201400 */
[----:B------:R-:W1:Y:S04]  /*c870*/  SHFL.DOWN PT, R145, R100, 0x1, 0x1f ;  /* 0x08201f0064917f89 */ /* 0x000e6800000e0000 */
[----:B------:R-:W3:Y:S01]  /*c880*/  I2F R114, R100 ;  /* 0x0000006400727306 */ /* 0x000ee20000201400 */
[----:B0-2---:R-:W0:Y:S04]  /*c890*/  SHFL.DOWN PT, R101, R66, 0x2, 0x1f ;  /* 0x08401f0042657f89 */ /* 0x005e2800000e0000 */
[----:B------:R-:W2:Y:S03]  /*c8a0*/  SHFL.DOWN PT, R64, R67, 0x2, 0x1f ;  /* 0x08401f0043407f89 */ /* 0x000ea600000e0000 */
[----:B---3--:R-:W3:Y:S01]  /*c8b0*/  MUFU.RCP R65, R114 ;  /* 0x0000007200417308 */ /* 0x008ee20000001000 */
[----:B-1----:R-:W-:-:S07]  /*c8c0*/  IMAD.IADD R70, R100, 0x1, R145 ;  /* 0x0000000164467824 */ /* 0x002fce00078e0291 */
[----:B------:R-:W-:Y:S08]  /*c8d0*/  I2F R145, R145 ;  /* 0x0000009100917306 */ /* 0x000ff00000201400 */
[----:B------:R-:W1:Y:S01]  /*c8e0*/  I2F R70, R70 ;  /* 0x0000004600467306 */ /* 0x000e620000201400 */
[C---:B0-----:R-:W-:Y:S02]  /*c8f0*/  FMUL.FTZ R69, R101.reuse, R120 ;  /* 0x0000007865457220 */ /* 0x041fe40000410000 */
[----:B------:R-:W-:-:S02]  /*c900*/  FADD.FTZ R101, -R101, R66 ;  /* 0x0000004265657221 */ /* 0x000fc40000010100 */
[----:B------:R-:W-:Y:S02]  /*c910*/  FFMA.FTZ R122, R116, R66, R69 ;  /* 0x00000042747a7223 */ /* 0x000fe40000010045 */
[----:B------:R-:W-:Y:S02]  /*c920*/  FMUL.FTZ R101, R101, R101 ;  /* 0x0000006565657220 */ /* 0x000fe40000410000 */
[----:B---3--:R-:W-:Y:S02]  /*c930*/  FMUL.FTZ R69, R65, R122 ;  /* 0x0000007a41457220 */ /* 0x008fe40000410000 */
[----:B------:R-:W-:Y:S02]  /*c940*/  FMUL.FTZ R101, R101, R116 ;  /* 0x0000007465657220 */ /* 0x000fe40000410000 */
[----:B--2---:R-:W-:Y:S01]  /*c950*/  FADD.FTZ R64, R64, R67 ;  /* 0x0000004340407221 */ /* 0x004fe20000010000 */
[----:B------:R-:W0:Y:S01]  /*c960*/  SHFL.DOWN PT, R66, R69, 0x1, 0x1f ;  /* 0x08201f0045427f89 */ /* 0x000e2200000e0000 */
[----:B------:R-:W-:Y:S01]  /*c970*/  FMUL.FTZ R101, R101, R120 ;  /* 0x0000007865657220 */ /* 0x000fe20000410000 */
[----:B-1----:R-:W1:Y:S03]  /*c980*/  MUFU.RCP R67, R70 ;  /* 0x0000004600437308 */ /* 0x002e660000001000 */
[----:B------:R-:W-:-:S05]  /*c990*/  FFMA.FTZ R64, R65, R101, R64 ;  /* 0x0000006541407223 */ /* 0x000fca0000010040 */
[----:B------:R-:W2:Y:S01]  /*c9a0*/  SHFL.DOWN PT, R65, R64, 0x1, 0x1f ;  /* 0x08201f0040417f89 */ /* 0x000ea200000e0000 */
[----:B0-----:R-:W-:Y:S02]  /*c9b0*/  FADD.FTZ R71, R69, -R66 ;  /* 0x8000004245477221 */ /* 0x001fe40000010000 */
[----:B------:R-:W-:Y:S02]  /*c9c0*/  FMUL.FTZ R66, R66, R145 ;  /* 0x0000009142427220 */ /* 0x000fe40000410000 */
[----:B------:R-:W-:Y:S02]  /*c9d0*/  FMUL.FTZ R71, R71, R71 ;  /* 0x0000004747477220 */ /* 0x000fe40000410000 */
[C---:B------:R-:W-:Y:S02]  /*c9e0*/  FFMA.FTZ R66, R114.reuse, R69, R66 ;  /* 0x0000004572427223 */ /* 0x040fe40000010042 */
[----:B------:R-:W-:Y:S02]  /*c9f0*/  FMUL.FTZ R71, R114, R71 ;  /* 0x0000004772477220 */ /* 0x000fe40000410000 */
[----:B-1----:R-:W-:-:S02]  /*ca00*/  FMUL.FTZ R69, R67, R66 ;  /* 0x0000004243457220 */ /* 0x002fc40000410000 */
[----:B--2---:R-:W-:Y:S01]  /*ca10*/  FADD.FTZ R66, R64, R65 ;  /* 0x0000004140427221 */ /* 0x004fe20000010000 */
[----:B------:R-:W-:Y:S01]  /*ca20*/  SHF.R.U32.HI R65, RZ, 0x5, R68 ;  /* 0x00000005ff417819 */ /* 0x000fe20000011644 */
[----:B------:R-:W-:Y:S02]  /*ca30*/  FMUL.FTZ R71, R71, R145 ;  /* 0x0000009147477220 */ /* 0x000fe40000410000 */
[----:B------:R-:W0:Y:S01]  /*ca40*/  SHFL.IDX PT, R69, R69, RZ, 0x1f ;  /* 0x00001fff45457589 */ /* 0x000e2200000e0000 */
[----:B------:R-:W-:Y:S01]  /*ca50*/  LOP3.LUT R65, R65, 0x3, RZ, 0xc0, !PT ;  /* 0x0000000341417812 */ /* 0x000fe200078ec0ff */
[----:B------:R-:W-:-:S03]  /*ca60*/  FFMA.FTZ R71, R67, R71, R66 ;  /* 0x0000004743477223 */ /* 0x000fc60000010042 */
[----:B------:R-:W-:Y:S01]  /*ca70*/  LOP3.LUT P0, RZ, R65, 0x1f, R68, 0xf8, !PT ;  /* 0x0000001f41ff7812 */ /* 0x000fe2000780f844 */
[----:B------:R-:W-:Y:S02]  /*ca80*/  IMAD.MOV.U32 R68, RZ, RZ, c[0x0][0x1e0] ;  /* 0x00007800ff447624 */ /* 0x000fe400078e00ff */
[----:B------:R-:W1:Y:S10]  /*ca90*/  SHFL.IDX PT, R71, R71, RZ, 0x1f ;  /* 0x00001fff47477589 */ /* 0x000e7400000e0000 */
[----:B------:R-:W-:-:S02]  /*caa0*/  @!P0 IMAD.MOV.U32 R67, RZ, RZ, 0x4 ;  /* 0x00000004ff438424 */ /* 0x000fc400078e00ff */
[----:B------:R-:W-:Y:S02]  /*cab0*/  @!P0 IMAD.MOV.U32 R97, RZ, RZ, 0x4 ;  /* 0x00000004ff618424 */ /* 0x000fe400078e00ff */
[----:B------:R-:W-:Y:S01]  /*cac0*/  @!P0 IMAD.WIDE R66, R0, R67, c[0x0][0x1a0] ;  /* 0x0000680000428625 */ /* 0x000fe200078e0243 */
[----:B0-----:R-:W-:-:S03]  /*cad0*/  FSEL R70, R69, RZ, !P1 ;  /* 0x000000ff45467208 */ /* 0x001fc60004800000 */
[----:B------:R-:W-:Y:S01]  /*cae0*/  FMUL.FTZ R64, R69, R69 ;  /* 0x0000004545407220 */ /* 0x000fe20000410000 */
[----:B------:R0:W-:Y:S01]  /*caf0*/  @!P0 STG.E [R66.64], R69 ;  /* 0x0000004542008986 */ /* 0x0001e2000c101906 */
[----:B------:R-:W-:-:S03]  /*cb00*/  FADD.FTZ R114, -R70, R73 ;  /* 0x0000004946727221 */ /* 0x000fc60000010100 */
[----:B------:R-:W-:Y:S01]  /*cb10*/  FSEL R65, R64, RZ, P1 ;  /* 0x000000ff40417208 */ /* 0x000fe20000800000 */
[----:B-1----:R-:W-:Y:S02]  /*cb20*/  FFMA.FTZ R64, R71, R68, c[0x0][0x228] ;  /* 0x00008a0047407623 */ /* 0x002fe40000010044 */
[----:B------:R-:W-:Y:S02]  /*cb30*/  FADD.FTZ R78, -R70, R78 ;  /* 0x0000004e464e7221 */ /* 0x000fe40000010100 */
[----:B------:R-:W-:Y:S02]  /*cb40*/  FADD.FTZ R68, R64, R65 ;  /* 0x0000004140447221 */ /* 0x000fe40000010000 */
[C---:B------:R-:W-:Y:S02]  /*cb50*/  FADD.FTZ R98, -R70.reuse, R98 ;  /* 0x0000006246627221 */ /* 0x040fe40000010100 */
[----:B------:R-:W1:Y:S01]  /*cb60*/  MUFU.RSQ R73, R68 ;  /* 0x0000004400497308 */ /* 0x000e620000001400 */
[----:B------:R-:W-:-:S02]  /*cb70*/  FADD.FTZ R122, -R70, R105 ;  /* 0x00000069467a7221 */ /* 0x000fc40000010100 */
[C---:B------:R-:W-:Y:S01]  /*cb80*/  @!P0 IMAD.WIDE R64, R0.reuse, R97, c[0x0][0x1a8] ;  /* 0x00006a0000408625 */ /* 0x040fe200078e0261 */
[----:B------:R-:W-:-:S03]  /*cb90*/  IADD3 R0, R0, c[0x0][0x160], RZ ;  /* 0x0000580000007a10 */ /* 0x000fc60007ffe0ff */
[C---:B------:R-:W-:Y:S02]  /*cba0*/  FADD.FTZ R100, -R70.reuse, R75 ;  /* 0x0000004b46647221 */ /* 0x040fe40000010100 */
[C---:B------:R-:W-:Y:S02]  /*cbb0*/  FADD.FTZ R74, -R70.reuse, R74 ;  /* 0x0000004a464a7221 */ /* 0x040fe40000010100 */
[C---:B0-----:R-:W-:Y:S02]  /*cbc0*/  FADD.FTZ R66, -R70.reuse, R107 ;  /* 0x0000006b46427221 */ /* 0x041fe40000010100 */
[C---:B------:R-:W-:Y:S02]  /*cbd0*/  FADD.FTZ R116, -R70.reuse, R79 ;  /* 0x0000004f46747221 */ /* 0x040fe40000010100 */
[----:B------:R-:W-:Y:S01]  /*cbe0*/  FADD.FTZ R162, -R70, R99 ;  /* 0x0000006346a27221 */ /* 0x000fe20000010100 */
[----:B-1----:R0:W-:Y:S01]  /*cbf0*/  @!P0 STG.E [R64.64], R73 ;  /* 0x0000004940008986 */ /* 0x0021e2000c101906 */
[C---:B------:R-:W-:Y:S01]  /*cc00*/  FMUL.FTZ R105, R73.reuse, R78 ;  /* 0x0000004e49697220 */ /* 0x040fe20000410000 */
[----:B------:R-:W-:Y:S01]  /*cc10*/  PRMT R78, RZ, 0x7610, R47 ;  /* 0x00007610ff4e7816 */ /* 0x000fe2000000002f */
[----:B------:R-:W-:-:S02]  /*cc20*/  FMUL.FTZ R97, R73, R98 ;  /* 0x0000006249617220 */ /* 0x000fc40000410000 */
[----:B------:R-:W-:Y:S02]  /*cc30*/  FMUL.FTZ R107, R73, R100 ;  /* 0x00000064496b7220 */ /* 0x000fe40000410000 */
[----:B------:R-:W-:Y:S01]  /*cc40*/  FFMA.FTZ R78, R97, R78, R10 ;  /* 0x0000004e614e7223 */ /* 0x000fe2000001000a */
[--C-:B------:R-:W-:Y:S01]  /*cc50*/  PRMT R97, RZ, 0x5410, R46.reuse ;  /* 0x00005410ff617816 */ /* 0x100fe2000000002e */
[C---:B------:R-:W-:Y:S02]  /*cc60*/  FMUL.FTZ R100, R73.reuse, R74 ;  /* 0x0000004a49647220 */ /* 0x040fe40000410000 */
[C---:B------:R-:W-:Y:S02]  /*cc70*/  FMUL.FTZ R99, R73.reuse, R116 ;  /* 0x0000007449637220 */ /* 0x040fe40000410000 */
[----:B------:R-:W-:Y:S01]  /*cc80*/  FFMA.FTZ R97, R100, R97, R7 ;  /* 0x0000006164617223 */ /* 0x000fe20000010007 */
[----:B------:R-:W-:Y:S01]  /*cc90*/  PRMT R100, RZ, 0x7610, R46 ;  /* 0x00007610ff647816 */ /* 0x000fe2000000002e */
[----:B------:R-:W-:-:S02]  /*cca0*/  FMUL.FTZ R114, R73, R114 ;  /* 0x0000007249727220 */ /* 0x000fc40000410000 */
[C---:B------:R-:W-:Y:S02]  /*ccb0*/  FADD.FTZ R130, -R70.reuse, R113 ;  /* 0x0000007146827221 */ /* 0x040fe40000010100 */
[----:B------:R-:W-:Y:S01]  /*ccc0*/  FFMA.FTZ R100, R99, R100, R8 ;  /* 0x0000006463647223 */ /* 0x000fe20000010008 */
[----:B------:R-:W-:Y:S01]  /*ccd0*/  PRMT R99, RZ, 0x5410, R45 ;  /* 0x00005410ff637816 */ /* 0x000fe2000000002d */
[----:B------:R-:W-:Y:S02]  /*cce0*/  FADD.FTZ R126, -R70, R111 ;  /* 0x0000006f467e7221 */ /* 0x000fe40000010100 */
[----:B------:R-:W-:Y:S02]  /*ccf0*/  FMUL.FTZ R111, R73, R130 ;  /* 0x00000082496f7220 */ /* 0x000fe40000410000 */
[----:B------:R-:W-:Y:S01]  /*cd00*/  FFMA.FTZ R99, R114, R99, R5 ;  /* 0x0000006372637223 */ /* 0x000fe20000010005 */
[----:B------:R-:W-:Y:S01]  /*cd10*/  PRMT R114, RZ, 0x7610, R43 ;  /* 0x00007610ff727816 */ /* 0x000fe2000000002b */
[----:B------:R-:W-:-:S02]  /*cd20*/  FADD.FTZ R124, -R70, R108 ;  /* 0x0000006c467c7221 */ /* 0x000fc40000010100 */
[----:B------:R-:W-:Y:S02]  /*cd30*/  FMUL.FTZ R113, R73, R126 ;  /* 0x0000007e49717220 */ /* 0x000fe40000410000 */
[----:B------:R-:W-:Y:S01]  /*cd40*/  FFMA.FTZ R114, R111, R114, R18 ;  /* 0x000000726f727223 */ /* 0x000fe20000010012 */
[----:B------:R-:W-:Y:S01]  /*cd50*/  PRMT R111, RZ, 0x5410, R42 ;  /* 0x00005410ff6f7816 */ /* 0x000fe2000000002a */
[----:B------:R-:W-:Y:S02]  /*cd60*/  FMUL.FTZ R124, R73, R124 ;  /* 0x0000007c497c7220 */ /* 0x000fe40000410000 */
[----:B------:R-:W-:Y:S02]  /*cd70*/  FADD.FTZ R106, -R70, R106 ;  /* 0x0000006a466a7221 */ /* 0x000fe40000010100 */
[----:B------:R-:W-:Y:S01]  /*cd80*/  FFMA.FTZ R124, R124, R111, R15 ;  /* 0x0000006f7c7c7223 */ /* 0x000fe2000001000f */
[----:B------:R-:W-:Y:S01]  /*cd90*/  PRMT R111, RZ, 0x7610, R42 ;  /* 0x00007610ff6f7816 */ /* 0x000fe2000000002a */
[----:B------:R-:W-:-:S02]  /*cda0*/  FADD.FTZ R132, -R70, R115 ;  /* 0x0000007346847221 */ /* 0x000fc40000010100 */
[C---:B------:R-:W-:Y:S02]  /*cdb0*/  FADD.FTZ R128, -R70.reuse, R109 ;  /* 0x0000006d46807221 */ /* 0x040fe40000010100 */
[----:B------:R-:W-:Y:S01]  /*cdc0*/  FFMA.FTZ R115, R113, R111, R16 ;  /* 0x0000006f71737223 */ /* 0x000fe20000010010 */
[--C-:B------:R-:W-:Y:S01]  /*cdd0*/  PRMT R113, RZ, 0x7610, R41.reuse ;  /* 0x00007610ff717816 */ /* 0x100fe20000000029 */
[----:B------:R-:W-:Y:S01]  /*cde0*/  FMUL.FTZ R109, R73, R106 ;  /* 0x0000006a496d7220 */ /* 0x000fe20000410000 */
[----:B------:R-:W-:Y:S01]  /*cdf0*/  PRMT R111, RZ, 0x5410, R41 ;  /* 0x00005410ff6f7816 */ /* 0x000fe20000000029 */
[----:B------:R-:W-:Y:S02]  /*ce00*/  FADD.FTZ R104, -R70, R104 ;  /* 0x0000006846687221 */ /* 0x000fe40000010100 */
[----:B------:R-:W-:Y:S01]  /*ce10*/  FFMA.FTZ R116, R109, R113, R14 ;  /* 0x000000716d747223 */ /* 0x000fe2000001000e */
[----:B------:R-:W-:Y:S01]  /*ce20*/  PRMT R109, RZ, 0x5410, R40 ;  /* 0x00005410ff6d7816 */ /* 0x000fe20000000028 */
[C---:B------:R-:W-:Y:S01]  /*ce30*/  FMUL.FTZ R98, R73.reuse, R104 ;  /* 0x0000006849627220 */ /* 0x040fe20000410000 */
[----:B------:R-:W-:Y:S01]  /*ce40*/  PRMT R104, RZ, 0x7610, R45 ;  /* 0x00007610ff687816 */ /* 0x000fe2000000002d */
[----:B------:R-:W-:-:S02]  /*ce50*/  FMUL.FTZ R79, R73, R66 ;  /* 0x00000042494f7220 */ /* 0x000fc40000410000 */
[----:B------:R-:W-:Y:S01]  /*ce60*/  FFMA.FTZ R98, R98, R109, R11 ;  /* 0x0000006d62627223 */ /* 0x000fe2000001000b */
[----:B------:R-:W-:Y:S01]  /*ce70*/  PRMT R109, RZ, 0x7610, R40 ;  /* 0x00007610ff6d7816 */ /* 0x000fe20000000028 */
[C---:B------:R-:W-:Y:S02]  /*ce80*/  FADD.FTZ R144, -R70.reuse, R125 ;  /* 0x0000007d46907221 */ /* 0x040fe40000010100 */
[C---:B------:R-:W-:Y:S02]  /*ce90*/  FADD.FTZ R146, -R70.reuse, R129 ;  /* 0x0000008146927221 */ /* 0x040fe40000010100 */
[----:B------:R-:W-:Y:S01]  /*cea0*/  FFMA.FTZ R79, R79, R109, R12 ;  /* 0x0000006d4f4f7223 */ /* 0x000fe2000001000c */
[----:B------:R-:W-:Y:S01]  /*ceb0*/  PRMT R109, RZ, 0x5410, R39 ;  /* 0x00005410ff6d7816 */ /* 0x000fe20000000027 */
[----:B------:R-:W-:Y:S02]  /*cec0*/  FMUL.FTZ R144, R73, R144 ;  /* 0x0000009049907220 */ /* 0x000fe40000410000 */
[----:B------:R-:W-:-:S02]  /*ced0*/  FADD.FTZ R136, -R70, R117 ;  /* 0x0000007546887221 */ /* 0x000fc40000010100 */
[----:B------:R-:W-:Y:S01]  /*cee0*/  FFMA.FTZ R144, R144, R109, R25 ;  /* 0x0000006d90907223 */ /* 0x000fe20000010019 */
[----:B------:R-:W-:Y:S01]  /*cef0*/  PRMT R109, RZ, 0x7610, R39 ;  /* 0x00007610ff6d7816 */ /* 0x000fe20000000027 */
[----:B------:R-:W-:Y:S02]  /*cf00*/  FMUL.FTZ R117, R73, R146 ;  /* 0x0000009249757220 */ /* 0x000fe40000410000 */
[C---:B------:R-:W-:Y:S02]  /*cf10*/  FADD.FTZ R140, -R70.reuse, R121 ;  /* 0x00000079468c7221 */ /* 0x040fe40000010100 */
[----:B------:R-:W-:Y:S01]  /*cf20*/  FFMA.FTZ R117, R117, R109, R26 ;  /* 0x0000006d75757223 */ /* 0x000fe2000001001a */
[----:B------:R-:W-:Y:S01]  /*cf30*/  PRMT R109, RZ, 0x5410, R38 ;  /* 0x00005410ff6d7816 */ /* 0x000fe20000000026 */
[----:B------:R-:W-:Y:S02]  /*cf40*/  FMUL.FTZ R106, R73, R140 ;  /* 0x0000008c496a7220 */ /* 0x000fe40000410000 */
[----:B------:R-:W-:-:S02]  /*cf50*/  FADD.FTZ R142, -R70, R127 ;  /* 0x0000007f468e7221 */ /* 0x000fc40000010100 */
[----:B------:R-:W-:Y:S01]  /*cf60*/  FFMA.FTZ R113, R106, R109, R23 ;  /* 0x0000006d6a717223 */ /* 0x000fe20000010017 */
[----:B------:R-:W-:Y:S01]  /*cf70*/  PRMT R106, RZ, 0x7610, R38 ;  /* 0x00007610ff6a7816 */ /* 0x000fe20000000026 */
[C---:B------:R-:W-:Y:S02]  /*cf80*/  FMUL.FTZ R122, R73.reuse, R122 ;  /* 0x0000007a497a7220 */ /* 0x040fe40000410000 */
[----:B------:R-:W-:Y:S02]  /*cf90*/  FMUL.FTZ R101, R73, R142 ;  /* 0x0000008e49657220 */ /* 0x000fe40000410000 */
[----:B------:R-:W-:Y:S02]  /*cfa0*/  FFMA.FTZ R111, R122, R111, R13 ;  /* 0x0000006f7a6f7223 */ /* 0x000fe4000001000d */
[----:B------:R-:W-:Y:S01]  /*cfb0*/  FFMA.FTZ R122, R101, R106, R24 ;  /* 0x0000006a657a7223 */ /* 0x000fe20000010018 */
[----:B------:R-:W-:Y:S01]  /*cfc0*/  PRMT R101, RZ, 0x5410, R37 ;  /* 0x00005410ff657816 */ /* 0x000fe20000000025 */
[----:B------:R-:W-:-:S02]  /*cfd0*/  FMUL.FTZ R74, R73, R136 ;  /* 0x00000088494a7220 */ /* 0x000fc40000410000 */
[C---:B------:R-:W-:Y:S01]  /*cfe0*/  FADD.FTZ R120, -R70.reuse, R77 ;  /* 0x0000004d46787221 */ /* 0x040fe20000010100 */
[----:B------:R-:W-:Y:S01]  /*cff0*/  PRMT R77, RZ, 0x5410, R47 ;  /* 0x00005410ff4d7816 */ /* 0x000fe2000000002f */
[----:B------:R-:W-:Y:S02]  /*d000*/  FADD.FTZ R138, -R70, R123 ;  /* 0x0000007b468a7221 */ /* 0x000fe40000010100 */
[----:B------:R-:W-:Y:S01]  /*d010*/  FFMA.FTZ R109, R74, R101, R21 ;  /* 0x000000654a6d7223 */ /* 0x000fe20000010015 */
[----:B------:R-:W-:Y:S01]  /*d020*/  PRMT R74, RZ, 0x7610, R37 ;  /* 0x00007610ff4a7816 */ /* 0x000fe20000000025 */
[C---:B------:R-:W-:Y:S02]  /*d030*/  FMUL.FTZ R120, R73.reuse, R120 ;  /* 0x0000007849787220 */ /* 0x040fe40000410000 */
[----:B------:R-:W-:Y:S02]  /*d040*/  FMUL.FTZ R75, R73, R138 ;  /* 0x0000008a494b7220 */ /* 0x000fe40000410000 */
[----:B------:R-:W-:-:S02]  /*d050*/  FFMA.FTZ R77, R120, R77, R9 ;  /* 0x0000004d784d7223 */ /* 0x000fc40000010009 */
[----:B------:R-:W-:Y:S01]  /*d060*/  FFMA.FTZ R120, R75, R74, R22 ;  /* 0x0000004a4b787223 */ /* 0x000fe20000010016 */
[--C-:B------:R-:W-:Y:S01]  /*d070*/  PRMT R74, RZ, 0x5410, R36.reuse ;  /* 0x00005410ff4a7816 */ /* 0x100fe20000000024 */
[----:B0-----:R-:W-:Y:S01]  /*d080*/  FMUL.FTZ R64, R73, R132 ;  /* 0x0000008449407220 */ /* 0x001fe20000410000 */
[----:B------:R-:W-:Y:S01]  /*d090*/  F2FP.BF16.PACK_AB R75, R117, R144 ;  /* 0x00000090754b723e */ /* 0x000fe200000010ff */
[----:B------:R-:W-:Y:S02]  /*d0a0*/  FADD.FTZ R134, -R70, R119 ;  /* 0x0000007746867221 */ /* 0x000fe40000010100 */
[----:B------:R-:W-:Y:S01]  /*d0b0*/  FFMA.FTZ R101, R64, R74, R19 ;  /* 0x0000004a40657223 */ /* 0x000fe20000010013 */
[----:B------:R-:W-:Y:S01]  /*d0c0*/  PRMT R64, RZ, 0x7610, R36 ;  /* 0x00007610ff407816 */ /* 0x000fe20000000024 */
[----:B------:R-:W-:Y:S01]  /*d0d0*/  FMUL.FTZ R65, R73, R134 ;  /* 0x0000008649417220 */ /* 0x000fe20000410000 */
[----:B------:R-:W-:Y:S01]  /*d0e0*/  F2FP.BF16.PACK_AB R74, R122, R113 ;  /* 0x000000717a4a723e */ /* 0x000fe200000010ff */
[----:B------:R-:W-:-:S02]  /*d0f0*/  FADD.FTZ R72, -R70, R72 ;  /* 0x0000004846487221 */ /* 0x000fc40000010100 */
[C---:B------:R-:W-:Y:S02]  /*d100*/  FADD.FTZ R160, -R70.reuse, R143 ;  /* 0x0000008f46a07221 */ /* 0x040fe40000010100 */
[----:B------:R-:W-:Y:S01]  /*d110*/  FFMA.FTZ R106, R65, R64, R20 ;  /* 0x00000040416a7223 */ /* 0x000fe20000010014 */
[----:B------:R-:W-:Y:S01]  /*d120*/  PRMT R64, RZ, 0x5410, R35 ;  /* 0x00005410ff407816 */ /* 0x000fe20000000023 */
[C---:B------:R-:W-:Y:S02]  /*d130*/  FMUL.FTZ R108, R73.reuse, R72 ;  /* 0x00000048496c7220 */ /* 0x040fe40000410000 */
[----:B------:R-:W-:Y:S02]  /*d140*/  FMUL.FTZ R72, R73, R160 ;  /* 0x000000a049487220 */ /* 0x000fe40000410000 */
[C---:B------:R-:W-:Y:S02]  /*d150*/  FADD.FTZ R148, -R70.reuse, R131 ;  /* 0x0000008346947221 */ /* 0x040fe40000010100 */
[----:B------:R-:W-:-:S02]  /*d160*/  FADD.FTZ R150, -R70, R135 ;  /* 0x0000008746967221 */ /* 0x000fc40000010100 */
[C---:B------:R-:W-:Y:S02]  /*d170*/  FADD.FTZ R152, -R70.reuse, R133 ;  /* 0x0000008546987221 */ /* 0x040fe40000010100 */
[C---:B------:R-:W-:Y:S02]  /*d180*/  FADD.FTZ R154, -R70.reuse, R137 ;  /* 0x00000089469a7221 */ /* 0x040fe40000010100 */
[C---:B------:R-:W-:Y:S02]  /*d190*/  FADD.FTZ R156, -R70.reuse, R139 ;  /* 0x0000008b469c7221 */ /* 0x040fe40000010100 */
[----:B------:R-:W-:Y:S02]  /*d1a0*/  FADD.FTZ R158, -R70, R141 ;  /* 0x0000008d469e7221 */ /* 0x000fe40000010100 */
[----:B------:R-:W-:Y:S01]  /*d1b0*/  FFMA.FTZ R125, R72, R64, R81 ;  /* 0x00000040487d7223 */ /* 0x000fe20000010051 */
[----:B------:R-:W-:Y:S01]  /*d1c0*/  PRMT R64, RZ, 0x7610, R35 ;  /* 0x00007610ff407816 */ /* 0x000fe20000000023 */
[C---:B------:R-:W-:Y:S01]  /*d1d0*/  FMUL.FTZ R128, R73.reuse, R128 ;  /* 0x0000008049807220 */ /* 0x040fe20000410000 */
[----:B------:R-:W-:Y:S01]  /*d1e0*/  F2FP.BF16.PACK_AB R72, R106, R101 ;  /* 0x000000656a48723e */ /* 0x000fe200000010ff */
[C---:B------:R-:W-:Y:S01]  /*d1f0*/  FMUL.FTZ R66, R73.reuse, R148 ;  /* 0x0000009449427220 */ /* 0x040fe20000410000 */
[----:B------:R-:W-:Y:S01]  /*d200*/  IADD3 R106, R76, 0x100, RZ ;  /* 0x000001004c6a7810 */ /* 0x000fe20007ffe0ff */
[----:B------:R-:W-:-:S02]  /*d210*/  FMUL.FTZ R67, R73, R150 ;  /* 0x0000009649437220 */ /* 0x000fc40000410000 */
[C---:B------:R-:W-:Y:S02]  /*d220*/  FMUL.FTZ R68, R73.reuse, R152 ;  /* 0x0000009849447220 */ /* 0x040fe40000410000 */
[C---:B------:R-:W-:Y:S02]  /*d230*/  FMUL.FTZ R69, R73.reuse, R154 ;  /* 0x0000009a49457220 */ /* 0x040fe40000410000 */
[C---:B------:R-:W-:Y:S02]  /*d240*/  FMUL.FTZ R70, R73.reuse, R156 ;  /* 0x0000009c49467220 */ /* 0x040fe40000410000 */
[C---:B------:R-:W-:Y:S02]  /*d250*/  FMUL.FTZ R71, R73.reuse, R158 ;  /* 0x0000009e49477220 */ /* 0x040fe40000410000 */
[----:B------:R-:W-:Y:S02]  /*d260*/  FMUL.FTZ R73, R73, R162 ;  /* 0x000000a249497220 */ /* 0x000fe40000410000 */
[----:B------:R-:W-:Y:S01]  /*d270*/  FFMA.FTZ R104, R105, R104, R6 ;  /* 0x0000006869687223 */ /* 0x000fe20000010006 */
[----:B------:R-:W-:Y:S01]  /*d280*/  PRMT R105, RZ, 0x5410, R44 ;  /* 0x00005410ff697816 */ /* 0x000fe2000000002c */
[----:B------:R-:W-:Y:S01]  /*d290*/  FFMA.FTZ R132, R73, R64, R82 ;  /* 0x0000004049847223 */ /* 0x000fe20000010052 */
[----:B------:R-:W-:-:S02]  /*d2a0*/  PRMT R64, RZ, 0x5410, R34 ;  /* 0x00005410ff407816 */ /* 0x000fc40000000022 */
[----:B------:R-:W-:Y:S01]  /*d2b0*/  F2FP.BF16.PACK_AB R65, R104, R99 ;  /* 0x000000636841723e */ /* 0x000fe200000010ff */
[----:B------:R-:W-:Y:S01]  /*d2c0*/  FFMA.FTZ R105, R108, R105, R3 ;  /* 0x000000696c697223 */ /* 0x000fe20000010003 */
[----:B------:R-:W-:Y:S01]  /*d2d0*/  PRMT R108, RZ, 0x7610, R44 ;  /* 0x00007610ff6c7816 */ /* 0x000fe2000000002c */
[----:B------:R-:W-:Y:S01]  /*d2e0*/  FFMA.FTZ R123, R70, R64, R31 ;  /* 0x00000040467b7223 */ /* 0x000fe2000001001f */
[----:B------:R-:W-:Y:S02]  /*d2f0*/  PRMT R64, RZ, 0x7610, R34 ;  /* 0x00007610ff407816 */ /* 0x000fe40000000022 */
[----:B------:R-:W-:Y:S01]  /*d300*/  IADD3 R104, R76, 0x80, RZ ;  /* 0x000000804c687810 */ /* 0x000fe20007ffe0ff */
[----:B------:R-:W-:Y:S01]  /*d310*/  FFMA.FTZ R108, R107, R108, R4 ;  /* 0x0000006c6b6c7223 */ /* 0x000fe20000010004 */
[----:B------:R-:W-:Y:S01]  /*d320*/  PRMT R107, RZ, 0x5410, R43 ;  /* 0x00005410ff6b7816 */ /* 0x000fe2000000002b */
[----:B------:R-:W-:Y:S01]  /*d330*/  FFMA.FTZ R130, R71, R64, R80 ;  /* 0x0000004047827223 */ /* 0x000fe20000010050 */
[----:B------:R-:W-:-:S02]  /*d340*/  PRMT R64, RZ, 0x5410, R33 ;  /* 0x00005410ff407816 */ /* 0x000fc40000000021 */
[----:B------:R-:W-:Y:S01]  /*d350*/  F2FP.BF16.PACK_AB R70, R115, R124 ;  /* 0x0000007c7346723e */ /* 0x000fe200000010ff */
[----:B------:R-:W-:Y:S01]  /*d360*/  FFMA.FTZ R107, R128, R107, R17 ;  /* 0x0000006b806b7223 */ /* 0x000fe20000010011 */
[----:B------:R-:W-:Y:S01]  /*d370*/  F2FP.BF16.PACK_AB R73, R120, R109 ;  /* 0x0000006d7849723e */ /* 0x000fe200000010ff */
[----:B------:R-:W-:Y:S01]  /*d380*/  FFMA.FTZ R121, R68, R64, R29 ;  /* 0x0000004044797223 */ /* 0x000fe2000001001d */
[----:B------:R-:W-:Y:S02]  /*d390*/  PRMT R64, RZ, 0x7610, R33 ;  /* 0x00007610ff407816 */ /* 0x000fe40000000021 */
[----:B------:R-:W-:Y:S02]  /*d3a0*/  F2FP.BF16.PACK_AB R71, R114, R107 ;  /* 0x0000006b7247723e */ /* 0x000fe400000010ff */
[----:B------:R-:W-:Y:S01]  /*d3b0*/  F2FP.BF16.PACK_AB R68, R79, R98 ;  /* 0x000000624f44723e */ /* 0x000fe200000010ff */
[----:B------:R-:W-:Y:S01]  /*d3c0*/  FFMA.FTZ R128, R69, R64, R30 ;  /* 0x0000004045807223 */ /* 0x000fe2000001001e */
[----:B------:R-:W-:-:S02]  /*d3d0*/  PRMT R64, RZ, 0x5410, R32 ;  /* 0x00005410ff407816 */ /* 0x000fc40000000020 */
[----:B------:R-:W-:Y:S02]  /*d3e0*/  LEA R98, P0, R76, c[0x0][0x208], 0x4 ;  /* 0x000082004c627a11 */ /* 0x000fe400078020ff */
[----:B------:R-:W-:Y:S01]  /*d3f0*/  MOV R107, 0x10 ;  /* 0x00000010006b7802 */ /* 0x000fe20000000f00 */
[----:B------:R-:W-:Y:S01]  /*d400*/  FFMA.FTZ R119, R66, R64, R27 ;  /* 0x0000004042777223 */ /* 0x000fe2000001001b */
[----:B------:R-:W-:Y:S02]  /*d410*/  PRMT R64, RZ, 0x7610, R32 ;  /* 0x00007610ff407816 */ /* 0x000fe40000000020 */
[----:B------:R-:W-:Y:S02]  /*d420*/  F2FP.BF16.PACK_AB R66, R100, R97 ;  /* 0x000000616442723e */ /* 0x000fe400000010ff */
[----:B------:R-:W-:Y:S01]  /*d430*/  LEA R100, P1, R96, c[0x0][0x208], 0x4 ;  /* 0x0000820060647a11 */ /* 0x000fe200078220ff */
[----:B------:R-:W-:Y:S01]  /*d440*/  FFMA.FTZ R126, R67, R64, R28 ;  /* 0x00000040437e7223 */ /* 0x000fe2000001001c */
[----:B------:R-:W-:-:S02]  /*d450*/  F2FP.BF16.PACK_AB R67, R78, R77 ;  /* 0x0000004d4e43723e */ /* 0x000fc400000010ff */
[----:B------:R-:W-:Y:S01]  /*d460*/  F2FP.BF16.PACK_AB R64, R108, R105 ;  /* 0x000000696c40723e */ /* 0x000fe200000010ff */
[----:B------:R-:W-:Y:S01]  /*d470*/  IMAD.WIDE.U32 R104, R104, R107, c[0x0][0x208] ;  /* 0x0000820068687625 */ /* 0x000fe200078e006b */
[----:B------:R-:W-:Y:S02]  /*d480*/  LEA.HI.X R99, R76, c[0x0][0x20c], RZ, 0x4, P0 ;  /* 0x000083004c637a11 */ /* 0x000fe400000f24ff */
[----:B------:R-:W-:Y:S01]  /*d490*/  F2FP.BF16.PACK_AB R69, R116, R111 ;  /* 0x0000006f7445723e */ /* 0x000fe200000010ff */
[----:B------:R-:W-:Y:S01]  /*d4a0*/  IMAD.WIDE.U32 R106, R106, R107, c[0x0][0x208] ;  /* 0x000082006a6a7625 */ /* 0x000fe200078e006b */
[----:B------:R-:W-:Y:S01]  /*d4b0*/  F2FP.BF16.PACK_AB R79, R132, R125 ;  /* 0x0000007d844f723e */ /* 0x000fe200000010ff */
[----:B------:R0:W-:Y:S01]  /*d4c0*/  STG.E.128 [R98.64], R64 ;  /* 0x0000004062007986 */ /* 0x0001e2000c101d06 */
[----:B------:R-:W-:Y:S02]  /*d4d0*/  F2FP.BF16.PACK_AB R78, R130, R123 ;  /* 0x0000007b824e723e */ /* 0x000fe400000010ff */
[----:B------:R-:W-:Y:S01]  /*d4e0*/  F2FP.BF16.PACK_AB R77, R128, R121 ;  /* 0x00000079804d723e */ /* 0x000fe200000010ff */
[----:B------:R0:W-:Y:S01]  /*d4f0*/  STG.E.128 [R104.64], R68 ;  /* 0x0000004468007986 */ /* 0x0001e2000c101d06 */
[----:B------:R-:W-:-:S02]  /*d500*/  F2FP.BF16.PACK_AB R76, R126, R119 ;  /* 0x000000777e4c723e */ /* 0x000fc400000010ff */
[----:B------:R-:W-:Y:S01]  /*d510*/  LEA.HI.X R101, R96, c[0x0][0x20c], RZ, 0x4, P1 ;  /* 0x0000830060657a11 */ /* 0x000fe200008f24ff */
[----:B------:R0:W-:Y:S01]  /*d520*/  STG.E.128 [R106.64], R72 ;  /* 0x000000486a007986 */ /* 0x0001e2000c101d06 */
[----:B------:R-:W-:Y:S02]  /*d530*/  ISETP.GE.AND P0, PT, R0, c[0x0][0x164], PT ;  /* 0x0000590000007a0c */ /* 0x000fe40003f06270 */
[----:B------:R-:W-:Y:S01]  /*d540*/  LOP3.LUT P1, RZ, R87, 0xff, RZ, 0xc0, !PT ;  /* 0x000000ff57ff7812 */ /* 0x000fe2000782c0ff */
[----:B------:R0:W-:Y:S03]  /*d550*/  STG.E.128 [R100.64], R76 ;  /* 0x0000004c64007986 */ /* 0x0001e6000c101d06 */
[----:B------:R-:W-:-:S07]  /*d560*/  SEL R87, RZ, 0x1, P1 ;  /* 0x00000001ff577807 */ /* 0x000fce0000800000 */
[----:B0-----:R-:W-:Y:S01]  /*d570*/  @P0 CALL.REL.NOINC `(.L_x_2393) ;  /* 0x0000001000000944 */ /* 0x001fe20003c00000 */
[----:B------:R-:W-:Y:S05]  /*d580*/  BRA `(.L_x_2394) ;  /* 0xffff349000007947 */ /* 0x000fea000383ffff */
.L_x_2393:
[----:B------:R-:W-:Y:S05]  /*d590*/  EXIT ;  /* 0x000000000000794d */ /* 0x000fea0003800000 */
.L_x_2391:
[----:B0-----:R-:W-:Y:S01]  /*d5a0*/  IMAD.MOV.U32 R70, RZ, RZ, R101 ;  /* 0x000000ffff467224 */ /* 0x001fe200078e0065 */
[----:B------:R-:W-:Y:S01]  /*d5b0*/  MOV R66, 0xd600 ;  /* 0x0000d60000427802 */ /* 0x000fe20000000f00 */
[----:B------:R-:W-:Y:S02]  /*d5c0*/  IMAD.MOV.U32 R69, RZ, RZ, 0x1 ;  /* 0x00000001ff457424 */ /* 0x000fe400078e00ff */
[----:B------:R-:W-:Y:S02]  /*d5d0*/  IMAD.MOV.U32 R65, RZ, RZ, 0x1f ;  /* 0x0000001fff417424 */ /* 0x000fe400078e00ff */
[----:B------:R-:W-:Y:S02]  /*d5e0*/  IMAD.MOV.U32 R68, RZ, RZ, -0x1 ;  /* 0xffffffffff447424 */ /* 0x000fe400078e00ff */
[----:B------:R-:W-:Y:S05]  /*d5f0*/  CALL.REL.NOINC `($__internal_13_$__cuda_sm70_shflsync_bfly_p) ;  /* 0x0000079000007944 */ /* 0x000fea0003c00000 */
[----:B-1----:R-:W-:Y:S01]  /*d600*/  MOV R64, R69 ;  /* 0x0000004500407202 */ /* 0x002fe20000000f00 */
[----:B0-----:R-:W-:Y:S05]  /*d610*/  BRA `(.L_x_2395) ;  /* 0xffffebd000007947 */ /* 0x001fea000383ffff */
.L_x_2392:
[----:B------:R-:W-:Y:S01]  /*d620*/  IMAD.MOV.U32 R69, RZ, RZ, 0x2 ;  /* 0x00000002ff457424 */ /* 0x000fe200078e00ff */
[----:B------:R-:W-:Y:S01]  /*d630*/  MOV R66, 0xd670 ;  /* 0x0000d67000427802 */ /* 0x000fe20000000f00 */
[----:B------:R-:W-:Y:S02]  /*d640*/  IMAD.MOV.U32 R65, RZ, RZ, 0x1f ;  /* 0x0000001fff417424 */ /* 0x000fe400078e00ff */
[----:B------:R-:W-:-:S02]  /*d650*/  IMAD.MOV.U32 R68, RZ, RZ, -0x1 ;  /* 0xffffffffff447424 */ /* 0x000fc400078e00ff */
[----:B0-----:R-:W-:Y:S05]  /*d660*/  CALL.REL.NOINC `($__internal_13_$__cuda_sm70_shflsync_bfly_p) ;  /* 0x0000072000007944 */ /* 0x001fea0003c00000 */
[----:B0-----:R-:W-:Y:S01]  /*d670*/  HFMA2.MMA R65, -RZ, RZ, 0, 1.847743988037109375e-06 ;  /* 0x0000001fff417435 */ /* 0x001fe200000001ff */
[----:B-1----:R-:W-:Y:S01]  /*d680*/  FADD.FTZ R70, R70, R69 ;  /* 0x0000004546467221 */ /* 0x002fe20000010000 */
[----:B------:R-:W-:Y:S01]  /*d690*/  MOV R66, 0xd6d0 ;  /* 0x0000d6d000427802 */ /* 0x000fe20000000f00 */
[----:B------:R-:W-:-:S02]  /*d6a0*/  IMAD.MOV.U32 R69, RZ, RZ, 0x4 ;  /* 0x00000004ff457424 */ /* 0x000fc400078e00ff */
[----:B------:R-:W-:Y:S02]  /*d6b0*/  IMAD.MOV.U32 R68, RZ, RZ, -0x1 ;  /* 0xffffffffff447424 */ /* 0x000fe400078e00ff */
[----:B------:R-:W-:Y:S05]  /*d6c0*/  CALL.REL.NOINC `($__internal_13_$__cuda_sm70_shflsync_bfly_p) ;  /* 0x000006c000007944 */ /* 0x000fea0003c00000 */
[----:B01----:R-:W-:Y:S01]  /*d6d0*/  FADD.FTZ R70, R70, R69 ;  /* 0x0000004546467221 */ /* 0x003fe20000010000 */
[----:B------:R-:W-:Y:S01]  /*d6e0*/  MOV R66, 0xd730 ;  /* 0x0000d73000427802 */ /* 0x000fe20000000f00 */
[----:B------:R-:W-:Y:S02]  /*d6f0*/  IMAD.MOV.U32 R69, RZ, RZ, 0x8 ;  /* 0x00000008ff457424 */ /* 0x000fe400078e00ff */
[----:B------:R-:W-:Y:S02]  /*d700*/  IMAD.MOV.U32 R65, RZ, RZ, 0x1f ;  /* 0x0000001fff417424 */ /* 0x000fe400078e00ff */
[----:B------:R-:W-:Y:S02]  /*d710*/  IMAD.MOV.U32 R68, RZ, RZ, -0x1 ;  /* 0xffffffffff447424 */ /* 0x000fe400078e00ff */
[----:B------:R-:W-:Y:S05]  /*d720*/  CALL.REL.NOINC `($__internal_13_$__cuda_sm70_shflsync_bfly_p) ;  /* 0x0000066000007944 */ /* 0x000fea0003c00000 */
[----:B01----:R-:W-:Y:S01]  /*d730*/  FADD.FTZ R70, R70, R69 ;  /* 0x0000004546467221 */ /* 0x003fe20000010000 */
[----:B------:R-:W-:Y:S01]  /*d740*/  MOV R69, 0x10 ;  /* 0x0000001000457802 */ /* 0x000fe20000000f00 */
[----:B------:R-:W-:Y:S01]  /*d750*/  IMAD.MOV.U32 R65, RZ, RZ, 0x1f ;  /* 0x0000001fff417424 */ /* 0x000fe200078e00ff */
[----:B------:R-:W-:Y:S01]  /*d760*/  MOV R66, 0xd790 ;  /* 0x0000d79000427802 */ /* 0x000fe20000000f00 */
[----:B------:R-:W-:-:S02]  /*d770*/  IMAD.MOV.U32 R68, RZ, RZ, -0x1 ;  /* 0xffffffffff447424 */ /* 0x000fc400078e00ff */
[----:B------:R-:W-:Y:S05]  /*d780*/  CALL.REL.NOINC `($__internal_13_$__cuda_sm70_shflsync_bfly_p) ;  /* 0x0000060000007944 */ /* 0x000fea0003c00000 */
[----:B-1----:R-:W-:Y:S02]  /*d790*/  FADD.FTZ R64, R70, R69 ;  /* 0x0000004546407221 */ /* 0x002fe40000010000 */
[----:B------:R-:W-:-:S02]  /*d7a0*/  IMAD.MOV.U32 R69, RZ, RZ, 0x1 ;  /* 0x00000001ff457424 */ /* 0x000fc400078e00ff */
        /* <DEDUP_REMOVED lines=66> */
[----:B------:R-:W-:Y:S01]  /*dbd0*/  MOV R66, 0xdc00 ;  /* 0x0000dc0000427802 */ /* 0x000fe20000000f00 */
[----:B------:R-:W-:Y:S02]  /*dbe0*/  IMAD.MOV.U32 R65, RZ, RZ, 0x1f ;  /* 0x0000001fff417424 */ /* 0x000fe400078e00ff */
[----:B------:R-:W-:Y:S05]  /*dbf0*/  CALL.REL.NOINC `($__internal_13_$__cuda_sm70_shflsync_bfly_p) ;  /* 0x0000019000007944 */ /* 0x000fea0003c00000 */
[----:B01----:R-:W-:Y:S01]  /*dc00*/  FADD.FTZ R70, R70, R69 ;  /* 0x0000004546467221 */ /* 0x003fe20000010000 */
[----:B------:R-:W-:Y:S01]  /*dc10*/  MOV R66, 0xdc60 ;  /* 0x0000dc6000427802 */ /* 0x000fe20000000f00 */
[----:B------:R-:W-:Y:S02]  /*dc20*/  IMAD.MOV.U32 R69, RZ, RZ, 0x2 ;  /* 0x00000002ff457424 */ /* 0x000fe400078e00ff */
[----:B------:R-:W-:Y:S02]  /*dc30*/  IMAD.MOV.U32 R65, RZ, RZ, 0x1f ;  /* 0x0000001fff417424 */ /* 0x000fe400078e00ff */
[----:B------:R-:W-:Y:S02]  /*dc40*/  IMAD.MOV.U32 R68, RZ, RZ, -0x1 ;  /* 0xffffffffff447424 */ /* 0x000fe400078e00ff */
[----:B------:R-:W-:Y:S05]  /*dc50*/  CALL.REL.NOINC `($__internal_13_$__cuda_sm70_shflsync_bfly_p) ;  /* 0x0000013000007944 */ /* 0x000fea0003c00000 */
        /* <DEDUP_REMOVED lines=18> */
[----:B01----:R-:W-:Y:S05]  /*dd80*/  BRA `(.L_x_2396) ;  /* 0xffffe9a000007947 */ /* 0x003fea000383ffff */
        .weak           $__internal_13_$__cuda_sm70_shflsync_bfly_p
        .type           $__internal_13_$__cuda_sm70_shflsync_bfly_p,@function
        .size           $__internal_13_$__cuda_sm70_shflsync_bfly_p,(.L_x_29077 - $__internal_13_$__cuda_sm70_shflsync_bfly_p)
$__internal_13_$__cuda_sm70_shflsync_bfly_p:
[----:B------:R-:W-:Y:S01]  /*dd90*/  IMAD.MOV.U32 R67, RZ, RZ, 0x0 ;  /* 0x00000000ff437424 */ /* 0x000fe200078e00ff */
[----:B------:R-:W-:Y:S04]  /*dda0*/  WARPSYNC R68 ;  /* 0x0000004400007348 */ /* 0x000fe80003800000 */
[----:B------:R0:W1:Y:S01]  /*ddb0*/  SHFL.BFLY PT, R69, R70, R69, R65 ;  /* 0x0c00004546457389 */ /* 0x00006200000e0041 */
[----:B------:R-:W-:Y:S05]  /*ddc0*/  RET.REL.NODEC R66 `(_ZN10layer_norm13ln_fwd_kernelINS_13Kernel_traitsI13__nv_bfloat16S2_S2_S2_fjLj4096ELj1ELj1ELj4ELj16ENS_18Kernel_traits_baseILj4096ES2_S2_S2_S2_fjLj128EEEEELb1ELb1ELb0ELb1EEEvNS_9FwdParamsE) ;  /* 0xffff223042007950 */ /* 0x000fea0003c3ffff */
.L_x_2397:
        /* <DEDUP_REMOVED lines=11> */
.L_x_29077:


//--------------------- .text._ZN10layer_norm13ln_fwd_kernelINS_13Kernel_traitsI13__nv_bfloat16S2_S2_S2_fjLj4096ELj1ELj1ELj4ELj16ENS_18Kernel_traits_baseILj4096ES2_S2_S2_S2_fjLj128EEEEELb1ELb1ELb1ELb0EEEvNS_9FwdParamsE --------------------------
	.section	.text._ZN10layer_norm13ln_fwd_kernelINS_13Kernel_traitsI13__nv_bfloat16S2_S2_S2_fjLj4096ELj1ELj1ELj4ELj16ENS_18Kernel_traits_baseILj4096ES2_S2_S2_S2_fjLj128EEEEELb1ELb1ELb1ELb0EEEvNS_9FwdParamsE,"ax",@progbits
	.sectioninfo	@"SHI_REGISTERS=224"
	.align	128
        .global         _ZN10layer_norm13ln_fwd_kernelINS_13Kernel_traitsI13__nv_bfloat16S2_S2_S2_fjLj4096ELj1ELj1ELj4ELj16ENS_18Kernel_traits_baseILj4096ES2_S2_S2_S2_fjLj128EEEEELb1ELb1ELb1ELb0EEEvNS_9FwdParamsE
        .type           _ZN10layer_norm13ln_fwd_kernelINS_13Kernel_traitsI13__nv_bfloat16S2_S2_S2_fjLj4096ELj1ELj1ELj4ELj16ENS_18Kernel_traits_baseILj4096ES2_S2_S2_S2_fjLj128EEEEELb1ELb1ELb1ELb0EEEvNS_9FwdParamsE,@function
        .size           _ZN10layer_norm13ln_fwd_kernelINS_13Kernel_traitsI13__nv_bfloat16S2_S2_S2_fjLj4096ELj1ELj1ELj4ELj16ENS_18Kernel_traits_baseILj4096ES2_S2_S2_S2_fjLj128EEEEELb1ELb1ELb1ELb0EEEvNS_9FwdParamsE,(.L_x_29078 - _ZN10layer_norm13ln_fwd_kernelINS_13Kernel_traitsI13__nv_bfloat16S2_S2_S2_fjLj4096ELj1ELj1ELj4ELj16ENS_18Kernel_traits_baseILj4096ES2_S2_S2_S2_fjLj128EEEEELb1ELb1ELb1ELb0EEEvNS_9FwdParamsE)
        .other          _ZN10layer_norm13ln_fwd_kernelINS_13Kernel_traitsI13__nv_bfloat16S2_S2_S2_fjLj4096ELj1ELj1ELj4ELj16ENS_18Kernel_traits_baseILj4096ES2_S2_S2_S2_fjLj128EEEEELb1ELb1ELb1ELb0EEEvNS_9FwdParamsE,@"STO_CUDA_ENTRY STV_DEFAULT"
_ZN10layer_norm13ln_fwd_kernelINS_13Kernel_traitsI13__nv_bfloat16S2_S2_S2_fjLj4096ELj1ELj1ELj4ELj16ENS_18Kernel_traits_baseILj4096ES2_S2_S2_S2_fjLj128EEEEELb1ELb1ELb1ELb0EEEvNS_9FwdParamsE:
.text._ZN10layer_norm13ln_fwd_kernelINS_13Kernel_traitsI13__nv_bfloat16S2_S2_S2_fjLj4096ELj1ELj1ELj4ELj16ENS_18Kernel_traits_baseILj4096ES2_S2_S2_S2_fjLj128EEEEELb1ELb1ELb1ELb0EEEvNS_9FwdParamsE:
[----:B------:R-:W-:Y:S02]  /*0000*/  IMAD.MOV.U32 R1, RZ, RZ, c[0x0][0x28] ;  /* 0x00000a00ff017624 */ /* 0x000fe400078e00ff */
[----:B------:R-:W-:Y:S01]  /*0010*/  ULDC.U8 UR4, c[0x0][0x244] ;  /* 0x0000910000047ab9 */ /* 0x000fe20000000000 */
[----:B------:R-:W-:Y:S01]  /*0020*/  IMAD.MOV.U32 R132, RZ, RZ, c[0x0][0x238] ;  /* 0x00008e00ff847624 */ /* 0x000fe200078e00ff */
[----:B------:R-:W-:Y:S01]  /*0030*/  ISETP.NE.AND P0, PT, RZ, UR4, PT ;  /* 0x00000004ff007c0c */ /* 0x000fe2000bf05270 */
[----:B------:R-:W-:Y:S01]  /*0040*/  IMAD.MOV.U32 R133, RZ, RZ, c[0x0][0x23c] ;  /* 0x00008f00ff857624 */ /* 0x000fe200078e00ff */
[----:B------:R-:W-:-:S11]  /*0050*/  ULDC.64 UR4, c[0x0][0x118] ;  /* 0x0000460000047ab9 */ /* 0x000fd60000000a00 */
[----:B------:R-:W-:Y:S02]  /*0060*/  @P0 IMAD.MOV.U32 R2, RZ, RZ, R132 ;  /* 0x000000ffff020224 */ /* 0x000fe400078e0084 */
[----:B------:R-:W-:-:S06]  /*0070*/  @P0 IMAD.MOV.U32 R3, RZ, RZ, R133 ;  /* 0x000000ffff030224 */ /* 0x000fcc00078e0085 */
[----:B------:R-:W2:Y:S01]  /*0080*/  @P0 LDG.E.64 R2, [R2.64] ;  /* 0x0000000402020981 */ /* 0x000ea2000c1e1b00 */
[----:B------:R-:W-:Y:S02]  /*0090*/  IMAD.MOV.U32 R106, RZ, RZ, c[0x0][0x230] ;  /* 0x00008c00ff6a7624 */ /* 0x000fe400078e00ff */
[----:B------:R-:W-:-:S06]  /*00a0*/  IMAD.MOV.U32 R107, RZ, RZ, c[0x0][0x234] ;  /* 0x00008d00ff6b7624 */ /* 0x000fcc00078e00ff */
        /* <DEDUP_REMOVED lines=8> */
[----:B------:R-:W-:Y:S02]  /*0130*/  ISETP.GE.AND P3, PT, R44, c[0x0][0x164], PT ;  /* 0x000059002c007a0c */ /* 0x000fe40003f66270 */
[----:B--2---:R-:W-:-:S04]  /*0140*/  @P0 IADD3 R132, P1, R2, c[0x0][0x240], RZ ;  /* 0x0000900002840a10 */ /* 0x004fc80007f3e0ff */
[----:B------:R-:W-:-:S04]  /*0150*/  @P0 IADD3.X R133, RZ, R3, RZ, P1, !PT ;  /* 0x00000003ff850210 */ /* 0x000fc80000ffe4ff */
[--C-:B------:R-:W-:Y:S02]  /*0160*/  SHF.R.U64 R46, R132, 0x2, R133.reuse ;  /* 0x00000002842e7819 */ /* 0x100fe40000001285 */
[----:B------:R-:W-:Y:S02]  /*0170*/  SHF.R.U32.HI R45, RZ, 0x2, R133 ;  /* 0x00000002ff2d7819 */ /* 0x000fe40000011685 */
[----:B---3--:R-:W-:Y:S01]  /*0180*/  IADD3 R2, R107, -0x4498517b, RZ ;  /* 0xbb67ae856b027810 */ /* 0x008fe20007ffe0ff */
[----:B------:R-:W-:Y:S01]  /*0190*/  IMAD.WIDE.U32 R4, R46, -0x2daee0ad, RZ ;  /* 0xd2511f532e047825 */ /* 0x000fe200078e00ff */
[----:B------:R-:W-:Y:S02]  /*01a0*/  LOP3.LUT R8, R7, R45, R106, 0x96, !PT ;  /* 0x0000002d07087212 */ /* 0x000fe400078e966a */
[----:B------:R-:W-:Y:S02]  /*01b0*/  IADD3 R3, R106, -0x61c88647, RZ ;  /* 0x9e3779b96a037810 */ /* 0x000fe40007ffe0ff */
[----:B------:R-:W-:Y:S01]  /*01c0*/  LOP3.LUT R10, R5, R107, RZ, 0x3c, !PT ;  /* 0x0000006b050a7212 */ /* 0x000fe200078e3cff */
[----:B------:R-:W-:Y:S01]  /*01d0*/  IMAD.MOV.U32 R5, RZ, RZ, c[0x0][0x168] ;  /* 0x00005a00ff057624 */ /* 0x000fe200078e00ff */
[----:B------:R-:W-:Y:S01]  /*01e0*/  IADD3 R7, R107, 0x32370b8f, RZ ;  /* 0x32370b8f6b077810 */ /* 0x000fe20007ffe0ff */
[----:B------:R-:W-:-:S03]  /*01f0*/  IMAD.WIDE.U32 R8, R8, -0x2daee0ad, RZ ;  /* 0xd2511f5308087825 */ /* 0x000fc600078e00ff */
[----:B------:R-:W-:Y:S01]  /*0200*/  SHF.R.S32.HI R5, RZ, 0x1f, R5 ;  /* 0x0000001fff057819 */ /* 0x000fe20000011405 */
[----:B------:R-:W-:Y:S01]  /*0210*/  IMAD.WIDE.U32 R10, R10, -0x326172a9, RZ ;  /* 0xcd9e8d570a0a7825 */ /* 0x000fe200078e00ff */
[----:B------:R-:W-:Y:S02]  /*0220*/  LOP3.LUT R14, R9, R4, R2, 0x96, !PT ;  /* 0x00000004090e7212 */ /* 0x000fe400078e9602 */
[----:B------:R-:W-:Y:S02]  /*0230*/  LEA.HI R115, R5, c[0x0][0x168], RZ, 0x3 ;  /* 0x00005a0005737a11 */ /* 0x000fe400078f18ff */
[----:B------:R-:W-:Y:S01]  /*0240*/  LOP3.LUT R12, R11, R3, R6, 0x96, !PT ;  /* 0x000000030b0c7212 */ /* 0x000fe200078e9606 */
[----:B------:R-:W-:Y:S01]  /*0250*/  IMAD.WIDE.U32 R14, R14, -0x326172a9, RZ ;  /* 0xcd9e8d570e0e7825 */ /* 0x000fe200078e00ff */
[----:B------:R-:W-:Y:S02]  /*0260*/  LOP3.LUT R6, R56, 0x7f, RZ, 0x3c, !PT ;  /* 0x0000007f38067812 */ /* 0x000fe400078e3cff */
[----:B------:R-:W-:Y:S01]  /*0270*/  IADD3 R4, R106, 0x3c6ef372, RZ ;  /* 0x3c6ef3726a047810 */ /* 0x000fe20007ffe0ff */
[----:B------:R-:W-:Y:S01]  /*0280*/  IMAD.WIDE.U32 R12, R12, -0x2daee0ad, RZ ;  /* 0xd2511f530c0c7825 */ /* 0x000fe200078e00ff */
[----:B------:R-:W-:-:S02]  /*0290*/  LEA.HI.SX32 R6, R115, R6, 0x1d ;  /* 0x0000000673067211 */ /* 0x000fc400078feaff */
[----:B------:R-:W-:Y:S02]  /*02a0*/  LOP3.LUT R16, R15, R10, R4, 0x96, !PT ;  /* 0x0000000a0f107212 */ /* 0x000fe400078e9604 */
[----:B------:R-:W-:Y:S02]  /*02b0*/  LOP3.LUT P0, RZ, R6, 0xffffff80, RZ, 0xc0, !PT ;  /* 0xffffff8006ff7812 */ /* 0x000fe4000780c0ff */
[----:B------:R-:W-:Y:S01]  /*02c0*/  IADD3 R5, R107, 0x76cf5d0a, RZ ;  /* 0x76cf5d0a6b057810 */ /* 0x000fe20007ffe0ff */
[----:B------:R-:W-:Y:S01]  /*02d0*/  IMAD.WIDE.U32 R16, R16, -0x2daee0ad, RZ ;  /* 0xd2511f5310107825 */ /* 0x000fe200078e00ff */
[----:B------:R-:W-:Y:S02]  /*02e0*/  ISETP.GE.U32.AND P6, PT, R6, 0x100, PT ;  /* 0x000001000600780c */ /* 0x000fe40003fc6070 */
[----:B------:R-:W-:Y:S02]  /*02f0*/  LOP3.LUT R10, R13, R8, R5, 0x96, !PT ;  /* 0x000000080d0a7212 */ /* 0x000fe400078e9605 */
[----:B------:R-:W-:-:S02]  /*0300*/  LOP3.LUT R100, R17, R12, R7, 0x96, !PT ;  /* 0x0000000c11647212 */ /* 0x000fc400078e9607 */
[----:B------:R-:W-:Y:S01]  /*0310*/  IADD3 R8, R106, -0x255992d5, RZ ;  /* 0xdaa66d2b6a087810 */ /* 0x000fe20007ffe0ff */
[----:B------:R-:W-:Y:S01]  /*0320*/  IMAD.WIDE.U32 R10, R10, -0x326172a9, RZ ;  /* 0xcd9e8d570a0a7825 */ /* 0x000fe200078e00ff */
[C---:B------:R-:W-:Y:S02]  /*0330*/  ISETP.GE.U32.AND P5, PT, R6.reuse, 0x180, PT ;  /* 0x000001800600780c */ /* 0x040fe40003fa6070 */
[----:B------:R-:W-:Y:S01]  /*0340*/  ISETP.GE.U32.AND P1, PT, R6, 0x200, PT ;  /* 0x000002000600780c */ /* 0x000fe20003f26070 */
[----:B------:R-:W-:Y:S01]  /*0350*/  IMAD.WIDE.U32 R100, R100, -0x326172a9, RZ ;  /* 0xcd9e8d5764647825 */ /* 0x000fe200078e00ff */
[----:B------:R-:W-:Y:S02]  /*0360*/  P2R R48, PR, RZ, 0x40 ;  /* 0x00000040ff307803 */ /* 0x000fe40000000000 */
[----:B------:R-:W-:Y:S02]  /*0370*/  P2R R49, PR, RZ, 0x20 ;  /* 0x00000020ff317803 */ /* 0x000fe40000000000 */
[----:B------:R-:W-:-:S02]  /*0380*/  LOP3.LUT R104, R11, R14, R8, 0x96, !PT ;  /* 0x0000000e0b687212 */ /* 0x000fc400078e9608 */
[----:B------:R-:W-:Y:S01]  /*0390*/  IADD3 R9, R106, 0x78dde6e4, RZ ;  /* 0x78dde6e46a097810 */ /* 0x000fe20007ffe0ff */
        /* <DEDUP_REMOVED lines=10> */
[----:B------:R-:W-:-:S05]  /*0440*/  LEA.HI.X R15, R56, c[0x0][0x1cc], RZ, 0x4, P4 ;  /* 0x00007300380f7a11 */ /* 0x000fca00020f24ff */
[----:B------:R0:W5:Y:S01]  /*0450*/  LDG.E.128 R20, [R14.64] ;  /* 0x000000040e147981 */ /* 0x000162000c1e1d00 */
[----:B------:R-:W-:Y:S01]  /*0460*/  LOP3.LUT R56, R56, 0x80, RZ, 0xfc, !PT ;  /* 0x0000008038387812 */ /* 0x000fe200078efcff */
[----:B------:R-:W-:Y:S01]  /*0470*/  @!P2 CS2R R80, SRZ ;  /* 0x000000000050a805 */ /* 0x000fe2000001ff00 */
[----:B------:R-:W-:Y:S02]  /*0480*/  @!P2 CS2R R82, SRZ ;  /* 0x000000000052a805 */ /* 0x000fe4000001ff00 */
.L_x_2399:
[----:B0-----:R-:W-:Y:S05]  /*0490*/  BSYNC B0 ;  /* 0x0000000000007941 */ /* 0x001fea0003800000 */
.L_x_2398:
        /* <DEDUP_REMOVED lines=13> */
[----:B------:R-:W-:Y:S01]  /*0570*/  IADD3 R56, R56, 0x80, RZ ;  /* 0x0000008038387810 */ /* 0x000fe20007ffe0ff */
[----:B------:R-:W-:Y:S01]  /*0580*/  @!P2 CS2R R76, SRZ ;  /* 0x00000000004ca805 */ /* 0x000fe2000001ff00 */
[----:B------:R-:W-:Y:S02]  /*0590*/  @!P2 CS2R R78, SRZ ;  /* 0x00000000004ea805 */ /* 0x000fe4000001ff00 */
.L_x_2401:
[----:B0-----:R-:W-:Y:S05]  /*05a0*/  BSYNC B0 ;  /* 0x0000000000007941 */ /* 0x001fea0003800000 */
.L_x_2400:
        /* <DEDUP_REMOVED lines=16> */
.L_x_2403:
[----:B0-----:R-:W-:Y:S05]  /*06b0*/  BSYNC B0 ;  /* 0x0000000000007941 */ /* 0x001fea0003800000 */
.L_x_2402:
        /* <DEDUP_REMOVED lines=15> */
.L_x_2405:
[----:B0-----:R-:W-:Y:S05]  /*07b0*/  BSYNC B0 ;  /* 0x0000000000007941 */ /* 0x001fea0003800000 */
.L_x_2404:
[----:B------:R-:W-:Y:S01]  /*07c0*/  LOP3.LUT R110, R101, R10, R9, 0x96, !PT ;  /* 0x0000000a656e7212 */ /* 0x000fe200078e9609 */
[----:B------:R-:W-:Y:S01]  /*07d0*/  IMAD.WIDE.U32 R104, R104, -0x2daee0ad, RZ ;  /* 0xd2511f5368687825 */ /* 0x000fe200078e00ff */
[----:B------:R-:W-:Y:S01]  /*07e0*/  IADD3 R10, R107, -0x126145ec, RZ ;  /* 0xed9eba146b0a7810 */ /* 0x000fe20007ffe0ff */
[----:B------:R-:W-:Y:S06]  /*07f0*/  @P3 EXIT ;  /* 0x000000000000394d */ /* 0x000fec0003800000 */
[----:B------:R-:W-:Y:S01]  /*0800*/  LOP3.LUT R112, R105, R16, R10, 0x96, !PT ;  /* 0x0000001069707212 */ /* 0x000fe200078e960a */
[----:B------:R-:W-:Y:S01]  /*0810*/  IMAD.WIDE.U32 R110, R110, -0x2daee0ad, RZ ;  /* 0xd2511f536e6e7825 */ /* 0x000fe200078e00ff */
[----:B------:R-:W-:Y:S01]  /*0820*/  IADD3 R93, R106, 0x1715609d, RZ ;  /* 0x1715609d6a5d7810 */ /* 0x000fe20007ffe0ff */
[----:B------:R-:W-:Y:S01]  /*0830*/  ULDC.U8 UR6, c[0x0][0x1f0] ;  /* 0x00007c0000067ab9 */ /* 0x000fe20000000000 */
[----:B------:R-:W-:Y:S01]  /*0840*/  IADD3 R94, R107, -0x56f99767, RZ ;  /* 0xa90668996b5e7810 */ /* 0x000fe20007ffe0ff */
[----:B------:R-:W-:Y:S01]  /*0850*/  IMAD.WIDE.U32 R112, R112, -0x326172a9, RZ ;  /* 0xcd9e8d5770707825 */ /* 0x000fe200078e00ff */
[----:B------:R-:W-:-:S02]  /*0860*/  SHF.R.S32.HI R117, RZ, 0x3, R115 ;  /* 0x00000003ff757819 */ /* 0x000fc40000011473 */
[----:B------:R-:W-:Y:S01]  /*0870*/  LOP3.LUT R118, R111, R104, R94, 0x96, !PT ;  /* 0x000000686f767212 */ /* 0x000fe200078e965e */
[----:B------:R-:W-:Y:S01]  /*0880*/  IMAD.MOV.U32 R137, RZ, RZ, 0x1 ;  /* 0x00000001ff897424 */ /* 0x000fe200078e00ff */
[----:B------:R-:W-:Y:S01]  /*0890*/  LOP3.LUT R120, R113, R100, R93, 0x96, !PT ;  /* 0x0000006471787212 */ /* 0x000fe200078e965d */
[----:B------:R-:W-:Y:S01]  /*08a0*/  IMAD.MOV.U32 R139, RZ, RZ, RZ ;  /* 0x000000ffff8b7224 */ /* 0x000fe200078e00ff */
[----:B------:R-:W-:Y:S01]  /*08b0*/  IADD3 R100, R107, 0x646e171e, RZ ;  /* 0x646e171e6b647810 */ /* 0x000fe20007ffe0ff */
[----:B------:R-:W-:Y:S01]  /*08c0*/  IMAD.WIDE.U32 R118, R118, -0x326172a9, RZ ;  /* 0xcd9e8d5776767825 */ /* 0x000fe200078e00ff */
[--C-:B-----5:R-:W-:Y:S02]  /*08d0*/  PRMT R104, RZ, 0x5410, R66.reuse ;  /* 0x00005410ff687816 */ /* 0x120fe40000000042 */
[----:B------:R-:W-:Y:S01]  /*08e0*/  PRMT R109, RZ, 0x7610, R66 ;  /* 0x00007610ff6d7816 */ /* 0x000fe20000000042 */
[----:B------:R-:W-:Y:S01]  /*08f0*/  IMAD.WIDE.U32 R120, R120, -0x2daee0ad, RZ ;  /* 0xd2511f5378787825 */ /* 0x000fe200078e00ff */
[----:B------:R-:W-:-:S02]  /*0900*/  LOP3.LUT R124, R0, 0x60, RZ, 0xc0, !PT ;  /* 0x00000060007c7812 */ /* 0x000fc400078ec0ff */
[--C-:B------:R-:W-:Y:S02]  /*0910*/  PRMT R97, RZ, 0x5410, R77.reuse ;  /* 0x00005410ff617816 */ /* 0x100fe4000000004d */
[----:B------:R-:W-:Y:S02]  /*0920*/  LOP3.LUT R66, R121, R110, R100, 0x96, !PT ;  /* 0x0000006e79427212 */ /* 0x000fe400078e9664 */
[----:B------:R-:W-:Y:S02]  /*0930*/  LOP3.LUT R121, R117, 0x7f, RZ, 0xc0, !PT ;  /* 0x0000007f75797812 */ /* 0x000fe400078ec0ff */
[----:B------:R-:W-:Y:S02]  /*0940*/  PRMT R98, RZ, 0x7610, R77 ;  /* 0x00007610ff627816 */ /* 0x000fe4000000004d */
[--C-:B------:R-:W-:Y:S01]  /*0950*/  PRMT R77, RZ, 0x5410, R79.reuse ;  /* 0x00005410ff4d7816 */ /* 0x100fe2000000004f */
[----:B------:R-:W-:Y:S01]  /*0960*/  IMAD.IADD R124, R121, 0x1, -R124 ;  /* 0x00000001797c7824 */ /* 0x000fe200078e0a7c */
[----:B------:R-:W-:-:S02]  /*0970*/  PRMT R102, RZ, 0x7610, R79 ;  /* 0x00007610ff667816 */ /* 0x000fc4000000004f */
[----:B------:R-:W-:Y:S02]  /*0980*/  IADD3 R79, R106, -0x4ab325aa, RZ ;  /* 0xb54cda566a4f7810 */ /* 0x000fe40007ffe0ff */
[--C-:B------:R-:W-:Y:S02]  /*0990*/  PRMT R96, RZ, 0x5410, R78.reuse ;  /* 0x00005410ff607816 */ /* 0x100fe4000000004e */
[----:B------:R-:W-:Y:S02]  /*09a0*/  PRMT R99, RZ, 0x7610, R78 ;  /* 0x00007610ff637816 */ /* 0x000fe4000000004e */
[--C-:B------:R-:W-:Y:S02]  /*09b0*/  PRMT R78, RZ, 0x5410, R64.reuse ;  /* 0x00005410ff4e7816 */ /* 0x100fe40000000040 */
[----:B------:R-:W-:Y:S02]  /*09c0*/  PRMT R103, RZ, 0x7610, R64 ;  /* 0x00007610ff677816 */ /* 0x000fe40000000040 */
[----:B------:R-:W-:-:S02]  /*09d0*/  LOP3.LUT R64, R119, R112, R79, 0x96, !PT ;  /* 0x0000007077407212 */ /* 0x000fc400078e964f */
[----:B------:R-:W-:Y:S02]  /*09e0*/  SHF.R.U32.HI R117, RZ, 0x2, R117 ;  /* 0x00000002ff757819 */ /* 0x000fe40000011675 */
[----:B------:R-:W-:Y:S02]  /*09f0*/  IMNMX R124, RZ, R124, !PT ;  /* 0x0000007cff7c7217 */ /* 0x000fe40007800200 */
[--C-:B------:R-:W-:Y:S02]  /*0a00*/  PRMT R101, RZ, 0x5410, R65.reuse ;  /* 0x00005410ff657816 */ /* 0x100fe40000000041 */
[----:B------:R-:W-:Y:S01]  /*0a10*/  PRMT R105, RZ, 0x7610, R65 ;  /* 0x00007610ff697816 */ /* 0x000fe20000000041 */
[----:B------:R-:W-:Y:S01]  /*0a20*/  IMAD.WIDE.U32 R64, R64, -0x2daee0ad, RZ ;  /* 0xd2511f5340407825 */ /* 0x000fe200078e00ff */
[----:B------:R-:W-:Y:S02]  /*0a30*/  LOP3.LUT R129, R117, 0x3fffffe0, RZ, 0xc0, !PT ;  /* 0x3fffffe075817812 */ /* 0x000fe400078ec0ff */
[----:B------:R-:W-:-:S02]  /*0a40*/  IMNMX R124, R124, 0x20, PT ;  /* 0x000000207c7c7817 */ /* 0x000fc40003800200 */
[----:B------:R-:W-:Y:S02]  /*0a50*/  IADD3 R112, R107, 0x1fd5c5a3, RZ ;  /* 0x1fd5c5a36b707810 */ /* 0x000fe40007ffe0ff */
[----:B------:R-:W-:Y:S01]  /*0a60*/  PRMT R108, RZ, 0x5410, R67 ;  /* 0x00005410ff6c7816 */ /* 0x000fe20000000043 */
[----:B------:R-:W-:Y:S01]  /*0a70*/  IMAD.IADD R124, R124, 0x1, R129 ;  /* 0x000000017c7c7824 */ /* 0x000fe200078e0281 */
[----:B------:R-:W-:Y:S01]  /*0a80*/  PRMT R113, RZ, 0x7610, R67 ;  /* 0x00007610ff717816 */ /* 0x000fe20000000043 */
[----:B------:R-:W-:Y:S01]  /*0a90*/  IMAD.WIDE.U32 R66, R66, -0x326172a9, RZ ;  /* 0xcd9e8d5742427825 */ /* 0x000fe200078e00ff */
[----:B------:R-:W-:Y:S02]  /*0aa0*/  IADD3 R110, R106, 0x5384540f, RZ ;  /* 0x5384540f6a6e7810 */ /* 0x000fe40007ffe0ff */
[----:B------:R-:W-:Y:S01]  /*0ab0*/  LOP3.LUT R128, R65, R120, R112, 0x96, !PT ;  /* 0x0000007841807212 */ /* 0x000fe200078e9670 */
[----:B------:R-:W-:Y:S01]  /*0ac0*/  IMAD.SHL.U32 R65, R0, 0x20, RZ ;  /* 0x0000002000417824 */ /* 0x000fe200078e00ff */
[----:B------:R-:W-:Y:S01]  /*0ad0*/  LOP3.LUT R126, R67, R118, R110, 0x96, !PT ;  /* 0x00000076437e7212 */ /* 0x000fe200078e966e */
[----:B------:R-:W-:Y:S01]  /*0ae0*/  IMAD.SHL.U32 R124, R124, 0x8, RZ ;  /* 0x000000087c7c7824 */ /* 0x000fe200078e00ff */
[--C-:B------:R-:W-:Y:S01]  /*0af0*/  PRMT R115, RZ, 0x5410, R71.reuse ;  /* 0x00005410ff737816 */ /* 0x100fe20000000047 */
[----:B------:R-:W-:Y:S01]  /*0b00*/  IMAD.HI.U32 R67, R128, -0x326172a9, RZ ;  /* 0xcd9e8d5780437827 */ /* 0x000fe200078e00ff */
[----:B------:R-:W-:-:S02]  /*0b10*/  PRMT R122, RZ, 0x7610, R71 ;  /* 0x00007610ff7a7816 */ /* 0x000fc40000000047 */
[----:B------:R-:W-:Y:S01]  /*0b20*/  LOP3.LUT R118, R65, 0x3e0, RZ, 0xc0, !PT ;  /* 0x000003e041767812 */ /* 0x000fe200078ec0ff */
[----:B------:R-:W-:Y:S01]  /*0b30*/  IMAD.HI.U32 R65, R126, -0x2daee0ad, RZ ;  /* 0xd2511f537e417827 */ /* 0x000fe200078e00ff */
[--C-:B------:R-:W-:Y:S02]  /*0b40*/  PRMT R71, RZ, 0x5410, R56.reuse ;  /* 0x00005410ff477816 */ /* 0x100fe40000000038 */
[----:B------:R-:W-:Y:S02]  /*0b50*/  PRMT R123, RZ, 0x7610, R56 ;  /* 0x00007610ff7b7816 */ /* 0x000fe40000000038 */
[----:B------:R-:W0:Y:S01]  /*0b60*/  I2F.U32 R56, R124 ;  /* 0x0000007c00387306 */ /* 0x000e220000201000 */
[----:B------:R-:W-:Y:S02]  /*0b70*/  IADD3 R119, R107, -0x24c28bd8, RZ ;  /* 0xdb3d74286b777810 */ /* 0x000fe40007ffe0ff */
[----:B------:R-:W-:Y:S02]  /*0b80*/  IADD3 R125, R121, -R118, RZ ;  /* 0x80000076797d7210 */ /* 0x000fe40007ffe0ff */
[----:B------:R-:W-:-:S02]  /*0b90*/  LOP3.LUT R65, R65, R64, R119, 0x96, !PT ;  /* 0x0000004041417212 */ /* 0x000fc400078e9677 */
[----:B------:R-:W-:Y:S02]  /*0ba0*/  IMNMX R64, RZ, R125, !PT ;  /* 0x0000007dff407217 */ /* 0x000fe40007800200 */
[--C-:B------:R-:W-:Y:S01]  /*0bb0*/  PRMT R11, RZ, 0x5410, R20.reuse ;  /* 0x00005410ff0b7816 */ /* 0x100fe20000000014 */
[C---:B------:R-:W-:Y:S01]  /*0bc0*/  IMAD.HI.U32 R130, R65.reuse, -0x326172a9, RZ ;  /* 0xcd9e8d5741827827 */ /* 0x040fe200078e00ff */
[----:B------:R-:W-:Y:S02]  /*0bd0*/  IMNMX R64, R64, 0x20, PT ;  /* 0x0000002040407817 */ /* 0x000fe40003800200 */
[----:B------:R-:W-:Y:S01]  /*0be0*/  PRMT R12, RZ, 0x7610, R20 ;  /* 0x00007610ff0c7816 */ /* 0x000fe20000000014 */
[----:B------:R-:W-:Y:S01]  /*0bf0*/  IMAD R138, R65, -0x326172a9, RZ ;  /* 0xcd9e8d57418a7824 */ /* 0x000fe200078e02ff */
[----:B------:R-:W-:Y:S01]  /*0c00*/  IADD3 R120, R106, -0xe443238, RZ ;  /* 0xf1bbcdc86a787810 */ /* 0x000fe20007ffe0ff */
[----:B------:R-:W-:Y:S01]  /*0c10*/  IMAD.IADD R64, R129, 0x1, R64 ;  /* 0x0000000181407824 */ /* 0x000fe200078e0240 */
[--C-:B------:R-:W-:Y:S01]  /*0c20*/  PRMT R13, RZ, 0x5410, R21.reuse ;  /* 0x00005410ff0d7816 */ /* 0x100fe20000000015 */
[----:B0-----:R0:W1:Y:S01]  /*0c30*/  MUFU.RCP R129, R56 ;  /* 0x0000003800817308 */ /* 0x0010620000001000 */
[----:B------:R-:W-:Y:S01]  /*0c40*/  PRMT R14, RZ, 0x7610, R21 ;  /* 0x00007610ff0e7816 */ /* 0x000fe20000000015 */
[----:B------:R-:W-:Y:S01]  /*0c50*/  IMAD.SHL.U32 R135, R64, 0x8, RZ ;  /* 0x0000000840877824 */ /* 0x000fe200078e00ff */
        /* <DEDUP_REMOVED lines=14> */
[----:B------:R-:W-:Y:S02]  /*0d40*/  LOP3.LUT R67, R67, R66, R120, 0x96, !PT ;  /* 0x0000004243437212 */ /* 0x000fe400078e9678 */
        /* <DEDUP_REMOVED lines=20> */
[----:B------:R-:W-:Y:S01]  /*0e90*/  IMAD R57, R128, -0x326172a9, RZ ;  /* 0xcd9e8d5780397824 */ /* 0x000fe200078e02ff */
[--C-:B------:R-:W-:Y:S02]  /*0ea0*/  PRMT R124, RZ, 0x5410, R58.reuse ;  /* 0x00005410ff7c7816 */ /* 0x100fe4000000003a */
[----:B------:R-:W-:Y:S01]  /*0eb0*/  PRMT R127, RZ, 0x7610, R58 ;  /* 0x00007610ff7f7816 */ /* 0x000fe2000000003a */
[----:B------:R-:W-:Y:S01]  /*0ec0*/  IMAD R58, R126, -0x2daee0ad, RZ ;  /* 0xd2511f537e3a7824 */ /* 0x000fe200078e02ff */
        /* <DEDUP_REMOVED lines=8> */
[----:B------:R-:W-:-:S02]  /*0f50*/  IADD3 R118, R106, -0x700cb87f, RZ ;  /* 0x8ff347816a767810 */ /* 0x000fc40007ffe0ff */
[----:B------:R-:W-:Y:S02]  /*0f60*/  IADD3 R117, R107, -0x695add53, RZ ;  /* 0x96a522ad6b757810 */ /* 0x000fe40007ffe0ff */
        /* <DEDUP_REMOVED lines=24> */
[----:B------:R-:W-:Y:S02]  /*10f0*/  LOP3.LUT R131, R131, R58, R117, 0x96, !PT ;  /* 0x0000003a83837212 */ /* 0x000fe400078e9675 */
[----:B------:R-:W-:Y:S02]  /*1100*/  LOP3.LUT R130, R130, R57, R118, 0x96, !PT ;  /* 0x0000003982827212 */ /* 0x000fe400078e9676 */
[--C-:B------:R-:W-:Y:S02]  /*1110*/  PRMT R128, RZ, 0x5410, R60.reuse ;  /* 0x00005410ff807816 */ /* 0x100fe4000000003c */
[----:B------:R-:W-:Y:S02]  /*1120*/  PRMT R142, RZ, 0x7610, R60 ;  /* 0x00007610ff8e7816 */ /* 0x000fe4000000003c */
[----:B------:R-:W-:-:S02]  /*1130*/  LOP3.LUT R141, R132, 0x3, RZ, 0xc0, !PT ;  /* 0x00000003848d7812 */ /* 0x000fc400078ec0ff */
[--C-:B------:R-:W-:Y:S02]  /*1140*/  PRMT R136, RZ, 0x5410, R61.reuse ;  /* 0x00005410ff887816 */ /* 0x100fe4000000003d */
[----:B------:R-:W-:Y:S02]  /*1150*/  PRMT R144, RZ, 0x7610, R61 ;  /* 0x00007610ff907816 */ /* 0x000fe4000000003d */
[--C-:B------:R-:W-:Y:S02]  /*1160*/  PRMT R143, RZ, 0x5410, R62.reuse ;  /* 0x00005410ff8f7816 */ /* 0x100fe4000000003e */
[----:B------:R-:W-:Y:S02]  /*1170*/  PRMT R146, RZ, 0x7610, R62 ;  /* 0x00007610ff927816 */ /* 0x000fe4000000003e */
[--C-:B------:R-:W-:Y:S02]  /*1180*/  PRMT R145, RZ, 0x5410, R63.reuse ;  /* 0x00005410ff917816 */ /* 0x100fe4000000003f */
[----:B01----:R-:W-:-:S02]  /*1190*/  PRMT R147, RZ, 0x7610, R63 ;  /* 0x00007610ff937816 */ /* 0x003fc4000000003f */
.L_x_2751:
[----:B------:R-:W-:-:S04]  /*11a0*/  IMAD.MOV.U32 R65, RZ, RZ, 0x4 ;  /* 0x00000004ff417424 */ /* 0x000fc800078e00ff */
[----:B------:R-:W-:-:S05]  /*11b0*/  IMAD.WIDE R66, R44, R65, c[0x0][0x1d0] ;  /* 0x000074002c427625 */ /* 0x000fca00078e0241 */
[----:B------:R0:W2:Y:S01]  /*11c0*/  LDG.E R170, [R66.64] ;  /* 0x0000000442aa7981 */ /* 0x0000a2000c1e1900 */
[----:B------:R-:W-:-:S05]  /*11d0*/  IMAD.WIDE R64, R44, R65, c[0x0][0x1d8] ;  /* 0x000076002c407625 */ /* 0x000fca00078e0241 */
[----:B------:R1:W5:Y:S01]  /*11e0*/  LDG.E R164, [R64.64] ;  /* 0x0000000440a47981 */ /* 0x000362000c1e1900 */
[----:B------:R-:W-:Y:S01]  /*11f0*/  IMAD R132, R44, c[0x0][0x168], RZ ;  /* 0x00005a002c847a24 */ /* 0x000fe200078e02ff */
[----:B------:R-:W-:Y:S01]  /*1200*/  BSSY B0, `(.L_x_2406) ;  /* 0x000033f000007945 */ /* 0x000fe20003800000 */
[----:B0-----:R-:W-:Y:S02]  /*1210*/  LOP3.LUT R66, R0, 0x7f, RZ, 0xc0, !PT ;  /* 0x0000007f00427812 */ /* 0x001fe400078ec0ff */
[----:B--2---:R-:W-:-:S13]  /*1220*/  ISETP.GE.AND P2, PT, R170, 0x1, PT ;  /* 0x00000001aa00780c */ /* 0x004fda0003f46270 */
[----:B------:R-:W-:-:S05]  /*1230*/  @P2 IADD3 R133, R170, -0x1, RZ ;  /* 0xffffffffaa852810 */ /* 0x000fca0007ffe0ff */
[----:B------:R-:W-:Y:S01]  /*1240*/  @P2 IMAD R166, R133, c[0x0][0x168], RZ ;  /* 0x00005a0085a62a24 */ /* 0x000fe200078e02ff */
[----:B------:R-:W-:-:S04]  /*1250*/  SHF.R.S32.HI R133, RZ, 0x1f, R132 ;  /* 0x0000001fff857819 */ /* 0x000fc80000011484 */
[----:B------:R-:W-:Y:S02]  /*1260*/  @P2 SHF.R.S32.HI R213, RZ, 0x1f, R166 ;  /* 0x0000001fffd52819 */ /* 0x000fe400000114a6 */
[----:B------:R-:W-:Y:S02]  /*1270*/  LEA.HI R133, R133, R132, RZ, 0x3 ;  /* 0x0000008485857211 */ /* 0x000fe400078f18ff */
[----:B------:R-:W-:Y:S01]  /*1280*/  @P2 LEA.HI R213, R213, R166, RZ, 0x3 ;  /* 0x000000a6d5d52211 */ /* 0x000fe200078f18ff */
[----:B------:R-:W-:Y:S01]  /*1290*/  HFMA2.MMA R166, -RZ, RZ, 0, 0 ;  /* 0x00000000ffa67435 */ /* 0x000fe200000001ff */
[----:B------:R-:W-:-:S05]  /*12a0*/  LEA.HI.SX32 R168, R133, R66, 0x1d ;  /* 0x0000004285a87211 */ /* 0x000fca00078feaff */
[----:B------:R-:W-:Y:S02]  /*12b0*/  @P2 LEA.HI.SX32 R166, R213, R66, 0x1d ;  /* 0x00000042d5a62211 */ /* 0x000fe400078feaff */
[----:B------:R-:W-:Y:S01]  /*12c0*/  SHF.R.S32.HI R213, RZ, 0x1f, R44 ;  /* 0x0000001fffd57819 */ /* 0x000fe2000001142c */
[----:B------:R-:W-:Y:S05]  /*12d0*/  @!P0 BRA `(.L_x_2407) ;  /* 0x0000331000008947 */ /* 0x000fea0003800000 */
[----:B-1----:R-:W-:Y:S01]  /*12e0*/  ISETP.NE.U32.AND P3, PT, RZ, c[0x0][0x180], PT ;  /* 0x00006000ff007a0c */ /* 0x002fe20003f65070 */
[----:B------:R-:W-:-:S03]  /*12f0*/  @P2 IMAD.MOV.U32 R67, RZ, RZ, 0x10 ;  /* 0x00000010ff432424 */ /* 0x000fc600078e00ff */
[----:B------:R-:W-:Y:S01]  /*1300*/  ISETP.NE.AND.EX P3, PT, RZ, c[0x0][0x184], PT, P3 ;  /* 0x00006100ff007a0c */ /* 0x000fe20003f65330 */
[----:B------:R-:W-:-:S05]  /*1310*/  @P2 IMAD.WIDE.U32 R66, R166, R67, c[0x0][0x170] ;  /* 0x00005c00a6422625 */ /* 0x000fca00078e0043 */
[----:B------:R0:W5:Y:S07]  /*1320*/  @P2 LDG.E.128 R56, [R66.64] ;  /* 0x0000000442382981 */ /* 0x00016e000c1e1d00 */
        /* <DEDUP_REMOVED lines=12> */
.L_x_2409:
        /* <DEDUP_REMOVED lines=12> */
.L_x_2412:
[----:B------:R-:W-:Y:S02]  /*14b0*/  IMAD.MOV.U32 R148, RZ, RZ, R138 ;  /* 0x000000ffff947224 */ /* 0x000fe400078e008a */
.L_x_2413:
[----:B------:R-:W-:Y:S05]  /*14c0*/  BSYNC B2 ;  /* 0x0000000000027941 */ /* 0x000fea0003800000 */
.L_x_2411:
        /* <DEDUP_REMOVED lines=16> */
.L_x_2417:
[----:B------:R-:W-:Y:S05]  /*15d0*/  BSYNC B3 ;  /* 0x0000000000037941 */ /* 0x000fea0003800000 */
.L_x_2416:
[----:B------:R-:W-:Y:S01]  /*15e0*/  IMAD.HI.U32 R64, R47, -0x326172a9, RZ ;  /* 0xcd9e8d572f407827 */ /* 0x000fe200078e00ff */
[----:B------:R-:W-:-:S03]  /*15f0*/  LOP3.LUT R65, R65, R139, R107, 0x96, !PT ;  /* 0x0000008b41417212 */ /* 0x000fc600078e966b */
[----:B------:R-:W-:Y:S01]  /*1600*/  IMAD R130, R47, -0x326172a9, RZ ;  /* 0xcd9e8d572f827824 */ /* 0x000fe200078e02ff */
[----:B------:R-:W-:Y:S01]  /*1610*/  LOP3.LUT R64, R64, R45, R106, 0x96, !PT ;  /* 0x0000002d40407212 */ /* 0x000fe200078e966a */
[----:B------:R-:W-:-:S04]  /*1620*/  IMAD.WIDE.U32 R66, R65, -0x326172a9, RZ ;  /* 0xcd9e8d5741427825 */ /* 0x000fc800078e00ff */
[----:B------:R-:W-:Y:S01]  /*1630*/  IMAD R65, R46, -0x2daee0ad, RZ ;  /* 0xd2511f532e417824 */ /* 0x000fe200078e02ff */
[----:B------:R-:W-:Y:S01]  /*1640*/  LOP3.LUT R130, R67, R130, R3, 0x96, !PT ;  /* 0x0000008243827212 */ /* 0x000fe200078e9603 */
[----:B------:R-:W-:-:S04]  /*1650*/  IMAD.WIDE.U32 R132, R64, -0x2daee0ad, RZ ;  /* 0xd2511f5340847825 */ /* 0x000fc800078e00ff */
[----:B------:R-:W-:Y:S01]  /*1660*/  IMAD.WIDE.U32 R130, R130, -0x2daee0ad, RZ ;  /* 0xd2511f5382827825 */ /* 0x000fe200078e00ff */
[----:B------:R-:W-:-:S04]  /*1670*/  LOP3.LUT R65, R133, R65, R2, 0x96, !PT ;  /* 0x0000004185417212 */ /* 0x000fc800078e9602 */
[----:B------:R-:W-:Y:S01]  /*1680*/  LOP3.LUT R67, R131, R132, R5, 0x96, !PT ;  /* 0x0000008483437212 */ /* 0x000fe200078e9605 */
[----:B------:R-:W-:-:S05]  /*1690*/  IMAD.WIDE.U32 R64, R65, -0x326172a9, RZ ;  /* 0xcd9e8d5741407825 */ /* 0x000fca00078e00ff */
[----:B------:R-:W-:Y:S01]  /*16a0*/  LOP3.LUT R132, R65, R66, R4, 0x96, !PT ;  /* 0x0000004241847212 */ /* 0x000fe200078e9604 */
[----:B------:R-:W-:-:S04]  /*16b0*/  IMAD.WIDE.U32 R66, R67, -0x326172a9, RZ ;  /* 0xcd9e8d5743427825 */ /* 0x000fc800078e00ff */
[----:B------:R-:W-:Y:S01]  /*16c0*/  IMAD.WIDE.U32 R132, R132, -0x2daee0ad, RZ ;  /* 0xd2511f5384847825 */ /* 0x000fe200078e00ff */
[----:B------:R-:W-:-:S04]  /*16d0*/  LOP3.LUT R131, R67, R64, R8, 0x96, !PT ;  /* 0x0000004043837212 */ /* 0x000fc800078e9608 */
        /* <DEDUP_REMOVED lines=23> */
[----:B------:R-:W-:-:S03]  /*1850*/  LOP3.LUT R130, R67, R130, R118, 0x96, !PT ;  /* 0x0000008243827212 */ /* 0x000fc600078e9676 */
[----:B------:R-:W-:Y:S01]  /*1860*/  IMAD.MOV.U32 R138, RZ, RZ, R66 ;  /* 0x000000ffff8a7224 */ /* 0x000fe200078e0042 */
[----:B------:R-:W-:Y:S01]  /*1870*/  LOP3.LUT R131, R141, R64, R117, 0x96, !PT ;  /* 0x000000408d837212 */ /* 0x000fe200078e9675 */
[----:B------:R-:W-:Y:S02]  /*1880*/  IMAD.MOV.U32 R64, RZ, RZ, RZ ;  /* 0x000000ffff407224 */ /* 0x000fe400078e00ff */
.L_x_2415:
[----:B------:R-:W-:Y:S05]  /*1890*/  BSYNC B2 ;  /* 0x0000000000027941 */ /* 0x000fea0003800000 */
.L_x_2414:
        /* <DEDUP_REMOVED lines=8> */
[----:B------:R-:W-:-:S03]  /*1920*/  SEL R65, RZ, 0x1, P5 ;  /* 0x00000001ff417807 */ /* 0x000fc60002800000 */
[----:B------:R-:W-:Y:S01]  /*1930*/  FMUL.FTZ R149, R11, R66 ;  /* 0x000000420b957220 */ /* 0x000fe20000410000 */
[----:B------:R-:W-:Y:S02]  /*1940*/  @P3 PRMT R66, RZ, 0x5410, R60 ;  /* 0x00005410ff423816 */ /* 0x000fe4000000003c */
[----:B------:R-:W-:-:S03]  /*1950*/  PRMT R148, R65, 0x7610, R148 ;  /* 0x0000761041947816 */ /* 0x000fc60000000094 */
[----:B------:R-:W-:Y:S02]  /*1960*/  @P3 FADD.FTZ R149, R66, R149 ;  /* 0x0000009542953221 */ /* 0x000fe40000010000 */
.L_x_2410:
[----:B------:R-:W-:Y:S05]  /*1970*/  BSYNC B1 ;  /* 0x0000000000017941 */ /* 0x000fea0003800000 */
.L_x_2408:
        /* <DEDUP_REMOVED lines=8> */
.L_x_2419:
        /* <DEDUP_REMOVED lines=12> */
.L_x_2422:
[----:B------:R-:W-:Y:S02]  /*1ac0*/  IMAD.MOV.U32 R150, RZ, RZ, R138 ;  /* 0x000000ffff967224 */ /* 0x000fe400078e008a */
.L_x_2423:
[----:B------:R-:W-:Y:S05]  /*1ad0*/  BSYNC B2 ;  /* 0x0000000000027941 */ /* 0x000fea0003800000 */
.L_x_2421:
        /* <DEDUP_REMOVED lines=16> */
.L_x_2427:
[----:B------:R-:W-:Y:S05]  /*1be0*/  BSYNC B3 ;  /* 0x0000000000037941 */ /* 0x000fea0003800000 */
.L_x_2426:
        /* <DEDUP_REMOVED lines=36> */
[----:B------:R-:W-:Y:S01]  /*1e30*/  IMAD.MOV.U32 R65, RZ, RZ, RZ ;  /* 0x000000ffff417224 */ /* 0x000fe200078e00ff */
[----:B------:R-:W-:Y:S01]  /*1e40*/  LOP3.LUT R140, R131, R66, R120, 0x96, !PT ;  /* 0x00000042838c7212 */ /* 0x000fe200078e9678 */
[----:B------:R-:W-:-:S04]  /*1e50*/  IMAD.WIDE.U32 R66, R67, -0x326172a9, RZ ;  /* 0xcd9e8d5743427825 */ /* 0x000fc800078e00ff */
[----:B------:R-:W-:Y:S01]  /*1e60*/  IMAD.WIDE.U32 R140, R140, -0x2daee0ad, RZ ;  /* 0xd2511f538c8c7825 */ /* 0x000fe200078e00ff */
[----:B------:R-:W-:-:S03]  /*1e70*/  LOP3.LUT R130, R67, R130, R118, 0x96, !PT ;  /* 0x0000008243827212 */ /* 0x000fc600078e9676 */
[----:B------:R-:W-:Y:S01]  /*1e80*/  IMAD.MOV.U32 R138, RZ, RZ, R66 ;  /* 0x000000ffff8a7224 */ /* 0x000fe200078e0042 */
[----:B------:R-:W-:Y:S02]  /*1e90*/  LOP3.LUT R131, R141, R64, R117, 0x96, !PT ;  /* 0x000000408d837212 */ /* 0x000fe400078e9675 */
.L_x_2425:
[----:B------:R-:W-:Y:S05]  /*1ea0*/  BSYNC B2 ;  /* 0x0000000000027941 */ /* 0x000fea0003800000 */
.L_x_2424:
        /* <DEDUP_REMOVED lines=9> */
[----:B------:R-:W-:Y:S01]  /*1f40*/  SEL R64, RZ, 0x1, P5 ;  /* 0x00000001ff407807 */ /* 0x000fe20002800000 */
[----:B------:R-:W-:-:S03]  /*1f50*/  FMUL.FTZ R151, R12, R151 ;  /* 0x000000970c977220 */ /* 0x000fc60000410000 */
[----:B------:R-:W-:Y:S01]  /*1f60*/  PRMT R150, R64, 0x7610, R150 ;  /* 0x0000761040967816 */ /* 0x000fe20000000096 */
[----:B------:R-:W-:Y:S02]  /*1f70*/  @P3 FADD.FTZ R151, R66, R151 ;  /* 0x0000009742973221 */ /* 0x000fe40000010000 */
.L_x_2420:
[----:B------:R-:W-:Y:S05]  /*1f80*/  BSYNC B1 ;  /* 0x0000000000017941 */ /* 0x000fea0003800000 */
.L_x_2418:
        /* <DEDUP_REMOVED lines=8> */
.L_x_2429:
        /* <DEDUP_REMOVED lines=12> */
.L_x_2432:
[----:B------:R-:W-:Y:S02]  /*20d0*/  IMAD.MOV.U32 R152, RZ, RZ, R138 ;  /* 0x000000ffff987224 */ /* 0x000fe400078e008a */
.L_x_2433:
[----:B------:R-:W-:Y:S05]  /*20e0*/  BSYNC B2 ;  /* 0x0000000000027941 */ /* 0x000fea0003800000 */
.L_x_2431:
        /* <DEDUP_REMOVED lines=16> */
.L_x_2437:
[----:B------:R-:W-:Y:S05]  /*21f0*/  BSYNC B3 ;  /* 0x0000000000037941 */ /* 0x000fea0003800000 */
.L_x_2436:
        /* <DEDUP_REMOVED lines=42> */
[----:B------:R-:W-:-:S06]  /*24a0*/  HFMA2.MMA R64, -RZ, RZ, 0, 0 ;  /* 0x00000000ff407435 */ /* 0x000fcc00000001ff */
.L_x_2435:
[----:B------:R-:W-:Y:S05]  /*24b0*/  BSYNC B2 ;  /* 0x0000000000027941 */ /* 0x000fea0003800000 */
.L_x_2434:
        /* <DEDUP_REMOVED lines=13> */
.L_x_2430:
[----:B------:R-:W-:Y:S05]  /*2590*/  BSYNC B1 ;  /* 0x0000000000017941 */ /* 0x000fea0003800000 */
.L_x_2428:
        /* <DEDUP_REMOVED lines=8> */
.L_x_2439:
        /* <DEDUP_REMOVED lines=12> */
.L_x_2442:
[----:B------:R-:W-:Y:S02]  /*26e0*/  MOV R154, R138 ;  /* 0x0000008a009a7202 */ /* 0x000fe40000000f00 */
.L_x_2443:
[----:B------:R-:W-:Y:S05]  /*26f0*/  BSYNC B2 ;  /* 0x0000000000027941 */ /* 0x000fea0003800000 */
.L_x_2441:
        /* <DEDUP_REMOVED lines=16> */
.L_x_2447:
[----:B------:R-:W-:Y:S05]  /*2800*/  BSYNC B3 ;  /* 0x0000000000037941 */ /* 0x000fea0003800000 */
.L_x_2446:
        /* <DEDUP_REMOVED lines=43> */
.L_x_2445:
[----:B------:R-:W-:Y:S05]  /*2ac0*/  BSYNC B2 ;  /* 0x0000000000027941 */ /* 0x000fea0003800000 */
.L_x_2444:
        /* <DEDUP_REMOVED lines=13> */
.L_x_2440:
[----:B------:R-:W-:Y:S05]  /*2ba0*/  BSYNC B1 ;  /* 0x0000000000017941 */ /* 0x000fea0003800000 */
.L_x_2438:
        /* <DEDUP_REMOVED lines=8> */
.L_x_2449:
        /* <DEDUP_REMOVED lines=12> */
.L_x_2452:
[----:B------:R-:W-:Y:S02]  /*2cf0*/  IMAD.MOV.U32 R156, RZ, RZ, R138 ;  /* 0x000000ffff9c7224 */ /* 0x000fe400078e008a */
.L_x_2453:
[----:B------:R-:W-:Y:S05]  /*2d00*/  BSYNC B2 ;  /* 0x0000000000027941 */ /* 0x000fea0003800000 */
.L_x_2451:
        /* <DEDUP_REMOVED lines=16> */
.L_x_2457:
[----:B------:R-:W-:Y:S05]  /*2e10*/  BSYNC B3 ;  /* 0x0000000000037941 */ /* 0x000fea0003800000 */
.L_x_2456:
        /* <DEDUP_REMOVED lines=43> */
.L_x_2455:
[----:B------:R-:W-:Y:S05]  /*30d0*/  BSYNC B2 ;  /* 0x0000000000027941 */ /* 0x000fea0003800000 */
.L_x_2454:
        /* <DEDUP_REMOVED lines=13> */
.L_x_2450:
[----:B------:R-:W-:Y:S05]  /*31b0*/  BSYNC B1 ;  /* 0x0000000000017941 */ /* 0x000fea0003800000 */
.L_x_2448:
        /* <DEDUP_REMOVED lines=8> */
.L_x_2459:
        /* <DEDUP_REMOVED lines=12> */
.L_x_2462:
[----:B------:R-:W-:Y:S02]  /*3300*/  IMAD.MOV.U32 R158, RZ, RZ, R138 ;  /* 0x000000ffff9e7224 */ /* 0x000fe400078e008a */
.L_x_2463:
[----:B------:R-:W-:Y:S05]  /*3310*/  BSYNC B2 ;  /* 0x0000000000027941 */ /* 0x000fea0003800000 */
.L_x_2461:
        /* <DEDUP_REMOVED lines=16> */
.L_x_2467:
[----:B------:R-:W-:Y:S05]  /*3420*/  BSYNC B3 ;  /* 0x0000000000037941 */ /* 0x000fea0003800000 */
.L_x_2466:
        /* <DEDUP_REMOVED lines=43> */
.L_x_2465:
[----:B------:R-:W-:Y:S05]  /*36e0*/  BSYNC B2 ;  /* 0x0000000000027941 */ /* 0x000fea0003800000 */
.L_x_2464:
        /* <DEDUP_REMOVED lines=13> */
.L_x_2460:
[----:B------:R-:W-:Y:S05]  /*37c0*/  BSYNC B1 ;  /* 0x0000000000017941 */ /* 0x000fea0003800000 */
.L_x_2458:
        /* <DEDUP_REMOVED lines=8> */
.L_x_2469:
        /* <DEDUP_REMOVED lines=12> */
.L_x_2472:
[----:B------:R-:W-:Y:S02]  /*3910*/  IMAD.MOV.U32 R160, RZ, RZ, R138 ;  /* 0x000000ffffa07224 */ /* 0x000fe400078e008a */
.L_x_2473:
[----:B------:R-:W-:Y:S05]  /*3920*/  BSYNC B2 ;  /* 0x0000000000027941 */ /* 0x000fea0003800000 */
.L_x_2471:
        /* <DEDUP_REMOVED lines=16> */
.L_x_2477:
[----:B------:R-:W-:Y:S05]  /*3a30*/  BSYNC B3 ;  /* 0x0000000000037941 */ /* 0x000fea0003800000 */
.L_x_2476:
        /* <DEDUP_REMOVED lines=43> */
.L_x_2475:
[----:B------:R-:W-:Y:S05]  /*3cf0*/  BSYNC B2 ;  /* 0x0000000000027941 */ /* 0x000fea0003800000 */
.L_x_2474:
        /* <DEDUP_REMOVED lines=13> */
.L_x_2470:
[----:B------:R-:W-:Y:S05]  /*3dd0*/  BSYNC B1 ;  /* 0x0000000000017941 */ /* 0x000fea0003800000 */
.L_x_2468:
        /* <DEDUP_REMOVED lines=8> */
.L_x_2479:
        /* <DEDUP_REMOVED lines=12> */
.L_x_2482:
[----:B------:R-:W-:Y:S02]  /*3f20*/  IMAD.MOV.U32 R162, RZ, RZ, R138 ;  /* 0x000000ffffa27224 */ /* 0x000fe400078e008a */
.L_x_2483:
[----:B------:R-:W-:Y:S05]  /*3f30*/  BSYNC B2 ;  /* 0x0000000000027941 */ /* 0x000fea0003800000 */
.L_x_2481:
        /* <DEDUP_REMOVED lines=16> */
.L_x_2487:
[----:B------:R-:W-:Y:S05]  /*4040*/  BSYNC B3 ;  /* 0x0000000000037941 */ /* 0x000fea0003800000 */
.L_x_2486:
        /* <DEDUP_REMOVED lines=39> */
[----:B------:R-:W-:Y:S02]  /*42c0*/  LOP3.LUT R130, R67, R130, R118, 0x96, !PT ;  /* 0x0000008243827212 */ /* 0x000fe400078e9676 */
[----:B------:R-:W-:Y:S02]  /*42d0*/  MOV R138, R66 ;  /* 0x00000042008a7202 */ /* 0x000fe40000000f00 */
[----:B------:R-:W-:Y:S01]  /*42e0*/  LOP3.LUT R131, R141, R64, R117, 0x96, !PT ;  /* 0x000000408d837212 */ /* 0x000fe200078e9675 */
[----:B------:R-:W-:Y:S02]  /*42f0*/  IMAD.MOV.U32 R141, RZ, RZ, RZ ;  /* 0x000000ffff8d7224 */ /* 0x000fe400078e00ff */
.L_x_2485:
[----:B------:R-:W-:Y:S05]  /*4300*/  BSYNC B2 ;  /* 0x0000000000027941 */ /* 0x000fea0003800000 */
.L_x_2484:
[----:B------:R-:W0:Y:S01]  /*4310*/  I2F.U32 R64, R162 ;  /* 0x000000a200407306 */ /* 0x000e220000201000 */
[----:B-----5:R-:W-:Y:S01]  /*4320*/  PRMT R65, RZ, 0x7610, R59 ;  /* 0x00007610ff417816 */ /* 0x020fe2000000003b */
[----:B------:R-:W-:Y:S01]  /*4330*/  IMAD.MOV.U32 R67, RZ, RZ, 0x2f800000 ;  /* 0x2f800000ff437424 */ /* 0x000fe200078e00ff */
[----:B------:R-:W-:-:S03]  /*4340*/  @P3 PRMT R66, RZ, 0x7610, R63 ;  /* 0x00007610ff423816 */ /* 0x000fc6000000003f */
[----:B------:R-:W-:-:S04]  /*4350*/  FMUL.FTZ R65, R65, c[0x0][0x1ec] ;  /* 0x00007b0041417a20 */ /* 0x000fc80000410000 */
[----:B------:R-:W-:Y:S02]  /*4360*/  FMUL.FTZ R65, R65, c[0x0][0x1e8] ;  /* 0x00007a0041417a20 */ /* 0x000fe40000410000 */
[----:B0-----:R-:W-:-:S05]  /*4370*/  FFMA.FTZ R64, R64, R67, 1.1641532182693481445e-10 ;  /* 0x2f00000040407423 */ /* 0x001fca0000010043 */
[----:B------:R-:W-:-:S04]  /*4380*/  FSETP.GTU.FTZ.AND P4, PT, R64, c[0x0][0x1e4], PT ;  /* 0x0000790040007a0b */ /* 0x000fc80003f9c000 */
[----:B------:R-:W-:Y:S02]  /*4390*/  FSEL R65, R65, RZ, !P4 ;  /* 0x000000ff41417208 */ /* 0x000fe40006000000 */
[----:B------:R-:W-:-:S03]  /*43a0*/  SEL R64, RZ, 0x1, P4 ;  /* 0x00000001ff407807 */ /* 0x000fc60002000000 */
[----:B------:R-:W-:Y:S01]  /*43b0*/  FMUL.FTZ R163, R18, R65 ;  /* 0x0000004112a37220 */ /* 0x000fe20000410000 */
[----:B------:R-:W-:-:S03]  /*43c0*/  PRMT R162, R64, 0x7610, R162 ;  /* 0x0000761040a27816 */ /* 0x000fc600000000a2 */
[----:B------:R-:W-:Y:S02]  /*43d0*/  @P3 FADD.FTZ R163, R66, R163 ;  /* 0x000000a342a33221 */ /* 0x000fe40000010000 */
.L_x_2480:
[----:B------:R-:W-:Y:S05]  /*43e0*/  BSYNC B1 ;  /* 0x0000000000017941 */ /* 0x000fea0003800000 */
.L_x_2478:
        /* <DEDUP_REMOVED lines=29> */
.L_x_2489:
[----:B------:R-:W-:Y:S05]  /*45c0*/  BSYNC B1 ;  /* 0x0000000000017941 */ /* 0x000fea0003800000 */
.L_x_2488:
[----:B------:R-:W-:Y:S02]  /*45d0*/  IADD3 R168, R168, 0x80, RZ ;  /* 0x00000080a8a87810 */ /* 0x000fe40007ffe0ff */
[----:B------:R-:W-:Y:S02]  /*45e0*/  IADD3 R166, R166, 0x80, RZ ;  /* 0x00000080a6a67810 */ /* 0x000fe40007ffe0ff */
.L_x_2407:
[----:B-1----:R-:W-:Y:S05]  /*45f0*/  BSYNC B0 ;  /* 0x0000000000007941 */ /* 0x002fea0003800000 */
.L_x_2406:
        /* <DEDUP_REMOVED lines=14> */
[----:B0-----:R-:W-:Y:S01]  /*46e0*/  HFMA2.MMA R165, -RZ, RZ, 0, 0 ;  /* 0x00000000ffa57435 */ /* 0x001fe200000001ff */
[----:B------:R-:W-:Y:S01]  /*46f0*/  IMAD.MOV.U32 R64, RZ, RZ, R141 ;  /* 0x000000ffff407224 */ /* 0x000fe200078e008d */
[----:B------:R-:W-:Y:S05]  /*4700*/  @!P3 BRA `(.L_x_2494) ;  /* 0x000005b00000b947 */ /* 0x000fea0003800000 */
[----:B------:R-:W-:Y:S01]  /*4710*/  IMAD.MOV.U32 R64, RZ, RZ, R141 ;  /* 0x000000ffff407224 */ /* 0x000fe200078e008d */
[----:B-----5:R-:W-:Y:S01]  /*4720*/  PRMT R165, RZ, 0x5410, R60 ;  /* 0x00005410ffa57816 */ /* 0x020fe2000000003c */
[----:B------:R-:W-:Y:S05]  /*4730*/  BRA `(.L_x_2494) ;  /* 0x0000058000007947 */ /* 0x000fea0003800000 */
.L_x_2493:
        /* <DEDUP_REMOVED lines=12> */
.L_x_2496:
[----:B------:R-:W-:Y:S02]  /*4800*/  IMAD.MOV.U32 R148, RZ, RZ, R138 ;  /* 0x000000ffff947224 */ /* 0x000fe400078e008a */
.L_x_2497:
[----:B------:R-:W-:Y:S05]  /*4810*/  BSYNC B2 ;  /* 0x0000000000027941 */ /* 0x000fea0003800000 */
.L_x_2495:
        /* <DEDUP_REMOVED lines=16> */
.L_x_2501:
[----:B------:R-:W-:Y:S05]  /*4920*/  BSYNC B3 ;  /* 0x0000000000037941 */ /* 0x000fea0003800000 */
.L_x_2500:
        /* <DEDUP_REMOVED lines=43> */
.L_x_2499:
[----:B------:R-:W-:Y:S05]  /*4be0*/  BSYNC B2 ;  /* 0x0000000000027941 */ /* 0x000fea0003800000 */
.L_x_2498:
[----:B------:R-:W0:Y:S01]  /*4bf0*/  I2F.U32 R65, R148 ;  /* 0x0000009400417306 */ /* 0x000e220000201000 */
[----:B-----5:R-:W-:Y:S01]  /*4c00*/  PRMT R67, RZ, 0x5410, R56 ;  /* 0x00005410ff437816 */ /* 0x020fe20000000038 */
[----:B------:R-:W-:-:S04]  /*4c10*/  IMAD.MOV.U32 R66, RZ, RZ, 0x2f800000 ;  /* 0x2f800000ff427424 */ /* 0x000fc800078e00ff */
[----:B------:R-:W-:Y:S02]  /*4c20*/  FMUL.FTZ R67, R67, c[0x0][0x1ec] ;  /* 0x00007b0043437a20 */ /* 0x000fe40000410000 */
[----:B0-----:R-:W-:Y:S02]  /*4c30*/  FFMA.FTZ R65, R65, R66, 1.1641532182693481445e-10 ;  /* 0x2f00000041417423 */ /* 0x001fe40000010042 */
[----:B------:R-:W-:-:S03]  /*4c40*/  FMUL.FTZ R66, R67, c[0x0][0x1e8] ;  /* 0x00007a0043427a20 */ /* 0x000fc60000410000 */
[----:B------:R-:W-:-:S04]  /*4c50*/  FSETP.GTU.FTZ.AND P5, PT, R65, c[0x0][0x1e4], PT ;  /* 0x0000790041007a0b */ /* 0x000fc80003fbc000 */
[----:B------:R-:W-:Y:S02]  /*4c60*/  FSEL R66, R66, RZ, !P5 ;  /* 0x000000ff42427208 */ /* 0x000fe40006800000 */
[----:B------:R-:W-:-:S03]  /*4c70*/  SEL R65, RZ, 0x1, P5 ;  /* 0x00000001ff417807 */ /* 0x000fc60002800000 */
[----:B------:R-:W-:Y:S01]  /*4c80*/  FMUL.FTZ R165, R19, R66 ;  /* 0x0000004213a57220 */ /* 0x000fe20000410000 */
[----:B------:R-:W-:Y:S02]  /*4c90*/  @P3 PRMT R66, RZ, 0x5410, R60 ;  /* 0x00005410ff423816 */ /* 0x000fe4000000003c */
[----:B------:R-:W-:-:S03]  /*4ca0*/  PRMT R148, R65, 0x7610, R148 ;  /* 0x0000761041947816 */ /* 0x000fc60000000094 */
[----:B------:R-:W-:Y:S02]  /*4cb0*/  @P3 FADD.FTZ R165, R66, R165 ;  /* 0x000000a542a53221 */ /* 0x000fe40000010000 */
.L_x_2494:
[----:B------:R-:W-:Y:S05]  /*4cc0*/  BSYNC B1 ;  /* 0x0000000000017941 */ /* 0x000fea0003800000 */
.L_x_2492:
        /* <DEDUP_REMOVED lines=8> */
.L_x_2503:
        /* <DEDUP_REMOVED lines=12> */
.L_x_2506:
[----:B------:R-:W-:Y:S02]  /*4e10*/  IMAD.MOV.U32 R150, RZ, RZ, R138 ;  /* 0x000000ffff967224 */ /* 0x000fe400078e008a */
.L_x_2507:
[----:B------:R-:W-:Y:S05]  /*4e20*/  BSYNC B2 ;  /* 0x0000000000027941 */ /* 0x000fea0003800000 */
.L_x_2505:
        /* <DEDUP_REMOVED lines=16> */
.L_x_2511:
[----:B------:R-:W-:Y:S05]  /*4f30*/  BSYNC B3 ;  /* 0x0000000000037941 */ /* 0x000fea0003800000 */
.L_x_2510:
        /* <DEDUP_REMOVED lines=35> */
[----:B------:R-:W-:Y:S01]  /*5170*/  LOP3.LUT R67, R65, R132, R119, 0x96, !PT ;  /* 0x0000008441437212 */ /* 0x000fe200078e9677 */
[----:B------:R-:W-:-:S03]  /*5180*/  HFMA2.MMA R65, -RZ, RZ, 0, 0 ;  /* 0x00000000ff417435 */ /* 0x000fc600000001ff */
[----:B------:R-:W-:Y:S01]  /*5190*/  LOP3.LUT R140, R131, R66, R120, 0x96, !PT ;  /* 0x00000042838c7212 */ /* 0x000fe200078e9678 */
[----:B------:R-:W-:-:S04]  /*51a0*/  IMAD.WIDE.U32 R66, R67, -0x326172a9, RZ ;  /* 0xcd9e8d5743427825 */ /* 0x000fc800078e00ff */
[----:B------:R-:W-:Y:S01]  /*51b0*/  IMAD.WIDE.U32 R140, R140, -0x2daee0ad, RZ ;  /* 0xd2511f538c8c7825 */ /* 0x000fe200078e00ff */
[----:B------:R-:W-:-:S03]  /*51c0*/  LOP3.LUT R130, R67, R130, R118, 0x96, !PT ;  /* 0x0000008243827212 */ /* 0x000fc600078e9676 */
[----:B------:R-:W-:Y:S01]  /*51d0*/  IMAD.MOV.U32 R138, RZ, RZ, R66 ;  /* 0x000000ffff8a7224 */ /* 0x000fe200078e0042 */
[----:B------:R-:W-:Y:S02]  /*51e0*/  LOP3.LUT R131, R141, R64, R117, 0x96, !PT ;  /* 0x000000408d837212 */ /* 0x000fe400078e9675 */
.L_x_2509:
[----:B------:R-:W-:Y:S05]  /*51f0*/  BSYNC B2 ;  /* 0x0000000000027941 */ /* 0x000fea0003800000 */
.L_x_2508:
        /* <DEDUP_REMOVED lines=13> */
.L_x_2504:
[----:B------:R-:W-:Y:S05]  /*52d0*/  BSYNC B1 ;  /* 0x0000000000017941 */ /* 0x000fea0003800000 */
.L_x_2502:
        /* <DEDUP_REMOVED lines=8> */
.L_x_2513:
        /* <DEDUP_REMOVED lines=12> */
.L_x_2516:
[----:B------:R-:W-:Y:S02]  /*5420*/  MOV R152, R138 ;  /* 0x0000008a00987202 */ /* 0x000fe40000000f00 */
.L_x_2517:
[----:B------:R-:W-:Y:S05]  /*5430*/  BSYNC B2 ;  /* 0x0000000000027941 */ /* 0x000fea0003800000 */
.L_x_2515:
        /* <DEDUP_REMOVED lines=16> */
.L_x_2521:
[----:B------:R-:W-:Y:S05]  /*5540*/  BSYNC B3 ;  /* 0x0000000000037941 */ /* 0x000fea0003800000 */
.L_x_2520:
        /* <DEDUP_REMOVED lines=43> */
.L_x_2519:
[----:B------:R-:W-:Y:S05]  /*5800*/  BSYNC B2 ;  /* 0x0000000000027941 */ /* 0x000fea0003800000 */
.L_x_2518:
        /* <DEDUP_REMOVED lines=13> */
.L_x_2514:
[----:B------:R-:W-:Y:S05]  /*58e0*/  BSYNC B1 ;  /* 0x0000000000017941 */ /* 0x000fea0003800000 */
.L_x_2512:
        /* <DEDUP_REMOVED lines=8> */
.L_x_2523:
        /* <DEDUP_REMOVED lines=12> */
.L_x_2526:
[----:B------:R-:W-:Y:S02]  /*5a30*/  IMAD.MOV.U32 R154, RZ, RZ, R138 ;  /* 0x000000ffff9a7224 */ /* 0x000fe400078e008a */
.L_x_2527:
[----:B------:R-:W-:Y:S05]  /*5a40*/  BSYNC B2 ;  /* 0x0000000000027941 */ /* 0x000fea0003800000 */
.L_x_2525:
        /* <DEDUP_REMOVED lines=16> */
.L_x_2531:
[----:B------:R-:W-:Y:S05]  /*5b50*/  BSYNC B3 ;  /* 0x0000000000037941 */ /* 0x000fea0003800000 */
.L_x_2530:
        /* <DEDUP_REMOVED lines=43> */
.L_x_2529:
[----:B------:R-:W-:Y:S05]  /*5e10*/  BSYNC B2 ;  /* 0x0000000000027941 */ /* 0x000fea0003800000 */
.L_x_2528:
        /* <DEDUP_REMOVED lines=13> */
.L_x_2524:
[----:B------:R-:W-:Y:S05]  /*5ef0*/  BSYNC B1 ;  /* 0x0000000000017941 */ /* 0x000fea0003800000 */
.L_x_2522:
        /* <DEDUP_REMOVED lines=8> */
.L_x_2533:
        /* <DEDUP_REMOVED lines=12> */
.L_x_2536:
[----:B------:R-:W-:Y:S02]  /*6040*/  IMAD.MOV.U32 R156, RZ, RZ, R138 ;  /* 0x000000ffff9c7224 */ /* 0x000fe400078e008a */
.L_x_2537:
[----:B------:R-:W-:Y:S05]  /*6050*/  BSYNC B2 ;  /* 0x0000000000027941 */ /* 0x000fea0003800000 */
.L_x_2535:
        /* <DEDUP_REMOVED lines=16> */
.L_x_2541:
[----:B------:R-:W-:Y:S05]  /*6160*/  BSYNC B3 ;  /* 0x0000000000037941 */ /* 0x000fea0003800000 */
.L_x_2540:
        /* <DEDUP_REMOVED lines=43> */
.L_x_2539:
[----:B------:R-:W-:Y:S05]  /*6420*/  BSYNC B2 ;  /* 0x0000000000027941 */ /* 0x000fea0003800000 */
.L_x_2538:
        /* <DEDUP_REMOVED lines=13> */
.L_x_2534:
[----:B------:R-:W-:Y:S05]  /*6500*/  BSYNC B1 ;  /* 0x0000000000017941 */ /* 0x000fea0003800000 */
.L_x_2532:
        /* <DEDUP_REMOVED lines=8> */
.L_x_2543:
        /* <DEDUP_REMOVED lines=12> */
.L_x_2546:
[----:B------:R-:W-:Y:S02]  /*6650*/  IMAD.MOV.U32 R158, RZ, RZ, R138 ;  /* 0x000000ffff9e7224 */ /* 0x000fe400078e008a */
.L_x_2547:
[----:B------:R-:W-:Y:S05]  /*6660*/  BSYNC B2 ;  /* 0x0000000000027941 */ /* 0x000fea0003800000 */
.L_x_2545:
        /* <DEDUP_REMOVED lines=16> */
.L_x_2551:
[----:B------:R-:W-:Y:S05]  /*6770*/  BSYNC B3 ;  /* 0x0000000000037941 */ /* 0x000fea0003800000 */
.L_x_2550:
        /* <DEDUP_REMOVED lines=43> */
.L_x_2549:
[----:B------:R-:W-:Y:S05]  /*6a30*/  BSYNC B2 ;  /* 0x0000000000027941 */ /* 0x000fea0003800000 */
.L_x_2548:
        /* <DEDUP_REMOVED lines=13> */
.L_x_2544:
[----:B------:R-:W-:Y:S05]  /*6b10*/  BSYNC B1 ;  /* 0x0000000000017941 */ /* 0x000fea0003800000 */
.L_x_2542:
        /* <DEDUP_REMOVED lines=8> */
.L_x_2553:
        /* <DEDUP_REMOVED lines=12> */
.L_x_2556:
[----:B------:R-:W-:Y:S02]  /*6c60*/  MOV R160, R138 ;  /* 0x0000008a00a07202 */ /* 0x000fe40000000f00 */
.L_x_2557:
[----:B------:R-:W-:Y:S05]  /*6c70*/  BSYNC B2 ;  /* 0x0000000000027941 */ /* 0x000fea0003800000 */
.L_x_2555:
        /* <DEDUP_REMOVED lines=16> */
.L_x_2561:
[----:B------:R-:W-:Y:S05]  /*6d80*/  BSYNC B3 ;  /* 0x0000000000037941 */ /* 0x000fea0003800000 */
.L_x_2560:
        /* <DEDUP_REMOVED lines=43> */
.L_x_2559:
[----:B------:R-:W-:Y:S05]  /*7040*/  BSYNC B2 ;  /* 0x0000000000027941 */ /* 0x000fea0003800000 */
.L_x_2558:
        /* <DEDUP_REMOVED lines=13> */
.L_x_2554:
[----:B------:R-:W-:Y:S05]  /*7120*/  BSYNC B1 ;  /* 0x0000000000017941 */ /* 0x000fea0003800000 */
.L_x_2552:
        /* <DEDUP_REMOVED lines=8> */
.L_x_2563:
        /* <DEDUP_REMOVED lines=12> */
.L_x_2566:
[----:B------:R-:W-:Y:S02]  /*7270*/  IMAD.MOV.U32 R162, RZ, RZ, R138 ;  /* 0x000000ffffa27224 */ /* 0x000fe400078e008a */
.L_x_2567:
[----:B------:R-:W-:Y:S05]  /*7280*/  BSYNC B2 ;  /* 0x0000000000027941 */ /* 0x000fea0003800000 */
.L_x_2565:
        /* <DEDUP_REMOVED lines=16> */
.L_x_2571:
[----:B------:R-:W-:Y:S05]  /*7390*/  BSYNC B3 ;  /* 0x0000000000037941 */ /* 0x000fea0003800000 */
.L_x_2570:
        /* <DEDUP_REMOVED lines=43> */
.L_x_2569:
[----:B------:R-:W-:Y:S05]  /*7650*/  BSYNC B2 ;  /* 0x0000000000027941 */ /* 0x000fea0003800000 */
.L_x_2568:
        /* <DEDUP_REMOVED lines=13> */
.L_x_2564:
[----:B------:R-:W-:Y:S05]  /*7730*/  BSYNC B1 ;  /* 0x0000000000017941 */ /* 0x000fea0003800000 */
.L_x_2562:
        /* <DEDUP_REMOVED lines=14> */
[----:B------:R-:W-:Y:S02]  /*7820*/  LOP3.LUT R66, R154, 0xff, RZ, 0xc0, !PT ;  /* 0x000000ff9a427812 */ /* 0x000fe400078ec0ff */
[----:B------:R-:W-:-:S02]  /*7830*/  PRMT R64, R65, 0x4210, R64 ;  /* 0x0000421041407816 */ /* 0x000fc40000000040 */
[----:B------:R-:W-:Y:S02]  /*7840*/  LOP3.LUT R132, R152, 0xff, RZ, 0xc0, !PT ;  /* 0x000000ff98847812 */ /* 0x000fe400078ec0ff */
[----:B------:R-:W-:Y:S02]  /*7850*/  LOP3.LUT R133, R150, 0xff, RZ, 0xc0, !PT ;  /* 0x000000ff96857812 */ /* 0x000fe400078ec0ff */
[----:B------:R-:W-:Y:S01]  /*7860*/  LOP3.LUT R215, R64, 0xff00, R67, 0xf8, !PT ;  /* 0x0000ff0040d77812 */ /* 0x000fe200078ef843 */
[----:B------:R-:W-:-:S03]  /*7870*/  IMAD.WIDE.U32 R64, R66, 0x1000000, RZ ;  /* 0x0100000042407825 */ /* 0x000fc600078e00ff */
[----:B------:R-:W-:Y:S01]  /*7880*/  LOP3.LUT R215, R215, 0xff, R156, 0xf8, !PT ;  /* 0x000000ffd7d77812 */ /* 0x000fe200078ef89c */
[----:B------:R-:W-:-:S04]  /*7890*/  IMAD.WIDE.U32 R66, R132, 0x10000, RZ ;  /* 0x0001000084427825 */ /* 0x000fc800078e00ff */
[----:B------:R-:W-:Y:S01]  /*78a0*/  IMAD.WIDE.U32 R132, R133, 0x100, RZ ;  /* 0x0000010085847825 */ /* 0x000fe200078e00ff */
[----:B------:R-:W-:-:S04]  /*78b0*/  LOP3.LUT R215, R67, R215, R65, 0xfe, !PT ;  /* 0x000000d743d77212 */ /* 0x000fc800078efe41 */
[----:B------:R-:W-:Y:S01]  /*78c0*/  LOP3.LUT R217, R132, R64, R66, 0xfe, !PT ;  /* 0x0000004084d97212 */ /* 0x000fe200078efe42 */
[----:B------:R-:W-:Y:S01]  /*78d0*/  IMAD.WIDE.U32 R66, R166, R219, c[0x0][0x190] ;  /* 0x00006400a6427625 */ /* 0x000fe200078e00db */
[----:B------:R-:W-:Y:S02]  /*78e0*/  LOP3.LUT R65, R215, R133, RZ, 0xfc, !PT ;  /* 0x00000085d7417212 */ /* 0x000fe400078efcff */
[----:B------:R-:W-:-:S05]  /*78f0*/  LOP3.LUT R64, R217, 0xff, R148, 0xf8, !PT ;  /* 0x000000ffd9407812 */ /* 0x000fca00078ef894 */
[----:B------:R0:W-:Y:S02]  /*7900*/  STG.E.64 [R66.64], R64 ;  /* 0x0000004042007986 */ /* 0x0001e4000c101b04 */
.L_x_2573:
[----:B------:R-:W-:Y:S05]  /*7910*/  BSYNC B1 ;  /* 0x0000000000017941 */ /* 0x000fea0003800000 */
.L_x_2572:
[----:B------:R-:W-:Y:S02]  /*7920*/  IADD3 R168, R168, 0x80, RZ ;  /* 0x00000080a8a87810 */ /* 0x000fe40007ffe0ff */
[----:B------:R-:W-:Y:S02]  /*7930*/  IADD3 R166, R166, 0x80, RZ ;  /* 0x00000080a6a67810 */ /* 0x000fe40007ffe0ff */
.L_x_2491:
[----:B------:R-:W-:Y:S05]  /*7940*/  BSYNC B0 ;  /* 0x0000000000007941 */ /* 0x000fea0003800000 */
.L_x_2490:
        /* <DEDUP_REMOVED lines=20> */
.L_x_2577:
        /* <DEDUP_REMOVED lines=12> */
.L_x_2580:
[----:B------:R-:W-:Y:S02]  /*7b50*/  IMAD.MOV.U32 R148, RZ, RZ, R138 ;  /* 0x000000ffff947224 */ /* 0x000fe400078e008a */
.L_x_2581:
[----:B------:R-:W-:Y:S05]  /*7b60*/  BSYNC B2 ;  /* 0x0000000000027941 */ /* 0x000fea0003800000 */
.L_x_2579:
        /* <DEDUP_REMOVED lines=16> */
.L_x_2585:
[----:B------:R-:W-:Y:S05]  /*7c70*/  BSYNC B3 ;  /* 0x0000000000037941 */ /* 0x000fea0003800000 */
.L_x_2584:
        /* <DEDUP_REMOVED lines=43> */
.L_x_2583:
[----:B------:R-:W-:Y:S05]  /*7f30*/  BSYNC B2 ;  /* 0x0000000000027941 */ /* 0x000fea0003800000 */
.L_x_2582:
        /* <DEDUP_REMOVED lines=13> */
.L_x_2578:
[----:B------:R-:W-:Y:S05]  /*8010*/  BSYNC B1 ;  /* 0x0000000000017941 */ /* 0x000fea0003800000 */
.L_x_2576:
        /* <DEDUP_REMOVED lines=8> */
.L_x_2587:
        /* <DEDUP_REMOVED lines=12> */
.L_x_2590:
[----:B------:R-:W-:Y:S02]  /*8160*/  IMAD.MOV.U32 R150, RZ, RZ, R138 ;  /* 0x000000ffff967224 */ /* 0x000fe400078e008a */
.L_x_2591:
[----:B------:R-:W-:Y:S05]  /*8170*/  BSYNC B2 ;  /* 0x0000000000027941 */ /* 0x000fea0003800000 */
.L_x_2589:
        /* <DEDUP_REMOVED lines=16> */
.L_x_2595:
[----:B------:R-:W-:Y:S05]  /*8280*/  BSYNC B3 ;  /* 0x0000000000037941 */ /* 0x000fea0003800000 */
.L_x_2594:
        /* <DEDUP_REMOVED lines=43> */
.L_x_2593:
[----:B------:R-:W-:Y:S05]  /*8540*/  BSYNC B2 ;  /* 0x0000000000027941 */ /* 0x000fea0003800000 */
.L_x_2592:
        /* <DEDUP_REMOVED lines=13> */
.L_x_2588:
[----:B------:R-:W-:Y:S05]  /*8620*/  BSYNC B1 ;  /* 0x0000000000017941 */ /* 0x000fea0003800000 */
.L_x_2586:
        /* <DEDUP_REMOVED lines=8> */
.L_x_2597:
        /* <DEDUP_REMOVED lines=12> */
.L_x_2600:
[----:B------:R-:W-:Y:S02]  /*8770*/  IMAD.MOV.U32 R152, RZ, RZ, R138 ;  /* 0x000000ffff987224 */ /* 0x000fe400078e008a */
.L_x_2601:
[----:B------:R-:W-:Y:S05]  /*8780*/  BSYNC B2 ;  /* 0x0000000000027941 */ /* 0x000fea0003800000 */
.L_x_2599:
        /* <DEDUP_REMOVED lines=16> */
.L_x_2605:
[----:B------:R-:W-:Y:S05]  /*8890*/  BSYNC B3 ;  /* 0x0000000000037941 */ /* 0x000fea0003800000 */
.L_x_2604:
        /* <DEDUP_REMOVED lines=43> */
.L_x_2603:
[----:B------:R-:W-:Y:S05]  /*8b50*/  BSYNC B2 ;  /* 0x0000000000027941 */ /* 0x000fea0003800000 */
.L_x_2602:
[----:B------:R-:W0:Y:S01]  /*8b60*/  I2F.U32 R65, R152 ;  /* 0x0000009800417306 */ /* 0x000e220000201000 */
[----:B------:R-:W-:Y:S01]  /*8b70*/  HFMA2.MMA R66, -RZ, RZ, 0.1171875, 0 ;  /* 0x2f800000ff427435 */ /* 0x000fe200000001ff */
[----:B-----5:R-:W-:-:S05]  /*8b80*/  PRMT R67, RZ, 0x5410, R57 ;  /* 0x00005410ff437816 */ /* 0x020fca0000000039 */
[----:B------:R-:W-:-:S04]  /*8b90*/  FMUL.FTZ R67, R67, c[0x0][0x1ec] ;  /* 0x00007b0043437a20 */ /* 0x000fc80000410000 */
        /* <DEDUP_REMOVED lines=9> */
.L_x_2598:
[----:B------:R-:W-:Y:S05]  /*8c30*/  BSYNC B1 ;  /* 0x0000000000017941 */ /* 0x000fea0003800000 */
.L_x_2596:
        /* <DEDUP_REMOVED lines=8> */
.L_x_2607:
        /* <DEDUP_REMOVED lines=12> */
.L_x_2610:
[----:B------:R-:W-:Y:S02]  /*8d80*/  MOV R154, R138 ;  /* 0x0000008a009a7202 */ /* 0x000fe40000000f00 */
.L_x_2611:
[----:B------:R-:W-:Y:S05]  /*8d90*/  BSYNC B2 ;  /* 0x0000000000027941 */ /* 0x000fea0003800000 */
.L_x_2609:
        /* <DEDUP_REMOVED lines=16> */
.L_x_2615:
[----:B------:R-:W-:Y:S05]  /*8ea0*/  BSYNC B3 ;  /* 0x0000000000037941 */ /* 0x000fea0003800000 */
.L_x_2614:
        /* <DEDUP_REMOVED lines=43> */
.L_x_2613:
[----:B------:R-:W-:Y:S05]  /*9160*/  BSYNC B2 ;  /* 0x0000000000027941 */ /* 0x000fea0003800000 */
.L_x_2612:
        /* <DEDUP_REMOVED lines=13> */
.L_x_2608:
[----:B------:R-:W-:Y:S05]  /*9240*/  BSYNC B1 ;  /* 0x0000000000017941 */ /* 0x000fea0003800000 */
.L_x_2606:
        /* <DEDUP_REMOVED lines=8> */
.L_x_2617:
        /* <DEDUP_REMOVED lines=12> */
.L_x_2620:
[----:B------:R-:W-:Y:S02]  /*9390*/  IMAD.MOV.U32 R156, RZ, RZ, R138 ;  /* 0x000000ffff9c7224 */ /* 0x000fe400078e008a */
.L_x_2621:
[----:B------:R-:W-:Y:S05]  /*93a0*/  BSYNC B2 ;  /* 0x0000000000027941 */ /* 0x000fea0003800000 */
.L_x_2619:
        /* <DEDUP_REMOVED lines=16> */
.L_x_2625:
[----:B------:R-:W-:Y:S05]  /*94b0*/  BSYNC B3 ;  /* 0x0000000000037941 */ /* 0x000fea0003800000 */
.L_x_2624:
        /* <DEDUP_REMOVED lines=43> */
.L_x_2623:
[----:B------:R-:W-:Y:S05]  /*9770*/  BSYNC B2 ;  /* 0x0000000000027941 */ /* 0x000fea0003800000 */
.L_x_2622:
        /* <DEDUP_REMOVED lines=13> */
.L_x_2618:
[----:B------:R-:W-:Y:S05]  /*9850*/  BSYNC B1 ;  /* 0x0000000000017941 */ /* 0x000fea0003800000 */
.L_x_2616:
        /* <DEDUP_REMOVED lines=8> */
.L_x_2627:
        /* <DEDUP_REMOVED lines=12> */
.L_x_2630:
[----:B------:R-:W-:Y:S02]  /*99a0*/  IMAD.MOV.U32 R158, RZ, RZ, R138 ;  /* 0x000000ffff9e7224 */ /* 0x000fe400078e008a */
.L_x_2631:
[----:B------:R-:W-:Y:S05]  /*99b0*/  BSYNC B2 ;  /* 0x0000000000027941 */ /* 0x000fea0003800000 */
.L_x_2629:
        /* <DEDUP_REMOVED lines=16> */
.L_x_2635:
[----:B------:R-:W-:Y:S05]  /*9ac0*/  BSYNC B3 ;  /* 0x0000000000037941 */ /* 0x000fea0003800000 */
.L_x_2634:
        /* <DEDUP_REMOVED lines=43> */
.L_x_2633:
[----:B------:R-:W-:Y:S05]  /*9d80*/  BSYNC B2 ;  /* 0x0000000000027941 */ /* 0x000fea0003800000 */
.L_x_2632:
        /* <DEDUP_REMOVED lines=13> */
.L_x_2628:
[----:B------:R-:W-:Y:S05]  /*9e60*/  BSYNC B1 ;  /* 0x0000000000017941 */ /* 0x000fea0003800000 */
.L_x_2626:
        /* <DEDUP_REMOVED lines=8> */
.L_x_2637:
        /* <DEDUP_REMOVED lines=12> */
.L_x_2640:
[----:B------:R-:W-:Y:S02]  /*9fb0*/  IMAD.MOV.U32 R160, RZ, RZ, R138 ;  /* 0x000000ffffa07224 */ /* 0x000fe400078e008a */
.L_x_2641:
[----:B------:R-:W-:Y:S05]  /*9fc0*/  BSYNC B2 ;  /* 0x0000000000027941 */ /* 0x000fea0003800000 */
.L_x_2639:
        /* <DEDUP_REMOVED lines=16> */
.L_x_2645:
[----:B------:R-:W-:Y:S05]  /*a0d0*/  BSYNC B3 ;  /* 0x0000000000037941 */ /* 0x000fea0003800000 */
.L_x_2644:
        /* <DEDUP_REMOVED lines=43> */
.L_x_2643:
[----:B------:R-:W-:Y:S05]  /*a390*/  BSYNC B2 ;  /* 0x0000000000027941 */ /* 0x000fea0003800000 */
.L_x_2642:
        /* <DEDUP_REMOVED lines=13> */
.L_x_2638:
[----:B------:R-:W-:Y:S05]  /*a470*/  BSYNC B1 ;  /* 0x0000000000017941 */ /* 0x000fea0003800000 */
.L_x_2636:
        /* <DEDUP_REMOVED lines=8> */
.L_x_2647:
        /* <DEDUP_REMOVED lines=12> */
.L_x_2650:
[----:B------:R-:W-:Y:S02]  /*a5c0*/  IMAD.MOV.U32 R162, RZ, RZ, R138 ;  /* 0x000000ffffa27224 */ /* 0x000fe400078e008a */
.L_x_2651:
[----:B------:R-:W-:Y:S05]  /*a5d0*/  BSYNC B2 ;  /* 0x0000000000027941 */ /* 0x000fea0003800000 */
.L_x_2649:
        /* <DEDUP_REMOVED lines=16> */
.L_x_2655:
[----:B------:R-:W-:Y:S05]  /*a6e0*/  BSYNC B3 ;  /* 0x0000000000037941 */ /* 0x000fea0003800000 */
.L_x_2654:
        /* <DEDUP_REMOVED lines=43> */
.L_x_2653:
[----:B------:R-:W-:Y:S05]  /*a9a0*/  BSYNC B2 ;  /* 0x0000000000027941 */ /* 0x000fea0003800000 */
.L_x_2652:
        /* <DEDUP_REMOVED lines=13> */
.L_x_2648:
[----:B------:R-:W-:Y:S05]  /*aa80*/  BSYNC B1 ;  /* 0x0000000000017941 */ /* 0x000fea0003800000 */
.L_x_2646:
        /* <DEDUP_REMOVED lines=29> */
.L_x_2657:
[----:B------:R-:W-:Y:S05]  /*ac60*/  BSYNC B1 ;  /* 0x0000000000017941 */ /* 0x000fea0003800000 */
.L_x_2656:
[----:B------:R-:W-:Y:S02]  /*ac70*/  IADD3 R168, R168, 0x80, RZ ;  /* 0x00000080a8a87810 */ /* 0x000fe40007ffe0ff */
[----:B------:R-:W-:Y:S02]  /*ac80*/  IADD3 R166, R166, 0x80, RZ ;  /* 0x00000080a6a67810 */ /* 0x000fe40007ffe0ff */
.L_x_2575:
[----:B------:R-:W-:Y:S05]  /*ac90*/  BSYNC B0 ;  /* 0x0000000000007941 */ /* 0x000fea0003800000 */
.L_x_2574:
[----:B------:R-:W-:Y:S01]  /*aca0*/  BSSY B0, `(.L_x_2658) ;  /* 0x000032f000007945 */ /* 0x000fe20003800000 */
        /* <DEDUP_REMOVED lines=18> */
.L_x_2661:
        /* <DEDUP_REMOVED lines=12> */
.L_x_2664:
[----:B------:R-:W-:Y:S02]  /*ae90*/  MOV R148, R138 ;  /* 0x0000008a00947202 */ /* 0x000fe40000000f00 */
.L_x_2665:
[----:B------:R-:W-:Y:S05]  /*aea0*/  BSYNC B2 ;  /* 0x0000000000027941 */ /* 0x000fea0003800000 */
.L_x_2663:
        /* <DEDUP_REMOVED lines=16> */
.L_x_2669:
[----:B------:R-:W-:Y:S05]  /*afb0*/  BSYNC B3 ;  /* 0x0000000000037941 */ /* 0x000fea0003800000 */
.L_x_2668:
        /* <DEDUP_REMOVED lines=43> */
.L_x_2667:
[----:B------:R-:W-:Y:S05]  /*b270*/  BSYNC B2 ;  /* 0x0000000000027941 */ /* 0x000fea0003800000 */
.L_x_2666:
        /* <DEDUP_REMOVED lines=13> */
.L_x_2662:
[----:B------:R-:W-:Y:S05]  /*b350*/  BSYNC B1 ;  /* 0x0000000000017941 */ /* 0x000fea0003800000 */
.L_x_2660:
        /* <DEDUP_REMOVED lines=8> */
.L_x_2671:
        /* <DEDUP_REMOVED lines=12> */
.L_x_2674:
[----:B------:R-:W-:Y:S02]  /*b4a0*/  IMAD.MOV.U32 R150, RZ, RZ, R138 ;  /* 0x000000ffff967224 */ /* 0x000fe400078e008a */
.L_x_2675:
[----:B------:R-:W-:Y:S05]  /*b4b0*/  BSYNC B2 ;  /* 0x0000000000027941 */ /* 0x000fea0003800000 */
.L_x_2673:
        /* <DEDUP_REMOVED lines=16> */
.L_x_2679:
[----:B------:R-:W-:Y:S05]  /*b5c0*/  BSYNC B3 ;  /* 0x0000000000037941 */ /* 0x000fea0003800000 */
.L_x_2678:
        /* <DEDUP_REMOVED lines=43> */
.L_x_2677:
[----:B------:R-:W-:Y:S05]  /*b880*/  BSYNC B2 ;  /* 0x0000000000027941 */ /* 0x000fea0003800000 */
.L_x_2676:
        /* <DEDUP_REMOVED lines=13> */
.L_x_2672:
[----:B------:R-:W-:Y:S05]  /*b960*/  BSYNC B1 ;  /* 0x0000000000017941 */ /* 0x000fea0003800000 */
.L_x_2670:
        /* <DEDUP_REMOVED lines=8> */
.L_x_2681:
        /* <DEDUP_REMOVED lines=12> */
.L_x_2684:
[----:B------:R-:W-:Y:S02]  /*bab0*/  IMAD.MOV.U32 R152, RZ, RZ, R138 ;  /* 0x000000ffff987224 */ /* 0x000fe400078e008a */
.L_x_2685:
[----:B------:R-:W-:Y:S05]  /*bac0*/  BSYNC B2 ;  /* 0x0000000000027941 */ /* 0x000fea0003800000 */
.L_x_2683:
        /* <DEDUP_REMOVED lines=16> */
.L_x_2689:
[----:B------:R-:W-:Y:S05]  /*bbd0*/  BSYNC B3 ;  /* 0x0000000000037941 */ /* 0x000fea0003800000 */
.L_x_2688:
        /* <DEDUP_REMOVED lines=43> */
.L_x_2687:
[----:B------:R-:W-:Y:S05]  /*be90*/  BSYNC B2 ;  /* 0x0000000000027941 */ /* 0x000fea0003800000 */
.L_x_2686:
        /* <DEDUP_REMOVED lines=13> */
.L_x_2682:
[----:B------:R-:W-:Y:S05]  /*bf70*/  BSYNC B1 ;  /* 0x0000000000017941 */ /* 0x000fea0003800000 */
.L_x_2680:
        /* <DEDUP_REMOVED lines=8> */
.L_x_2691:
        /* <DEDUP_REMOVED lines=12> */
.L_x_2694:
[----:B------:R-:W-:Y:S02]  /*c0c0*/  IMAD.MOV.U32 R154, RZ, RZ, R138 ;  /* 0x000000ffff9a7224 */ /* 0x000fe400078e008a */
.L_x_2695:
[----:B------:R-:W-:Y:S05]  /*c0d0*/  BSYNC B2 ;  /* 0x0000000000027941 */ /* 0x000fea0003800000 */
.L_x_2693:
        /* <DEDUP_REMOVED lines=16> */
.L_x_2699:
[----:B------:R-:W-:Y:S05]  /*c1e0*/  BSYNC B3 ;  /* 0x0000000000037941 */ /* 0x000fea0003800000 */
.L_x_2698:
        /* <DEDUP_REMOVED lines=43> */
.L_x_2697:
[----:B------:R-:W-:Y:S05]  /*c4a0*/  BSYNC B2 ;  /* 0x0000000000027941 */ /* 0x000fea0003800000 */
.L_x_2696:
        /* <DEDUP_REMOVED lines=13> */
.L_x_2692:
[----:B------:R-:W-:Y:S05]  /*c580*/  BSYNC B1 ;  /* 0x0000000000017941 */ /* 0x000fea0003800000 */
.L_x_2690:
        /* <DEDUP_REMOVED lines=8> */
.L_x_2701:
        /* <DEDUP_REMOVED lines=12> */
.L_x_2704:
[----:B------:R-:W-:Y:S02]  /*c6d0*/  IMAD.MOV.U32 R156, RZ, RZ, R138 ;  /* 0x000000ffff9c7224 */ /* 0x000fe400078e008a */
.L_x_2705:
[----:B------:R-:W-:Y:S05]  /*c6e0*/  BSYNC B2 ;  /* 0x0000000000027941 */ /* 0x000fea0003800000 */
.L_x_2703:
        /* <DEDUP_REMOVED lines=16> */
.L_x_2709:
[----:B------:R-:W-:Y:S05]  /*c7f0*/  BSYNC B3 ;  /* 0x0000000000037941 */ /* 0x000fea0003800000 */
.L_x_2708:
        /* <DEDUP_REMOVED lines=43> */
.L_x_2707:
[----:B------:R-:W-:Y:S05]  /*cab0*/  BSYNC B2 ;  /* 0x0000000000027941 */ /* 0x000fea0003800000 */
.L_x_2706:
        /* <DEDUP_REMOVED lines=13> */
.L_x_2702:
[----:B------:R-:W-:Y:S05]  /*cb90*/  BSYNC B1 ;  /* 0x0000000000017941 */ /* 0x000fea0003800000 */
.L_x_2700:
        /* <DEDUP_REMOVED lines=8> */
.L_x_2711:
        /* <DEDUP_REMOVED lines=12> */
.L_x_2714:
[----:B------:R-:W-:Y:S02]  /*cce0*/  IMAD.MOV.U32 R158, RZ, RZ, R138 ;  /* 0x000000ffff9e7224 */ /* 0x000fe400078e008a */
.L_x_2715:
[----:B------:R-:W-:Y:S05]  /*ccf0*/  BSYNC B2 ;  /* 0x0000000000027941 */ /* 0x000fea0003800000 */
.L_x_2713:
        /* <DEDUP_REMOVED lines=16> */
.L_x_2719:
[----:B------:R-:W-:Y:S05]  /*ce00*/  BSYNC B3 ;  /* 0x0000000000037941 */ /* 0x000fea0003800000 */
.L_x_2718:
        /* <DEDUP_REMOVED lines=43> */
.L_x_2717:
[----:B------:R-:W-:Y:S05]  /*d0c0*/  BSYNC B2 ;  /* 0x0000000000027941 */ /* 0x000fea0003800000 */
.L_x_2716:
        /* <DEDUP_REMOVED lines=13> */
.L_x_2712:
[----:B------:R-:W-:Y:S05]  /*d1a0*/  BSYNC B1 ;  /* 0x0000000000017941 */ /* 0x000fea0003800000 */
.L_x_2710:
        /* <DEDUP_REMOVED lines=8> */
.L_x_2721:
        /* <DEDUP_REMOVED lines=12> */
.L_x_2724:
[----:B------:R-:W-:Y:S02]  /*d2f0*/  IMAD.MOV.U32 R160, RZ, RZ, R138 ;  /* 0x000000ffffa07224 */ /* 0x000fe400078e008a */
.L_x_2725:
[----:B------:R-:W-:Y:S05]  /*d300*/  BSYNC B2 ;  /* 0x0000000000027941 */ /* 0x000fea0003800000 */
.L_x_2723:
        /* <DEDUP_REMOVED lines=16> */
.L_x_2729:
[----:B------:R-:W-:Y:S05]  /*d410*/  BSYNC B3 ;  /* 0x0000000000037941 */ /* 0x000fea0003800000 */
.L_x_2728:
        /* <DEDUP_REMOVED lines=43> */
.L_x_2727:
[----:B------:R-:W-:Y:S05]  /*d6d0*/  BSYNC B2 ;  /* 0x0000000000027941 */ /* 0x000fea0003800000 */
.L_x_2726:
        /* <DEDUP_REMOVED lines=13> */
.L_x_2722:
[----:B------:R-:W-:Y:S05]  /*d7b0*/  BSYNC B1 ;  /* 0x0000000000017941 */ /* 0x000fea0003800000 */
.L_x_2720:
        /* <DEDUP_REMOVED lines=8> */
.L_x_2731:
        /* <DEDUP_REMOVED lines=12> */
.L_x_2734:
[----:B------:R-:W-:Y:S02]  /*d900*/  MOV R162, R138 ;  /* 0x0000008a00a27202 */ /* 0x000fe40000000f00 */
.L_x_2735:
[----:B------:R-:W-:Y:S05]  /*d910*/  BSYNC B2 ;  /* 0x0000000000027941 */ /* 0x000fea0003800000 */
.L_x_2733:
        /* <DEDUP_REMOVED lines=16> */
.L_x_2739:
[----:B------:R-:W-:Y:S05]  /*da20*/  BSYNC B3 ;  /* 0x0000000000037941 */ /* 0x000fea0003800000 */
.L_x_2738:
        /* <DEDUP_REMOVED lines=43> */
.L_x_2737:
[----:B------:R-:W-:Y:S05]  /*dce0*/  BSYNC B2 ;  /* 0x0000000000027941 */ /* 0x000fea0003800000 */
.L_x_2736:
        /* <DEDUP_REMOVED lines=13> */
.L_x_2732:
[----:B------:R-:W-:Y:S05]  /*ddc0*/  BSYNC B1 ;  /* 0x0000000000017941 */ /* 0x000fea0003800000 */
.L_x_2730:
        /* <DEDUP_REMOVED lines=28> */
.L_x_2659:
[----:B------:R-:W-:Y:S05]  /*df90*/  BSYNC B0 ;  /* 0x0000000000007941 */ /* 0x000fea0003800000 */
.L_x_2658:
        /* <DEDUP_REMOVED lines=42> */
.L_x_2752:
        /* <DEDUP_REMOVED lines=85> */
.L_x_2753:
[C---:B------:R-:W-:Y:S01]  /*e790*/  LOP3.LUT P2, RZ, R0.reuse, 0x1f, RZ, 0xc0, !PT ;  /* 0x0000001f00ff7812 */ /* 0x040fe2000784c0ff */
[----:B-1----:R-:W-:Y:S01]  /*e7a0*/  FADD.FTZ R65, R67, R168 ;  /* 0x000000a843417221 */ /* 0x002fe20000010000 */
[----:B------:R-:W-:Y:S01]  /*e7b0*/  SHF.R.U32.HI R133, RZ, 0x5, R0 ;  /* 0x00000005ff857819 */ /* 0x000fe20000011600 */
[----:B------:R-:W-:Y:S01]  /*e7c0*/  WARPSYNC 0xffffffff ;  /* 0xffffffff00007948 */ /* 0x000fe20003800000 */
[----:B------:R-:W-:Y:S02]  /*e7d0*/  LOP3.LUT R67, R0, 0x1f, RZ, 0xc0, !PT ;  /* 0x0000001f00437812 */ /* 0x000fe400078ec0ff */
[----:B------:R-:W-:-:S07]  /*e7e0*/  LOP3.LUT R133, R133, 0x3, RZ, 0xc0, !PT ;  /* 0x0000000385857812 */ /* 0x000fce00078ec0ff */
[----:B------:R-:W-:-:S05]  /*e7f0*/  @!P2 IMAD.IADD R66, R132, 0x1, R133 ;  /* 0x000000018442a824 */ /* 0x000fca00078e0285 */
[----:B------:R1:W-:Y:S01]  /*e800*/  @!P2 STS.64 [R66.X8], R64 ;  /* 0x000000404200a388 */ /* 0x0003e20000008a00 */
[----:B------:R-:W-:-:S11]  /*e810*/  ISETP.GT.U32.AND P2, PT, R67, 0x3, PT ;  /* 0x000000034300780c */ /* 0x000fd60003f44070 */
[----:B------:R-:W-:Y:S01]  /*e820*/  BAR.SYNC.DEFER_BLOCKING 0x0 ;  /* 0x0000000000007b1d */ /* 0x000fe20000010000 */
[----:B-1----:R-:W-:Y:S01]  /*e830*/  CS2R R64, SRZ ;  /* 0x0000000000407805 */ /* 0x002fe2000001ff00 */
[----:B------:R-:W-:Y:S01]  /*e840*/  @!P2 IMAD.IADD R67, R132, 0x1, R67 ;  /* 0x000000018443a824 */ /* 0x000fe200078e0243 */
[----:B------:R-:W-:Y:S01]  /*e850*/  LOP3.LUT P3, RZ, R133, 0x1f, R0, 0xf8, !PT ;  /* 0x0000001f85ff7812 */ /* 0x000fe2000786f800 */
[----:B------:R-:W-:Y:S02]  /*e860*/  IMAD.MOV.U32 R66, RZ, RZ, RZ ;  /* 0x000000ffff427224 */ /* 0x000fe400078e00ff */
[----:B------:R-:W-:Y:S01]  /*e870*/  @!P2 IMAD.MOV.U32 R66, RZ, RZ, R135 ;  /* 0x000000ffff42a224 */ /* 0x000fe200078e0087 */
[----:B------:R-:W-:Y:S03]  /*e880*/  BSSY B0, `(.L_x_2742) ;  /* 0x00000c6000007945 */ /* 0x000fe60003800000 */
[----:B------:R-:W-:Y:S01]  /*e890*/  I2F R170, R66 ;  /* 0x0000004200aa7306 */ /* 0x000fe20000201400 */
[----:B------:R-:W1:Y:S04]  /*e8a0*/  SHFL.DOWN PT, R215, R66, 0x2, 0x1f ;  /* 0x08401f0042d77f89 */ /* 0x000e6800000e0000 */
[----:B------:R2:W3:Y:S01]  /*e8b0*/  @!P2 LDS.64 R64, [R67.X8] ;  /* 0x000000004340a984 */ /* 0x0004e20000008a00 */
[----:B------:R-:W-:-:S02]  /*e8c0*/  ISETP.NE.AND P2, PT, RZ, UR6, PT ;  /* 0x00000006ff007c0c */ /* 0x000fc4000bf45270 */
[----:B-1----:R-:W-:Y:S01]  /*e8d0*/  IADD3 R166, R215, R66, RZ ;  /* 0x00000042d7a67210 */ /* 0x002fe20007ffe0ff */
[----:B------:R-:W-:Y:S04]  /*e8e0*/  I2F R172, R215 ;  /* 0x000000d700ac7306 */ /* 0x000fe80000201400 */
[----:B------:R-:W1:Y:S04]  /*e8f0*/  SHFL.DOWN PT, R221, R166, 0x1, 0x1f ;  /* 0x08201f00a6dd7f89 */ /* 0x000e6800000e0000 */
[----:B0-----:R-:W2:Y:S08]  /*e900*/  I2F R168, R166 ;  /* 0x000000a600a87306 */ /* 0x001eb00000201400 */
[----:B--2---:R-:W0:Y:S01]  /*e910*/  MUFU.RCP R67, R168 ;  /* 0x000000a800437308 */ /* 0x004e220000001000 */
[----:B---3--:R-:W2:Y:S01]  /*e920*/  SHFL.DOWN PT, R217, R64, 0x2, 0x1f ;  /* 0x08401f0040d97f89 */ /* 0x008ea200000e0000 */
[----:B-1----:R-:W-:-:S03]  /*e930*/  IMAD.IADD R66, R166, 0x1, R221 ;  /* 0x00000001a6427824 */ /* 0x002fc600078e02dd */
[----:B------:R-:W1:Y:S03]  /*e940*/  SHFL.DOWN PT, R132, R65, 0x2, 0x1f ;  /* 0x08401f0041847f89 */ /* 0x000e6600000e0000 */
[----:B------:R-:W-:Y:S08]  /*e950*/  I2F R221, R221 ;  /* 0x000000dd00dd7306 */ /* 0x000ff00000201400 */
[----:B------:R-:W3:Y:S01]  /*e960*/  I2F R66, R66 ;  /* 0x0000004200427306 */ /* 0x000ee20000201400 */
[----:B--2---:R-:W-:-:S02]  /*e970*/  FMUL.FTZ R219, R217, R172 ;  /* 0x000000acd9db7220 */ /* 0x004fc40000410000 */
[----:B------:R-:W-:Y:S02]  /*e980*/  FADD.FTZ R217, -R217, R64 ;  /* 0x00000040d9d97221 */ /* 0x000fe40000010100 */
[----:B------:R-:W-:Y:S02]  /*e990*/  FFMA.FTZ R174, R170, R64, R219 ;  /* 0x00000040aaae7223 */ /* 0x000fe400000100db */
[----:B------:R-:W-:Y:S02]  /*e9a0*/  FMUL.FTZ R217, R217, R217 ;  /* 0x000000d9d9d97220 */ /* 0x000fe40000410000 */
[----:B0-----:R-:W-:Y:S02]  /*e9b0*/  FMUL.FTZ R219, R67, R174 ;  /* 0x000000ae43db7220 */ /* 0x001fe40000410000 */
[----:B------:R-:W-:Y:S02]  /*e9c0*/  FMUL.FTZ R217, R217, R170 ;  /* 0x000000aad9d97220 */ /* 0x000fe40000410000 */
[----:B-1----:R-:W-:Y:S01]  /*e9d0*/  FADD.FTZ R132, R132, R65 ;  /* 0x0000004184847221 */ /* 0x002fe20000010000 */
[----:B------:R-:W0:Y:S01]  /*e9e0*/  SHFL.DOWN PT, R64, R219, 0x1, 0x1f ;  /* 0x08201f00db407f89 */ /* 0x000e2200000e0000 */
[----:B------:R-:W-:-:S04]  /*e9f0*/  FMUL.FTZ R217, R217, R172 ;  /* 0x000000acd9d97220 */ /* 0x000fc80000410000 */
[----:B------:R-:W-:Y:S02]  /*ea00*/  FFMA.FTZ R132, R67, R217, R132 ;  /* 0x000000d943847223 */ /* 0x000fe40000010084 */
[----:B---3--:R-:W1:Y:S03]  /*ea10*/  MUFU.RCP R67, R66 ;  /* 0x0000004200437308 */ /* 0x008e660000001000 */
[----:B------:R-:W2:Y:S01]  /*ea20*/  SHFL.DOWN PT, R65, R132, 0x1, 0x1f ;  /* 0x08201f0084417f89 */ /* 0x000ea200000e0000 */
[----:B0-----:R-:W-:Y:S02]  /*ea30*/  FADD.FTZ R166, R219, -R64 ;  /* 0x80000040dba67221 */ /* 0x001fe40000010000 */
[----:B------:R-:W-:Y:S02]  /*ea40*/  FMUL.FTZ R64, R64, R221 ;  /* 0x000000dd40407220 */ /* 0x000fe40000410000 */
[----:B------:R-:W-:-:S02]  /*ea50*/  FMUL.FTZ R215, R166, R166 ;  /* 0x000000a6a6d77220 */ /* 0x000fc40000410000 */
[C---:B------:R-:W-:Y:S02]  /*ea60*/  FFMA.FTZ R64, R168.reuse, R219, R64 ;  /* 0x000000dba8407223 */ /* 0x040fe40000010040 */
[----:B------:R-:W-:Y:S02]  /*ea70*/  FMUL.FTZ R215, R168, R215 ;  /* 0x000000d7a8d77220 */ /* 0x000fe40000410000 */
[----:B-1----:R-:W-:Y:S02]  /*ea80*/  FMUL.FTZ R166, R67, R64 ;  /* 0x0000004043a67220 */ /* 0x002fe40000410000 */
[----:B--2---:R-:W-:Y:S02]  /*ea90*/  FADD.FTZ R64, R132, R65 ;  /* 0x0000004184407221 */ /* 0x004fe40000010000 */
[----:B------:R-:W-:Y:S01]  /*eaa0*/  FMUL.FTZ R215, R215, R221 ;  /* 0x000000ddd7d77220 */ /* 0x000fe20000410000 */
[----:B------:R-:W0:Y:S03]  /*eab0*/  SHFL.IDX PT, R217, R166, RZ, 0x1f ;  /* 0x00001fffa6d97589 */ /* 0x000e2600000e0000 */
[----:B------:R-:W-:-:S02]  /*eac0*/  FFMA.FTZ R64, R67, R215, R64 ;  /* 0x000000d743407223 */ /* 0x000fc40000010040 */
[----:B------:R-:W-:-:S04]  /*ead0*/  IMAD.MOV.U32 R67, RZ, RZ, c[0x0][0x1e0] ;  /* 0x00007800ff437624 */ /* 0x000fc800078e00ff */
        /* <DEDUP_REMOVED lines=55> */
.L_x_2745:
[----:B------:R-:W-:Y:S05]  /*ee50*/  BSYNC B1 ;  /* 0x0000000000017941 */ /* 0x000fea0003800000 */
.L_x_2744:
        /* <DEDUP_REMOVED lines=35> */
.L_x_2747:
[----:B------:R-:W-:Y:S05]  /*f090*/  BSYNC B1 ;  /* 0x0000000000017941 */ /* 0x000fea0003800000 */
.L_x_2746:
        /* <DEDUP_REMOVED lines=35> */
.L_x_2749:
[----:B------:R-:W-:Y:S05]  /*f2d0*/  BSYNC B1 ;  /* 0x0000000000017941 */ /* 0x000fea0003800000 */
.L_x_2748:
        /* <DEDUP_REMOVED lines=30> */
[----:B------:R-:W-:-:S05]  /*f4c0*/  IMAD.WIDE.U32 R132, R164, R215, c[0x0][0x208] ;  /* 0x00008200a4847625 */ /* 0x000fca00078e00d7 */
[----:B------:R0:W-:Y:S02]  /*f4d0*/  STG.E.128 [R132.64], R64 ;  /* 0x0000004084007986 */ /* 0x0001e4000c101d04 */
.L_x_2743:
[----:B-1----:R-:W-:Y:S05]  /*f4e0*/  BSYNC B0 ;  /* 0x0000000000007941 */ /* 0x002fea0003800000 */
.L_x_2742:
[----:B------:R-:W-:Y:S02]  /*f4f0*/  IADD3 R44, R44, c[0x0][0x160], RZ ;  /* 0x000058002c2c7a10 */ /* 0x000fe40007ffe0ff */
[----:B------:R-:W-:Y:S02]  /*f500*/  LOP3.LUT P3, RZ, R137, 0xff, RZ, 0xc0, !PT ;  /* 0x000000ff89ff7812 */ /* 0x000fe4000786c0ff */
[----:B------:R-:W-:Y:S02]  /*f510*/  ISETP.GE.AND P2, PT, R44, c[0x0][0x164], PT ;  /* 0x000059002c007a0c */ /* 0x000fe40003f46270 */
[----:B------:R-:W-:-:S11]  /*f520*/  SEL R137, RZ, 0x1, P3 ;  /* 0x00000001ff897807 */ /* 0x000fd60001800000 */
[----:B0-----:R-:W-:Y:S01]  /*f530*/  @P2 CALL.REL.NOINC `(.L_x_2750) ;  /* 0x0000001000002944 */ /* 0x001fe20003c00000 */
[----:B------:R-:W-:Y:S05]  /*f540*/  BRA `(.L_x_2751) ;  /* 0xffff1c5000007947 */ /* 0x000fea000383ffff */
.L_x_2750:
[----:B------:R-:W-:Y:S05]  /*f550*/  EXIT ;  /* 0x000000000000794d */ /* 0x000fea0003800000 */
.L_x_2740:
[----:B------:R-:W-:Y:S01]  /*f560*/  MOV R166, R64 ;  /* 0x0000004000a67202 */ /* 0x000fe20000000f00 */
[----:B------:R-:W-:Y:S01]  /*f570*/  IMAD.MOV.U32 R65, RZ, RZ, 0x1 ;  /* 0x00000001ff417424 */ /* 0x000fe200078e00ff */
[----:B------:R-:W-:Y:S01]  /*f580*/  MOV R66, 0xf5c0 ;  /* 0x0000f5c000427802 */ /* 0x000fe20000000f00 */
[----:B------:R-:W-:Y:S02]  /*f590*/  IMAD.MOV.U32 R133, RZ, RZ, 0x1f ;  /* 0x0000001fff857424 */ /* 0x000fe400078e00ff */
[----:B------:R-:W-:Y:S02]  /*f5a0*/  IMAD.MOV.U32 R170, RZ, RZ, -0x1 ;  /* 0xffffffffffaa7424 */ /* 0x000fe400078e00ff */
[----:B-----5:R-:W-:Y:S05]  /*f5b0*/  CALL.REL.NOINC `($__internal_14_$__cuda_sm70_shflsync_bfly_p) ;  /* 0x000007b000007944 */ /* 0x020fea0003c00000 */
[----:B01----:R-:W-:Y:S05]  /*f5c0*/  BRA `(.L_x_2752) ;  /* 0xffffec7000007947 */ /* 0x003fea000383ffff */
.L_x_2741:
[----:B------:R-:W-:Y:S01]  /*f5d0*/  IMAD.MOV.U32 R65, RZ, RZ, 0x2 ;  /* 0x00000002ff417424 */ /* 0x000fe200078e00ff */
[----:B------:R-:W-:Y:S01]  /*f5e0*/  MOV R66, 0xf620 ;  /* 0x0000f62000427802 */ /* 0x000fe20000000f00 */
[----:B------:R-:W-:Y:S02]  /*f5f0*/  IMAD.MOV.U32 R133, RZ, RZ, 0x1f ;  /* 0x0000001fff857424 */ /* 0x000fe400078e00ff */
[----:B------:R-:W-:Y:S02]  /*f600*/  IMAD.MOV.U32 R170, RZ, RZ, -0x1 ;  /* 0xffffffffffaa7424 */ /* 0x000fe400078e00ff */
[----:B0----5:R-:W-:Y:S05]  /*f610*/  CALL.REL.NOINC `($__internal_14_$__cuda_sm70_shflsync_bfly_p) ;  /* 0x0000075000007944 */ /* 0x021fea0003c00000 */
[----:B01----:R-:W-:Y:S01]  /*f620*/  FADD.FTZ R166, R166, R65 ;  /* 0x00000041a6a67221 */ /* 0x003fe20000010000 */
[----:B------:R-:W-:Y:S01]  /*f630*/  HFMA2.MMA R65, -RZ, RZ, 0, 2.384185791015625e-07 ;  /* 0x00000004ff417435 */ /* 0x000fe200000001ff */
[----:B------:R-:W-:Y:S01]  /*f640*/  IMAD.MOV.U32 R133, RZ, RZ, 0x1f ;  /* 0x0000001fff857424 */ /* 0x000fe200078e00ff */
[----:B------:R-:W-:Y:S01]  /*f650*/  MOV R66, 0xf680 ;  /* 0x0000f68000427802 */ /* 0x000fe20000000f00 */
[----:B------:R-:W-:-:S03]  /*f660*/  IMAD.MOV.U32 R170, RZ, RZ, -0x1 ;  /* 0xffffffffffaa7424 */ /* 0x000fc600078e00ff */
[----:B------:R-:W-:Y:S05]  /*f670*/  CALL.REL.NOINC `($__internal_14_$__cuda_sm70_shflsync_bfly_p) ;  /* 0x000006f000007944 */ /* 0x000fea0003c00000 */
[----:B01----:R-:W-:Y:S01]  /*f680*/  FADD.FTZ R166, R166, R65 ;  /* 0x00000041a6a67221 */ /* 0x003fe20000010000 */
[----:B------:R-:W-:Y:S01]  /*f690*/  MOV R66, 0xf6e0 ;  /* 0x0000f6e000427802 */ /* 0x000fe20000000f00 */
[----:B------:R-:W-:-:S02]  /*f6a0*/  IMAD.MOV.U32 R65, RZ, RZ, 0x8 ;  /* 0x00000008ff417424 */ /* 0x000fc400078e00ff */
[----:B------:R-:W-:Y:S02]  /*f6b0*/  IMAD.MOV.U32 R133, RZ, RZ, 0x1f ;  /* 0x0000001fff857424 */ /* 0x000fe400078e00ff */
[----:B------:R-:W-:Y:S02]  /*f6c0*/  IMAD.MOV.U32 R170, RZ, RZ, -0x1 ;  /* 0xffffffffffaa7424 */ /* 0x000fe400078e00ff */
[----:B------:R-:W-:Y:S05]  /*f6d0*/  CALL.REL.NOINC `($__internal_14_$__cuda_sm70_shflsync_bfly_p) ;  /* 0x0000069000007944 */ /* 0x000fea0003c00000 */
[----:B01----:R-:W-:Y:S01]  /*f6e0*/  FADD.FTZ R166, R166, R65 ;  /* 0x00000041a6a67221 */ /* 0x003fe20000010000 */
[----:B------:R-:W-:Y:S01]  /*f6f0*/  MOV R133, 0x1f ;  /* 0x0000001f00857802 */ /* 0x000fe20000000f00 */
[----:B------:R-:W-:Y:S01]  /*f700*/  IMAD.MOV.U32 R65, RZ, RZ, 0x10 ;  /* 0x00000010ff417424 */ /* 0x000fe200078e00ff */
[----:B------:R-:W-:Y:S01]  /*f710*/  MOV R66, 0xf740 ;  /* 0x0000f74000427802 */ /* 0x000fe20000000f00 */
[----:B------:R-:W-:Y:S02]  /*f720*/  IMAD.MOV.U32 R170, RZ, RZ, -0x1 ;  /* 0xffffffffffaa7424 */ /* 0x000fe400078e00ff */
[----:B------:R-:W-:Y:S05]  /*f730*/  CALL.REL.NOINC `($__internal_14_$__cuda_sm70_shflsync_bfly_p) ;  /* 0x0000063000007944 */ /* 0x000fea0003c00000 */
[----:B-1----:R-:W-:Y:S02]  /*f740*/  FADD.FTZ R64, R166, R65 ;  /* 0x00000041a6407221 */ /* 0x002fe40000010000 */
[----:B0-----:R-:W-:Y:S02]  /*f750*/  IMAD.MOV.U32 R133, RZ, RZ, 0x1f ;  /* 0x0000001fff857424 */ /* 0x001fe400078e00ff */
[----:B------:R-:W-:-:S02]  /*f760*/  FMUL.FTZ R64, R129, R64 ;  /* 0x0000004081407220 */ /* 0x000fc40000410000 */
[----:B------:R-:W-:Y:S02]  /*f770*/  IMAD.MOV.U32 R170, RZ, RZ, -0x1 ;  /* 0xffffffffffaa7424 */ /* 0x000fe400078e00ff */
[--C-:B------:R-:W-:Y:S02]  /*f780*/  FADD.FTZ R65, R149, -R64.reuse ;  /* 0x8000004095417221 */ /* 0x100fe40000010000 */
[--C-:B------:R-:W-:Y:S02]  /*f790*/  FADD.FTZ R66, R151, -R64.reuse ;  /* 0x8000004097427221 */ /* 0x100fe40000010000 */
[----:B------:R-:W-:Y:S02]  /*f7a0*/  FFMA.FTZ R65, R65, R65, RZ ;  /* 0x0000004141417223 */ /* 0x000fe400000100ff */
[----:B------:R-:W-:Y:S02]  /*f7b0*/  FADD.FTZ R166, R153, -R64 ;  /* 0x8000004099a67221 */ /* 0x000fe40000010000 */
[----:B------:R-:W-:-:S02]  /*f7c0*/  FFMA.FTZ R65, R66, R66, R65 ;  /* 0x0000004242417223 */ /* 0x000fc40000010041 */
[--C-:B------:R-:W-:Y:S02]  /*f7d0*/  FADD.FTZ R66, R155, -R64.reuse ;  /* 0x800000409b427221 */ /* 0x100fe40000010000 */
[----:B------:R-:W-:Y:S02]  /*f7e0*/  FFMA.FTZ R65, R166, R166, R65 ;  /* 0x000000a6a6417223 */ /* 0x000fe40000010041 */
[--C-:B------:R-:W-:Y:S02]  /*f7f0*/  FADD.FTZ R166, R157, -R64.reuse ;  /* 0x800000409da67221 */ /* 0x100fe40000010000 */
[----:B------:R-:W-:Y:S02]  /*f800*/  FFMA.FTZ R65, R66, R66, R65 ;  /* 0x0000004242417223 */ /* 0x000fe40000010041 */
        /* <DEDUP_REMOVED lines=9> */
[--C-:B------:R-:W-:Y:S01]  /*f8a0*/  FADD.FTZ R67, R181, -R64.reuse ;  /* 0x80000040b5437221 */ /* 0x100fe20000010000 */
[----:B------:R-:W-:Y:S01]  /*f8b0*/  FSEL R166, R65, RZ, P0 ;  /* 0x000000ff41a67208 */ /* 0x000fe20000000000 */
[----:B------:R-:W-:-:S04]  /*f8c0*/  FADD.FTZ R65, R165, -R64 ;  /* 0x80000040a5417221 */ /* 0x000fc80000010000 */
[----:B------:R-:W-:-:S04]  /*f8d0*/  FFMA.FTZ R65, R65, R65, R166 ;  /* 0x0000004141417223 */ /* 0x000fc800000100a6 */
        /* <DEDUP_REMOVED lines=12> */
[----:B------:R-:W-:Y:S02]  /*f9a0*/  @P3 FFMA.FTZ R166, R66, R66, R65 ;  /* 0x0000004242a63223 */ /* 0x000fe40000010041 */
[----:B------:R-:W-:Y:S02]  /*f9b0*/  FADD.FTZ R66, R183, -R64 ;  /* 0x80000040b7427221 */ /* 0x000fe40000010000 */
        /* <DEDUP_REMOVED lines=14> */
[----:B------:R-:W-:Y:S02]  /*faa0*/  @P2 FFMA.FTZ R166, R66, R66, R67 ;  /* 0x0000004242a62223 */ /* 0x000fe40000010043 */
[----:B------:R-:W-:-:S02]  /*fab0*/  FADD.FTZ R66, R199, -R64 ;  /* 0x80000040c7427221 */ /* 0x000fc40000010000 */
        /* <DEDUP_REMOVED lines=10> */
[----:B------:R-:W-:Y:S02]  /*fb60*/  FADD.FTZ R66, R211, -R64 ;  /* 0x80000040d3427221 */ /* 0x000fe40000010000 */
[----:B------:R-:W-:-:S04]  /*fb70*/  FFMA.FTZ R65, R168, R168, R65 ;  /* 0x000000a8a8417223 */ /* 0x000fc80000010041 */
[----:B------:R-:W-:Y:S01]  /*fb80*/  @P4 FFMA.FTZ R166, R66, R66, R65 ;  /* 0x0000004242a64223 */ /* 0x000fe20000010041 */
[----:B------:R-:W-:Y:S01]  /*fb90*/  MOV R66, 0xfbc0 ;  /* 0x0000fbc000427802 */ /* 0x000fe20000000f00 */
[----:B------:R-:W-:Y:S02]  /*fba0*/  IMAD.MOV.U32 R65, RZ, RZ, 0x1 ;  /* 0x00000001ff417424 */ /* 0x000fe400078e00ff */
[----:B------:R-:W-:Y:S05]  /*fbb0*/  CALL.REL.NOINC `($__internal_14_$__cuda_sm70_shflsync_bfly_p) ;  /* 0x000001b000007944 */ /* 0x000fea0003c00000 */
[----:B01----:R-:W-:Y:S01]  /*fbc0*/  FADD.FTZ R166, R166, R65 ;  /* 0x00000041a6a67221 */ /* 0x003fe20000010000 */
[----:B------:R-:W-:Y:S01]  /*fbd0*/  MOV R170, 0xffffffff ;  /* 0xffffffff00aa7802 */ /* 0x000fe20000000f00 */
[----:B------:R-:W-:Y:S01]  /*fbe0*/  IMAD.MOV.U32 R65, RZ, RZ, 0x2 ;  /* 0x00000002ff417424 */ /* 0x000fe200078e00ff */
[----:B------:R-:W-:Y:S01]  /*fbf0*/  MOV R66, 0xfc20 ;  /* 0x0000fc2000427802 */ /* 0x000fe20000000f00 */
[----:B------:R-:W-:Y:S02]  /*fc00*/  IMAD.MOV.U32 R133, RZ, RZ, 0x1f ;  /* 0x0000001fff857424 */ /* 0x000fe400078e00ff */
[----:B------:R-:W-:Y:S05]  /*fc10*/  CALL.REL.NOINC `($__internal_14_$__cuda_sm70_shflsync_bfly_p) ;  /* 0x0000015000007944 */ /* 0x000fea0003c00000 */
[----:B01----:R-:W-:Y:S01]  /*fc20*/  FADD.FTZ R166, R166, R65 ;  /* 0x00000041a6a67221 */ /* 0x003fe20000010000 */
[----:B------:R-:W-:Y:S01]  /*fc30*/  MOV R66, 0xfc80 ;  /* 0x0000fc8000427802 */ /* 0x000fe20000000f00 */
[----:B------:R-:W-:Y:S02]  /*fc40*/  IMAD.MOV.U32 R65, RZ, RZ, 0x4 ;  /* 0x00000004ff417424 */ /* 0x000fe400078e00ff */
[----:B------:R-:W-:-:S02]  /*fc50*/  IMAD.MOV.U32 R133, RZ, RZ, 0x1f ;  /* 0x0000001fff857424 */ /* 0x000fc400078e00ff */
[----:B------:R-:W-:Y:S02]  /*fc60*/  IMAD.MOV.U32 R170, RZ, RZ, -0x1 ;  /* 0xffffffffffaa7424 */ /* 0x000fe400078e00ff */
[----:B------:R-:W-:Y:S05]  /*fc70*/  CALL.REL.NOINC `($__internal_14_$__cuda_sm70_shflsync_bfly_p) ;  /* 0x000000f000007944 */ /* 0x000fea0003c00000 */
[----:B01----:R-:W-:Y:S01]  /*fc80*/  FADD.FTZ R166, R166, R65 ;  /* 0x00000041a6a67221 */ /* 0x003fe20000010000 */
[----:B------:R-:W-:Y:S01]  /*fc90*/  MOV R66, 0xfce0 ;  /* 0x0000fce000427802 */ /* 0x000fe20000000f00 */
[----:B------:R-:W-:Y:S02]  /*fca0*/  IMAD.MOV.U32 R65, RZ, RZ, 0x8 ;  /* 0x00000008ff417424 */ /* 0x000fe400078e00ff */
[----:B------:R-:W-:Y:S02]  /*fcb0*/  IMAD.MOV.U32 R133, RZ, RZ, 0x1f ;  /* 0x0000001fff857424 */ /* 0x000fe400078e00ff */
[----:B------:R-:W-:Y:S02]  /*fcc0*/  IMAD.MOV.U32 R170, RZ, RZ, -0x1 ;  /* 0xffffffffffaa7424 */ /* 0x000fe400078e00ff */
[----:B------:R-:W-:Y:S05]  /*fcd0*/  CALL.REL.NOINC `($__internal_14_$__cuda_sm70_shflsync_bfly_p) ;  /* 0x0000009000007944 */ /* 0x000fea0003c00000 */
[----:B-1----:R-:W-:Y:S01]  /*fce0*/  FADD.FTZ R168, R166, R65 ;  /* 0x00000041a6a87221 */ /* 0x002fe20000010000 */
[----:B------:R-:W-:Y:S01]  /*fcf0*/  HFMA2.MMA R65, -RZ, RZ, 0, 9.5367431640625e-07 ;  /* 0x00000010ff417435 */ /* 0x000fe200000001ff */
[----:B0-----:R-:W-:Y:S01]  /*fd00*/  IMAD.MOV.U32 R133, RZ, RZ, 0x1f ;  /* 0x0000001fff857424 */ /* 0x001fe200078e00ff */
[----:B------:R-:W-:Y:S01]  /*fd10*/  MOV R66, 0xfd50 ;  /* 0x0000fd5000427802 */ /* 0x000fe20000000f00 */
[----:B------:R-:W-:-:S02]  /*fd20*/  IMAD.MOV.U32 R170, RZ, RZ, -0x1 ;  /* 0xffffffffffaa7424 */ /* 0x000fc400078e00ff */
[----:B------:R-:W-:Y:S02]  /*fd30*/  IMAD.MOV.U32 R166, RZ, RZ, R168 ;  /* 0x000000ffffa67224 */ /* 0x000fe400078e00a8 */
[----:B------:R-:W-:Y:S05]  /*fd40*/  CALL.REL.NOINC `($__internal_14_$__cuda_sm70_shflsync_bfly_p) ;  /* 0x0000002000007944 */ /* 0x000fea0003c00000 */
[----:B-1----:R-:W-:Y:S01]  /*fd50*/  IMAD.MOV.U32 R67, RZ, RZ, R65 ;  /* 0x000000ffff437224 */ /* 0x002fe200078e0041 */
[----:B0-----:R-:W-:Y:S05]  /*fd60*/  BRA `(.L_x_2753) ;  /* 0xffffea2000007947 */ /* 0x001fea000383ffff */
        .weak           $__internal_14_$__cuda_sm70_shflsync_bfly_p
        .type           $__internal_14_$__cuda_sm70_shflsync_bfly_p,@function
        .size           $__internal_14_$__cuda_sm70_shflsync_bfly_p,(.L_x_29078 - $__internal_14_$__cuda_sm70_shflsync_bfly_p)
$__internal_14_$__cuda_sm70_shflsync_bfly_p:
[----:B------:R-:W-:Y:S01]  /*fd70*/  IMAD.MOV.U32 R67, RZ, RZ, 0x0 ;  /* 0x00000000ff437424 */ /* 0x000fe200078e00ff */
[----:B------:R-:W-:Y:S04]  /*fd80*/  WARPSYNC R170 ;  /* 0x000000aa00007348 */ /* 0x000fe80003800000 */
[----:B------:R0:W1:Y:S01]  /*fd90*/  SHFL.BFLY PT, R65, R166, R65, R133 ;  /* 0x0c000041a6417389 */ /* 0x00006200000e0085 */
[----:B------:R-:W-:Y:S05]  /*fda0*/  RET.REL.NODEC R66 `(_ZN10layer_norm13ln_fwd_kernelINS_13Kernel_traitsI13__nv_bfloat16S2_S2_S2_fjLj4096ELj1ELj1ELj4ELj16ENS_18Kernel_traits_baseILj4096ES2_S2_S2_S2_fjLj128EEEEELb1ELb1ELb1ELb0EEEvNS_9FwdParamsE) ;  /* 0xffff025042007950 */ /* 0x000fea0003c3ffff */
.L_x_2754:
        /* <DEDUP_REMOVED lines=13> */
.L_x_29078:


//--------------------- .text._ZN10layer_norm13ln_fwd_kernelINS_13Kernel_traitsI13__nv_bfloat16S2_S2_S2_fjLj4096ELj1ELj1ELj4ELj16ENS_18Kernel_traits_baseILj4096ES2_S2_S2_S2_fjLj128EEEEELb1ELb1ELb1ELb1EEEvNS_9FwdParamsE --------------------------
	.section	.text._ZN10layer_norm13ln_fwd_kernelINS_13Kernel_traitsI13__nv_bfloat16S2_S2_S2_fjLj4096ELj1ELj1ELj4ELj16ENS_18Kernel_traits_baseILj4096ES2_S2_S2_S2_fjLj128EEEEELb1ELb1ELb1ELb1EEEvNS_9FwdParamsE,"ax",@progbits
	.sectioninfo	@"SHI_REGISTERS=165"
	.align	128
        .global         _ZN10layer_norm13ln_fwd_kernelINS_13Kernel_traitsI13__nv_bfloat16S2_S2_S2_fjLj4096ELj1ELj1ELj4ELj16ENS_18Kernel_traits_baseILj4096ES2_S2_S2_S2_fjLj128EEEEELb1ELb1ELb1ELb1EEEvNS_9FwdParamsE
        .type           _ZN10layer_norm13ln_fwd_kernelINS_13Kernel_traitsI13__nv_bfloat16S2_S2_S2_fjLj4096ELj1ELj1ELj4ELj16ENS_18Kernel_traits_baseILj4096ES2_S2_S2_S2_fjLj128EEEEELb1ELb1ELb1ELb1EEEvNS_9FwdParamsE,@function
        .size           _ZN10layer_norm13ln_fwd_kernelINS_13Kernel_traitsI13__nv_bfloat16S2_S2_S2_fjLj4096ELj1ELj1ELj4ELj16ENS_18Kernel_traits_baseILj4096ES2_S2_S2_S2_fjLj128EEEEELb1ELb1ELb1ELb1EEEvNS_9FwdParamsE,(.L_x_29079 - _ZN10layer_norm13ln_fwd_kernelINS_13Kernel_traitsI13__nv_bfloat16S2_S2_S2_fjLj4096ELj1ELj1ELj4ELj16ENS_18Kernel_traits_baseILj4096ES2_S2_S2_S2_fjLj128EEEEELb1ELb1ELb1ELb1EEEvNS_9FwdParamsE)
        .other          _ZN10layer_norm13ln_fwd_kernelINS_13Kernel_traitsI13__nv_bfloat16S2_S2_S2_fjLj4096ELj1ELj1ELj4ELj16ENS_18Kernel_traits_baseILj4096ES2_S2_S2_S2_fjLj128EEEEELb1ELb1ELb1ELb1EEEvNS_9FwdParamsE,@"STO_CUDA_ENTRY STV_DEFAULT"
_ZN10layer_norm13ln_fwd_kernelINS_13Kernel_traitsI13__nv_bfloat16S2_S2_S2_fjLj4096ELj1ELj1ELj4ELj16ENS_18Kernel_traits_baseILj4096ES2_S2_S2_S2_fjLj128EEEEELb1ELb1ELb1ELb1EEEvNS_9FwdParamsE:
.text._ZN10layer_norm13ln_fwd_kernelINS_13Kernel_traitsI13__nv_bfloat16S2_S2_S2_fjLj4096ELj1ELj1ELj4ELj16ENS_18Kernel_traits_baseILj4096ES2_S2_S2_S2_fjLj128EEEEELb1ELb1ELb1ELb1EEEvNS_9FwdParamsE:
[----:B------:R-:W-:Y:S02]  /*0000*/  IMAD.MOV.U32 R1, RZ, RZ, c[0x0][0x28] ;  /* 0x00000a00ff017624 */ /* 0x000fe400078e00ff */
[----:B------:R-:W-:Y:S01]  /*0010*/  ULDC.U8 UR4, c[0x0][0x244] ;  /* 0x0000910000047ab9 */ /* 0x000fe20000000000 */
[----:B------:R-:W-:Y:S01]  /*0020*/  IMAD.MOV.U32 R108, RZ, RZ, c[0x0][0x238] ;  /* 0x00008e00ff6c7624 */ /* 0x000fe200078e00ff */
[----:B------:R-:W-:Y:S01]  /*0030*/  ISETP.NE.AND P0, PT, RZ, UR4, PT ;  /* 0x00000004ff007c0c */ /* 0x000fe2000bf05270 */
[----:B------:R-:W-:Y:S02]  /*0040*/  ULDC.64 UR4, c[0x0][0x230] ;  /* 0x00008c0000047ab9 */ /* 0x000fe40000000a00 */
[----:B------:R-:W-:Y:S01]  /*0050*/  IMAD.U32 R2, RZ, RZ, UR4 ;  /* 0x00000004ff027e24 */ /* 0x000fe2000f8e00ff */
[----:B------:R-:W-:Y:S01]  /*0060*/  ULDC.64 UR6, c[0x0][0x118] ;  /* 0x0000460000067ab9 */ /* 0x000fe20000000a00 */
[----:B------:R-:W-:Y:S01]  /*0070*/  IMAD.U32 R3, RZ, RZ, UR5 ;  /* 0x00000005ff037e24 */ /* 0x000fe2000f8e00ff */
[----:B------:R-:W-:-:S07]  /*0080*/  MOV R109, c[0x0][0x23c] ;  /* 0x00008f00006d7a02 */ /* 0x000fce0000000f00 */
        /* <DEDUP_REMOVED lines=13> */
[--C-:B------:R-:W-:Y:S02]  /*0160*/  SHF.R.U32.HI R90, RZ, 0x2, R109.reuse ;  /* 0x00000002ff5a7819 */ /* 0x100fe4000001166d */
[----:B------:R-:W-:Y:S02]  /*0170*/  ISETP.NE.AND.EX P0, PT, RZ, c[0x0][0x21c], PT, P0 ;  /* 0x00008700ff007a0c */ /* 0x000fe40003f05300 */
[----:B------:R-:W-:Y:S02]  /*0180*/  SHF.R.U64 R89, R108, 0x2, R109 ;  /* 0x000000026c597819 */ /* 0x000fe4000000126d */
[----:B0-----:R-:W-:Y:S01]  /*0190*/  LOP3.LUT R0, R7, UR4, R90, 0x96, !PT ;  /* 0x0000000407007c12 */ /* 0x001fe2000f8e965a */
[----:B------:R-:W-:Y:S02]  /*01a0*/  UIADD3 UR9, UR4, -0x61c88647, URZ ;  /* 0x9e3779b904097890 */ /* 0x000fe4000fffe03f */
[----:B------:R-:W-:Y:S01]  /*01b0*/  IMAD.WIDE.U32 R4, R89, -0x2daee0ad, RZ ;  /* 0xd2511f5359047825 */ /* 0x000fe200078e00ff */
[----:B------:R-:W-:-:S02]  /*01c0*/  UIADD3 UR11, UR4, 0x3c6ef372, URZ ;  /* 0x3c6ef372040b7890 */ /* 0x000fc4000fffe03f */
[----:B------:R-:W-:Y:S01]  /*01d0*/  UIADD3 UR13, UR4, -0x255992d5, URZ ;  /* 0xdaa66d2b040d7890 */ /* 0x000fe2000fffe03f */
[----:B-1----:R-:W-:Y:S01]  /*01e0*/  IMAD.WIDE.U32 R2, R0, -0x2daee0ad, RZ ;  /* 0xd2511f5300027825 */ /* 0x002fe200078e00ff */
[----:B------:R-:W-:Y:S01]  /*01f0*/  UIADD3 UR15, UR4, 0x78dde6e4, URZ ;  /* 0x78dde6e4040f7890 */ /* 0x000fe2000fffe03f */
[----:B--2---:R-:W-:Y:S01]  /*0200*/  LOP3.LUT R8, R5, UR5, RZ, 0x3c, !PT ;  /* 0x0000000505087c12 */ /* 0x004fe2000f8e3cff */
[----:B------:R-:W-:Y:S01]  /*0210*/  UIADD3 UR10, UR5, -0x4498517b, URZ ;  /* 0xbb67ae85050a7890 */ /* 0x000fe2000fffe03f */
[----:B------:R-:W-:Y:S01]  /*0220*/  IMAD.SHL.U32 R0, R24, 0x10, RZ ;  /* 0x0000001018007824 */ /* 0x000fe200078e00ff */
[----:B------:R-:W-:Y:S02]  /*0230*/  UIADD3 UR12, UR5, 0x76cf5d0a, URZ ;  /* 0x76cf5d0a050c7890 */ /* 0x000fe4000fffe03f */
[----:B------:R-:W-:Y:S01]  /*0240*/  IMAD.WIDE.U32 R8, R8, -0x326172a9, RZ ;  /* 0xcd9e8d5708087825 */ /* 0x000fe200078e00ff */
[----:B------:R-:W-:Y:S01]  /*0250*/  UIADD3 UR14, UR5, 0x32370b8f, URZ ;  /* 0x32370b8f050e7890 */ /* 0x000fe2000fffe03f */
[----:B------:R-:W-:Y:S01]  /*0260*/  LOP3.LUT R0, R0, 0x7f0, RZ, 0xc0, !PT ;  /* 0x000007f000007812 */ /* 0x000fe200078ec0ff */
[----:B------:R-:W-:Y:S01]  /*0270*/  UIADD3 UR16, UR5, -0x126145ec, URZ ;  /* 0xed9eba1405107890 */ /* 0x000fe2000fffe03f */
[----:B------:R-:W-:-:S02]  /*0280*/  LOP3.LUT R7, R3, UR10, R4, 0x96, !PT ;  /* 0x0000000a03077c12 */ /* 0x000fc4000f8e9604 */
[----:B------:R-:W-:Y:S02]  /*0290*/  IADD3 R60, P1, R0, c[0x0][0x218], RZ ;  /* 0x00008600003c7a10 */ /* 0x000fe40007f3e0ff */
[----:B------:R-:W-:Y:S01]  /*02a0*/  LOP3.LUT R4, R9, UR9, R6, 0x96, !PT ;  /* 0x0000000909047c12 */ /* 0x000fe2000f8e9606 */
[----:B------:R-:W-:Y:S01]  /*02b0*/  IMAD.WIDE.U32 R6, R7, -0x326172a9, RZ ;  /* 0xcd9e8d5707067825 */ /* 0x000fe200078e00ff */
[----:B------:R-:W-:-:S03]  /*02c0*/  IADD3.X R61, RZ, c[0x0][0x21c], RZ, P1, !PT ;  /* 0x00008700ff3d7a10 */ /* 0x000fc60000ffe4ff */
[----:B------:R-:W-:Y:S01]  /*02d0*/  IMAD.WIDE.U32 R4, R4, -0x2daee0ad, RZ ;  /* 0xd2511f5304047825 */ /* 0x000fe200078e00ff */
[----:B------:R-:W-:Y:S01]  /*02e0*/  LOP3.LUT R3, R7, UR11, R8, 0x96, !PT ;  /* 0x0000000b07037c12 */ /* 0x000fe2000f8e9608 */
[----:B------:R0:W5:Y:S03]  /*02f0*/  @P0 LDG.E.128 R12, [R60.64] ;  /* 0x000000063c0c0981 */ /* 0x000166000c1e1d00 */
[----:B------:R-:W-:Y:S01]  /*0300*/  LOP3.LUT R8, R5, UR12, R2, 0x96, !PT ;  /* 0x0000000c05087c12 */ /* 0x000fe2000f8e9602 */
[----:B------:R0:W5:Y:S01]  /*0310*/  @P0 LDG.E.128 R20, [R60.64+0x800] ;  /* 0x000800063c140981 */ /* 0x000162000c1e1d00 */
[----:B------:R-:W-:-:S03]  /*0320*/  IMAD.WIDE.U32 R2, R3, -0x2daee0ad, RZ ;  /* 0xd2511f5303027825 */ /* 0x000fc600078e00ff */
[----:B------:R0:W5:Y:S01]  /*0330*/  @P0 LDG.E.128 R64, [R60.64+0x1000] ;  /* 0x001000063c400981 */ /* 0x000162000c1e1d00 */
[----:B------:R-:W-:Y:S01]  /*0340*/  IMAD.WIDE.U32 R8, R8, -0x326172a9, RZ ;  /* 0xcd9e8d5708087825 */ /* 0x000fe200078e00ff */
[----:B------:R-:W-:-:S04]  /*0350*/  LOP3.LUT R7, R3, UR14, R4, 0x96, !PT ;  /* 0x0000000e03077c12 */ /* 0x000fc8000f8e9604 */
[----:B------:R-:W-:Y:S01]  /*0360*/  LOP3.LUT R4, R9, UR13, R6, 0x96, !PT ;  /* 0x0000000d09047c12 */ /* 0x000fe2000f8e9606 */
[----:B0-----:R-:W5:Y:S01]  /*0370*/  @P0 LDG.E.128 R60, [R60.64+0x1800] ;  /* 0x001800063c3c0981 */ /* 0x001f62000c1e1d00 */
[----:B------:R-:W-:-:S04]  /*0380*/  IMAD.WIDE.U32 R6, R7, -0x326172a9, RZ ;  /* 0xcd9e8d5707067825 */ /* 0x000fc800078e00ff */
[----:B------:R-:W-:Y:S01]  /*0390*/  IMAD.WIDE.U32 R4, R4, -0x2daee0ad, RZ ;  /* 0xd2511f5304047825 */ /* 0x000fe200078e00ff */
[----:B------:R-:W-:-:S04]  /*03a0*/  LOP3.LUT R3, R7, UR15, R8, 0x96, !PT ;  /* 0x0000000f07037c12 */ /* 0x000fc8000f8e9608 */
[----:B------:R-:W-:Y:S01]  /*03b0*/  LOP3.LUT R8, R5, UR16, R2, 0x96, !PT ;  /* 0x0000001005087c12 */ /* 0x000fe2000f8e9602 */
[----:B------:R-:W-:Y:S01]  /*03c0*/  UIADD3 UR17, UR4, 0x1715609d, URZ ;  /* 0x1715609d04117890 */ /* 0x000fe2000fffe03f */
[----:B------:R-:W-:Y:S01]  /*03d0*/  IMAD.WIDE.U32 R2, R3, -0x2daee0ad, RZ ;  /* 0xd2511f5303027825 */ /* 0x000fe200078e00ff */
[----:B------:R-:W-:-:S03]  /*03e0*/  UIADD3 UR18, UR5, -0x56f99767, URZ ;  /* 0xa906689905127890 */ /* 0x000fc6000fffe03f */
[----:B------:R-:W-:-:S03]  /*03f0*/  IMAD.WIDE.U32 R8, R8, -0x326172a9, RZ ;  /* 0xcd9e8d5708087825 */ /* 0x000fc600078e00ff */
[----:B------:R-:W-:Y:S02]  /*0400*/  LOP3.LUT R10, R3, UR18, R4, 0x96, !PT ;  /* 0x00000012030a7c12 */ /* 0x000fe4000f8e9604 */
[----:B------:R-:W-:Y:S01]  /*0410*/  LOP3.LUT R6, R9, UR17, R6, 0x96, !PT ;  /* 0x0000001109067c12 */ /* 0x000fe2000f8e9606 */
[----:B------:R-:W-:Y:S02]  /*0420*/  UIADD3 UR19, UR4, -0x4ab325aa, URZ ;  /* 0xb54cda5604137890 */ /* 0x000fe4000fffe03f */
[----:B------:R-:W-:Y:S01]  /*0430*/  UIADD3 UR20, UR5, 0x646e171e, URZ ;  /* 0x646e171e05147890 */ /* 0x000fe2000fffe03f */
[----:B------:R-:W-:-:S04]  /*0440*/  IMAD.WIDE.U32 R10, R10, -0x326172a9, RZ ;  /* 0xcd9e8d570a0a7825 */ /* 0x000fc800078e00ff */
        /* <DEDUP_REMOVED lines=8> */
[----:B------:R-:W-:Y:S01]  /*04d0*/  IMAD.WIDE.U32 R18, R18, -0x326172a9, RZ ;  /* 0xcd9e8d5712127825 */ /* 0x000fe200078e00ff */
[----:B------:R-:W-:-:S02]  /*04e0*/  LOP3.LUT R4, R24, 0x7f, RZ, 0xc0, !PT ;  /* 0x0000007f18047812 */ /* 0x000fc400078ec0ff */
[----:B------:R-:W-:Y:S02]  /*04f0*/  LOP3.LUT R2, R17, UR22, R6, 0x96, !PT ;  /* 0x0000001611027c12 */ /* 0x000fe4000f8e9606 */
[----:B------:R-:W-:Y:S01]  /*0500*/  LOP3.LUT R87, R19, UR21, R10, 0x96, !PT ;  /* 0x0000001513577c12 */ /* 0x000fe2000f8e960a */
[----:B------:R-:W-:Y:S01]  /*0510*/  UIADD3 UR23, UR4, -0xe443238, URZ ;  /* 0xf1bbcdc804177890 */ /* 0x000fe2000fffe03f */
[----:B------:R-:W-:Y:S01]  /*0520*/  LEA R8, P3, R4, c[0x0][0x1c8], 0x4 ;  /* 0x0000720004087a11 */ /* 0x000fe200078620ff */
[----:B------:R-:W-:Y:S01]  /*0530*/  UIADD3 UR24, UR5, -0x24c28bd8, URZ ;  /* 0xdb3d742805187890 */ /* 0x000fe2000fffe03f */
[----:B------:R-:W-:Y:S01]  /*0540*/  IADD3 R6, P2, R0, c[0x0][0x1b0], RZ ;  /* 0x00006c0000067a10 */ /* 0x000fe20007f5e0ff */
[----:B------:R-:W-:-:S04]  /*0550*/  IMAD.HI.U32 R11, R2, -0x326172a9, RZ ;  /* 0xcd9e8d57020b7827 */ /* 0x000fc800078e00ff */
[----:B------:R-:W-:Y:S01]  /*0560*/  IMAD.HI.U32 R5, R87, -0x2daee0ad, RZ ;  /* 0xd2511f5357057827 */ /* 0x000fe200078e00ff */
[----:B------:R-:W-:-:S03]  /*0570*/  LOP3.LUT R94, R11, UR23, R18, 0x96, !PT ;  /* 0x000000170b5e7c12 */ /* 0x000fc6000f8e9612 */
[----:B------:R-:W-:Y:S01]  /*0580*/  IMAD.X R9, RZ, RZ, c[0x0][0x1cc], P3 ;  /* 0x00007300ff097624 */ /* 0x000fe200018e06ff */
[----:B------:R-:W-:Y:S01]  /*0590*/  LOP3.LUT R68, R5, UR24, R16, 0x96, !PT ;  /* 0x0000001805447c12 */ /* 0x000fe2000f8e9610 */
[----:B------:R-:W-:Y:S01]  /*05a0*/  IMAD.X R7, RZ, RZ, c[0x0][0x1b4], P2 ;  /* 0x00006d00ff077624 */ /* 0x000fe200010e06ff */
[----:B------:R-:W-:Y:S06]  /*05b0*/  @P1 EXIT ;  /* 0x000000000000194d */ /* 0x000fec0003800000 */
[----:B-----5:R-:W-:Y:S01]  /*05c0*/  @!P0 CS2R R12, SRZ ;  /* 0x00000000000c8805 */ /* 0x020fe2000001ff00 */
[----:B------:R-:W-:Y:S01]  /*05d0*/  @!P0 CS2R R14, SRZ ;  /* 0x00000000000e8805 */ /* 0x000fe2000001ff00 */
[----:B------:R-:W-:Y:S01]  /*05e0*/  @!P0 CS2R R20, SRZ ;  /* 0x0000000000148805 */ /* 0x000fe2000001ff00 */
[----:B------:R-:W-:Y:S01]  /*05f0*/  @!P0 CS2R R22, SRZ ;  /* 0x0000000000168805 */ /* 0x000fe2000001ff00 */
[----:B------:R-:W-:Y:S01]  /*0600*/  @!P0 CS2R R64, SRZ ;  /* 0x0000000000408805 */ /* 0x000fe2000001ff00 */
[----:B------:R0:W5:Y:S02]  /*0610*/  LDG.E.128 R56, [R6.64] ;  /* 0x0000000606387981 */ /* 0x000164000c1e1d00 */
[----:B------:R-:W-:-:S02]  /*0620*/  PRMT R10, RZ, 0x7610, R14 ;  /* 0x00007610ff0a7816 */ /* 0x000fc4000000000e */
[----:B------:R0:W5:Y:S01]  /*0630*/  LDG.E.128 R52, [R6.64+0x800] ;  /* 0x0008000606347981 */ /* 0x000162000c1e1d00 */
[----:B------:R-:W-:-:S03]  /*0640*/  PRMT R19, RZ, 0x5410, R23 ;  /* 0x00005410ff137816 */ /* 0x000fc60000000017 */
[----:B------:R0:W5:Y:S01]  /*0650*/  LDG.E.128 R48, [R6.64+0x1000] ;  /* 0x0010000606307981 */ /* 0x000162000c1e1d00 */
[----:B------:R-:W-:-:S03]  /*0660*/  UIADD3 UR26, UR5, -0x695add53, URZ ;  /* 0x96a522ad051a7890 */ /* 0x000fc6000fffe03f */
[----:B------:R0:W5:Y:S04]  /*0670*/  LDG.E.128 R44, [R6.64+0x1800] ;  /* 0x00180006062c7981 */ /* 0x000168000c1e1d00 */
[----:B------:R1:W5:Y:S04]  /*0680*/  LDG.E.128 R40, [R8.64] ;  /* 0x0000000608287981 */ /* 0x000368000c1e1d00 */
[----:B------:R1:W5:Y:S01]  /*0690*/  LDG.E.128 R36, [R8.64+0x800] ;  /* 0x0008000608247981 */ /* 0x000362000c1e1d00 */
[----:B0-----:R-:W-:-:S03]  /*06a0*/  PRMT R7, RZ, 0x5410, R13 ;  /* 0x00005410ff077816 */ /* 0x001fc6000000000d */
[----:B------:R1:W5:Y:S04]  /*06b0*/  LDG.E.128 R32, [R8.64+0x1000] ;  /* 0x0010000608207981 */ /* 0x000368000c1e1d00 */
[----:B------:R1:W5:Y:S01]  /*06c0*/  LDG.E.128 R28, [R8.64+0x1800] ;  /* 0x00180006081c7981 */ /* 0x000362000c1e1d00 */
[----:B------:R-:W-:Y:S01]  /*06d0*/  @!P0 CS2R R66, SRZ ;  /* 0x0000000000428805 */ /* 0x000fe2000001ff00 */
[----:B------:R-:W-:Y:S01]  /*06e0*/  PRMT R24, RZ, 0x7610, R65 ;  /* 0x00007610ff187816 */ /* 0x000fe20000000041 */
[----:B------:R-:W-:Y:S01]  /*06f0*/  UIADD3 UR25, UR4, -0x700cb87f, URZ ;  /* 0x8ff3478104197890 */ /* 0x000fe2000fffe03f */
[----:B------:R-:W-:Y:S01]  /*0700*/  IMAD R87, R87, -0x2daee0ad, RZ ;  /* 0xd2511f5357577824 */ /* 0x000fe200078e02ff */
[----:B------:R-:W-:Y:S01]  /*0710*/  @!P0 CS2R R60, SRZ ;  /* 0x00000000003c8805 */ /* 0x000fe2000001ff00 */
[----:B------:R-:W-:Y:S01]  /*0720*/  IMAD.HI.U32 R0, R94, -0x2daee0ad, RZ ;  /* 0xd2511f535e007827 */ /* 0x000fe200078e00ff */
[----:B------:R-:W-:Y:S01]  /*0730*/  @!P0 CS2R R62, SRZ ;  /* 0x00000000003e8805 */ /* 0x000fe2000001ff00 */
[----:B------:R-:W-:Y:S01]  /*0740*/  PRMT R5, RZ, 0x5410, R12 ;  /* 0x00005410ff057816 */ /* 0x000fe2000000000c */
[----:B------:R-:W-:Y:S01]  /*0750*/  ULDC.U8 UR8, c[0x0][0x1f0] ;  /* 0x00007c0000087ab9 */ /* 0x000fe20000000000 */
[----:B-1----:R-:W-:Y:S01]  /*0760*/  PRMT R8, RZ, 0x7610, R13 ;  /* 0x00007610ff087816 */ /* 0x002fe2000000000d */
[----:B------:R-:W-:Y:S01]  /*0770*/  IMAD R2, R2, -0x326172a9, RZ ;  /* 0xcd9e8d5702027824 */ /* 0x000fe200078e02ff */
[----:B------:R-:W-:Y:S01]  /*0780*/  PRMT R9, RZ, 0x5410, R14 ;  /* 0x00005410ff097816 */ /* 0x000fe2000000000e */
[----:B------:R-:W-:Y:S01]  /*0790*/  IMAD.MOV.U32 R92, RZ, RZ, 0x1 ;  /* 0x00000001ff5c7424 */ /* 0x000fe200078e00ff */
[--C-:B------:R-:W-:Y:S01]  /*07a0*/  PRMT R13, RZ, 0x5410, R20.reuse ;  /* 0x00005410ff0d7816 */ /* 0x100fe20000000014 */
[----:B------:R-:W-:Y:S01]  /*07b0*/  IMAD R94, R94, -0x2daee0ad, RZ ;  /* 0xd2511f535e5e7824 */ /* 0x000fe200078e02ff */
[----:B------:R-:W-:Y:S01]  /*07c0*/  PRMT R14, RZ, 0x7610, R20 ;  /* 0x00007610ff0e7816 */ /* 0x000fe20000000014 */
[----:B------:R-:W-:Y:S01]  /*07d0*/  IMAD.MOV.U32 R91, RZ, RZ, RZ ;  /* 0x000000ffff5b7224 */ /* 0x000fe200078e00ff */
[----:B------:R-:W-:-:S02]  /*07e0*/  PRMT R20, RZ, 0x7610, R23 ;  /* 0x00007610ff147816 */ /* 0x000fc40000000017 */
[----:B------:R-:W-:Y:S01]  /*07f0*/  PRMT R23, RZ, 0x5410, R65 ;  /* 0x00005410ff177816 */ /* 0x000fe20000000041 */
[----:B------:R-:W-:Y:S01]  /*0800*/  IMAD.HI.U32 R65, R68, -0x326172a9, RZ ;  /* 0xcd9e8d5744417827 */ /* 0x000fe200078e00ff */
[----:B------:R-:W-:Y:S02]  /*0810*/  PRMT R6, RZ, 0x7610, R12 ;  /* 0x00007610ff067816 */ /* 0x000fe4000000000c */
[--C-:B------:R-:W-:Y:S02]  /*0820*/  PRMT R11, RZ, 0x5410, R15.reuse ;  /* 0x00005410ff0b7816 */ /* 0x100fe4000000000f */
[----:B------:R-:W-:Y:S02]  /*0830*/  PRMT R12, RZ, 0x7610, R15 ;  /* 0x00007610ff0c7816 */ /* 0x000fe4000000000f */
[--C-:B------:R-:W-:Y:S02]  /*0840*/  PRMT R15, RZ, 0x5410, R21.reuse ;  /* 0x00005410ff0f7816 */ /* 0x100fe40000000015 */
[----:B------:R-:W-:-:S02]  /*0850*/  PRMT R16, RZ, 0x7610, R21 ;  /* 0x00007610ff107816 */ /* 0x000fc40000000015 */
[--C-:B------:R-:W-:Y:S02]  /*0860*/  PRMT R17, RZ, 0x5410, R22.reuse ;  /* 0x00005410ff117816 */ /* 0x100fe40000000016 */
[----:B------:R-:W-:Y:S02]  /*0870*/  PRMT R18, RZ, 0x7610, R22 ;  /* 0x00007610ff127816 */ /* 0x000fe40000000016 */
[----:B------:R-:W-:Y:S01]  /*0880*/  LOP3.LUT R87, R0, UR26, R87, 0x96, !PT ;  /* 0x0000001a00577c12 */ /* 0x000fe2000f8e9657 */
[----:B------:R-:W-:Y:S01]  /*0890*/  IMAD R0, R68, -0x326172a9, RZ ;  /* 0xcd9e8d5744007824 */ /* 0x000fe200078e02ff */
[--C-:B------:R-:W-:Y:S02]  /*08a0*/  PRMT R21, RZ, 0x5410, R64.reuse ;  /* 0x00005410ff157816 */ /* 0x100fe40000000040 */
[----:B------:R-:W-:Y:S02]  /*08b0*/  PRMT R22, RZ, 0x7610, R64 ;  /* 0x00007610ff167816 */ /* 0x000fe40000000040 */
[----:B------:R-:W-:-:S02]  /*08c0*/  PRMT R25, RZ, 0x5410, R66 ;  /* 0x00005410ff197816 */ /* 0x000fc40000000042 */
[----:B------:R-:W-:Y:S02]  /*08d0*/  PRMT R26, RZ, 0x7610, R66 ;  /* 0x00007610ff1a7816 */ /* 0x000fe40000000042 */
[--C-:B------:R-:W-:Y:S02]  /*08e0*/  PRMT R27, RZ, 0x5410, R67.reuse ;  /* 0x00005410ff1b7816 */ /* 0x100fe40000000043 */
[----:B------:R-:W-:Y:S02]  /*08f0*/  PRMT R84, RZ, 0x7610, R67 ;  /* 0x00007610ff547816 */ /* 0x000fe40000000043 */
[----:B------:R-:W-:Y:S02]  /*0900*/  LOP3.LUT R2, R65, UR25, R2, 0x96, !PT ;  /* 0x0000001941027c12 */ /* 0x000fe4000f8e9602 */
[--C-:B------:R-:W-:Y:S02]  /*0910*/  PRMT R85, RZ, 0x5410, R60.reuse ;  /* 0x00005410ff557816 */ /* 0x100fe4000000003c */
[----:B------:R-:W-:-:S02]  /*0920*/  PRMT R86, RZ, 0x7610, R60 ;  /* 0x00007610ff567816 */ /* 0x000fc4000000003c */
[----:B------:R-:W-:Y:S02]  /*0930*/  LOP3.LUT R108, R108, 0x3, RZ, 0xc0, !PT ;  /* 0x000000036c6c7812 */ /* 0x000fe400078ec0ff */
[--C-:B------:R-:W-:Y:S02]  /*0940*/  PRMT R93, RZ, 0x5410, R61.reuse ;  /* 0x00005410ff5d7816 */ /* 0x100fe4000000003d */
[----:B------:R-:W-:Y:S02]  /*0950*/  PRMT R95, RZ, 0x7610, R61 ;  /* 0x00007610ff5f7816 */ /* 0x000fe4000000003d */
[--C-:B------:R-:W-:Y:S02]  /*0960*/  PRMT R96, RZ, 0x5410, R62.reuse ;  /* 0x00005410ff607816 */ /* 0x100fe4000000003e */
[----:B------:R-:W-:Y:S02]  /*0970*/  PRMT R97, RZ, 0x7610, R62 ;  /* 0x00007610ff617816 */ /* 0x000fe4000000003e */
[----:B------:R-:W-:-:S02]  /*0980*/  PRMT R98, RZ, 0x5410, R63 ;  /* 0x00005410ff627816 */ /* 0x000fc4000000003f */
[----:B------:R-:W-:Y:S02]  /*0990*/  PRMT R99, RZ, 0x7610, R63 ;  /* 0x00007610ff637816 */ /* 0x000fe4000000003f */
.L_x_3088:
[----:B------:R-:W-:-:S10]  /*09a0*/  HFMA2.MMA R74, -RZ, RZ, 0, 2.384185791015625e-07 ;  /* 0x00000004ff4a7435 */ /* 0x000fd400000001ff */
[----:B------:R-:W-:-:S05]  /*09b0*/  IMAD.WIDE R68, R3, R74, c[0x0][0x1d0] ;  /* 0x0000740003447625 */ /* 0x000fca00078e024a */
[----:B------:R0:W2:Y:S01]  /*09c0*/  LDG.E R75, [R68.64] ;  /* 0x00000006444b7981 */ /* 0x0000a2000c1e1900 */
[----:B------:R-:W-:Y:S01]  /*09d0*/  ISETP.NE.U32.AND P0, PT, RZ, c[0x0][0x180], PT ;  /* 0x00006000ff007a0c */ /* 0x000fe20003f05070 */
[C---:B------:R-:W-:Y:S02]  /*09e0*/  IMAD R70, R3.reuse, c[0x0][0x168], RZ ;  /* 0x00005a0003467a24 */ /* 0x040fe400078e02ff */
[----:B------:R-:W-:Y:S01]  /*09f0*/  IMAD.MOV.U32 R110, RZ, RZ, RZ ;  /* 0x000000ffff6e7224 */ /* 0x000fe200078e00ff */
[----:B------:R-:W-:Y:S01]  /*0a00*/  ISETP.NE.AND.EX P0, PT, RZ, c[0x0][0x184], PT, P0 ;  /* 0x00006100ff007a0c */ /* 0x000fe20003f05300 */
[----:B0-----:R-:W-:-:S05]  /*0a10*/  IMAD.WIDE R68, R3, R74, c[0x0][0x1d8] ;  /* 0x0000760003447625 */ /* 0x001fca00078e024a */
[----:B-----5:R0:W5:Y:S07]  /*0a20*/  LDG.E R83, [R68.64] ;  /* 0x0000000644537981 */ /* 0x02016e000c1e1900 */
[----:B------:R-:W-:Y:S01]  /*0a30*/  @P0 IMAD.MOV.U32 R77, RZ, RZ, 0x10 ;  /* 0x00000010ff4d0424 */ /* 0x000fe200078e00ff */
[----:B--2---:R-:W-:-:S13]  /*0a40*/  ISETP.GE.AND P1, PT, R75, 0x1, PT ;  /* 0x000000014b00780c */ /* 0x004fda0003f26270 */
[----:B------:R-:W-:-:S05]  /*0a50*/  @P1 IADD3 R71, R75, -0x1, RZ ;  /* 0xffffffff4b471810 */ /* 0x000fca0007ffe0ff */
[----:B------:R-:W-:Y:S01]  /*0a60*/  @P1 IMAD R72, R71, c[0x0][0x168], RZ ;  /* 0x00005a0047481a24 */ /* 0x000fe200078e02ff */
[----:B------:R-:W-:-:S04]  /*0a70*/  SHF.R.S32.HI R71, RZ, 0x1f, R70 ;  /* 0x0000001fff477819 */ /* 0x000fc80000011446 */
[----:B------:R-:W-:Y:S02]  /*0a80*/  @P1 SHF.R.S32.HI R73, RZ, 0x1f, R72 ;  /* 0x0000001fff491819 */ /* 0x000fe40000011448 */
[----:B------:R-:W-:Y:S02]  /*0a90*/  LEA.HI R71, R71, R70, RZ, 0x3 ;  /* 0x0000004647477211 */ /* 0x000fe400078f18ff */
[----:B------:R-:W-:Y:S02]  /*0aa0*/  @P1 LEA.HI R73, R73, R72, RZ, 0x3 ;  /* 0x0000004849491211 */ /* 0x000fe400078f18ff */
[-C--:B------:R-:W-:Y:S01]  /*0ab0*/  LEA.HI.SX32 R114, R71, R4.reuse, 0x1d ;  /* 0x0000000447727211 */ /* 0x080fe200078feaff */
[----:B------:R-:W-:Y:S01]  /*0ac0*/  @P1 IMAD.MOV.U32 R71, RZ, RZ, 0x10 ;  /* 0x00000010ff471424 */ /* 0x000fe200078e00ff */
[----:B------:R-:W-:-:S03]  /*0ad0*/  @P1 LEA.HI.SX32 R110, R73, R4, 0x1d ;  /* 0x00000004496e1211 */ /* 0x000fc600078feaff */
        /* <DEDUP_REMOVED lines=8> */
[----:B0-----:R-:W-:Y:S01]  /*0b60*/  IMAD.MOV.U32 R79, RZ, RZ, RZ ;  /* 0x000000ffff4f7224 */ /* 0x001fe200078e00ff */
[----:B------:R-:W-:Y:S01]  /*0b70*/  MOV R68, R108 ;  /* 0x0000006c00447202 */ /* 0x000fe20000000f00 */
[----:B------:R-:W-:Y:S05]  /*0b80*/  @!P0 BRA `(.L_x_2757) ;  /* 0x000005c000008947 */ /* 0x000fea0003800000 */
[----:B------:R-:W-:Y:S01]  /*0b90*/  IMAD.MOV.U32 R68, RZ, RZ, R108 ;  /* 0x000000ffff447224 */ /* 0x000fe200078e006c */
[----:B-----5:R-:W-:Y:S01]  /*0ba0*/  PRMT R79, RZ, 0x5410, R60 ;  /* 0x00005410ff4f7816 */ /* 0x020fe2000000003c */
[----:B------:R-:W-:Y:S05]  /*0bb0*/  BRA `(.L_x_2757) ;  /* 0x0000059000007947 */ /* 0x000fea0003800000 */
.L_x_2756:
        /* <DEDUP_REMOVED lines=12> */
.L_x_2759:
[----:B------:R-:W-:Y:S02]  /*0c80*/  MOV R76, R0 ;  /* 0x00000000004c7202 */ /* 0x000fe40000000f00 */
.L_x_2760:
[----:B------:R-:W-:Y:S05]  /*0c90*/  BSYNC B1 ;  /* 0x0000000000017941 */ /* 0x000fea0003800000 */
.L_x_2758:
        /* <DEDUP_REMOVED lines=16> */
.L_x_2764:
[----:B------:R-:W-:Y:S05]  /*0da0*/  BSYNC B2 ;  /* 0x0000000000027941 */ /* 0x000fea0003800000 */
.L_x_2763:
        /* <DEDUP_REMOVED lines=44> */
.L_x_2762:
[----:B------:R-:W-:Y:S05]  /*1070*/  BSYNC B1 ;  /* 0x0000000000017941 */ /* 0x000fea0003800000 */
.L_x_2761:
[----:B------:R-:W0:Y:S01]  /*1080*/  I2F.U32 R69, R76 ;  /* 0x0000004c00457306 */ /* 0x000e220000201000 */
[----:B-----5:R-:W-:Y:S01]  /*1090*/  PRMT R70, RZ, 0x5410, R64 ;  /* 0x00005410ff467816 */ /* 0x020fe20000000040 */
[----:B------:R-:W-:Y:S01]  /*10a0*/  IMAD.MOV.U32 R72, RZ, RZ, 0x2f800000 ;  /* 0x2f800000ff487424 */ /* 0x000fe200078e00ff */
[----:B------:R-:W-:-:S03]  /*10b0*/  PRMT R79, RZ, 0x5410, R40 ;  /* 0x00005410ff4f7816 */ /* 0x000fc60000000028 */
[----:B------:R-:W-:-:S04]  /*10c0*/  FMUL.FTZ R70, R70, c[0x0][0x1ec] ;  /* 0x00007b0046467a20 */ /* 0x000fc80000410000 */
[----:B------:R-:W-:Y:S02]  /*10d0*/  FMUL.FTZ R70, R70, c[0x0][0x1e8] ;  /* 0x00007a0046467a20 */ /* 0x000fe40000410000 */
[----:B0-----:R-:W-:-:S05]  /*10e0*/  FFMA.FTZ R69, R69, R72, 1.1641532182693481445e-10 ;  /* 0x2f00000045457423 */ /* 0x001fca0000010048 */
[----:B------:R-:W-:-:S04]  /*10f0*/  FSETP.GTU.FTZ.AND P3, PT, R69, c[0x0][0x1e4], PT ;  /* 0x0000790045007a0b */ /* 0x000fc80003f7c000 */
[----:B------:R-:W-:Y:S02]  /*1100*/  FSEL R70, R70, RZ, !P3 ;  /* 0x000000ff46467208 */ /* 0x000fe40005800000 */
[----:B------:R-:W-:-:S03]  /*1110*/  SEL R100, RZ, 0x1, P3 ;  /* 0x00000001ff647807 */ /* 0x000fc60001800000 */
[----:B------:R-:W-:Y:S01]  /*1120*/  FMUL.FTZ R79, R70, R79 ;  /* 0x0000004f464f7220 */ /* 0x000fe20000410000 */
[----:B------:R-:W-:-:S05]  /*1130*/  @P0 PRMT R70, RZ, 0x5410, R60 ;  /* 0x00005410ff460816 */ /* 0x000fca000000003c */
[----:B------:R-:W-:Y:S02]  /*1140*/  @P0 FADD.FTZ R79, R79, R70 ;  /* 0x000000464f4f0221 */ /* 0x000fe40000010000 */
.L_x_2757:
[----:B------:R-:W-:Y:S05]  /*1150*/  BSYNC B0 ;  /* 0x0000000000007941 */ /* 0x000fea0003800000 */
.L_x_2755:
        /* <DEDUP_REMOVED lines=8> */
.L_x_2766:
        /* <DEDUP_REMOVED lines=12> */
.L_x_2769:
[----:B------:R-:W-:Y:S02]  /*12a0*/  IMAD.MOV.U32 R80, RZ, RZ, R0 ;  /* 0x000000ffff507224 */ /* 0x000fe400078e0000 */
.L_x_2770:
[----:B------:R-:W-:Y:S05]  /*12b0*/  BSYNC B1 ;  /* 0x0000000000017941 */ /* 0x000fea0003800000 */
.L_x_2768:
        /* <DEDUP_REMOVED lines=16> */
.L_x_2774:
[----:B------:R-:W-:Y:S05]  /*13c0*/  BSYNC B2 ;  /* 0x0000000000027941 */ /* 0x000fea0003800000 */
.L_x_2773:
        /* <DEDUP_REMOVED lines=40> */
[----:B------:R-:W-:-:S03]  /*1650*/  LOP3.LUT R2, R75, UR25, R72, 0x96, !PT ;  /* 0x000000194b027c12 */ /* 0x000fc6000f8e9648 */
[----:B------:R-:W-:Y:S01]  /*1660*/  IMAD.MOV.U32 R0, RZ, RZ, R74 ;  /* 0x000000ffff007224 */ /* 0x000fe200078e004a */
[----:B------:R-:W-:Y:S01]  /*1670*/  LOP3.LUT R87, R71, UR26, R68, 0x96, !PT ;  /* 0x0000001a47577c12 */ /* 0x000fe2000f8e9644 */
[----:B------:R-:W-:Y:S02]  /*1680*/  IMAD.MOV.U32 R94, RZ, RZ, R70 ;  /* 0x000000ffff5e7224 */ /* 0x000fe400078e0046 */
.L_x_2772:
[----:B------:R-:W-:Y:S05]  /*1690*/  BSYNC B1 ;  /* 0x0000000000017941 */ /* 0x000fea0003800000 */
.L_x_2771:
[----:B------:R-:W0:Y:S01]  /*16a0*/  I2F.U32 R68, R80 ;  /* 0x0000005000447306 */ /* 0x000e220000201000 */
[----:B-----5:R-:W-:Y:S01]  /*16b0*/  PRMT R70, RZ, 0x7610, R64 ;  /* 0x00007610ff467816 */ /* 0x020fe20000000040 */
[----:B------:R-:W-:-:S04]  /*16c0*/  IMAD.MOV.U32 R71, RZ, RZ, 0x2f800000 ;  /* 0x2f800000ff477424 */ /* 0x000fc800078e00ff */
[----:B------:R-:W-:-:S04]  /*16d0*/  FMUL.FTZ R70, R70, c[0x0][0x1ec] ;  /* 0x00007b0046467a20 */ /* 0x000fc80000410000 */
[----:B------:R-:W-:Y:S02]  /*16e0*/  FMUL.FTZ R70, R70, c[0x0][0x1e8] ;  /* 0x00007a0046467a20 */ /* 0x000fe40000410000 */
[----:B0-----:R-:W-:Y:S01]  /*16f0*/  FFMA.FTZ R68, R68, R71, 1.1641532182693481445e-10 ;  /* 0x2f00000044447423 */ /* 0x001fe20000010047 */
[----:B------:R-:W-:-:S04]  /*1700*/  PRMT R71, RZ, 0x7610, R40 ;  /* 0x00007610ff477816 */ /* 0x000fc80000000028 */
[----:B------:R-:W-:-:S04]  /*1710*/  FSETP.GTU.FTZ.AND P3, PT, R68, c[0x0][0x1e4], PT ;  /* 0x0000790044007a0b */ /* 0x000fc80003f7c000 */
[----:B------:R-:W-:Y:S02]  /*1720*/  FSEL R70, R70, RZ, !P3 ;  /* 0x000000ff46467208 */ /* 0x000fe40005800000 */
[----:B------:R-:W-:-:S03]  /*1730*/  SEL R101, RZ, 0x1, P3 ;  /* 0x00000001ff657807 */ /* 0x000fc60001800000 */
[----:B------:R-:W-:Y:S01]  /*1740*/  FMUL.FTZ R78, R70, R71 ;  /* 0x00000047464e7220 */ /* 0x000fe20000410000 */
[----:B------:R-:W-:-:S05]  /*1750*/  @P0 PRMT R71, RZ, 0x7610, R60 ;  /* 0x00007610ff470816 */ /* 0x000fca000000003c */
[----:B------:R-:W-:Y:S02]  /*1760*/  @P0 FADD.FTZ R78, R78, R71 ;  /* 0x000000474e4e0221 */ /* 0x000fe40000010000 */
.L_x_2767:
[----:B------:R-:W-:Y:S05]  /*1770*/  BSYNC B0 ;  /* 0x0000000000007941 */ /* 0x000fea0003800000 */
.L_x_2765:
        /* <DEDUP_REMOVED lines=8> */
.L_x_2776:
        /* <DEDUP_REMOVED lines=12> */
.L_x_2779:
[----:B------:R-:W-:Y:S02]  /*18c0*/  IMAD.MOV.U32 R80, RZ, RZ, R0 ;  /* 0x000000ffff507224 */ /* 0x000fe400078e0000 */
.L_x_2780:
[----:B------:R-:W-:Y:S05]  /*18d0*/  BSYNC B1 ;  /* 0x0000000000017941 */ /* 0x000fea0003800000 */
.L_x_2778:
        /* <DEDUP_REMOVED lines=16> */
.L_x_2784:
[----:B------:R-:W-:Y:S05]  /*19e0*/  BSYNC B2 ;  /* 0x0000000000027941 */ /* 0x000fea0003800000 */
.L_x_2783:
        /* <DEDUP_REMOVED lines=44> */
.L_x_2782:
[----:B------:R-:W-:Y:S05]  /*1cb0*/  BSYNC B1 ;  /* 0x0000000000017941 */ /* 0x000fea0003800000 */
.L_x_2781:
[----:B------:R-:W0:Y:S01]  /*1cc0*/  I2F.U32 R69, R80 ;  /* 0x0000005000457306 */ /* 0x000e220000201000 */
[----:B------:R-:W-:Y:S01]  /*1cd0*/  HFMA2.MMA R72, -RZ, RZ, 0.1171875, 0 ;  /* 0x2f800000ff487435 */ /* 0x000fe200000001ff */
[----:B-----5:R-:W-:Y:S02]  /*1ce0*/  PRMT R70, RZ, 0x5410, R65 ;  /* 0x00005410ff467816 */ /* 0x020fe40000000041 */
        /* <DEDUP_REMOVED lines=10> */
.L_x_2777:
[----:B------:R-:W-:Y:S05]  /*1d90*/  BSYNC B0 ;  /* 0x0000000000007941 */ /* 0x000fea0003800000 */
.L_x_2775:
        /* <DEDUP_REMOVED lines=8> */
.L_x_2786:
        /* <DEDUP_REMOVED lines=12> */
.L_x_2789:
[----:B------:R-:W-:Y:S02]  /*1ee0*/  IMAD.MOV.U32 R80, RZ, RZ, R0 ;  /* 0x000000ffff507224 */ /* 0x000fe400078e0000 */
.L_x_2790:
[----:B------:R-:W-:Y:S05]  /*1ef0*/  BSYNC B1 ;  /* 0x0000000000017941 */ /* 0x000fea0003800000 */
.L_x_2788:
        /* <DEDUP_REMOVED lines=16> */
.L_x_2794:
[----:B------:R-:W-:Y:S05]  /*2000*/  BSYNC B2 ;  /* 0x0000000000027941 */ /* 0x000fea0003800000 */
.L_x_2793:
        /* <DEDUP_REMOVED lines=44> */
.L_x_2792:
[----:B------:R-:W-:Y:S05]  /*22d0*/  BSYNC B1 ;  /* 0x0000000000017941 */ /* 0x000fea0003800000 */
.L_x_2791:
        /* <DEDUP_REMOVED lines=13> */
.L_x_2787:
[----:B------:R-:W-:Y:S05]  /*23b0*/  BSYNC B0 ;  /* 0x0000000000007941 */ /* 0x000fea0003800000 */
.L_x_2785:
        /* <DEDUP_REMOVED lines=8> */
.L_x_2796:
        /* <DEDUP_REMOVED lines=12> */
.L_x_2799:
[----:B------:R-:W-:Y:S02]  /*2500*/  IMAD.MOV.U32 R104, RZ, RZ, R0 ;  /* 0x000000ffff687224 */ /* 0x000fe400078e0000 */
.L_x_2800:
[----:B------:R-:W-:Y:S05]  /*2510*/  BSYNC B1 ;  /* 0x0000000000017941 */ /* 0x000fea0003800000 */
.L_x_2798:
        /* <DEDUP_REMOVED lines=16> */
.L_x_2804:
[----:B------:R-:W-:Y:S05]  /*2620*/  BSYNC B2 ;  /* 0x0000000000027941 */ /* 0x000fea0003800000 */
.L_x_2803:
        /* <DEDUP_REMOVED lines=44> */
.L_x_2802:
[----:B------:R-:W-:Y:S05]  /*28f0*/  BSYNC B1 ;  /* 0x0000000000017941 */ /* 0x000fea0003800000 */
.L_x_2801:
        /* <DEDUP_REMOVED lines=14> */
.L_x_2797:
[----:B------:R-:W-:Y:S05]  /*29e0*/  BSYNC B0 ;  /* 0x0000000000007941 */ /* 0x000fea0003800000 */
.L_x_2795:
        /* <DEDUP_REMOVED lines=8> */
.L_x_2806:
        /* <DEDUP_REMOVED lines=12> */
.L_x_2809:
[----:B------:R-:W-:Y:S02]  /*2b30*/  MOV R105, R0 ;  /* 0x0000000000697202 */ /* 0x000fe40000000f00 */
.L_x_2810:
[----:B------:R-:W-:Y:S05]  /*2b40*/  BSYNC B1 ;  /* 0x0000000000017941 */ /* 0x000fea0003800000 */
.L_x_2808:
        /* <DEDUP_REMOVED lines=16> */
.L_x_2814:
[----:B------:R-:W-:Y:S05]  /*2c50*/  BSYNC B2 ;  /* 0x0000000000027941 */ /* 0x000fea0003800000 */
.L_x_2813:
        /* <DEDUP_REMOVED lines=40> */
[----:B------:R-:W-:-:S03]  /*2ee0*/  LOP3.LUT R2, R81, UR25, R72, 0x96, !PT ;  /* 0x0000001951027c12 */ /* 0x000fc6000f8e9648 */
[----:B------:R-:W-:Y:S01]  /*2ef0*/  IMAD.MOV.U32 R0, RZ, RZ, R80 ;  /* 0x000000ffff007224 */ /* 0x000fe200078e0050 */
[----:B------:R-:W-:Y:S02]  /*2f00*/  LOP3.LUT R87, R71, UR26, R68, 0x96, !PT ;  /* 0x0000001a47577c12 */ /* 0x000fe4000f8e9644 */
[----:B------:R-:W-:Y:S02]  /*2f10*/  MOV R94, R70 ;  /* 0x00000046005e7202 */ /* 0x000fe40000000f00 */
.L_x_2812:
[----:B------:R-:W-:Y:S05]  /*2f20*/  BSYNC B1 ;  /* 0x0000000000017941 */ /* 0x000fea0003800000 */
.L_x_2811:
        /* <DEDUP_REMOVED lines=11> */
[----:B------:R-:W-:Y:S02]  /*2fe0*/  @P0 PRMT R71, RZ, 0x7610, R62 ;  /* 0x00007610ff470816 */ /* 0x000fe4000000003e */
[----:B------:R-:W-:-:S03]  /*2ff0*/  PRMT R105, R68, 0x7610, R105 ;  /* 0x0000761044697816 */ /* 0x000fc60000000069 */
[----:B------:R-:W-:Y:S02]  /*3000*/  @P0 FADD.FTZ R74, R74, R71 ;  /* 0x000000474a4a0221 */ /* 0x000fe40000010000 */
.L_x_2807:
[----:B------:R-:W-:Y:S05]  /*3010*/  BSYNC B0 ;  /* 0x0000000000007941 */ /* 0x000fea0003800000 */
.L_x_2805:
        /* <DEDUP_REMOVED lines=8> */
.L_x_2816:
        /* <DEDUP_REMOVED lines=12> */
.L_x_2819:
[----:B------:R-:W-:Y:S02]  /*3160*/  IMAD.MOV.U32 R106, RZ, RZ, R0 ;  /* 0x000000ffff6a7224 */ /* 0x000fe400078e0000 */
.L_x_2820:
[----:B------:R-:W-:Y:S05]  /*3170*/  BSYNC B1 ;  /* 0x0000000000017941 */ /* 0x000fea0003800000 */
.L_x_2818:
        /* <DEDUP_REMOVED lines=16> */
.L_x_2824:
[----:B------:R-:W-:Y:S05]  /*3280*/  BSYNC B2 ;  /* 0x0000000000027941 */ /* 0x000fea0003800000 */
.L_x_2823:
        /* <DEDUP_REMOVED lines=44> */
.L_x_2822:
[----:B------:R-:W-:Y:S05]  /*3550*/  BSYNC B1 ;  /* 0x0000000000017941 */ /* 0x000fea0003800000 */
.L_x_2821:
        /* <DEDUP_REMOVED lines=14> */
.L_x_2817:
[----:B------:R-:W-:Y:S05]  /*3640*/  BSYNC B0 ;  /* 0x0000000000007941 */ /* 0x000fea0003800000 */
.L_x_2815:
        /* <DEDUP_REMOVED lines=8> */
.L_x_2826:
        /* <DEDUP_REMOVED lines=12> */
.L_x_2829:
[----:B------:R-:W-:Y:S02]  /*3790*/  IMAD.MOV.U32 R107, RZ, RZ, R0 ;  /* 0x000000ffff6b7224 */ /* 0x000fe400078e0000 */
.L_x_2830:
[----:B------:R-:W-:Y:S05]  /*37a0*/  BSYNC B1 ;  /* 0x0000000000017941 */ /* 0x000fea0003800000 */
.L_x_2828:
        /* <DEDUP_REMOVED lines=16> */
.L_x_2834:
[----:B------:R-:W-:Y:S05]  /*38b0*/  BSYNC B2 ;  /* 0x0000000000027941 */ /* 0x000fea0003800000 */
.L_x_2833:
        /* <DEDUP_REMOVED lines=44> */
.L_x_2832:
[----:B------:R-:W-:Y:S05]  /*3b80*/  BSYNC B1 ;  /* 0x0000000000017941 */ /* 0x000fea0003800000 */
.L_x_2831:
        /* <DEDUP_REMOVED lines=14> */
.L_x_2827:
[----:B------:R-:W-:Y:S05]  /*3c70*/  BSYNC B0 ;  /* 0x0000000000007941 */ /* 0x000fea0003800000 */
.L_x_2825:
[----:B------:R-:W-:Y:S01]  /*3c80*/  IMAD.MOV.U32 R157, RZ, RZ, 0x10 ;  /* 0x00000010ff9d7424 */ /* 0x000fe200078e00ff */
[----:B------:R-:W-:Y:S01]  /*3c90*/  F2FP.BF16.PACK_AB R71, R72, R73 ;  /* 0x000000494847723e */ /* 0x000fe200000010ff */
[----:B------:R-:W-:Y:S01]  /*3ca0*/  BSSY B0, `(.L_x_2835) ;  /* 0x000001f000007945 */ /* 0x000fe20003800000 */
[----:B------:R-:W-:Y:S01]  /*3cb0*/  F2FP.BF16.PACK_AB R70, R74, R75 ;  /* 0x0000004b4a46723e */ /* 0x000fe200000010ff */
[----:B------:R-:W-:Y:S01]  /*3cc0*/  IMAD.WIDE.U32 R112, R114, R157, c[0x0][0x188] ;  /* 0x0000620072707625 */ /* 0x000fe200078e009d */
[----:B------:R-:W-:Y:S02]  /*3cd0*/  F2FP.BF16.PACK_AB R69, R76, R77 ;  /* 0x0000004d4c45723e */ /* 0x000fe400000010ff */
[----:B------:R-:W-:Y:S02]  /*3ce0*/  F2FP.BF16.PACK_AB R68, R78, R79 ;  /* 0x0000004f4e44723e */ /* 0x000fe400000010ff */
[----:B------:R-:W-:Y:S02]  /*3cf0*/  IADD3 R116, R110, 0x80, RZ ;  /* 0x000000806e747810 */ /* 0x000fe40007ffe0ff */
[----:B------:R-:W-:Y:S01]  /*3d00*/  IADD3 R126, R114, 0x80, RZ ;  /* 0x00000080727e7810 */ /* 0x000fe20007ffe0ff */
[----:B------:R0:W-:Y:S02]  /*3d10*/  STG.E.128 [R112.64], R68 ;  /* 0x0000004470007986 */ /* 0x0001e4000c101d06 */
[----:B------:R-:W-:-:S04]  /*3d20*/  @P1 IMAD.WIDE.U32 R108, R116, R157, c[0x0][0x170] ;  /* 0x00005c00746c1625 */ /* 0x000fc800078e009d */
[----:B------:R-:W-:Y:S01]  /*3d30*/  @P0 IMAD.WIDE.U32 R80, R126, R157, c[0x0][0x180] ;  /* 0x000060007e500625 */ /* 0x000fe200078e009d */
[----:B------:R-:W-:Y:S05]  /*3d40*/  @!P1 BRA `(.L_x_2836) ;  /* 0x0000014000009947 */ /* 0x000fea0003800000 */
[----:B0-----:R-:W-:Y:S01]  /*3d50*/  IMAD.U32 R69, R106, 0x10000, RZ ;  /* 0x000100006a457824 */ /* 0x001fe200078e00ff */
[----:B------:R-:W-:Y:S01]  /*3d60*/  LOP3.LUT R68, R107, 0xffff, RZ, 0xc0, !PT ;  /* 0x0000ffff6b447812 */ /* 0x000fe200078ec0ff */
[----:B------:R-:W-:Y:S01]  /*3d70*/  IMAD.MOV.U32 R119, RZ, RZ, 0x8 ;  /* 0x00000008ff777424 */ /* 0x000fe200078e00ff */
[----:B------:R-:W-:Y:S02]  /*3d80*/  LOP3.LUT R112, R103, 0xff, RZ, 0xc0, !PT ;  /* 0x000000ff67707812 */ /* 0x000fe400078ec0ff */
[----:B------:R-:W-:Y:S02]  /*3d90*/  LOP3.LUT R71, R69, 0xff0000, RZ, 0xc0, !PT ;  /* 0x00ff000045477812 */ /* 0x000fe400078ec0ff */
[----:B------:R-:W-:Y:S01]  /*3da0*/  PRMT R69, R105, 0x7104, RZ ;  /* 0x0000710469457816 */ /* 0x000fe200000000ff */
[----:B------:R-:W-:Y:S01]  /*3db0*/  IMAD.WIDE.U32 R112, R112, 0x1000000, RZ ;  /* 0x0100000070707825 */ /* 0x000fe200078e00ff */
[----:B------:R-:W-:-:S02]  /*3dc0*/  PRMT R118, R71, 0x4210, R68 ;  /* 0x0000421047767816 */ /* 0x000fc40000000044 */
[----:B------:R-:W-:Y:S02]  /*3dd0*/  LOP3.LUT R70, R102, 0xff, RZ, 0xc0, !PT ;  /* 0x000000ff66467812 */ /* 0x000fe400078ec0ff */
[----:B------:R-:W-:Y:S02]  /*3de0*/  LOP3.LUT R68, R101, 0xff, RZ, 0xc0, !PT ;  /* 0x000000ff65447812 */ /* 0x000fe400078ec0ff */
[----:B------:R-:W-:Y:S01]  /*3df0*/  LOP3.LUT R117, R118, 0xff00, R69, 0xf8, !PT ;  /* 0x0000ff0076757812 */ /* 0x000fe200078ef845 */
[----:B------:R-:W-:-:S03]  /*3e00*/  IMAD.WIDE.U32 R70, R70, 0x10000, RZ ;  /* 0x0001000046467825 */ /* 0x000fc600078e00ff */
[----:B------:R-:W-:Y:S01]  /*3e10*/  LOP3.LUT R117, R117, 0xff, R104, 0xf8, !PT ;  /* 0x000000ff75757812 */ /* 0x000fe200078ef868 */
[----:B------:R-:W-:-:S03]  /*3e20*/  IMAD.WIDE.U32 R68, R68, 0x100, RZ ;  /* 0x0000010044447825 */ /* 0x000fc600078e00ff */
[----:B------:R-:W-:Y:S02]  /*3e30*/  LOP3.LUT R71, R71, R117, R113, 0xfe, !PT ;  /* 0x0000007547477212 */ /* 0x000fe400078efe71 */
[----:B------:R-:W-:Y:S02]  /*3e40*/  LOP3.LUT R115, R68, R112, R70, 0xfe, !PT ;  /* 0x0000007044737212 */ /* 0x000fe400078efe46 */
[----:B------:R-:W-:Y:S01]  /*3e50*/  LOP3.LUT R69, R71, R69, RZ, 0xfc, !PT ;  /* 0x0000004547457212 */ /* 0x000fe200078efcff */
[----:B------:R-:W-:Y:S01]  /*3e60*/  IMAD.WIDE.U32 R70, R110, R119, c[0x0][0x190] ;  /* 0x000064006e467625 */ /* 0x000fe200078e0077 */
[----:B------:R-:W-:-:S05]  /*3e70*/  LOP3.LUT R68, R115, 0xff, R100, 0xf8, !PT ;  /* 0x000000ff73447812 */ /* 0x000fca00078ef864 */
[----:B------:R0:W-:Y:S02]  /*3e80*/  STG.E.64 [R70.64], R68 ;  /* 0x0000004446007986 */ /* 0x0001e4000c101b06 */
.L_x_2836:
[----:B------:R-:W-:Y:S05]  /*3e90*/  BSYNC B0 ;  /* 0x0000000000007941 */ /* 0x000fea0003800000 */
.L_x_2835:
[----:B-----5:R1:W5:Y:S04]  /*3ea0*/  @P1 LDG.E.128 R64, [R108.64] ;  /* 0x000000066c401981 */ /* 0x020368000c1e1d00 */
[----:B------:R1:W5:Y:S01]  /*3eb0*/  @P0 LDG.E.128 R60, [R80.64] ;  /* 0x00000006503c0981 */ /* 0x000362000c1e1d00 */
[----:B------:R-:W-:Y:S01]  /*3ec0*/  BSSY B0, `(.L_x_2837) ;  /* 0x0000062000007945 */ /* 0x000fe20003800000 */
[----:B------:R-:W-:Y:S05]  /*3ed0*/  @P2 BRA `(.L_x_2838) ;  /* 0x0000006000002947 */ /* 0x000fea0003800000 */
[----:B------:R-:W-:Y:S01]  /*3ee0*/  IMAD.MOV.U32 R125, RZ, RZ, RZ ;  /* 0x000000ffff7d7224 */ /* 0x000fe200078e00ff */
[----:B0-----:R-:W-:Y:S01]  /*3ef0*/  MOV R68, R111 ;  /* 0x0000006f00447202 */ /* 0x001fe20000000f00 */
[----:B------:R-:W-:Y:S05]  /*3f00*/  @!P0 BRA `(.L_x_2839) ;  /* 0x000005d000008947 */ /* 0x000fea0003800000 */
[----:B------:R-:W-:Y:S01]  /*3f10*/  IMAD.MOV.U32 R68, RZ, RZ, R111 ;  /* 0x000000ffff447224 */ /* 0x000fe200078e006f */
[----:B-----5:R-:W-:Y:S01]  /*3f20*/  PRMT R125, RZ, 0x5410, R60 ;  /* 0x00005410ff7d7816 */ /* 0x020fe2000000003c */
[----:B------:R-:W-:Y:S05]  /*3f30*/  BRA `(.L_x_2839) ;  /* 0x000005a000007947 */ /* 0x000fea0003800000 */
.L_x_2838:
        /* <DEDUP_REMOVED lines=12> */
.L_x_2841:
[----:B------:R-:W-:Y:S02]  /*4000*/  MOV R100, R0 ;  /* 0x0000000000647202 */ /* 0x000fe40000000f00 */
.L_x_2842:
[----:B------:R-:W-:Y:S05]  /*4010*/  BSYNC B1 ;  /* 0x0000000000017941 */ /* 0x000fea0003800000 */
.L_x_2840:
        /* <DEDUP_REMOVED lines=16> */
.L_x_2846:
[----:B------:R-:W-:Y:S05]  /*4120*/  BSYNC B2 ;  /* 0x0000000000027941 */ /* 0x000fea0003800000 */
.L_x_2845:
        /* <DEDUP_REMOVED lines=44> */
.L_x_2844:
[----:B------:R-:W-:Y:S05]  /*43f0*/  BSYNC B1 ;  /* 0x0000000000017941 */ /* 0x000fea0003800000 */
.L_x_2843:
        /* <DEDUP_REMOVED lines=14> */
.L_x_2839:
[----:B------:R-:W-:Y:S05]  /*44e0*/  BSYNC B0 ;  /* 0x0000000000007941 */ /* 0x000fea0003800000 */
.L_x_2837:
        /* <DEDUP_REMOVED lines=8> */
.L_x_2848:
        /* <DEDUP_REMOVED lines=12> */
.L_x_2851:
[----:B------:R-:W-:Y:S02]  /*4630*/  IMAD.MOV.U32 R101, RZ, RZ, R0 ;  /* 0x000000ffff657224 */ /* 0x000fe400078e0000 */
.L_x_2852:
[----:B------:R-:W-:Y:S05]  /*4640*/  BSYNC B1 ;  /* 0x0000000000017941 */ /* 0x000fea0003800000 */
.L_x_2850:
        /* <DEDUP_REMOVED lines=16> */
.L_x_2856:
[----:B------:R-:W-:Y:S05]  /*4750*/  BSYNC B2 ;  /* 0x0000000000027941 */ /* 0x000fea0003800000 */
.L_x_2855:
        /* <DEDUP_REMOVED lines=44> */
.L_x_2854:
[----:B------:R-:W-:Y:S05]  /*4a20*/  BSYNC B1 ;  /* 0x0000000000017941 */ /* 0x000fea0003800000 */
.L_x_2853:
        /* <DEDUP_REMOVED lines=8> */
[----:B------:R-:W-:Y:S02]  /*4ab0*/  PRMT R70, RZ, 0x7610, R36 ;  /* 0x00007610ff467816 */ /* 0x000fe40000000024 */
[----:B------:R-:W-:-:S03]  /*4ac0*/  SEL R68, RZ, 0x1, P3 ;  /* 0x00000001ff447807 */ /* 0x000fc60001800000 */
[----:B------:R-:W-:Y:S01]  /*4ad0*/  FMUL.FTZ R123, R123, R70 ;  /* 0x000000467b7b7220 */ /* 0x000fe20000410000 */
[----:B------:R-:W-:Y:S02]  /*4ae0*/  @P0 PRMT R70, RZ, 0x7610, R60 ;  /* 0x00007610ff460816 */ /* 0x000fe4000000003c */
[----:B------:R-:W-:-:S03]  /*4af0*/  PRMT R101, R68, 0x7610, R101 ;  /* 0x0000761044657816 */ /* 0x000fc60000000065 */
[----:B------:R-:W-:Y:S02]  /*4b00*/  @P0 FADD.FTZ R123, R70, R123 ;  /* 0x0000007b467b0221 */ /* 0x000fe40000010000 */
.L_x_2849:
[----:B------:R-:W-:Y:S05]  /*4b10*/  BSYNC B0 ;  /* 0x0000000000007941 */ /* 0x000fea0003800000 */
.L_x_2847:
        /* <DEDUP_REMOVED lines=8> */
.L_x_2858:
        /* <DEDUP_REMOVED lines=12> */
.L_x_2861:
[----:B------:R-:W-:Y:S02]  /*4c60*/  IMAD.MOV.U32 R102, RZ, RZ, R0 ;  /* 0x000000ffff667224 */ /* 0x000fe400078e0000 */
.L_x_2862:
[----:B------:R-:W-:Y:S05]  /*4c70*/  BSYNC B1 ;  /* 0x0000000000017941 */ /* 0x000fea0003800000 */
.L_x_2860:
        /* <DEDUP_REMOVED lines=16> */
.L_x_2866:
[----:B------:R-:W-:Y:S05]  /*4d80*/  BSYNC B2 ;  /* 0x0000000000027941 */ /* 0x000fea0003800000 */
.L_x_2865:
        /* <DEDUP_REMOVED lines=44> */
.L_x_2864:
[----:B------:R-:W-:Y:S05]  /*5050*/  BSYNC B1 ;  /* 0x0000000000017941 */ /* 0x000fea0003800000 */
.L_x_2863:
[----:B------:R-:W0:Y:S01]  /*5060*/  I2F.U32 R69, R102 ;  /* 0x0000006600457306 */ /* 0x000e220000201000 */
[----:B------:R-:W-:Y:S01]  /*5070*/  HFMA2.MMA R70, -RZ, RZ, 0.1171875, 0 ;  /* 0x2f800000ff467435 */ /* 0x000fe200000001ff */
[----:B-----5:R-:W-:-:S05]  /*5080*/  PRMT R71, RZ, 0x5410, R65 ;  /* 0x00005410ff477816 */ /* 0x020fca0000000041 */
        /* <DEDUP_REMOVED lines=11> */
.L_x_2859:
[----:B------:R-:W-:Y:S05]  /*5140*/  BSYNC B0 ;  /* 0x0000000000007941 */ /* 0x000fea0003800000 */
.L_x_2857:
        /* <DEDUP_REMOVED lines=8> */
.L_x_2868:
        /* <DEDUP_REMOVED lines=12> */
.L_x_2871:
[----:B------:R-:W-:Y:S02]  /*5290*/  IMAD.MOV.U32 R103, RZ, RZ, R0 ;  /* 0x000000ffff677224 */ /* 0x000fe400078e0000 */
.L_x_2872:
[----:B------:R-:W-:Y:S05]  /*52a0*/  BSYNC B1 ;  /* 0x0000000000017941 */ /* 0x000fea0003800000 */
.L_x_2870:
        /* <DEDUP_REMOVED lines=16> */
.L_x_2876:
[----:B------:R-:W-:Y:S05]  /*53b0*/  BSYNC B2 ;  /* 0x0000000000027941 */ /* 0x000fea0003800000 */
.L_x_2875:
        /* <DEDUP_REMOVED lines=44> */
.L_x_2874:
[----:B------:R-:W-:Y:S05]  /*5680*/  BSYNC B1 ;  /* 0x0000000000017941 */ /* 0x000fea0003800000 */
.L_x_2873:
        /* <DEDUP_REMOVED lines=14> */
.L_x_2869:
[----:B------:R-:W-:Y:S05]  /*5770*/  BSYNC B0 ;  /* 0x0000000000007941 */ /* 0x000fea0003800000 */
.L_x_2867:
        /* <DEDUP_REMOVED lines=8> */
.L_x_2878:
        /* <DEDUP_REMOVED lines=12> */
.L_x_2881:
[----:B------:R-:W-:Y:S02]  /*58c0*/  IMAD.MOV.U32 R104, RZ, RZ, R0 ;  /* 0x000000ffff687224 */ /* 0x000fe400078e0000 */
.L_x_2882:
[----:B------:R-:W-:Y:S05]  /*58d0*/  BSYNC B1 ;  /* 0x0000000000017941 */ /* 0x000fea0003800000 */
.L_x_2880:
        /* <DEDUP_REMOVED lines=16> */
.L_x_2886:
[----:B------:R-:W-:Y:S05]  /*59e0*/  BSYNC B2 ;  /* 0x0000000000027941 */ /* 0x000fea0003800000 */
.L_x_2885:
        /* <DEDUP_REMOVED lines=44> */
.L_x_2884:
[----:B------:R-:W-:Y:S05]  /*5cb0*/  BSYNC B1 ;  /* 0x0000000000017941 */ /* 0x000fea0003800000 */
.L_x_2883:
        /* <DEDUP_REMOVED lines=14> */
.L_x_2879:
[----:B------:R-:W-:Y:S05]  /*5da0*/  BSYNC B0 ;  /* 0x0000000000007941 */ /* 0x000fea0003800000 */
.L_x_2877:
        /* <DEDUP_REMOVED lines=8> */
.L_x_2888:
        /* <DEDUP_REMOVED lines=12> */
.L_x_2891:
[----:B------:R-:W-:Y:S02]  /*5ef0*/  MOV R105, R0 ;  /* 0x0000000000697202 */ /* 0x000fe40000000f00 */
.L_x_2892:
[----:B------:R-:W-:Y:S05]  /*5f00*/  BSYNC B1 ;  /* 0x0000000000017941 */ /* 0x000fea0003800000 */
.L_x_2890:
        /* <DEDUP_REMOVED lines=16> */
.L_x_2896:
[----:B------:R-:W-:Y:S05]  /*6010*/  BSYNC B2 ;  /* 0x0000000000027941 */ /* 0x000fea0003800000 */
.L_x_2895:
        /* <DEDUP_REMOVED lines=44> */
.L_x_2894:
[----:B------:R-:W-:Y:S05]  /*62e0*/  BSYNC B1 ;  /* 0x0000000000017941 */ /* 0x000fea0003800000 */
.L_x_2893:
        /* <DEDUP_REMOVED lines=14> */
.L_x_2889:
[----:B------:R-:W-:Y:S05]  /*63d0*/  BSYNC B0 ;  /* 0x0000000000007941 */ /* 0x000fea0003800000 */
.L_x_2887:
        /* <DEDUP_REMOVED lines=8> */
.L_x_2898:
        /* <DEDUP_REMOVED lines=12> */
.L_x_2901:
[----:B------:R-:W-:Y:S02]  /*6520*/  IMAD.MOV.U32 R106, RZ, RZ, R0 ;  /* 0x000000ffff6a7224 */ /* 0x000fe400078e0000 */
.L_x_2902:
[----:B------:R-:W-:Y:S05]  /*6530*/  BSYNC B1 ;  /* 0x0000000000017941 */ /* 0x000fea0003800000 */
.L_x_2900:
        /* <DEDUP_REMOVED lines=16> */
.L_x_2906:
[----:B------:R-:W-:Y:S05]  /*6640*/  BSYNC B2 ;  /* 0x0000000000027941 */ /* 0x000fea0003800000 */
.L_x_2905:
        /* <DEDUP_REMOVED lines=44> */
.L_x_2904:
[----:B------:R-:W-:Y:S05]  /*6910*/  BSYNC B1 ;  /* 0x0000000000017941 */ /* 0x000fea0003800000 */
.L_x_2903:
        /* <DEDUP_REMOVED lines=14> */
.L_x_2899:
[----:B------:R-:W-:Y:S05]  /*6a00*/  BSYNC B0 ;  /* 0x0000000000007941 */ /* 0x000fea0003800000 */
.L_x_2897:
[----:B------:R-:W-:Y:S01]  /*6a10*/  BSSY B0, `(.L_x_2907) ;  /* 0x0000062000007945 */ /* 0x000fe20003800000 */
[----:B------:R-:W-:Y:S05]  /*6a20*/  @P2 BRA `(.L_x_2908) ;  /* 0x0000006000002947 */ /* 0x000fea0003800000 */
[----:B-1----:R-:W-:Y:S02]  /*6a30*/  IMAD.MOV.U32 R109, RZ, RZ, RZ ;  /* 0x000000ffff6d7224 */ /* 0x002fe400078e00ff */
[----:B------:R-:W-:Y:S01]  /*6a40*/  IMAD.MOV.U32 R118, RZ, RZ, R68 ;  /* 0x000000ffff767224 */ /* 0x000fe200078e0044 */
[----:B------:R-:W-:Y:S05]  /*6a50*/  @!P0 BRA `(.L_x_2909) ;  /* 0x000005d000008947 */ /* 0x000fea0003800000 */
[----:B------:R-:W-:Y:S01]  /*6a60*/  IMAD.MOV.U32 R118, RZ, RZ, R68 ;  /* 0x000000ffff767224 */ /* 0x000fe200078e0044 */
[----:B-----5:R-:W-:Y:S01]  /*6a70*/  PRMT R109, RZ, 0x7610, R63 ;  /* 0x00007610ff6d7816 */ /* 0x020fe2000000003f */
[----:B------:R-:W-:Y:S05]  /*6a80*/  BRA `(.L_x_2909) ;  /* 0x000005a000007947 */ /* 0x000fea0003800000 */
.L_x_2908:
        /* <DEDUP_REMOVED lines=12> */
.L_x_2911:
[----:B------:R-:W-:Y:S02]  /*6b50*/  IMAD.MOV.U32 R107, RZ, RZ, R0 ;  /* 0x000000ffff6b7224 */ /* 0x000fe400078e0000 */
.L_x_2912:
[----:B------:R-:W-:Y:S05]  /*6b60*/  BSYNC B1 ;  /* 0x0000000000017941 */ /* 0x000fea0003800000 */
.L_x_2910:
        /* <DEDUP_REMOVED lines=16> */
.L_x_2916:
[----:B------:R-:W-:Y:S05]  /*6c70*/  BSYNC B2 ;  /* 0x0000000000027941 */ /* 0x000fea0003800000 */
.L_x_2915:
        /* <DEDUP_REMOVED lines=44> */
.L_x_2914:
[----:B------:R-:W-:Y:S05]  /*6f40*/  BSYNC B1 ;  /* 0x0000000000017941 */ /* 0x000fea0003800000 */
.L_x_2913:
[----:B------:R-:W0:Y:S01]  /*6f50*/  I2F.U32 R68, R107 ;  /* 0x0000006b00447306 */ /* 0x000e220000201000 */
[----:B------:R-:W-:Y:S01]  /*6f60*/  HFMA2.MMA R69, -RZ, RZ, 0.1171875, 0 ;  /* 0x2f800000ff457435 */ /* 0x000fe200000001ff */
[----:B-----5:R-:W-:-:S05]  /*6f70*/  PRMT R70, RZ, 0x7610, R67 ;  /* 0x00007610ff467816 */ /* 0x020fca0000000043 */
[----:B------:R-:W-:-:S04]  /*6f80*/  FMUL.FTZ R70, R70, c[0x0][0x1ec] ;  /* 0x00007b0046467a20 */ /* 0x000fc80000410000 */
[----:B------:R-:W-:Y:S02]  /*6f90*/  FMUL.FTZ R70, R70, c[0x0][0x1e8] ;  /* 0x00007a0046467a20 */ /* 0x000fe40000410000 */
[----:B0-----:R-:W-:-:S05]  /*6fa0*/  FFMA.FTZ R68, R68, R69, 1.1641532182693481445e-10 ;  /* 0x2f00000044447423 */ /* 0x001fca0000010045 */
[----:B------:R-:W-:-:S04]  /*6fb0*/  FSETP.GTU.FTZ.AND P3, PT, R68, c[0x0][0x1e4], PT ;  /* 0x0000790044007a0b */ /* 0x000fc80003f7c000 */
[----:B-1----:R-:W-:Y:S02]  /*6fc0*/  FSEL R109, R70, RZ, !P3 ;  /* 0x000000ff466d7208 */ /* 0x002fe40005800000 */
[----:B------:R-:W-:Y:S02]  /*6fd0*/  PRMT R70, RZ, 0x7610, R39 ;  /* 0x00007610ff467816 */ /* 0x000fe40000000027 */
[----:B------:R-:W-:-:S03]  /*6fe0*/  SEL R68, RZ, 0x1, P3 ;  /* 0x00000001ff447807 */ /* 0x000fc60001800000 */
[----:B------:R-:W-:Y:S01]  /*6ff0*/  FMUL.FTZ R109, R109, R70 ;  /* 0x000000466d6d7220 */ /* 0x000fe20000410000 */
[----:B------:R-:W-:Y:S02]  /*7000*/  @P0 PRMT R70, RZ, 0x7610, R63 ;  /* 0x00007610ff460816 */ /* 0x000fe4000000003f */
[----:B------:R-:W-:-:S03]  /*7010*/  PRMT R107, R68, 0x7610, R107 ;  /* 0x00007610446b7816 */ /* 0x000fc6000000006b */
[----:B------:R-:W-:Y:S02]  /*7020*/  @P0 FADD.FTZ R109, R70, R109 ;  /* 0x0000006d466d0221 */ /* 0x000fe40000010000 */
.L_x_2909:
[----:B------:R-:W-:Y:S05]  /*7030*/  BSYNC B0 ;  /* 0x0000000000007941 */ /* 0x000fea0003800000 */
.L_x_2907:
[----:B------:R-:W-:Y:S01]  /*7040*/  IMAD.WIDE.U32 R126, R126, R157, c[0x0][0x188] ;  /* 0x000062007e7e7625 */ /* 0x000fe200078e009d */
[----:B------:R-:W-:Y:S01]  /*7050*/  F2FP.BF16.PACK_AB R71, R109, R111 ;  /* 0x0000006f6d47723e */ /* 0x000fe200000010ff */
[----:B------:R-:W-:Y:S01]  /*7060*/  BSSY B0, `(.L_x_2917) ;  /* 0x000001e000007945 */ /* 0x000fe20003800000 */
[----:B------:R-:W-:Y:S02]  /*7070*/  F2FP.BF16.PACK_AB R70, R115, R117 ;  /* 0x000000757346723e */ /* 0x000fe400000010ff */
        /* <DEDUP_REMOVED lines=28> */
.L_x_2918:
[----:B------:R-:W-:Y:S05]  /*7240*/  BSYNC B0 ;  /* 0x0000000000007941 */ /* 0x000fea0003800000 */
.L_x_2917:
        /* <DEDUP_REMOVED lines=10> */
.L_x_2920:
        /* <DEDUP_REMOVED lines=12> */
.L_x_2923:
[----:B------:R-:W-:Y:S02]  /*73b0*/  IMAD.MOV.U32 R100, RZ, RZ, R0 ;  /* 0x000000ffff647224 */ /* 0x000fe400078e0000 */
.L_x_2924:
[----:B------:R-:W-:Y:S05]  /*73c0*/  BSYNC B1 ;  /* 0x0000000000017941 */ /* 0x000fea0003800000 */
.L_x_2922:
        /* <DEDUP_REMOVED lines=16> */
.L_x_2928:
[----:B------:R-:W-:Y:S05]  /*74d0*/  BSYNC B2 ;  /* 0x0000000000027941 */ /* 0x000fea0003800000 */
.L_x_2927:
        /* <DEDUP_REMOVED lines=44> */
.L_x_2926:
[----:B------:R-:W-:Y:S05]  /*77a0*/  BSYNC B1 ;  /* 0x0000000000017941 */ /* 0x000fea0003800000 */
.L_x_2925:
        /* <DEDUP_REMOVED lines=14> */
.L_x_2921:
[----:B------:R-:W-:Y:S05]  /*7890*/  BSYNC B0 ;  /* 0x0000000000007941 */ /* 0x000fea0003800000 */
.L_x_2919:
        /* <DEDUP_REMOVED lines=8> */
.L_x_2930:
        /* <DEDUP_REMOVED lines=12> */
.L_x_2933:
[----:B------:R-:W-:Y:S02]  /*79e0*/  IMAD.MOV.U32 R101, RZ, RZ, R0 ;  /* 0x000000ffff657224 */ /* 0x000fe400078e0000 */
.L_x_2934:
[----:B------:R-:W-:Y:S05]  /*79f0*/  BSYNC B1 ;  /* 0x0000000000017941 */ /* 0x000fea0003800000 */
.L_x_2932:
        /* <DEDUP_REMOVED lines=16> */
.L_x_2938:
[----:B------:R-:W-:Y:S05]  /*7b00*/  BSYNC B2 ;  /* 0x0000000000027941 */ /* 0x000fea0003800000 */
.L_x_2937:
        /* <DEDUP_REMOVED lines=44> */
.L_x_2936:
[----:B------:R-:W-:Y:S05]  /*7dd0*/  BSYNC B1 ;  /* 0x0000000000017941 */ /* 0x000fea0003800000 */
.L_x_2935:
        /* <DEDUP_REMOVED lines=14> */
.L_x_2931:
[----:B------:R-:W-:Y:S05]  /*7ec0*/  BSYNC B0 ;  /* 0x0000000000007941 */ /* 0x000fea0003800000 */
.L_x_2929:
        /* <DEDUP_REMOVED lines=8> */
.L_x_2940:
        /* <DEDUP_REMOVED lines=12> */
.L_x_2943:
[----:B------:R-:W-:Y:S02]  /*8010*/  IMAD.MOV.U32 R102, RZ, RZ, R0 ;  /* 0x000000ffff667224 */ /* 0x000fe400078e0000 */
.L_x_2944:
[----:B------:R-:W-:Y:S05]  /*8020*/  BSYNC B1 ;  /* 0x0000000000017941 */ /* 0x000fea0003800000 */
.L_x_2942:
        /* <DEDUP_REMOVED lines=16> */
.L_x_2948:
[----:B------:R-:W-:Y:S05]  /*8130*/  BSYNC B2 ;  /* 0x0000000000027941 */ /* 0x000fea0003800000 */
.L_x_2947:
        /* <DEDUP_REMOVED lines=44> */
.L_x_2946:
[----:B------:R-:W-:Y:S05]  /*8400*/  BSYNC B1 ;  /* 0x0000000000017941 */ /* 0x000fea0003800000 */
.L_x_2945:
        /* <DEDUP_REMOVED lines=14> */
.L_x_2941:
[----:B------:R-:W-:Y:S05]  /*84f0*/  BSYNC B0 ;  /* 0x0000000000007941 */ /* 0x000fea0003800000 */
.L_x_2939:
        /* <DEDUP_REMOVED lines=8> */
.L_x_2950:
        /* <DEDUP_REMOVED lines=12> */
.L_x_2953:
[----:B------:R-:W-:Y:S02]  /*8640*/  IMAD.MOV.U32 R103, RZ, RZ, R0 ;  /* 0x000000ffff677224 */ /* 0x000fe400078e0000 */
.L_x_2954:
[----:B------:R-:W-:Y:S05]  /*8650*/  BSYNC B1 ;  /* 0x0000000000017941 */ /* 0x000fea0003800000 */
.L_x_2952:
        /* <DEDUP_REMOVED lines=16> */
.L_x_2958:
[----:B------:R-:W-:Y:S05]  /*8760*/  BSYNC B2 ;  /* 0x0000000000027941 */ /* 0x000fea0003800000 */
.L_x_2957:
        /* <DEDUP_REMOVED lines=44> */
.L_x_2956:
[----:B------:R-:W-:Y:S05]  /*8a30*/  BSYNC B1 ;  /* 0x0000000000017941 */ /* 0x000fea0003800000 */
.L_x_2955:
        /* <DEDUP_REMOVED lines=14> */
.L_x_2951:
[----:B------:R-:W-:Y:S05]  /*8b20*/  BSYNC B0 ;  /* 0x0000000000007941 */ /* 0x000fea0003800000 */
.L_x_2949:
        /* <DEDUP_REMOVED lines=8> */
.L_x_2960:
        /* <DEDUP_REMOVED lines=12> */
.L_x_2963:
[----:B------:R-:W-:Y:S02]  /*8c70*/  MOV R104, R0 ;  /* 0x0000000000687202 */ /* 0x000fe40000000f00 */
.L_x_2964:
[----:B------:R-:W-:Y:S05]  /*8c80*/  BSYNC B1 ;  /* 0x0000000000017941 */ /* 0x000fea0003800000 */
.L_x_2962:
        /* <DEDUP_REMOVED lines=16> */
.L_x_2968:
[----:B------:R-:W-:Y:S05]  /*8d90*/  BSYNC B2 ;  /* 0x0000000000027941 */ /* 0x000fea0003800000 */
.L_x_2967:
        /* <DEDUP_REMOVED lines=44> */
.L_x_2966:
[----:B------:R-:W-:Y:S05]  /*9060*/  BSYNC B1 ;  /* 0x0000000000017941 */ /* 0x000fea0003800000 */
.L_x_2965:
        /* <DEDUP_REMOVED lines=14> */
.L_x_2961:
[----:B------:R-:W-:Y:S05]  /*9150*/  BSYNC B0 ;  /* 0x0000000000007941 */ /* 0x000fea0003800000 */
.L_x_2959:
        /* <DEDUP_REMOVED lines=8> */
.L_x_2970:
        /* <DEDUP_REMOVED lines=12> */
.L_x_2973:
[----:B------:R-:W-:Y:S02]  /*92a0*/  IMAD.MOV.U32 R105, RZ, RZ, R0 ;  /* 0x000000ffff697224 */ /* 0x000fe400078e0000 */
.L_x_2974:
[----:B------:R-:W-:Y:S05]  /*92b0*/  BSYNC B1 ;  /* 0x0000000000017941 */ /* 0x000fea0003800000 */
.L_x_2972:
        /* <DEDUP_REMOVED lines=16> */
.L_x_2978:
[----:B------:R-:W-:Y:S05]  /*93c0*/  BSYNC B2 ;  /* 0x0000000000027941 */ /* 0x000fea0003800000 */
.L_x_2977:
        /* <DEDUP_REMOVED lines=44> */
.L_x_2976:
[----:B------:R-:W-:Y:S05]  /*9690*/  BSYNC B1 ;  /* 0x0000000000017941 */ /* 0x000fea0003800000 */
.L_x_2975:
        /* <DEDUP_REMOVED lines=14> */
.L_x_2971:
[----:B------:R-:W-:Y:S05]  /*9780*/  BSYNC B0 ;  /* 0x0000000000007941 */ /* 0x000fea0003800000 */
.L_x_2969:
        /* <DEDUP_REMOVED lines=8> */
.L_x_2980:
        /* <DEDUP_REMOVED lines=12> */
.L_x_2983:
[----:B------:R-:W-:Y:S02]  /*98d0*/  IMAD.MOV.U32 R106, RZ, RZ, R0 ;  /* 0x000000ffff6a7224 */ /* 0x000fe400078e0000 */
.L_x_2984:
[----:B------:R-:W-:Y:S05]  /*98e0*/  BSYNC B1 ;  /* 0x0000000000017941 */ /* 0x000fea0003800000 */
.L_x_2982:
        /* <DEDUP_REMOVED lines=16> */
.L_x_2988:
[----:B------:R-:W-:Y:S05]  /*99f0*/  BSYNC B2 ;  /* 0x0000000000027941 */ /* 0x000fea0003800000 */
.L_x_2987:
        /* <DEDUP_REMOVED lines=44> */
.L_x_2986:
[----:B------:R-:W-:Y:S05]  /*9cc0*/  BSYNC B1 ;  /* 0x0000000000017941 */ /* 0x000fea0003800000 */
.L_x_2985:
        /* <DEDUP_REMOVED lines=14> */
.L_x_2981:
[----:B------:R-:W-:Y:S05]  /*9db0*/  BSYNC B0 ;  /* 0x0000000000007941 */ /* 0x000fea0003800000 */
.L_x_2979:
        /* <DEDUP_REMOVED lines=8> */
.L_x_2990:
        /* <DEDUP_REMOVED lines=12> */
.L_x_2993:
[----:B------:R-:W-:Y:S02]  /*9f00*/  IMAD.MOV.U32 R107, RZ, RZ, R0 ;  /* 0x000000ffff6b7224 */ /* 0x000fe400078e0000 */
.L_x_2994:
[----:B------:R-:W-:Y:S05]  /*9f10*/  BSYNC B1 ;  /* 0x0000000000017941 */ /* 0x000fea0003800000 */
.L_x_2992:
        /* <DEDUP_REMOVED lines=16> */
.L_x_2998:
[----:B------:R-:W-:Y:S05]  /*a020*/  BSYNC B2 ;  /* 0x0000000000027941 */ /* 0x000fea0003800000 */
.L_x_2997:
        /* <DEDUP_REMOVED lines=44> */
.L_x_2996:
[----:B------:R-:W-:Y:S05]  /*a2f0*/  BSYNC B1 ;  /* 0x0000000000017941 */ /* 0x000fea0003800000 */
.L_x_2995:
        /* <DEDUP_REMOVED lines=14> */
.L_x_2991:
[----:B------:R-:W-:Y:S05]  /*a3e0*/  BSYNC B0 ;  /* 0x0000000000007941 */ /* 0x000fea0003800000 */
.L_x_2989:
        /* <DEDUP_REMOVED lines=9> */
[----:B-1----:R-:W-:-:S04]  /*a480*/  @P0 IMAD.WIDE.U32 R80, R114, R157, c[0x0][0x180] ;  /* 0x0000600072500625 */ /* 0x002fc800078e009d */
[----:B------:R-:W-:Y:S01]  /*a490*/  @P1 IMAD.WIDE.U32 R112, R110, R157, c[0x0][0x170] ;  /* 0x00005c006e701625 */ /* 0x000fe200078e009d */
        /* <DEDUP_REMOVED lines=21> */
.L_x_3000:
[----:B------:R-:W-:Y:S05]  /*a5f0*/  BSYNC B0 ;  /* 0x0000000000007941 */ /* 0x000fea0003800000 */
.L_x_2999:
        /* <DEDUP_REMOVED lines=10> */
.L_x_3002:
        /* <DEDUP_REMOVED lines=12> */
.L_x_3005:
[----:B------:R-:W-:Y:S02]  /*a760*/  IMAD.MOV.U32 R100, RZ, RZ, R0 ;  /* 0x000000ffff647224 */ /* 0x000fe400078e0000 */
.L_x_3006:
[----:B------:R-:W-:Y:S05]  /*a770*/  BSYNC B1 ;  /* 0x0000000000017941 */ /* 0x000fea0003800000 */
.L_x_3004:
        /* <DEDUP_REMOVED lines=16> */
.L_x_3010:
[----:B------:R-:W-:Y:S05]  /*a880*/  BSYNC B2 ;  /* 0x0000000000027941 */ /* 0x000fea0003800000 */
.L_x_3009:
        /* <DEDUP_REMOVED lines=44> */
.L_x_3008:
[----:B------:R-:W-:Y:S05]  /*ab50*/  BSYNC B1 ;  /* 0x0000000000017941 */ /* 0x000fea0003800000 */
.L_x_3007:
        /* <DEDUP_REMOVED lines=14> */
.L_x_3003:
[----:B------:R-:W-:Y:S05]  /*ac40*/  BSYNC B0 ;  /* 0x0000000000007941 */ /* 0x000fea0003800000 */
.L_x_3001:
        /* <DEDUP_REMOVED lines=8> */
.L_x_3012:
        /* <DEDUP_REMOVED lines=12> */
.L_x_3015:
[----:B------:R-:W-:Y:S02]  /*ad90*/  IMAD.MOV.U32 R101, RZ, RZ, R0 ;  /* 0x000000ffff657224 */ /* 0x000fe400078e0000 */
.L_x_3016:
[----:B------:R-:W-:Y:S05]  /*ada0*/  BSYNC B1 ;  /* 0x0000000000017941 */ /* 0x000fea0003800000 */
.L_x_3014:
        /* <DEDUP_REMOVED lines=16> */
.L_x_3020:
[----:B------:R-:W-:Y:S05]  /*aeb0*/  BSYNC B2 ;  /* 0x0000000000027941 */ /* 0x000fea0003800000 */
.L_x_3019:
        /* <DEDUP_REMOVED lines=44> */
.L_x_3018:
[----:B------:R-:W-:Y:S05]  /*b180*/  BSYNC B1 ;  /* 0x0000000000017941 */ /* 0x000fea0003800000 */
.L_x_3017:
        /* <DEDUP_REMOVED lines=14> */
.L_x_3013:
[----:B------:R-:W-:Y:S05]  /*b270*/  BSYNC B0 ;  /* 0x0000000000007941 */ /* 0x000fea0003800000 */
.L_x_3011:
        /* <DEDUP_REMOVED lines=8> */
.L_x_3022:
        /* <DEDUP_REMOVED lines=12> */
.L_x_3025:
[----:B------:R-:W-:Y:S02]  /*b3c0*/  IMAD.MOV.U32 R102, RZ, RZ, R0 ;  /* 0x000000ffff667224 */ /* 0x000fe400078e0000 */
.L_x_3026:
[----:B------:R-:W-:Y:S05]  /*b3d0*/  BSYNC B1 ;  /* 0x0000000000017941 */ /* 0x000fea0003800000 */
.L_x_3024:
        /* <DEDUP_REMOVED lines=16> */
.L_x_3030:
[----:B------:R-:W-:Y:S05]  /*b4e0*/  BSYNC B2 ;  /* 0x0000000000027941 */ /* 0x000fea0003800000 */
.L_x_3029:
        /* <DEDUP_REMOVED lines=44> */
.L_x_3028:
[----:B------:R-:W-:Y:S05]  /*b7b0*/  BSYNC B1 ;  /* 0x0000000000017941 */ /* 0x000fea0003800000 */
.L_x_3027:
        /* <DEDUP_REMOVED lines=14> */
.L_x_3023:
[----:B------:R-:W-:Y:S05]  /*b8a0*/  BSYNC B0 ;  /* 0x0000000000007941 */ /* 0x000fea0003800000 */
.L_x_3021:
        /* <DEDUP_REMOVED lines=8> */
.L_x_3032:
        /* <DEDUP_REMOVED lines=12> */
.L_x_3035:
[----:B------:R-:W-:Y:S02]  /*b9f0*/  IMAD.MOV.U32 R103, RZ, RZ, R0 ;  /* 0x000000ffff677224 */ /* 0x000fe400078e0000 */
.L_x_3036:
[----:B------:R-:W-:Y:S05]  /*ba00*/  BSYNC B1 ;  /* 0x0000000000017941 */ /* 0x000fea0003800000 */
.L_x_3034:
        /* <DEDUP_REMOVED lines=16> */
.L_x_3040:
[----:B------:R-:W-:Y:S05]  /*bb10*/  BSYNC B2 ;  /* 0x0000000000027941 */ /* 0x000fea0003800000 */
.L_x_3039:
        /* <DEDUP_REMOVED lines=44> */
.L_x_3038:
[----:B------:R-:W-:Y:S05]  /*bde0*/  BSYNC B1 ;  /* 0x0000000000017941 */ /* 0x000fea0003800000 */
.L_x_3037:
        /* <DEDUP_REMOVED lines=14> */
.L_x_3033:
[----:B------:R-:W-:Y:S05]  /*bed0*/  BSYNC B0 ;  /* 0x0000000000007941 */ /* 0x000fea0003800000 */
.L_x_3031:
        /* <DEDUP_REMOVED lines=8> */
.L_x_3042:
        /* <DEDUP_REMOVED lines=12> */
.L_x_3045:
[----:B------:R-:W-:Y:S02]  /*c020*/  IMAD.MOV.U32 R104, RZ, RZ, R0 ;  /* 0x000000ffff687224 */ /* 0x000fe400078e0000 */
.L_x_3046:
[----:B------:R-:W-:Y:S05]  /*c030*/  BSYNC B1 ;  /* 0x0000000000017941 */ /* 0x000fea0003800000 */
.L_x_3044:
        /* <DEDUP_REMOVED lines=16> */
.L_x_3050:
[----:B------:R-:W-:Y:S05]  /*c140*/  BSYNC B2 ;  /* 0x0000000000027941 */ /* 0x000fea0003800000 */
.L_x_3049:
        /* <DEDUP_REMOVED lines=44> */
.L_x_3048:
[----:B------:R-:W-:Y:S05]  /*c410*/  BSYNC B1 ;  /* 0x0000000000017941 */ /* 0x000fea0003800000 */
.L_x_3047:
        /* <DEDUP_REMOVED lines=14> */
.L_x_3043:
[----:B------:R-:W-:Y:S05]  /*c500*/  BSYNC B0 ;  /* 0x0000000000007941 */ /* 0x000fea0003800000 */
.L_x_3041:
        /* <DEDUP_REMOVED lines=8> */
.L_x_3052:
        /* <DEDUP_REMOVED lines=12> */
.L_x_3055:
[----:B------:R-:W-:Y:S02]  /*c650*/  IMAD.MOV.U32 R105, RZ, RZ, R0 ;  /* 0x000000ffff697224 */ /* 0x000fe400078e0000 */
.L_x_3056:
[----:B------:R-:W-:Y:S05]  /*c660*/  BSYNC B1 ;  /* 0x0000000000017941 */ /* 0x000fea0003800000 */
.L_x_3054:
        /* <DEDUP_REMOVED lines=16> */
.L_x_3060:
[----:B------:R-:W-:Y:S05]  /*c770*/  BSYNC B2 ;  /* 0x0000000000027941 */ /* 0x000fea0003800000 */
.L_x_3059:
        /* <DEDUP_REMOVED lines=44> */
.L_x_3058:
[----:B------:R-:W-:Y:S05]  /*ca40*/  BSYNC B1 ;  /* 0x0000000000017941 */ /* 0x000fea0003800000 */
.L_x_3057:
        /* <DEDUP_REMOVED lines=14> */
.L_x_3053:
[----:B------:R-:W-:Y:S05]  /*cb30*/  BSYNC B0 ;  /* 0x0000000000007941 */ /* 0x000fea0003800000 */
.L_x_3051:
        /* <DEDUP_REMOVED lines=8> */
.L_x_3062:
        /* <DEDUP_REMOVED lines=12> */
.L_x_3065:
[----:B------:R-:W-:Y:S02]  /*cc80*/  IMAD.MOV.U32 R106, RZ, RZ, R0 ;  /* 0x000000ffff6a7224 */ /* 0x000fe400078e0000 */
.L_x_3066:
[----:B------:R-:W-:Y:S05]  /*cc90*/  BSYNC B1 ;  /* 0x0000000000017941 */ /* 0x000fea0003800000 */
.L_x_3064:
        /* <DEDUP_REMOVED lines=16> */
.L_x_3070:
[----:B------:R-:W-:Y:S05]  /*cda0*/  BSYNC B2 ;  /* 0x0000000000027941 */ /* 0x000fea0003800000 */
.L_x_3069:
        /* <DEDUP_REMOVED lines=44> */
.L_x_3068:
[----:B------:R-:W-:Y:S05]  /*d070*/  BSYNC B1 ;  /* 0x0000000000017941 */ /* 0x000fea0003800000 */
.L_x_3067:
        /* <DEDUP_REMOVED lines=14> */
.L_x_3063:
[----:B------:R-:W-:Y:S05]  /*d160*/  BSYNC B0 ;  /* 0x0000000000007941 */ /* 0x000fea0003800000 */
.L_x_3061:
[----:B------:R-:W-:Y:S01]  /*d170*/  BSSY B0, `(.L_x_3071) ;  /* 0x0000062000007945 */ /* 0x000fe20003800000 */
[----:B------:R-:W-:Y:S05]  /*d180*/  @P2 BRA `(.L_x_3072) ;  /* 0x0000006000002947 */ /* 0x000fea0003800000 */
[----:B-1----:R-:W-:Y:S01]  /*d190*/  IMAD.MOV.U32 R113, RZ, RZ, RZ ;  /* 0x000000ffff717224 */ /* 0x002fe200078e00ff */
[----:B------:R-:W-:Y:S01]  /*d1a0*/  MOV R108, R68 ;  /* 0x00000044006c7202 */ /* 0x000fe20000000f00 */
[----:B------:R-:W-:Y:S05]  /*d1b0*/  @!P0 BRA `(.L_x_3073) ;  /* 0x000005d000008947 */ /* 0x000fea0003800000 */
[----:B------:R-:W-:Y:S01]  /*d1c0*/  IMAD.MOV.U32 R108, RZ, RZ, R68 ;  /* 0x000000ffff6c7224 */ /* 0x000fe200078e0044 */
[----:B-----5:R-:W-:Y:S01]  /*d1d0*/  PRMT R113, RZ, 0x7610, R63 ;  /* 0x00007610ff717816 */ /* 0x020fe2000000003f */
[----:B------:R-:W-:Y:S05]  /*d1e0*/  BRA `(.L_x_3073) ;  /* 0x000005a000007947 */ /* 0x000fea0003800000 */
.L_x_3072:
        /* <DEDUP_REMOVED lines=12> */
.L_x_3075:
[----:B------:R-:W-:Y:S02]  /*d2b0*/  IMAD.MOV.U32 R107, RZ, RZ, R0 ;  /* 0x000000ffff6b7224 */ /* 0x000fe400078e0000 */
.L_x_3076:
[----:B------:R-:W-:Y:S05]  /*d2c0*/  BSYNC B1 ;  /* 0x0000000000017941 */ /* 0x000fea0003800000 */
.L_x_3074:
        /* <DEDUP_REMOVED lines=16> */
.L_x_3080:
[----:B------:R-:W-:Y:S05]  /*d3d0*/  BSYNC B2 ;  /* 0x0000000000027941 */ /* 0x000fea0003800000 */
.L_x_3079:
        /* <DEDUP_REMOVED lines=44> */
.L_x_3078:
[----:B------:R-:W-:Y:S05]  /*d6a0*/  BSYNC B1 ;  /* 0x0000000000017941 */ /* 0x000fea0003800000 */
.L_x_3077:
        /* <DEDUP_REMOVED lines=14> */
.L_x_3073:
[----:B------:R-:W-:Y:S05]  /*d790*/  BSYNC B0 ;  /* 0x0000000000007941 */ /* 0x000fea0003800000 */
.L_x_3071:
[----:B------:R-:W-:Y:S01]  /*d7a0*/  FADD.FTZ R69, RZ, R79 ;  /* 0x0000004fff457221 */ /* 0x000fe20000010000 */
[----:B------:R-:W0:Y:S01]  /*d7b0*/  S2R R112, SR_TID.X ;  /* 0x0000000000707919 */ /* 0x000e220000002100 */
[----:B------:R-:W-:Y:S01]  /*d7c0*/  IMAD.WIDE.U32 R80, R114, R157, c[0x0][0x188] ;  /* 0x0000620072507625 */ /* 0x000fe200078e009d */
[----:B------:R-:W-:Y:S01]  /*d7d0*/  F2FP.BF16.PACK_AB R71, R113, R143 ;  /* 0x0000008f7147723e */ /* 0x000fe200000010ff */
[----:B------:R-:W-:Y:S01]  /*d7e0*/  BSSY B0, `(.L_x_3081) ;  /* 0x000003c000007945 */ /* 0x000fe20003800000 */
[----:B------:R-:W-:Y:S01]  /*d7f0*/  F2FP.BF16.PACK_AB R70, R155, R153 ;  /* 0x000000999b46723e */ /* 0x000fe200000010ff */
[----:B------:R-:W-:Y:S01]  /*d800*/  FADD.FTZ R68, R69, R78 ;  /* 0x0000004e45447221 */ /* 0x000fe20000010000 */
[----:B------:R-:W-:-:S03]  /*d810*/  LOP3.LUT P2, RZ, R92, 0xff, RZ, 0xc0, !PT ;  /* 0x000000ff5cff7812 */ /* 0x000fc6000784c0ff */
[----:B------:R-:W-:-:S04]  /*d820*/  FADD.FTZ R69, R68, R77 ;  /* 0x0000004d44457221 */ /* 0x000fc80000010000 */
[----:B------:R-:W-:-:S04]  /*d830*/  FADD.FTZ R68, R69, R76 ;  /* 0x0000004c45447221 */ /* 0x000fc80000010000 */
[----:B------:R-:W-:-:S04]  /*d840*/  FADD.FTZ R69, R68, R75 ;  /* 0x0000004b44457221 */ /* 0x000fc80000010000 */
[----:B------:R-:W-:Y:S01]  /*d850*/  FADD.FTZ R68, R69, R74 ;  /* 0x0000004a45447221 */ /* 0x000fe20000010000 */
[----:B0-----:R-:W-:-:S03]  /*d860*/  LOP3.LUT P0, RZ, R112, 0x1f, RZ, 0xc0, !PT ;  /* 0x0000001f70ff7812 */ /* 0x001fc6000780c0ff */
[----:B------:R-:W-:-:S04]  /*d870*/  FADD.FTZ R69, R68, R73 ;  /* 0x0000004944457221 */ /* 0x000fc80000010000 */
[----:B------:R-:W-:Y:S01]  /*d880*/  FADD.FTZ R68, R69, R72 ;  /* 0x0000004845447221 */ /* 0x000fe20000010000 */
[----:B------:R-:W-:-:S03]  /*d890*/  F2FP.BF16.PACK_AB R69, R151, R149 ;  /* 0x000000959745723e */ /* 0x000fc600000010ff */
        /* <DEDUP_REMOVED lines=19> */
[----:B------:R-:W-:-:S03]  /*d9d0*/  F2FP.BF16.PACK_AB R68, R147, R145 ;  /* 0x000000919344723e */ /* 0x000fc600000010ff */
[----:B------:R-:W-:Y:S02]  /*d9e0*/  FADD.FTZ R114, R114, R151 ;  /* 0x0000009772727221 */ /* 0x000fe40000010000 */
[----:B------:R0:W-:Y:S02]  /*d9f0*/  STG.E.128 [R80.64], R68 ;  /* 0x0000004450007986 */ /* 0x0001e4000c101d06 */
[----:B------:R-:W-:Y:S01]  /*da00*/  FADD.FTZ R116, R114, R153 ;  /* 0x0000009972747221 */ /* 0x000fe20000010000 */
[----:B------:R-:W-:-:S03]  /*da10*/  SHF.R.U32.HI R114, RZ, 0x5, R112 ;  /* 0x00000005ff727819 */ /* 0x000fc60000011670 */
[----:B------:R-:W-:Y:S01]  /*da20*/  FADD.FTZ R116, R116, R155 ;  /* 0x0000009b74747221 */ /* 0x000fe20000010000 */
[----:B------:R-:W-:-:S03]  /*da30*/  LOP3.LUT R114, R114, 0x7fffffc, RZ, 0xc0, !PT ;  /* 0x07fffffc72727812 */ /* 0x000fc600078ec0ff */
[----:B------:R-:W-:Y:S01]  /*da40*/  FADD.FTZ R116, R116, R143 ;  /* 0x0000008f74747221 */ /* 0x000fe20000010000 */
        /* <DEDUP_REMOVED lines=21> */
.L_x_3082:
[----:B------:R-:W-:Y:S05]  /*dba0*/  BSYNC B0 ;  /* 0x0000000000007941 */ /* 0x000fea0003800000 */
.L_x_3081:
[----:B------:R-:W-:Y:S01]  /*dbb0*/  @!P2 IADD3 R114, R114, 0x4, RZ ;  /* 0x000000047272a810 */ /* 0x000fe20007ffe0ff */
[----:B------:R-:W-:Y:S01]  /*dbc0*/  FADD.FTZ R110, R116, R113 ;  /* 0x00000071746e7221 */ /* 0x000fe20000010000 */
[----:B------:R-:W-:Y:S05]  /*dbd0*/  BRA.DIV ~URZ, `(.L_x_3083) ;  /* 0x000014427f007947 */ /* 0x000fea000b800000 */
[----:B0-----:R0:W1:Y:S02]  /*dbe0*/  SHFL.BFLY PT, R68, R110, 0x1, 0x1f ;  /* 0x0c201f006e447f89 */ /* 0x00106400000e0000 */
.L_x_3089:
        /* <DEDUP_REMOVED lines=84> */
.L_x_3090:
[----:B------:R-:W2:Y:S01]  /*e130*/  S2R R70, SR_TID.X ;  /* 0x0000000000467919 */ /* 0x000ea20000002100 */
[----:B------:R-:W-:Y:S01]  /*e140*/  @!P0 SHF.R.U32.HI R71, RZ, 0x5, R112 ;  /* 0x00000005ff478819 */ /* 0x000fe20000011670 */
[----:B-1----:R-:W-:Y:S01]  /*e150*/  FADD.FTZ R69, R81, R110 ;  /* 0x0000006e51457221 */ /* 0x002fe20000010000 */
[----:B------:R-:W-:Y:S02]  /*e160*/  WARPSYNC 0xffffffff ;  /* 0xffffffff00007948 */ /* 0x000fe40003800000 */
[----:B------:R-:W-:-:S05]  /*e170*/  @!P0 LOP3.LUT R71, R71, 0x3, RZ, 0xc0, !PT ;  /* 0x0000000347478812 */ /* 0x000fca00078ec0ff */
[----:B------:R-:W-:-:S05]  /*e180*/  @!P0 IMAD.IADD R71, R114, 0x1, R71 ;  /* 0x0000000172478824 */ /* 0x000fca00078e0247 */
[----:B------:R1:W-:Y:S01]  /*e190*/  @!P0 STS.64 [R71.X8], R68 ;  /* 0x0000004447008388 */ /* 0x0003e20000008a00 */
[----:B--2---:R-:W-:-:S04]  /*e1a0*/  LOP3.LUT R81, R70, 0x1f, RZ, 0xc0, !PT ;  /* 0x0000001f46517812 */ /* 0x004fc800078ec0ff */
[----:B------:R-:W-:-:S11]  /*e1b0*/  ISETP.GT.U32.AND P0, PT, R81, 0x3, PT ;  /* 0x000000035100780c */ /* 0x000fd60003f04070 */
[----:B-1----:R-:W-:Y:S01]  /*e1c0*/  BAR.SYNC.DEFER_BLOCKING 0x0 ;  /* 0x0000000000007b1d */ /* 0x002fe20000010000 */
[----:B------:R-:W-:Y:S01]  /*e1d0*/  CS2R R68, SRZ ;  /* 0x0000000000447805 */ /* 0x000fe2000001ff00 */
[----:B------:R-:W-:Y:S01]  /*e1e0*/  @!P0 IADD3 R81, R114, R81, RZ ;  /* 0x0000005172518210 */ /* 0x000fe20007ffe0ff */
[----:B------:R-:W-:Y:S01]  /*e1f0*/  IMAD.MOV.U32 R71, RZ, RZ, RZ ;  /* 0x000000ffff477224 */ /* 0x000fe200078e00ff */
[----:B------:R-:W-:Y:S01]  /*e200*/  ISETP.NE.AND P1, PT, RZ, UR8, PT ;  /* 0x00000008ff007c0c */ /* 0x000fe2000bf25270 */
[----:B------:R-:W-:Y:S01]  /*e210*/  @!P0 IMAD.MOV.U32 R71, RZ, RZ, 0x400 ;  /* 0x00000400ff478424 */ /* 0x000fe200078e00ff */
[----:B------:R-:W-:Y:S03]  /*e220*/  BSSY B0, `(.L_x_3085) ;  /* 0x00000d8000007945 */ /* 0x000fe60003800000 */
[----:B------:R-:W-:Y:S01]  /*e230*/  I2F R116, R71 ;  /* 0x0000004700747306 */ /* 0x000fe20000201400 */
[----:B------:R-:W1:Y:S04]  /*e240*/  SHFL.DOWN PT, R80, R71, 0x2, 0x1f ;  /* 0x08401f0047507f89 */ /* 0x000e6800000e0000 */
[----:B------:R2:W3:Y:S01]  /*e250*/  @!P0 LDS.64 R68, [R81.X8] ;  /* 0x0000000051448984 */ /* 0x0004e20000008a00 */
[----:B-1----:R-:W-:-:S02]  /*e260*/  IMAD.IADD R112, R80, 0x1, R71 ;  /* 0x0000000150707824 */ /* 0x002fc400078e0247 */
[----:B------:R-:W-:Y:S03]  /*e270*/  I2F R80, R80 ;  /* 0x0000005000507306 */ /* 0x000fe60000201400 */
[----:B------:R-:W-:Y:S05]  /*e280*/  SHFL.DOWN PT, R161, R112, 0x1, 0x1f ;  /* 0x08201f0070a17f89 */ /* 0x000fea00000e0000 */
[----:B------:R-:W2:Y:S08]  /*e290*/  I2F R114, R112 ;  /* 0x0000007000727306 */ /* 0x000eb00000201400 */
[----:B--2---:R-:W1:Y:S01]  /*e2a0*/  MUFU.RCP R81, R114 ;  /* 0x0000007200517308 */ /* 0x004e620000001000 */
[----:B---3--:R-:W2:Y:S04]  /*e2b0*/  SHFL.DOWN PT, R157, R68, 0x2, 0x1f ;  /* 0x08401f00449d7f89 */ /* 0x008ea800000e0000 */
[----:B0-----:R-:W0:Y:S01]  /*e2c0*/  SHFL.DOWN PT, R110, R69, 0x2, 0x1f ;  /* 0x08401f00456e7f89 */ /* 0x001e2200000e0000 */
[----:B--2---:R-:W-:-:S02]  /*e2d0*/  FMUL.FTZ R159, R157, R80 ;  /* 0x000000509d9f7220 */ /* 0x004fc40000410000 */
[----:B------:R-:W-:Y:S02]  /*e2e0*/  FADD.FTZ R157, -R157, R68 ;  /* 0x000000449d9d7221 */ /* 0x000fe40000010100 */
[----:B------:R-:W-:Y:S02]  /*e2f0*/  FFMA.FTZ R118, R116, R68, R159 ;  /* 0x0000004474767223 */ /* 0x000fe4000001009f */
[----:B------:R-:W-:Y:S02]  /*e300*/  FMUL.FTZ R157, R157, R157 ;  /* 0x0000009d9d9d7220 */ /* 0x000fe40000410000 */
[----:B-1----:R-:W-:Y:S02]  /*e310*/  FMUL.FTZ R71, R81, R118 ;  /* 0x0000007651477220 */ /* 0x002fe40000410000 */
[----:B------:R-:W-:Y:S01]  /*e320*/  FMUL.FTZ R157, R157, R116 ;  /* 0x000000749d9d7220 */ /* 0x000fe20000410000 */
[----:B------:R-:W-:Y:S01]  /*e330*/  IADD3 R116, R112, R161, RZ ;  /* 0x000000a170747210 */ /* 0x000fe20007ffe0ff */
[----:B0-----:R-:W-:Y:S01]  /*e340*/  FADD.FTZ R110, R110, R69 ;  /* 0x000000456e6e7221 */ /* 0x001fe20000010000 */
[----:B------:R-:W0:Y:S01]  /*e350*/  SHFL.DOWN PT, R68, R71, 0x1, 0x1f ;  /* 0x08201f0047447f89 */ /* 0x000e2200000e0000 */
[----:B------:R-:W-:Y:S01]  /*e360*/  FMUL.FTZ R157, R157, R80 ;  /* 0x000000509d9d7220 */ /* 0x000fe20000410000 */
[----:B------:R-:W-:Y:S03]  /*e370*/  I2F R161, R161 ;  /* 0x000000a100a17306 */ /* 0x000fe60000201400 */
[----:B------:R-:W-:-:S05]  /*e380*/  FFMA.FTZ R110, R81, R157, R110 ;  /* 0x0000009d516e7223 */ /* 0x000fca000001006e */
[----:B------:R-:W1:Y:S01]  /*e390*/  I2F R116, R116 ;  /* 0x0000007400747306 */ /* 0x000e620000201400 */
[----:B------:R-:W2:Y:S01]  /*e3a0*/  SHFL.DOWN PT, R69, R110, 0x1, 0x1f ;  /* 0x08201f006e457f89 */ /* 0x000ea200000e0000 */
[----:B0-----:R-:W-:-:S06]  /*e3b0*/  FADD.FTZ R81, R71, -R68 ;  /* 0x8000004447517221 */ /* 0x001fcc0000010000 */
[----:B-1----:R-:W0:Y:S01]  /*e3c0*/  MUFU.RCP R80, R116 ;  /* 0x0000007400507308 */ /* 0x002e220000001000 */
[----:B------:R-:W-:Y:S02]  /*e3d0*/  FMUL.FTZ R68, R68, R161 ;  /* 0x000000a144447220 */ /* 0x000fe40000410000 */
[----:B------:R-:W-:Y:S02]  /*e3e0*/  FMUL.FTZ R81, R81, R81 ;  /* 0x0000005151517220 */ /* 0x000fe40000410000 */
[C---:B------:R-:W-:Y:S01]  /*e3f0*/  FFMA.FTZ R157, R114.reuse, R71, R68 ;  /* 0x00000047729d7223 */ /* 0x040fe20000010044 */
[----:B------:R-:W-:Y:S01]  /*e400*/  SHF.R.U32.HI R68, RZ, 0x5, R70 ;  /* 0x00000005ff447819 */ /* 0x000fe20000011646 */
[----:B------:R-:W-:Y:S02]  /*e410*/  FMUL.FTZ R81, R114, R81 ;  /* 0x0000005172517220 */ /* 0x000fe40000410000 */
[----:B--2---:R-:W-:Y:S01]  /*e420*/  FADD.FTZ R69, R110, R69 ;  /* 0x000000456e457221 */ /* 0x004fe20000010000 */
[----:B------:R-:W-:Y:S01]  /*e430*/  LOP3.LUT R71, R68, 0x3, RZ, 0xc0, !PT ;  /* 0x0000000344477812 */ /* 0x000fe200078ec0ff */
[----:B------:R-:W-:-:S03]  /*e440*/  FMUL.FTZ R81, R81, R161 ;  /* 0x000000a151517220 */ /* 0x000fc60000410000 */
[----:B------:R-:W-:Y:S01]  /*e450*/  LOP3.LUT P0, RZ, R71, 0x1f, R70, 0xf8, !PT ;  /* 0x0000001f47ff7812 */ /* 0x000fe2000780f846 */
[C---:B0-----:R-:W-:Y:S02]  /*e460*/  FMUL.FTZ R157, R80.reuse, R157 ;  /* 0x0000009d509d7220 */ /* 0x041fe40000410000 */
[----:B------:R-:W-:Y:S02]  /*e470*/  FFMA.FTZ R69, R80, R81, R69 ;  /* 0x0000005150457223 */ /* 0x000fe40000010045 */
[----:B------:R-:W-:Y:S02]  /*e480*/  IMAD.MOV.U32 R80, RZ, RZ, c[0x0][0x1e0] ;  /* 0x00007800ff507624 */ /* 0x000fe400078e00ff */
[----:B------:R-:W0:Y:S04]  /*e490*/  SHFL.IDX PT, R157, R157, RZ, 0x1f ;  /* 0x00001fff9d9d7589 */ /* 0x000e2800000e0000 */
[----:B------:R-:W1:Y:S02]  /*e4a0*/  SHFL.IDX PT, R69, R69, RZ, 0x1f ;  /* 0x00001fff45457589 */ /* 0x000e6400000e0000 */
[----:B------:R-:W-:Y:S01]  /*e4b0*/  @!P0 LEA R70, P3, R3, c[0x0][0x1a8], 0x2 ;  /* 0x00006a0003468a11 */ /* 0x000fe200078610ff */
[----:B0-----:R-:W-:-:S05]  /*e4c0*/  FMUL.FTZ R68, R157, R157 ;  /* 0x0000009d9d447220 */ /* 0x001fca0000410000 */
[----:B------:R-:W-:Y:S01]  /*e4d0*/  FSEL R71, R68, RZ, P1 ;  /* 0x000000ff44477208 */ /* 0x000fe20000800000 */
[----:B-1----:R-:W-:-:S04]  /*e4e0*/  FFMA.FTZ R68, R69, R80, c[0x0][0x228] ;  /* 0x00008a0045447623 */ /* 0x002fc80000010050 */
        /* <DEDUP_REMOVED lines=21> */
[C---:B------:R-:W-:Y:S01]  /*e640*/  FADD.FTZ R118, -R68.reuse, R79 ;  /* 0x0000004f44767221 */ /* 0x040fe20000010100 */
[----:B------:R-:W-:Y:S01]  /*e650*/  PRMT R79, RZ, 0x5410, R59 ;  /* 0x00005410ff4f7816 */ /* 0x000fe2000000003b */
        /* <DEDUP_REMOVED lines=53> */
[----:B------:R-:W-:Y:S01]  /*e9b0*/  PRMT R81, RZ, 0x5410, R58 ;  /* 0x00005410ff517816 */ /* 0x000fe2000000003a */
[----:B------:R-:W-:Y:S01]  /*e9c0*/  FFMA.FTZ R79, R82, R79, R11 ;  /* 0x0000004f524f7223 */ /* 0x000fe2000001000b */
[----:B------:R-:W-:-:S03]  /*e9d0*/  PRMT R82, RZ, 0x7610, R59 ;  /* 0x00007610ff527816 */ /* 0x000fc6000000003b */
[----:B------:R-:W-:Y:S01]  /*e9e0*/  FFMA.FTZ R81, R114, R81, R9 ;  /* 0x0000005172517223 */ /* 0x000fe20000010009 */
[----:B------:R-:W-:Y:S01]  /*e9f0*/  PRMT R114, RZ, 0x7610, R58 ;  /* 0x00007610ff727816 */ /* 0x000fe2000000003a */
[----:B------:R-:W-:Y:S01]  /*ea00*/  FFMA.FTZ R82, R125, R82, R12 ;  /* 0x000000527d527223 */ /* 0x000fe2000001000c */
[----:B------:R-:W-:-:S03]  /*ea10*/  PRMT R125, RZ, 0x5410, R57 ;  /* 0x00005410ff7d7816 */ /* 0x000fc60000000039 */
[----:B------:R-:W-:Y:S02]  /*ea20*/  FFMA.FTZ R114, R123, R114, R10 ;  /* 0x000000727b727223 */ /* 0x000fe4000001000a */
[----:B------:R-:W-:Y:S02]  /*ea30*/  IMAD R123, R83, c[0x0][0x168], RZ ;  /* 0x00005a00537b7a24 */ /* 0x000fe400078e02ff */
[----:B------:R-:W-:Y:S01]  /*ea40*/  FFMA.FTZ R83, R120, R125, R7 ;  /* 0x0000007d78537223 */ /* 0x000fe20000010007 */
[--C-:B------:R-:W-:Y:S02]  /*ea50*/  PRMT R125, RZ, 0x5410, R54.reuse ;  /* 0x00005410ff7d7816 */ /* 0x100fe40000000036 */
[----:B------:R-:W-:Y:S02]  /*ea60*/  PRMT R120, RZ, 0x7610, R57 ;  /* 0x00007610ff787816 */ /* 0x000fe40000000039 */
[----:B------:R-:W-:Y:S01]  /*ea70*/  SHF.R.S32.HI R126, RZ, 0x1f, R123 ;  /* 0x0000001fff7e7819 */ /* 0x000fe2000001147b */
[----:B------:R-:W-:Y:S01]  /*ea80*/  FFMA.FTZ R124, R124, R125, R17 ;  /* 0x0000007d7c7c7223 */ /* 0x000fe20000010011 */
[----:B------:R-:W-:Y:S01]  /*ea90*/  PRMT R125, RZ, 0x7610, R54 ;  /* 0x00007610ff7d7816 */ /* 0x000fe20000000036 */
[----:B------:R-:W-:Y:S01]  /*eaa0*/  FFMA.FTZ R120, R119, R120, R8 ;  /* 0x0000007877787223 */ /* 0x000fe20000010008 */
[----:B------:R-:W-:-:S03]  /*eab0*/  PRMT R119, RZ, 0x5410, R56 ;  /* 0x00005410ff777816 */ /* 0x000fc60000000038 */
[----:B------:R-:W-:Y:S01]  /*eac0*/  FFMA.FTZ R121, R121, R125, R18 ;  /* 0x0000007d79797223 */ /* 0x000fe20000010012 */
[----:B------:R-:W-:Y:S01]  /*ead0*/  PRMT R125, RZ, 0x5410, R53 ;  /* 0x00005410ff7d7816 */ /* 0x000fe20000000035 */
[----:B------:R-:W-:Y:S01]  /*eae0*/  FFMA.FTZ R118, R118, R119, R5 ;  /* 0x0000007776767223 */ /* 0x000fe20000010005 */
[----:B------:R-:W-:-:S03]  /*eaf0*/  PRMT R119, RZ, 0x7610, R56 ;  /* 0x00007610ff777816 */ /* 0x000fc60000000038 */
[----:B------:R-:W-:Y:S01]  /*eb00*/  FFMA.FTZ R112, R112, R125, R15 ;  /* 0x0000007d70707223 */ /* 0x000fe2000001000f */
[----:B------:R-:W-:Y:S01]  /*eb10*/  PRMT R125, RZ, 0x7610, R53 ;  /* 0x00007610ff7d7816 */ /* 0x000fe20000000035 */
[----:B------:R-:W-:Y:S01]  /*eb20*/  FFMA.FTZ R119, R113, R119, R6 ;  /* 0x0000007771777223 */ /* 0x000fe20000010006 */
[----:B------:R-:W-:Y:S02]  /*eb30*/  LEA.HI R113, R126, R123, RZ, 0x3 ;  /* 0x0000007b7e717211 */ /* 0x000fe400078f18ff */
[--C-:B------:R-:W-:Y:S01]  /*eb40*/  PRMT R123, RZ, 0x5410, R55.reuse ;  /* 0x00005410ff7b7816 */ /* 0x100fe20000000037 */
[----:B------:R-:W-:Y:S01]  /*eb50*/  FFMA.FTZ R109, R109, R125, R16 ;  /* 0x0000007d6d6d7223 */ /* 0x000fe20000010010 */
[--C-:B------:R-:W-:Y:S02]  /*eb60*/  PRMT R125, RZ, 0x5410, R52.reuse ;  /* 0x00005410ff7d7816 */ /* 0x100fe40000000034 */
[----:B------:R-:W-:Y:S01]  /*eb70*/  PRMT R126, RZ, 0x7610, R55 ;  /* 0x00007610ff7e7816 */ /* 0x000fe20000000037 */
[----:B------:R-:W-:Y:S01]  /*eb80*/  FFMA.FTZ R123, R128, R123, R19 ;  /* 0x0000007b807b7223 */ /* 0x000fe20000010013 */
[----:B------:R-:W-:Y:S01]  /*eb90*/  LEA.HI.SX32 R113, R113, R4, 0x1d ;  /* 0x0000000471717211 */ /* 0x000fe200078feaff */
[----:B------:R-:W-:Y:S01]  /*eba0*/  FFMA.FTZ R125, R68, R125, R13 ;  /* 0x0000007d447d7223 */ /* 0x000fe2000001000d */
[----:B------:R-:W-:Y:S01]  /*ebb0*/  PRMT R68, RZ, 0x7610, R52 ;  /* 0x00007610ff447816 */ /* 0x000fe20000000034 */
[----:B------:R-:W-:-:S04]  /*ebc0*/  FFMA.FTZ R126, R127, R126, R20 ;  /* 0x0000007e7f7e7223 */ /* 0x000fc80000010014 */
[----:B------:R-:W-:Y:S01]  /*ebd0*/  FFMA.FTZ R128, R69, R68, R14 ;  /* 0x0000004445807223 */ /* 0x000fe2000001000e */
[----:B------:R-:W-:Y:S02]  /*ebe0*/  PRMT R68, RZ, 0x5410, R51 ;  /* 0x00005410ff447816 */ /* 0x000fe40000000033 */
[----:B------:R-:W-:-:S03]  /*ebf0*/  F2FP.BF16.PACK_AB R69, R120, R83 ;  /* 0x000000537845723e */ /* 0x000fc600000010ff */
[----:B------:R-:W-:Y:S01]  /*ec00*/  FFMA.FTZ R127, R122, R68, R27 ;  /* 0x000000447a7f7223 */ /* 0x000fe2000001001b */
[----:B------:R-:W-:-:S05]  /*ec10*/  PRMT R68, RZ, 0x7610, R51 ;  /* 0x00007610ff447816 */ /* 0x000fca0000000033 */
        /* <DEDUP_REMOVED lines=11> */
[----:B------:R-:W-:Y:S02]  /*ecd0*/  PRMT R68, RZ, 0x7610, R48 ;  /* 0x00007610ff447816 */ /* 0x000fe40000000030 */
[----:B------:R-:W-:-:S03]  /*ece0*/  F2FP.BF16.PACK_AB R78, R122, R117 ;  /* 0x000000757a4e723e */ /* 0x000fc600000010ff */
[----:B------:R-:W-:Y:S01]  /*ecf0*/  FFMA.FTZ R111, R77, R68, R22 ;  /* 0x000000444d6f7223 */ /* 0x000fe20000010016 */
[----:B------:R-:W-:Y:S02]  /*ed00*/  PRMT R68, RZ, 0x5410, R47 ;  /* 0x00005410ff447816 */ /* 0x000fe4000000002f */
[----:B------:R-:W-:-:S03]  /*ed10*/  F2FP.BF16.PACK_AB R77, R116, R115 ;  /* 0x00000073744d723e */ /* 0x000fc600000010ff */
[----:B------:R-:W-:Y:S01]  /*ed20*/  FFMA.FTZ R135, R75, R68, R98 ;  /* 0x000000444b877223 */ /* 0x000fe20000010062 */
[----:B------:R-:W-:Y:S02]  /*ed30*/  PRMT R68, RZ, 0x7610, R47 ;  /* 0x00007610ff447816 */ /* 0x000fe4000000002f */
[----:B------:R-:W-:-:S03]  /*ed40*/  F2FP.BF16.PACK_AB R75, R126, R123 ;  /* 0x0000007b7e4b723e */ /* 0x000fc600000010ff */
[----:B------:R-:W-:Y:S01]  /*ed50*/  FFMA.FTZ R136, R80, R68, R99 ;  /* 0x0000004450887223 */ /* 0x000fe20000010063 */
[----:B------:R-:W-:-:S04]  /*ed60*/  PRMT R68, RZ, 0x5410, R46 ;  /* 0x00005410ff447816 */ /* 0x000fc8000000002e */
[----:B------:R-:W-:Y:S01]  /*ed70*/  F2FP.BF16.PACK_AB R83, R136, R135 ;  /* 0x000000878853723e */ /* 0x000fe200000010ff */
[----:B------:R-:W-:Y:S01]  /*ed80*/  FFMA.FTZ R133, R71, R68, R96 ;  /* 0x0000004447857223 */ /* 0x000fe20000010060 */
[----:B------:R-:W-:Y:S02]  /*ed90*/  PRMT R68, RZ, 0x7610, R46 ;  /* 0x00007610ff447816 */ /* 0x000fe4000000002e */
[----:B------:R-:W-:Y:S02]  /*eda0*/  F2FP.BF16.PACK_AB R71, R82, R79 ;  /* 0x0000004f5247723e */ /* 0x000fe400000010ff */
[----:B------:R-:W-:Y:S01]  /*edb0*/  F2FP.BF16.PACK_AB R79, R130, R127 ;  /* 0x0000007f824f723e */ /* 0x000fe200000010ff */
[----:B------:R-:W-:Y:S01]  /*edc0*/  FFMA.FTZ R134, R76, R68, R97 ;  /* 0x000000444c867223 */ /* 0x000fe20000010061 */
[----:B------:R-:W-:Y:S02]  /*edd0*/  PRMT R68, RZ, 0x5410, R45 ;  /* 0x00005410ff447816 */ /* 0x000fe4000000002d */
[----:B------:R-:W-:-:S02]  /*ede0*/  F2FP.BF16.PACK_AB R76, R111, R110 ;  /* 0x0000006e6f4c723e */ /* 0x000fc400000010ff */
[C---:B------:R-:W-:Y:S01]  /*edf0*/  IADD3 R110, R113.reuse, 0x100, RZ ;  /* 0x00000100716e7810 */ /* 0x040fe20007ffe0ff */
[----:B------:R-:W-:Y:S01]  /*ee00*/  FFMA.FTZ R131, R70, R68, R93 ;  /* 0x0000004446837223 */ /* 0x000fe2000001005d */
[----:B------:R-:W-:Y:S02]  /*ee10*/  PRMT R68, RZ, 0x7610, R45 ;  /* 0x00007610ff447816 */ /* 0x000fe4000000002d */
[----:B------:R-:W-:Y:S02]  /*ee20*/  F2FP.BF16.PACK_AB R70, R114, R81 ;  /* 0x000000517246723e */ /* 0x000fe400000010ff */
[----:B------:R-:W-:Y:S01]  /*ee30*/  IADD3 R114, R113, 0x80, RZ ;  /* 0x0000008071727810 */ /* 0x000fe20007ffe0ff */
[----:B------:R-:W-:Y:S01]  /*ee40*/  FFMA.FTZ R132, R74, R68, R95 ;  /* 0x000000444a847223 */ /* 0x000fe2000001005f */
[----:B------:R-:W-:Y:S02]  /*ee50*/  PRMT R68, RZ, 0x5410, R44 ;  /* 0x00005410ff447816 */ /* 0x000fe4000000002c */
[----:B------:R-:W-:-:S02]  /*ee60*/  F2FP.BF16.PACK_AB R74, R121, R124 ;  /* 0x0000007c794a723e */ /* 0x000fc400000010ff */
[----:B------:R-:W-:Y:S01]  /*ee70*/  F2FP.BF16.PACK_AB R82, R134, R133 ;  /* 0x000000858652723e */ /* 0x000fe200000010ff */
[----:B------:R-:W-:Y:S01]  /*ee80*/  FFMA.FTZ R80, R72, R68, R85 ;  /* 0x0000004448507223 */ /* 0x000fe20000010055 */
[----:B------:R-:W-:Y:S02]  /*ee90*/  PRMT R68, RZ, 0x7610, R44 ;  /* 0x00007610ff447816 */ /* 0x000fe4000000002c */
[----:B------:R-:W-:Y:S02]  /*eea0*/  F2FP.BF16.PACK_AB R72, R128, R125 ;  /* 0x0000007d8048723e */ /* 0x000fe400000010ff */
[----:B------:R-:W-:Y:S01]  /*eeb0*/  F2FP.BF16.PACK_AB R81, R132, R131 ;  /* 0x000000838451723e */ /* 0x000fe200000010ff */
[----:B------:R-:W-:Y:S01]  /*eec0*/  FFMA.FTZ R129, R73, R68, R86 ;  /* 0x0000004449817223 */ /* 0x000fe20000010056 */
[----:B------:R-:W-:Y:S01]  /*eed0*/  F2FP.BF16.PACK_AB R73, R109, R112 ;  /* 0x000000706d49723e */ /* 0x000fe200000010ff */
[----:B------:R-:W-:Y:S01]  /*eee0*/  IMAD.MOV.U32 R109, RZ, RZ, 0x10 ;  /* 0x00000010ff6d7424 */ /* 0x000fe200078e00ff */
[----:B------:R-:W-:-:S02]  /*eef0*/  IADD3 R112, R113, 0x180, RZ ;  /* 0x0000018071707810 */ /* 0x000fc40007ffe0ff */
[----:B------:R-:W-:Y:S01]  /*ef00*/  F2FP.BF16.PACK_AB R68, R119, R118 ;  /* 0x000000767744723e */ /* 0x000fe200000010ff */
[----:B------:R-:W-:Y:S01]  /*ef10*/  IMAD.WIDE.U32 R116, R113, R109, c[0x0][0x208] ;  /* 0x0000820071747625 */ /* 0x000fe200078e006d */
[----:B------:R-:W-:-:S03]  /*ef20*/  F2FP.BF16.PACK_AB R80, R129, R80 ;  /* 0x000000508150723e */ /* 0x000fc600000010ff */
[-C--:B------:R-:W-:Y:S01]  /*ef30*/  IMAD.WIDE.U32 R114, R114, R109.reuse, c[0x0][0x208] ;  /* 0x0000820072727625 */ /* 0x080fe200078e006d */
[----:B------:R0:W-:Y:S03]  /*ef40*/  STG.E.128 [R116.64], R68 ;  /* 0x0000004474007986 */ /* 0x0001e6000c101d06 */
[-C--:B------:R-:W-:Y:S01]  /*ef50*/  IMAD.WIDE.U32 R110, R110, R109.reuse, c[0x0][0x208] ;  /* 0x000082006e6e7625 */ /* 0x080fe200078e006d */
[----:B------:R0:W-:Y:S03]  /*ef60*/  STG.E.128 [R114.64], R72 ;  /* 0x0000004872007986 */ /* 0x0001e6000c101d06 */
[----:B------:R-:W-:Y:S01]  /*ef70*/  IMAD.WIDE.U32 R112, R112, R109, c[0x0][0x208] ;  /* 0x0000820070707625 */ /* 0x000fe200078e006d */
[----:B------:R0:W-:Y:S04]  /*ef80*/  STG.E.128 [R110.64], R76 ;  /* 0x0000004c6e007986 */ /* 0x0001e8000c101d06 */
[----:B------:R0:W-:Y:S02]  /*ef90*/  STG.E.128 [R112.64], R80 ;  /* 0x0000005070007986 */ /* 0x0001e4000c101d06 */
.L_x_3086:
[----:B-1----:R-:W-:Y:S05]  /*efa0*/  BSYNC B0 ;  /* 0x0000000000007941 */ /* 0x002fea0003800000 */
.L_x_3085:
[----:B------:R-:W-:Y:S02]  /*efb0*/  IADD3 R3, R3, c[0x0][0x160], RZ ;  /* 0x0000580003037a10 */ /* 0x000fe40007ffe0ff */
[----:B------:R-:W-:-:S02]  /*efc0*/  LOP3.LUT P1, RZ, R92, 0xff, RZ, 0xc0, !PT ;  /* 0x000000ff5cff7812 */ /* 0x000fc4000782c0ff */
[----:B------:R-:W-:Y:S02]  /*efd0*/  ISETP.GE.AND P0, PT, R3, c[0x0][0x164], PT ;  /* 0x0000590003007a0c */ /* 0x000fe40003f06270 */
[----:B------:R-:W-:-:S11]  /*efe0*/  SEL R92, RZ, 0x1, P1 ;  /* 0x00000001ff5c7807 */ /* 0x000fd60000800000 */
[----:B0----5:R-:W-:Y:S01]  /*eff0*/  @P0 CALL.REL.NOINC `(.L_x_3087) ;  /* 0x0000001000000944 */ /* 0x021fe20003c00000 */
[----:B------:R-:W-:Y:S05]  /*f000*/  BRA `(.L_x_3088) ;  /* 0xffff199000007947 */ /* 0x000fea000383ffff */
.L_x_3087:
[----:B------:R-:W-:Y:S05]  /*f010*/  EXIT ;  /* 0x000000000000794d */ /* 0x000fea0003800000 */
.L_x_3083:
[----:B0-----:R-:W-:Y:S01]  /*f020*/  IMAD.MOV.U32 R81, RZ, RZ, 0x1 ;  /* 0x00000001ff517424 */ /* 0x001fe200078e00ff */
[----:B------:R-:W-:Y:S01]  /*f030*/  MOV R69, 0x1f ;  /* 0x0000001f00457802 */ /* 0x000fe20000000f00 */
[----:B------:R-:W-:Y:S01]  /*f040*/  IMAD.MOV.U32 R80, RZ, RZ, -0x1 ;  /* 0xffffffffff507424 */ /* 0x000fe200078e00ff */
[----:B------:R-:W-:Y:S02]  /*f050*/  MOV R70, 0xf070 ;  /* 0x0000f07000467802 */ /* 0x000fe40000000f00 */
[----:B-----5:R-:W-:Y:S05]  /*f060*/  CALL.REL.NOINC `($__internal_15_$__cuda_sm70_shflsync_bfly_p) ;  /* 0x0000079000007944 */ /* 0x020fea0003c00000 */
[----:B-1----:R-:W-:Y:S01]  /*f070*/  IMAD.MOV.U32 R68, RZ, RZ, R81 ;  /* 0x000000ffff447224 */ /* 0x002fe200078e0051 */
[----:B0-----:R-:W-:Y:S05]  /*f080*/  BRA `(.L_x_3089) ;  /* 0xffffeb6000007947 */ /* 0x001fea000383ffff */
.L_x_3084:
[----:B------:R-:W-:Y:S01]  /*f090*/  HFMA2.MMA R69, -RZ, RZ, 0, 1.847743988037109375e-06 ;  /* 0x0000001fff457435 */ /* 0x000fe200000001ff */
[----:B------:R-:W-:Y:S01]  /*f0a0*/  IMAD.MOV.U32 R81, RZ, RZ, 0x2 ;  /* 0x00000002ff517424 */ /* 0x000fe200078e00ff */
[----:B------:R-:W-:Y:S01]  /*f0b0*/  MOV R70, 0xf0e0 ;  /* 0x0000f0e000467802 */ /* 0x000fe20000000f00 */
[----:B------:R-:W-:-:S03]  /*f0c0*/  IMAD.MOV.U32 R80, RZ, RZ, -0x1 ;  /* 0xffffffffff507424 */ /* 0x000fc600078e00ff */
[----:B-----5:R-:W-:Y:S05]  /*f0d0*/  CALL.REL.NOINC `($__internal_15_$__cuda_sm70_shflsync_bfly_p) ;  /* 0x0000072000007944 */ /* 0x020fea0003c00000 */
[----:B01----:R-:W-:Y:S01]  /*f0e0*/  FADD.FTZ R110, R110, R81 ;  /* 0x000000516e6e7221 */ /* 0x003fe20000010000 */
[----:B------:R-:W-:Y:S01]  /*f0f0*/  MOV R80, 0xffffffff ;  /* 0xffffffff00507802 */ /* 0x000fe20000000f00 */
[----:B------:R-:W-:Y:S01]  /*f100*/  IMAD.MOV.U32 R81, RZ, RZ, 0x4 ;  /* 0x00000004ff517424 */ /* 0x000fe200078e00ff */
[----:B------:R-:W-:Y:S01]  /*f110*/  MOV R70, 0xf140 ;  /* 0x0000f14000467802 */ /* 0x000fe20000000f00 */
[----:B------:R-:W-:-:S02]  /*f120*/  IMAD.MOV.U32 R69, RZ, RZ, 0x1f ;  /* 0x0000001fff457424 */ /* 0x000fc400078e00ff */
[----:B------:R-:W-:Y:S05]  /*f130*/  CALL.REL.NOINC `($__internal_15_$__cuda_sm70_shflsync_bfly_p) ;  /* 0x000006c000007944 */ /* 0x000fea0003c00000 */
[----:B01----:R-:W-:Y:S01]  /*f140*/  FADD.FTZ R110, R110, R81 ;  /* 0x000000516e6e7221 */ /* 0x003fe20000010000 */
[----:B------:R-:W-:Y:S01]  /*f150*/  MOV R70, 0xf1a0 ;  /* 0x0000f1a000467802 */ /* 0x000fe20000000f00 */
[----:B------:R-:W-:-:S02]  /*f160*/  IMAD.MOV.U32 R81, RZ, RZ, 0x8 ;  /* 0x00000008ff517424 */ /* 0x000fc400078e00ff */
[----:B------:R-:W-:Y:S02]  /*f170*/  IMAD.MOV.U32 R69, RZ, RZ, 0x1f ;  /* 0x0000001fff457424 */ /* 0x000fe400078e00ff */
[----:B------:R-:W-:Y:S02]  /*f180*/  IMAD.MOV.U32 R80, RZ, RZ, -0x1 ;  /* 0xffffffffff507424 */ /* 0x000fe400078e00ff */
[----:B------:R-:W-:Y:S05]  /*f190*/  CALL.REL.NOINC `($__internal_15_$__cuda_sm70_shflsync_bfly_p) ;  /* 0x0000066000007944 */ /* 0x000fea0003c00000 */
[----:B01----:R-:W-:Y:S01]  /*f1a0*/  FADD.FTZ R110, R110, R81 ;  /* 0x000000516e6e7221 */ /* 0x003fe20000010000 */
[----:B------:R-:W-:Y:S01]  /*f1b0*/  HFMA2.MMA R81, -RZ, RZ, 0, 9.5367431640625e-07 ;  /* 0x00000010ff517435 */ /* 0x000fe200000001ff */
[----:B------:R-:W-:Y:S01]  /*f1c0*/  IMAD.MOV.U32 R69, RZ, RZ, 0x1f ;  /* 0x0000001fff457424 */ /* 0x000fe200078e00ff */
[----:B------:R-:W-:Y:S01]  /*f1d0*/  MOV R70, 0xf200 ;  /* 0x0000f20000467802 */ /* 0x000fe20000000f00 */
[----:B------:R-:W-:-:S03]  /*f1e0*/  IMAD.MOV.U32 R80, RZ, RZ, -0x1 ;  /* 0xffffffffff507424 */ /* 0x000fc600078e00ff */
[----:B------:R-:W-:Y:S05]  /*f1f0*/  CALL.REL.NOINC `($__internal_15_$__cuda_sm70_shflsync_bfly_p) ;  /* 0x0000060000007944 */ /* 0x000fea0003c00000 */
        /* <DEDUP_REMOVED lines=70> */
[----:B------:R-:W-:Y:S05]  /*f660*/  CALL.REL.NOINC `($__internal_15_$__cuda_sm70_shflsync_bfly_p) ;  /* 0x0000019000007944 */ /* 0x000fea0003c00000 */
        /* <DEDUP_REMOVED lines=13> */
[----:B------:R-:W-:Y:S01]  /*f740*/  HFMA2.MMA R81, -RZ, RZ, 0, 4.76837158203125e-07 ;  /* 0x00000008ff517435 */ /* 0x000fe200000001ff */
[----:B------:R-:W-:Y:S01]  /*f750*/  IMAD.MOV.U32 R69, RZ, RZ, 0x1f ;  /* 0x0000001fff457424 */ /* 0x000fe200078e00ff */
[----:B------:R-:W-:Y:S01]  /*f760*/  MOV R70, 0xf790 ;  /* 0x0000f79000467802 */ /* 0x000fe20000000f00 */
[----:B------:R-:W-:-:S03]  /*f770*/  IMAD.MOV.U32 R80, RZ, RZ, -0x1 ;  /* 0xffffffffff507424 */ /* 0x000fc600078e00ff */
[----:B------:R-:W-:Y:S05]  /*f780*/  CALL.REL.NOINC `($__internal_15_$__cuda_sm70_shflsync_bfly_p) ;  /* 0x0000007000007944 */ /* 0x000fea0003c00000 */
[----:B01----:R-:W-:Y:S01]  /*f790*/  FADD.FTZ R110, R110, R81 ;  /* 0x000000516e6e7221 */ /* 0x003fe20000010000 */
[----:B------:R-:W-:Y:S01]  /*f7a0*/  MOV R69, 0x1f ;  /* 0x0000001f00457802 */ /* 0x000fe20000000f00 */
[----:B------:R-:W-:Y:S01]  /*f7b0*/  IMAD.MOV.U32 R81, RZ, RZ, 0x10 ;  /* 0x00000010ff517424 */ /* 0x000fe200078e00ff */
[----:B------:R-:W-:Y:S01]  /*f7c0*/  MOV R70, 0xf7f0 ;  /* 0x0000f7f000467802 */ /* 0x000fe20000000f00 */
[----:B------:R-:W-:-:S02]  /*f7d0*/  IMAD.MOV.U32 R80, RZ, RZ, -0x1 ;  /* 0xffffffffff507424 */ /* 0x000fc400078e00ff */
[----:B------:R-:W-:Y:S05]  /*f7e0*/  CALL.REL.NOINC `($__internal_15_$__cuda_sm70_shflsync_bfly_p) ;  /* 0x0000001000007944 */ /* 0x000fea0003c00000 */
[----:B01----:R-:W-:Y:S05]  /*f7f0*/  BRA `(.L_x_3090) ;  /* 0xffffe93000007947 */ /* 0x003fea000383ffff */
        .weak           $__internal_15_$__cuda_sm70_shflsync_bfly_p
        .type           $__internal_15_$__cuda_sm70_shflsync_bfly_p,@function
        .size           $__internal_15_$__cuda_sm70_shflsync_bfly_p,(.L_x_29079 - $__internal_15_$__cuda_sm70_shflsync_bfly_p)
$__internal_15_$__cuda_sm70_shflsync_bfly_p:
[----:B------:R-:W-:Y:S01]  /*f800*/  IMAD.MOV.U32 R71, RZ, RZ, 0x0 ;  /* 0x00000000ff477424 */ /* 0x000fe200078e00ff */
[----:B------:R-:W-:Y:S04]  /*f810*/  WARPSYNC R80 ;  /* 0x0000005000007348 */ /* 0x000fe80003800000 */
[----:B------:R0:W1:Y:S01]  /*f820*/  SHFL.BFLY PT, R81, R110, R81, R69 ;  /* 0x0c0000516e517389 */ /* 0x00006200000e0045 */
[----:B------:R-:W-:Y:S05]  /*f830*/  RET.REL.NODEC R70 `(_ZN10layer_norm13ln_fwd_kernelINS_13Kernel_traitsI13__nv_bfloat16S2_S2_S2_fjLj4096ELj1ELj1ELj4ELj16ENS_18Kernel_traits_baseILj4096ES2_S2_S2_S2_fjLj128EEEEELb1ELb1ELb1ELb1EEEvNS_9FwdParamsE) ;  /* 0xffff07c046007950 */ /* 0x000fea0003c3ffff */
.L_x_3091:
        /* <DEDUP_REMOVED lines=12> */
.L_x_29079:


//--------------------- .text._ZN10layer_norm13ln_fwd_kernelINS_13Kernel_traitsI6__halfS2_S2_S2_fjLj4096ELj1ELj1ELj4ELj16ENS_18Kernel_traits_baseILj4096ES2_S2_S2_S2_fjLj128EEEEELb0ELb0ELb0ELb0EEEvNS_9FwdParamsE --------------------------
	.section	.text._ZN10layer_norm13ln_fwd_kernelINS_13Kernel_traitsI6__halfS2_S2_S2_fjLj4096ELj1ELj1ELj4ELj16ENS_18Kernel_traits_baseILj4096ES2_S2_S2_S2_fjLj128EEEEELb0ELb0ELb0ELb0EEEvNS_9FwdParamsE,"ax",@progbits
	.sectioninfo	@"SHI_REGISTERS=127"
	.align	128
        .global         _ZN10layer_norm13ln_fwd_kernelINS_13Kernel_traitsI6__halfS2_S2_S2_fjLj4096ELj1ELj1ELj4ELj16ENS_18Kernel_traits_baseILj4096ES2_S2_S2_S2_fjLj128EEEEELb0ELb0ELb0ELb0EEEvNS_9FwdParamsE
        .type           _ZN10layer_norm13ln_fwd_kernelINS_13Kernel_traitsI6__halfS2_S2_S2_fjLj4096ELj1ELj1ELj4ELj16ENS_18Kernel_traits_baseILj4096ES2_S2_S2_S2_fjLj128EEEEELb0ELb0ELb0ELb0EEEvNS_9FwdParamsE,@function
        .size           _ZN10layer_norm13ln_fwd_kernelINS_13Kernel_traitsI6__halfS2_S2_S2_fjLj4096ELj1ELj1ELj4ELj16ENS_18Kernel_traits_baseILj4096ES2_S2_S2_S2_fjLj128EEEEELb0ELb0ELb0ELb0EEEvNS_9FwdParamsE,(.L_x_29080 - _ZN10layer_norm13ln_fwd_kernelINS_13Kernel_traitsI6__halfS2_S2_S2_fjLj4096ELj1ELj1ELj4ELj16ENS_18Kernel_traits_baseILj4096ES2_S2_S2_S2_fjLj128EEEEELb0ELb0ELb0ELb0EEEvNS_9FwdParamsE)
        .other          _ZN10layer_norm13ln_fwd_kernelINS_13Kernel_traitsI6__halfS2_S2_S2_fjLj4096ELj1ELj1ELj4ELj16ENS_18Kernel_traits_baseILj4096ES2_S2_S2_S2_fjLj128EEEEELb0ELb0ELb0ELb0EEEvNS_9FwdParamsE,@"STO_CUDA_ENTRY STV_DEFAULT"
_ZN10layer_norm13ln_fwd_kernelINS_13Kernel_traitsI6__halfS2_S2_S2_fjLj4096ELj1ELj1ELj4ELj16ENS_18Kernel_traits_baseILj4096ES2_S2_S2_S2_fjLj128EEEEELb0ELb0ELb0ELb0EEEvNS_9FwdParamsE:
.text._ZN10layer_norm13ln_fwd_kernelINS_13Kernel_traitsI6__halfS2_S2_S2_fjLj4096ELj1ELj1ELj4ELj16ENS_18Kernel_traits_baseILj4096ES2_S2_S2_S2_fjLj128EEEEELb0ELb0ELb0ELb0EEEvNS_9FwdParamsE:
        /* <DEDUP_REMOVED lines=27> */
.L_x_3093:
[----:B0-----:R-:W-:Y:S05]  /*01b0*/  BSYNC B0 ;  /* 0x0000000000007941 */ /* 0x001fea0003800000 */
.L_x_3092:
        /* <DEDUP_REMOVED lines=13> */
.L_x_3095:
[----:B0-----:R-:W-:Y:S05]  /*0290*/  BSYNC B0 ;  /* 0x0000000000007941 */ /* 0x001fea0003800000 */
.L_x_3094:
        /* <DEDUP_REMOVED lines=13> */
.L_x_3097:
[----:B0-----:R-:W-:Y:S05]  /*0370*/  BSYNC B0 ;  /* 0x0000000000007941 */ /* 0x001fea0003800000 */
.L_x_3096:
        /* <DEDUP_REMOVED lines=12> */
.L_x_3099:
[----:B0-----:R-:W-:Y:S05]  /*0440*/  BSYNC B0 ;  /* 0x0000000000007941 */ /* 0x001fea0003800000 */
.L_x_3098:
        /* <DEDUP_REMOVED lines=8> */
[--C-:B-----5:R-:W-:Y:S01]  /*04d0*/  HADD2.F32 R9, -RZ, R20.reuse.H0_H0 ;  /* 0x20000014ff097230 */ /* 0x120fe20000004100 */
[----:B------:R-:W-:Y:S01]  /*04e0*/  SHF.R.S32.HI R56, RZ, 0x3, R52 ;  /* 0x00000003ff387819 */ /* 0x000fe20000011434 */
[----:B------:R-:W-:Y:S01]  /*04f0*/  HADD2.F32 R8, -RZ, R20.H1_H1 ;  /* 0x30000014ff087230 */ /* 0x000fe20000004100 */
[C---:B------:R-:W-:Y:S01]  /*0500*/  LOP3.LUT R57, R19.reuse, 0x60, RZ, 0xc0, !PT ;  /* 0x0000006013397812 */ /* 0x040fe200078ec0ff */
[--C-:B------:R-:W-:Y:S01]  /*0510*/  HADD2.F32 R3, -RZ, R23.reuse.H0_H0 ;  /* 0x20000017ff037230 */ /* 0x100fe20000004100 */
[----:B------:R-:W-:Y:S01]  /*0520*/  SHF.L.U32 R58, R19, 0x5, RZ ;  /* 0x00000005133a7819 */ /* 0x000fe200000006ff */
[----:B------:R-:W-:Y:S01]  /*0530*/  HADD2.F32 R2, -RZ, R23.H1_H1 ;  /* 0x30000017ff027230 */ /* 0x000fe20000004100 */
[----:B------:R-:W-:Y:S01]  /*0540*/  HFMA2.MMA R82, -RZ, RZ, 0, 5.9604644775390625e-08 ;  /* 0x00000001ff527435 */ /* 0x000fe200000001ff */
[--C-:B------:R-:W-:Y:S01]  /*0550*/  HADD2.F32 R20, -RZ, R25.reuse.H0_H0 ;  /* 0x20000019ff147230 */ /* 0x100fe20000004100 */
[----:B------:R-:W-:Y:S01]  /*0560*/  LOP3.LUT R59, R58, 0x3e0, RZ, 0xc0, !PT ;  /* 0x000003e03a3b7812 */ /* 0x000fe200078ec0ff */
[----:B------:R-:W-:Y:S01]  /*0570*/  HADD2.F32 R23, -RZ, R25.H1_H1 ;  /* 0x30000019ff177230 */ /* 0x000fe20000004100 */
[----:B------:R-:W-:Y:S01]  /*0580*/  ULDC.U8 UR6, c[0x0][0x1f0] ;  /* 0x00007c0000067ab9 */ /* 0x000fe20000000000 */
[----:B------:R-:W-:-:S02]  /*0590*/  HADD2.F32 R25, -RZ, R44.H0_H0 ;  /* 0x2000002cff197230 */ /* 0x000fc40000004100 */
[----:B------:R-:W-:Y:S02]  /*05a0*/  HADD2.F32 R48, -RZ, R44.H1_H1 ;  /* 0x3000002cff307230 */ /* 0x000fe40000004100 */
[--C-:B------:R-:W-:Y:S02]  /*05b0*/  HADD2.F32 R44, -RZ, R45.reuse.H0_H0 ;  /* 0x2000002dff2c7230 */ /* 0x100fe40000004100 */
[----:B------:R-:W-:Y:S02]  /*05c0*/  HADD2.F32 R49, -RZ, R45.H1_H1 ;  /* 0x3000002dff317230 */ /* 0x000fe40000004100 */
[--C-:B------:R-:W-:Y:S02]  /*05d0*/  HADD2.F32 R45, -RZ, R46.reuse.H0_H0 ;  /* 0x2000002eff2d7230 */ /* 0x100fe40000004100 */
[----:B------:R-:W-:Y:S02]  /*05e0*/  HADD2.F32 R50, -RZ, R46.H1_H1 ;  /* 0x3000002eff327230 */ /* 0x000fe40000004100 */
[----:B------:R-:W-:-:S02]  /*05f0*/  HADD2.F32 R46, -RZ, R47.H0_H0 ;  /* 0x2000002fff2e7230 */ /* 0x000fc40000004100 */
[----:B------:R-:W-:Y:S02]  /*0600*/  HADD2.F32 R51, -RZ, R47.H1_H1 ;  /* 0x3000002fff337230 */ /* 0x000fe40000004100 */
[--C-:B------:R-:W-:Y:S02]  /*0610*/  HADD2.F32 R47, -RZ, R36.reuse.H0_H0 ;  /* 0x20000024ff2f7230 */ /* 0x100fe40000004100 */
[----:B------:R-:W-:Y:S01]  /*0620*/  HADD2.F32 R53, -RZ, R36.H1_H1 ;  /* 0x30000024ff357230 */ /* 0x000fe20000004100 */
[----:B------:R-:W-:Y:S01]  /*0630*/  LOP3.LUT R36, R56, 0x7f, RZ, 0xc0, !PT ;  /* 0x0000007f38247812 */ /* 0x000fe200078ec0ff */
[--C-:B------:R-:W-:Y:S02]  /*0640*/  HADD2.F32 R52, -RZ, R37.reuse.H0_H0 ;  /* 0x20000025ff347230 */ /* 0x100fe40000004100 */
[----:B------:R-:W-:Y:S01]  /*0650*/  HADD2.F32 R55, -RZ, R37.H1_H1 ;  /* 0x30000025ff377230 */ /* 0x000fe20000004100 */
[C---:B------:R-:W-:Y:S01]  /*0660*/  IADD3 R37, R36.reuse, -R57, RZ ;  /* 0x8000003924257210 */ /* 0x040fe20007ffe0ff */
[--C-:B------:R-:W-:Y:S01]  /*0670*/  HADD2.F32 R54, -RZ, R38.reuse.H0_H0 ;  /* 0x20000026ff367230 */ /* 0x100fe20000004100 */
[----:B------:R-:W-:Y:S01]  /*0680*/  IADD3 R36, R36, -R59, RZ ;  /* 0x8000003b24247210 */ /* 0x000fe20007ffe0ff */
[----:B------:R-:W-:Y:S01]  /*0690*/  HADD2.F32 R57, -RZ, R38.H1_H1 ;  /* 0x30000026ff397230 */ /* 0x000fe20000004100 */
[----:B------:R-:W-:Y:S01]  /*06a0*/  SHF.R.U32.HI R38, RZ, 0x2, R56 ;  /* 0x00000002ff267819 */ /* 0x000fe20000011638 */
[--C-:B------:R-:W-:Y:S01]  /*06b0*/  HADD2.F32 R64, -RZ, R29.reuse.H0_H0 ;  /* 0x2000001dff407230 */ /* 0x100fe20000004100 */
[----:B------:R-:W-:Y:S01]  /*06c0*/  IMNMX R37, RZ, R37, !PT ;  /* 0x00000025ff257217 */ /* 0x000fe20007800200 */
[----:B------:R-:W-:Y:S01]  /*06d0*/  HADD2.F32 R67, -RZ, R29.H1_H1 ;  /* 0x3000001dff437230 */ /* 0x000fe20000004100 */
[----:B------:R-:W-:Y:S01]  /*06e0*/  LOP3.LUT R38, R38, 0x3fffffe0, RZ, 0xc0, !PT ;  /* 0x3fffffe026267812 */ /* 0x000fe200078ec0ff */
[--C-:B------:R-:W-:Y:S01]  /*06f0*/  HADD2.F32 R13, -RZ, R6.reuse.H0_H0 ;  /* 0x20000006ff0d7230 */ /* 0x100fe20000004100 */
[----:B------:R-:W-:Y:S01]  /*0700*/  IMNMX R37, R37, 0x20, PT ;  /* 0x0000002025257817 */ /* 0x000fe20003800200 */
[----:B------:R-:W-:Y:S01]  /*0710*/  HADD2.F32 R12, -RZ, R6.H1_H1 ;  /* 0x30000006ff0c7230 */ /* 0x000fe20000004100 */
[----:B------:R-:W-:Y:S01]  /*0720*/  IMNMX R36, RZ, R36, !PT ;  /* 0x00000024ff247217 */ /* 0x000fe20007800200 */
[--C-:B------:R-:W-:Y:S01]  /*0730*/  HADD2.F32 R11, -RZ, R7.reuse.H0_H0 ;  /* 0x20000007ff0b7230 */ /* 0x100fe20000004100 */
[----:B------:R-:W-:Y:S01]  /*0740*/  IADD3 R37, R37, R38, RZ ;  /* 0x0000002625257210 */ /* 0x000fe20007ffe0ff */
[----:B------:R-:W-:Y:S01]  /*0750*/  HADD2.F32 R10, -RZ, R7.H1_H1 ;  /* 0x30000007ff0a7230 */ /* 0x000fe20000004100 */
[----:B------:R-:W-:Y:S01]  /*0760*/  IMNMX R29, R36, 0x20, PT ;  /* 0x00000020241d7817 */ /* 0x000fe20003800200 */
[--C-:B------:R-:W-:Y:S01]  /*0770*/  HADD2.F32 R59, -RZ, R40.reuse.H0_H0 ;  /* 0x20000028ff3b7230 */ /* 0x100fe20000004100 */
[----:B------:R-:W-:Y:S01]  /*0780*/  SHF.L.U32 R37, R37, 0x3, RZ ;  /* 0x0000000325257819 */ /* 0x000fe200000006ff */
[----:B------:R-:W-:Y:S01]  /*0790*/  HADD2.F32 R60, -RZ, R40.H1_H1 ;  /* 0x30000028ff3c7230 */ /* 0x000fe20000004100 */
[----:B------:R-:W-:Y:S01]  /*07a0*/  IADD3 R29, R38, R29, RZ ;  /* 0x0000001d261d7210 */ /* 0x000fe20007ffe0ff */
[----:B------:R-:W-:-:S02]  /*07b0*/  HADD2.F32 R17, -RZ, R4.H0_H0 ;  /* 0x20000004ff117230 */ /* 0x000fc40000004100 */
[----:B------:R-:W-:Y:S01]  /*07c0*/  HADD2.F32 R16, -RZ, R4.H1_H1 ;  /* 0x30000004ff107230 */ /* 0x000fe20000004100 */
[----:B------:R-:W0:Y:S01]  /*07d0*/  I2F.U32 R37, R37 ;  /* 0x0000002500257306 */ /* 0x000e220000201000 */
[--C-:B------:R-:W-:Y:S01]  /*07e0*/  HADD2.F32 R15, -RZ, R5.reuse.H0_H0 ;  /* 0x20000005ff0f7230 */ /* 0x100fe20000004100 */
[----:B------:R-:W-:Y:S01]  /*07f0*/  SHF.L.U32 R81, R29, 0x3, RZ ;  /* 0x000000031d517819 */ /* 0x000fe200000006ff */
[----:B------:R-:W-:Y:S02]  /*0800*/  HADD2.F32 R14, -RZ, R5.H1_H1 ;  /* 0x30000005ff0e7230 */ /* 0x000fe40000004100 */
[--C-:B------:R-:W-:Y:S02]  /*0810*/  HADD2.F32 R7, -RZ, R21.reuse.H0_H0 ;  /* 0x20000015ff077230 */ /* 0x100fe40000004100 */
[----:B------:R-:W-:Y:S02]  /*0820*/  HADD2.F32 R6, -RZ, R21.H1_H1 ;  /* 0x30000015ff067230 */ /* 0x000fe40000004100 */
[----:B------:R-:W-:-:S02]  /*0830*/  HADD2.F32 R40, -RZ, R41.H0_H0 ;  /* 0x20000029ff287230 */ /* 0x000fc40000004100 */
[----:B------:R-:W-:Y:S02]  /*0840*/  HADD2.F32 R61, -RZ, R41.H1_H1 ;  /* 0x30000029ff3d7230 */ /* 0x000fe40000004100 */
[--C-:B------:R-:W-:Y:S02]  /*0850*/  HADD2.F32 R5, -RZ, R22.reuse.H0_H0 ;  /* 0x20000016ff057230 */ /* 0x100fe40000004100 */
[----:B------:R-:W-:Y:S01]  /*0860*/  HADD2.F32 R4, -RZ, R22.H1_H1 ;  /* 0x30000016ff047230 */ /* 0x000fe20000004100 */
[----:B0-----:R0:W1:Y:S01]  /*0870*/  MUFU.RCP R72, R37 ;  /* 0x0000002500487308 */ /* 0x0010620000001000 */
[--C-:B------:R-:W-:Y:S02]  /*0880*/  HADD2.F32 R0, -RZ, R24.reuse.H0_H0 ;  /* 0x20000018ff007230 */ /* 0x100fe40000004100 */
[----:B------:R-:W-:Y:S02]  /*0890*/  HADD2.F32 R21, -RZ, R24.H1_H1 ;  /* 0x30000018ff157230 */ /* 0x000fe40000004100 */
[----:B------:R-:W-:-:S02]  /*08a0*/  HADD2.F32 R41, -RZ, R42.H0_H0 ;  /* 0x2000002aff297230 */ /* 0x000fc40000004100 */
[----:B------:R-:W-:Y:S02]  /*08b0*/  HADD2.F32 R62, -RZ, R42.H1_H1 ;  /* 0x3000002aff3e7230 */ /* 0x000fe40000004100 */
[--C-:B------:R-:W-:Y:S02]  /*08c0*/  HADD2.F32 R22, -RZ, R26.reuse.H0_H0 ;  /* 0x2000001aff167230 */ /* 0x100fe40000004100 */
[----:B------:R-:W-:Y:S02]  /*08d0*/  HADD2.F32 R24, -RZ, R27.H0_H0 ;  /* 0x2000001bff187230 */ /* 0x000fe40000004100 */
[--C-:B------:R-:W-:Y:S02]  /*08e0*/  HADD2.F32 R42, -RZ, R43.reuse.H0_H0 ;  /* 0x2000002bff2a7230 */ /* 0x100fe40000004100 */
[----:B------:R-:W-:Y:S02]  /*08f0*/  HADD2.F32 R63, -RZ, R43.H1_H1 ;  /* 0x3000002bff3f7230 */ /* 0x000fe40000004100 */
[----:B------:R-:W-:-:S02]  /*0900*/  HADD2.F32 R26, -RZ, R26.H1_H1 ;  /* 0x3000001aff1a7230 */ /* 0x000fc40000004100 */
        /* <DEDUP_REMOVED lines=16> */
[----:B01----:R-:W-:Y:S02]  /*0a10*/  HADD2.F32 R84, -RZ, R35.H1_H1 ;  /* 0x30000023ff547230 */ /* 0x003fe40000004100 */
.L_x_3215:
        /* <DEDUP_REMOVED lines=12> */
[----:B------:R-:W-:Y:S01]  /*0ae0*/  MOV R117, R80 ;  /* 0x0000005000757202 */ /* 0x000fe20000000f00 */
[----:B--2---:R-:W-:Y:S01]  /*0af0*/  @P4 HADD2.F32 R116, -RZ, R36.H0_H0 ;  /* 0x20000024ff744230 */ /* 0x004fe20000004100 */
[----:B------:R-:W-:Y:S05]  /*0b00*/  @!P1 BRA `(.L_x_3101) ;  /* 0x0000056000009947 */ /* 0x000fea0003800000 */
[----:B------:R-:W-:Y:S01]  /*0b10*/  HFMA2.MMA R37, -RZ, RZ, 0, 9.5367431640625e-07 ;  /* 0x00000010ff257435 */ /* 0x000fe200000001ff */
[----:B------:R-:W-:-:S04]  /*0b20*/  ISETP.NE.U32.AND P4, PT, RZ, c[0x0][0x180], PT ;  /* 0x00006000ff007a0c */ /* 0x000fc80003f85070 */
[----:B------:R-:W-:-:S05]  /*0b30*/  ISETP.NE.AND.EX P4, PT, RZ, c[0x0][0x184], PT, P4 ;  /* 0x00006100ff007a0c */ /* 0x000fca0003f85340 */
[----:B------:R-:W-:-:S06]  /*0b40*/  IMAD.WIDE.U32 R36, R80, R37, c[0x0][0x170] ;  /* 0x00005c0050247625 */ /* 0x000fcc00078e0025 */
[----:B------:R-:W2:Y:S02]  /*0b50*/  LDG.E.128 R36, [R36.64] ;  /* 0x0000000424247981 */ /* 0x000ea4000c1e1d00 */
[----:B------:R-:W-:-:S04]  /*0b60*/  @P4 LEA R96, P5, R80, c[0x0][0x180], 0x4 ;  /* 0x0000600050604a11 */ /* 0x000fc800078a20ff */
[----:B------:R-:W-:-:S05]  /*0b70*/  @P4 LEA.HI.X R97, R80, c[0x0][0x184], RZ, 0x4, P5 ;  /* 0x0000610050614a11 */ /* 0x000fca00028f24ff */
[----:B------:R0:W5:Y:S01]  /*0b80*/  @P4 LDG.E.128 R32, [R96.64] ;  /* 0x0000000460204981 */ /* 0x000162000c1e1d00 */
[----:B------:R-:W-:-:S04]  /*0b90*/  ISETP.NE.U32.AND P4, PT, RZ, c[0x0][0x180], PT ;  /* 0x00006000ff007a0c */ /* 0x000fc80003f85070 */
[----:B------:R-:W-:Y:S01]  /*0ba0*/  ISETP.NE.AND.EX P4, PT, RZ, c[0x0][0x184], PT, P4 ;  /* 0x00006100ff007a0c */ /* 0x000fe20003f85340 */
[----:B--2---:R-:W-:-:S05]  /*0bb0*/  HADD2.F32 R79, -RZ, R36.H0_H0 ;  /* 0x20000024ff4f7230 */ /* 0x004fca0000004100 */
[----:B------:R-:W-:-:S07]  /*0bc0*/  FMUL.FTZ R79, R79, R116 ;  /* 0x000000744f4f7220 */ /* 0x000fce0000410000 */
[----:B------:R-:W-:Y:S05]  /*0bd0*/  @P4 BRA `(.L_x_3102) ;  /* 0x0000002000004947 */ /* 0x000fea0003800000 */
[----:B0-----:R-:W-:Y:S05]  /*0be0*/  @P0 BRA `(.L_x_3103) ;  /* 0x0000003000000947 */ /* 0x001fea0003800000 */
[----:B------:R-:W-:Y:S05]  /*0bf0*/  BRA `(.L_x_3104) ;  /* 0x0000004000007947 */ /* 0x000fea0003800000 */
.L_x_3102:
[----:B0----5:R-:W-:-:S05]  /*0c00*/  HADD2.F32 R94, -RZ, R32.H0_H0 ;  /* 0x20000020ff5e7230 */ /* 0x021fca0000004100 */
[----:B------:R-:W-:-:S05]  /*0c10*/  FADD.FTZ R79, R94, R79 ;  /* 0x0000004f5e4f7221 */ /* 0x000fca0000010000 */
.L_x_3103:
[----:B------:R-:W-:-:S04]  /*0c20*/  F2FP.PACK_AB R93, RZ, R79 ;  /* 0x0000004fff5d723e */ /* 0x000fc800000000ff */
[----:B------:R-:W-:Y:S02]  /*0c30*/  PRMT R28, R93, 0x7610, R28 ;  /* 0x000076105d1c7816 */ /* 0x000fe4000000001c */
.L_x_3104:
[----:B------:R-:W-:-:S05]  /*0c40*/  HADD2.F32 R93, -RZ, R36.H1_H1 ;  /* 0x30000024ff5d7230 */ /* 0x000fca0000004100 */
[----:B------:R-:W-:Y:S01]  /*0c50*/  FMUL.FTZ R94, R93, R116 ;  /* 0x000000745d5e7220 */ /* 0x000fe20000410000 */
[----:B------:R-:W-:Y:S05]  /*0c60*/  @P4 BRA `(.L_x_3105) ;  /* 0x0000002000004947 */ /* 0x000fea0003800000 */
[----:B------:R-:W-:Y:S05]  /*0c70*/  @P0 BRA `(.L_x_3106) ;  /* 0x0000003000000947 */ /* 0x000fea0003800000 */
[----:B------:R-:W-:Y:S05]  /*0c80*/  BRA `(.L_x_3107) ;  /* 0x0000004000007947 */ /* 0x000fea0003800000 */
.L_x_3105:
[----:B-----5:R-:W-:-:S05]  /*0c90*/  HADD2.F32 R93, -RZ, R32.H1_H1 ;  /* 0x30000020ff5d7230 */ /* 0x020fca0000004100 */
[----:B------:R-:W-:-:S05]  /*0ca0*/  FADD.FTZ R94, R93, R94 ;  /* 0x0000005e5d5e7221 */ /* 0x000fca0000010000 */
.L_x_3106:
[----:B------:R-:W-:-:S04]  /*0cb0*/  F2FP.PACK_AB R36, RZ, R94 ;  /* 0x0000005eff24723e */ /* 0x000fc800000000ff */
[----:B------:R-:W-:Y:S02]  /*0cc0*/  PRMT R28, R28, 0x5410, R36 ;  /* 0x000054101c1c7816 */ /* 0x000fe40000000024 */
.L_x_3107:
[----:B------:R-:W-:-:S05]  /*0cd0*/  HADD2.F32 R93, -RZ, R37.H0_H0 ;  /* 0x20000025ff5d7230 */ /* 0x000fca0000004100 */
[----:B------:R-:W-:Y:S01]  /*0ce0*/  FMUL.FTZ R93, R93, R116 ;  /* 0x000000745d5d7220 */ /* 0x000fe20000410000 */
[----:B------:R-:W-:Y:S05]  /*0cf0*/  @P4 BRA `(.L_x_3108) ;  /* 0x0000002000004947 */ /* 0x000fea0003800000 */
[----:B------:R-:W-:Y:S05]  /*0d00*/  @P0 BRA `(.L_x_3109) ;  /* 0x0000003000000947 */ /* 0x000fea0003800000 */
[----:B------:R-:W-:Y:S05]  /*0d10*/  BRA `(.L_x_3110) ;  /* 0x0000004000007947 */ /* 0x000fea0003800000 */
.L_x_3108:
[----:B-----5:R-:W-:-:S05]  /*0d20*/  HADD2.F32 R36, -RZ, R33.H0_H0 ;  /* 0x20000021ff247230 */ /* 0x020fca0000004100 */
[----:B------:R-:W-:-:S05]  /*0d30*/  FADD.FTZ R93, R36, R93 ;  /* 0x0000005d245d7221 */ /* 0x000fca0000010000 */
.L_x_3109:
[----:B------:R-:W-:-:S04]  /*0d40*/  F2FP.PACK_AB R36, RZ, R93 ;  /* 0x0000005dff24723e */ /* 0x000fc800000000ff */
[----:B------:R-:W-:Y:S02]  /*0d50*/  PRMT R29, R36, 0x7610, R29 ;  /* 0x00007610241d7816 */ /* 0x000fe4000000001d */
.L_x_3110:
[----:B------:R-:W-:-:S05]  /*0d60*/  HADD2.F32 R37, -RZ, R37.H1_H1 ;  /* 0x30000025ff257230 */ /* 0x000fca0000004100 */
[----:B------:R-:W-:Y:S01]  /*0d70*/  FMUL.FTZ R96, R37, R116 ;  /* 0x0000007425607220 */ /* 0x000fe20000410000 */
[----:B------:R-:W-:Y:S05]  /*0d80*/  @P4 BRA `(.L_x_3111) ;  /* 0x0000002000004947 */ /* 0x000fea0003800000 */
[----:B------:R-:W-:Y:S05]  /*0d90*/  @P0 BRA `(.L_x_3112) ;  /* 0x0000003000000947 */ /* 0x000fea0003800000 */
[----:B------:R-:W-:Y:S05]  /*0da0*/  BRA `(.L_x_3113) ;  /* 0x0000004000007947 */ /* 0x000fea0003800000 */
.L_x_3111:
[----:B-----5:R-:W-:-:S05]  /*0db0*/  HADD2.F32 R37, -RZ, R33.H1_H1 ;  /* 0x30000021ff257230 */ /* 0x020fca0000004100 */
[----:B------:R-:W-:-:S05]  /*0dc0*/  FADD.FTZ R96, R37, R96 ;  /* 0x0000006025607221 */ /* 0x000fca0000010000 */
.L_x_3112:
[----:B------:R-:W-:-:S04]  /*0dd0*/  F2FP.PACK_AB R36, RZ, R96 ;  /* 0x00000060ff24723e */ /* 0x000fc800000000ff */
[----:B------:R-:W-:Y:S02]  /*0de0*/  PRMT R29, R29, 0x5410, R36 ;  /* 0x000054101d1d7816 */ /* 0x000fe40000000024 */
.L_x_3113:
[----:B------:R-:W-:-:S05]  /*0df0*/  HADD2.F32 R97, -RZ, R38.H0_H0 ;  /* 0x20000026ff617230 */ /* 0x000fca0000004100 */
[----:B------:R-:W-:Y:S01]  /*0e00*/  FMUL.FTZ R97, R97, R116 ;  /* 0x0000007461617220 */ /* 0x000fe20000410000 */
[----:B------:R-:W-:Y:S05]  /*0e10*/  @P4 BRA `(.L_x_3114) ;  /* 0x0000002000004947 */ /* 0x000fea0003800000 */
[----:B------:R-:W-:Y:S05]  /*0e20*/  @P0 BRA `(.L_x_3115) ;  /* 0x0000003000000947 */ /* 0x000fea0003800000 */
[----:B------:R-:W-:Y:S05]  /*0e30*/  BRA `(.L_x_3116) ;  /* 0x0000004000007947 */ /* 0x000fea0003800000 */
.L_x_3114:
[----:B-----5:R-:W-:-:S05]  /*0e40*/  HADD2.F32 R36, -RZ, R34.H0_H0 ;  /* 0x20000022ff247230 */ /* 0x020fca0000004100 */
[----:B------:R-:W-:-:S05]  /*0e50*/  FADD.FTZ R97, R36, R97 ;  /* 0x0000006124617221 */ /* 0x000fca0000010000 */
.L_x_3115:
[----:B------:R-:W-:-:S04]  /*0e60*/  F2FP.PACK_AB R36, RZ, R97 ;  /* 0x00000061ff24723e */ /* 0x000fc800000000ff */
[----:B------:R-:W-:Y:S02]  /*0e70*/  PRMT R30, R36, 0x7610, R30 ;  /* 0x00007610241e7816 */ /* 0x000fe4000000001e */
.L_x_3116:
[----:B------:R-:W-:-:S05]  /*0e80*/  HADD2.F32 R37, -RZ, R38.H1_H1 ;  /* 0x30000026ff257230 */ /* 0x000fca0000004100 */
[----:B------:R-:W-:Y:S01]  /*0e90*/  FMUL.FTZ R104, R37, R116 ;  /* 0x0000007425687220 */ /* 0x000fe20000410000 */
[----:B------:R-:W-:Y:S05]  /*0ea0*/  @P4 BRA `(.L_x_3117) ;  /* 0x0000002000004947 */ /* 0x000fea0003800000 */
[----:B------:R-:W-:Y:S05]  /*0eb0*/  @P0 BRA `(.L_x_3118) ;  /* 0x0000003000000947 */ /* 0x000fea0003800000 */
[----:B------:R-:W-:Y:S05]  /*0ec0*/  BRA `(.L_x_3119) ;  /* 0x0000004000007947 */ /* 0x000fea0003800000 */
.L_x_3117:
[----:B-----5:R-:W-:-:S05]  /*0ed0*/  HADD2.F32 R37, -RZ, R34.H1_H1 ;  /* 0x30000022ff257230 */ /* 0x020fca0000004100 */
[----:B------:R-:W-:-:S05]  /*0ee0*/  FADD.FTZ R104, R37, R104 ;  /* 0x0000006825687221 */ /* 0x000fca0000010000 */
.L_x_3118:
[----:B------:R-:W-:-:S04]  /*0ef0*/  F2FP.PACK_AB R36, RZ, R104 ;  /* 0x00000068ff24723e */ /* 0x000fc800000000ff */
[----:B------:R-:W-:Y:S02]  /*0f00*/  PRMT R30, R30, 0x5410, R36 ;  /* 0x000054101e1e7816 */ /* 0x000fe40000000024 */
.L_x_3119:
[----:B------:R-:W-:-:S05]  /*0f10*/  HADD2.F32 R105, -RZ, R39.H0_H0 ;  /* 0x20000027ff697230 */ /* 0x000fca0000004100 */
[----:B------:R-:W-:Y:S01]  /*0f20*/  FMUL.FTZ R105, R105, R116 ;  /* 0x0000007469697220 */ /* 0x000fe20000410000 */
[----:B------:R-:W-:Y:S05]  /*0f30*/  @P4 BRA `(.L_x_3120) ;  /* 0x0000002000004947 */ /* 0x000fea0003800000 */
[----:B------:R-:W-:Y:S05]  /*0f40*/  @P0 BRA `(.L_x_3121) ;  /* 0x0000003000000947 */ /* 0x000fea0003800000 */
[----:B------:R-:W-:Y:S05]  /*0f50*/  BRA `(.L_x_3122) ;  /* 0x0000004000007947 */ /* 0x000fea0003800000 */
.L_x_3120:
[----:B-----5:R-:W-:-:S05]  /*0f60*/  HADD2.F32 R36, -RZ, R35.H0_H0 ;  /* 0x20000023ff247230 */ /* 0x020fca0000004100 */
[----:B------:R-:W-:-:S05]  /*0f70*/  FADD.FTZ R105, R36, R105 ;  /* 0x0000006924697221 */ /* 0x000fca0000010000 */
.L_x_3121:
[----:B------:R-:W-:-:S04]  /*0f80*/  F2FP.PACK_AB R36, RZ, R105 ;  /* 0x00000069ff24723e */ /* 0x000fc800000000ff */
[----:B------:R-:W-:Y:S02]  /*0f90*/  PRMT R31, R36, 0x7610, R31 ;  /* 0x00007610241f7816 */ /* 0x000fe4000000001f */
.L_x_3122:
[----:B------:R-:W-:-:S05]  /*0fa0*/  HADD2.F32 R39, -RZ, R39.H1_H1 ;  /* 0x30000027ff277230 */ /* 0x000fca0000004100 */
[----:B------:R-:W-:Y:S01]  /*0fb0*/  FMUL.FTZ R112, R39, R116 ;  /* 0x0000007427707220 */ /* 0x000fe20000410000 */
[----:B------:R-:W-:Y:S05]  /*0fc0*/  @P4 BRA `(.L_x_3123) ;  /* 0x0000002000004947 */ /* 0x000fea0003800000 */
[----:B------:R-:W-:Y:S05]  /*0fd0*/  @P0 BRA `(.L_x_3124) ;  /* 0x0000003000000947 */ /* 0x000fea0003800000 */
[----:B------:R-:W-:Y:S05]  /*0fe0*/  BRA `(.L_x_3125) ;  /* 0x0000004000007947 */ /* 0x000fea0003800000 */
.L_x_3123:
[----:B-----5:R-:W-:-:S05]  /*0ff0*/  HADD2.F32 R37, -RZ, R35.H1_H1 ;  /* 0x30000023ff257230 */ /* 0x020fca0000004100 */
[----:B------:R-:W-:-:S05]  /*1000*/  FADD.FTZ R112, R37, R112 ;  /* 0x0000007025707221 */ /* 0x000fca0000010000 */
.L_x_3124:
[----:B------:R-:W-:-:S04]  /*1010*/  F2FP.PACK_AB R36, RZ, R112 ;  /* 0x00000070ff24723e */ /* 0x000fc800000000ff */
[----:B------:R-:W-:Y:S02]  /*1020*/  PRMT R31, R31, 0x5410, R36 ;  /* 0x000054101f1f7816 */ /* 0x000fe40000000024 */
.L_x_3125:
[C---:B------:R-:W-:Y:S02]  /*1030*/  @P0 LEA R36, P4, R80.reuse, c[0x0][0x188], 0x4 ;  /* 0x0000620050240a11 */ /* 0x040fe400078820ff */
[C---:B------:R-:W-:Y:S02]  /*1040*/  IADD3 R117, R80.reuse, 0x80, RZ ;  /* 0x0000008050757810 */ /* 0x040fe40007ffe0ff */
[----:B------:R-:W-:-:S05]  /*1050*/  @P0 LEA.HI.X R37, R80, c[0x0][0x18c], RZ, 0x4, P4 ;  /* 0x0000630050250a11 */ /* 0x000fca00020f24ff */
[----:B------:R0:W-:Y:S04]  /*1060*/  @P0 STG.E.128 [R36.64], R28 ;  /* 0x0000001c24000986 */ /* 0x0001e8000c101d04 */
.L_x_3101:
[----:B------:R-:W-:Y:S05]  /*1070*/  BSYNC B0 ;  /* 0x0000000000007941 */ /* 0x000fea0003800000 */
.L_x_3100:
[----:B------:R-:W-:Y:S01]  /*1080*/  ISETP.GE.U32.AND P4, PT, R18, 0x100, PT ;  /* 0x000001001200780c */ /* 0x000fe20003f86070 */
[----:B------:R-:W-:-:S12]  /*1090*/  BSSY B0, `(.L_x_3126) ;  /* 0x0000058000007945 */ /* 0x000fd80003800000 */
        /* <DEDUP_REMOVED lines=10> */
[----:B------:R-:W-:Y:S01]  /*1140*/  ISETP.NE.AND.EX P4, PT, RZ, c[0x0][0x184], PT, P4 ;  /* 0x00006100ff007a0c */ /* 0x000fe20003f85340 */
[----:B--2---:R-:W-:-:S05]  /*1150*/  HADD2.F32 R85, -RZ, R36.H0_H0 ;  /* 0x20000024ff557230 */ /* 0x004fca0000004100 */
[----:B------:R-:W-:-:S07]  /*1160*/  FMUL.FTZ R85, R85, R116 ;  /* 0x0000007455557220 */ /* 0x000fce0000410000 */
[----:B------:R-:W-:Y:S05]  /*1170*/  @P4 BRA `(.L_x_3128) ;  /* 0x0000002000004947 */ /* 0x000fea0003800000 */
[----:B0-----:R-:W-:Y:S05]  /*1180*/  @P0 BRA `(.L_x_3129) ;  /* 0x0000003000000947 */ /* 0x001fea0003800000 */
[----:B------:R-:W-:Y:S05]  /*1190*/  BRA `(.L_x_3130) ;  /* 0x0000004000007947 */ /* 0x000fea0003800000 */
.L_x_3128:
[----:B0----5:R-:W-:-:S05]  /*11a0*/  HADD2.F32 R92, -RZ, R32.H0_H0 ;  /* 0x20000020ff5c7230 */ /* 0x021fca0000004100 */
[----:B------:R-:W-:-:S05]  /*11b0*/  FADD.FTZ R85, R92, R85 ;  /* 0x000000555c557221 */ /* 0x000fca0000010000 */
.L_x_3129:
[----:B------:R-:W-:-:S04]  /*11c0*/  F2FP.PACK_AB R91, RZ, R85 ;  /* 0x00000055ff5b723e */ /* 0x000fc800000000ff */
[----:B------:R-:W-:Y:S02]  /*11d0*/  PRMT R28, R91, 0x7610, R28 ;  /* 0x000076105b1c7816 */ /* 0x000fe4000000001c */
.L_x_3130:
[----:B------:R-:W-:-:S05]  /*11e0*/  HADD2.F32 R91, -RZ, R36.H1_H1 ;  /* 0x30000024ff5b7230 */ /* 0x000fca0000004100 */
[----:B------:R-:W-:Y:S01]  /*11f0*/  FMUL.FTZ R92, R91, R116 ;  /* 0x000000745b5c7220 */ /* 0x000fe20000410000 */
[----:B------:R-:W-:Y:S05]  /*1200*/  @P4 BRA `(.L_x_3131) ;  /* 0x0000002000004947 */ /* 0x000fea0003800000 */
[----:B------:R-:W-:Y:S05]  /*1210*/  @P0 BRA `(.L_x_3132) ;  /* 0x0000003000000947 */ /* 0x000fea0003800000 */
[----:B------:R-:W-:Y:S05]  /*1220*/  BRA `(.L_x_3133) ;  /* 0x0000004000007947 */ /* 0x000fea0003800000 */
.L_x_3131:
[----:B-----5:R-:W-:-:S05]  /*1230*/  HADD2.F32 R91, -RZ, R32.H1_H1 ;  /* 0x30000020ff5b7230 */ /* 0x020fca0000004100 */
[----:B------:R-:W-:-:S05]  /*1240*/  FADD.FTZ R92, R91, R92 ;  /* 0x0000005c5b5c7221 */ /* 0x000fca0000010000 */
.L_x_3132:
[----:B------:R-:W-:-:S04]  /*1250*/  F2FP.PACK_AB R36, RZ, R92 ;  /* 0x0000005cff24723e */ /* 0x000fc800000000ff */
[----:B------:R-:W-:Y:S02]  /*1260*/  PRMT R28, R28, 0x5410, R36 ;  /* 0x000054101c1c7816 */ /* 0x000fe40000000024 */
.L_x_3133:
[----:B------:R-:W-:-:S05]  /*1270*/  HADD2.F32 R91, -RZ, R37.H0_H0 ;  /* 0x20000025ff5b7230 */ /* 0x000fca0000004100 */
[----:B------:R-:W-:Y:S01]  /*1280*/  FMUL.FTZ R91, R91, R116 ;  /* 0x000000745b5b7220 */ /* 0x000fe20000410000 */
[----:B------:R-:W-:Y:S05]  /*1290*/  @P4 BRA `(.L_x_3134) ;  /* 0x0000002000004947 */ /* 0x000fea0003800000 */
[----:B------:R-:W-:Y:S05]  /*12a0*/  @P0 BRA `(.L_x_3135) ;  /* 0x0000003000000947 */ /* 0x000fea0003800000 */
[----:B------:R-:W-:Y:S05]  /*12b0*/  BRA `(.L_x_3136) ;  /* 0x0000004000007947 */ /* 0x000fea0003800000 */
.L_x_3134:
[----:B-----5:R-:W-:-:S05]  /*12c0*/  HADD2.F32 R36, -RZ, R33.H0_H0 ;  /* 0x20000021ff247230 */ /* 0x020fca0000004100 */
[----:B------:R-:W-:-:S05]  /*12d0*/  FADD.FTZ R91, R36, R91 ;  /* 0x0000005b245b7221 */ /* 0x000fca0000010000 */
.L_x_3135:
[----:B------:R-:W-:-:S04]  /*12e0*/  F2FP.PACK_AB R36, RZ, R91 ;  /* 0x0000005bff24723e */ /* 0x000fc800000000ff */
[----:B------:R-:W-:Y:S02]  /*12f0*/  PRMT R29, R36, 0x7610, R29 ;  /* 0x00007610241d7816 */ /* 0x000fe4000000001d */
.L_x_3136:
[----:B------:R-:W-:-:S05]  /*1300*/  HADD2.F32 R37, -RZ, R37.H1_H1 ;  /* 0x30000025ff257230 */ /* 0x000fca0000004100 */
[----:B------:R-:W-:Y:S01]  /*1310*/  FMUL.FTZ R98, R37, R116 ;  /* 0x0000007425627220 */ /* 0x000fe20000410000 */
[----:B------:R-:W-:Y:S05]  /*1320*/  @P4 BRA `(.L_x_3137) ;  /* 0x0000002000004947 */ /* 0x000fea0003800000 */
[----:B------:R-:W-:Y:S05]  /*1330*/  @P0 BRA `(.L_x_3138) ;  /* 0x0000003000000947 */ /* 0x000fea0003800000 */
[----:B------:R-:W-:Y:S05]  /*1340*/  BRA `(.L_x_3139) ;  /* 0x0000004000007947 */ /* 0x000fea0003800000 */
.L_x_3137:
[----:B-----5:R-:W-:-:S05]  /*1350*/  HADD2.F32 R37, -RZ, R33.H1_H1 ;  /* 0x30000021ff257230 */ /* 0x020fca0000004100 */
[----:B------:R-:W-:-:S05]  /*1360*/  FADD.FTZ R98, R37, R98 ;  /* 0x0000006225627221 */ /* 0x000fca0000010000 */
.L_x_3138:
[----:B------:R-:W-:-:S04]  /*1370*/  F2FP.PACK_AB R36, RZ, R98 ;  /* 0x00000062ff24723e */ /* 0x000fc800000000ff */
[----:B------:R-:W-:Y:S02]  /*1380*/  PRMT R29, R29, 0x5410, R36 ;  /* 0x000054101d1d7816 */ /* 0x000fe40000000024 */
.L_x_3139:
[----:B------:R-:W-:-:S05]  /*1390*/  HADD2.F32 R99, -RZ, R38.H0_H0 ;  /* 0x20000026ff637230 */ /* 0x000fca0000004100 */
[----:B------:R-:W-:Y:S01]  /*13a0*/  FMUL.FTZ R99, R99, R116 ;  /* 0x0000007463637220 */ /* 0x000fe20000410000 */
[----:B------:R-:W-:Y:S05]  /*13b0*/  @P4 BRA `(.L_x_3140) ;  /* 0x0000002000004947 */ /* 0x000fea0003800000 */
[----:B------:R-:W-:Y:S05]  /*13c0*/  @P0 BRA `(.L_x_3141) ;  /* 0x0000003000000947 */ /* 0x000fea0003800000 */
[----:B------:R-:W-:Y:S05]  /*13d0*/  BRA `(.L_x_3142) ;  /* 0x0000004000007947 */ /* 0x000fea0003800000 */
.L_x_3140:
[----:B-----5:R-:W-:-:S05]  /*13e0*/  HADD2.F32 R36, -RZ, R34.H0_H0 ;  /* 0x20000022ff247230 */ /* 0x020fca0000004100 */
[----:B------:R-:W-:-:S05]  /*13f0*/  FADD.FTZ R99, R36, R99 ;  /* 0x0000006324637221 */ /* 0x000fca0000010000 */
.L_x_3141:
[----:B------:R-:W-:-:S04]  /*1400*/  F2FP.PACK_AB R36, RZ, R99 ;  /* 0x00000063ff24723e */ /* 0x000fc800000000ff */
[----:B------:R-:W-:Y:S02]  /*1410*/  PRMT R30, R36, 0x7610, R30 ;  /* 0x00007610241e7816 */ /* 0x000fe4000000001e */
.L_x_3142:
[----:B------:R-:W-:-:S05]  /*1420*/  HADD2.F32 R37, -RZ, R38.H1_H1 ;  /* 0x30000026ff257230 */ /* 0x000fca0000004100 */
[----:B------:R-:W-:Y:S01]  /*1430*/  FMUL.FTZ R106, R37, R116 ;  /* 0x00000074256a7220 */ /* 0x000fe20000410000 */
[----:B------:R-:W-:Y:S05]  /*1440*/  @P4 BRA `(.L_x_3143) ;  /* 0x0000002000004947 */ /* 0x000fea0003800000 */
[----:B------:R-:W-:Y:S05]  /*1450*/  @P0 BRA `(.L_x_3144) ;  /* 0x0000003000000947 */ /* 0x000fea0003800000 */
[----:B------:R-:W-:Y:S05]  /*1460*/  BRA `(.L_x_3145) ;  /* 0x0000004000007947 */ /* 0x000fea0003800000 */
.L_x_3143:
[----:B-----5:R-:W-:-:S05]  /*1470*/  HADD2.F32 R37, -RZ, R34.H1_H1 ;  /* 0x30000022ff257230 */ /* 0x020fca0000004100 */
[----:B------:R-:W-:-:S05]  /*1480*/  FADD.FTZ R106, R37, R106 ;  /* 0x0000006a256a7221 */ /* 0x000fca0000010000 */
.L_x_3144:
[----:B------:R-:W-:-:S04]  /*1490*/  F2FP.PACK_AB R36, RZ, R106 ;  /* 0x0000006aff24723e */ /* 0x000fc800000000ff */
[----:B------:R-:W-:Y:S02]  /*14a0*/  PRMT R30, R30, 0x5410, R36 ;  /* 0x000054101e1e7816 */ /* 0x000fe40000000024 */
.L_x_3145:
[----:B------:R-:W-:-:S05]  /*14b0*/  HADD2.F32 R107, -RZ, R39.H0_H0 ;  /* 0x20000027ff6b7230 */ /* 0x000fca0000004100 */
[----:B------:R-:W-:Y:S01]  /*14c0*/  FMUL.FTZ R107, R107, R116 ;  /* 0x000000746b6b7220 */ /* 0x000fe20000410000 */
[----:B------:R-:W-:Y:S05]  /*14d0*/  @P4 BRA `(.L_x_3146) ;  /* 0x0000002000004947 */ /* 0x000fea0003800000 */
[----:B------:R-:W-:Y:S05]  /*14e0*/  @P0 BRA `(.L_x_3147) ;  /* 0x0000003000000947 */ /* 0x000fea0003800000 */
[----:B------:R-:W-:Y:S05]  /*14f0*/  BRA `(.L_x_3148) ;  /* 0x0000004000007947 */ /* 0x000fea0003800000 */
.L_x_3146:
[----:B-----5:R-:W-:-:S05]  /*1500*/  HADD2.F32 R36, -RZ, R35.H0_H0 ;  /* 0x20000023ff247230 */ /* 0x020fca0000004100 */
[----:B------:R-:W-:-:S05]  /*1510*/  FADD.FTZ R107, R36, R107 ;  /* 0x0000006b246b7221 */ /* 0x000fca0000010000 */
.L_x_3147:
[----:B------:R-:W-:-:S04]  /*1520*/  F2FP.PACK_AB R36, RZ, R107 ;  /* 0x0000006bff24723e */ /* 0x000fc800000000ff */
[----:B------:R-:W-:Y:S02]  /*1530*/  PRMT R31, R36, 0x7610, R31 ;  /* 0x00007610241f7816 */ /* 0x000fe4000000001f */
.L_x_3148:
[----:B------:R-:W-:-:S05]  /*1540*/  HADD2.F32 R39, -RZ, R39.H1_H1 ;  /* 0x30000027ff277230 */ /* 0x000fca0000004100 */
[----:B------:R-:W-:Y:S01]  /*1550*/  FMUL.FTZ R113, R39, R116 ;  /* 0x0000007427717220 */ /* 0x000fe20000410000 */
[----:B------:R-:W-:Y:S05]  /*1560*/  @P4 BRA `(.L_x_3149) ;  /* 0x0000002000004947 */ /* 0x000fea0003800000 */
[----:B------:R-:W-:Y:S05]  /*1570*/  @P0 BRA `(.L_x_3150) ;  /* 0x0000003000000947 */ /* 0x000fea0003800000 */
[----:B------:R-:W-:Y:S05]  /*1580*/  BRA `(.L_x_3151) ;  /* 0x0000004000007947 */ /* 0x000fea0003800000 */
.L_x_3149:
[----:B-----5:R-:W-:-:S05]  /*1590*/  HADD2.F32 R36, -RZ, R35.H1_H1 ;  /* 0x30000023ff247230 */ /* 0x020fca0000004100 */
[----:B------:R-:W-:-:S05]  /*15a0*/  FADD.FTZ R113, R36, R113 ;  /* 0x0000007124717221 */ /* 0x000fca0000010000 */
.L_x_3150:
[----:B------:R-:W-:-:S04]  /*15b0*/  F2FP.PACK_AB R36, RZ, R113 ;  /* 0x00000071ff24723e */ /* 0x000fc800000000ff */
[----:B------:R-:W-:Y:S02]  /*15c0*/  PRMT R31, R31, 0x5410, R36 ;  /* 0x000054101f1f7816 */ /* 0x000fe40000000024 */
.L_x_3151:
[----:B------:R-:W-:-:S04]  /*15d0*/  @P0 LEA R36, P4, R117, c[0x0][0x188], 0x4 ;  /* 0x0000620075240a11 */ /* 0x000fc800078820ff */
[C---:B------:R-:W-:Y:S02]  /*15e0*/  @P0 LEA.HI.X R37, R117.reuse, c[0x0][0x18c], RZ, 0x4, P4 ;  /* 0x0000630075250a11 */ /* 0x040fe400020f24ff */
[----:B------:R-:W-:-:S03]  /*15f0*/  IADD3 R117, R117, 0x80, RZ ;  /* 0x0000008075757810 */ /* 0x000fc60007ffe0ff */
[----:B------:R0:W-:Y:S04]  /*1600*/  @P0 STG.E.128 [R36.64], R28 ;  /* 0x0000001c24000986 */ /* 0x0001e8000c101d04 */
.L_x_3127:
[----:B------:R-:W-:Y:S05]  /*1610*/  BSYNC B0 ;  /* 0x0000000000007941 */ /* 0x000fea0003800000 */
.L_x_3126:
        /* <DEDUP_REMOVED lines=17> */
.L_x_3154:
[----:B0----5:R-:W-:-:S05]  /*1730*/  HADD2.F32 R89, -RZ, R32.H0_H0 ;  /* 0x20000020ff597230 */ /* 0x021fca0000004100 */
[----:B------:R-:W-:-:S05]  /*1740*/  FADD.FTZ R86, R89, R86 ;  /* 0x0000005659567221 */ /* 0x000fca0000010000 */
.L_x_3155:
[----:B------:R-:W-:-:S04]  /*1750*/  F2FP.PACK_AB R89, RZ, R86 ;  /* 0x00000056ff59723e */ /* 0x000fc800000000ff */
[----:B------:R-:W-:Y:S02]  /*1760*/  PRMT R28, R89, 0x7610, R28 ;  /* 0x00007610591c7816 */ /* 0x000fe4000000001c */
.L_x_3156:
[----:B------:R-:W-:-:S05]  /*1770*/  HADD2.F32 R89, -RZ, R36.H1_H1 ;  /* 0x30000024ff597230 */ /* 0x000fca0000004100 */
[----:B------:R-:W-:Y:S01]  /*1780*/  FMUL.FTZ R90, R89, R116 ;  /* 0x00000074595a7220 */ /* 0x000fe20000410000 */
[----:B------:R-:W-:Y:S05]  /*1790*/  @P4 BRA `(.L_x_3157) ;  /* 0x0000002000004947 */ /* 0x000fea0003800000 */
[----:B------:R-:W-:Y:S05]  /*17a0*/  @P0 BRA `(.L_x_3158) ;  /* 0x0000003000000947 */ /* 0x000fea0003800000 */
[----:B------:R-:W-:Y:S05]  /*17b0*/  BRA `(.L_x_3159) ;  /* 0x0000004000007947 */ /* 0x000fea0003800000 */
.L_x_3157:
[----:B-----5:R-:W-:-:S05]  /*17c0*/  HADD2.F32 R89, -RZ, R32.H1_H1 ;  /* 0x30000020ff597230 */ /* 0x020fca0000004100 */
[----:B------:R-:W-:-:S05]  /*17d0*/  FADD.FTZ R90, R89, R90 ;  /* 0x0000005a595a7221 */ /* 0x000fca0000010000 */
.L_x_3158:
[----:B------:R-:W-:-:S04]  /*17e0*/  F2FP.PACK_AB R36, RZ, R90 ;  /* 0x0000005aff24723e */ /* 0x000fc800000000ff */
[----:B------:R-:W-:Y:S02]  /*17f0*/  PRMT R28, R28, 0x5410, R36 ;  /* 0x000054101c1c7816 */ /* 0x000fe40000000024 */
.L_x_3159:
[----:B------:R-:W-:-:S05]  /*1800*/  HADD2.F32 R89, -RZ, R37.H0_H0 ;  /* 0x20000025ff597230 */ /* 0x000fca0000004100 */
[----:B------:R-:W-:Y:S01]  /*1810*/  FMUL.FTZ R89, R89, R116 ;  /* 0x0000007459597220 */ /* 0x000fe20000410000 */
[----:B------:R-:W-:Y:S05]  /*1820*/  @P4 BRA `(.L_x_3160) ;  /* 0x0000002000004947 */ /* 0x000fea0003800000 */
[----:B------:R-:W-:Y:S05]  /*1830*/  @P0 BRA `(.L_x_3161) ;  /* 0x0000003000000947 */ /* 0x000fea0003800000 */
[----:B------:R-:W-:Y:S05]  /*1840*/  BRA `(.L_x_3162) ;  /* 0x0000004000007947 */ /* 0x000fea0003800000 */
.L_x_3160:
[----:B-----5:R-:W-:-:S05]  /*1850*/  HADD2.F32 R36, -RZ, R33.H0_H0 ;  /* 0x20000021ff247230 */ /* 0x020fca0000004100 */
[----:B------:R-:W-:-:S05]  /*1860*/  FADD.FTZ R89, R36, R89 ;  /* 0x0000005924597221 */ /* 0x000fca0000010000 */
.L_x_3161:
[----:B------:R-:W-:-:S04]  /*1870*/  F2FP.PACK_AB R36, RZ, R89 ;  /* 0x00000059ff24723e */ /* 0x000fc800000000ff */
[----:B------:R-:W-:Y:S02]  /*1880*/  PRMT R29, R36, 0x7610, R29 ;  /* 0x00007610241d7816 */ /* 0x000fe4000000001d */
.L_x_3162:
[----:B------:R-:W-:-:S05]  /*1890*/  HADD2.F32 R37, -RZ, R37.H1_H1 ;  /* 0x30000025ff257230 */ /* 0x000fca0000004100 */
[----:B------:R-:W-:Y:S01]  /*18a0*/  FMUL.FTZ R100, R37, R116 ;  /* 0x0000007425647220 */ /* 0x000fe20000410000 */
[----:B------:R-:W-:Y:S05]  /*18b0*/  @P4 BRA `(.L_x_3163) ;  /* 0x0000002000004947 */ /* 0x000fea0003800000 */
[----:B------:R-:W-:Y:S05]  /*18c0*/  @P0 BRA `(.L_x_3164) ;  /* 0x0000003000000947 */ /* 0x000fea0003800000 */
[----:B------:R-:W-:Y:S05]  /*18d0*/  BRA `(.L_x_3165) ;  /* 0x0000004000007947 */ /* 0x000fea0003800000 */
.L_x_3163:
[----:B-----5:R-:W-:-:S05]  /*18e0*/  HADD2.F32 R37, -RZ, R33.H1_H1 ;  /* 0x30000021ff257230 */ /* 0x020fca0000004100 */
[----:B------:R-:W-:-:S05]  /*18f0*/  FADD.FTZ R100, R37, R100 ;  /* 0x0000006425647221 */ /* 0x000fca0000010000 */
.L_x_3164:
[----:B------:R-:W-:-:S04]  /*1900*/  F2FP.PACK_AB R36, RZ, R100 ;  /* 0x00000064ff24723e */ /* 0x000fc800000000ff */
[----:B------:R-:W-:Y:S02]  /*1910*/  PRMT R29, R29, 0x5410, R36 ;  /* 0x000054101d1d7816 */ /* 0x000fe40000000024 */
.L_x_3165:
[----:B------:R-:W-:-:S05]  /*1920*/  HADD2.F32 R101, -RZ, R38.H0_H0 ;  /* 0x20000026ff657230 */ /* 0x000fca0000004100 */
[----:B------:R-:W-:Y:S01]  /*1930*/  FMUL.FTZ R101, R101, R116 ;  /* 0x0000007465657220 */ /* 0x000fe20000410000 */
[----:B------:R-:W-:Y:S05]  /*1940*/  @P4 BRA `(.L_x_3166) ;  /* 0x0000002000004947 */ /* 0x000fea0003800000 */
[----:B------:R-:W-:Y:S05]  /*1950*/  @P0 BRA `(.L_x_3167) ;  /* 0x0000003000000947 */ /* 0x000fea0003800000 */
[----:B------:R-:W-:Y:S05]  /*1960*/  BRA `(.L_x_3168) ;  /* 0x0000004000007947 */ /* 0x000fea0003800000 */
.L_x_3166:
[----:B-----5:R-:W-:-:S05]  /*1970*/  HADD2.F32 R36, -RZ, R34.H0_H0 ;  /* 0x20000022ff247230 */ /* 0x020fca0000004100 */
[----:B------:R-:W-:-:S05]  /*1980*/  FADD.FTZ R101, R36, R101 ;  /* 0x0000006524657221 */ /* 0x000fca0000010000 */
.L_x_3167:
[----:B------:R-:W-:-:S04]  /*1990*/  F2FP.PACK_AB R36, RZ, R101 ;  /* 0x00000065ff24723e */ /* 0x000fc800000000ff */
[----:B------:R-:W-:Y:S02]  /*19a0*/  PRMT R30, R36, 0x7610, R30 ;  /* 0x00007610241e7816 */ /* 0x000fe4000000001e */
.L_x_3168:
[----:B------:R-:W-:-:S05]  /*19b0*/  HADD2.F32 R37, -RZ, R38.H1_H1 ;  /* 0x30000026ff257230 */ /* 0x000fca0000004100 */
[----:B------:R-:W-:Y:S01]  /*19c0*/  FMUL.FTZ R108, R37, R116 ;  /* 0x00000074256c7220 */ /* 0x000fe20000410000 */
[----:B------:R-:W-:Y:S05]  /*19d0*/  @P4 BRA `(.L_x_3169) ;  /* 0x0000002000004947 */ /* 0x000fea0003800000 */
[----:B------:R-:W-:Y:S05]  /*19e0*/  @P0 BRA `(.L_x_3170) ;  /* 0x0000003000000947 */ /* 0x000fea0003800000 */
[----:B------:R-:W-:Y:S05]  /*19f0*/  BRA `(.L_x_3171) ;  /* 0x0000004000007947 */ /* 0x000fea0003800000 */
.L_x_3169:
[----:B-----5:R-:W-:-:S05]  /*1a00*/  HADD2.F32 R37, -RZ, R34.H1_H1 ;  /* 0x30000022ff257230 */ /* 0x020fca0000004100 */
[----:B------:R-:W-:-:S05]  /*1a10*/  FADD.FTZ R108, R37, R108 ;  /* 0x0000006c256c7221 */ /* 0x000fca0000010000 */
.L_x_3170:
[----:B------:R-:W-:-:S04]  /*1a20*/  F2FP.PACK_AB R36, RZ, R108 ;  /* 0x0000006cff24723e */ /* 0x000fc800000000ff */
[----:B------:R-:W-:Y:S02]  /*1a30*/  PRMT R30, R30, 0x5410, R36 ;  /* 0x000054101e1e7816 */ /* 0x000fe40000000024 */
.L_x_3171:
[----:B------:R-:W-:-:S05]  /*1a40*/  HADD2.F32 R109, -RZ, R39.H0_H0 ;  /* 0x20000027ff6d7230 */ /* 0x000fca0000004100 */
[----:B------:R-:W-:Y:S01]  /*1a50*/  FMUL.FTZ R109, R109, R116 ;  /* 0x000000746d6d7220 */ /* 0x000fe20000410000 */
[----:B------:R-:W-:Y:S05]  /*1a60*/  @P4 BRA `(.L_x_3172) ;  /* 0x0000002000004947 */ /* 0x000fea0003800000 */
[----:B------:R-:W-:Y:S05]  /*1a70*/  @P0 BRA `(.L_x_3173) ;  /* 0x0000003000000947 */ /* 0x000fea0003800000 */
[----:B------:R-:W-:Y:S05]  /*1a80*/  BRA `(.L_x_3174) ;  /* 0x0000004000007947 */ /* 0x000fea0003800000 */
.L_x_3172:
[----:B-----5:R-:W-:-:S05]  /*1a90*/  HADD2.F32 R36, -RZ, R35.H0_H0 ;  /* 0x20000023ff247230 */ /* 0x020fca0000004100 */
[----:B------:R-:W-:-:S05]  /*1aa0*/  FADD.FTZ R109, R36, R109 ;  /* 0x0000006d246d7221 */ /* 0x000fca0000010000 */
.L_x_3173:
[----:B------:R-:W-:-:S04]  /*1ab0*/  F2FP.PACK_AB R36, RZ, R109 ;  /* 0x0000006dff24723e */ /* 0x000fc800000000ff */
[----:B------:R-:W-:Y:S02]  /*1ac0*/  PRMT R31, R36, 0x7610, R31 ;  /* 0x00007610241f7816 */ /* 0x000fe4000000001f */
.L_x_3174:
[----:B------:R-:W-:-:S05]  /*1ad0*/  HADD2.F32 R39, -RZ, R39.H1_H1 ;  /* 0x30000027ff277230 */ /* 0x000fca0000004100 */
[----:B------:R-:W-:Y:S01]  /*1ae0*/  FMUL.FTZ R114, R39, R116 ;  /* 0x0000007427727220 */ /* 0x000fe20000410000 */
[----:B------:R-:W-:Y:S05]  /*1af0*/  @P4 BRA `(.L_x_3175) ;  /* 0x0000002000004947 */ /* 0x000fea0003800000 */
[----:B------:R-:W-:Y:S05]  /*1b00*/  @P0 BRA `(.L_x_3176) ;  /* 0x0000003000000947 */ /* 0x000fea0003800000 */
[----:B------:R-:W-:Y:S05]  /*1b10*/  BRA `(.L_x_3177) ;  /* 0x0000004000007947 */ /* 0x000fea0003800000 */
.L_x_3175:
[----:B-----5:R-:W-:-:S05]  /*1b20*/  HADD2.F32 R37, -RZ, R35.H1_H1 ;  /* 0x30000023ff257230 */ /* 0x020fca0000004100 */
[----:B------:R-:W-:-:S05]  /*1b30*/  FADD.FTZ R114, R37, R114 ;  /* 0x0000007225727221 */ /* 0x000fca0000010000 */
.L_x_3176:
[----:B------:R-:W-:-:S04]  /*1b40*/  F2FP.PACK_AB R36, RZ, R114 ;  /* 0x00000072ff24723e */ /* 0x000fc800000000ff */
[----:B------:R-:W-:Y:S02]  /*1b50*/  PRMT R31, R31, 0x5410, R36 ;  /* 0x000054101f1f7816 */ /* 0x000fe40000000024 */
.L_x_3177:
[----:B------:R-:W-:-:S04]  /*1b60*/  @P0 LEA R36, P4, R117, c[0x0][0x188], 0x4 ;  /* 0x0000620075240a11 */ /* 0x000fc800078820ff */
[C---:B------:R-:W-:Y:S02]  /*1b70*/  @P0 LEA.HI.X R37, R117.reuse, c[0x0][0x18c], RZ, 0x4, P4 ;  /* 0x0000630075250a11 */ /* 0x040fe400020f24ff */
[----:B------:R-:W-:-:S03]  /*1b80*/  IADD3 R117, R117, 0x80, RZ ;  /* 0x0000008075757810 */ /* 0x000fc60007ffe0ff */
[----:B------:R0:W-:Y:S04]  /*1b90*/  @P0 STG.E.128 [R36.64], R28 ;  /* 0x0000001c24000986 */ /* 0x0001e8000c101d04 */
.L_x_3153:
[----:B------:R-:W-:Y:S05]  /*1ba0*/  BSYNC B0 ;  /* 0x0000000000007941 */ /* 0x000fea0003800000 */
.L_x_3152:
        /* <DEDUP_REMOVED lines=17> */
.L_x_3180:
[----:B0----5:R-:W-:-:S05]  /*1cc0*/  HADD2.F32 R88, -RZ, R32.H0_H0 ;  /* 0x20000020ff587230 */ /* 0x021fca0000004100 */
[----:B------:R-:W-:-:S05]  /*1cd0*/  FADD.FTZ R87, R88, R87 ;  /* 0x0000005758577221 */ /* 0x000fca0000010000 */
.L_x_3181:
[----:B------:R-:W-:-:S04]  /*1ce0*/  F2FP.PACK_AB R88, RZ, R87 ;  /* 0x00000057ff58723e */ /* 0x000fc800000000ff */
[----:B------:R-:W-:Y:S02]  /*1cf0*/  PRMT R28, R88, 0x7610, R28 ;  /* 0x00007610581c7816 */ /* 0x000fe4000000001c */
.L_x_3182:
[----:B------:R-:W-:-:S05]  /*1d00*/  HADD2.F32 R95, -RZ, R36.H1_H1 ;  /* 0x30000024ff5f7230 */ /* 0x000fca0000004100 */
[----:B------:R-:W-:Y:S01]  /*1d10*/  FMUL.FTZ R88, R95, R116 ;  /* 0x000000745f587220 */ /* 0x000fe20000410000 */
[----:B------:R-:W-:Y:S05]  /*1d20*/  @P4 BRA `(.L_x_3183) ;  /* 0x0000002000004947 */ /* 0x000fea0003800000 */
[----:B------:R-:W-:Y:S05]  /*1d30*/  @P0 BRA `(.L_x_3184) ;  /* 0x0000003000000947 */ /* 0x000fea0003800000 */
[----:B------:R-:W-:Y:S05]  /*1d40*/  BRA `(.L_x_3185) ;  /* 0x0000004000007947 */ /* 0x000fea0003800000 */
.L_x_3183:
[----:B-----5:R-:W-:-:S05]  /*1d50*/  HADD2.F32 R95, -RZ, R32.H1_H1 ;  /* 0x30000020ff5f7230 */ /* 0x020fca0000004100 */
[----:B------:R-:W-:-:S05]  /*1d60*/  FADD.FTZ R88, R95, R88 ;  /* 0x000000585f587221 */ /* 0x000fca0000010000 */
.L_x_3184:
[----:B------:R-:W-:-:S04]  /*1d70*/  F2FP.PACK_AB R36, RZ, R88 ;  /* 0x00000058ff24723e */ /* 0x000fc800000000ff */
[----:B------:R-:W-:Y:S02]  /*1d80*/  PRMT R28, R28, 0x5410, R36 ;  /* 0x000054101c1c7816 */ /* 0x000fe40000000024 */
.L_x_3185:
[----:B------:R-:W-:-:S05]  /*1d90*/  HADD2.F32 R95, -RZ, R37.H0_H0 ;  /* 0x20000025ff5f7230 */ /* 0x000fca0000004100 */
[----:B------:R-:W-:Y:S01]  /*1da0*/  FMUL.FTZ R95, R95, R116 ;  /* 0x000000745f5f7220 */ /* 0x000fe20000410000 */
[----:B------:R-:W-:Y:S05]  /*1db0*/  @P4 BRA `(.L_x_3186) ;  /* 0x0000002000004947 */ /* 0x000fea0003800000 */
[----:B------:R-:W-:Y:S05]  /*1dc0*/  @P0 BRA `(.L_x_3187) ;  /* 0x0000003000000947 */ /* 0x000fea0003800000 */
[----:B------:R-:W-:Y:S05]  /*1dd0*/  BRA `(.L_x_3188) ;  /* 0x0000004000007947 */ /* 0x000fea0003800000 */
.L_x_3186:
[----:B-----5:R-:W-:-:S05]  /*1de0*/  HADD2.F32 R36, -RZ, R33.H0_H0 ;  /* 0x20000021ff247230 */ /* 0x020fca0000004100 */
[----:B------:R-:W-:-:S05]  /*1df0*/  FADD.FTZ R95, R36, R95 ;  /* 0x0000005f245f7221 */ /* 0x000fca0000010000 */
.L_x_3187:
[----:B------:R-:W-:-:S04]  /*1e00*/  F2FP.PACK_AB R36, RZ, R95 ;  /* 0x0000005fff24723e */ /* 0x000fc800000000ff */
[----:B------:R-:W-:Y:S02]  /*1e10*/  PRMT R29, R36, 0x7610, R29 ;  /* 0x00007610241d7816 */ /* 0x000fe4000000001d */
.L_x_3188:
[----:B------:R-:W-:-:S05]  /*1e20*/  HADD2.F32 R37, -RZ, R37.H1_H1 ;  /* 0x30000025ff257230 */ /* 0x000fca0000004100 */
[----:B------:R-:W-:Y:S01]  /*1e30*/  FMUL.FTZ R102, R37, R116 ;  /* 0x0000007425667220 */ /* 0x000fe20000410000 */
[----:B------:R-:W-:Y:S05]  /*1e40*/  @P4 BRA `(.L_x_3189) ;  /* 0x0000002000004947 */ /* 0x000fea0003800000 */
[----:B------:R-:W-:Y:S05]  /*1e50*/  @P0 BRA `(.L_x_3190) ;  /* 0x0000003000000947 */ /* 0x000fea0003800000 */
[----:B------:R-:W-:Y:S05]  /*1e60*/  BRA `(.L_x_3191) ;  /* 0x0000004000007947 */ /* 0x000fea0003800000 */
.L_x_3189:
[----:B-----5:R-:W-:-:S05]  /*1e70*/  HADD2.F32 R37, -RZ, R33.H1_H1 ;  /* 0x30000021ff257230 */ /* 0x020fca0000004100 */
[----:B------:R-:W-:-:S05]  /*1e80*/  FADD.FTZ R102, R37, R102 ;  /* 0x0000006625667221 */ /* 0x000fca0000010000 */
.L_x_3190:
[----:B------:R-:W-:-:S04]  /*1e90*/  F2FP.PACK_AB R36, RZ, R102 ;  /* 0x00000066ff24723e */ /* 0x000fc800000000ff */
[----:B------:R-:W-:Y:S02]  /*1ea0*/  PRMT R29, R29, 0x5410, R36 ;  /* 0x000054101d1d7816 */ /* 0x000fe40000000024 */
.L_x_3191:
[----:B------:R-:W-:-:S05]  /*1eb0*/  HADD2.F32 R103, -RZ, R38.H0_H0 ;  /* 0x20000026ff677230 */ /* 0x000fca0000004100 */
[----:B------:R-:W-:Y:S01]  /*1ec0*/  FMUL.FTZ R103, R103, R116 ;  /* 0x0000007467677220 */ /* 0x000fe20000410000 */
[----:B------:R-:W-:Y:S05]  /*1ed0*/  @P4 BRA `(.L_x_3192) ;  /* 0x0000002000004947 */ /* 0x000fea0003800000 */
[----:B------:R-:W-:Y:S05]  /*1ee0*/  @P0 BRA `(.L_x_3193) ;  /* 0x0000003000000947 */ /* 0x000fea0003800000 */
[----:B------:R-:W-:Y:S05]  /*1ef0*/  BRA `(.L_x_3194) ;  /* 0x0000004000007947 */ /* 0x000fea0003800000 */
.L_x_3192:
[----:B-----5:R-:W-:-:S05]  /*1f00*/  HADD2.F32 R36, -RZ, R34.H0_H0 ;  /* 0x20000022ff247230 */ /* 0x020fca0000004100 */
[----:B------:R-:W-:-:S05]  /*1f10*/  FADD.FTZ R103, R36, R103 ;  /* 0x0000006724677221 */ /* 0x000fca0000010000 */
.L_x_3193:
[----:B------:R-:W-:-:S04]  /*1f20*/  F2FP.PACK_AB R36, RZ, R103 ;  /* 0x00000067ff24723e */ /* 0x000fc800000000ff */
[----:B------:R-:W-:Y:S02]  /*1f30*/  PRMT R30, R36, 0x7610, R30 ;  /* 0x00007610241e7816 */ /* 0x000fe4000000001e */
.L_x_3194:
[----:B------:R-:W-:-:S05]  /*1f40*/  HADD2.F32 R37, -RZ, R38.H1_H1 ;  /* 0x30000026ff257230 */ /* 0x000fca0000004100 */
[----:B------:R-:W-:Y:S01]  /*1f50*/  FMUL.FTZ R110, R37, R116 ;  /* 0x00000074256e7220 */ /* 0x000fe20000410000 */
[----:B------:R-:W-:Y:S05]  /*1f60*/  @P4 BRA `(.L_x_3195) ;  /* 0x0000002000004947 */ /* 0x000fea0003800000 */
[----:B------:R-:W-:Y:S05]  /*1f70*/  @P0 BRA `(.L_x_3196) ;  /* 0x0000003000000947 */ /* 0x000fea0003800000 */
[----:B------:R-:W-:Y:S05]  /*1f80*/  BRA `(.L_x_3197) ;  /* 0x0000004000007947 */ /* 0x000fea0003800000 */
.L_x_3195:
[----:B-----5:R-:W-:-:S05]  /*1f90*/  HADD2.F32 R37, -RZ, R34.H1_H1 ;  /* 0x30000022ff257230 */ /* 0x020fca0000004100 */
[----:B------:R-:W-:-:S05]  /*1fa0*/  FADD.FTZ R110, R37, R110 ;  /* 0x0000006e256e7221 */ /* 0x000fca0000010000 */
.L_x_3196:
[----:B------:R-:W-:-:S04]  /*1fb0*/  F2FP.PACK_AB R36, RZ, R110 ;  /* 0x0000006eff24723e */ /* 0x000fc800000000ff */
[----:B------:R-:W-:Y:S02]  /*1fc0*/  PRMT R30, R30, 0x5410, R36 ;  /* 0x000054101e1e7816 */ /* 0x000fe40000000024 */
.L_x_3197:
[----:B------:R-:W-:-:S05]  /*1fd0*/  HADD2.F32 R111, -RZ, R39.H0_H0 ;  /* 0x20000027ff6f7230 */ /* 0x000fca0000004100 */
[----:B------:R-:W-:Y:S01]  /*1fe0*/  FMUL.FTZ R111, R111, R116 ;  /* 0x000000746f6f7220 */ /* 0x000fe20000410000 */
[----:B------:R-:W-:Y:S05]  /*1ff0*/  @P4 BRA `(.L_x_3198) ;  /* 0x0000002000004947 */ /* 0x000fea0003800000 */
[----:B------:R-:W-:Y:S05]  /*2000*/  @P0 BRA `(.L_x_3199) ;  /* 0x0000003000000947 */ /* 0x000fea0003800000 */
[----:B------:R-:W-:Y:S05]  /*2010*/  BRA `(.L_x_3200) ;  /* 0x0000004000007947 */ /* 0x000fea0003800000 */
.L_x_3198:
[----:B-----5:R-:W-:-:S05]  /*2020*/  HADD2.F32 R36, -RZ, R35.H0_H0 ;  /* 0x20000023ff247230 */ /* 0x020fca0000004100 */
[----:B------:R-:W-:-:S05]  /*2030*/  FADD.FTZ R111, R36, R111 ;  /* 0x0000006f246f7221 */ /* 0x000fca0000010000 */
.L_x_3199:
[----:B------:R-:W-:-:S04]  /*2040*/  F2FP.PACK_AB R36, RZ, R111 ;  /* 0x0000006fff24723e */ /* 0x000fc800000000ff */
[----:B------:R-:W-:Y:S02]  /*2050*/  PRMT R31, R36, 0x7610, R31 ;  /* 0x00007610241f7816 */ /* 0x000fe4000000001f */
.L_x_3200:
[----:B------:R-:W-:-:S05]  /*2060*/  HADD2.F32 R39, -RZ, R39.H1_H1 ;  /* 0x30000027ff277230 */ /* 0x000fca0000004100 */
[----:B------:R-:W-:Y:S01]  /*2070*/  FMUL.FTZ R115, R39, R116 ;  /* 0x0000007427737220 */ /* 0x000fe20000410000 */
[----:B------:R-:W-:Y:S05]  /*2080*/  @P4 BRA `(.L_x_3201) ;  /* 0x0000002000004947 */ /* 0x000fea0003800000 */
[----:B------:R-:W-:Y:S05]  /*2090*/  @P0 BRA `(.L_x_3202) ;  /* 0x0000003000000947 */ /* 0x000fea0003800000 */
[----:B------:R-:W-:Y:S05]  /*20a0*/  BRA `(.L_x_3203) ;  /* 0x0000004000007947 */ /* 0x000fea0003800000 */
.L_x_3201:
[----:B-----5:R-:W-:-:S05]  /*20b0*/  HADD2.F32 R36, -RZ, R35.H1_H1 ;  /* 0x30000023ff247230 */ /* 0x020fca0000004100 */
[----:B------:R-:W-:-:S05]  /*20c0*/  FADD.FTZ R115, R36, R115 ;  /* 0x0000007324737221 */ /* 0x000fca0000010000 */
.L_x_3202:
[----:B------:R-:W-:-:S04]  /*20d0*/  F2FP.PACK_AB R36, RZ, R115 ;  /* 0x00000073ff24723e */ /* 0x000fc800000000ff */
[----:B------:R-:W-:Y:S02]  /*20e0*/  PRMT R31, R31, 0x5410, R36 ;  /* 0x000054101f1f7816 */ /* 0x000fe40000000024 */
.L_x_3203:
[----:B------:R-:W-:-:S04]  /*20f0*/  @P0 LEA R36, P4, R117, c[0x0][0x188], 0x4 ;  /* 0x0000620075240a11 */ /* 0x000fc800078820ff */
[----:B------:R-:W-:-:S05]  /*2100*/  @P0 LEA.HI.X R37, R117, c[0x0][0x18c], RZ, 0x4, P4 ;  /* 0x0000630075250a11 */ /* 0x000fca00020f24ff */
[----:B------:R0:W-:Y:S04]  /*2110*/  @P0 STG.E.128 [R36.64], R28 ;  /* 0x0000001c24000986 */ /* 0x0001e8000c101d04 */
.L_x_3179:
[----:B------:R-:W-:Y:S05]  /*2120*/  BSYNC B0 ;  /* 0x0000000000007941 */ /* 0x000fea0003800000 */
.L_x_3178:
        /* <DEDUP_REMOVED lines=42> */
.L_x_3216:
        /* <DEDUP_REMOVED lines=85> */
.L_x_3217:
        /* <DEDUP_REMOVED lines=11> */
[----:B------:R-:W-:Y:S01]  /*29d0*/  @!P4 IADD3 R121, R117, R116, RZ ;  /* 0x000000747579c210 */ /* 0x000fe20007ffe0ff */
[----:B0-----:R-:W-:Y:S01]  /*29e0*/  HFMA2.MMA R120, -RZ, RZ, 0, 0 ;  /* 0x00000000ff787435 */ /* 0x001fe200000001ff */
[----:B------:R-:W-:Y:S02]  /*29f0*/  ISETP.NE.AND P5, PT, RZ, UR6, PT ;  /* 0x00000006ff007c0c */ /* 0x000fe4000bfa5270 */
[----:B------:R-:W-:Y:S03]  /*2a00*/  BSSY B0, `(.L_x_3206) ;  /* 0x0000055000007945 */ /* 0x000fe60003800000 */
[----:B------:R-:W-:-:S04]  /*2a10*/  @!P4 MOV R120, R81 ;  /* 0x000000510078c202 */ /* 0x000fc80000000f00 */
[----:B------:R-:W-:Y:S01]  /*2a20*/  I2F R119, R120 ;  /* 0x0000007800777306 */ /* 0x000fe20000201400 */
[----:B------:R-:W0:Y:S04]  /*2a30*/  SHFL.DOWN PT, R123, R120, 0x2, 0x1f ;  /* 0x08401f00787b7f89 */ /* 0x000e2800000e0000 */
[----:B------:R-:W1:Y:S01]  /*2a40*/  @!P4 LDS.64 R36, [R121.X8] ;  /* 0x000000007924c984 */ /* 0x000e620000008a00 */
[----:B------:R-:W-:Y:S02]  /*2a50*/  LOP3.LUT P4, RZ, R38, 0x1f, R19, 0xf8, !PT ;  /* 0x0000001f26ff7812 */ /* 0x000fe4000788f813 */
[----:B0-----:R-:W-:Y:S01]  /*2a60*/  I2F R117, R123 ;  /* 0x0000007b00757306 */ /* 0x001fe20000201400 */
[----:B------:R-:W-:-:S10]  /*2a70*/  IADD3 R116, R123, R120, RZ ;  /* 0x000000787b747210 */ /* 0x000fd40007ffe0ff */
[----:B------:R-:W-:Y:S01]  /*2a80*/  @!P4 MOV R38, 0x4 ;  /* 0x000000040026c802 */ /* 0x000fe20000000f00 */
        /* <DEDUP_REMOVED lines=24> */
[----:B------:R-:W-:Y:S02]  /*2c10*/  FMUL.FTZ R116, R116, R119 ;  /* 0x0000007774747220 */ /* 0x000fe40000410000 */
[----:B------:R-:W-:Y:S01]  /*2c20*/  FFMA.FTZ R122, R39, R36, R121 ;  /* 0x00000024277a7223 */ /* 0x000fe20000010079 */
[----:B------:R-:W-:Y:S01]  /*2c30*/  MOV R36, c[0x0][0x1e0] ;  /* 0x0000780000247a02 */ /* 0x000fe20000000f00 */
[----:B0-----:R-:W0:Y:S02]  /*2c40*/  MUFU.RCP R37, R37 ;  /* 0x0000002500257308 */ /* 0x001e240000001000 */
[----:B0-----:R-:W-:-:S02]  /*2c50*/  FMUL.FTZ R39, R37, R122 ;  /* 0x0000007a25277220 */ /* 0x001fc40000410000 */
        /* <DEDUP_REMOVED lines=17> */
[--C-:B------:R-:W-:Y:S02]  /*2d70*/  FADD.FTZ R118, R96, -R116.reuse ;  /* 0x8000007460767221 */ /* 0x100fe40000010000 */
[C---:B------:R-:W-:Y:S02]  /*2d80*/  FMUL.FTZ R36, R117.reuse, R36 ;  /* 0x0000002475247220 */ /* 0x040fe40000410000 */
[----:B------:R-:W-:Y:S02]  /*2d90*/  FMUL.FTZ R37, R117, R38 ;  /* 0x0000002675257220 */ /* 0x000fe40000410000 */
[----:B------:R-:W-:-:S02]  /*2da0*/  FADD.FTZ R38, R93, -R116 ;  /* 0x800000745d267221 */ /* 0x000fc40000010000 */
[----:B------:R-:W-:Y:S02]  /*2db0*/  FMUL.FTZ R39, R117, R118 ;  /* 0x0000007675277220 */ /* 0x000fe40000410000 */
[----:B------:R-:W-:Y:S02]  /*2dc0*/  FFMA.FTZ R36, R17, R36, R9 ;  /* 0x0000002411247223 */ /* 0x000fe40000010009 */
[----:B------:R-:W-:Y:S02]  /*2dd0*/  FFMA.FTZ R37, R16, R37, R8 ;  /* 0x0000002510257223 */ /* 0x000fe40000010008 */
[--C-:B------:R-:W-:Y:S02]  /*2de0*/  FADD.FTZ R120, R97, -R116.reuse ;  /* 0x8000007461787221 */ /* 0x100fe40000010000 */
[----:B------:R-:W-:Y:S01]  /*2df0*/  FADD.FTZ R118, R104, -R116 ;  /* 0x8000007468767221 */ /* 0x000fe20000010000 */
[----:B------:R-:W-:Y:S01]  /*2e00*/  F2FP.PACK_AB R36, R37, R36 ;  /* 0x000000242524723e */ /* 0x000fe200000000ff */
[----:B------:R-:W-:-:S02]  /*2e10*/  FMUL.FTZ R38, R117, R38 ;  /* 0x0000002675267220 */ /* 0x000fc40000410000 */
[C---:B------:R-:W-:Y:S02]  /*2e20*/  FMUL.FTZ R120, R117.reuse, R120 ;  /* 0x0000007875787220 */ /* 0x040fe40000410000 */
[----:B------:R-:W-:Y:S02]  /*2e30*/  FMUL.FTZ R119, R117, R118 ;  /* 0x0000007675777220 */ /* 0x000fe40000410000 */
[--C-:B------:R-:W-:Y:S02]  /*2e40*/  FADD.FTZ R122, R105, -R116.reuse ;  /* 0x80000074697a7221 */ /* 0x100fe40000010000 */
[----:B------:R-:W-:Y:S02]  /*2e50*/  FADD.FTZ R124, R112, -R116 ;  /* 0x80000074707c7221 */ /* 0x000fe40000010000 */
[----:B------:R-:W-:Y:S02]  /*2e60*/  FFMA.FTZ R37, R15, R38, R7 ;  /* 0x000000260f257223 */ /* 0x000fe40000010007 */
[----:B------:R-:W-:-:S02]  /*2e70*/  FFMA.FTZ R38, R14, R39, R6 ;  /* 0x000000270e267223 */ /* 0x000fc40000010006 */
[----:B------:R-:W-:Y:S02]  /*2e80*/  FFMA.FTZ R120, R13, R120, R5 ;  /* 0x000000780d787223 */ /* 0x000fe40000010005 */
[----:B------:R-:W-:Y:S01]  /*2e90*/  FFMA.FTZ R119, R12, R119, R4 ;  /* 0x000000770c777223 */ /* 0x000fe20000010004 */
[----:B------:R-:W-:Y:S01]  /*2ea0*/  F2FP.PACK_AB R37, R38, R37 ;  /* 0x000000252625723e */ /* 0x000fe200000000ff */
[C---:B------:R-:W-:Y:S02]  /*2eb0*/  FMUL.FTZ R122, R117.reuse, R122 ;  /* 0x0000007a757a7220 */ /* 0x040fe40000410000 */
[----:B------:R-:W-:Y:S01]  /*2ec0*/  FMUL.FTZ R121, R117, R124 ;  /* 0x0000007c75797220 */ /* 0x000fe20000410000 */
[----:B------:R-:W-:Y:S01]  /*2ed0*/  F2FP.PACK_AB R38, R119, R120 ;  /* 0x000000787726723e */ /* 0x000fe200000000ff */
[----:B------:R-:W-:Y:S01]  /*2ee0*/  FFMA.FTZ R39, R11, R122, R3 ;  /* 0x0000007a0b277223 */ /* 0x000fe20000010003 */
[----:B------:R-:W-:Y:S01]  /*2ef0*/  MOV R119, 0x10 ;  /* 0x0000001000777802 */ /* 0x000fe20000000f00 */
[----:B------:R-:W-:-:S05]  /*2f00*/  FFMA.FTZ R118, R10, R121, R2 ;  /* 0x000000790a767223 */ /* 0x000fca0000010002 */
[----:B------:R-:W-:Y:S01]  /*2f10*/  F2FP.PACK_AB R39, R118, R39 ;  /* 0x000000277627723e */ /* 0x000fe200000000ff */
[C---:B------:R-:W-:Y:S01]  /*2f20*/  IMAD.WIDE.U32 R118, R80.reuse, R119, c[0x0][0x208] ;  /* 0x0000820050767625 */ /* 0x040fe200078e0077 */
[----:B------:R-:W-:-:S04]  /*2f30*/  IADD3 R80, R80, 0x80, RZ ;  /* 0x0000008050507810 */ /* 0x000fc80007ffe0ff */
[----:B------:R0:W-:Y:S03]  /*2f40*/  STG.E.128 [R118.64], R36 ;  /* 0x0000002476007986 */ /* 0x0001e6000c101d04 */
.L_x_3207:
[----:B------:R-:W-:Y:S05]  /*2f50*/  BSYNC B0 ;  /* 0x0000000000007941 */ /* 0x000fea0003800000 */
.L_x_3206:
        /* <DEDUP_REMOVED lines=11> */
[----:B------:R-:W-:Y:S01]  /*3010*/  F2FP.PACK_AB R36, R37, R36 ;  /* 0x000000242524723e */ /* 0x000fe200000000ff */
[----:B------:R-:W-:Y:S02]  /*3020*/  FMUL.FTZ R37, R117, R38 ;  /* 0x0000002675257220 */ /* 0x000fe40000410000 */
[--C-:B------:R-:W-:Y:S02]  /*3030*/  FADD.FTZ R38, R106, -R116.reuse ;  /* 0x800000746a267221 */ /* 0x100fe40000010000 */
[--C-:B------:R-:W-:Y:S02]  /*3040*/  FADD.FTZ R122, R107, -R116.reuse ;  /* 0x800000746b7a7221 */ /* 0x100fe40000010000 */
[----:B------:R-:W-:-:S02]  /*3050*/  FADD.FTZ R124, R113, -R116 ;  /* 0x80000074717c7221 */ /* 0x000fc40000010000 */
        /* <DEDUP_REMOVED lines=8> */
[----:B------:R-:W-:Y:S01]  /*30e0*/  F2FP.PACK_AB R38, R39, R38 ;  /* 0x000000262726723e */ /* 0x000fe200000000ff */
[----:B------:R-:W-:Y:S02]  /*30f0*/  FADD.FTZ R118, R98, -R116 ;  /* 0x8000007462767221 */ /* 0x000fe40000010000 */
[----:B------:R-:W-:Y:S01]  /*3100*/  FFMA.FTZ R37, R20, R37, R44 ;  /* 0x0000002514257223 */ /* 0x000fe2000001002c */
[----:B------:R-:W-:Y:S01]  /*3110*/  F2FP.PACK_AB R39, R124, R119 ;  /* 0x000000777c27723e */ /* 0x000fe200000000ff */
[----:B------:R-:W-:Y:S01]  /*3120*/  FMUL.FTZ R118, R117, R118 ;  /* 0x0000007675767220 */ /* 0x000fe20000410000 */
[----:B------:R-:W-:-:S03]  /*3130*/  HFMA2.MMA R119, -RZ, RZ, 0, 9.5367431640625e-07 ;  /* 0x00000010ff777435 */ /* 0x000fc600000001ff */
[----:B------:R-:W-:-:S05]  /*3140*/  FFMA.FTZ R118, R23, R118, R49 ;  /* 0x0000007617767223 */ /* 0x000fca0000010031 */
[----:B------:R-:W-:Y:S02]  /*3150*/  F2FP.PACK_AB R37, R118, R37 ;  /* 0x000000257625723e */ /* 0x000fe400000000ff */
[C---:B------:R-:W-:Y:S01]  /*3160*/  IMAD.WIDE.U32 R118, R80.reuse, R119, c[0x0][0x208] ;  /* 0x0000820050767625 */ /* 0x040fe200078e0077 */
[----:B------:R-:W-:-:S04]  /*3170*/  IADD3 R80, R80, 0x80, RZ ;  /* 0x0000008050507810 */ /* 0x000fc80007ffe0ff */
[----:B------:R0:W-:Y:S03]  /*3180*/  STG.E.128 [R118.64], R36 ;  /* 0x0000002476007986 */ /* 0x0001e6000c101d04 */
.L_x_3209:
[----:B------:R-:W-:Y:S05]  /*3190*/  BSYNC B0 ;  /* 0x0000000000007941 */ /* 0x000fea0003800000 */
.L_x_3208:
        /* <DEDUP_REMOVED lines=19> */
[----:B------:R-:W-:Y:S02]  /*32d0*/  FADD.FTZ R118, R100, -R116 ;  /* 0x8000007464767221 */ /* 0x000fe40000010000 */
[----:B------:R-:W-:-:S02]  /*32e0*/  FFMA.FTZ R38, R54, R120, R41 ;  /* 0x0000007836267223 */ /* 0x000fc40000010029 */
[----:B------:R-:W-:Y:S02]  /*32f0*/  FFMA.FTZ R39, R57, R39, R62 ;  /* 0x0000002739277223 */ /* 0x000fe4000001003e */
[----:B------:R-:W-:Y:S02]  /*3300*/  FFMA.FTZ R119, R56, R119, R42 ;  /* 0x0000007738777223 */ /* 0x000fe4000001002a */
[----:B------:R-:W-:Y:S01]  /*3310*/  FFMA.FTZ R124, R58, R124, R63 ;  /* 0x0000007c3a7c7223 */ /* 0x000fe2000001003f */
[----:B------:R-:W-:Y:S01]  /*3320*/  F2FP.PACK_AB R38, R39, R38 ;  /* 0x000000262726723e */ /* 0x000fe200000000ff */
[----:B------:R-:W-:Y:S02]  /*3330*/  FMUL.FTZ R118, R117, R118 ;  /* 0x0000007675767220 */ /* 0x000fe40000410000 */
[----:B------:R-:W-:Y:S01]  /*3340*/  FFMA.FTZ R37, R52, R37, R40 ;  /* 0x0000002534257223 */ /* 0x000fe20000010028 */
[----:B------:R-:W-:Y:S01]  /*3350*/  F2FP.PACK_AB R39, R124, R119 ;  /* 0x000000777c27723e */ /* 0x000fe200000000ff */
[----:B------:R-:W-:Y:S01]  /*3360*/  FFMA.FTZ R118, R55, R118, R61 ;  /* 0x0000007637767223 */ /* 0x000fe2000001003d */
[----:B------:R-:W-:-:S04]  /*3370*/  MOV R119, 0x10 ;  /* 0x0000001000777802 */ /* 0x000fc80000000f00 */
[----:B------:R-:W-:Y:S01]  /*3380*/  F2FP.PACK_AB R37, R118, R37 ;  /* 0x000000257625723e */ /* 0x000fe200000000ff */
[C---:B------:R-:W-:Y:S01]  /*3390*/  IMAD.WIDE.U32 R118, R80.reuse, R119, c[0x0][0x208] ;  /* 0x0000820050767625 */ /* 0x040fe200078e0077 */
[----:B------:R-:W-:-:S04]  /*33a0*/  IADD3 R80, R80, 0x80, RZ ;  /* 0x0000008050507810 */ /* 0x000fc80007ffe0ff */
[----:B------:R0:W-:Y:S03]  /*33b0*/  STG.E.128 [R118.64], R36 ;  /* 0x0000002476007986 */ /* 0x0001e6000c101d04 */
.L_x_3211:
[----:B------:R-:W-:Y:S05]  /*33c0*/  BSYNC B0 ;  /* 0x0000000000007941 */ /* 0x000fea0003800000 */
.L_x_3210:
        /* <DEDUP_REMOVED lines=23> */
[----:B------:R-:W-:Y:S01]  /*3540*/  FFMA.FTZ R37, R64, R120, R73 ;  /* 0x0000007840257223 */ /* 0x000fe20000010049 */
[----:B------:R-:W-:Y:S01]  /*3550*/  F2FP.PACK_AB R36, R117, R116 ;  /* 0x000000747524723e */ /* 0x000fe200000000ff */
[----:B------:R-:W-:Y:S01]  /*3560*/  HFMA2.MMA R117, -RZ, RZ, 0, 9.5367431640625e-07 ;  /* 0x00000010ff757435 */ /* 0x000fe200000001ff */
[----:B------:R-:W-:Y:S01]  /*3570*/  FFMA.FTZ R38, R66, R38, R75 ;  /* 0x0000002642267223 */ /* 0x000fe2000001004b */
[----:B------:R-:W-:Y:S01]  /*3580*/  F2FP.PACK_AB R39, R122, R39 ;  /* 0x000000277a27723e */ /* 0x000fe200000000ff */
[----:B------:R-:W-:-:S03]  /*3590*/  FFMA.FTZ R118, R67, R118, R76 ;  /* 0x0000007643767223 */ /* 0x000fc6000001004c */
[----:B------:R-:W-:Y:S02]  /*35a0*/  F2FP.PACK_AB R38, R119, R38 ;  /* 0x000000267726723e */ /* 0x000fe400000000ff */
[----:B------:R-:W-:Y:S02]  /*35b0*/  F2FP.PACK_AB R37, R118, R37 ;  /* 0x000000257625723e */ /* 0x000fe400000000ff */
[----:B------:R-:W-:-:S05]  /*35c0*/  IMAD.WIDE.U32 R116, R80, R117, c[0x0][0x208] ;  /* 0x0000820050747625 */ /* 0x000fca00078e0075 */
[----:B------:R0:W-:Y:S02]  /*35d0*/  STG.E.128 [R116.64], R36 ;  /* 0x0000002474007986 */ /* 0x0001e4000c101d04 */
.L_x_3213:
[----:B------:R-:W-:Y:S05]  /*35e0*/  BSYNC B0 ;  /* 0x0000000000007941 */ /* 0x000fea0003800000 */
.L_x_3212:
[----:B------:R-:W-:Y:S02]  /*35f0*/  IADD3 R83, R83, c[0x0][0x160], RZ ;  /* 0x0000580053537a10 */ /* 0x000fe40007ffe0ff */
[----:B------:R-:W-:Y:S02]  /*3600*/  LOP3.LUT P5, RZ, R82, 0xff, RZ, 0xc0, !PT ;  /* 0x000000ff52ff7812 */ /* 0x000fe400078ac0ff */
[----:B------:R-:W-:Y:S02]  /*3610*/  ISETP.GE.AND P4, PT, R83, c[0x0][0x164], PT ;  /* 0x0000590053007a0c */ /* 0x000fe40003f86270 */
[----:B------:R-:W-:-:S11]  /*3620*/  SEL R82, RZ, 0x1, P5 ;  /* 0x00000001ff527807 */ /* 0x000fd60002800000 */
[----:B0----5:R-:W-:Y:S01]  /*3630*/  @P4 CALL.REL.NOINC `(.L_x_3214) ;  /* 0x0000001000004944 */ /* 0x021fe20003c00000 */
[----:B------:R-:W-:Y:S05]  /*3640*/  BRA `(.L_x_3215) ;  /* 0xffffd3d000007947 */ /* 0x000fea000383ffff */
.L_x_3214:
[----:B------:R-:W-:Y:S05]  /*3650*/  EXIT ;  /* 0x000000000000794d */ /* 0x000fea0003800000 */
.L_x_3204:
[----:B------:R-:W-:Y:S01]  /*3660*/  HFMA2.MMA R118, -RZ, RZ, 0, 5.9604644775390625e-08 ;  /* 0x00000001ff767435 */ /* 0x000fe200000001ff */
[----:B------:R-:W-:Y:S02]  /*3670*/  MOV R37, R36 ;  /* 0x0000002400257202 */ /* 0x000fe40000000f00 */
[----:B------:R-:W-:Y:S02]  /*3680*/  MOV R119, 0x1f ;  /* 0x0000001f00777802 */ /* 0x000fe40000000f00 */
[----:B------:R-:W-:Y:S02]  /*3690*/  MOV R116, 0xffffffff ;  /* 0xffffffff00747802 */ /* 0x000fe40000000f00 */
[----:B------:R-:W-:Y:S02]  /*36a0*/  MOV R38, 0x36c0 ;  /* 0x000036c000267802 */ /* 0x000fe40000000f00 */
[----:B-----5:R-:W-:Y:S05]  /*36b0*/  CALL.REL.NOINC `($__internal_16_$__cuda_sm70_shflsync_bfly_p) ;  /* 0x000007b000007944 */ /* 0x020fea0003c00000 */
[----:B01----:R-:W-:Y:S05]  /*36c0*/  BRA `(.L_x_3216) ;  /* 0xffffed0000007947 */ /* 0x003fea000383ffff */
.L_x_3205:
[----:B------:R-:W-:Y:S01]  /*36d0*/  HFMA2.MMA R118, -RZ, RZ, 0, 1.1920928955078125e-07 ;  /* 0x00000002ff767435 */ /* 0x000fe200000001ff */
[----:B------:R-:W-:Y:S02]  /*36e0*/  MOV R119, 0x1f ;  /* 0x0000001f00777802 */ /* 0x000fe40000000f00 */
[----:B------:R-:W-:-:S02]  /*36f0*/  MOV R116, 0xffffffff ;  /* 0xffffffff00747802 */ /* 0x000fc40000000f00 */
[----:B------:R-:W-:Y:S02]  /*3700*/  MOV R38, 0x3720 ;  /* 0x0000372000267802 */ /* 0x000fe40000000f00 */
[----:B0----5:R-:W-:Y:S05]  /*3710*/  CALL.REL.NOINC `($__internal_16_$__cuda_sm70_shflsync_bfly_p) ;  /* 0x0000075000007944 */ /* 0x021fea0003c00000 */
[----:B0-----:R-:W-:Y:S01]  /*3720*/  HFMA2.MMA R118, -RZ, RZ, 0, 2.384185791015625e-07 ;  /* 0x00000004ff767435 */ /* 0x001fe200000001ff */
[----:B-1----:R-:W-:Y:S01]  /*3730*/  FADD.FTZ R37, R37, R116 ;  /* 0x0000007425257221 */ /* 0x002fe20000010000 */
[----:B------:R-:W-:Y:S02]  /*3740*/  MOV R119, 0x1f ;  /* 0x0000001f00777802 */ /* 0x000fe40000000f00 */
[----:B------:R-:W-:Y:S02]  /*3750*/  MOV R116, 0xffffffff ;  /* 0xffffffff00747802 */ /* 0x000fe40000000f00 */
[----:B------:R-:W-:Y:S02]  /*3760*/  MOV R38, 0x3780 ;  /* 0x0000378000267802 */ /* 0x000fe40000000f00 */
[----:B------:R-:W-:Y:S05]  /*3770*/  CALL.REL.NOINC `($__internal_16_$__cuda_sm70_shflsync_bfly_p) ;  /* 0x000006f000007944 */ /* 0x000fea0003c00000 */
[----:B0-----:R-:W-:Y:S01]  /*3780*/  HFMA2.MMA R118, -RZ, RZ, 0, 4.76837158203125e-07 ;  /* 0x00000008ff767435 */ /* 0x001fe200000001ff */
[----:B-1----:R-:W-:Y:S01]  /*3790*/  FADD.FTZ R37, R37, R116 ;  /* 0x0000007425257221 */ /* 0x002fe20000010000 */
[----:B------:R-:W-:Y:S02]  /*37a0*/  MOV R119, 0x1f ;  /* 0x0000001f00777802 */ /* 0x000fe40000000f00 */
[----:B------:R-:W-:-:S02]  /*37b0*/  MOV R116, 0xffffffff ;  /* 0xffffffff00747802 */ /* 0x000fc40000000f00 */
[----:B------:R-:W-:Y:S02]  /*37c0*/  MOV R38, 0x37e0 ;  /* 0x000037e000267802 */ /* 0x000fe40000000f00 */
[----:B------:R-:W-:Y:S05]  /*37d0*/  CALL.REL.NOINC `($__internal_16_$__cuda_sm70_shflsync_bfly_p) ;  /* 0x0000069000007944 */ /* 0x000fea0003c00000 */
[----:B0-----:R-:W-:Y:S01]  /*37e0*/  HFMA2.MMA R118, -RZ, RZ, 0, 9.5367431640625e-07 ;  /* 0x00000010ff767435 */ /* 0x001fe200000001ff */
[----:B-1----:R-:W-:Y:S01]  /*37f0*/  FADD.FTZ R37, R37, R116 ;  /* 0x0000007425257221 */ /* 0x002fe20000010000 */
[----:B------:R-:W-:Y:S02]  /*3800*/  MOV R119, 0x1f ;  /* 0x0000001f00777802 */ /* 0x000fe40000000f00 */
[----:B------:R-:W-:Y:S02]  /*3810*/  MOV R116, 0xffffffff ;  /* 0xffffffff00747802 */ /* 0x000fe40000000f00 */
[----:B------:R-:W-:Y:S02]  /*3820*/  MOV R38, 0x3840 ;  /* 0x0000384000267802 */ /* 0x000fe40000000f00 */
[----:B------:R-:W-:Y:S05]  /*3830*/  CALL.REL.NOINC `($__internal_16_$__cuda_sm70_shflsync_bfly_p) ;  /* 0x0000063000007944 */ /* 0x000fea0003c00000 */
[----:B01----:R-:W-:Y:S01]  /*3840*/  FADD.FTZ R37, R37, R116 ;  /* 0x0000007425257221 */ /* 0x003fe20000010000 */
[----:B------:R-:W-:Y:S01]  /*3850*/  HFMA2.MMA R118, -RZ, RZ, 0, 5.9604644775390625e-08 ;  /* 0x00000001ff767435 */ /* 0x000fe200000001ff */
[----:B------:R-:W-:Y:S02]  /*3860*/  MOV R119, 0x1f ;  /* 0x0000001f00777802 */ /* 0x000fe40000000f00 */
        /* <DEDUP_REMOVED lines=68> */
[----:B------:R-:W-:Y:S05]  /*3cb0*/  CALL.REL.NOINC `($__internal_16_$__cuda_sm70_shflsync_bfly_p) ;  /* 0x000001b000007944 */ /* 0x000fea0003c00000 */
[----:B0-----:R-:W-:Y:S01]  /*3cc0*/  HFMA2.MMA R118, -RZ, RZ, 0, 1.1920928955078125e-07 ;  /* 0x00000002ff767435 */ /* 0x001fe200000001ff */
[----:B-1----:R-:W-:Y:S01]  /*3cd0*/  FADD.FTZ R37, R37, R116 ;  /* 0x0000007425257221 */ /* 0x002fe20000010000 */
[----:B------:R-:W-:Y:S02]  /*3ce0*/  MOV R119, 0x1f ;  /* 0x0000001f00777802 */ /* 0x000fe40000000f00 */
[----:B------:R-:W-:Y:S02]  /*3cf0*/  MOV R116, 0xffffffff ;  /* 0xffffffff00747802 */ /* 0x000fe40000000f00 */
[----:B------:R-:W-:Y:S02]  /*3d00*/  MOV R38, 0x3d20 ;  /* 0x00003d2000267802 */ /* 0x000fe40000000f00 */
[----:B------:R-:W-:Y:S05]  /*3d10*/  CALL.REL.NOINC `($__internal_16_$__cuda_sm70_shflsync_bfly_p) ;  /* 0x0000015000007944 */ /* 0x000fea0003c00000 */
[----:B0-----:R-:W-:Y:S01]  /*3d20*/  HFMA2.MMA R118, -RZ, RZ, 0, 2.384185791015625e-07 ;  /* 0x00000004ff767435 */ /* 0x001fe200000001ff */
[----:B-1----:R-:W-:Y:S01]  /*3d30*/  FADD.FTZ R37, R37, R116 ;  /* 0x0000007425257221 */ /* 0x002fe20000010000 */
[----:B------:R-:W-:Y:S02]  /*3d40*/  MOV R119, 0x1f ;  /* 0x0000001f00777802 */ /* 0x000fe40000000f00 */
[----:B------:R-:W-:-:S02]  /*3d50*/  MOV R116, 0xffffffff ;  /* 0xffffffff00747802 */ /* 0x000fc40000000f00 */
[----:B------:R-:W-:Y:S02]  /*3d60*/  MOV R38, 0x3d80 ;  /* 0x00003d8000267802 */ /* 0x000fe40000000f00 */
[----:B------:R-:W-:Y:S05]  /*3d70*/  CALL.REL.NOINC `($__internal_16_$__cuda_sm70_shflsync_bfly_p) ;  /* 0x000000f000007944 */ /* 0x000fea0003c00000 */
[----:B0-----:R-:W-:Y:S01]  /*3d80*/  HFMA2.MMA R118, -RZ, RZ, 0, 4.76837158203125e-07 ;  /* 0x00000008ff767435 */ /* 0x001fe200000001ff */
[----:B-1----:R-:W-:Y:S01]  /*3d90*/  FADD.FTZ R37, R37, R116 ;  /* 0x0000007425257221 */ /* 0x002fe20000010000 */
[----:B------:R-:W-:Y:S02]  /*3da0*/  MOV R119, 0x1f ;  /* 0x0000001f00777802 */ /* 0x000fe40000000f00 */
[----:B------:R-:W-:Y:S02]  /*3db0*/  MOV R116, 0xffffffff ;  /* 0xffffffff00747802 */ /* 0x000fe40000000f00 */
[----:B------:R-:W-:Y:S02]  /*3dc0*/  MOV R38, 0x3de0 ;  /* 0x00003de000267802 */ /* 0x000fe40000000f00 */
[----:B------:R-:W-:Y:S05]  /*3dd0*/  CALL.REL.NOINC `($__internal_16_$__cuda_sm70_shflsync_bfly_p) ;  /* 0x0000009000007944 */ /* 0x000fea0003c00000 */
[----:B-1----:R-:W-:Y:S01]  /*3de0*/  FADD.FTZ R120, R37, R116 ;  /* 0x0000007425787221 */ /* 0x002fe20000010000 */
[----:B0-----:R-:W-:Y:S01]  /*3df0*/  HFMA2.MMA R118, -RZ, RZ, 0, 9.5367431640625e-07 ;  /* 0x00000010ff767435 */ /* 0x001fe200000001ff */
[----:B------:R-:W-:Y:S02]  /*3e00*/  MOV R119, 0x1f ;  /* 0x0000001f00777802 */ /* 0x000fe40000000f00 */
[----:B------:R-:W-:-:S02]  /*3e10*/  MOV R116, 0xffffffff ;  /* 0xffffffff00747802 */ /* 0x000fc40000000f00 */
[----:B------:R-:W-:Y:S02]  /*3e20*/  MOV R37, R120 ;  /* 0x0000007800257202 */ /* 0x000fe40000000f00 */
[----:B------:R-:W-:Y:S02]  /*3e30*/  MOV R38, 0x3e50 ;  /* 0x00003e5000267802 */ /* 0x000fe40000000f00 */
[----:B------:R-:W-:Y:S05]  /*3e40*/  CALL.REL.NOINC `($__internal_16_$__cuda_sm70_shflsync_bfly_p) ;  /* 0x0000002000007944 */ /* 0x000fea0003c00000 */
[----:B01----:R-:W-:Y:S01]  /*3e50*/  MOV R119, R116 ;  /* 0x0000007400777202 */ /* 0x003fe20000000f00 */
[----:B------:R-:W-:Y:S05]  /*3e60*/  BRA `(.L_x_3217) ;  /* 0xffffeab000007947 */ /* 0x000fea000383ffff */
        .weak           $__internal_16_$__cuda_sm70_shflsync_bfly_p
        .type           $__internal_16_$__cuda_sm70_shflsync_bfly_p,@function
        .size           $__internal_16_$__cuda_sm70_shflsync_bfly_p,(.L_x_29080 - $__internal_16_$__cuda_sm70_shflsync_bfly_p)
$__internal_16_$__cuda_sm70_shflsync_bfly_p:
[----:B------:R-:W-:Y:S01]  /*3e70*/  HFMA2.MMA R39, -RZ, RZ, 0, 0 ;  /* 0x00000000ff277435 */ /* 0x000fe200000001ff */
[----:B------:R-:W-:Y:S04]  /*3e80*/  WARPSYNC R116 ;  /* 0x0000007400007348 */ /* 0x000fe80003800000 */
[----:B------:R0:W1:Y:S01]  /*3e90*/  SHFL.BFLY PT, R116, R37, R118, R119 ;  /* 0x0c00007625747389 */ /* 0x00006200000e0077 */
[----:B------:R-:W-:Y:S05]  /*3ea0*/  RET.REL.NODEC R38 `(_ZN10layer_norm13ln_fwd_kernelINS_13Kernel_traitsI6__halfS2_S2_S2_fjLj4096ELj1ELj1ELj4ELj16ENS_18Kernel_traits_baseILj4096ES2_S2_S2_S2_fjLj128EEEEELb0ELb0ELb0ELb0EEEvNS_9FwdParamsE) ;  /* 0xffffc15026007950 */ /* 0x000fea0003c3ffff */
.L_x_3218:
        /* <DEDUP_REMOVED lines=13> */
.L_x_29080:


//--------------------- .text._ZN10layer_norm13ln_fwd_kernelINS_13Kernel_traitsI6__halfS2_S2_S2_fjLj4096ELj1ELj1ELj4ELj16ENS_18Kernel_traits_baseILj4096ES2_S2_S2_S2_fjLj128EEEEELb0ELb0ELb0ELb1EEEvNS_9FwdParamsE --------------------------
	.section	.text._ZN10layer_norm13ln_fwd_kernelINS_13Kernel_traitsI6__halfS2_S2_S2_fjLj4096ELj1ELj1ELj4ELj16ENS_18Kernel_traits_baseILj4096ES2_S2_S2_S2_fjLj128EEEEELb0ELb0ELb0ELb1EEEvNS_9FwdParamsE,"ax",@progbits
	.sectioninfo	@"SHI_REGISTERS=128"
	.align	128
        .global         _ZN10layer_norm13ln_fwd_kernelINS_13Kernel_traitsI6__halfS2_S2_S2_fjLj4096ELj1ELj1ELj4ELj16ENS_18Kernel_traits_baseILj4096ES2_S2_S2_S2_fjLj128EEEEELb0ELb0ELb0ELb1EEEvNS_9FwdParamsE
        .type           _ZN10layer_norm13ln_fwd_kernelINS_13Kernel_traitsI6__halfS2_S2_S2_fjLj4096ELj1ELj1ELj4ELj16ENS_18Kernel_traits_baseILj4096ES2_S2_S2_S2_fjLj128EEEEELb0ELb0ELb0ELb1EEEvNS_9FwdParamsE,@function
        .size           _ZN10layer_norm13ln_fwd_kernelINS_13Kernel_traitsI6__halfS2_S2_S2_fjLj4096ELj1ELj1ELj4ELj16ENS_18Kernel_traits_baseILj4096ES2_S2_S2_S2_fjLj128EEEEELb0ELb0ELb0ELb1EEEvNS_9FwdParamsE,(.L_x_29081 - _ZN10layer_norm13ln_fwd_kernelINS_13Kernel_traitsI6__halfS2_S2_S2_fjLj4096ELj1ELj1ELj4ELj16ENS_18Kernel_traits_baseILj4096ES2_S2_S2_S2_fjLj128EEEEELb0ELb0ELb0ELb1EEEvNS_9FwdParamsE)
        .other          _ZN10layer_norm13ln_fwd_kernelINS_13Kernel_traitsI6__halfS2_S2_S2_fjLj4096ELj1ELj1ELj4ELj16ENS_18Kernel_traits_baseILj4096ES2_S2_S2_S2_fjLj128EEEEELb0ELb0ELb0ELb1EEEvNS_9FwdParamsE,@"STO_CUDA_ENTRY STV_DEFAULT"
_ZN10layer_norm13ln_fwd_kernelINS_13Kernel_traitsI6__halfS2_S2_S2_fjLj4096ELj1ELj1ELj4ELj16ENS_18Kernel_traits_baseILj4096ES2_S2_S2_S2_fjLj128EEEEELb0ELb0ELb0ELb1EEEvNS_9FwdParamsE:
.text._ZN10layer_norm13ln_fwd_kernelINS_13Kernel_traitsI6__halfS2_S2_S2_fjLj4096ELj1ELj1ELj4ELj16ENS_18Kernel_traits_baseILj4096ES2_S2_S2_S2_fjLj128EEEEELb0ELb0ELb0ELb1EEEvNS_9FwdParamsE:
        /* <DEDUP_REMOVED lines=34> */
[----:B------:R-:W-:Y:S01]  /*0220*/  MOV R0, c[0x0][0x184] ;  /* 0x0000610000007a02 */ /* 0x000fe20000000f00 */
[--C-:B------:R-:W-:Y:S01]  /*0230*/  HADD2.F32 R25, -RZ, R12.reuse.H0_H0 ;  /* 0x2000000cff197230 */ /* 0x100fe20000004100 */
[----:B------:R-:W-:Y:S01]  /*0240*/  SHF.L.U32 R90, R90, 0x2, RZ ;  /* 0x000000025a5a7819 */ /* 0x000fe200000006ff */
[----:B------:R-:W-:Y:S01]  /*0250*/  HADD2.F32 R24, -RZ, R12.H1_H1 ;  /* 0x3000000cff187230 */ /* 0x000fe20000004100 */
[----:B------:R-:W-:Y:S01]  /*0260*/  SHF.R.U32.HI R86, RZ, 0x5, R26 ;  /* 0x00000005ff567819 */ /* 0x000fe2000001161a */
[----:B------:R-:W-:-:S02]  /*0270*/  HADD2.F32 R23, -RZ, R13.H0_H0 ;  /* 0x2000000dff177230 */ /* 0x000fc40000004100 */
[----:B------:R-:W-:Y:S02]  /*0280*/  HADD2.F32 R22, -RZ, R13.H1_H1 ;  /* 0x3000000dff167230 */ /* 0x000fe40000004100 */
[--C-:B------:R-:W-:Y:S02]  /*0290*/  HADD2.F32 R21, -RZ, R14.reuse.H0_H0 ;  /* 0x2000000eff157230 */ /* 0x100fe40000004100 */
[----:B------:R-:W-:Y:S02]  /*02a0*/  HADD2.F32 R20, -RZ, R14.H1_H1 ;  /* 0x3000000eff147230 */ /* 0x000fe40000004100 */
[--C-:B------:R-:W-:Y:S02]  /*02b0*/  HADD2.F32 R19, -RZ, R15.reuse.H0_H0 ;  /* 0x2000000fff137230 */ /* 0x100fe40000004100 */
[----:B------:R-:W-:Y:S01]  /*02c0*/  HADD2.F32 R18, -RZ, R15.H1_H1 ;  /* 0x3000000fff127230 */ /* 0x000fe20000004100 */
[----:B------:R-:W-:Y:S01]  /*02d0*/  LOP3.LUT P0, RZ, R0, c[0x0][0x1c4], RZ, 0xfc, P0 ;  /* 0x0000710000ff7a12 */ /* 0x000fe2000000fcff */
[----:B------:R-:W-:-:S02]  /*02e0*/  HADD2.F32 R17, -RZ, R4.H0_H0 ;  /* 0x20000004ff117230 */ /* 0x000fc40000004100 */
[----:B------:R-:W-:Y:S02]  /*02f0*/  HADD2.F32 R16, -RZ, R4.H1_H1 ;  /* 0x30000004ff107230 */ /* 0x000fe40000004100 */
[--C-:B------:R-:W-:Y:S02]  /*0300*/  HADD2.F32 R15, -RZ, R5.reuse.H0_H0 ;  /* 0x20000005ff0f7230 */ /* 0x100fe40000004100 */
[----:B------:R-:W-:Y:S02]  /*0310*/  HADD2.F32 R14, -RZ, R5.H1_H1 ;  /* 0x30000005ff0e7230 */ /* 0x000fe40000004100 */
[--C-:B------:R-:W-:Y:S02]  /*0320*/  HADD2.F32 R13, -RZ, R6.reuse.H0_H0 ;  /* 0x20000006ff0d7230 */ /* 0x100fe40000004100 */
[----:B------:R-:W-:Y:S02]  /*0330*/  HADD2.F32 R12, -RZ, R6.H1_H1 ;  /* 0x30000006ff0c7230 */ /* 0x000fe40000004100 */
[----:B------:R-:W-:-:S02]  /*0340*/  HADD2.F32 R11, -RZ, R7.H0_H0 ;  /* 0x20000007ff0b7230 */ /* 0x000fc40000004100 */
[----:B------:R-:W-:Y:S01]  /*0350*/  HADD2.F32 R10, -RZ, R7.H1_H1 ;  /* 0x30000007ff0a7230 */ /* 0x000fe20000004100 */
[C---:B------:R-:W-:Y:S01]  /*0360*/  LOP3.LUT R88, R26.reuse, 0x1f, RZ, 0xc0, !PT ;  /* 0x0000001f1a587812 */ /* 0x040fe200078ec0ff */
[--C-:B------:R-:W-:Y:S01]  /*0370*/  HADD2.F32 R9, -RZ, R48.reuse.H0_H0 ;  /* 0x20000030ff097230 */ /* 0x100fe20000004100 */
[----:B------:R-:W-:Y:S01]  /*0380*/  LOP3.LUT R87, R26, 0x7f, RZ, 0xc0, !PT ;  /* 0x0000007f1a577812 */ /* 0x000fe200078ec0ff */
[----:B------:R-:W-:Y:S01]  /*0390*/  HADD2.F32 R8, -RZ, R48.H1_H1 ;  /* 0x30000030ff087230 */ /* 0x000fe20000004100 */
[----:B------:R-:W-:Y:S01]  /*03a0*/  LOP3.LUT R86, R86, 0x3, RZ, 0xc0, !PT ;  /* 0x0000000356567812 */ /* 0x000fe200078ec0ff */
[--C-:B------:R-:W-:Y:S01]  /*03b0*/  HADD2.F32 R7, -RZ, R49.reuse.H0_H0 ;  /* 0x20000031ff077230 */ /* 0x100fe20000004100 */
[----:B------:R-:W-:Y:S01]  /*03c0*/  IADD3 R85, R90, 0x4, RZ ;  /* 0x000000045a557810 */ /* 0x000fe20007ffe0ff */
[----:B------:R-:W-:Y:S02]  /*03d0*/  HADD2.F32 R6, -RZ, R49.H1_H1 ;  /* 0x30000031ff067230 */ /* 0x000fe40000004100 */
[----:B------:R-:W-:-:S02]  /*03e0*/  HADD2.F32 R5, -RZ, R50.H0_H0 ;  /* 0x20000032ff057230 */ /* 0x000fc40000004100 */
[----:B------:R-:W-:Y:S02]  /*03f0*/  HADD2.F32 R4, -RZ, R50.H1_H1 ;  /* 0x30000032ff047230 */ /* 0x000fe40000004100 */
[--C-:B0-----:R-:W-:Y:S02]  /*0400*/  HADD2.F32 R3, -RZ, R51.reuse.H0_H0 ;  /* 0x20000033ff037230 */ /* 0x101fe40000004100 */
        /* <DEDUP_REMOVED lines=8> */
[----:B------:R-:W-:Y:S01]  /*0490*/  HADD2.F32 R54, -RZ, R31.H1_H1 ;  /* 0x3000001fff367230 */ /* 0x000fe20000004100 */
[----:B------:R-:W-:Y:S01]  /*04a0*/  ULDC.U8 UR6, c[0x0][0x1f0] ;  /* 0x00007c0000067ab9 */ /* 0x000fe20000000000 */
[----:B--2---:R-:W-:-:S02]  /*04b0*/  HADD2.F32 R73, -RZ, R42.H0_H0 ;  /* 0x2000002aff497230 */ /* 0x004fc40000004100 */
[----:B------:R-:W-:Y:S01]  /*04c0*/  HADD2.F32 R75, -RZ, R42.H1_H1 ;  /* 0x3000002aff4b7230 */ /* 0x000fe20000004100 */
[----:B------:R-:W-:Y:S01]  /*04d0*/  HFMA2.MMA R42, -RZ, RZ, 0, 5.9604644775390625e-08 ;  /* 0x00000001ff2a7435 */ /* 0x000fe200000001ff */
[--C-:B---3--:R-:W-:Y:S02]  /*04e0*/  HADD2.F32 R53, -RZ, R32.reuse.H0_H0 ;  /* 0x20000020ff357230 */ /* 0x108fe40000004100 */
[----:B------:R-:W-:Y:S02]  /*04f0*/  HADD2.F32 R56, -RZ, R32.H1_H1 ;  /* 0x30000020ff387230 */ /* 0x000fe40000004100 */
[--C-:B------:R-:W-:Y:S02]  /*0500*/  HADD2.F32 R55, -RZ, R33.reuse.H0_H0 ;  /* 0x20000021ff377230 */ /* 0x100fe40000004100 */
[----:B------:R-:W-:Y:S02]  /*0510*/  HADD2.F32 R58, -RZ, R33.H1_H1 ;  /* 0x30000021ff3a7230 */ /* 0x000fe40000004100 */
[----:B------:R-:W-:-:S02]  /*0520*/  HADD2.F32 R57, -RZ, R34.H0_H0 ;  /* 0x20000022ff397230 */ /* 0x000fc40000004100 */
[----:B------:R-:W-:Y:S02]  /*0530*/  HADD2.F32 R60, -RZ, R34.H1_H1 ;  /* 0x30000022ff3c7230 */ /* 0x000fe40000004100 */
[--C-:B------:R-:W-:Y:S02]  /*0540*/  HADD2.F32 R59, -RZ, R35.reuse.H0_H0 ;  /* 0x20000023ff3b7230 */ /* 0x100fe40000004100 */
[----:B------:R-:W-:Y:S02]  /*0550*/  HADD2.F32 R62, -RZ, R35.H1_H1 ;  /* 0x30000023ff3e7230 */ /* 0x000fe40000004100 */
[--C-:B----4-:R-:W-:Y:S02]  /*0560*/  HADD2.F32 R61, -RZ, R36.reuse.H0_H0 ;  /* 0x20000024ff3d7230 */ /* 0x110fe40000004100 */
        /* <DEDUP_REMOVED lines=21> */
.L_x_3318:
[----:B------:R-:W-:Y:S01]  /*06c0*/  ISETP.NE.U32.AND P2, PT, RZ, c[0x0][0x1c0], PT ;  /* 0x00007000ff007a0c */ /* 0x000fe20003f45070 */
[----:B------:R-:W-:Y:S01]  /*06d0*/  IMAD R36, R89, c[0x0][0x168], RZ ;  /* 0x00005a0059247a24 */ /* 0x000fe200078e02ff */
[----:B------:R-:W-:Y:S02]  /*06e0*/  ISETP.NE.U32.AND P1, PT, RZ, c[0x0][0x180], PT ;  /* 0x00006000ff007a0c */ /* 0x000fe40003f25070 */
[----:B------:R-:W-:Y:S02]  /*06f0*/  ISETP.NE.AND.EX P2, PT, RZ, c[0x0][0x1c4], PT, P2 ;  /* 0x00007100ff007a0c */ /* 0x000fe40003f45320 */
[----:B------:R-:W-:Y:S02]  /*0700*/  SHF.R.S32.HI R37, RZ, 0x1f, R36 ;  /* 0x0000001fff257819 */ /* 0x000fe40000011424 */
[----:B------:R-:W-:Y:S02]  /*0710*/  ISETP.NE.AND.EX P1, PT, RZ, c[0x0][0x184], PT, P1 ;  /* 0x00006100ff007a0c */ /* 0x000fe40003f25310 */
[----:B------:R-:W-:-:S02]  /*0720*/  LEA.HI R40, R37, R36, RZ, 0x3 ;  /* 0x0000002425287211 */ /* 0x000fc400078f18ff */
        /* <DEDUP_REMOVED lines=9> */
[----:B------:R0:W5:Y:S01]  /*07c0*/  @P1 LDG.E.128 R28, [R44.64] ;  /* 0x000000042c1c1981 */ /* 0x000162000c1e1d00 */
[----:B------:R-:W-:Y:S02]  /*07d0*/  ISETP.NE.U32.AND P3, PT, RZ, c[0x0][0x180], PT ;  /* 0x00006000ff007a0c */ /* 0x000fe40003f65070 */
[----:B------:R-:W-:Y:S01]  /*07e0*/  MOV R98, 0x3f800000 ;  /* 0x3f80000000627802 */ /* 0x000fe20000000f00 */
[----:B---3--:R-:W-:Y:S01]  /*07f0*/  @P2 HADD2.F32 R98, -RZ, R46.H0_H0 ;  /* 0x2000002eff622230 */ /* 0x008fe20000004100 */
[----:B------:R-:W-:Y:S01]  /*0800*/  ISETP.NE.AND.EX P2, PT, RZ, c[0x0][0x184], PT, P3 ;  /* 0x00006100ff007a0c */ /* 0x000fe20003f45330 */
[----:B--2---:R-:W-:-:S05]  /*0810*/  HADD2.F32 R41, -RZ, R36.H0_H0 ;  /* 0x20000024ff297230 */ /* 0x004fca0000004100 */
[----:B------:R-:W-:-:S07]  /*0820*/  FMUL.FTZ R41, R41, R98 ;  /* 0x0000006229297220 */ /* 0x000fce0000410000 */
[----:B------:R-:W-:Y:S05]  /*0830*/  @P2 BRA `(.L_x_3219) ;  /* 0x0000002000002947 */ /* 0x000fea0003800000 */
[----:B0-----:R-:W-:Y:S05]  /*0840*/  @P0 BRA `(.L_x_3220) ;  /* 0x0000003000000947 */ /* 0x001fea0003800000 */
[----:B------:R-:W-:Y:S05]  /*0850*/  BRA `(.L_x_3221) ;  /* 0x0000004000007947 */ /* 0x000fea0003800000 */
.L_x_3219:
[----:B0----5:R-:W-:-:S05]  /*0860*/  HADD2.F32 R44, -RZ, R28.H0_H0 ;  /* 0x2000001cff2c7230 */ /* 0x021fca0000004100 */
[----:B------:R-:W-:-:S05]  /*0870*/  FADD.FTZ R41, R41, R44 ;  /* 0x0000002c29297221 */ /* 0x000fca0000010000 */
.L_x_3220:
[----:B------:R-:W-:-:S04]  /*0880*/  F2FP.PACK_AB R43, RZ, R41 ;  /* 0x00000029ff2b723e */ /* 0x000fc800000000ff */
[----:B------:R-:W-:Y:S02]  /*0890*/  PRMT R32, R43, 0x7610, R32 ;  /* 0x000076102b207816 */ /* 0x000fe40000000020 */
.L_x_3221:
[----:B------:R-:W-:-:S05]  /*08a0*/  HADD2.F32 R45, -RZ, R36.H1_H1 ;  /* 0x30000024ff2d7230 */ /* 0x000fca0000004100 */
[----:B------:R-:W-:Y:S01]  /*08b0*/  FMUL.FTZ R45, R45, R98 ;  /* 0x000000622d2d7220 */ /* 0x000fe20000410000 */
[----:B------:R-:W-:Y:S05]  /*08c0*/  @P2 BRA `(.L_x_3222) ;  /* 0x0000002000002947 */ /* 0x000fea0003800000 */
[----:B------:R-:W-:Y:S05]  /*08d0*/  @P0 BRA `(.L_x_3223) ;  /* 0x0000003000000947 */ /* 0x000fea0003800000 */
[----:B------:R-:W-:Y:S05]  /*08e0*/  BRA `(.L_x_3224) ;  /* 0x0000004000007947 */ /* 0x000fea0003800000 */
.L_x_3222:
[----:B-----5:R-:W-:-:S05]  /*08f0*/  HADD2.F32 R36, -RZ, R28.H1_H1 ;  /* 0x3000001cff247230 */ /* 0x020fca0000004100 */
[----:B------:R-:W-:-:S05]  /*0900*/  FADD.FTZ R45, R45, R36 ;  /* 0x000000242d2d7221 */ /* 0x000fca0000010000 */
.L_x_3223:
[----:B------:R-:W-:-:S04]  /*0910*/  F2FP.PACK_AB R36, RZ, R45 ;  /* 0x0000002dff24723e */ /* 0x000fc800000000ff */
[----:B------:R-:W-:Y:S02]  /*0920*/  PRMT R32, R32, 0x5410, R36 ;  /* 0x0000541020207816 */ /* 0x000fe40000000024 */
.L_x_3224:
[----:B------:R-:W-:-:S05]  /*0930*/  HADD2.F32 R43, -RZ, R37.H0_H0 ;  /* 0x20000025ff2b7230 */ /* 0x000fca0000004100 */
[----:B------:R-:W-:Y:S01]  /*0940*/  FMUL.FTZ R43, R43, R98 ;  /* 0x000000622b2b7220 */ /* 0x000fe20000410000 */
[----:B------:R-:W-:Y:S05]  /*0950*/  @P2 BRA `(.L_x_3225) ;  /* 0x0000002000002947 */ /* 0x000fea0003800000 */
[----:B------:R-:W-:Y:S05]  /*0960*/  @P0 BRA `(.L_x_3226) ;  /* 0x0000003000000947 */ /* 0x000fea0003800000 */
[----:B------:R-:W-:Y:S05]  /*0970*/  BRA `(.L_x_3227) ;  /* 0x0000004000007947 */ /* 0x000fea0003800000 */
.L_x_3225:
[----:B-----5:R-:W-:-:S05]  /*0980*/  HADD2.F32 R36, -RZ, R29.H0_H0 ;  /* 0x2000001dff247230 */ /* 0x020fca0000004100 */
[----:B------:R-:W-:-:S05]  /*0990*/  FADD.FTZ R43, R43, R36 ;  /* 0x000000242b2b7221 */ /* 0x000fca0000010000 */
.L_x_3226:
[----:B------:R-:W-:-:S04]  /*09a0*/  F2FP.PACK_AB R36, RZ, R43 ;  /* 0x0000002bff24723e */ /* 0x000fc800000000ff */
[----:B------:R-:W-:Y:S02]  /*09b0*/  PRMT R33, R36, 0x7610, R33 ;  /* 0x0000761024217816 */ /* 0x000fe40000000021 */
.L_x_3227:
[----:B------:R-:W-:-:S05]  /*09c0*/  HADD2.F32 R37, -RZ, R37.H1_H1 ;  /* 0x30000025ff257230 */ /* 0x000fca0000004100 */
[----:B------:R-:W-:Y:S01]  /*09d0*/  FMUL.FTZ R47, R37, R98 ;  /* 0x00000062252f7220 */ /* 0x000fe20000410000 */
[----:B------:R-:W-:Y:S05]  /*09e0*/  @P2 BRA `(.L_x_3228) ;  /* 0x0000002000002947 */ /* 0x000fea0003800000 */
[----:B------:R-:W-:Y:S05]  /*09f0*/  @P0 BRA `(.L_x_3229) ;  /* 0x0000003000000947 */ /* 0x000fea0003800000 */
[----:B------:R-:W-:Y:S05]  /*0a00*/  BRA `(.L_x_3230) ;  /* 0x0000004000007947 */ /* 0x000fea0003800000 */
.L_x_3228:
[----:B-----5:R-:W-:-:S05]  /*0a10*/  HADD2.F32 R36, -RZ, R29.H1_H1 ;  /* 0x3000001dff247230 */ /* 0x020fca0000004100 */
[----:B------:R-:W-:-:S05]  /*0a20*/  FADD.FTZ R47, R47, R36 ;  /* 0x000000242f2f7221 */ /* 0x000fca0000010000 */
.L_x_3229:
[----:B------:R-:W-:-:S04]  /*0a30*/  F2FP.PACK_AB R36, RZ, R47 ;  /* 0x0000002fff24723e */ /* 0x000fc800000000ff */
[----:B------:R-:W-:Y:S02]  /*0a40*/  PRMT R33, R33, 0x5410, R36 ;  /* 0x0000541021217816 */ /* 0x000fe40000000024 */
.L_x_3230:
[----:B------:R-:W-:-:S05]  /*0a50*/  HADD2.F32 R37, -RZ, R38.H0_H0 ;  /* 0x20000026ff257230 */ /* 0x000fca0000004100 */
[----:B------:R-:W-:Y:S01]  /*0a60*/  FMUL.FTZ R46, R37, R98 ;  /* 0x00000062252e7220 */ /* 0x000fe20000410000 */
[----:B------:R-:W-:Y:S05]  /*0a70*/  @P2 BRA `(.L_x_3231) ;  /* 0x0000002000002947 */ /* 0x000fea0003800000 */
[----:B------:R-:W-:Y:S05]  /*0a80*/  @P0 BRA `(.L_x_3232) ;  /* 0x0000003000000947 */ /* 0x000fea0003800000 */
[----:B------:R-:W-:Y:S05]  /*0a90*/  BRA `(.L_x_3233) ;  /* 0x0000004000007947 */ /* 0x000fea0003800000 */
.L_x_3231:
[----:B-----5:R-:W-:-:S05]  /*0aa0*/  HADD2.F32 R37, -RZ, R30.H0_H0 ;  /* 0x2000001eff257230 */ /* 0x020fca0000004100 */
[----:B------:R-:W-:-:S05]  /*0ab0*/  FADD.FTZ R46, R46, R37 ;  /* 0x000000252e2e7221 */ /* 0x000fca0000010000 */
.L_x_3232:
[----:B------:R-:W-:-:S04]  /*0ac0*/  F2FP.PACK_AB R36, RZ, R46 ;  /* 0x0000002eff24723e */ /* 0x000fc800000000ff */
[----:B------:R-:W-:Y:S02]  /*0ad0*/  PRMT R34, R36, 0x7610, R34 ;  /* 0x0000761024227816 */ /* 0x000fe40000000022 */
.L_x_3233:
[----:B------:R-:W-:-:S05]  /*0ae0*/  HADD2.F32 R95, -RZ, R38.H1_H1 ;  /* 0x30000026ff5f7230 */ /* 0x000fca0000004100 */
[----:B------:R-:W-:Y:S01]  /*0af0*/  FMUL.FTZ R95, R95, R98 ;  /* 0x000000625f5f7220 */ /* 0x000fe20000410000 */
[----:B------:R-:W-:Y:S05]  /*0b00*/  @P2 BRA `(.L_x_3234) ;  /* 0x0000002000002947 */ /* 0x000fea0003800000 */
[----:B------:R-:W-:Y:S05]  /*0b10*/  @P0 BRA `(.L_x_3235) ;  /* 0x0000003000000947 */ /* 0x000fea0003800000 */
[----:B------:R-:W-:Y:S05]  /*0b20*/  BRA `(.L_x_3236) ;  /* 0x0000004000007947 */ /* 0x000fea0003800000 */
.L_x_3234:
[----:B-----5:R-:W-:-:S05]  /*0b30*/  HADD2.F32 R36, -RZ, R30.H1_H1 ;  /* 0x3000001eff247230 */ /* 0x020fca0000004100 */
[----:B------:R-:W-:-:S05]  /*0b40*/  FADD.FTZ R95, R95, R36 ;  /* 0x000000245f5f7221 */ /* 0x000fca0000010000 */
.L_x_3235:
[----:B------:R-:W-:-:S04]  /*0b50*/  F2FP.PACK_AB R36, RZ, R95 ;  /* 0x0000005fff24723e */ /* 0x000fc800000000ff */
[----:B------:R-:W-:Y:S02]  /*0b60*/  PRMT R34, R34, 0x5410, R36 ;  /* 0x0000541022227816 */ /* 0x000fe40000000024 */
.L_x_3236:
[----:B------:R-:W-:-:S05]  /*0b70*/  HADD2.F32 R37, -RZ, R39.H0_H0 ;  /* 0x20000027ff257230 */ /* 0x000fca0000004100 */
[----:B------:R-:W-:Y:S01]  /*0b80*/  FMUL.FTZ R94, R37, R98 ;  /* 0x00000062255e7220 */ /* 0x000fe20000410000 */
[----:B------:R-:W-:Y:S05]  /*0b90*/  @P2 BRA `(.L_x_3237) ;  /* 0x0000002000002947 */ /* 0x000fea0003800000 */
[----:B------:R-:W-:Y:S05]  /*0ba0*/  @P0 BRA `(.L_x_3238) ;  /* 0x0000003000000947 */ /* 0x000fea0003800000 */
[----:B------:R-:W-:Y:S05]  /*0bb0*/  BRA `(.L_x_3239) ;  /* 0x0000004000007947 */ /* 0x000fea0003800000 */
.L_x_3237:
[----:B-----5:R-:W-:-:S05]  /*0bc0*/  HADD2.F32 R37, -RZ, R31.H0_H0 ;  /* 0x2000001fff257230 */ /* 0x020fca0000004100 */
[----:B------:R-:W-:-:S05]  /*0bd0*/  FADD.FTZ R94, R94, R37 ;  /* 0x000000255e5e7221 */ /* 0x000fca0000010000 */
.L_x_3238:
[----:B------:R-:W-:-:S04]  /*0be0*/  F2FP.PACK_AB R36, RZ, R94 ;  /* 0x0000005eff24723e */ /* 0x000fc800000000ff */
[----:B------:R-:W-:Y:S02]  /*0bf0*/  PRMT R35, R36, 0x7610, R35 ;  /* 0x0000761024237816 */ /* 0x000fe40000000023 */
.L_x_3239:
[----:B------:R-:W-:-:S05]  /*0c00*/  HADD2.F32 R39, -RZ, R39.H1_H1 ;  /* 0x30000027ff277230 */ /* 0x000fca0000004100 */
[----:B------:R-:W-:Y:S01]  /*0c10*/  FMUL.FTZ R97, R39, R98 ;  /* 0x0000006227617220 */ /* 0x000fe20000410000 */
[----:B------:R-:W-:Y:S05]  /*0c20*/  @P2 BRA `(.L_x_3240) ;  /* 0x0000002000002947 */ /* 0x000fea0003800000 */
[----:B------:R-:W-:Y:S05]  /*0c30*/  @P0 BRA `(.L_x_3241) ;  /* 0x0000003000000947 */ /* 0x000fea0003800000 */
[----:B------:R-:W-:Y:S05]  /*0c40*/  BRA `(.L_x_3242) ;  /* 0x0000004000007947 */ /* 0x000fea0003800000 */
.L_x_3240:
[----:B-----5:R-:W-:-:S05]  /*0c50*/  HADD2.F32 R36, -RZ, R31.H1_H1 ;  /* 0x3000001fff247230 */ /* 0x020fca0000004100 */
[----:B------:R-:W-:-:S05]  /*0c60*/  FADD.FTZ R97, R97, R36 ;  /* 0x0000002461617221 */ /* 0x000fca0000010000 */
.L_x_3241:
[----:B------:R-:W-:-:S04]  /*0c70*/  F2FP.PACK_AB R36, RZ, R97 ;  /* 0x00000061ff24723e */ /* 0x000fc800000000ff */
[----:B------:R-:W-:Y:S02]  /*0c80*/  PRMT R35, R35, 0x5410, R36 ;  /* 0x0000541023237816 */ /* 0x000fe40000000024 */
.L_x_3242:
[C---:B------:R-:W-:Y:S02]  /*0c90*/  IADD3 R44, R40.reuse, 0x80, RZ ;  /* 0x00000080282c7810 */ /* 0x040fe40007ffe0ff */
        /* <DEDUP_REMOVED lines=8> */
[----:B--2---:R-:W-:-:S05]  /*0d20*/  HADD2.F32 R99, -RZ, R36.H0_H0 ;  /* 0x20000024ff637230 */ /* 0x004fca0000004100 */
[----:B------:R-:W-:Y:S01]  /*0d30*/  FMUL.FTZ R96, R99, R98 ;  /* 0x0000006263607220 */ /* 0x000fe20000410000 */
[----:B------:R-:W-:Y:S05]  /*0d40*/  @P2 BRA `(.L_x_3243) ;  /* 0x0000002000002947 */ /* 0x000fea0003800000 */
[----:B-1----:R-:W-:Y:S05]  /*0d50*/  @P0 BRA `(.L_x_3244) ;  /* 0x0000003000000947 */ /* 0x002fea0003800000 */
[----:B------:R-:W-:Y:S05]  /*0d60*/  BRA `(.L_x_3245) ;  /* 0x0000004000007947 */ /* 0x000fea0003800000 */
.L_x_3243:
[----:B-1---5:R-:W-:-:S05]  /*0d70*/  HADD2.F32 R93, -RZ, R28.H0_H0 ;  /* 0x2000001cff5d7230 */ /* 0x022fca0000004100 */
[----:B------:R-:W-:-:S05]  /*0d80*/  FADD.FTZ R96, R93, R96 ;  /* 0x000000605d607221 */ /* 0x000fca0000010000 */
.L_x_3244:
[----:B------:R-:W-:-:S04]  /*0d90*/  F2FP.PACK_AB R92, RZ, R96 ;  /* 0x00000060ff5c723e */ /* 0x000fc800000000ff */
[----:B------:R-:W-:Y:S02]  /*0da0*/  PRMT R32, R92, 0x7610, R32 ;  /* 0x000076105c207816 */ /* 0x000fe40000000020 */
.L_x_3245:
[----:B------:R-:W-:-:S05]  /*0db0*/  HADD2.F32 R93, -RZ, R36.H1_H1 ;  /* 0x30000024ff5d7230 */ /* 0x000fca0000004100 */
[----:B------:R-:W-:Y:S01]  /*0dc0*/  FMUL.FTZ R100, R93, R98 ;  /* 0x000000625d647220 */ /* 0x000fe20000410000 */
[----:B------:R-:W-:Y:S05]  /*0dd0*/  @P2 BRA `(.L_x_3246) ;  /* 0x0000002000002947 */ /* 0x000fea0003800000 */
[----:B------:R-:W-:Y:S05]  /*0de0*/  @P0 BRA `(.L_x_3247) ;  /* 0x0000003000000947 */ /* 0x000fea0003800000 */
[----:B------:R-:W-:Y:S05]  /*0df0*/  BRA `(.L_x_3248) ;  /* 0x0000004000007947 */ /* 0x000fea0003800000 */
.L_x_3246:
[----:B-----5:R-:W-:-:S05]  /*0e00*/  HADD2.F32 R93, -RZ, R28.H1_H1 ;  /* 0x3000001cff5d7230 */ /* 0x020fca0000004100 */
[----:B------:R-:W-:-:S05]  /*0e10*/  FADD.FTZ R100, R93, R100 ;  /* 0x000000645d647221 */ /* 0x000fca0000010000 */
.L_x_3247:
[----:B------:R-:W-:-:S04]  /*0e20*/  F2FP.PACK_AB R36, RZ, R100 ;  /* 0x00000064ff24723e */ /* 0x000fc800000000ff */
[----:B------:R-:W-:Y:S02]  /*0e30*/  PRMT R32, R32, 0x5410, R36 ;  /* 0x0000541020207816 */ /* 0x000fe40000000024 */
.L_x_3248:
[----:B------:R-:W-:-:S05]  /*0e40*/  HADD2.F32 R99, -RZ, R37.H0_H0 ;  /* 0x20000025ff637230 */ /* 0x000fca0000004100 */
[----:B------:R-:W-:Y:S01]  /*0e50*/  FMUL.FTZ R99, R99, R98 ;  /* 0x0000006263637220 */ /* 0x000fe20000410000 */
[----:B------:R-:W-:Y:S05]  /*0e60*/  @P2 BRA `(.L_x_3249) ;  /* 0x0000002000002947 */ /* 0x000fea0003800000 */
[----:B------:R-:W-:Y:S05]  /*0e70*/  @P0 BRA `(.L_x_3250) ;  /* 0x0000003000000947 */ /* 0x000fea0003800000 */
[----:B------:R-:W-:Y:S05]  /*0e80*/  BRA `(.L_x_3251) ;  /* 0x0000004000007947 */ /* 0x000fea0003800000 */
.L_x_3249:
[----:B-----5:R-:W-:-:S05]  /*0e90*/  HADD2.F32 R36, -RZ, R29.H0_H0 ;  /* 0x2000001dff247230 */ /* 0x020fca0000004100 */
[----:B------:R-:W-:-:S05]  /*0ea0*/  FADD.FTZ R99, R36, R99 ;  /* 0x0000006324637221 */ /* 0x000fca0000010000 */
.L_x_3250:
[----:B------:R-:W-:-:S04]  /*0eb0*/  F2FP.PACK_AB R36, RZ, R99 ;  /* 0x00000063ff24723e */ /* 0x000fc800000000ff */
[----:B------:R-:W-:Y:S02]  /*0ec0*/  PRMT R33, R36, 0x7610, R33 ;  /* 0x0000761024217816 */ /* 0x000fe40000000021 */
.L_x_3251:
[----:B------:R-:W-:-:S05]  /*0ed0*/  HADD2.F32 R37, -RZ, R37.H1_H1 ;  /* 0x30000025ff257230 */ /* 0x000fca0000004100 */
[----:B------:R-:W-:Y:S01]  /*0ee0*/  FMUL.FTZ R102, R37, R98 ;  /* 0x0000006225667220 */ /* 0x000fe20000410000 */
[----:B------:R-:W-:Y:S05]  /*0ef0*/  @P2 BRA `(.L_x_3252) ;  /* 0x0000002000002947 */ /* 0x000fea0003800000 */
[----:B------:R-:W-:Y:S05]  /*0f00*/  @P0 BRA `(.L_x_3253) ;  /* 0x0000003000000947 */ /* 0x000fea0003800000 */
[----:B------:R-:W-:Y:S05]  /*0f10*/  BRA `(.L_x_3254) ;  /* 0x0000004000007947 */ /* 0x000fea0003800000 */
.L_x_3252:
[----:B-----5:R-:W-:-:S05]  /*0f20*/  HADD2.F32 R37, -RZ, R29.H1_H1 ;  /* 0x3000001dff257230 */ /* 0x020fca0000004100 */
[----:B------:R-:W-:-:S05]  /*0f30*/  FADD.FTZ R102, R37, R102 ;  /* 0x0000006625667221 */ /* 0x000fca0000010000 */
.L_x_3253:
[----:B------:R-:W-:-:S04]  /*0f40*/  F2FP.PACK_AB R36, RZ, R102 ;  /* 0x00000066ff24723e */ /* 0x000fc800000000ff */
[----:B------:R-:W-:Y:S02]  /*0f50*/  PRMT R33, R33, 0x5410, R36 ;  /* 0x0000541021217816 */ /* 0x000fe40000000024 */
.L_x_3254:
[----:B------:R-:W-:-:S05]  /*0f60*/  HADD2.F32 R101, -RZ, R38.H0_H0 ;  /* 0x20000026ff657230 */ /* 0x000fca0000004100 */
[----:B------:R-:W-:Y:S01]  /*0f70*/  FMUL.FTZ R101, R101, R98 ;  /* 0x0000006265657220 */ /* 0x000fe20000410000 */
[----:B------:R-:W-:Y:S05]  /*0f80*/  @P2 BRA `(.L_x_3255) ;  /* 0x0000002000002947 */ /* 0x000fea0003800000 */
[----:B------:R-:W-:Y:S05]  /*0f90*/  @P0 BRA `(.L_x_3256) ;  /* 0x0000003000000947 */ /* 0x000fea0003800000 */
[----:B------:R-:W-:Y:S05]  /*0fa0*/  BRA `(.L_x_3257) ;  /* 0x0000004000007947 */ /* 0x000fea0003800000 */
.L_x_3255:
[----:B-----5:R-:W-:-:S05]  /*0fb0*/  HADD2.F32 R36, -RZ, R30.H0_H0 ;  /* 0x2000001eff247230 */ /* 0x020fca0000004100 */
[----:B------:R-:W-:-:S05]  /*0fc0*/  FADD.FTZ R101, R36, R101 ;  /* 0x0000006524657221 */ /* 0x000fca0000010000 */
.L_x_3256:
[----:B------:R-:W-:-:S04]  /*0fd0*/  F2FP.PACK_AB R36, RZ, R101 ;  /* 0x00000065ff24723e */ /* 0x000fc800000000ff */
[----:B------:R-:W-:Y:S02]  /*0fe0*/  PRMT R34, R36, 0x7610, R34 ;  /* 0x0000761024227816 */ /* 0x000fe40000000022 */
.L_x_3257:
[----:B------:R-:W-:-:S05]  /*0ff0*/  HADD2.F32 R37, -RZ, R38.H1_H1 ;  /* 0x30000026ff257230 */ /* 0x000fca0000004100 */
[----:B------:R-:W-:Y:S01]  /*1000*/  FMUL.FTZ R104, R37, R98 ;  /* 0x0000006225687220 */ /* 0x000fe20000410000 */
[----:B------:R-:W-:Y:S05]  /*1010*/  @P2 BRA `(.L_x_3258) ;  /* 0x0000002000002947 */ /* 0x000fea0003800000 */
[----:B------:R-:W-:Y:S05]  /*1020*/  @P0 BRA `(.L_x_3259) ;  /* 0x0000003000000947 */ /* 0x000fea0003800000 */
[----:B------:R-:W-:Y:S05]  /*1030*/  BRA `(.L_x_3260) ;  /* 0x0000004000007947 */ /* 0x000fea0003800000 */
.L_x_3258:
[----:B-----5:R-:W-:-:S05]  /*1040*/  HADD2.F32 R37, -RZ, R30.H1_H1 ;  /* 0x3000001eff257230 */ /* 0x020fca0000004100 */
[----:B------:R-:W-:-:S05]  /*1050*/  FADD.FTZ R104, R37, R104 ;  /* 0x0000006825687221 */ /* 0x000fca0000010000 */
.L_x_3259:
[----:B------:R-:W-:-:S04]  /*1060*/  F2FP.PACK_AB R36, RZ, R104 ;  /* 0x00000068ff24723e */ /* 0x000fc800000000ff */
[----:B------:R-:W-:Y:S02]  /*1070*/  PRMT R34, R34, 0x5410, R36 ;  /* 0x0000541022227816 */ /* 0x000fe40000000024 */
.L_x_3260:
[----:B------:R-:W-:-:S05]  /*1080*/  HADD2.F32 R103, -RZ, R39.H0_H0 ;  /* 0x20000027ff677230 */ /* 0x000fca0000004100 */
[----:B------:R-:W-:Y:S01]  /*1090*/  FMUL.FTZ R103, R103, R98 ;  /* 0x0000006267677220 */ /* 0x000fe20000410000 */
[----:B------:R-:W-:Y:S05]  /*10a0*/  @P2 BRA `(.L_x_3261) ;  /* 0x0000002000002947 */ /* 0x000fea0003800000 */
[----:B------:R-:W-:Y:S05]  /*10b0*/  @P0 BRA `(.L_x_3262) ;  /* 0x0000003000000947 */ /* 0x000fea0003800000 */
[----:B------:R-:W-:Y:S05]  /*10c0*/  BRA `(.L_x_3263) ;  /* 0x0000004000007947 */ /* 0x000fea0003800000 */
.L_x_3261:
[----:B-----5:R-:W-:-:S05]  /*10d0*/  HADD2.F32 R36, -RZ, R31.H0_H0 ;  /* 0x2000001fff247230 */ /* 0x020fca0000004100 */
[----:B------:R-:W-:-:S05]  /*10e0*/  FADD.FTZ R103, R36, R103 ;  /* 0x0000006724677221 */ /* 0x000fca0000010000 */
.L_x_3262:
[----:B------:R-:W-:-:S04]  /*10f0*/  F2FP.PACK_AB R36, RZ, R103 ;  /* 0x00000067ff24723e */ /* 0x000fc800000000ff */
[----:B------:R-:W-:Y:S02]  /*1100*/  PRMT R35, R36, 0x7610, R35 ;  /* 0x0000761024237816 */ /* 0x000fe40000000023 */
.L_x_3263:
[----:B------:R-:W-:-:S05]  /*1110*/  HADD2.F32 R39, -RZ, R39.H1_H1 ;  /* 0x30000027ff277230 */ /* 0x000fca0000004100 */
[----:B------:R-:W-:Y:S01]  /*1120*/  FMUL.FTZ R106, R39, R98 ;  /* 0x00000062276a7220 */ /* 0x000fe20000410000 */
[----:B------:R-:W-:Y:S05]  /*1130*/  @P2 BRA `(.L_x_3264) ;  /* 0x0000002000002947 */ /* 0x000fea0003800000 */
[----:B------:R-:W-:Y:S05]  /*1140*/  @P0 BRA `(.L_x_3265) ;  /* 0x0000003000000947 */ /* 0x000fea0003800000 */
[----:B------:R-:W-:Y:S05]  /*1150*/  BRA `(.L_x_3266) ;  /* 0x0000004000007947 */ /* 0x000fea0003800000 */
.L_x_3264:
[----:B-----5:R-:W-:-:S05]  /*1160*/  HADD2.F32 R37, -RZ, R31.H1_H1 ;  /* 0x3000001fff257230 */ /* 0x020fca0000004100 */
[----:B------:R-:W-:-:S05]  /*1170*/  FADD.FTZ R106, R37, R106 ;  /* 0x0000006a256a7221 */ /* 0x000fca0000010000 */
.L_x_3265:
[----:B------:R-:W-:-:S04]  /*1180*/  F2FP.PACK_AB R36, RZ, R106 ;  /* 0x0000006aff24723e */ /* 0x000fc800000000ff */
[----:B------:R-:W-:Y:S02]  /*1190*/  PRMT R35, R35, 0x5410, R36 ;  /* 0x0000541023237816 */ /* 0x000fe40000000024 */
.L_x_3266:
        /* <DEDUP_REMOVED lines=14> */
.L_x_3267:
[----:B-1---5:R-:W-:-:S05]  /*1280*/  HADD2.F32 R108, -RZ, R28.H0_H0 ;  /* 0x2000001cff6c7230 */ /* 0x022fca0000004100 */
[----:B------:R-:W-:-:S05]  /*1290*/  FADD.FTZ R105, R108, R105 ;  /* 0x000000696c697221 */ /* 0x000fca0000010000 */
.L_x_3268:
[----:B------:R-:W-:-:S04]  /*12a0*/  F2FP.PACK_AB R93, RZ, R105 ;  /* 0x00000069ff5d723e */ /* 0x000fc800000000ff */
[----:B------:R-:W-:Y:S02]  /*12b0*/  PRMT R32, R93, 0x7610, R32 ;  /* 0x000076105d207816 */ /* 0x000fe40000000020 */
.L_x_3269:
[----:B------:R-:W-:-:S05]  /*12c0*/  HADD2.F32 R93, -RZ, R36.H1_H1 ;  /* 0x30000024ff5d7230 */ /* 0x000fca0000004100 */
[----:B------:R-:W-:Y:S01]  /*12d0*/  FMUL.FTZ R108, R93, R98 ;  /* 0x000000625d6c7220 */ /* 0x000fe20000410000 */
[----:B------:R-:W-:Y:S05]  /*12e0*/  @P2 BRA `(.L_x_3270) ;  /* 0x0000002000002947 */ /* 0x000fea0003800000 */
[----:B------:R-:W-:Y:S05]  /*12f0*/  @P0 BRA `(.L_x_3271) ;  /* 0x0000003000000947 */ /* 0x000fea0003800000 */
[----:B------:R-:W-:Y:S05]  /*1300*/  BRA `(.L_x_3272) ;  /* 0x0000004000007947 */ /* 0x000fea0003800000 */
.L_x_3270:
[----:B-----5:R-:W-:-:S05]  /*1310*/  HADD2.F32 R93, -RZ, R28.H1_H1 ;  /* 0x3000001cff5d7230 */ /* 0x020fca0000004100 */
[----:B------:R-:W-:-:S05]  /*1320*/  FADD.FTZ R108, R93, R108 ;  /* 0x0000006c5d6c7221 */ /* 0x000fca0000010000 */
.L_x_3271:
[----:B------:R-:W-:-:S04]  /*1330*/  F2FP.PACK_AB R36, RZ, R108 ;  /* 0x0000006cff24723e */ /* 0x000fc800000000ff */
[----:B------:R-:W-:Y:S02]  /*1340*/  PRMT R32, R32, 0x5410, R36 ;  /* 0x0000541020207816 */ /* 0x000fe40000000024 */
.L_x_3272:
[----:B------:R-:W-:-:S05]  /*1350*/  HADD2.F32 R107, -RZ, R37.H0_H0 ;  /* 0x20000025ff6b7230 */ /* 0x000fca0000004100 */
[----:B------:R-:W-:Y:S01]  /*1360*/  FMUL.FTZ R107, R107, R98 ;  /* 0x000000626b6b7220 */ /* 0x000fe20000410000 */
[----:B------:R-:W-:Y:S05]  /*1370*/  @P2 BRA `(.L_x_3273) ;  /* 0x0000002000002947 */ /* 0x000fea0003800000 */
[----:B------:R-:W-:Y:S05]  /*1380*/  @P0 BRA `(.L_x_3274) ;  /* 0x0000003000000947 */ /* 0x000fea0003800000 */
[----:B------:R-:W-:Y:S05]  /*1390*/  BRA `(.L_x_3275) ;  /* 0x0000004000007947 */ /* 0x000fea0003800000 */
.L_x_3273:
[----:B-----5:R-:W-:-:S05]  /*13a0*/  HADD2.F32 R36, -RZ, R29.H0_H0 ;  /* 0x2000001dff247230 */ /* 0x020fca0000004100 */
[----:B------:R-:W-:-:S05]  /*13b0*/  FADD.FTZ R107, R36, R107 ;  /* 0x0000006b246b7221 */ /* 0x000fca0000010000 */
.L_x_3274:
[----:B------:R-:W-:-:S04]  /*13c0*/  F2FP.PACK_AB R36, RZ, R107 ;  /* 0x0000006bff24723e */ /* 0x000fc800000000ff */
[----:B------:R-:W-:Y:S02]  /*13d0*/  PRMT R33, R36, 0x7610, R33 ;  /* 0x0000761024217816 */ /* 0x000fe40000000021 */
.L_x_3275:
[----:B------:R-:W-:-:S05]  /*13e0*/  HADD2.F32 R37, -RZ, R37.H1_H1 ;  /* 0x30000025ff257230 */ /* 0x000fca0000004100 */
[----:B------:R-:W-:Y:S01]  /*13f0*/  FMUL.FTZ R110, R37, R98 ;  /* 0x00000062256e7220 */ /* 0x000fe20000410000 */
[----:B------:R-:W-:Y:S05]  /*1400*/  @P2 BRA `(.L_x_3276) ;  /* 0x0000002000002947 */ /* 0x000fea0003800000 */
[----:B------:R-:W-:Y:S05]  /*1410*/  @P0 BRA `(.L_x_3277) ;  /* 0x0000003000000947 */ /* 0x000fea0003800000 */
[----:B------:R-:W-:Y:S05]  /*1420*/  BRA `(.L_x_3278) ;  /* 0x0000004000007947 */ /* 0x000fea0003800000 */
.L_x_3276:
[----:B-----5:R-:W-:-:S05]  /*1430*/  HADD2.F32 R37, -RZ, R29.H1_H1 ;  /* 0x3000001dff257230 */ /* 0x020fca0000004100 */
[----:B------:R-:W-:-:S05]  /*1440*/  FADD.FTZ R110, R37, R110 ;  /* 0x0000006e256e7221 */ /* 0x000fca0000010000 */
.L_x_3277:
[----:B------:R-:W-:-:S04]  /*1450*/  F2FP.PACK_AB R36, RZ, R110 ;  /* 0x0000006eff24723e */ /* 0x000fc800000000ff */
[----:B------:R-:W-:Y:S02]  /*1460*/  PRMT R33, R33, 0x5410, R36 ;  /* 0x0000541021217816 */ /* 0x000fe40000000024 */
.L_x_3278:
[----:B------:R-:W-:-:S05]  /*1470*/  HADD2.F32 R109, -RZ, R38.H0_H0 ;  /* 0x20000026ff6d7230 */ /* 0x000fca0000004100 */
[----:B------:R-:W-:Y:S01]  /*1480*/  FMUL.FTZ R109, R109, R98 ;  /* 0x000000626d6d7220 */ /* 0x000fe20000410000 */
[----:B------:R-:W-:Y:S05]  /*1490*/  @P2 BRA `(.L_x_3279) ;  /* 0x0000002000002947 */ /* 0x000fea0003800000 */
[----:B------:R-:W-:Y:S05]  /*14a0*/  @P0 BRA `(.L_x_3280) ;  /* 0x0000003000000947 */ /* 0x000fea0003800000 */
[----:B------:R-:W-:Y:S05]  /*14b0*/  BRA `(.L_x_3281) ;  /* 0x0000004000007947 */ /* 0x000fea0003800000 */
.L_x_3279:
[----:B-----5:R-:W-:-:S05]  /*14c0*/  HADD2.F32 R36, -RZ, R30.H0_H0 ;  /* 0x2000001eff247230 */ /* 0x020fca0000004100 */
[----:B------:R-:W-:-:S05]  /*14d0*/  FADD.FTZ R109, R36, R109 ;  /* 0x0000006d246d7221 */ /* 0x000fca0000010000 */
.L_x_3280:
[----:B------:R-:W-:-:S04]  /*14e0*/  F2FP.PACK_AB R36, RZ, R109 ;  /* 0x0000006dff24723e */ /* 0x000fc800000000ff */
[----:B------:R-:W-:Y:S02]  /*14f0*/  PRMT R34, R36, 0x7610, R34 ;  /* 0x0000761024227816 */ /* 0x000fe40000000022 */
.L_x_3281:
[----:B------:R-:W-:-:S05]  /*1500*/  HADD2.F32 R37, -RZ, R38.H1_H1 ;  /* 0x30000026ff257230 */ /* 0x000fca0000004100 */
[----:B------:R-:W-:Y:S01]  /*1510*/  FMUL.FTZ R112, R37, R98 ;  /* 0x0000006225707220 */ /* 0x000fe20000410000 */
[----:B------:R-:W-:Y:S05]  /*1520*/  @P2 BRA `(.L_x_3282) ;  /* 0x0000002000002947 */ /* 0x000fea0003800000 */
[----:B------:R-:W-:Y:S05]  /*1530*/  @P0 BRA `(.L_x_3283) ;  /* 0x0000003000000947 */ /* 0x000fea0003800000 */
[----:B------:R-:W-:Y:S05]  /*1540*/  BRA `(.L_x_3284) ;  /* 0x0000004000007947 */ /* 0x000fea0003800000 */
.L_x_3282:
[----:B-----5:R-:W-:-:S05]  /*1550*/  HADD2.F32 R37, -RZ, R30.H1_H1 ;  /* 0x3000001eff257230 */ /* 0x020fca0000004100 */
[----:B------:R-:W-:-:S05]  /*1560*/  FADD.FTZ R112, R37, R112 ;  /* 0x0000007025707221 */ /* 0x000fca0000010000 */
.L_x_3283:
[----:B------:R-:W-:-:S04]  /*1570*/  F2FP.PACK_AB R36, RZ, R112 ;  /* 0x00000070ff24723e */ /* 0x000fc800000000ff */
[----:B------:R-:W-:Y:S02]  /*1580*/  PRMT R34, R34, 0x5410, R36 ;  /* 0x0000541022227816 */ /* 0x000fe40000000024 */
.L_x_3284:
[----:B------:R-:W-:-:S05]  /*1590*/  HADD2.F32 R111, -RZ, R39.H0_H0 ;  /* 0x20000027ff6f7230 */ /* 0x000fca0000004100 */
[----:B------:R-:W-:Y:S01]  /*15a0*/  FMUL.FTZ R111, R111, R98 ;  /* 0x000000626f6f7220 */ /* 0x000fe20000410000 */
[----:B------:R-:W-:Y:S05]  /*15b0*/  @P2 BRA `(.L_x_3285) ;  /* 0x0000002000002947 */ /* 0x000fea0003800000 */
[----:B------:R-:W-:Y:S05]  /*15c0*/  @P0 BRA `(.L_x_3286) ;  /* 0x0000003000000947 */ /* 0x000fea0003800000 */
[----:B------:R-:W-:Y:S05]  /*15d0*/  BRA `(.L_x_3287) ;  /* 0x0000004000007947 */ /* 0x000fea0003800000 */
.L_x_3285:
[----:B-----5:R-:W-:-:S05]  /*15e0*/  HADD2.F32 R36, -RZ, R31.H0_H0 ;  /* 0x2000001fff247230 */ /* 0x020fca0000004100 */
[----:B------:R-:W-:-:S05]  /*15f0*/  FADD.FTZ R111, R36, R111 ;  /* 0x0000006f246f7221 */ /* 0x000fca0000010000 */
.L_x_3286:
[----:B------:R-:W-:-:S04]  /*1600*/  F2FP.PACK_AB R36, RZ, R111 ;  /* 0x0000006fff24723e */ /* 0x000fc800000000ff */
[----:B------:R-:W-:Y:S02]  /*1610*/  PRMT R35, R36, 0x7610, R35 ;  /* 0x0000761024237816 */ /* 0x000fe40000000023 */
.L_x_3287:
[----:B------:R-:W-:-:S05]  /*1620*/  HADD2.F32 R39, -RZ, R39.H1_H1 ;  /* 0x30000027ff277230 */ /* 0x000fca0000004100 */
[----:B------:R-:W-:Y:S01]  /*1630*/  FMUL.FTZ R114, R39, R98 ;  /* 0x0000006227727220 */ /* 0x000fe20000410000 */
[----:B------:R-:W-:Y:S05]  /*1640*/  @P2 BRA `(.L_x_3288) ;  /* 0x0000002000002947 */ /* 0x000fea0003800000 */
[----:B------:R-:W-:Y:S05]  /*1650*/  @P0 BRA `(.L_x_3289) ;  /* 0x0000003000000947 */ /* 0x000fea0003800000 */
[----:B------:R-:W-:Y:S05]  /*1660*/  BRA `(.L_x_3290) ;  /* 0x0000004000007947 */ /* 0x000fea0003800000 */
.L_x_3288:
[----:B-----5:R-:W-:-:S05]  /*1670*/  HADD2.F32 R37, -RZ, R31.H1_H1 ;  /* 0x3000001fff257230 */ /* 0x020fca0000004100 */
[----:B------:R-:W-:-:S05]  /*1680*/  FADD.FTZ R114, R37, R114 ;  /* 0x0000007225727221 */ /* 0x000fca0000010000 */
.L_x_3289:
[----:B------:R-:W-:-:S04]  /*1690*/  F2FP.PACK_AB R36, RZ, R114 ;  /* 0x00000072ff24723e */ /* 0x000fc800000000ff */
[----:B------:R-:W-:Y:S02]  /*16a0*/  PRMT R35, R35, 0x5410, R36 ;  /* 0x0000541023237816 */ /* 0x000fe40000000024 */
.L_x_3290:
        /* <DEDUP_REMOVED lines=14> */
.L_x_3291:
[----:B-1---5:R-:W-:-:S05]  /*1790*/  HADD2.F32 R116, -RZ, R28.H0_H0 ;  /* 0x2000001cff747230 */ /* 0x022fca0000004100 */
[----:B------:R-:W-:-:S05]  /*17a0*/  FADD.FTZ R113, R116, R113 ;  /* 0x0000007174717221 */ /* 0x000fca0000010000 */
.L_x_3292:
[----:B------:R-:W-:-:S04]  /*17b0*/  F2FP.PACK_AB R115, RZ, R113 ;  /* 0x00000071ff73723e */ /* 0x000fc800000000ff */
[----:B------:R-:W-:Y:S02]  /*17c0*/  PRMT R32, R115, 0x7610, R32 ;  /* 0x0000761073207816 */ /* 0x000fe40000000020 */
.L_x_3293:
[----:B------:R-:W-:-:S05]  /*17d0*/  HADD2.F32 R115, -RZ, R36.H1_H1 ;  /* 0x30000024ff737230 */ /* 0x000fca0000004100 */
[----:B------:R-:W-:Y:S01]  /*17e0*/  FMUL.FTZ R115, R115, R98 ;  /* 0x0000006273737220 */ /* 0x000fe20000410000 */
[----:B------:R-:W-:Y:S05]  /*17f0*/  @P2 BRA `(.L_x_3294) ;  /* 0x0000002000002947 */ /* 0x000fea0003800000 */
[----:B------:R-:W-:Y:S05]  /*1800*/  @P0 BRA `(.L_x_3295) ;  /* 0x0000003000000947 */ /* 0x000fea0003800000 */
[----:B------:R-:W-:Y:S05]  /*1810*/  BRA `(.L_x_3296) ;  /* 0x0000004000007947 */ /* 0x000fea0003800000 */
.L_x_3294:
[----:B-----5:R-:W-:-:S05]  /*1820*/  HADD2.F32 R36, -RZ, R28.H1_H1 ;  /* 0x3000001cff247230 */ /* 0x020fca0000004100 */
[----:B------:R-:W-:-:S05]  /*1830*/  FADD.FTZ R115, R36, R115 ;  /* 0x0000007324737221 */ /* 0x000fca0000010000 */
.L_x_3295:
[----:B------:R-:W-:-:S04]  /*1840*/  F2FP.PACK_AB R36, RZ, R115 ;  /* 0x00000073ff24723e */ /* 0x000fc800000000ff */
[----:B------:R-:W-:Y:S02]  /*1850*/  PRMT R32, R32, 0x5410, R36 ;  /* 0x0000541020207816 */ /* 0x000fe40000000024 */
.L_x_3296:
[----:B------:R-:W-:-:S05]  /*1860*/  HADD2.F32 R117, -RZ, R37.H0_H0 ;  /* 0x20000025ff757230 */ /* 0x000fca0000004100 */
[----:B------:R-:W-:Y:S01]  /*1870*/  FMUL.FTZ R116, R117, R98 ;  /* 0x0000006275747220 */ /* 0x000fe20000410000 */
[----:B------:R-:W-:Y:S05]  /*1880*/  @P2 BRA `(.L_x_3297) ;  /* 0x0000002000002947 */ /* 0x000fea0003800000 */
[----:B------:R-:W-:Y:S05]  /*1890*/  @P0 BRA `(.L_x_3298) ;  /* 0x0000003000000947 */ /* 0x000fea0003800000 */
[----:B------:R-:W-:Y:S05]  /*18a0*/  BRA `(.L_x_3299) ;  /* 0x0000004000007947 */ /* 0x000fea0003800000 */
.L_x_3297:
[----:B-----5:R-:W-:-:S05]  /*18b0*/  HADD2.F32 R117, -RZ, R29.H0_H0 ;  /* 0x2000001dff757230 */ /* 0x020fca0000004100 */
[----:B------:R-:W-:-:S05]  /*18c0*/  FADD.FTZ R116, R117, R116 ;  /* 0x0000007475747221 */ /* 0x000fca0000010000 */
.L_x_3298:
[----:B------:R-:W-:-:S04]  /*18d0*/  F2FP.PACK_AB R36, RZ, R116 ;  /* 0x00000074ff24723e */ /* 0x000fc800000000ff */
[----:B------:R-:W-:Y:S02]  /*18e0*/  PRMT R33, R36, 0x7610, R33 ;  /* 0x0000761024217816 */ /* 0x000fe40000000021 */
.L_x_3299:
[----:B------:R-:W-:-:S05]  /*18f0*/  HADD2.F32 R37, -RZ, R37.H1_H1 ;  /* 0x30000025ff257230 */ /* 0x000fca0000004100 */
[----:B------:R-:W-:Y:S01]  /*1900*/  FMUL.FTZ R118, R37, R98 ;  /* 0x0000006225767220 */ /* 0x000fe20000410000 */
[----:B------:R-:W-:Y:S05]  /*1910*/  @P2 BRA `(.L_x_3300) ;  /* 0x0000002000002947 */ /* 0x000fea0003800000 */
[----:B------:R-:W-:Y:S05]  /*1920*/  @P0 BRA `(.L_x_3301) ;  /* 0x0000003000000947 */ /* 0x000fea0003800000 */
[----:B------:R-:W-:Y:S05]  /*1930*/  BRA `(.L_x_3302) ;  /* 0x0000004000007947 */ /* 0x000fea0003800000 */
.L_x_3300:
[----:B-----5:R-:W-:-:S05]  /*1940*/  HADD2.F32 R37, -RZ, R29.H1_H1 ;  /* 0x3000001dff257230 */ /* 0x020fca0000004100 */
[----:B------:R-:W-:-:S05]  /*1950*/  FADD.FTZ R118, R37, R118 ;  /* 0x0000007625767221 */ /* 0x000fca0000010000 */
.L_x_3301:
[----:B------:R-:W-:-:S04]  /*1960*/  F2FP.PACK_AB R36, RZ, R118 ;  /* 0x00000076ff24723e */ /* 0x000fc800000000ff */
[----:B------:R-:W-:Y:S02]  /*1970*/  PRMT R33, R33, 0x5410, R36 ;  /* 0x0000541021217816 */ /* 0x000fe40000000024 */
.L_x_3302:
[----:B------:R-:W-:-:S05]  /*1980*/  HADD2.F32 R117, -RZ, R38.H0_H0 ;  /* 0x20000026ff757230 */ /* 0x000fca0000004100 */
[----:B------:R-:W-:Y:S01]  /*1990*/  FMUL.FTZ R117, R117, R98 ;  /* 0x0000006275757220 */ /* 0x000fe20000410000 */
[----:B------:R-:W-:Y:S05]  /*19a0*/  @P2 BRA `(.L_x_3303) ;  /* 0x0000002000002947 */ /* 0x000fea0003800000 */
[----:B------:R-:W-:Y:S05]  /*19b0*/  @P0 BRA `(.L_x_3304) ;  /* 0x0000003000000947 */ /* 0x000fea0003800000 */
[----:B------:R-:W-:Y:S05]  /*19c0*/  BRA `(.L_x_3305) ;  /* 0x0000004000007947 */ /* 0x000fea0003800000 */
.L_x_3303:
[----:B-----5:R-:W-:-:S05]  /*19d0*/  HADD2.F32 R36, -RZ, R30.H0_H0 ;  /* 0x2000001eff247230 */ /* 0x020fca0000004100 */
[----:B------:R-:W-:-:S05]  /*19e0*/  FADD.FTZ R117, R36, R117 ;  /* 0x0000007524757221 */ /* 0x000fca0000010000 */
.L_x_3304:
[----:B------:R-:W-:-:S04]  /*19f0*/  F2FP.PACK_AB R36, RZ, R117 ;  /* 0x00000075ff24723e */ /* 0x000fc800000000ff */
[----:B------:R-:W-:Y:S02]  /*1a00*/  PRMT R34, R36, 0x7610, R34 ;  /* 0x0000761024227816 */ /* 0x000fe40000000022 */
.L_x_3305:
[----:B------:R-:W-:-:S05]  /*1a10*/  HADD2.F32 R119, -RZ, R38.H1_H1 ;  /* 0x30000026ff777230 */ /* 0x000fca0000004100 */
[----:B------:R-:W-:Y:S01]  /*1a20*/  FMUL.FTZ R119, R119, R98 ;  /* 0x0000006277777220 */ /* 0x000fe20000410000 */
[----:B------:R-:W-:Y:S05]  /*1a30*/  @P2 BRA `(.L_x_3306) ;  /* 0x0000002000002947 */ /* 0x000fea0003800000 */
[----:B------:R-:W-:Y:S05]  /*1a40*/  @P0 BRA `(.L_x_3307) ;  /* 0x0000003000000947 */ /* 0x000fea0003800000 */
[----:B------:R-:W-:Y:S05]  /*1a50*/  BRA `(.L_x_3308) ;  /* 0x0000004000007947 */ /* 0x000fea0003800000 */
.L_x_3306:
[----:B-----5:R-:W-:-:S05]  /*1a60*/  HADD2.F32 R36, -RZ, R30.H1_H1 ;  /* 0x3000001eff247230 */ /* 0x020fca0000004100 */
[----:B------:R-:W-:-:S05]  /*1a70*/  FADD.FTZ R119, R36, R119 ;  /* 0x0000007724777221 */ /* 0x000fca0000010000 */
.L_x_3307:
[----:B------:R-:W-:-:S04]  /*1a80*/  F2FP.PACK_AB R36, RZ, R119 ;  /* 0x00000077ff24723e */ /* 0x000fc800000000ff */
[----:B------:R-:W-:Y:S02]  /*1a90*/  PRMT R34, R34, 0x5410, R36 ;  /* 0x0000541022227816 */ /* 0x000fe40000000024 */
.L_x_3308:
[----:B------:R-:W-:-:S05]  /*1aa0*/  HADD2.F32 R37, -RZ, R39.H0_H0 ;  /* 0x20000027ff257230 */ /* 0x000fca0000004100 */
[----:B------:R-:W-:Y:S01]  /*1ab0*/  FMUL.FTZ R38, R37, R98 ;  /* 0x0000006225267220 */ /* 0x000fe20000410000 */
[----:B------:R-:W-:Y:S05]  /*1ac0*/  @P2 BRA `(.L_x_3309) ;  /* 0x0000002000002947 */ /* 0x000fea0003800000 */
[----:B------:R-:W-:Y:S05]  /*1ad0*/  @P0 BRA `(.L_x_3310) ;  /* 0x0000003000000947 */ /* 0x000fea0003800000 */
[----:B------:R-:W-:Y:S05]  /*1ae0*/  BRA `(.L_x_3311) ;  /* 0x0000004000007947 */ /* 0x000fea0003800000 */
.L_x_3309:
[----:B-----5:R-:W-:-:S05]  /*1af0*/  HADD2.F32 R37, -RZ, R31.H0_H0 ;  /* 0x2000001fff257230 */ /* 0x020fca0000004100 */
[----:B------:R-:W-:-:S05]  /*1b00*/  FADD.FTZ R38, R37, R38 ;  /* 0x0000002625267221 */ /* 0x000fca0000010000 */
.L_x_3310:
[----:B------:R-:W-:-:S04]  /*1b10*/  F2FP.PACK_AB R36, RZ, R38 ;  /* 0x00000026ff24723e */ /* 0x000fc800000000ff */
[----:B------:R-:W-:Y:S02]  /*1b20*/  PRMT R35, R36, 0x7610, R35 ;  /* 0x0000761024237816 */ /* 0x000fe40000000023 */
.L_x_3311:
[----:B------:R-:W-:-:S05]  /*1b30*/  HADD2.F32 R39, -RZ, R39.H1_H1 ;  /* 0x30000027ff277230 */ /* 0x000fca0000004100 */
[----:B------:R-:W-:Y:S01]  /*1b40*/  FMUL.FTZ R98, R39, R98 ;  /* 0x0000006227627220 */ /* 0x000fe20000410000 */
[----:B------:R-:W-:Y:S05]  /*1b50*/  @P2 BRA `(.L_x_3312) ;  /* 0x0000002000002947 */ /* 0x000fea0003800000 */
[----:B------:R-:W-:Y:S05]  /*1b60*/  @P0 BRA `(.L_x_3313) ;  /* 0x0000003000000947 */ /* 0x000fea0003800000 */
[----:B------:R-:W-:Y:S05]  /*1b70*/  BRA `(.L_x_3314) ;  /* 0x0000004000007947 */ /* 0x000fea0003800000 */
.L_x_3312:
[----:B-----5:R-:W-:-:S05]  /*1b80*/  HADD2.F32 R37, -RZ, R31.H1_H1 ;  /* 0x3000001fff257230 */ /* 0x020fca0000004100 */
[----:B------:R-:W-:-:S05]  /*1b90*/  FADD.FTZ R98, R37, R98 ;  /* 0x0000006225627221 */ /* 0x000fca0000010000 */
.L_x_3313:
[----:B------:R-:W-:-:S04]  /*1ba0*/  F2FP.PACK_AB R36, RZ, R98 ;  /* 0x00000062ff24723e */ /* 0x000fc800000000ff */
[----:B------:R-:W-:Y:S02]  /*1bb0*/  PRMT R35, R35, 0x5410, R36 ;  /* 0x0000541023237816 */ /* 0x000fe40000000024 */
.L_x_3314:
[----:B------:R-:W-:Y:S01]  /*1bc0*/  FADD.FTZ R120, RZ, R41 ;  /* 0x00000029ff787221 */ /* 0x000fe20000010000 */
[C---:B------:R-:W-:Y:S02]  /*1bd0*/  @P0 LEA R36, P1, R93.reuse, c[0x0][0x188], 0x4 ;  /* 0x000062005d240a11 */ /* 0x040fe400078220ff */
        /* <DEDUP_REMOVED lines=38> */
.L_x_3319:
        /* <DEDUP_REMOVED lines=84> */
.L_x_3320:
[----:B-1----:R-:W-:Y:S01]  /*2380*/  FADD.FTZ R37, R124, R123 ;  /* 0x0000007b7c257221 */ /* 0x002fe20000010000 */
[----:B------:R-:W-:Y:S01]  /*2390*/  @!P2 IADD3 R120, R86, R39, RZ ;  /* 0x000000275678a210 */ /* 0x000fe20007ffe0ff */
[----:B------:R-:W-:Y:S01]  /*23a0*/  WARPSYNC 0xffffffff ;  /* 0xffffffff00007948 */ /* 0x000fe20003800000 */
[----:B------:R-:W-:Y:S01]  /*23b0*/  ISETP.GT.U32.AND P1, PT, R88, 0x3, PT ;  /* 0x000000035800780c */ /* 0x000fe20003f24070 */
[----:B------:R-:W-:Y:S01]  /*23c0*/  HFMA2.MMA R122, -RZ, RZ, 0, 0 ;  /* 0x00000000ff7a7435 */ /* 0x000fe200000001ff */
[----:B------:R-:W-:Y:S01]  /*23d0*/  ISETP.NE.AND P3, PT, RZ, UR6, PT ;  /* 0x00000006ff007c0c */ /* 0x000fe2000bf65270 */
[----:B------:R1:W-:Y:S04]  /*23e0*/  @!P2 STS.64 [R120.X8], R36 ;  /* 0x000000247800a388 */ /* 0x0003e80000008a00 */
[----:B------:R-:W-:Y:S01]  /*23f0*/  BAR.SYNC.DEFER_BLOCKING 0x0 ;  /* 0x0000000000007b1d */ /* 0x000fe20000010000 */
[----:B------:R-:W-:-:S05]  /*2400*/  LOP3.LUT P2, RZ, R86, 0x1f, R26, 0xf8, !PT ;  /* 0x0000001f56ff7812 */ /* 0x000fca000784f81a */
[----:B------:R-:W-:Y:S01]  /*2410*/  @!P1 IADD3 R124, R88, R39, RZ ;  /* 0x00000027587c9210 */ /* 0x000fe20007ffe0ff */
[----:B-1----:R-:W-:Y:S01]  /*2420*/  CS2R R36, SRZ ;  /* 0x0000000000247805 */ /* 0x002fe2000001ff00 */
[----:B------:R-:W-:-:S04]  /*2430*/  @!P1 MOV R122, 0x400 ;  /* 0x00000400007a9802 */ /* 0x000fc80000000f00 */
[----:B0-----:R-:W-:Y:S01]  /*2440*/  I2F R123, R122 ;  /* 0x0000007a007b7306 */ /* 0x001fe20000201400 */
[----:B------:R-:W0:Y:S04]  /*2450*/  SHFL.DOWN PT, R125, R122, 0x2, 0x1f ;  /* 0x08401f007a7d7f89 */ /* 0x000e2800000e0000 */
[----:B------:R-:W1:Y:S01]  /*2460*/  @!P1 LDS.64 R36, [R124.X8] ;  /* 0x000000007c249984 */ /* 0x000e620000008a00 */
[----:B------:R-:W-:Y:S02]  /*2470*/  LOP3.LUT P1, RZ, R42, 0xff, RZ, 0xc0, !PT ;  /* 0x000000ff2aff7812 */ /* 0x000fe4000782c0ff */
[----:B0-----:R-:W-:Y:S02]  /*2480*/  IADD3 R39, R125, R122, RZ ;  /* 0x0000007a7d277210 */ /* 0x001fe40007ffe0ff */
[----:B------:R-:W0:Y:S01]  /*2490*/  I2F R125, R125 ;  /* 0x0000007d007d7306 */ /* 0x000e220000201400 */
[----:B-1----:R-:W1:Y:S04]  /*24a0*/  SHFL.DOWN PT, R121, R36, 0x2, 0x1f ;  /* 0x08401f0024797f89 */ /* 0x002e6800000e0000 */
[----:B------:R-:W2:Y:S01]  /*24b0*/  SHFL.DOWN PT, R120, R37, 0x2, 0x1f ;  /* 0x08401f0025787f89 */ /* 0x000ea200000e0000 */
[----:B-1----:R-:W-:-:S02]  /*24c0*/  FADD.FTZ R42, -R121, R36 ;  /* 0x00000024792a7221 */ /* 0x002fc40000010100 */
[----:B0-----:R-:W-:Y:S02]  /*24d0*/  FMUL.FTZ R121, R121, R125 ;  /* 0x0000007d79797220 */ /* 0x001fe40000410000 */
[----:B------:R-:W-:Y:S02]  /*24e0*/  FMUL.FTZ R42, R42, R42 ;  /* 0x0000002a2a2a7220 */ /* 0x000fe40000410000 */
[----:B------:R-:W-:Y:S02]  /*24f0*/  FFMA.FTZ R124, R123, R36, R121 ;  /* 0x000000247b7c7223 */ /* 0x000fe40000010079 */
[----:B------:R-:W0:Y:S01]  /*2500*/  I2F R36, R39 ;  /* 0x0000002700247306 */ /* 0x000e220000201400 */
[----:B------:R-:W-:Y:S02]  /*2510*/  FMUL.FTZ R42, R42, R123 ;  /* 0x0000007b2a2a7220 */ /* 0x000fe40000410000 */
[----:B--2---:R-:W-:Y:S02]  /*2520*/  FADD.FTZ R120, R120, R37 ;  /* 0x0000002578787221 */ /* 0x004fe40000010000 */
[----:B------:R-:W-:-:S03]  /*2530*/  FMUL.FTZ R42, R42, R125 ;  /* 0x0000007d2a2a7220 */ /* 0x000fc60000410000 */
[----:B0-----:R-:W0:Y:S02]  /*2540*/  MUFU.RCP R121, R36 ;  /* 0x0000002400797308 */ /* 0x001e240000001000 */
[C---:B0-----:R-:W-:Y:S02]  /*2550*/  FFMA.FTZ R42, R121.reuse, R42, R120 ;  /* 0x0000002a792a7223 */ /* 0x041fe40000010078 */
[----:B------:R-:W-:Y:S02]  /*2560*/  FMUL.FTZ R121, R121, R124 ;  /* 0x0000007c79797220 */ /* 0x000fe40000410000 */
[----:B------:R-:W0:Y:S04]  /*2570*/  SHFL.DOWN PT, R124, R39, 0x1, 0x1f ;  /* 0x08201f00277c7f89 */ /* 0x000e2800000e0000 */
[----:B------:R-:W1:Y:S01]  /*2580*/  SHFL.DOWN PT, R120, R121, 0x1, 0x1f ;  /* 0x08201f0079787f89 */ /* 0x000e6200000e0000 */
[----:B0-----:R-:W-:-:S02]  /*2590*/  IADD3 R122, R39, R124, RZ ;  /* 0x0000007c277a7210 */ /* 0x001fc40007ffe0ff */
[----:B------:R-:W0:Y:S01]  /*25a0*/  I2F R124, R124 ;  /* 0x0000007c007c7306 */ /* 0x000e220000201400 */
[----:B------:R-:W2:Y:S01]  /*25b0*/  SHFL.DOWN PT, R39, R42, 0x1, 0x1f ;  /* 0x08201f002a277f89 */ /* 0x000ea200000e0000 */
[----:B-1----:R-:W-:-:S04]  /*25c0*/  FADD.FTZ R123, R121, -R120 ;  /* 0x80000078797b7221 */ /* 0x002fc80000010000 */
[----:B------:R-:W-:Y:S02]  /*25d0*/  FMUL.FTZ R123, R123, R123 ;  /* 0x0000007b7b7b7220 */ /* 0x000fe40000410000 */
[----:B------:R-:W1:Y:S02]  /*25e0*/  I2F R122, R122 ;  /* 0x0000007a007a7306 */ /* 0x000e640000201400 */
[----:B------:R-:W-:Y:S02]  /*25f0*/  FMUL.FTZ R37, R36, R123 ;  /* 0x0000007b24257220 */ /* 0x000fe40000410000 */
[-C--:B0-----:R-:W-:Y:S02]  /*2600*/  FMUL.FTZ R120, R120, R124.reuse ;  /* 0x0000007c78787220 */ /* 0x081fe40000410000 */
[----:B------:R-:W-:Y:S02]  /*2610*/  FMUL.FTZ R37, R37, R124 ;  /* 0x0000007c25257220 */ /* 0x000fe40000410000 */
[----:B------:R-:W-:Y:S01]  /*2620*/  FFMA.FTZ R123, R36, R121, R120 ;  /* 0x00000079247b7223 */ /* 0x000fe20000010078 */
[----:B------:R-:W-:Y:S01]  /*2630*/  @!P2 MOV R120, 0x4 ;  /* 0x000000040078a802 */ /* 0x000fe20000000f00 */
[----:B-1----:R-:W0:Y:S01]  /*2640*/  MUFU.RCP R36, R122 ;  /* 0x0000007a00247308 */ /* 0x002e220000001000 */
[----:B--2---:R-:W-:-:S02]  /*2650*/  FADD.FTZ R39, R42, R39 ;  /* 0x000000272a277221 */ /* 0x004fc40000010000 */
[C---:B0-----:R-:W-:Y:S02]  /*2660*/  FMUL.FTZ R121, R36.reuse, R123 ;  /* 0x0000007b24797220 */ /* 0x041fe40000410000 */
[----:B------:R-:W-:Y:S01]  /*2670*/  FFMA.FTZ R39, R36, R37, R39 ;  /* 0x0000002524277223 */ /* 0x000fe20000010027 */
[----:B------:R-:W-:-:S03]  /*2680*/  MOV R36, c[0x0][0x1e0] ;  /* 0x0000780000247a02 */ /* 0x000fc60000000f00 */
[----:B------:R-:W0:Y:S04]  /*2690*/  SHFL.IDX PT, R121, R121, RZ, 0x1f ;  /* 0x00001fff79797589 */ /* 0x000e2800000e0000 */
[----:B------:R-:W1:Y:S01]  /*26a0*/  SHFL.IDX PT, R39, R39, RZ, 0x1f ;  /* 0x00001fff27277589 */ /* 0x000e6200000e0000 */
[----:B0-----:R-:W-:Y:S02]  /*26b0*/  FMUL.FTZ R37, R121, R121 ;  /* 0x0000007979257220 */ /* 0x001fe40000410000 */
[----:B-1----:R-:W-:-:S03]  /*26c0*/  FFMA.FTZ R36, R39, R36, c[0x0][0x228] ;  /* 0x00008a0027247623 */ /* 0x002fc60000010024 */
[----:B------:R-:W-:-:S05]  /*26d0*/  FSEL R37, R37, RZ, P3 ;  /* 0x000000ff25257208 */ /* 0x000fca0001800000 */
[----:B------:R-:W-:Y:S01]  /*26e0*/  FADD.FTZ R42, R36, R37 ;  /* 0x00000025242a7221 */ /* 0x000fe20000010000 */
[----:B------:R-:W-:-:S05]  /*26f0*/  @!P2 MOV R36, 0x4 ;  /* 0x000000040024a802 */ /* 0x000fca0000000f00 */
[----:B------:R-:W0:Y:S01]  /*2700*/  MUFU.RSQ R42, R42 ;  /* 0x0000002a002a7308 */ /* 0x000e220000001400 */
[----:B------:R-:W-:-:S05]  /*2710*/  @!P2 IMAD.WIDE R36, R89, R36, c[0x0][0x1a0] ;  /* 0x000068005924a625 */ /* 0x000fca00078e0224 */
[----:B------:R1:W-:Y:S02]  /*2720*/  @!P2 STG.E [R36.64], R121 ;  /* 0x000000792400a986 */ /* 0x0003e4000c101904 */
[----:B-1----:R-:W-:Y:S01]  /*2730*/  @!P2 IMAD.WIDE R36, R89, R120, c[0x0][0x1a8] ;  /* 0x00006a005924a625 */ /* 0x002fe200078e0278 */
[----:B------:R-:W-:Y:S02]  /*2740*/  FSEL R120, R121, RZ, !P3 ;  /* 0x000000ff79787208 */ /* 0x000fe40005800000 */
[----:B------:R-:W-:Y:S02]  /*2750*/  IADD3 R89, R89, c[0x0][0x160], RZ ;  /* 0x0000580059597a10 */ /* 0x000fe40007ffe0ff */
[----:B0-----:R0:W-:Y:S01]  /*2760*/  @!P2 STG.E [R36.64], R42 ;  /* 0x0000002a2400a986 */ /* 0x0011e2000c101904 */
[C---:B------:R-:W-:Y:S02]  /*2770*/  FADD.FTZ R39, -R120.reuse, R46 ;  /* 0x0000002e78277221 */ /* 0x040fe40000010100 */
[----:B------:R-:W-:-:S02]  /*2780*/  FADD.FTZ R46, -R120, R97 ;  /* 0x00000061782e7221 */ /* 0x000fc40000010100 */
[C---:B------:R-:W-:Y:S02]  /*2790*/  FADD.FTZ R123, -R120.reuse, R95 ;  /* 0x0000005f787b7221 */ /* 0x040fe40000010100 */
[----:B------:R-:W-:Y:S02]  /*27a0*/  FADD.FTZ R125, -R120, R94 ;  /* 0x0000005e787d7221 */ /* 0x000fe40000010100 */
[C---:B------:R-:W-:Y:S02]  /*27b0*/  FMUL.FTZ R123, R42.reuse, R123 ;  /* 0x0000007b2a7b7220 */ /* 0x040fe40000410000 */
[C---:B------:R-:W-:Y:S02]  /*27c0*/  FMUL.FTZ R94, R42.reuse, R125 ;  /* 0x0000007d2a5e7220 */ /* 0x040fe40000410000 */
[C---:B0-----:R-:W-:Y:S02]  /*27d0*/  FMUL.FTZ R37, R42.reuse, R46 ;  /* 0x0000002e2a257220 */ /* 0x041fe40000410000 */
[----:B------:R-:W-:-:S02]  /*27e0*/  FMUL.FTZ R36, R42, R39 ;  /* 0x000000272a247220 */ /* 0x000fc40000410000 */
[----:B------:R-:W-:Y:S02]  /*27f0*/  FFMA.FTZ R46, R62, R37, R18 ;  /* 0x000000253e2e7223 */ /* 0x000fe40000010012 */
[----:B------:R-:W-:Y:S02]  /*2800*/  FFMA.FTZ R36, R57, R36, R21 ;  /* 0x0000002439247223 */ /* 0x000fe40000010015 */
[----:B------:R-:W-:Y:S02]  /*2810*/  FFMA.FTZ R37, R60, R123, R20 ;  /* 0x0000007b3c257223 */ /* 0x000fe40000010014 */
[C---:B------:R-:W-:Y:S02]  /*2820*/  FADD.FTZ R43, -R120.reuse, R43 ;  /* 0x0000002b782b7221 */ /* 0x040fe40000010100 */
[----:B------:R-:W-:Y:S02]  /*2830*/  FADD.FTZ R47, -R120, R47 ;  /* 0x0000002f782f7221 */ /* 0x000fe40000010100 */
[----:B------:R-:W-:-:S02]  /*2840*/  FFMA.FTZ R39, R59, R94, R19 ;  /* 0x0000005e3b277223 */ /* 0x000fc40000010013 */
[----:B------:R-:W-:Y:S01]  /*2850*/  FADD.FTZ R123, -R120, R38 ;  /* 0x00000026787b7221 */ /* 0x000fe20000010100 */
[----:B------:R-:W-:Y:S01]  /*2860*/  F2FP.PACK_AB R38, R37, R36 ;  /* 0x000000242526723e */ /* 0x000fe200000000ff */
[----:B------:R-:W-:Y:S01]  /*2870*/  FMUL.FTZ R36, R42, R43 ;  /* 0x0000002b2a247220 */ /* 0x000fe20000410000 */
[----:B------:R-:W-:Y:S01]  /*2880*/  F2FP.PACK_AB R39, R46, R39 ;  /* 0x000000272e27723e */ /* 0x000fe200000000ff */
[----:B------:R-:W-:Y:S02]  /*2890*/  FMUL.FTZ R47, R42, R47 ;  /* 0x0000002f2a2f7220 */ /* 0x000fe40000410000 */
[C---:B------:R-:W-:Y:S02]  /*28a0*/  FADD.FTZ R41, -R120.reuse, R41 ;  /* 0x0000002978297221 */ /* 0x040fe40000010100 */
[----:B------:R-:W-:Y:S02]  /*28b0*/  FADD.FTZ R45, -R120, R45 ;  /* 0x0000002d782d7221 */ /* 0x000fe40000010100 */
[----:B------:R-:W-:-:S02]  /*28c0*/  FFMA.FTZ R37, R55, R36, R23 ;  /* 0x0000002437257223 */ /* 0x000fc40000010017 */
[----:B------:R-:W-:Y:S02]  /*28d0*/  FFMA.FTZ R46, R58, R47, R22 ;  /* 0x0000002f3a2e7223 */ /* 0x000fe40000010016 */
[C---:B------:R-:W-:Y:S02]  /*28e0*/  FMUL.FTZ R36, R42.reuse, R41 ;  /* 0x000000292a247220 */ /* 0x040fe40000410000 */
[----:B------:R-:W-:Y:S01]  /*28f0*/  FMUL.FTZ R45, R42, R45 ;  /* 0x0000002d2a2d7220 */ /* 0x000fe20000410000 */
[----:B------:R-:W-:Y:S01]  /*2900*/  F2FP.PACK_AB R37, R46, R37 ;  /* 0x000000252e25723e */ /* 0x000fe200000000ff */
[----:B------:R-:W-:Y:S01]  /*2910*/  FADD.FTZ R101, -R120, R101 ;  /* 0x0000006578657221 */ /* 0x000fe20000010100 */
[----:B------:R-:W-:Y:S01]  /*2920*/  LEA R46, P2, R40, c[0x0][0x208], 0x4 ;  /* 0x00008200282e7a11 */ /* 0x000fe200078420ff */
[C---:B------:R-:W-:Y:S02]  /*2930*/  FADD.FTZ R104, -R120.reuse, R104 ;  /* 0x0000006878687221 */ /* 0x040fe40000010100 */
[----:B------:R-:W-:Y:S01]  /*2940*/  FADD.FTZ R95, -R120, R96 ;  /* 0x00000060785f7221 */ /* 0x000fe20000010100 */
[----:B------:R-:W-:Y:S01]  /*2950*/  LEA.HI.X R47, R40, c[0x0][0x20c], RZ, 0x4, P2 ;  /* 0x00008300282f7a11 */ /* 0x000fe200010f24ff */
[----:B------:R-:W-:-:S02]  /*2960*/  FADD.FTZ R97, -R120, R100 ;  /* 0x0000006478617221 */ /* 0x000fc40000010100 */
[C---:B------:R-:W-:Y:S02]  /*2970*/  FADD.FTZ R111, -R120.reuse, R111 ;  /* 0x0000006f786f7221 */ /* 0x040fe40000010100 */
[C---:B------:R-:W-:Y:S02]  /*2980*/  FADD.FTZ R114, -R120.reuse, R114 ;  /* 0x0000007278727221 */ /* 0x040fe40000010100 */
[----:B------:R-:W-:Y:S02]  /*2990*/  FADD.FTZ R99, -R120, R99 ;  /* 0x0000006378637221 */ /* 0x000fe40000010100 */
[----:B------:R-:W-:Y:S02]  /*29a0*/  FFMA.FTZ R36, R53, R36, R25 ;  /* 0x0000002435247223 */ /* 0x000fe40000010019 */
[----:B------:R-:W-:Y:S02]  /*29b0*/  FFMA.FTZ R45, R56, R45, R24 ;  /* 0x0000002d382d7223 */ /* 0x000fe40000010018 */
[----:B------:R-:W-:-:S02]  /*29c0*/  FADD.FTZ R121, -R120, R102 ;  /* 0x0000006678797221 */ /* 0x000fc40000010100 */
[C---:B------:R-:W-:Y:S01]  /*29d0*/  FADD.FTZ R106, -R120.reuse, R106 ;  /* 0x0000006a786a7221 */ /* 0x040fe20000010100 */
[----:B------:R-:W-:Y:S01]  /*29e0*/  F2FP.PACK_AB R36, R45, R36 ;  /* 0x000000242d24723e */ /* 0x000fe200000000ff */
[C---:B------:R-:W-:Y:S02]  /*29f0*/  FADD.FTZ R108, -R120.reuse, R108 ;  /* 0x0000006c786c7221 */ /* 0x040fe40000010100 */
[C---:B------:R-:W-:Y:S02]  /*2a00*/  FADD.FTZ R125, -R120.reuse, R98 ;  /* 0x00000062787d7221 */ /* 0x040fe40000010100 */
[C---:B------:R-:W-:Y:S01]  /*2a10*/  FADD.FTZ R103, -R120.reuse, R103 ;  /* 0x0000006778677221 */ /* 0x040fe20000010100 */
[----:B------:R0:W-:Y:S01]  /*2a20*/  STG.E.128 [R46.64], R36 ;  /* 0x000000242e007986 */ /* 0x0001e2000c101d04 */
        /* <DEDUP_REMOVED lines=10> */
[----:B------:R-:W-:Y:S02]  /*2ad0*/  FADD.FTZ R119, -R120, R119 ;  /* 0x0000007778777221 */ /* 0x000fe40000010100 */
        /* <DEDUP_REMOVED lines=28> */
[----:B0-----:R-:W-:Y:S01]  /*2ca0*/  F2FP.PACK_AB R38, R43, R98 ;  /* 0x000000622b26723e */ /* 0x001fe200000000ff */
[----:B------:R-:W-:Y:S01]  /*2cb0*/  FFMA.FTZ R111, R76, R111, R3 ;  /* 0x0000006f4c6f7223 */ /* 0x000fe20000010003 */
[----:B------:R-:W-:Y:S01]  /*2cc0*/  LEA R98, P2, R44, c[0x0][0x208], 0x4 ;  /* 0x000082002c627a11 */ /* 0x000fe200078420ff */
[----:B------:R-:W-:Y:S01]  /*2cd0*/  FFMA.FTZ R42, R78, R101, R2 ;  /* 0x000000654e2a7223 */ /* 0x000fe20000010002 */
[----:B------:R-:W-:Y:S01]  /*2ce0*/  F2FP.PACK_AB R36, R97, R40 ;  /* 0x000000286124723e */ /* 0x000fe200000000ff */
[----:B------:R-:W-:Y:S02]  /*2cf0*/  FFMA.FTZ R94, R63, R94, R15 ;  /* 0x0000005e3f5e7223 */ /* 0x000fe4000001000f */
[----:B------:R-:W-:Y:S01]  /*2d00*/  FFMA.FTZ R121, R66, R121, R14 ;  /* 0x0000007942797223 */ /* 0x000fe2000001000e */
[----:B------:R-:W-:Y:S01]  /*2d10*/  F2FP.PACK_AB R43, R42, R111 ;  /* 0x0000006f2a2b723e */ /* 0x000fe200000000ff */
[----:B------:R-:W-:-:S02]  /*2d20*/  FFMA.FTZ R102, R67, R102, R11 ;  /* 0x0000006643667223 */ /* 0x000fc4000001000b */
[----:B------:R-:W-:Y:S01]  /*2d30*/  FFMA.FTZ R99, R70, R99, R10 ;  /* 0x0000006346637223 */ /* 0x000fe2000001000a */
[----:B------:R-:W-:Y:S01]  /*2d40*/  F2FP.PACK_AB R37, R121, R94 ;  /* 0x0000005e7925723e */ /* 0x000fe200000000ff */
[----:B------:R-:W-:Y:S01]  /*2d50*/  FFMA.FTZ R47, R72, R41, R8 ;  /* 0x00000029482f7223 */ /* 0x000fe20000010008 */
[----:B------:R-:W-:Y:S01]  /*2d60*/  LEA R94, P4, R93, c[0x0][0x208], 0x4 ;  /* 0x000082005d5e7a11 */ /* 0x000fe200078820ff */
[----:B------:R-:W-:Y:S01]  /*2d70*/  FFMA.FTZ R46, R74, R95, R6 ;  /* 0x0000005f4a2e7223 */ /* 0x000fe20000010006 */
[----:B------:R-:W-:Y:S01]  /*2d80*/  F2FP.PACK_AB R39, R99, R102 ;  /* 0x000000666327723e */ /* 0x000fe200000000ff */
[----:B------:R-:W-:Y:S01]  /*2d90*/  FFMA.FTZ R40, R69, R96, R9 ;  /* 0x0000006045287223 */ /* 0x000fe20000010009 */
[----:B------:R-:W-:Y:S01]  /*2da0*/  LEA R96, P3, R92, c[0x0][0x208], 0x4 ;  /* 0x000082005c607a11 */ /* 0x000fe200078620ff */
[----:B------:R-:W-:Y:S01]  /*2db0*/  FFMA.FTZ R41, R71, R100, R7 ;  /* 0x0000006447297223 */ /* 0x000fe20000010007 */
[----:B------:R-:W-:Y:S01]  /*2dc0*/  LEA.HI.X R99, R44, c[0x0][0x20c], RZ, 0x4, P2 ;  /* 0x000083002c637a11 */ /* 0x000fe200010f24ff */
[----:B------:R-:W-:Y:S01]  /*2dd0*/  FFMA.FTZ R42, R73, R104, R5 ;  /* 0x00000068492a7223 */ /* 0x000fe20000010005 */
[----:B------:R-:W-:Y:S01]  /*2de0*/  F2FP.PACK_AB R40, R47, R40 ;  /* 0x000000282f28723e */ /* 0x000fe200000000ff */
[----:B------:R-:W-:Y:S01]  /*2df0*/  FFMA.FTZ R95, R75, R112, R4 ;  /* 0x000000704b5f7223 */ /* 0x000fe20000010004 */
[----:B------:R-:W-:Y:S01]  /*2e00*/  F2FP.PACK_AB R41, R46, R41 ;  /* 0x000000292e29723e */ /* 0x000fe200000000ff */
[----:B------:R-:W-:Y:S01]  /*2e10*/  FFMA.FTZ R106, R81, R106, R49 ;  /* 0x0000006a516a7223 */ /* 0x000fe20000010031 */
[----:B------:R-:W-:Y:S01]  /*2e20*/  LEA.HI.X R97, R92, c[0x0][0x20c], RZ, 0x4, P3 ;  /* 0x000083005c617a11 */ /* 0x000fe200018f24ff */
[----:B------:R-:W-:Y:S01]  /*2e30*/  FFMA.FTZ R108, R83, R108, R51 ;  /* 0x0000006c536c7223 */ /* 0x000fe20000010033 */
[----:B------:R-:W-:Y:S01]  /*2e40*/  F2FP.PACK_AB R42, R95, R42 ;  /* 0x0000002a5f2a723e */ /* 0x000fe200000000ff */
[----:B------:R-:W-:Y:S01]  /*2e50*/  FFMA.FTZ R125, R91, R125, R54 ;  /* 0x0000007d5b7d7223 */ /* 0x000fe20000010036 */
[----:B------:R-:W-:Y:S01]  /*2e60*/  LEA.HI.X R95, R93, c[0x0][0x20c], RZ, 0x4, P4 ;  /* 0x000083005d5f7a11 */ /* 0x000fe200020f24ff */
[----:B------:R-:W-:Y:S01]  /*2e70*/  FFMA.FTZ R119, R84, R119, R52 ;  /* 0x0000007754777223 */ /* 0x000fe20000010034 */
[----:B------:R-:W-:Y:S01]  /*2e80*/  STG.E.128 [R98.64], R36 ;  /* 0x0000002462007986 */ /* 0x000fe2000c101d04 */
[----:B------:R-:W-:Y:S01]  /*2e90*/  FFMA.FTZ R116, R79, R116, R27 ;  /* 0x000000744f747223 */ /* 0x000fe2000001001b */
[----:B------:R-:W-:Y:S01]  /*2ea0*/  F2FP.PACK_AB R47, R125, R108 ;  /* 0x0000006c7d2f723e */ /* 0x000fe200000000ff */
[----:B------:R-:W-:Y:S01]  /*2eb0*/  FFMA.FTZ R45, R82, R45, R50 ;  /* 0x0000002d522d7223 */ /* 0x000fe20000010032 */
[----:B------:R-:W-:Y:S01]  /*2ec0*/  F2FP.PACK_AB R46, R119, R106 ;  /* 0x0000006a772e723e */ /* 0x000fe200000000ff */
[----:B------:R-:W-:Y:S01]  /*2ed0*/  FFMA.FTZ R113, R77, R113, R0 ;  /* 0x000000714d717223 */ /* 0x000fe20000010000 */
[----:B------:R0:W-:Y:S01]  /*2ee0*/  STG.E.128 [R96.64], R40 ;  /* 0x0000002860007986 */ /* 0x0001e2000c101d04 */
[----:B------:R-:W-:Y:S01]  /*2ef0*/  FFMA.FTZ R100, R80, R115, R48 ;  /* 0x0000007350647223 */ /* 0x000fe20000010030 */
[----:B------:R-:W-:-:S02]  /*2f00*/  F2FP.PACK_AB R45, R45, R116 ;  /* 0x000000742d2d723e */ /* 0x000fc400000000ff */
[----:B------:R-:W-:Y:S02]  /*2f10*/  ISETP.GE.AND P2, PT, R89, c[0x0][0x164], PT ;  /* 0x0000590059007a0c */ /* 0x000fe40003f46270 */
[----:B------:R-:W-:Y:S02]  /*2f20*/  F2FP.PACK_AB R44, R100, R113 ;  /* 0x00000071642c723e */ /* 0x000fe400000000ff */
[----:B------:R-:W-:-:S03]  /*2f30*/  SEL R92, RZ, 0x1, P1 ;  /* 0x00000001ff5c7807 */ /* 0x000fc60000800000 */
[----:B------:R1:W-:Y:S01]  /*2f40*/  STG.E.128 [R94.64], R44 ;  /* 0x0000002c5e007986 */ /* 0x0003e2000c101d04 */
[----:B0-----:R-:W-:-:S05]  /*2f50*/  PRMT R42, R92, 0x7610, R42 ;  /* 0x000076105c2a7816 */ /* 0x001fca000000002a */
[----:B-1---5:R-:W-:Y:S01]  /*2f60*/  @P2 CALL.REL.NOINC `(.L_x_3317) ;  /* 0x0000001000002944 */ /* 0x022fe20003c00000 */
[----:B------:R-:W-:Y:S05]  /*2f70*/  BRA `(.L_x_3318) ;  /* 0xffffd74000007947 */ /* 0x000fea000383ffff */
.L_x_3317:
[----:B------:R-:W-:Y:S05]  /*2f80*/  EXIT ;  /* 0x000000000000794d */ /* 0x000fea0003800000 */
.L_x_3315:
[----:B------:R-:W-:Y:S01]  /*2f90*/  HFMA2.MMA R122, -RZ, RZ, 0, 5.9604644775390625e-08 ;  /* 0x00000001ff7a7435 */ /* 0x000fe200000001ff */
[----:B------:R-:W-:Y:S02]  /*2fa0*/  MOV R123, R36 ;  /* 0x00000024007b7202 */ /* 0x000fe40000000f00 */
[----:B------:R-:W-:Y:S02]  /*2fb0*/  MOV R121, 0x1f ;  /* 0x0000001f00797802 */ /* 0x000fe40000000f00 */
[----:B------:R-:W-:Y:S02]  /*2fc0*/  MOV R120, 0xffffffff ;  /* 0xffffffff00787802 */ /* 0x000fe40000000f00 */
[----:B------:R-:W-:Y:S02]  /*2fd0*/  MOV R37, 0x2ff0 ;  /* 0x00002ff000257802 */ /* 0x000fe40000000f00 */
[----:B-----5:R-:W-:Y:S05]  /*2fe0*/  CALL.REL.NOINC `($__internal_17_$__cuda_sm70_shflsync_bfly_p) ;  /* 0x000007d000007944 */ /* 0x020fea0003c00000 */
[----:B01----:R-:W-:Y:S05]  /*2ff0*/  BRA `(.L_x_3319) ;  /* 0xffffee4000007947 */ /* 0x003fea000383ffff */
.L_x_3316:
[----:B------:R-:W-:Y:S01]  /*3000*/  HFMA2.MMA R122, -RZ, RZ, 0, 1.1920928955078125e-07 ;  /* 0x00000002ff7a7435 */ /* 0x000fe200000001ff */
[----:B------:R-:W-:Y:S02]  /*3010*/  MOV R123, R36 ;  /* 0x00000024007b7202 */ /* 0x000fe40000000f00 */
[----:B------:R-:W-:-:S02]  /*3020*/  MOV R121, 0x1f ;  /* 0x0000001f00797802 */ /* 0x000fc40000000f00 */
[----:B------:R-:W-:Y:S02]  /*3030*/  MOV R120, 0xffffffff ;  /* 0xffffffff00787802 */ /* 0x000fe40000000f00 */
[----:B------:R-:W-:Y:S02]  /*3040*/  MOV R37, 0x3060 ;  /* 0x0000306000257802 */ /* 0x000fe40000000f00 */
[----:B-----5:R-:W-:Y:S05]  /*3050*/  CALL.REL.NOINC `($__internal_17_$__cuda_sm70_shflsync_bfly_p) ;  /* 0x0000076000007944 */ /* 0x020fea0003c00000 */
[----:B-1----:R-:W-:Y:S01]  /*3060*/  FADD.FTZ R36, R36, R121 ;  /* 0x0000007924247221 */ /* 0x002fe20000010000 */
[----:B0-----:R-:W-:Y:S01]  /*3070*/  HFMA2.MMA R122, -RZ, RZ, 0, 2.384185791015625e-07 ;  /* 0x00000004ff7a7435 */ /* 0x001fe200000001ff */
[----:B------:R-:W-:Y:S02]  /*3080*/  MOV R121, 0x1f ;  /* 0x0000001f00797802 */ /* 0x000fe40000000f00 */
[----:B------:R-:W-:Y:S02]  /*3090*/  MOV R120, 0xffffffff ;  /* 0xffffffff00787802 */ /* 0x000fe40000000f00 */
[----:B------:R-:W-:Y:S02]  /*30a0*/  MOV R123, R36 ;  /* 0x00000024007b7202 */ /* 0x000fe40000000f00 */
[----:B------:R-:W-:-:S02]  /*30b0*/  MOV R37, 0x30d0 ;  /* 0x000030d000257802 */ /* 0x000fc40000000f00 */
[----:B------:R-:W-:Y:S05]  /*30c0*/  CALL.REL.NOINC `($__internal_17_$__cuda_sm70_shflsync_bfly_p) ;  /* 0x000006f000007944 */ /* 0x000fea0003c00000 */
[----:B-1----:R-:W-:Y:S01]  /*30d0*/  FADD.FTZ R36, R36, R121 ;  /* 0x0000007924247221 */ /* 0x002fe20000010000 */
[----:B0-----:R-:W-:Y:S01]  /*30e0*/  HFMA2.MMA R122, -RZ, RZ, 0, 4.76837158203125e-07 ;  /* 0x00000008ff7a7435 */ /* 0x001fe200000001ff */
[----:B------:R-:W-:-:S02]  /*30f0*/  MOV R121, 0x1f ;  /* 0x0000001f00797802 */ /* 0x000fc40000000f00 */
[----:B------:R-:W-:Y:S02]  /*3100*/  MOV R120, 0xffffffff ;  /* 0xffffffff00787802 */ /* 0x000fe40000000f00 */
[----:B------:R-:W-:Y:S02]  /*3110*/  MOV R123, R36 ;  /* 0x00000024007b7202 */ /* 0x000fe40000000f00 */
[----:B------:R-:W-:Y:S02]  /*3120*/  MOV R37, 0x3140 ;  /* 0x0000314000257802 */ /* 0x000fe40000000f00 */
[----:B------:R-:W-:Y:S05]  /*3130*/  CALL.REL.NOINC `($__internal_17_$__cuda_sm70_shflsync_bfly_p) ;  /* 0x0000068000007944 */ /* 0x000fea0003c00000 */
[----:B-1----:R-:W-:Y:S01]  /*3140*/  FADD.FTZ R36, R36, R121 ;  /* 0x0000007924247221 */ /* 0x002fe20000010000 */
[----:B0-----:R-:W-:Y:S01]  /*3150*/  HFMA2.MMA R122, -RZ, RZ, 0, 9.5367431640625e-07 ;  /* 0x00000010ff7a7435 */ /* 0x001fe200000001ff */
[----:B------:R-:W-:Y:S02]  /*3160*/  MOV R121, 0x1f ;  /* 0x0000001f00797802 */ /* 0x000fe40000000f00 */
[----:B------:R-:W-:Y:S02]  /*3170*/  MOV R120, 0xffffffff ;  /* 0xffffffff00787802 */ /* 0x000fe40000000f00 */
[----:B------:R-:W-:-:S02]  /*3180*/  MOV R123, R36 ;  /* 0x00000024007b7202 */ /* 0x000fc40000000f00 */
[----:B------:R-:W-:Y:S02]  /*3190*/  MOV R37, 0x31b0 ;  /* 0x000031b000257802 */ /* 0x000fe40000000f00 */
[----:B------:R-:W-:Y:S05]  /*31a0*/  CALL.REL.NOINC `($__internal_17_$__cuda_sm70_shflsync_bfly_p) ;  /* 0x0000061000007944 */ /* 0x000fea0003c00000 */
        /* <DEDUP_REMOVED lines=70> */
[----:B------:R-:W-:Y:S05]  /*3610*/  CALL.REL.NOINC `($__internal_17_$__cuda_sm70_shflsync_bfly_p) ;  /* 0x000001a000007944 */ /* 0x000fea0003c00000 */
[----:B0-----:R-:W-:Y:S01]  /*3620*/  HFMA2.MMA R122, -RZ, RZ, 0, 1.1920928955078125e-07 ;  /* 0x00000002ff7a7435 */ /* 0x001fe200000001ff */
[----:B-1----:R-:W-:Y:S01]  /*3630*/  FADD.FTZ R123, R123, R121 ;  /* 0x000000797b7b7221 */ /* 0x002fe20000010000 */
[----:B------:R-:W-:Y:S02]  /*3640*/  MOV R121, 0x1f ;  /* 0x0000001f00797802 */ /* 0x000fe40000000f00 */
[----:B------:R-:W-:Y:S02]  /*3650*/  MOV R120, 0xffffffff ;  /* 0xffffffff00787802 */ /* 0x000fe40000000f00 */
[----:B------:R-:W-:Y:S02]  /*3660*/  MOV R37, 0x3680 ;  /* 0x0000368000257802 */ /* 0x000fe40000000f00 */
[----:B------:R-:W-:Y:S05]  /*3670*/  CALL.REL.NOINC `($__internal_17_$__cuda_sm70_shflsync_bfly_p) ;  /* 0x0000014000007944 */ /* 0x000fea0003c00000 */
[----:B0-----:R-:W-:Y:S01]  /*3680*/  HFMA2.MMA R122, -RZ, RZ, 0, 2.384185791015625e-07 ;  /* 0x00000004ff7a7435 */ /* 0x001fe200000001ff */
[----:B-1----:R-:W-:Y:S01]  /*3690*/  FADD.FTZ R123, R123, R121 ;  /* 0x000000797b7b7221 */ /* 0x002fe20000010000 */
[----:B------:R-:W-:-:S02]  /*36a0*/  MOV R121, 0x1f ;  /* 0x0000001f00797802 */ /* 0x000fc40000000f00 */
[----:B------:R-:W-:Y:S02]  /*36b0*/  MOV R120, 0xffffffff ;  /* 0xffffffff00787802 */ /* 0x000fe40000000f00 */
[----:B------:R-:W-:Y:S02]  /*36c0*/  MOV R37, 0x36e0 ;  /* 0x000036e000257802 */ /* 0x000fe40000000f00 */
[----:B------:R-:W-:Y:S05]  /*36d0*/  CALL.REL.NOINC `($__internal_17_$__cuda_sm70_shflsync_bfly_p) ;  /* 0x000000e000007944 */ /* 0x000fea0003c00000 */
[----:B0-----:R-:W-:Y:S01]  /*36e0*/  HFMA2.MMA R122, -RZ, RZ, 0, 4.76837158203125e-07 ;  /* 0x00000008ff7a7435 */ /* 0x001fe200000001ff */
[----:B-1----:R-:W-:Y:S01]  /*36f0*/  FADD.FTZ R123, R123, R121 ;  /* 0x000000797b7b7221 */ /* 0x002fe20000010000 */
[----:B------:R-:W-:Y:S02]  /*3700*/  MOV R121, 0x1f ;  /* 0x0000001f00797802 */ /* 0x000fe40000000f00 */
[----:B------:R-:W-:Y:S02]  /*3710*/  MOV R120, 0xffffffff ;  /* 0xffffffff00787802 */ /* 0x000fe40000000f00 */
[----:B------:R-:W-:Y:S02]  /*3720*/  MOV R37, 0x3740 ;  /* 0x0000374000257802 */ /* 0x000fe40000000f00 */
[----:B------:R-:W-:Y:S05]  /*3730*/  CALL.REL.NOINC `($__internal_17_$__cuda_sm70_shflsync_bfly_p) ;  /* 0x0000008000007944 */ /* 0x000fea0003c00000 */
[----:B0-----:R-:W-:Y:S01]  /*3740*/  HFMA2.MMA R122, -RZ, RZ, 0, 9.5367431640625e-07 ;  /* 0x00000010ff7a7435 */ /* 0x001fe200000001ff */
[----:B-1----:R-:W-:Y:S01]  /*3750*/  FADD.FTZ R123, R123, R121 ;  /* 0x000000797b7b7221 */ /* 0x002fe20000010000 */
[----:B------:R-:W-:-:S02]  /*3760*/  MOV R121, 0x1f ;  /* 0x0000001f00797802 */ /* 0x000fc40000000f00 */
[----:B------:R-:W-:Y:S02]  /*3770*/  MOV R120, 0xffffffff ;  /* 0xffffffff00787802 */ /* 0x000fe40000000f00 */
[----:B------:R-:W-:Y:S02]  /*3780*/  MOV R37, 0x37a0 ;  /* 0x000037a000257802 */ /* 0x000fe40000000f00 */
[----:B------:R-:W-:Y:S05]  /*3790*/  CALL.REL.NOINC `($__internal_17_$__cuda_sm70_shflsync_bfly_p) ;  /* 0x0000002000007944 */ /* 0x000fea0003c00000 */
[----:B-1----:R-:W-:Y:S01]  /*37a0*/  MOV R124, R121 ;  /* 0x00000079007c7202 */ /* 0x002fe20000000f00 */
[----:B0-----:R-:W-:Y:S05]  /*37b0*/  BRA `(.L_x_3320) ;  /* 0xffffebc000007947 */ /* 0x001fea000383ffff */
        .weak           $__internal_17_$__cuda_sm70_shflsync_bfly_p
        .type           $__internal_17_$__cuda_sm70_shflsync_bfly_p,@function
        .size           $__internal_17_$__cuda_sm70_shflsync_bfly_p,(.L_x_29081 - $__internal_17_$__cuda_sm70_shflsync_bfly_p)
$__internal_17_$__cuda_sm70_shflsync_bfly_p:
[----:B------:R-:W-:Y:S01]  /*37c0*/  HFMA2.MMA R125, -RZ, RZ, 0, 0 ;  /* 0x00000000ff7d7435 */ /* 0x000fe200000001ff */
[----:B------:R-:W-:Y:S01]  /*37d0*/  MOV R124, R37 ;  /* 0x00000025007c7202 */ /* 0x000fe20000000f00 */
[----:B------:R-:W-:Y:S04]  /*37e0*/  WARPSYNC R120 ;  /* 0x0000007800007348 */ /* 0x000fe80003800000 */
[----:B------:R0:W1:Y:S01]  /*37f0*/  SHFL.BFLY PT, R121, R123, R122, R121 ;  /* 0x0c00007a7b797389 */ /* 0x00006200000e0079 */
[----:B------:R-:W-:Y:S05]  /*3800*/  RET.REL.NODEC R124 `(_ZN10layer_norm13ln_fwd_kernelINS_13Kernel_traitsI6__halfS2_S2_S2_fjLj4096ELj1ELj1ELj4ELj16ENS_18Kernel_traits_baseILj4096ES2_S2_S2_S2_fjLj128EEEEELb0ELb0ELb0ELb1EEEvNS_9FwdParamsE) ;  /* 0xffffc7f07c007950 */ /* 0x000fea0003c3ffff */
.L_x_3321:
        /* <DEDUP_REMOVED lines=15> */
.L_x_29081:


//--------------------- .text._ZN10layer_norm13ln_fwd_kernelINS_13Kernel_traitsI6__halfS2_S2_S2_fjLj4096ELj1ELj1ELj4ELj16ENS_18Kernel_traits_baseILj4096ES2_S2_S2_S2_fjLj128EEEEELb0ELb0ELb1ELb0EEEvNS_9FwdParamsE --------------------------
	.section	.text._ZN10layer_norm13ln_fwd_kernelINS_13Kernel_traitsI6__halfS2_S2_S2_fjLj4096ELj1ELj1ELj4ELj16ENS_18Kernel_traits_baseILj4096ES2_S2_S2_S2_fjLj128EEEEELb0ELb0ELb1ELb0EEEvNS_9FwdParamsE,"ax",@progbits
	.sectioninfo	@"SHI_REGISTERS=127"
	.align	128
        .global         _ZN10layer_norm13ln_fwd_kernelINS_13Kernel_traitsI6__halfS2_S2_S2_fjLj4096ELj1ELj1ELj4ELj16ENS_18Kernel_traits_baseILj4096ES2_S2_S2_S2_fjLj128EEEEELb0ELb0ELb1ELb0EEEvNS_9FwdParamsE
        .type           _ZN10layer_norm13ln_fwd_kernelINS_13Kernel_traitsI6__halfS2_S2_S2_fjLj4096ELj1ELj1ELj4ELj16ENS_18Kernel_traits_baseILj4096ES2_S2_S2_S2_fjLj128EEEEELb0ELb0ELb1ELb0EEEvNS_9FwdParamsE,@function
        .size           _ZN10layer_norm13ln_fwd_kernelINS_13Kernel_traitsI6__halfS2_S2_S2_fjLj4096ELj1ELj1ELj4ELj16ENS_18Kernel_traits_baseILj4096ES2_S2_S2_S2_fjLj128EEEEELb0ELb0ELb1ELb0EEEvNS_9FwdParamsE,(.L_x_29082 - _ZN10layer_norm13ln_fwd_kernelINS_13Kernel_traitsI6__halfS2_S2_S2_fjLj4096ELj1ELj1ELj4ELj16ENS_18Kernel_traits_baseILj4096ES2_S2_S2_S2_fjLj128EEEEELb0ELb0ELb1ELb0EEEvNS_9FwdParamsE)
        .other          _ZN10layer_norm13ln_fwd_kernelINS_13Kernel_traitsI6__halfS2_S2_S2_fjLj4096ELj1ELj1ELj4ELj16ENS_18Kernel_traits_baseILj4096ES2_S2_S2_S2_fjLj128EEEEELb0ELb0ELb1ELb0EEEvNS_9FwdParamsE,@"STO_CUDA_ENTRY STV_DEFAULT"
_ZN10layer_norm13ln_fwd_kernelINS_13Kernel_traitsI6__halfS2_S2_S2_fjLj4096ELj1ELj1ELj4ELj16ENS_18Kernel_traits_baseILj4096ES2_S2_S2_S2_fjLj128EEEEELb0ELb0ELb1ELb0EEEvNS_9FwdParamsE:
.text._ZN10layer_norm13ln_fwd_kernelINS_13Kernel_traitsI6__halfS2_S2_S2_fjLj4096ELj1ELj1ELj4ELj16ENS_18Kernel_traits_baseILj4096ES2_S2_S2_S2_fjLj128EEEEELb0ELb0ELb1ELb0EEEvNS_9FwdParamsE:
        /* <DEDUP_REMOVED lines=26> */
.L_x_3323:
[----:B0-----:R-:W-:Y:S05]  /*01a0*/  BSYNC B0 ;  /* 0x0000000000007941 */ /* 0x001fea0003800000 */
.L_x_3322:
        /* <DEDUP_REMOVED lines=13> */
.L_x_3325:
[----:B0-----:R-:W-:Y:S05]  /*0280*/  BSYNC B0 ;  /* 0x0000000000007941 */ /* 0x001fea0003800000 */
.L_x_3324:
        /* <DEDUP_REMOVED lines=13> */
.L_x_3327:
[----:B0-----:R-:W-:Y:S05]  /*0360*/  BSYNC B0 ;  /* 0x0000000000007941 */ /* 0x001fea0003800000 */
.L_x_3326:
        /* <DEDUP_REMOVED lines=12> */
.L_x_3329:
[----:B0-----:R-:W-:Y:S05]  /*0430*/  BSYNC B0 ;  /* 0x0000000000007941 */ /* 0x001fea0003800000 */
.L_x_3328:
[----:B------:R-:W0:Y:S02]  /*0440*/  S2UR UR6, SR_CTAID.X ;  /* 0x00000000000679c3 */ /* 0x000e240000002500 */
        /* <DEDUP_REMOVED lines=33> */
[----:B------:R-:W-:Y:S01]  /*0660*/  LOP3.LUT R36, R56, 0x7f, RZ, 0xc0, !PT ;  /* 0x0000007f38247812 */ /* 0x000fe200078ec0ff */
[----:B------:R-:W-:-:S02]  /*0670*/  HADD2.F32 R52, -RZ, R37.H0_H0 ;  /* 0x20000025ff347230 */ /* 0x000fc40000004100 */
        /* <DEDUP_REMOVED lines=31> */
[----:B------:R-:W-:Y:S02]  /*0870*/  HADD2.F32 R24, -RZ, R27.H0_H0 ;  /* 0x2000001bff187230 */ /* 0x000fe40000004100 */
[--C-:B------:R-:W-:Y:S02]  /*0880*/  HADD2.F32 R42, -RZ, R43.reuse.H0_H0 ;  /* 0x2000002bff2a7230 */ /* 0x100fe40000004100 */
[----:B------:R-:W-:Y:S01]  /*0890*/  HADD2.F32 R63, -RZ, R43.H1_H1 ;  /* 0x3000002bff3f7230 */ /* 0x000fe20000004100 */
[----:B0-----:R0:W1:Y:S01]  /*08a0*/  MUFU.RCP R72, R37 ;  /* 0x0000002500487308 */ /* 0x0010620000001000 */
[----:B------:R-:W-:Y:S02]  /*08b0*/  HADD2.F32 R26, -RZ, R26.H1_H1 ;  /* 0x3000001aff1a7230 */ /* 0x000fe40000004100 */
        /* <DEDUP_REMOVED lines=16> */
[----:B01----:R-:W-:Y:S02]  /*09c0*/  HADD2.F32 R93, -RZ, R35.H1_H1 ;  /* 0x30000023ff5d7230 */ /* 0x003fe40000004100 */
.L_x_3445:
        /* <DEDUP_REMOVED lines=14> */
[----:B------:R-:W-:Y:S02]  /*0ab0*/  @P5 LEA.HI R116, R119, R116, RZ, 0x3 ;  /* 0x0000007477745211 */ /* 0x000fe400078f18ff */
[----:B------:R-:W-:Y:S02]  /*0ac0*/  MOV R119, RZ ;  /* 0x000000ff00777202 */ /* 0x000fe40000000f00 */
[-C--:B------:R-:W-:Y:S02]  /*0ad0*/  @P5 LEA.HI.SX32 R119, R116, R118.reuse, 0x1d ;  /* 0x0000007674775211 */ /* 0x080fe400078feaff */
[----:B------:R-:W-:-:S02]  /*0ae0*/  LEA.HI.SX32 R118, R39, R118, 0x1d ;  /* 0x0000007627767211 */ /* 0x000fc400078feaff */
        /* <DEDUP_REMOVED lines=15> */
[----:B-----5:R-:W-:Y:S01]  /*0be0*/  HADD2.F32 R92, -RZ, R32.H0_H0 ;  /* 0x20000020ff5c7230 */ /* 0x020fe20000004100 */
[----:B------:R-:W-:Y:S05]  /*0bf0*/  BRA `(.L_x_3334) ;  /* 0x0000004000007947 */ /* 0x000fea0003800000 */
.L_x_3333:
[----:B0----5:R-:W-:Y:S02]  /*0c00*/  HADD2.F32 R92, -RZ, R28.H0_H0 ;  /* 0x2000001cff5c7230 */ /* 0x021fe40000004100 */
[----:B------:R-:W-:-:S03]  /*0c10*/  @P0 HADD2.F32 R37, -RZ, R32.H0_H0 ;  /* 0x20000020ff250230 */ /* 0x000fc60000004100 */
[----:B------:R-:W-:-:S04]  /*0c20*/  FMUL.FTZ R92, R92, c[0x0][0x1ec] ;  /* 0x00007b005c5c7a20 */ /* 0x000fc80000410000 */
[----:B------:R-:W-:Y:S02]  /*0c30*/  @P0 FADD.FTZ R92, R37, R92 ;  /* 0x0000005c255c0221 */ /* 0x000fe40000010000 */
.L_x_3334:
[----:B------:R-:W-:Y:S05]  /*0c40*/  BSYNC B1 ;  /* 0x0000000000017941 */ /* 0x000fea0003800000 */
.L_x_3332:
[----:B------:R-:W-:Y:S01]  /*0c50*/  BSSY B1, `(.L_x_3335) ;  /* 0x000000a000017945 */ /* 0x000fe20003800000 */
[----:B------:R-:W-:Y:S05]  /*0c60*/  @P6 BRA `(.L_x_3336) ;  /* 0x0000004000006947 */ /* 0x000fea0003800000 */
[----:B------:R-:W-:Y:S01]  /*0c70*/  MOV R91, RZ ;  /* 0x000000ff005b7202 */ /* 0x000fe20000000f00 */
[----:B------:R-:W-:Y:S05]  /*0c80*/  @!P0 BRA `(.L_x_3337) ;  /* 0x0000006000008947 */ /* 0x000fea0003800000 */
[----:B-----5:R-:W-:Y:S01]  /*0c90*/  HADD2.F32 R91, -RZ, R32.H1_H1 ;  /* 0x30000020ff5b7230 */ /* 0x020fe20000004100 */
[----:B------:R-:W-:Y:S05]  /*0ca0*/  BRA `(.L_x_3337) ;  /* 0x0000004000007947 */ /* 0x000fea0003800000 */
.L_x_3336:
[----:B-----5:R-:W-:Y:S02]  /*0cb0*/  HADD2.F32 R91, -RZ, R28.H1_H1 ;  /* 0x3000001cff5b7230 */ /* 0x020fe40000004100 */
[----:B------:R-:W-:-:S03]  /*0cc0*/  @P0 HADD2.F32 R36, -RZ, R32.H1_H1 ;  /* 0x30000020ff240230 */ /* 0x000fc60000004100 */
[----:B------:R-:W-:-:S04]  /*0cd0*/  FMUL.FTZ R91, R91, c[0x0][0x1ec] ;  /* 0x00007b005b5b7a20 */ /* 0x000fc80000410000 */
[----:B------:R-:W-:Y:S02]  /*0ce0*/  @P0 FADD.FTZ R91, R36, R91 ;  /* 0x0000005b245b0221 */ /* 0x000fe40000010000 */
.L_x_3337:
[----:B------:R-:W-:Y:S05]  /*0cf0*/  BSYNC B1 ;  /* 0x0000000000017941 */ /* 0x000fea0003800000 */
.L_x_3335:
[----:B------:R-:W-:Y:S01]  /*0d00*/  BSSY B1, `(.L_x_3338) ;  /* 0x000000a000017945 */ /* 0x000fe20003800000 */
[----:B------:R-:W-:Y:S05]  /*0d10*/  @P6 BRA `(.L_x_3339) ;  /* 0x0000004000006947 */ /* 0x000fea0003800000 */
[----:B------:R-:W-:Y:S01]  /*0d20*/  HFMA2.MMA R90, -RZ, RZ, 0, 0 ;  /* 0x00000000ff5a7435 */ /* 0x000fe200000001ff */
[----:B------:R-:W-:Y:S05]  /*0d30*/  @!P0 BRA `(.L_x_3340) ;  /* 0x0000006000008947 */ /* 0x000fea0003800000 */
[----:B-----5:R-:W-:Y:S01]  /*0d40*/  HADD2.F32 R90, -RZ, R33.H0_H0 ;  /* 0x20000021ff5a7230 */ /* 0x020fe20000004100 */
[----:B------:R-:W-:Y:S05]  /*0d50*/  BRA `(.L_x_3340) ;  /* 0x0000004000007947 */ /* 0x000fea0003800000 */
.L_x_3339:
[----:B-----5:R-:W-:Y:S02]  /*0d60*/  HADD2.F32 R90, -RZ, R29.H0_H0 ;  /* 0x2000001dff5a7230 */ /* 0x020fe40000004100 */
[----:B------:R-:W-:-:S03]  /*0d70*/  @P0 HADD2.F32 R37, -RZ, R33.H0_H0 ;  /* 0x20000021ff250230 */ /* 0x000fc60000004100 */
[----:B------:R-:W-:-:S04]  /*0d80*/  FMUL.FTZ R90, R90, c[0x0][0x1ec] ;  /* 0x00007b005a5a7a20 */ /* 0x000fc80000410000 */
[----:B------:R-:W-:Y:S02]  /*0d90*/  @P0 FADD.FTZ R90, R37, R90 ;  /* 0x0000005a255a0221 */ /* 0x000fe40000010000 */
.L_x_3340:
[----:B------:R-:W-:Y:S05]  /*0da0*/  BSYNC B1 ;  /* 0x0000000000017941 */ /* 0x000fea0003800000 */
.L_x_3338:
[----:B------:R-:W-:Y:S01]  /*0db0*/  BSSY B1, `(.L_x_3341) ;  /* 0x000000a000017945 */ /* 0x000fe20003800000 */
[----:B------:R-:W-:Y:S05]  /*0dc0*/  @P6 BRA `(.L_x_3342) ;  /* 0x0000004000006947 */ /* 0x000fea0003800000 */
[----:B------:R-:W-:Y:S01]  /*0dd0*/  MOV R89, RZ ;  /* 0x000000ff00597202 */ /* 0x000fe20000000f00 */
[----:B------:R-:W-:Y:S05]  /*0de0*/  @!P0 BRA `(.L_x_3343) ;  /* 0x0000006000008947 */ /* 0x000fea0003800000 */
[----:B-----5:R-:W-:Y:S01]  /*0df0*/  HADD2.F32 R89, -RZ, R33.H1_H1 ;  /* 0x30000021ff597230 */ /* 0x020fe20000004100 */
[----:B------:R-:W-:Y:S05]  /*0e00*/  BRA `(.L_x_3343) ;  /* 0x0000004000007947 */ /* 0x000fea0003800000 */
.L_x_3342:
[----:B-----5:R-:W-:Y:S02]  /*0e10*/  HADD2.F32 R89, -RZ, R29.H1_H1 ;  /* 0x3000001dff597230 */ /* 0x020fe40000004100 */
[----:B------:R-:W-:-:S03]  /*0e20*/  @P0 HADD2.F32 R36, -RZ, R33.H1_H1 ;  /* 0x30000021ff240230 */ /* 0x000fc60000004100 */
[----:B------:R-:W-:-:S04]  /*0e30*/  FMUL.FTZ R89, R89, c[0x0][0x1ec] ;  /* 0x00007b0059597a20 */ /* 0x000fc80000410000 */
[----:B------:R-:W-:Y:S02]  /*0e40*/  @P0 FADD.FTZ R89, R36, R89 ;  /* 0x0000005924590221 */ /* 0x000fe40000010000 */
.L_x_3343:
[----:B------:R-:W-:Y:S05]  /*0e50*/  BSYNC B1 ;  /* 0x0000000000017941 */ /* 0x000fea0003800000 */
.L_x_3341:
[----:B------:R-:W-:Y:S01]  /*0e60*/  BSSY B1, `(.L_x_3344) ;  /* 0x000000a000017945 */ /* 0x000fe20003800000 */
[----:B------:R-:W-:Y:S05]  /*0e70*/  @P6 BRA `(.L_x_3345) ;  /* 0x0000004000006947 */ /* 0x000fea0003800000 */
[----:B------:R-:W-:Y:S01]  /*0e80*/  HFMA2.MMA R88, -RZ, RZ, 0, 0 ;  /* 0x00000000ff587435 */ /* 0x000fe200000001ff */
[----:B------:R-:W-:Y:S05]  /*0e90*/  @!P0 BRA `(.L_x_3346) ;  /* 0x0000006000008947 */ /* 0x000fea0003800000 */
[----:B-----5:R-:W-:Y:S01]  /*0ea0*/  HADD2.F32 R88, -RZ, R34.H0_H0 ;  /* 0x20000022ff587230 */ /* 0x020fe20000004100 */
[----:B------:R-:W-:Y:S05]  /*0eb0*/  BRA `(.L_x_3346) ;  /* 0x0000004000007947 */ /* 0x000fea0003800000 */
.L_x_3345:
[----:B-----5:R-:W-:Y:S02]  /*0ec0*/  HADD2.F32 R88, -RZ, R30.H0_H0 ;  /* 0x2000001eff587230 */ /* 0x020fe40000004100 */
[----:B------:R-:W-:-:S03]  /*0ed0*/  @P0 HADD2.F32 R37, -RZ, R34.H0_H0 ;  /* 0x20000022ff250230 */ /* 0x000fc60000004100 */
[----:B------:R-:W-:-:S04]  /*0ee0*/  FMUL.FTZ R88, R88, c[0x0][0x1ec] ;  /* 0x00007b0058587a20 */ /* 0x000fc80000410000 */
[----:B------:R-:W-:Y:S02]  /*0ef0*/  @P0 FADD.FTZ R88, R37, R88 ;  /* 0x0000005825580221 */ /* 0x000fe40000010000 */
.L_x_3346:
[----:B------:R-:W-:Y:S05]  /*0f00*/  BSYNC B1 ;  /* 0x0000000000017941 */ /* 0x000fea0003800000 */
.L_x_3344:
[----:B------:R-:W-:Y:S01]  /*0f10*/  BSSY B1, `(.L_x_3347) ;  /* 0x000000a000017945 */ /* 0x000fe20003800000 */
[----:B------:R-:W-:Y:S05]  /*0f20*/  @P6 BRA `(.L_x_3348) ;  /* 0x0000004000006947 */ /* 0x000fea0003800000 */
[----:B------:R-:W-:Y:S01]  /*0f30*/  MOV R87, RZ ;  /* 0x000000ff00577202 */ /* 0x000fe20000000f00 */
[----:B------:R-:W-:Y:S05]  /*0f40*/  @!P0 BRA `(.L_x_3349) ;  /* 0x0000006000008947 */ /* 0x000fea0003800000 */
[----:B-----5:R-:W-:Y:S01]  /*0f50*/  HADD2.F32 R87, -RZ, R34.H1_H1 ;  /* 0x30000022ff577230 */ /* 0x020fe20000004100 */
[----:B------:R-:W-:Y:S05]  /*0f60*/  BRA `(.L_x_3349) ;  /* 0x0000004000007947 */ /* 0x000fea0003800000 */
.L_x_3348:
[----:B-----5:R-:W-:Y:S02]  /*0f70*/  HADD2.F32 R87, -RZ, R30.H1_H1 ;  /* 0x3000001eff577230 */ /* 0x020fe40000004100 */
[----:B------:R-:W-:-:S03]  /*0f80*/  @P0 HADD2.F32 R36, -RZ, R34.H1_H1 ;  /* 0x30000022ff240230 */ /* 0x000fc60000004100 */
[----:B------:R-:W-:-:S04]  /*0f90*/  FMUL.FTZ R87, R87, c[0x0][0x1ec] ;  /* 0x00007b0057577a20 */ /* 0x000fc80000410000 */
[----:B------:R-:W-:Y:S02]  /*0fa0*/  @P0 FADD.FTZ R87, R36, R87 ;  /* 0x0000005724570221 */ /* 0x000fe40000010000 */
.L_x_3349:
[----:B------:R-:W-:Y:S05]  /*0fb0*/  BSYNC B1 ;  /* 0x0000000000017941 */ /* 0x000fea0003800000 */
.L_x_3347:
[----:B------:R-:W-:Y:S01]  /*0fc0*/  BSSY B1, `(.L_x_3350) ;  /* 0x000000a000017945 */ /* 0x000fe20003800000 */
[----:B------:R-:W-:Y:S05]  /*0fd0*/  @P6 BRA `(.L_x_3351) ;  /* 0x0000004000006947 */ /* 0x000fea0003800000 */
[----:B------:R-:W-:Y:S01]  /*0fe0*/  HFMA2.MMA R86, -RZ, RZ, 0, 0 ;  /* 0x00000000ff567435 */ /* 0x000fe200000001ff */
[----:B------:R-:W-:Y:S05]  /*0ff0*/  @!P0 BRA `(.L_x_3352) ;  /* 0x0000006000008947 */ /* 0x000fea0003800000 */
[----:B-----5:R-:W-:Y:S01]  /*1000*/  HADD2.F32 R86, -RZ, R35.H0_H0 ;  /* 0x20000023ff567230 */ /* 0x020fe20000004100 */
[----:B------:R-:W-:Y:S05]  /*1010*/  BRA `(.L_x_3352) ;  /* 0x0000004000007947 */ /* 0x000fea0003800000 */
.L_x_3351:
[----:B-----5:R-:W-:Y:S02]  /*1020*/  HADD2.F32 R86, -RZ, R31.H0_H0 ;  /* 0x2000001fff567230 */ /* 0x020fe40000004100 */
[----:B------:R-:W-:-:S03]  /*1030*/  @P0 HADD2.F32 R37, -RZ, R35.H0_H0 ;  /* 0x20000023ff250230 */ /* 0x000fc60000004100 */
[----:B------:R-:W-:-:S04]  /*1040*/  FMUL.FTZ R86, R86, c[0x0][0x1ec] ;  /* 0x00007b0056567a20 */ /* 0x000fc80000410000 */
[----:B------:R-:W-:Y:S02]  /*1050*/  @P0 FADD.FTZ R86, R37, R86 ;  /* 0x0000005625560221 */ /* 0x000fe40000010000 */
.L_x_3352:
[----:B------:R-:W-:Y:S05]  /*1060*/  BSYNC B1 ;  /* 0x0000000000017941 */ /* 0x000fea0003800000 */
.L_x_3350:
[----:B------:R-:W-:Y:S01]  /*1070*/  BSSY B1, `(.L_x_3353) ;  /* 0x000000a000017945 */ /* 0x000fe20003800000 */
[----:B------:R-:W-:Y:S05]  /*1080*/  @P6 BRA `(.L_x_3354) ;  /* 0x0000004000006947 */ /* 0x000fea0003800000 */
[----:B------:R-:W-:Y:S01]  /*1090*/  MOV R85, RZ ;  /* 0x000000ff00557202 */ /* 0x000fe20000000f00 */
[----:B------:R-:W-:Y:S05]  /*10a0*/  @!P0 BRA `(.L_x_3355) ;  /* 0x0000006000008947 */ /* 0x000fea0003800000 */
[----:B-----5:R-:W-:Y:S01]  /*10b0*/  HADD2.F32 R85, -RZ, R35.H1_H1 ;  /* 0x30000023ff557230 */ /* 0x020fe20000004100 */
[----:B------:R-:W-:Y:S05]  /*10c0*/  BRA `(.L_x_3355) ;  /* 0x0000004000007947 */ /* 0x000fea0003800000 */
.L_x_3354:
[----:B-----5:R-:W-:Y:S02]  /*10d0*/  HADD2.F32 R85, -RZ, R31.H1_H1 ;  /* 0x3000001fff557230 */ /* 0x020fe40000004100 */
[----:B------:R-:W-:-:S03]  /*10e0*/  @P0 HADD2.F32 R36, -RZ, R35.H1_H1 ;  /* 0x30000023ff240230 */ /* 0x000fc60000004100 */
[----:B------:R-:W-:-:S04]  /*10f0*/  FMUL.FTZ R85, R85, c[0x0][0x1ec] ;  /* 0x00007b0055557a20 */ /* 0x000fc80000410000 */
[----:B------:R-:W-:Y:S02]  /*1100*/  @P0 FADD.FTZ R85, R36, R85 ;  /* 0x0000005524550221 */ /* 0x000fe40000010000 */
.L_x_3355:
[----:B------:R-:W-:Y:S05]  /*1110*/  BSYNC B1 ;  /* 0x0000000000017941 */ /* 0x000fea0003800000 */
.L_x_3353:
[----:B------:R-:W-:Y:S01]  /*1120*/  HFMA2.MMA R121, -RZ, RZ, 0, 9.5367431640625e-07 ;  /* 0x00000010ff797435 */ /* 0x000fe200000001ff */
[----:B------:R-:W-:Y:S02]  /*1130*/  F2FP.PACK_AB R39, R85, R86 ;  /* 0x000000565527723e */ /* 0x000fe400000000ff */
[----:B------:R-:W-:Y:S02]  /*1140*/  F2FP.PACK_AB R38, R87, R88 ;  /* 0x000000585726723e */ /* 0x000fe400000000ff */
[----:B------:R-:W-:Y:S02]  /*1150*/  F2FP.PACK_AB R37, R89, R90 ;  /* 0x0000005a5925723e */ /* 0x000fe400000000ff */
[----:B------:R-:W-:Y:S02]  /*1160*/  F2FP.PACK_AB R36, R91, R92 ;  /* 0x0000005c5b24723e */ /* 0x000fe400000000ff */
[----:B------:R-:W-:Y:S01]  /*1170*/  IADD3 R119, R119, 0x80, RZ ;  /* 0x0000008077777810 */ /* 0x000fe20007ffe0ff */
[C---:B------:R-:W-:Y:S01]  /*1180*/  IMAD.WIDE.U32 R120, R118.reuse, R121, c[0x0][0x188] ;  /* 0x0000620076787625 */ /* 0x040fe200078e0079 */
[----:B------:R-:W-:-:S04]  /*1190*/  IADD3 R118, R118, 0x80, RZ ;  /* 0x0000008076767810 */ /* 0x000fc80007ffe0ff */
[----:B------:R0:W-:Y:S03]  /*11a0*/  STG.E.128 [R120.64], R36 ;  /* 0x0000002478007986 */ /* 0x0001e6000c101d04 */
.L_x_3331:
[----:B0-----:R-:W-:Y:S05]  /*11b0*/  BSYNC B0 ;  /* 0x0000000000007941 */ /* 0x001fea0003800000 */
.L_x_3330:
        /* <DEDUP_REMOVED lines=17> */
.L_x_3359:
[----:B0----5:R-:W-:Y:S02]  /*12d0*/  HADD2.F32 R84, -RZ, R28.H0_H0 ;  /* 0x2000001cff547230 */ /* 0x021fe40000004100 */
[----:B------:R-:W-:-:S03]  /*12e0*/  @P0 HADD2.F32 R37, -RZ, R32.H0_H0 ;  /* 0x20000020ff250230 */ /* 0x000fc60000004100 */
[----:B------:R-:W-:-:S04]  /*12f0*/  FMUL.FTZ R84, R84, c[0x0][0x1ec] ;  /* 0x00007b0054547a20 */ /* 0x000fc80000410000 */
[----:B------:R-:W-:Y:S02]  /*1300*/  @P0 FADD.FTZ R84, R37, R84 ;  /* 0x0000005425540221 */ /* 0x000fe40000010000 */
.L_x_3360:
[----:B------:R-:W-:Y:S05]  /*1310*/  BSYNC B1 ;  /* 0x0000000000017941 */ /* 0x000fea0003800000 */
.L_x_3358:
[----:B------:R-:W-:Y:S01]  /*1320*/  BSSY B1, `(.L_x_3361) ;  /* 0x000000a000017945 */ /* 0x000fe20003800000 */
[----:B------:R-:W-:Y:S05]  /*1330*/  @P6 BRA `(.L_x_3362) ;  /* 0x0000004000006947 */ /* 0x000fea0003800000 */
[----:B------:R-:W-:Y:S01]  /*1340*/  MOV R83, RZ ;  /* 0x000000ff00537202 */ /* 0x000fe20000000f00 */
[----:B------:R-:W-:Y:S05]  /*1350*/  @!P0 BRA `(.L_x_3363) ;  /* 0x0000006000008947 */ /* 0x000fea0003800000 */
[----:B-----5:R-:W-:Y:S01]  /*1360*/  HADD2.F32 R83, -RZ, R32.H1_H1 ;  /* 0x30000020ff537230 */ /* 0x020fe20000004100 */
[----:B------:R-:W-:Y:S05]  /*1370*/  BRA `(.L_x_3363) ;  /* 0x0000004000007947 */ /* 0x000fea0003800000 */
.L_x_3362:
[----:B-----5:R-:W-:Y:S02]  /*1380*/  HADD2.F32 R83, -RZ, R28.H1_H1 ;  /* 0x3000001cff537230 */ /* 0x020fe40000004100 */
[----:B------:R-:W-:-:S03]  /*1390*/  @P0 HADD2.F32 R36, -RZ, R32.H1_H1 ;  /* 0x30000020ff240230 */ /* 0x000fc60000004100 */
[----:B------:R-:W-:-:S04]  /*13a0*/  FMUL.FTZ R83, R83, c[0x0][0x1ec] ;  /* 0x00007b0053537a20 */ /* 0x000fc80000410000 */
[----:B------:R-:W-:Y:S02]  /*13b0*/  @P0 FADD.FTZ R83, R36, R83 ;  /* 0x0000005324530221 */ /* 0x000fe40000010000 */
.L_x_3363:
[----:B------:R-:W-:Y:S05]  /*13c0*/  BSYNC B1 ;  /* 0x0000000000017941 */ /* 0x000fea0003800000 */
.L_x_3361:
[----:B------:R-:W-:Y:S01]  /*13d0*/  BSSY B1, `(.L_x_3364) ;  /* 0x000000a000017945 */ /* 0x000fe20003800000 */
[----:B------:R-:W-:Y:S05]  /*13e0*/  @P6 BRA `(.L_x_3365) ;  /* 0x0000004000006947 */ /* 0x000fea0003800000 */
[----:B------:R-:W-:Y:S01]  /*13f0*/  HFMA2.MMA R82, -RZ, RZ, 0, 0 ;  /* 0x00000000ff527435 */ /* 0x000fe200000001ff */
[----:B------:R-:W-:Y:S05]  /*1400*/  @!P0 BRA `(.L_x_3366) ;  /* 0x0000006000008947 */ /* 0x000fea0003800000 */
[----:B-----5:R-:W-:Y:S01]  /*1410*/  HADD2.F32 R82, -RZ, R33.H0_H0 ;  /* 0x20000021ff527230 */ /* 0x020fe20000004100 */
[----:B------:R-:W-:Y:S05]  /*1420*/  BRA `(.L_x_3366) ;  /* 0x0000004000007947 */ /* 0x000fea0003800000 */
.L_x_3365:
[----:B-----5:R-:W-:Y:S02]  /*1430*/  HADD2.F32 R82, -RZ, R29.H0_H0 ;  /* 0x2000001dff527230 */ /* 0x020fe40000004100 */
[----:B------:R-:W-:-:S03]  /*1440*/  @P0 HADD2.F32 R37, -RZ, R33.H0_H0 ;  /* 0x20000021ff250230 */ /* 0x000fc60000004100 */
[----:B------:R-:W-:-:S04]  /*1450*/  FMUL.FTZ R82, R82, c[0x0][0x1ec] ;  /* 0x00007b0052527a20 */ /* 0x000fc80000410000 */
[----:B------:R-:W-:Y:S02]  /*1460*/  @P0 FADD.FTZ R82, R37, R82 ;  /* 0x0000005225520221 */ /* 0x000fe40000010000 */
.L_x_3366:
[----:B------:R-:W-:Y:S05]  /*1470*/  BSYNC B1 ;  /* 0x0000000000017941 */ /* 0x000fea0003800000 */
.L_x_3364:
[----:B------:R-:W-:Y:S01]  /*1480*/  BSSY B1, `(.L_x_3367) ;  /* 0x000000a000017945 */ /* 0x000fe20003800000 */
[----:B------:R-:W-:Y:S05]  /*1490*/  @P6 BRA `(.L_x_3368) ;  /* 0x0000004000006947 */ /* 0x000fea0003800000 */
[----:B------:R-:W-:Y:S01]  /*14a0*/  MOV R81, RZ ;  /* 0x000000ff00517202 */ /* 0x000fe20000000f00 */
[----:B------:R-:W-:Y:S05]  /*14b0*/  @!P0 BRA `(.L_x_3369) ;  /* 0x0000006000008947 */ /* 0x000fea0003800000 */
[----:B-----5:R-:W-:Y:S01]  /*14c0*/  HADD2.F32 R81, -RZ, R33.H1_H1 ;  /* 0x30000021ff517230 */ /* 0x020fe20000004100 */
[----:B------:R-:W-:Y:S05]  /*14d0*/  BRA `(.L_x_3369) ;  /* 0x0000004000007947 */ /* 0x000fea0003800000 */
.L_x_3368:
[----:B-----5:R-:W-:Y:S02]  /*14e0*/  HADD2.F32 R81, -RZ, R29.H1_H1 ;  /* 0x3000001dff517230 */ /* 0x020fe40000004100 */
[----:B------:R-:W-:-:S03]  /*14f0*/  @P0 HADD2.F32 R36, -RZ, R33.H1_H1 ;  /* 0x30000021ff240230 */ /* 0x000fc60000004100 */
[----:B------:R-:W-:-:S04]  /*1500*/  FMUL.FTZ R81, R81, c[0x0][0x1ec] ;  /* 0x00007b0051517a20 */ /* 0x000fc80000410000 */
[----:B------:R-:W-:Y:S02]  /*1510*/  @P0 FADD.FTZ R81, R36, R81 ;  /* 0x0000005124510221 */ /* 0x000fe40000010000 */
.L_x_3369:
[----:B------:R-:W-:Y:S05]  /*1520*/  BSYNC B1 ;  /* 0x0000000000017941 */ /* 0x000fea0003800000 */
.L_x_3367:
[----:B------:R-:W-:Y:S01]  /*1530*/  BSSY B1, `(.L_x_3370) ;  /* 0x000000a000017945 */ /* 0x000fe20003800000 */
[----:B------:R-:W-:Y:S05]  /*1540*/  @P6 BRA `(.L_x_3371) ;  /* 0x0000004000006947 */ /* 0x000fea0003800000 */
[----:B------:R-:W-:Y:S01]  /*1550*/  HFMA2.MMA R80, -RZ, RZ, 0, 0 ;  /* 0x00000000ff507435 */ /* 0x000fe200000001ff */
[----:B------:R-:W-:Y:S05]  /*1560*/  @!P0 BRA `(.L_x_3372) ;  /* 0x0000006000008947 */ /* 0x000fea0003800000 */
[----:B-----5:R-:W-:Y:S01]  /*1570*/  HADD2.F32 R80, -RZ, R34.H0_H0 ;  /* 0x20000022ff507230 */ /* 0x020fe20000004100 */
[----:B------:R-:W-:Y:S05]  /*1580*/  BRA `(.L_x_3372) ;  /* 0x0000004000007947 */ /* 0x000fea0003800000 */
.L_x_3371:
[----:B-----5:R-:W-:Y:S02]  /*1590*/  HADD2.F32 R80, -RZ, R30.H0_H0 ;  /* 0x2000001eff507230 */ /* 0x020fe40000004100 */
[----:B------:R-:W-:-:S03]  /*15a0*/  @P0 HADD2.F32 R37, -RZ, R34.H0_H0 ;  /* 0x20000022ff250230 */ /* 0x000fc60000004100 */
[----:B------:R-:W-:-:S04]  /*15b0*/  FMUL.FTZ R80, R80, c[0x0][0x1ec] ;  /* 0x00007b0050507a20 */ /* 0x000fc80000410000 */
[----:B------:R-:W-:Y:S02]  /*15c0*/  @P0 FADD.FTZ R80, R37, R80 ;  /* 0x0000005025500221 */ /* 0x000fe40000010000 */
.L_x_3372:
[----:B------:R-:W-:Y:S05]  /*15d0*/  BSYNC B1 ;  /* 0x0000000000017941 */ /* 0x000fea0003800000 */
.L_x_3370:
[----:B------:R-:W-:Y:S01]  /*15e0*/  BSSY B1, `(.L_x_3373) ;  /* 0x000000a000017945 */ /* 0x000fe20003800000 */
[----:B------:R-:W-:Y:S05]  /*15f0*/  @P6 BRA `(.L_x_3374) ;  /* 0x0000004000006947 */ /* 0x000fea0003800000 */
[----:B------:R-:W-:Y:S01]  /*1600*/  MOV R79, RZ ;  /* 0x000000ff004f7202 */ /* 0x000fe20000000f00 */
[----:B------:R-:W-:Y:S05]  /*1610*/  @!P0 BRA `(.L_x_3375) ;  /* 0x0000006000008947 */ /* 0x000fea0003800000 */
[----:B-----5:R-:W-:Y:S01]  /*1620*/  HADD2.F32 R79, -RZ, R34.H1_H1 ;  /* 0x30000022ff4f7230 */ /* 0x020fe20000004100 */
[----:B------:R-:W-:Y:S05]  /*1630*/  BRA `(.L_x_3375) ;  /* 0x0000004000007947 */ /* 0x000fea0003800000 */
.L_x_3374:
[----:B-----5:R-:W-:Y:S02]  /*1640*/  HADD2.F32 R79, -RZ, R30.H1_H1 ;  /* 0x3000001eff4f7230 */ /* 0x020fe40000004100 */
[----:B------:R-:W-:-:S03]  /*1650*/  @P0 HADD2.F32 R36, -RZ, R34.H1_H1 ;  /* 0x30000022ff240230 */ /* 0x000fc60000004100 */
[----:B------:R-:W-:-:S04]  /*1660*/  FMUL.FTZ R79, R79, c[0x0][0x1ec] ;  /* 0x00007b004f4f7a20 */ /* 0x000fc80000410000 */
[----:B------:R-:W-:Y:S02]  /*1670*/  @P0 FADD.FTZ R79, R36, R79 ;  /* 0x0000004f244f0221 */ /* 0x000fe40000010000 */
.L_x_3375:
[----:B------:R-:W-:Y:S05]  /*1680*/  BSYNC B1 ;  /* 0x0000000000017941 */ /* 0x000fea0003800000 */
.L_x_3373:
[----:B------:R-:W-:Y:S01]  /*1690*/  BSSY B1, `(.L_x_3376) ;  /* 0x000000a000017945 */ /* 0x000fe20003800000 */
[----:B------:R-:W-:Y:S05]  /*16a0*/  @P6 BRA `(.L_x_3377) ;  /* 0x0000004000006947 */ /* 0x000fea0003800000 */
[----:B------:R-:W-:Y:S01]  /*16b0*/  HFMA2.MMA R94, -RZ, RZ, 0, 0 ;  /* 0x00000000ff5e7435 */ /* 0x000fe200000001ff */
[----:B------:R-:W-:Y:S05]  /*16c0*/  @!P0 BRA `(.L_x_3378) ;  /* 0x0000006000008947 */ /* 0x000fea0003800000 */
[----:B-----5:R-:W-:Y:S01]  /*16d0*/  HADD2.F32 R94, -RZ, R35.H0_H0 ;  /* 0x20000023ff5e7230 */ /* 0x020fe20000004100 */
[----:B------:R-:W-:Y:S05]  /*16e0*/  BRA `(.L_x_3378) ;  /* 0x0000004000007947 */ /* 0x000fea0003800000 */
.L_x_3377:
[----:B-----5:R-:W-:Y:S02]  /*16f0*/  HADD2.F32 R94, -RZ, R31.H0_H0 ;  /* 0x2000001fff5e7230 */ /* 0x020fe40000004100 */
[----:B------:R-:W-:-:S03]  /*1700*/  @P0 HADD2.F32 R37, -RZ, R35.H0_H0 ;  /* 0x20000023ff250230 */ /* 0x000fc60000004100 */
[----:B------:R-:W-:-:S04]  /*1710*/  FMUL.FTZ R94, R94, c[0x0][0x1ec] ;  /* 0x00007b005e5e7a20 */ /* 0x000fc80000410000 */
[----:B------:R-:W-:Y:S02]  /*1720*/  @P0 FADD.FTZ R94, R37, R94 ;  /* 0x0000005e255e0221 */ /* 0x000fe40000010000 */
.L_x_3378:
[----:B------:R-:W-:Y:S05]  /*1730*/  BSYNC B1 ;  /* 0x0000000000017941 */ /* 0x000fea0003800000 */
.L_x_3376:
[----:B------:R-:W-:Y:S01]  /*1740*/  BSSY B1, `(.L_x_3379) ;  /* 0x000000a000017945 */ /* 0x000fe20003800000 */
[----:B------:R-:W-:Y:S05]  /*1750*/  @P6 BRA `(.L_x_3380) ;  /* 0x0000004000006947 */ /* 0x000fea0003800000 */
[----:B------:R-:W-:Y:S01]  /*1760*/  MOV R95, RZ ;  /* 0x000000ff005f7202 */ /* 0x000fe20000000f00 */
[----:B------:R-:W-:Y:S05]  /*1770*/  @!P0 BRA `(.L_x_3381) ;  /* 0x0000006000008947 */ /* 0x000fea0003800000 */
[----:B-----5:R-:W-:Y:S01]  /*1780*/  HADD2.F32 R95, -RZ, R35.H1_H1 ;  /* 0x30000023ff5f7230 */ /* 0x020fe20000004100 */
[----:B------:R-:W-:Y:S05]  /*1790*/  BRA `(.L_x_3381) ;  /* 0x0000004000007947 */ /* 0x000fea0003800000 */
.L_x_3380:
[----:B-----5:R-:W-:Y:S02]  /*17a0*/  HADD2.F32 R95, -RZ, R31.H1_H1 ;  /* 0x3000001fff5f7230 */ /* 0x020fe40000004100 */
[----:B------:R-:W-:-:S03]  /*17b0*/  @P0 HADD2.F32 R36, -RZ, R35.H1_H1 ;  /* 0x30000023ff240230 */ /* 0x000fc60000004100 */
[----:B------:R-:W-:-:S04]  /*17c0*/  FMUL.FTZ R95, R95, c[0x0][0x1ec] ;  /* 0x00007b005f5f7a20 */ /* 0x000fc80000410000 */
[----:B------:R-:W-:Y:S02]  /*17d0*/  @P0 FADD.FTZ R95, R36, R95 ;  /* 0x0000005f245f0221 */ /* 0x000fe40000010000 */
.L_x_3381:
[----:B------:R-:W-:Y:S05]  /*17e0*/  BSYNC B1 ;  /* 0x0000000000017941 */ /* 0x000fea0003800000 */
.L_x_3379:
        /* <DEDUP_REMOVED lines=9> */
.L_x_3357:
[----:B------:R-:W-:Y:S05]  /*1880*/  BSYNC B0 ;  /* 0x0000000000007941 */ /* 0x000fea0003800000 */
.L_x_3356:
        /* <DEDUP_REMOVED lines=17> */
.L_x_3385:
[----:B0----5:R-:W-:Y:S02]  /*19a0*/  HADD2.F32 R96, -RZ, R28.H0_H0 ;  /* 0x2000001cff607230 */ /* 0x021fe40000004100 */
[----:B------:R-:W-:-:S03]  /*19b0*/  @P0 HADD2.F32 R37, -RZ, R32.H0_H0 ;  /* 0x20000020ff250230 */ /* 0x000fc60000004100 */
[----:B------:R-:W-:-:S04]  /*19c0*/  FMUL.FTZ R96, R96, c[0x0][0x1ec] ;  /* 0x00007b0060607a20 */ /* 0x000fc80000410000 */
[----:B------:R-:W-:Y:S02]  /*19d0*/  @P0 FADD.FTZ R96, R37, R96 ;  /* 0x0000006025600221 */ /* 0x000fe40000010000 */
.L_x_3386:
[----:B------:R-:W-:Y:S05]  /*19e0*/  BSYNC B1 ;  /* 0x0000000000017941 */ /* 0x000fea0003800000 */
.L_x_3384:
[----:B------:R-:W-:Y:S01]  /*19f0*/  BSSY B1, `(.L_x_3387) ;  /* 0x000000a000017945 */ /* 0x000fe20003800000 */
[----:B------:R-:W-:Y:S05]  /*1a00*/  @P6 BRA `(.L_x_3388) ;  /* 0x0000004000006947 */ /* 0x000fea0003800000 */
[----:B------:R-:W-:Y:S01]  /*1a10*/  MOV R97, RZ ;  /* 0x000000ff00617202 */ /* 0x000fe20000000f00 */
[----:B------:R-:W-:Y:S05]  /*1a20*/  @!P0 BRA `(.L_x_3389) ;  /* 0x0000006000008947 */ /* 0x000fea0003800000 */
[----:B-----5:R-:W-:Y:S01]  /*1a30*/  HADD2.F32 R97, -RZ, R32.H1_H1 ;  /* 0x30000020ff617230 */ /* 0x020fe20000004100 */
[----:B------:R-:W-:Y:S05]  /*1a40*/  BRA `(.L_x_3389) ;  /* 0x0000004000007947 */ /* 0x000fea0003800000 */
.L_x_3388:
[----:B-----5:R-:W-:Y:S02]  /*1a50*/  HADD2.F32 R97, -RZ, R28.H1_H1 ;  /* 0x3000001cff617230 */ /* 0x020fe40000004100 */
[----:B------:R-:W-:-:S03]  /*1a60*/  @P0 HADD2.F32 R36, -RZ, R32.H1_H1 ;  /* 0x30000020ff240230 */ /* 0x000fc60000004100 */
[----:B------:R-:W-:-:S04]  /*1a70*/  FMUL.FTZ R97, R97, c[0x0][0x1ec] ;  /* 0x00007b0061617a20 */ /* 0x000fc80000410000 */
[----:B------:R-:W-:Y:S02]  /*1a80*/  @P0 FADD.FTZ R97, R36, R97 ;  /* 0x0000006124610221 */ /* 0x000fe40000010000 */
.L_x_3389:
[----:B------:R-:W-:Y:S05]  /*1a90*/  BSYNC B1 ;  /* 0x0000000000017941 */ /* 0x000fea0003800000 */
.L_x_3387:
[----:B------:R-:W-:Y:S01]  /*1aa0*/  BSSY B1, `(.L_x_3390) ;  /* 0x000000a000017945 */ /* 0x000fe20003800000 */
[----:B------:R-:W-:Y:S05]  /*1ab0*/  @P6 BRA `(.L_x_3391) ;  /* 0x0000004000006947 */ /* 0x000fea0003800000 */
[----:B------:R-:W-:Y:S01]  /*1ac0*/  HFMA2.MMA R98, -RZ, RZ, 0, 0 ;  /* 0x00000000ff627435 */ /* 0x000fe200000001ff */
[----:B------:R-:W-:Y:S05]  /*1ad0*/  @!P0 BRA `(.L_x_3392) ;  /* 0x0000006000008947 */ /* 0x000fea0003800000 */
[----:B-----5:R-:W-:Y:S01]  /*1ae0*/  HADD2.F32 R98, -RZ, R33.H0_H0 ;  /* 0x20000021ff627230 */ /* 0x020fe20000004100 */
[----:B------:R-:W-:Y:S05]  /*1af0*/  BRA `(.L_x_3392) ;  /* 0x0000004000007947 */ /* 0x000fea0003800000 */
.L_x_3391:
[----:B-----5:R-:W-:Y:S02]  /*1b00*/  HADD2.F32 R98, -RZ, R29.H0_H0 ;  /* 0x2000001dff627230 */ /* 0x020fe40000004100 */
[----:B------:R-:W-:-:S03]  /*1b10*/  @P0 HADD2.F32 R37, -RZ, R33.H0_H0 ;  /* 0x20000021ff250230 */ /* 0x000fc60000004100 */
[----:B------:R-:W-:-:S04]  /*1b20*/  FMUL.FTZ R98, R98, c[0x0][0x1ec] ;  /* 0x00007b0062627a20 */ /* 0x000fc80000410000 */
[----:B------:R-:W-:Y:S02]  /*1b30*/  @P0 FADD.FTZ R98, R37, R98 ;  /* 0x0000006225620221 */ /* 0x000fe40000010000 */
.L_x_3392:
[----:B------:R-:W-:Y:S05]  /*1b40*/  BSYNC B1 ;  /* 0x0000000000017941 */ /* 0x000fea0003800000 */
.L_x_3390:
[----:B------:R-:W-:Y:S01]  /*1b50*/  BSSY B1, `(.L_x_3393) ;  /* 0x000000a000017945 */ /* 0x000fe20003800000 */
[----:B------:R-:W-:Y:S05]  /*1b60*/  @P6 BRA `(.L_x_3394) ;  /* 0x0000004000006947 */ /* 0x000fea0003800000 */
[----:B------:R-:W-:Y:S01]  /*1b70*/  MOV R99, RZ ;  /* 0x000000ff00637202 */ /* 0x000fe20000000f00 */
[----:B------:R-:W-:Y:S05]  /*1b80*/  @!P0 BRA `(.L_x_3395) ;  /* 0x0000006000008947 */ /* 0x000fea0003800000 */
[----:B-----5:R-:W-:Y:S01]  /*1b90*/  HADD2.F32 R99, -RZ, R33.H1_H1 ;  /* 0x30000021ff637230 */ /* 0x020fe20000004100 */
[----:B------:R-:W-:Y:S05]  /*1ba0*/  BRA `(.L_x_3395) ;  /* 0x0000004000007947 */ /* 0x000fea0003800000 */
.L_x_3394:
[----:B-----5:R-:W-:Y:S02]  /*1bb0*/  HADD2.F32 R99, -RZ, R29.H1_H1 ;  /* 0x3000001dff637230 */ /* 0x020fe40000004100 */
[----:B------:R-:W-:-:S03]  /*1bc0*/  @P0 HADD2.F32 R36, -RZ, R33.H1_H1 ;  /* 0x30000021ff240230 */ /* 0x000fc60000004100 */
[----:B------:R-:W-:-:S04]  /*1bd0*/  FMUL.FTZ R99, R99, c[0x0][0x1ec] ;  /* 0x00007b0063637a20 */ /* 0x000fc80000410000 */
[----:B------:R-:W-:Y:S02]  /*1be0*/  @P0 FADD.FTZ R99, R36, R99 ;  /* 0x0000006324630221 */ /* 0x000fe40000010000 */
.L_x_3395:
[----:B------:R-:W-:Y:S05]  /*1bf0*/  BSYNC B1 ;  /* 0x0000000000017941 */ /* 0x000fea0003800000 */
.L_x_3393:
[----:B------:R-:W-:Y:S01]  /*1c00*/  BSSY B1, `(.L_x_3396) ;  /* 0x000000a000017945 */ /* 0x000fe20003800000 */
[----:B------:R-:W-:Y:S05]  /*1c10*/  @P6 BRA `(.L_x_3397) ;  /* 0x0000004000006947 */ /* 0x000fea0003800000 */
[----:B------:R-:W-:Y:S01]  /*1c20*/  HFMA2.MMA R100, -RZ, RZ, 0, 0 ;  /* 0x00000000ff647435 */ /* 0x000fe200000001ff */
[----:B------:R-:W-:Y:S05]  /*1c30*/  @!P0 BRA `(.L_x_3398) ;  /* 0x0000006000008947 */ /* 0x000fea0003800000 */
[----:B-----5:R-:W-:Y:S01]  /*1c40*/  HADD2.F32 R100, -RZ, R34.H0_H0 ;  /* 0x20000022ff647230 */ /* 0x020fe20000004100 */
[----:B------:R-:W-:Y:S05]  /*1c50*/  BRA `(.L_x_3398) ;  /* 0x0000004000007947 */ /* 0x000fea0003800000 */
.L_x_3397:
[----:B-----5:R-:W-:Y:S02]  /*1c60*/  HADD2.F32 R100, -RZ, R30.H0_H0 ;  /* 0x2000001eff647230 */ /* 0x020fe40000004100 */
[----:B------:R-:W-:-:S03]  /*1c70*/  @P0 HADD2.F32 R37, -RZ, R34.H0_H0 ;  /* 0x20000022ff250230 */ /* 0x000fc60000004100 */
[----:B------:R-:W-:-:S04]  /*1c80*/  FMUL.FTZ R100, R100, c[0x0][0x1ec] ;  /* 0x00007b0064647a20 */ /* 0x000fc80000410000 */
[----:B------:R-:W-:Y:S02]  /*1c90*/  @P0 FADD.FTZ R100, R37, R100 ;  /* 0x0000006425640221 */ /* 0x000fe40000010000 */
.L_x_3398:
[----:B------:R-:W-:Y:S05]  /*1ca0*/  BSYNC B1 ;  /* 0x0000000000017941 */ /* 0x000fea0003800000 */
.L_x_3396:
[----:B------:R-:W-:Y:S01]  /*1cb0*/  BSSY B1, `(.L_x_3399) ;  /* 0x000000a000017945 */ /* 0x000fe20003800000 */
[----:B------:R-:W-:Y:S05]  /*1cc0*/  @P6 BRA `(.L_x_3400) ;  /* 0x0000004000006947 */ /* 0x000fea0003800000 */
[----:B------:R-:W-:Y:S01]  /*1cd0*/  MOV R101, RZ ;  /* 0x000000ff00657202 */ /* 0x000fe20000000f00 */
[----:B------:R-:W-:Y:S05]  /*1ce0*/  @!P0 BRA `(.L_x_3401) ;  /* 0x0000006000008947 */ /* 0x000fea0003800000 */
[----:B-----5:R-:W-:Y:S01]  /*1cf0*/  HADD2.F32 R101, -RZ, R34.H1_H1 ;  /* 0x30000022ff657230 */ /* 0x020fe20000004100 */
[----:B------:R-:W-:Y:S05]  /*1d00*/  BRA `(.L_x_3401) ;  /* 0x0000004000007947 */ /* 0x000fea0003800000 */
.L_x_3400:
[----:B-----5:R-:W-:Y:S02]  /*1d10*/  HADD2.F32 R101, -RZ, R30.H1_H1 ;  /* 0x3000001eff657230 */ /* 0x020fe40000004100 */
[----:B------:R-:W-:-:S03]  /*1d20*/  @P0 HADD2.F32 R36, -RZ, R34.H1_H1 ;  /* 0x30000022ff240230 */ /* 0x000fc60000004100 */
[----:B------:R-:W-:-:S04]  /*1d30*/  FMUL.FTZ R101, R101, c[0x0][0x1ec] ;  /* 0x00007b0065657a20 */ /* 0x000fc80000410000 */
[----:B------:R-:W-:Y:S02]  /*1d40*/  @P0 FADD.FTZ R101, R36, R101 ;  /* 0x0000006524650221 */ /* 0x000fe40000010000 */
.L_x_3401:
[----:B------:R-:W-:Y:S05]  /*1d50*/  BSYNC B1 ;  /* 0x0000000000017941 */ /* 0x000fea0003800000 */
.L_x_3399:
[----:B------:R-:W-:Y:S01]  /*1d60*/  BSSY B1, `(.L_x_3402) ;  /* 0x000000a000017945 */ /* 0x000fe20003800000 */
[----:B------:R-:W-:Y:S05]  /*1d70*/  @P6 BRA `(.L_x_3403) ;  /* 0x0000004000006947 */ /* 0x000fea0003800000 */
[----:B------:R-:W-:Y:S01]  /*1d80*/  HFMA2.MMA R102, -RZ, RZ, 0, 0 ;  /* 0x00000000ff667435 */ /* 0x000fe200000001ff */
[----:B------:R-:W-:Y:S05]  /*1d90*/  @!P0 BRA `(.L_x_3404) ;  /* 0x0000006000008947 */ /* 0x000fea0003800000 */
[----:B-----5:R-:W-:Y:S01]  /*1da0*/  HADD2.F32 R102, -RZ, R35.H0_H0 ;  /* 0x20000023ff667230 */ /* 0x020fe20000004100 */
[----:B------:R-:W-:Y:S05]  /*1db0*/  BRA `(.L_x_3404) ;  /* 0x0000004000007947 */ /* 0x000fea0003800000 */
.L_x_3403:
[----:B-----5:R-:W-:Y:S02]  /*1dc0*/  HADD2.F32 R102, -RZ, R31.H0_H0 ;  /* 0x2000001fff667230 */ /* 0x020fe40000004100 */
[----:B------:R-:W-:-:S03]  /*1dd0*/  @P0 HADD2.F32 R37, -RZ, R35.H0_H0 ;  /* 0x20000023ff250230 */ /* 0x000fc60000004100 */
[----:B------:R-:W-:-:S04]  /*1de0*/  FMUL.FTZ R102, R102, c[0x0][0x1ec] ;  /* 0x00007b0066667a20 */ /* 0x000fc80000410000 */
[----:B------:R-:W-:Y:S02]  /*1df0*/  @P0 FADD.FTZ R102, R37, R102 ;  /* 0x0000006625660221 */ /* 0x000fe40000010000 */
.L_x_3404:
[----:B------:R-:W-:Y:S05]  /*1e00*/  BSYNC B1 ;  /* 0x0000000000017941 */ /* 0x000fea0003800000 */
.L_x_3402:
[----:B------:R-:W-:Y:S01]  /*1e10*/  BSSY B1, `(.L_x_3405) ;  /* 0x000000a000017945 */ /* 0x000fe20003800000 */
[----:B------:R-:W-:Y:S05]  /*1e20*/  @P6 BRA `(.L_x_3406) ;  /* 0x0000004000006947 */ /* 0x000fea0003800000 */
[----:B------:R-:W-:Y:S01]  /*1e30*/  MOV R103, RZ ;  /* 0x000000ff00677202 */ /* 0x000fe20000000f00 */
[----:B------:R-:W-:Y:S05]  /*1e40*/  @!P0 BRA `(.L_x_3407) ;  /* 0x0000006000008947 */ /* 0x000fea0003800000 */
[----:B-----5:R-:W-:Y:S01]  /*1e50*/  HADD2.F32 R103, -RZ, R35.H1_H1 ;  /* 0x30000023ff677230 */ /* 0x020fe20000004100 */
[----:B------:R-:W-:Y:S05]  /*1e60*/  BRA `(.L_x_3407) ;  /* 0x0000004000007947 */ /* 0x000fea0003800000 */
.L_x_3406:
[----:B-----5:R-:W-:Y:S02]  /*1e70*/  HADD2.F32 R103, -RZ, R31.H1_H1 ;  /* 0x3000001fff677230 */ /* 0x020fe40000004100 */
[----:B------:R-:W-:-:S03]  /*1e80*/  @P0 HADD2.F32 R36, -RZ, R35.H1_H1 ;  /* 0x30000023ff240230 */ /* 0x000fc60000004100 */
[----:B------:R-:W-:-:S04]  /*1e90*/  FMUL.FTZ R103, R103, c[0x0][0x1ec] ;  /* 0x00007b0067677a20 */ /* 0x000fc80000410000 */
[----:B------:R-:W-:Y:S02]  /*1ea0*/  @P0 FADD.FTZ R103, R36, R103 ;  /* 0x0000006724670221 */ /* 0x000fe40000010000 */
.L_x_3407:
[----:B------:R-:W-:Y:S05]  /*1eb0*/  BSYNC B1 ;  /* 0x0000000000017941 */ /* 0x000fea0003800000 */
.L_x_3405:
        /* <DEDUP_REMOVED lines=9> */
.L_x_3383:
[----:B------:R-:W-:Y:S05]  /*1f50*/  BSYNC B0 ;  /* 0x0000000000007941 */ /* 0x000fea0003800000 */
.L_x_3382:
        /* <DEDUP_REMOVED lines=17> */
.L_x_3411:
[----:B0----5:R-:W-:Y:S02]  /*2070*/  HADD2.F32 R104, -RZ, R28.H0_H0 ;  /* 0x2000001cff687230 */ /* 0x021fe40000004100 */
[----:B------:R-:W-:-:S03]  /*2080*/  @P0 HADD2.F32 R37, -RZ, R32.H0_H0 ;  /* 0x20000020ff250230 */ /* 0x000fc60000004100 */
[----:B------:R-:W-:-:S04]  /*2090*/  FMUL.FTZ R104, R104, c[0x0][0x1ec] ;  /* 0x00007b0068687a20 */ /* 0x000fc80000410000 */
[----:B------:R-:W-:Y:S02]  /*20a0*/  @P0 FADD.FTZ R104, R37, R104 ;  /* 0x0000006825680221 */ /* 0x000fe40000010000 */
.L_x_3412:
[----:B------:R-:W-:Y:S05]  /*20b0*/  BSYNC B1 ;  /* 0x0000000000017941 */ /* 0x000fea0003800000 */
.L_x_3410:
[----:B------:R-:W-:Y:S01]  /*20c0*/  BSSY B1, `(.L_x_3413) ;  /* 0x000000a000017945 */ /* 0x000fe20003800000 */
[----:B------:R-:W-:Y:S05]  /*20d0*/  @P5 BRA `(.L_x_3414) ;  /* 0x0000004000005947 */ /* 0x000fea0003800000 */
[----:B------:R-:W-:Y:S01]  /*20e0*/  MOV R105, RZ ;  /* 0x000000ff00697202 */ /* 0x000fe20000000f00 */
[----:B------:R-:W-:Y:S05]  /*20f0*/  @!P0 BRA `(.L_x_3415) ;  /* 0x0000006000008947 */ /* 0x000fea0003800000 */
[----:B-----5:R-:W-:Y:S01]  /*2100*/  HADD2.F32 R105, -RZ, R32.H1_H1 ;  /* 0x30000020ff697230 */ /* 0x020fe20000004100 */
[----:B------:R-:W-:Y:S05]  /*2110*/  BRA `(.L_x_3415) ;  /* 0x0000004000007947 */ /* 0x000fea0003800000 */
.L_x_3414:
[----:B-----5:R-:W-:Y:S02]  /*2120*/  HADD2.F32 R105, -RZ, R28.H1_H1 ;  /* 0x3000001cff697230 */ /* 0x020fe40000004100 */
[----:B------:R-:W-:-:S03]  /*2130*/  @P0 HADD2.F32 R36, -RZ, R32.H1_H1 ;  /* 0x30000020ff240230 */ /* 0x000fc60000004100 */
[----:B------:R-:W-:-:S04]  /*2140*/  FMUL.FTZ R105, R105, c[0x0][0x1ec] ;  /* 0x00007b0069697a20 */ /* 0x000fc80000410000 */
[----:B------:R-:W-:Y:S02]  /*2150*/  @P0 FADD.FTZ R105, R36, R105 ;  /* 0x0000006924690221 */ /* 0x000fe40000010000 */
.L_x_3415:
[----:B------:R-:W-:Y:S05]  /*2160*/  BSYNC B1 ;  /* 0x0000000000017941 */ /* 0x000fea0003800000 */
.L_x_3413:
[----:B------:R-:W-:Y:S01]  /*2170*/  BSSY B1, `(.L_x_3416) ;  /* 0x000000a000017945 */ /* 0x000fe20003800000 */
[----:B------:R-:W-:Y:S05]  /*2180*/  @P5 BRA `(.L_x_3417) ;  /* 0x0000004000005947 */ /* 0x000fea0003800000 */
[----:B------:R-:W-:Y:S01]  /*2190*/  HFMA2.MMA R106, -RZ, RZ, 0, 0 ;  /* 0x00000000ff6a7435 */ /* 0x000fe200000001ff */
[----:B------:R-:W-:Y:S05]  /*21a0*/  @!P0 BRA `(.L_x_3418) ;  /* 0x0000006000008947 */ /* 0x000fea0003800000 */
[----:B-----5:R-:W-:Y:S01]  /*21b0*/  HADD2.F32 R106, -RZ, R33.H0_H0 ;  /* 0x20000021ff6a7230 */ /* 0x020fe20000004100 */
[----:B------:R-:W-:Y:S05]  /*21c0*/  BRA `(.L_x_3418) ;  /* 0x0000004000007947 */ /* 0x000fea0003800000 */
.L_x_3417:
[----:B-----5:R-:W-:Y:S02]  /*21d0*/  HADD2.F32 R106, -RZ, R29.H0_H0 ;  /* 0x2000001dff6a7230 */ /* 0x020fe40000004100 */
[----:B------:R-:W-:-:S03]  /*21e0*/  @P0 HADD2.F32 R37, -RZ, R33.H0_H0 ;  /* 0x20000021ff250230 */ /* 0x000fc60000004100 */
[----:B------:R-:W-:-:S04]  /*21f0*/  FMUL.FTZ R106, R106, c[0x0][0x1ec] ;  /* 0x00007b006a6a7a20 */ /* 0x000fc80000410000 */
[----:B------:R-:W-:Y:S02]  /*2200*/  @P0 FADD.FTZ R106, R37, R106 ;  /* 0x0000006a256a0221 */ /* 0x000fe40000010000 */
.L_x_3418:
[----:B------:R-:W-:Y:S05]  /*2210*/  BSYNC B1 ;  /* 0x0000000000017941 */ /* 0x000fea0003800000 */
.L_x_3416:
[----:B------:R-:W-:Y:S01]  /*2220*/  BSSY B1, `(.L_x_3419) ;  /* 0x000000a000017945 */ /* 0x000fe20003800000 */
[----:B------:R-:W-:Y:S05]  /*2230*/  @P5 BRA `(.L_x_3420) ;  /* 0x0000004000005947 */ /* 0x000fea0003800000 */
[----:B------:R-:W-:Y:S01]  /*2240*/  MOV R107, RZ ;  /* 0x000000ff006b7202 */ /* 0x000fe20000000f00 */
[----:B------:R-:W-:Y:S05]  /*2250*/  @!P0 BRA `(.L_x_3421) ;  /* 0x0000006000008947 */ /* 0x000fea0003800000 */
[----:B-----5:R-:W-:Y:S01]  /*2260*/  HADD2.F32 R107, -RZ, R33.H1_H1 ;  /* 0x30000021ff6b7230 */ /* 0x020fe20000004100 */
[----:B------:R-:W-:Y:S05]  /*2270*/  BRA `(.L_x_3421) ;  /* 0x0000004000007947 */ /* 0x000fea0003800000 */
.L_x_3420:
[----:B-----5:R-:W-:Y:S02]  /*2280*/  HADD2.F32 R107, -RZ, R29.H1_H1 ;  /* 0x3000001dff6b7230 */ /* 0x020fe40000004100 */
[----:B------:R-:W-:-:S03]  /*2290*/  @P0 HADD2.F32 R36, -RZ, R33.H1_H1 ;  /* 0x30000021ff240230 */ /* 0x000fc60000004100 */
[----:B------:R-:W-:-:S04]  /*22a0*/  FMUL.FTZ R107, R107, c[0x0][0x1ec] ;  /* 0x00007b006b6b7a20 */ /* 0x000fc80000410000 */
[----:B------:R-:W-:Y:S02]  /*22b0*/  @P0 FADD.FTZ R107, R36, R107 ;  /* 0x0000006b246b0221 */ /* 0x000fe40000010000 */
.L_x_3421:
[----:B------:R-:W-:Y:S05]  /*22c0*/  BSYNC B1 ;  /* 0x0000000000017941 */ /* 0x000fea0003800000 */
.L_x_3419:
[----:B------:R-:W-:Y:S01]  /*22d0*/  BSSY B1, `(.L_x_3422) ;  /* 0x000000a000017945 */ /* 0x000fe20003800000 */
[----:B------:R-:W-:Y:S05]  /*22e0*/  @P5 BRA `(.L_x_3423) ;  /* 0x0000004000005947 */ /* 0x000fea0003800000 */
[----:B------:R-:W-:Y:S01]  /*22f0*/  HFMA2.MMA R108, -RZ, RZ, 0, 0 ;  /* 0x00000000ff6c7435 */ /* 0x000fe200000001ff */
[----:B------:R-:W-:Y:S05]  /*2300*/  @!P0 BRA `(.L_x_3424) ;  /* 0x0000006000008947 */ /* 0x000fea0003800000 */
[----:B-----5:R-:W-:Y:S01]  /*2310*/  HADD2.F32 R108, -RZ, R34.H0_H0 ;  /* 0x20000022ff6c7230 */ /* 0x020fe20000004100 */
[----:B------:R-:W-:Y:S05]  /*2320*/  BRA `(.L_x_3424) ;  /* 0x0000004000007947 */ /* 0x000fea0003800000 */
.L_x_3423:
[----:B-----5:R-:W-:Y:S02]  /*2330*/  HADD2.F32 R108, -RZ, R30.H0_H0 ;  /* 0x2000001eff6c7230 */ /* 0x020fe40000004100 */
[----:B------:R-:W-:-:S03]  /*2340*/  @P0 HADD2.F32 R37, -RZ, R34.H0_H0 ;  /* 0x20000022ff250230 */ /* 0x000fc60000004100 */
[----:B------:R-:W-:-:S04]  /*2350*/  FMUL.FTZ R108, R108, c[0x0][0x1ec] ;  /* 0x00007b006c6c7a20 */ /* 0x000fc80000410000 */
[----:B------:R-:W-:Y:S02]  /*2360*/  @P0 FADD.FTZ R108, R37, R108 ;  /* 0x0000006c256c0221 */ /* 0x000fe40000010000 */
.L_x_3424:
[----:B------:R-:W-:Y:S05]  /*2370*/  BSYNC B1 ;  /* 0x0000000000017941 */ /* 0x000fea0003800000 */
.L_x_3422:
[----:B------:R-:W-:Y:S01]  /*2380*/  BSSY B1, `(.L_x_3425) ;  /* 0x000000a000017945 */ /* 0x000fe20003800000 */
[----:B------:R-:W-:Y:S05]  /*2390*/  @P5 BRA `(.L_x_3426) ;  /* 0x0000004000005947 */ /* 0x000fea0003800000 */
[----:B------:R-:W-:Y:S01]  /*23a0*/  MOV R109, RZ ;  /* 0x000000ff006d7202 */ /* 0x000fe20000000f00 */
[----:B------:R-:W-:Y:S05]  /*23b0*/  @!P0 BRA `(.L_x_3427) ;  /* 0x0000006000008947 */ /* 0x000fea0003800000 */
[----:B-----5:R-:W-:Y:S01]  /*23c0*/  HADD2.F32 R109, -RZ, R34.H1_H1 ;  /* 0x30000022ff6d7230 */ /* 0x020fe20000004100 */
[----:B------:R-:W-:Y:S05]  /*23d0*/  BRA `(.L_x_3427) ;  /* 0x0000004000007947 */ /* 0x000fea0003800000 */
.L_x_3426:
[----:B-----5:R-:W-:Y:S02]  /*23e0*/  HADD2.F32 R109, -RZ, R30.H1_H1 ;  /* 0x3000001eff6d7230 */ /* 0x020fe40000004100 */
[----:B------:R-:W-:-:S03]  /*23f0*/  @P0 HADD2.F32 R36, -RZ, R34.H1_H1 ;  /* 0x30000022ff240230 */ /* 0x000fc60000004100 */
[----:B------:R-:W-:-:S04]  /*2400*/  FMUL.FTZ R109, R109, c[0x0][0x1ec] ;  /* 0x00007b006d6d7a20 */ /* 0x000fc80000410000 */
[----:B------:R-:W-:Y:S02]  /*2410*/  @P0 FADD.FTZ R109, R36, R109 ;  /* 0x0000006d246d0221 */ /* 0x000fe40000010000 */
.L_x_3427:
[----:B------:R-:W-:Y:S05]  /*2420*/  BSYNC B1 ;  /* 0x0000000000017941 */ /* 0x000fea0003800000 */
.L_x_3425:
[----:B------:R-:W-:Y:S01]  /*2430*/  BSSY B1, `(.L_x_3428) ;  /* 0x000000a000017945 */ /* 0x000fe20003800000 */
[----:B------:R-:W-:Y:S05]  /*2440*/  @P5 BRA `(.L_x_3429) ;  /* 0x0000004000005947 */ /* 0x000fea0003800000 */
[----:B------:R-:W-:Y:S01]  /*2450*/  HFMA2.MMA R110, -RZ, RZ, 0, 0 ;  /* 0x00000000ff6e7435 */ /* 0x000fe200000001ff */
[----:B------:R-:W-:Y:S05]  /*2460*/  @!P0 BRA `(.L_x_3430) ;  /* 0x0000006000008947 */ /* 0x000fea0003800000 */
[----:B-----5:R-:W-:Y:S01]  /*2470*/  HADD2.F32 R110, -RZ, R35.H0_H0 ;  /* 0x20000023ff6e7230 */ /* 0x020fe20000004100 */
[----:B------:R-:W-:Y:S05]  /*2480*/  BRA `(.L_x_3430) ;  /* 0x0000004000007947 */ /* 0x000fea0003800000 */
.L_x_3429:
[----:B-----5:R-:W-:Y:S02]  /*2490*/  HADD2.F32 R110, -RZ, R31.H0_H0 ;  /* 0x2000001fff6e7230 */ /* 0x020fe40000004100 */
[----:B------:R-:W-:-:S03]  /*24a0*/  @P0 HADD2.F32 R37, -RZ, R35.H0_H0 ;  /* 0x20000023ff250230 */ /* 0x000fc60000004100 */
[----:B------:R-:W-:-:S04]  /*24b0*/  FMUL.FTZ R110, R110, c[0x0][0x1ec] ;  /* 0x00007b006e6e7a20 */ /* 0x000fc80000410000 */
[----:B------:R-:W-:Y:S02]  /*24c0*/  @P0 FADD.FTZ R110, R37, R110 ;  /* 0x0000006e256e0221 */ /* 0x000fe40000010000 */
.L_x_3430:
[----:B------:R-:W-:Y:S05]  /*24d0*/  BSYNC B1 ;  /* 0x0000000000017941 */ /* 0x000fea0003800000 */
.L_x_3428:
[----:B------:R-:W-:Y:S01]  /*24e0*/  BSSY B1, `(.L_x_3431) ;  /* 0x000000a000017945 */ /* 0x000fe20003800000 */
[----:B------:R-:W-:Y:S05]  /*24f0*/  @P5 BRA `(.L_x_3432) ;  /* 0x0000004000005947 */ /* 0x000fea0003800000 */
[----:B------:R-:W-:Y:S01]  /*2500*/  MOV R111, RZ ;  /* 0x000000ff006f7202 */ /* 0x000fe20000000f00 */
[----:B------:R-:W-:Y:S05]  /*2510*/  @!P0 BRA `(.L_x_3433) ;  /* 0x0000006000008947 */ /* 0x000fea0003800000 */
[----:B-----5:R-:W-:Y:S01]  /*2520*/  HADD2.F32 R111, -RZ, R35.H1_H1 ;  /* 0x30000023ff6f7230 */ /* 0x020fe20000004100 */
[----:B------:R-:W-:Y:S05]  /*2530*/  BRA `(.L_x_3433) ;  /* 0x0000004000007947 */ /* 0x000fea0003800000 */
.L_x_3432:
[----:B-----5:R-:W-:Y:S02]  /*2540*/  HADD2.F32 R111, -RZ, R31.H1_H1 ;  /* 0x3000001fff6f7230 */ /* 0x020fe40000004100 */
[----:B------:R-:W-:-:S03]  /*2550*/  @P0 HADD2.F32 R36, -RZ, R35.H1_H1 ;  /* 0x30000023ff240230 */ /* 0x000fc60000004100 */
[----:B------:R-:W-:-:S04]  /*2560*/  FMUL.FTZ R111, R111, c[0x0][0x1ec] ;  /* 0x00007b006f6f7a20 */ /* 0x000fc80000410000 */
[----:B------:R-:W-:Y:S02]  /*2570*/  @P0 FADD.FTZ R111, R36, R111 ;  /* 0x0000006f246f0221 */ /* 0x000fe40000010000 */
.L_x_3433:
[----:B------:R-:W-:Y:S05]  /*2580*/  BSYNC B1 ;  /* 0x0000000000017941 */ /* 0x000fea0003800000 */
.L_x_3431:
[----:B------:R-:W-:Y:S01]  /*2590*/  HFMA2.MMA R119, -RZ, RZ, 0, 9.5367431640625e-07 ;  /* 0x00000010ff777435 */ /* 0x000fe200000001ff */
[----:B------:R-:W-:Y:S02]  /*25a0*/  F2FP.PACK_AB R39, R111, R110 ;  /* 0x0000006e6f27723e */ /* 0x000fe400000000ff */
[----:B------:R-:W-:Y:S02]  /*25b0*/  F2FP.PACK_AB R38, R109, R108 ;  /* 0x0000006c6d26723e */ /* 0x000fe400000000ff */
[----:B------:R-:W-:Y:S02]  /*25c0*/  F2FP.PACK_AB R37, R107, R106 ;  /* 0x0000006a6b25723e */ /* 0x000fe400000000ff */
[----:B------:R-:W-:-:S03]  /*25d0*/  F2FP.PACK_AB R36, R105, R104 ;  /* 0x000000686924723e */ /* 0x000fc600000000ff */
[----:B------:R-:W-:-:S05]  /*25e0*/  IMAD.WIDE.U32 R118, R118, R119, c[0x0][0x188] ;  /* 0x0000620076767625 */ /* 0x000fca00078e0077 */
[----:B------:R0:W-:Y:S02]  /*25f0*/  STG.E.128 [R118.64], R36 ;  /* 0x0000002476007986 */ /* 0x0001e4000c101d04 */
.L_x_3409:
[----:B------:R-:W-:Y:S05]  /*2600*/  BSYNC B0 ;  /* 0x0000000000007941 */ /* 0x000fea0003800000 */
.L_x_3408:
        /* <DEDUP_REMOVED lines=42> */
.L_x_3446:
        /* <DEDUP_REMOVED lines=85> */
.L_x_3447:
        /* <DEDUP_REMOVED lines=11> */
[----:B------:R-:W-:Y:S02]  /*2eb0*/  @!P0 IADD3 R119, R117, R118, RZ ;  /* 0x0000007675778210 */ /* 0x000fe40007ffe0ff */
[----:B------:R-:W-:Y:S02]  /*2ec0*/  MOV R120, RZ ;  /* 0x000000ff00787202 */ /* 0x000fe40000000f00 */
[----:B------:R-:W-:Y:S01]  /*2ed0*/  @!P0 MOV R120, R113 ;  /* 0x0000007100788202 */ /* 0x000fe20000000f00 */
[----:B------:R-:W-:Y:S01]  /*2ee0*/  BSSY B0, `(.L_x_3436) ;  /* 0x00000c5000007945 */ /* 0x000fe20003800000 */
[----:B------:R-:W-:Y:S02]  /*2ef0*/  LOP3.LUT P5, RZ, R38, 0x1f, R19, 0xf8, !PT ;  /* 0x0000001f26ff7812 */ /* 0x000fe400078af813 */
[----:B------:R-:W-:Y:S01]  /*2f00*/  I2F R121, R120 ;  /* 0x0000007800797306 */ /* 0x000fe20000201400 */
[----:B------:R-:W0:Y:S04]  /*2f10*/  SHFL.DOWN PT, R123, R120, 0x2, 0x1f ;  /* 0x08401f00787b7f89 */ /* 0x000e2800000e0000 */
[----:B------:R-:W1:Y:S01]  /*2f20*/  @!P0 LDS.64 R36, [R119.X8] ;  /* 0x0000000077248984 */ /* 0x000e620000008a00 */
[----:B------:R-:W-:-:S02]  /*2f30*/  ISETP.NE.AND P0, PT, RZ, UR6, PT ;  /* 0x00000006ff007c0c */ /* 0x000fc4000bf05270 */
[----:B0-----:R-:W0:Y:S01]  /*2f40*/  I2F R118, R123 ;  /* 0x0000007b00767306 */ /* 0x001e220000201400 */
[----:B------:R-:W-:Y:S01]  /*2f50*/  IADD3 R117, R123, R120, RZ ;  /* 0x000000787b757210 */ /* 0x000fe20007ffe0ff */
[----:B-1----:R-:W1:Y:S02]  /*2f60*/  SHFL.DOWN PT, R39, R36, 0x2, 0x1f ;  /* 0x08401f0024277f89 */ /* 0x002e6400000e0000 */
[C---:B-1----:R-:W-:Y:S02]  /*2f70*/  FADD.FTZ R122, -R39.reuse, R36 ;  /* 0x00000024277a7221 */ /* 0x042fe40000010100 */
[----:B0-----:R-:W-:Y:S02]  /*2f80*/  FMUL.FTZ R124, R39, R118 ;  /* 0x00000076277c7220 */ /* 0x001fe40000410000 */
[----:B------:R-:W0:Y:S01]  /*2f90*/  I2F R39, R117 ;  /* 0x0000007500277306 */ /* 0x000e220000201400 */
[----:B------:R-:W-:Y:S02]  /*2fa0*/  FMUL.FTZ R122, R122, R122 ;  /* 0x0000007a7a7a7220 */ /* 0x000fe40000410000 */
[----:B------:R-:W-:-:S02]  /*2fb0*/  FFMA.FTZ R119, R121, R36, R124 ;  /* 0x0000002479777223 */ /* 0x000fc4000001007c */
[----:B------:R-:W-:Y:S02]  /*2fc0*/  FMUL.FTZ R121, R122, R121 ;  /* 0x000000797a797220 */ /* 0x000fe40000410000 */
[----:B------:R-:W1:Y:S02]  /*2fd0*/  SHFL.DOWN PT, R122, R37, 0x2, 0x1f ;  /* 0x08401f00257a7f89 */ /* 0x000e6400000e0000 */
[----:B------:R-:W-:Y:S02]  /*2fe0*/  FMUL.FTZ R124, R121, R118 ;  /* 0x00000076797c7220 */ /* 0x000fe40000410000 */
[----:B------:R-:W2:Y:S01]  /*2ff0*/  SHFL.DOWN PT, R118, R117, 0x1, 0x1f ;  /* 0x08201f0075767f89 */ /* 0x000ea200000e0000 */
[----:B0-----:R-:W0:Y:S01]  /*3000*/  MUFU.RCP R120, R39 ;  /* 0x0000002700787308 */ /* 0x001e220000001000 */
[----:B-1----:R-:W-:Y:S02]  /*3010*/  FADD.FTZ R121, R122, R37 ;  /* 0x000000257a797221 */ /* 0x002fe40000010000 */
[----:B0-----:R-:W-:-:S02]  /*3020*/  FMUL.FTZ R36, R120, R119 ;  /* 0x0000007778247220 */ /* 0x001fc40000410000 */
        /* <DEDUP_REMOVED lines=51> */
[----:B------:R-:W-:Y:S01]  /*3360*/  F2FP.PACK_AB R36, R37, R36 ;  /* 0x000000242524723e */ /* 0x000fe200000000ff */
        /* <DEDUP_REMOVED lines=21> */
.L_x_3439:
[----:B------:R-:W-:Y:S05]  /*34c0*/  BSYNC B1 ;  /* 0x0000000000017941 */ /* 0x000fea0003800000 */
.L_x_3438:
        /* <DEDUP_REMOVED lines=11> */
[C---:B------:R-:W-:Y:S02]  /*3580*/  FMUL.FTZ R37, R117.reuse, R38 ;  /* 0x0000002675257220 */ /* 0x040fe40000410000 */
        /* <DEDUP_REMOVED lines=11> */
[----:B------:R-:W-:Y:S01]  /*3640*/  F2FP.PACK_AB R37, R118, R37 ;  /* 0x000000257625723e */ /* 0x000fe200000000ff */
[----:B------:R-:W-:Y:S01]  /*3650*/  FFMA.FTZ R38, R22, R120, R45 ;  /* 0x0000007816267223 */ /* 0x000fe2000001002d */
[----:B------:R-:W-:Y:S01]  /*3660*/  MOV R118, 0x10 ;  /* 0x0000001000767802 */ /* 0x000fe20000000f00 */
[----:B------:R-:W-:Y:S02]  /*3670*/  FFMA.FTZ R39, R26, R39, R50 ;  /* 0x000000271a277223 */ /* 0x000fe40000010032 */
[----:B------:R-:W-:Y:S02]  /*3680*/  FFMA.FTZ R119, R24, R119, R46 ;  /* 0x0000007718777223 */ /* 0x000fe4000001002e */
[----:B------:R-:W-:Y:S01]  /*3690*/  FFMA.FTZ R124, R27, R124, R51 ;  /* 0x0000007c1b7c7223 */ /* 0x000fe20000010033 */
[----:B------:R-:W-:-:S04]  /*36a0*/  F2FP.PACK_AB R38, R39, R38 ;  /* 0x000000262726723e */ /* 0x000fc800000000ff */
[----:B------:R-:W-:Y:S01]  /*36b0*/  F2FP.PACK_AB R39, R124, R119 ;  /* 0x000000777c27723e */ /* 0x000fe200000000ff */
[C---:B------:R-:W-:Y:S01]  /*36c0*/  IMAD.WIDE.U32 R118, R115.reuse, R118, c[0x0][0x208] ;  /* 0x0000820073767625 */ /* 0x040fe200078e0076 */
[----:B------:R-:W-:-:S04]  /*36d0*/  IADD3 R115, R115, 0x80, RZ ;  /* 0x0000008073737810 */ /* 0x000fc80007ffe0ff */
[----:B------:R0:W-:Y:S03]  /*36e0*/  STG.E.128 [R118.64], R36 ;  /* 0x0000002476007986 */ /* 0x0001e6000c101d04 */
.L_x_3441:
[----:B------:R-:W-:Y:S05]  /*36f0*/  BSYNC B1 ;  /* 0x0000000000017941 */ /* 0x000fea0003800000 */
.L_x_3440:
        /* <DEDUP_REMOVED lines=10> */
[----:B------:R-:W-:Y:S01]  /*37a0*/  F2FP.PACK_AB R36, R37, R36 ;  /* 0x000000242524723e */ /* 0x000fe200000000ff */
[C---:B------:R-:W-:Y:S02]  /*37b0*/  FMUL.FTZ R37, R117.reuse, R38 ;  /* 0x0000002675257220 */ /* 0x040fe40000410000 */
[----:B------:R-:W-:Y:S02]  /*37c0*/  FMUL.FTZ R118, R117, R118 ;  /* 0x0000007675767220 */ /* 0x000fe40000410000 */
[----:B------:R-:W-:Y:S02]  /*37d0*/  FFMA.FTZ R37, R52, R37, R40 ;  /* 0x0000002534257223 */ /* 0x000fe40000010028 */
[----:B------:R-:W-:-:S02]  /*37e0*/  FFMA.FTZ R118, R55, R118, R61 ;  /* 0x0000007637767223 */ /* 0x000fc4000001003d */
[--C-:B------:R-:W-:Y:S02]  /*37f0*/  FADD.FTZ R120, R100, -R116.reuse ;  /* 0x8000007464787221 */ /* 0x100fe40000010000 */
[--C-:B------:R-:W-:Y:S01]  /*3800*/  FADD.FTZ R38, R101, -R116.reuse ;  /* 0x8000007465267221 */ /* 0x100fe20000010000 */
[----:B------:R-:W-:Y:S01]  /*3810*/  F2FP.PACK_AB R37, R118, R37 ;  /* 0x000000257625723e */ /* 0x000fe200000000ff */
        /* <DEDUP_REMOVED lines=16> */
.L_x_3443:
[----:B------:R-:W-:Y:S05]  /*3920*/  BSYNC B1 ;  /* 0x0000000000017941 */ /* 0x000fea0003800000 */
.L_x_3442:
        /* <DEDUP_REMOVED lines=24> */
[----:B------:R-:W-:Y:S01]  /*3ab0*/  FFMA.FTZ R38, R66, R38, R75 ;  /* 0x0000002642267223 */ /* 0x000fe2000001004b */
[----:B------:R-:W-:Y:S01]  /*3ac0*/  MOV R116, 0x10 ;  /* 0x0000001000747802 */ /* 0x000fe20000000f00 */
[----:B------:R-:W-:Y:S01]  /*3ad0*/  FFMA.FTZ R118, R67, R118, R76 ;  /* 0x0000007643767223 */ /* 0x000fe2000001004c */
[----:B------:R-:W-:-:S02]  /*3ae0*/  F2FP.PACK_AB R39, R122, R39 ;  /* 0x000000277a27723e */ /* 0x000fc400000000ff */
[----:B------:R-:W-:Y:S01]  /*3af0*/  F2FP.PACK_AB R38, R119, R38 ;  /* 0x000000267726723e */ /* 0x000fe200000000ff */
[----:B------:R-:W-:Y:S01]  /*3b00*/  IMAD.WIDE.U32 R116, R115, R116, c[0x0][0x208] ;  /* 0x0000820073747625 */ /* 0x000fe200078e0074 */
[----:B------:R-:W-:-:S05]  /*3b10*/  F2FP.PACK_AB R37, R118, R37 ;  /* 0x000000257625723e */ /* 0x000fca00000000ff */
[----:B------:R0:W-:Y:S02]  /*3b20*/  STG.E.128 [R116.64], R36 ;  /* 0x0000002474007986 */ /* 0x0001e4000c101d04 */
.L_x_3437:
[----:B0-----:R-:W-:Y:S05]  /*3b30*/  BSYNC B0 ;  /* 0x0000000000007941 */ /* 0x001fea0003800000 */
.L_x_3436:
[----:B------:R-:W-:Y:S02]  /*3b40*/  IADD3 R114, R114, c[0x0][0x160], RZ ;  /* 0x0000580072727a10 */ /* 0x000fe40007ffe0ff */
[----:B------:R-:W-:Y:S02]  /*3b50*/  LOP3.LUT P5, RZ, R112, 0xff, RZ, 0xc0, !PT ;  /* 0x000000ff70ff7812 */ /* 0x000fe400078ac0ff */
[----:B------:R-:W-:Y:S02]  /*3b60*/  ISETP.GE.AND P0, PT, R114, c[0x0][0x164], PT ;  /* 0x0000590072007a0c */ /* 0x000fe40003f06270 */
[----:B------:R-:W-:-:S11]  /*3b70*/  SEL R112, RZ, 0x1, P5 ;  /* 0x00000001ff707807 */ /* 0x000fd60002800000 */
[----:B------:R-:W-:Y:S01]  /*3b80*/  @P0 CALL.REL.NOINC `(.L_x_3444) ;  /* 0x0000001000000944 */ /* 0x000fe20003c00000 */
[----:B------:R-:W-:Y:S05]  /*3b90*/  BRA `(.L_x_3445) ;  /* 0xffffce3000007947 */ /* 0x000fea000383ffff */
.L_x_3444:
[----:B------:R-:W-:Y:S05]  /*3ba0*/  EXIT ;  /* 0x000000000000794d */ /* 0x000fea0003800000 */
.L_x_3434:
[----:B------:R-:W-:Y:S01]  /*3bb0*/  HFMA2.MMA R121, -RZ, RZ, 0, 5.9604644775390625e-08 ;  /* 0x00000001ff797435 */ /* 0x000fe200000001ff */
[----:B------:R-:W-:Y:S02]  /*3bc0*/  MOV R119, 0x1f ;  /* 0x0000001f00777802 */ /* 0x000fe40000000f00 */
[----:B------:R-:W-:Y:S02]  /*3bd0*/  MOV R120, 0xffffffff ;  /* 0xffffffff00787802 */ /* 0x000fe40000000f00 */
[----:B------:R-:W-:Y:S02]  /*3be0*/  MOV R38, 0x3c00 ;  /* 0x00003c0000267802 */ /* 0x000fe40000000f00 */
[----:B-----5:R-:W-:Y:S05]  /*3bf0*/  CALL.REL.NOINC `($__internal_18_$__cuda_sm70_shflsync_bfly_p) ;  /* 0x000007a000007944 */ /* 0x020fea0003c00000 */
[----:B01----:R-:W-:Y:S05]  /*3c00*/  BRA `(.L_x_3446) ;  /* 0xffffeca000007947 */ /* 0x003fea000383ffff */
.L_x_3435:
[----:B------:R-:W-:Y:S01]  /*3c10*/  HFMA2.MMA R121, -RZ, RZ, 0, 1.1920928955078125e-07 ;  /* 0x00000002ff797435 */ /* 0x000fe200000001ff */
[----:B------:R-:W-:Y:S02]  /*3c20*/  MOV R119, 0x1f ;  /* 0x0000001f00777802 */ /* 0x000fe40000000f00 */
[----:B------:R-:W-:Y:S02]  /*3c30*/  MOV R120, 0xffffffff ;  /* 0xffffffff00787802 */ /* 0x000fe40000000f00 */
[----:B------:R-:W-:-:S02]  /*3c40*/  MOV R38, 0x3c60 ;  /* 0x00003c6000267802 */ /* 0x000fc40000000f00 */
[----:B-----5:R-:W-:Y:S05]  /*3c50*/  CALL.REL.NOINC `($__internal_18_$__cuda_sm70_shflsync_bfly_p) ;  /* 0x0000074000007944 */ /* 0x020fea0003c00000 */
[----:B0-----:R-:W-:Y:S01]  /*3c60*/  HFMA2.MMA R121, -RZ, RZ, 0, 2.384185791015625e-07 ;  /* 0x00000004ff797435 */ /* 0x001fe200000001ff */
[----:B-1----:R-:W-:Y:S01]  /*3c70*/  FADD.FTZ R37, R37, R120 ;  /* 0x0000007825257221 */ /* 0x002fe20000010000 */
[----:B------:R-:W-:-:S02]  /*3c80*/  MOV R119, 0x1f ;  /* 0x0000001f00777802 */ /* 0x000fc40000000f00 */
[----:B------:R-:W-:Y:S02]  /*3c90*/  MOV R120, 0xffffffff ;  /* 0xffffffff00787802 */ /* 0x000fe40000000f00 */
[----:B------:R-:W-:Y:S02]  /*3ca0*/  MOV R38, 0x3cc0 ;  /* 0x00003cc000267802 */ /* 0x000fe40000000f00 */
[----:B------:R-:W-:Y:S05]  /*3cb0*/  CALL.REL.NOINC `($__internal_18_$__cuda_sm70_shflsync_bfly_p) ;  /* 0x000006e000007944 */ /* 0x000fea0003c00000 */
[----:B0-----:R-:W-:Y:S01]  /*3cc0*/  HFMA2.MMA R121, -RZ, RZ, 0, 4.76837158203125e-07 ;  /* 0x00000008ff797435 */ /* 0x001fe200000001ff */
[----:B-1----:R-:W-:Y:S01]  /*3cd0*/  FADD.FTZ R37, R37, R120 ;  /* 0x0000007825257221 */ /* 0x002fe20000010000 */
[----:B------:R-:W-:Y:S02]  /*3ce0*/  MOV R119, 0x1f ;  /* 0x0000001f00777802 */ /* 0x000fe40000000f00 */
[----:B------:R-:W-:Y:S02]  /*3cf0*/  MOV R120, 0xffffffff ;  /* 0xffffffff00787802 */ /* 0x000fe40000000f00 */
[----:B------:R-:W-:Y:S02]  /*3d00*/  MOV R38, 0x3d20 ;  /* 0x00003d2000267802 */ /* 0x000fe40000000f00 */
[----:B------:R-:W-:Y:S05]  /*3d10*/  CALL.REL.NOINC `($__internal_18_$__cuda_sm70_shflsync_bfly_p) ;  /* 0x0000068000007944 */ /* 0x000fea0003c00000 */
[----:B0-----:R-:W-:Y:S01]  /*3d20*/  HFMA2.MMA R121, -RZ, RZ, 0, 9.5367431640625e-07 ;  /* 0x00000010ff797435 */ /* 0x001fe200000001ff */
[----:B-1----:R-:W-:Y:S01]  /*3d30*/  FADD.FTZ R37, R37, R120 ;  /* 0x0000007825257221 */ /* 0x002fe20000010000 */
[----:B------:R-:W-:-:S02]  /*3d40*/  MOV R119, 0x1f ;  /* 0x0000001f00777802 */ /* 0x000fc40000000f00 */
[----:B------:R-:W-:Y:S02]  /*3d50*/  MOV R120, 0xffffffff ;  /* 0xffffffff00787802 */ /* 0x000fe40000000f00 */
[----:B------:R-:W-:Y:S02]  /*3d60*/  MOV R38, 0x3d80 ;  /* 0x00003d8000267802 */ /* 0x000fe40000000f00 */
[----:B------:R-:W-:Y:S05]  /*3d70*/  CALL.REL.NOINC `($__internal_18_$__cuda_sm70_shflsync_bfly_p) ;  /* 0x0000062000007944 */ /* 0x000fea0003c00000 */
        /* <DEDUP_REMOVED lines=71> */
[----:B------:R-:W-:Y:S05]  /*41f0*/  CALL.REL.NOINC `($__internal_18_$__cuda_sm70_shflsync_bfly_p) ;  /* 0x000001a000007944 */ /* 0x000fea0003c00000 */
[----:B0-----:R-:W-:Y:S01]  /*4200*/  HFMA2.MMA R121, -RZ, RZ, 0, 1.1920928955078125e-07 ;  /* 0x00000002ff797435 */ /* 0x001fe200000001ff */
[----:B-1----:R-:W-:Y:S01]  /*4210*/  FADD.FTZ R37, R37, R120 ;  /* 0x0000007825257221 */ /* 0x002fe20000010000 */
[----:B------:R-:W-:Y:S02]  /*4220*/  MOV R119, 0x1f ;  /* 0x0000001f00777802 */ /* 0x000fe40000000f00 */
[----:B------:R-:W-:Y:S02]  /*4230*/  MOV R120, 0xffffffff ;  /* 0xffffffff00787802 */ /* 0x000fe40000000f00 */
[----:B------:R-:W-:Y:S02]  /*4240*/  MOV R38, 0x4260 ;  /* 0x0000426000267802 */ /* 0x000fe40000000f00 */
[----:B------:R-:W-:Y:S05]  /*4250*/  CALL.REL.NOINC `($__internal_18_$__cuda_sm70_shflsync_bfly_p) ;  /* 0x0000014000007944 */ /* 0x000fea0003c00000 */
[----:B0-----:R-:W-:Y:S01]  /*4260*/  HFMA2.MMA R121, -RZ, RZ, 0, 2.384185791015625e-07 ;  /* 0x00000004ff797435 */ /* 0x001fe200000001ff */
[----:B-1----:R-:W-:Y:S01]  /*4270*/  FADD.FTZ R37, R37, R120 ;  /* 0x0000007825257221 */ /* 0x002fe20000010000 */
[----:B------:R-:W-:Y:S02]  /*4280*/  MOV R119, 0x1f ;  /* 0x0000001f00777802 */ /* 0x000fe40000000f00 */
[----:B------:R-:W-:-:S02]  /*4290*/  MOV R120, 0xffffffff ;  /* 0xffffffff00787802 */ /* 0x000fc40000000f00 */
        /* <DEDUP_REMOVED lines=8> */
[----:B-1----:R-:W-:Y:S01]  /*4320*/  FADD.FTZ R118, R37, R120 ;  /* 0x0000007825767221 */ /* 0x002fe20000010000 */
[----:B0-----:R-:W-:Y:S01]  /*4330*/  HFMA2.MMA R121, -RZ, RZ, 0, 9.5367431640625e-07 ;  /* 0x00000010ff797435 */ /* 0x001fe200000001ff */
[----:B------:R-:W-:Y:S02]  /*4340*/  MOV R119, 0x1f ;  /* 0x0000001f00777802 */ /* 0x000fe40000000f00 */
[----:B------:R-:W-:-:S02]  /*4350*/  MOV R120, 0xffffffff ;  /* 0xffffffff00787802 */ /* 0x000fc40000000f00 */
[----:B------:R-:W-:Y:S02]  /*4360*/  MOV R37, R118 ;  /* 0x0000007600257202 */ /* 0x000fe40000000f00 */
[----:B------:R-:W-:Y:S02]  /*4370*/  MOV R38, 0x4390 ;  /* 0x0000439000267802 */ /* 0x000fe40000000f00 */
[----:B------:R-:W-:Y:S05]  /*4380*/  CALL.REL.NOINC `($__internal_18_$__cuda_sm70_shflsync_bfly_p) ;  /* 0x0000001000007944 */ /* 0x000fea0003c00000 */
[----:B01----:R-:W-:Y:S05]  /*4390*/  BRA `(.L_x_3447) ;  /* 0xffffea6000007947 */ /* 0x003fea000383ffff */
        .weak           $__internal_18_$__cuda_sm70_shflsync_bfly_p
        .type           $__internal_18_$__cuda_sm70_shflsync_bfly_p,@function
        .size           $__internal_18_$__cuda_sm70_shflsync_bfly_p,(.L_x_29082 - $__internal_18_$__cuda_sm70_shflsync_bfly_p)
$__internal_18_$__cuda_sm70_shflsync_bfly_p:
[----:B------:R-:W-:Y:S01]  /*43a0*/  HFMA2.MMA R39, -RZ, RZ, 0, 0 ;  /* 0x00000000ff277435 */ /* 0x000fe200000001ff */
[----:B------:R-:W-:Y:S04]  /*43b0*/  WARPSYNC R120 ;  /* 0x0000007800007348 */ /* 0x000fe80003800000 */
[----:B------:R0:W1:Y:S01]  /*43c0*/  SHFL.BFLY PT, R120, R37, R121, R119 ;  /* 0x0c00007925787389 */ /* 0x00006200000e0077 */
[----:B------:R-:W-:Y:S05]  /*43d0*/  RET.REL.NODEC R38 `(_ZN10layer_norm13ln_fwd_kernelINS_13Kernel_traitsI6__halfS2_S2_S2_fjLj4096ELj1ELj1ELj4ELj16ENS_18Kernel_traits_baseILj4096ES2_S2_S2_S2_fjLj128EEEEELb0ELb0ELb1ELb0EEEvNS_9FwdParamsE) ;  /* 0xffffbc2026007950 */ /* 0x000fea0003c3ffff */
.L_x_3448:
        /* <DEDUP_REMOVED lines=10> */
.L_x_29082:


//--------------------- .text._ZN10layer_norm13ln_fwd_kernelINS_13Kernel_traitsI6__halfS2_S2_S2_fjLj4096ELj1ELj1ELj4ELj16ENS_18Kernel_traits_baseILj4096ES2_S2_S2_S2_fjLj128EEEEELb0ELb0ELb1ELb1EEEvNS_9FwdParamsE --------------------------
	.section	.text._ZN10layer_norm13ln_fwd_kernelINS_13Kernel_traitsI6__halfS2_S2_S2_fjLj4096ELj1ELj1ELj4ELj16ENS_18Kernel_traits_baseILj4096ES2_S2_S2_S2_fjLj128EEEEELb0ELb0ELb1ELb1EEEvNS_9FwdParamsE,"ax",@progbits
	.sectioninfo	@"SHI_REGISTERS=128"
	.align	128
        .global         _ZN10layer_norm13ln_fwd_kernelINS_13Kernel_traitsI6__halfS2_S2_S2_fjLj4096ELj1ELj1ELj4ELj16ENS_18Kernel_traits_baseILj4096ES2_S2_S2_S2_fjLj128EEEEELb0ELb0ELb1ELb1EEEvNS_9FwdParamsE
        .type           _ZN10layer_norm13ln_fwd_kernelINS_13Kernel_traitsI6__halfS2_S2_S2_fjLj4096ELj1ELj1ELj4ELj16ENS_18Kernel_traits_baseILj4096ES2_S2_S2_S2_fjLj128EEEEELb0ELb0ELb1ELb1EEEvNS_9FwdParamsE,@function
        .size           _ZN10layer_norm13ln_fwd_kernelINS_13Kernel_traitsI6__halfS2_S2_S2_fjLj4096ELj1ELj1ELj4ELj16ENS_18Kernel_traits_baseILj4096ES2_S2_S2_S2_fjLj128EEEEELb0ELb0ELb1ELb1EEEvNS_9FwdParamsE,(.L_x_29083 - _ZN10layer_norm13ln_fwd_kernelINS_13Kernel_traitsI6__halfS2_S2_S2_fjLj4096ELj1ELj1ELj4ELj16ENS_18Kernel_traits_baseILj4096ES2_S2_S2_S2_fjLj128EEEEELb0ELb0ELb1ELb1EEEvNS_9FwdParamsE)
        .other          _ZN10layer_norm13ln_fwd_kernelINS_13Kernel_traitsI6__halfS2_S2_S2_fjLj4096ELj1ELj1ELj4ELj16ENS_18Kernel_traits_baseILj4096ES2_S2_S2_S2_fjLj128EEEEELb0ELb0ELb1ELb1EEEvNS_9FwdParamsE,@"STO_CUDA_ENTRY STV_DEFAULT"
_ZN10layer_norm13ln_fwd_kernelINS_13Kernel_traitsI6__halfS2_S2_S2_fjLj4096ELj1ELj1ELj4ELj16ENS_18Kernel_traits_baseILj4096ES2_S2_S2_S2_fjLj128EEEEELb0ELb0ELb1ELb1EEEvNS_9FwdParamsE:
.text._ZN10layer_norm13ln_fwd_kernelINS_13Kernel_traitsI6__halfS2_S2_S2_fjLj4096ELj1ELj1ELj4ELj16ENS_18Kernel_traits_baseILj4096ES2_S2_S2_S2_fjLj128EEEEELb0ELb0ELb1ELb1EEEvNS_9FwdParamsE:
        /* <DEDUP_REMOVED lines=31> */
[----:B------:R-:W-:Y:S01]  /*01f0*/  SHF.L.U32 R74, R74, 0x2, RZ ;  /* 0x000000024a4a7819 */ /* 0x000fe200000006ff */
[----:B------:R0:W5:Y:S01]  /*0200*/  LDG.E.128 R24, [R2.64+0x800] ;  /* 0x0008000402187981 */ /* 0x000162000c1e1d00 */
[----:B------:R-:W-:Y:S01]  /*0210*/  SHF.R.U32.HI R87, RZ, 0x5, R66 ;  /* 0x00000005ff577819 */ /* 0x000fe20000011642 */
[----:B------:R-:W-:Y:S01]  /*0220*/  HFMA2.MMA R82, -RZ, RZ, 0, 5.9604644775390625e-08 ;  /* 0x00000001ff527435 */ /* 0x000fe200000001ff */
[--C-:B------:R-:W-:Y:S01]  /*0230*/  HADD2.F32 R65, -RZ, R8.reuse.H0_H0 ;  /* 0x20000008ff417230 */ /* 0x100fe20000004100 */
[C---:B------:R-:W-:Y:S01]  /*0240*/  LOP3.LUT R76, R66.reuse, 0x1f, RZ, 0xc0, !PT ;  /* 0x0000001f424c7812 */ /* 0x040fe200078ec0ff */
[----:B------:R-:W-:Y:S01]  /*0250*/  HADD2.F32 R64, -RZ, R8.H1_H1 ;  /* 0x30000008ff407230 */ /* 0x000fe20000004100 */
[----:B------:R-:W-:Y:S01]  /*0260*/  LOP3.LUT R77, R66, 0x7f, RZ, 0xc0, !PT ;  /* 0x0000007f424d7812 */ /* 0x000fe200078ec0ff */
[--C-:B------:R-:W-:Y:S01]  /*0270*/  HADD2.F32 R23, -RZ, R9.reuse.H0_H0 ;  /* 0x20000009ff177230 */ /* 0x100fe20000004100 */
[----:B------:R-:W-:Y:S01]  /*0280*/  LOP3.LUT R87, R87, 0x3, RZ, 0xc0, !PT ;  /* 0x0000000357577812 */ /* 0x000fe200078ec0ff */
[----:B------:R-:W-:Y:S01]  /*0290*/  HADD2.F32 R22, -RZ, R9.H1_H1 ;  /* 0x30000009ff167230 */ /* 0x000fe20000004100 */
[----:B------:R-:W-:Y:S01]  /*02a0*/  IADD3 R89, R74, 0x4, RZ ;  /* 0x000000044a597810 */ /* 0x000fe20007ffe0ff */
[--C-:B------:R-:W-:Y:S01]  /*02b0*/  HADD2.F32 R21, -RZ, R10.reuse.H0_H0 ;  /* 0x2000000aff157230 */ /* 0x100fe20000004100 */
[----:B------:R-:W-:Y:S01]  /*02c0*/  ULDC.U8 UR6, c[0x0][0x1f0] ;  /* 0x00007c0000067ab9 */ /* 0x000fe20000000000 */
[----:B------:R-:W-:-:S02]  /*02d0*/  HADD2.F32 R20, -RZ, R10.H1_H1 ;  /* 0x3000000aff147230 */ /* 0x000fc40000004100 */
[--C-:B------:R-:W-:Y:S02]  /*02e0*/  HADD2.F32 R19, -RZ, R11.reuse.H0_H0 ;  /* 0x2000000bff137230 */ /* 0x100fe40000004100 */
[----:B------:R-:W-:Y:S02]  /*02f0*/  HADD2.F32 R18, -RZ, R11.H1_H1 ;  /* 0x3000000bff127230 */ /* 0x000fe40000004100 */
[--C-:B------:R-:W-:Y:S02]  /*0300*/  HADD2.F32 R17, -RZ, R48.reuse.H0_H0 ;  /* 0x20000030ff117230 */ /* 0x100fe40000004100 */
[----:B------:R-:W-:Y:S02]  /*0310*/  HADD2.F32 R16, -RZ, R48.H1_H1 ;  /* 0x30000030ff107230 */ /* 0x000fe40000004100 */
[--C-:B------:R-:W-:Y:S02]  /*0320*/  HADD2.F32 R15, -RZ, R49.reuse.H0_H0 ;  /* 0x20000031ff0f7230 */ /* 0x100fe40000004100 */
        /* <DEDUP_REMOVED lines=11> */
[--C-:B0-----:R-:W-:Y:S02]  /*03e0*/  HADD2.F32 R3, -RZ, R39.reuse.H0_H0 ;  /* 0x20000027ff037230 */ /* 0x101fe40000004100 */
        /* <DEDUP_REMOVED lines=9> */
[--C-:B--2---:R-:W-:Y:S02]  /*0480*/  HADD2.F32 R80, -RZ, R42.reuse.H0_H0 ;  /* 0x2000002aff507230 */ /* 0x104fe40000004100 */
[----:B------:R-:W-:Y:S02]  /*0490*/  HADD2.F32 R81, -RZ, R42.H1_H1 ;  /* 0x3000002aff517230 */ /* 0x000fe40000004100 */
[--C-:B------:R-:W-:Y:S02]  /*04a0*/  HADD2.F32 R78, -RZ, R40.reuse.H0_H0 ;  /* 0x20000028ff4e7230 */ /* 0x100fe40000004100 */
[----:B------:R-:W-:-:S02]  /*04b0*/  HADD2.F32 R79, -RZ, R40.H1_H1 ;  /* 0x30000028ff4f7230 */ /* 0x000fc40000004100 */
[--C-:B---3--:R-:W-:Y:S02]  /*04c0*/  HADD2.F32 R85, -RZ, R45.reuse.H0_H0 ;  /* 0x2000002dff557230 */ /* 0x108fe40000004100 */
[----:B------:R-:W-:Y:S02]  /*04d0*/  HADD2.F32 R42, -RZ, R45.H1_H1 ;  /* 0x3000002dff2a7230 */ /* 0x000fe40000004100 */
[--C-:B------:R-:W-:Y:S02]  /*04e0*/  HADD2.F32 R40, -RZ, R41.reuse.H0_H0 ;  /* 0x20000029ff287230 */ /* 0x100fe40000004100 */
[----:B------:R-:W-:Y:S02]  /*04f0*/  HADD2.F32 R83, -RZ, R44.H0_H0 ;  /* 0x2000002cff537230 */ /* 0x000fe40000004100 */
[----:B------:R-:W-:Y:S02]  /*0500*/  HADD2.F32 R45, -RZ, R46.H0_H0 ;  /* 0x2000002eff2d7230 */ /* 0x000fe40000004100 */
[----:B------:R-:W-:-:S02]  /*0510*/  HADD2.F32 R41, -RZ, R41.H1_H1 ;  /* 0x30000029ff297230 */ /* 0x000fc40000004100 */
[----:B------:R-:W-:Y:S02]  /*0520*/  HADD2.F32 R44, -RZ, R44.H1_H1 ;  /* 0x3000002cff2c7230 */ /* 0x000fe40000004100 */
[----:B------:R-:W-:Y:S02]  /*0530*/  HADD2.F32 R46, -RZ, R46.H1_H1 ;  /* 0x3000002eff2e7230 */ /* 0x000fe40000004100 */
[----:B----4-:R-:W-:Y:S02]  /*0540*/  HADD2.F32 R91, -RZ, R30.H1_H1 ;  /* 0x3000001eff5b7230 */ /* 0x010fe40000004100 */
.L_x_3550:
        /* <DEDUP_REMOVED lines=8> */
[----:B-----5:R1:W5:Y:S08]  /*05d0*/  LDG.E R60, [R60.64] ;  /* 0x000000043c3c7981 */ /* 0x020370000c1e1900 */
        /* <DEDUP_REMOVED lines=21> */
[----:B-----5:R-:W-:Y:S01]  /*0730*/  HADD2.F32 R101, -RZ, R32.H0_H0 ;  /* 0x20000020ff657230 */ /* 0x020fe20000004100 */
[----:B------:R-:W-:Y:S05]  /*0740*/  BRA `(.L_x_3451) ;  /* 0x0000004000007947 */ /* 0x000fea0003800000 */
.L_x_3450:
[----:B-1---5:R-:W-:Y:S02]  /*0750*/  HADD2.F32 R101, -RZ, R36.H0_H0 ;  /* 0x20000024ff657230 */ /* 0x022fe40000004100 */
[----:B------:R-:W-:-:S03]  /*0760*/  @P0 HADD2.F32 R48, -RZ, R32.H0_H0 ;  /* 0x20000020ff300230 */ /* 0x000fc60000004100 */
[----:B------:R-:W-:-:S04]  /*0770*/  FMUL.FTZ R101, R101, c[0x0][0x1ec] ;  /* 0x00007b0065657a20 */ /* 0x000fc80000410000 */
[----:B------:R-:W-:Y:S02]  /*0780*/  @P0 FADD.FTZ R101, R101, R48 ;  /* 0x0000003065650221 */ /* 0x000fe40000010000 */
.L_x_3451:
[----:B------:R-:W-:Y:S05]  /*0790*/  BSYNC B0 ;  /* 0x0000000000007941 */ /* 0x000fea0003800000 */
.L_x_3449:
[----:B------:R-:W-:Y:S01]  /*07a0*/  BSSY B0, `(.L_x_3452) ;  /* 0x000000a000007945 */ /* 0x000fe20003800000 */
[----:B------:R-:W-:Y:S05]  /*07b0*/  @P2 BRA `(.L_x_3453) ;  /* 0x0000004000002947 */ /* 0x000fea0003800000 */
[----:B------:R-:W-:Y:S01]  /*07c0*/  MOV R99, RZ ;  /* 0x000000ff00637202 */ /* 0x000fe20000000f00 */
[----:B------:R-:W-:Y:S05]  /*07d0*/  @!P0 BRA `(.L_x_3454) ;  /* 0x0000006000008947 */ /* 0x000fea0003800000 */
[----:B-----5:R-:W-:Y:S01]  /*07e0*/  HADD2.F32 R99, -RZ, R32.H1_H1 ;  /* 0x30000020ff637230 */ /* 0x020fe20000004100 */
[----:B------:R-:W-:Y:S05]  /*07f0*/  BRA `(.L_x_3454) ;  /* 0x0000004000007947 */ /* 0x000fea0003800000 */
.L_x_3453:
[----:B-----5:R-:W-:Y:S02]  /*0800*/  HADD2.F32 R99, -RZ, R36.H1_H1 ;  /* 0x30000024ff637230 */ /* 0x020fe40000004100 */
[----:B------:R-:W-:-:S03]  /*0810*/  @P0 HADD2.F32 R48, -RZ, R32.H1_H1 ;  /* 0x30000020ff300230 */ /* 0x000fc60000004100 */
[----:B------:R-:W-:-:S04]  /*0820*/  FMUL.FTZ R99, R99, c[0x0][0x1ec] ;  /* 0x00007b0063637a20 */ /* 0x000fc80000410000 */
[----:B------:R-:W-:Y:S02]  /*0830*/  @P0 FADD.FTZ R99, R99, R48 ;  /* 0x0000003063630221 */ /* 0x000fe40000010000 */
.L_x_3454:
[----:B------:R-:W-:Y:S05]  /*0840*/  BSYNC B0 ;  /* 0x0000000000007941 */ /* 0x000fea0003800000 */
.L_x_3452:
[----:B------:R-:W-:Y:S01]  /*0850*/  BSSY B0, `(.L_x_3455) ;  /* 0x000000a000007945 */ /* 0x000fe20003800000 */
[----:B------:R-:W-:Y:S05]  /*0860*/  @P2 BRA `(.L_x_3456) ;  /* 0x0000004000002947 */ /* 0x000fea0003800000 */
[----:B------:R-:W-:Y:S01]  /*0870*/  HFMA2.MMA R97, -RZ, RZ, 0, 0 ;  /* 0x00000000ff617435 */ /* 0x000fe200000001ff */
[----:B------:R-:W-:Y:S05]  /*0880*/  @!P0 BRA `(.L_x_3457) ;  /* 0x0000006000008947 */ /* 0x000fea0003800000 */
[----:B-----5:R-:W-:Y:S01]  /*0890*/  HADD2.F32 R97, -RZ, R33.H0_H0 ;  /* 0x20000021ff617230 */ /* 0x020fe20000004100 */
[----:B------:R-:W-:Y:S05]  /*08a0*/  BRA `(.L_x_3457) ;  /* 0x0000004000007947 */ /* 0x000fea0003800000 */
.L_x_3456:
[----:B-----5:R-:W-:Y:S02]  /*08b0*/  HADD2.F32 R97, -RZ, R37.H0_H0 ;  /* 0x20000025ff617230 */ /* 0x020fe40000004100 */
[----:B------:R-:W-:-:S03]  /*08c0*/  @P0 HADD2.F32 R48, -RZ, R33.H0_H0 ;  /* 0x20000021ff300230 */ /* 0x000fc60000004100 */
[----:B------:R-:W-:-:S04]  /*08d0*/  FMUL.FTZ R97, R97, c[0x0][0x1ec] ;  /* 0x00007b0061617a20 */ /* 0x000fc80000410000 */
[----:B------:R-:W-:Y:S02]  /*08e0*/  @P0 FADD.FTZ R97, R97, R48 ;  /* 0x0000003061610221 */ /* 0x000fe40000010000 */
.L_x_3457:
[----:B------:R-:W-:Y:S05]  /*08f0*/  BSYNC B0 ;  /* 0x0000000000007941 */ /* 0x000fea0003800000 */
.L_x_3455:
[----:B------:R-:W-:Y:S01]  /*0900*/  BSSY B0, `(.L_x_3458) ;  /* 0x000000a000007945 */ /* 0x000fe20003800000 */
[----:B------:R-:W-:Y:S05]  /*0910*/  @P2 BRA `(.L_x_3459) ;  /* 0x0000004000002947 */ /* 0x000fea0003800000 */
[----:B------:R-:W-:Y:S01]  /*0920*/  MOV R95, RZ ;  /* 0x000000ff005f7202 */ /* 0x000fe20000000f00 */
[----:B------:R-:W-:Y:S05]  /*0930*/  @!P0 BRA `(.L_x_3460) ;  /* 0x0000006000008947 */ /* 0x000fea0003800000 */
[----:B-----5:R-:W-:Y:S01]  /*0940*/  HADD2.F32 R95, -RZ, R33.H1_H1 ;  /* 0x30000021ff5f7230 */ /* 0x020fe20000004100 */
[----:B------:R-:W-:Y:S05]  /*0950*/  BRA `(.L_x_3460) ;  /* 0x0000004000007947 */ /* 0x000fea0003800000 */
.L_x_3459:
[----:B-----5:R-:W-:Y:S02]  /*0960*/  HADD2.F32 R95, -RZ, R37.H1_H1 ;  /* 0x30000025ff5f7230 */ /* 0x020fe40000004100 */
[----:B------:R-:W-:-:S03]  /*0970*/  @P0 HADD2.F32 R48, -RZ, R33.H1_H1 ;  /* 0x30000021ff300230 */ /* 0x000fc60000004100 */
[----:B------:R-:W-:-:S04]  /*0980*/  FMUL.FTZ R95, R95, c[0x0][0x1ec] ;  /* 0x00007b005f5f7a20 */ /* 0x000fc80000410000 */
[----:B------:R-:W-:Y:S02]  /*0990*/  @P0 FADD.FTZ R95, R95, R48 ;  /* 0x000000305f5f0221 */ /* 0x000fe40000010000 */
.L_x_3460:
[----:B------:R-:W-:Y:S05]  /*09a0*/  BSYNC B0 ;  /* 0x0000000000007941 */ /* 0x000fea0003800000 */
.L_x_3458:
[----:B------:R-:W-:Y:S01]  /*09b0*/  BSSY B0, `(.L_x_3461) ;  /* 0x000000a000007945 */ /* 0x000fe20003800000 */
[----:B------:R-:W-:Y:S05]  /*09c0*/  @P2 BRA `(.L_x_3462) ;  /* 0x0000004000002947 */ /* 0x000fea0003800000 */
[----:B------:R-:W-:Y:S01]  /*09d0*/  HFMA2.MMA R93, -RZ, RZ, 0, 0 ;  /* 0x00000000ff5d7435 */ /* 0x000fe200000001ff */
[----:B------:R-:W-:Y:S05]  /*09e0*/  @!P0 BRA `(.L_x_3463) ;  /* 0x0000006000008947 */ /* 0x000fea0003800000 */
[----:B-----5:R-:W-:Y:S01]  /*09f0*/  HADD2.F32 R93, -RZ, R34.H0_H0 ;  /* 0x20000022ff5d7230 */ /* 0x020fe20000004100 */
[----:B------:R-:W-:Y:S05]  /*0a00*/  BRA `(.L_x_3463) ;  /* 0x0000004000007947 */ /* 0x000fea0003800000 */
.L_x_3462:
[----:B-----5:R-:W-:Y:S02]  /*0a10*/  HADD2.F32 R93, -RZ, R38.H0_H0 ;  /* 0x20000026ff5d7230 */ /* 0x020fe40000004100 */
[----:B------:R-:W-:-:S03]  /*0a20*/  @P0 HADD2.F32 R48, -RZ, R34.H0_H0 ;  /* 0x20000022ff300230 */ /* 0x000fc60000004100 */
[----:B------:R-:W-:-:S04]  /*0a30*/  FMUL.FTZ R93, R93, c[0x0][0x1ec] ;  /* 0x00007b005d5d7a20 */ /* 0x000fc80000410000 */
[----:B------:R-:W-:Y:S02]  /*0a40*/  @P0 FADD.FTZ R93, R93, R48 ;  /* 0x000000305d5d0221 */ /* 0x000fe40000010000 */
.L_x_3463:
[----:B------:R-:W-:Y:S05]  /*0a50*/  BSYNC B0 ;  /* 0x0000000000007941 */ /* 0x000fea0003800000 */
.L_x_3461:
[----:B------:R-:W-:Y:S01]  /*0a60*/  BSSY B0, `(.L_x_3464) ;  /* 0x000000a000007945 */ /* 0x000fe20003800000 */
[----:B------:R-:W-:Y:S05]  /*0a70*/  @P2 BRA `(.L_x_3465) ;  /* 0x0000004000002947 */ /* 0x000fea0003800000 */
[----:B------:R-:W-:Y:S01]  /*0a80*/  MOV R63, RZ ;  /* 0x000000ff003f7202 */ /* 0x000fe20000000f00 */
[----:B------:R-:W-:Y:S05]  /*0a90*/  @!P0 BRA `(.L_x_3466) ;  /* 0x0000006000008947 */ /* 0x000fea0003800000 */
[----:B-----5:R-:W-:Y:S01]  /*0aa0*/  HADD2.F32 R63, -RZ, R34.H1_H1 ;  /* 0x30000022ff3f7230 */ /* 0x020fe20000004100 */
[----:B------:R-:W-:Y:S05]  /*0ab0*/  BRA `(.L_x_3466) ;  /* 0x0000004000007947 */ /* 0x000fea0003800000 */
.L_x_3465:
[----:B-----5:R-:W-:Y:S02]  /*0ac0*/  HADD2.F32 R63, -RZ, R38.H1_H1 ;  /* 0x30000026ff3f7230 */ /* 0x020fe40000004100 */
[----:B------:R-:W-:-:S03]  /*0ad0*/  @P0 HADD2.F32 R48, -RZ, R34.H1_H1 ;  /* 0x30000022ff300230 */ /* 0x000fc60000004100 */
[----:B------:R-:W-:-:S04]  /*0ae0*/  FMUL.FTZ R63, R63, c[0x0][0x1ec] ;  /* 0x00007b003f3f7a20 */ /* 0x000fc80000410000 */
[----:B------:R-:W-:Y:S02]  /*0af0*/  @P0 FADD.FTZ R63, R63, R48 ;  /* 0x000000303f3f0221 */ /* 0x000fe40000010000 */
.L_x_3466:
[----:B------:R-:W-:Y:S05]  /*0b00*/  BSYNC B0 ;  /* 0x0000000000007941 */ /* 0x000fea0003800000 */
.L_x_3464:
[----:B------:R-:W-:Y:S01]  /*0b10*/  BSSY B0, `(.L_x_3467) ;  /* 0x000000a000007945 */ /* 0x000fe20003800000 */
[----:B------:R-:W-:Y:S05]  /*0b20*/  @P2 BRA `(.L_x_3468) ;  /* 0x0000004000002947 */ /* 0x000fea0003800000 */
[----:B------:R-:W-:Y:S01]  /*0b30*/  HFMA2.MMA R61, -RZ, RZ, 0, 0 ;  /* 0x00000000ff3d7435 */ /* 0x000fe200000001ff */
[----:B------:R-:W-:Y:S05]  /*0b40*/  @!P0 BRA `(.L_x_3469) ;  /* 0x0000006000008947 */ /* 0x000fea0003800000 */
[----:B-----5:R-:W-:Y:S01]  /*0b50*/  HADD2.F32 R61, -RZ, R35.H0_H0 ;  /* 0x20000023ff3d7230 */ /* 0x020fe20000004100 */
[----:B------:R-:W-:Y:S05]  /*0b60*/  BRA `(.L_x_3469) ;  /* 0x0000004000007947 */ /* 0x000fea0003800000 */
.L_x_3468:
[----:B-----5:R-:W-:Y:S02]  /*0b70*/  HADD2.F32 R61, -RZ, R39.H0_H0 ;  /* 0x20000027ff3d7230 */ /* 0x020fe40000004100 */
[----:B------:R-:W-:-:S03]  /*0b80*/  @P0 HADD2.F32 R48, -RZ, R35.H0_H0 ;  /* 0x20000023ff300230 */ /* 0x000fc60000004100 */
[----:B------:R-:W-:-:S04]  /*0b90*/  FMUL.FTZ R61, R61, c[0x0][0x1ec] ;  /* 0x00007b003d3d7a20 */ /* 0x000fc80000410000 */
[----:B------:R-:W-:Y:S02]  /*0ba0*/  @P0 FADD.FTZ R61, R61, R48 ;  /* 0x000000303d3d0221 */ /* 0x000fe40000010000 */
.L_x_3469:
[----:B------:R-:W-:Y:S05]  /*0bb0*/  BSYNC B0 ;  /* 0x0000000000007941 */ /* 0x000fea0003800000 */
.L_x_3467:
[----:B------:R-:W-:Y:S01]  /*0bc0*/  BSSY B0, `(.L_x_3470) ;  /* 0x000000a000007945 */ /* 0x000fe20003800000 */
[----:B------:R-:W-:Y:S05]  /*0bd0*/  @P2 BRA `(.L_x_3471) ;  /* 0x0000004000002947 */ /* 0x000fea0003800000 */
[----:B------:R-:W-:Y:S01]  /*0be0*/  MOV R59, RZ ;  /* 0x000000ff003b7202 */ /* 0x000fe20000000f00 */
[----:B------:R-:W-:Y:S05]  /*0bf0*/  @!P0 BRA `(.L_x_3472) ;  /* 0x0000006000008947 */ /* 0x000fea0003800000 */
[----:B-----5:R-:W-:Y:S01]  /*0c00*/  HADD2.F32 R59, -RZ, R35.H1_H1 ;  /* 0x30000023ff3b7230 */ /* 0x020fe20000004100 */
[----:B------:R-:W-:Y:S05]  /*0c10*/  BRA `(.L_x_3472) ;  /* 0x0000004000007947 */ /* 0x000fea0003800000 */
.L_x_3471:
[----:B-----5:R-:W-:Y:S02]  /*0c20*/  HADD2.F32 R59, -RZ, R39.H1_H1 ;  /* 0x30000027ff3b7230 */ /* 0x020fe40000004100 */
[----:B------:R-:W-:-:S03]  /*0c30*/  @P0 HADD2.F32 R48, -RZ, R35.H1_H1 ;  /* 0x30000023ff300230 */ /* 0x000fc60000004100 */
[----:B------:R-:W-:-:S04]  /*0c40*/  FMUL.FTZ R59, R59, c[0x0][0x1ec] ;  /* 0x00007b003b3b7a20 */ /* 0x000fc80000410000 */
[----:B------:R-:W-:Y:S02]  /*0c50*/  @P0 FADD.FTZ R59, R59, R48 ;  /* 0x000000303b3b0221 */ /* 0x000fe40000010000 */
.L_x_3472:
[----:B------:R-:W-:Y:S05]  /*0c60*/  BSYNC B0 ;  /* 0x0000000000007941 */ /* 0x000fea0003800000 */
.L_x_3470:
[----:B------:R-:W-:Y:S01]  /*0c70*/  HFMA2.MMA R90, -RZ, RZ, 0, 9.5367431640625e-07 ;  /* 0x00000010ff5a7435 */ /* 0x000fe200000001ff */
[----:B------:R-:W-:Y:S02]  /*0c80*/  @P1 IADD3 R55, R92, 0x80, RZ ;  /* 0x000000805c371810 */ /* 0x000fe40007ffe0ff */
[C---:B------:R-:W-:Y:S02]  /*0c90*/  IADD3 R119, R94.reuse, 0x80, RZ ;  /* 0x000000805e777810 */ /* 0x040fe40007ffe0ff */
[----:B------:R-:W-:Y:S02]  /*0ca0*/  F2FP.PACK_AB R51, R59, R61 ;  /* 0x0000003d3b33723e */ /* 0x000fe400000000ff */
[----:B------:R-:W-:Y:S02]  /*0cb0*/  F2FP.PACK_AB R50, R63, R93 ;  /* 0x0000005d3f32723e */ /* 0x000fe400000000ff */
[----:B------:R-:W-:Y:S01]  /*0cc0*/  F2FP.PACK_AB R49, R95, R97 ;  /* 0x000000615f31723e */ /* 0x000fe200000000ff */
[----:B------:R-:W-:Y:S01]  /*0cd0*/  IMAD.WIDE.U32 R56, R94, R90, c[0x0][0x188] ;  /* 0x000062005e387625 */ /* 0x000fe200078e005a */
[----:B------:R-:W-:-:S03]  /*0ce0*/  F2FP.PACK_AB R48, R99, R101 ;  /* 0x000000656330723e */ /* 0x000fc600000000ff */
        /* <DEDUP_REMOVED lines=9> */
[----:B-----5:R-:W-:Y:S01]  /*0d80*/  HADD2.F32 R103, -RZ, R32.H0_H0 ;  /* 0x20000020ff677230 */ /* 0x020fe20000004100 */
[----:B------:R-:W-:Y:S05]  /*0d90*/  BRA `(.L_x_3475) ;  /* 0x0000004000007947 */ /* 0x000fea0003800000 */
.L_x_3474:
[----:B-----5:R-:W-:Y:S02]  /*0da0*/  HADD2.F32 R103, -RZ, R36.H0_H0 ;  /* 0x20000024ff677230 */ /* 0x020fe40000004100 */
[----:B0-----:R-:W-:-:S03]  /*0db0*/  @P0 HADD2.F32 R48, -RZ, R32.H0_H0 ;  /* 0x20000020ff300230 */ /* 0x001fc60000004100 */
[----:B------:R-:W-:-:S04]  /*0dc0*/  FMUL.FTZ R103, R103, c[0x0][0x1ec] ;  /* 0x00007b0067677a20 */ /* 0x000fc80000410000 */
[----:B------:R-:W-:Y:S02]  /*0dd0*/  @P0 FADD.FTZ R103, R48, R103 ;  /* 0x0000006730670221 */ /* 0x000fe40000010000 */
.L_x_3475:
[----:B------:R-:W-:Y:S05]  /*0de0*/  BSYNC B0 ;  /* 0x0000000000007941 */ /* 0x000fea0003800000 */
.L_x_3473:
[----:B------:R-:W-:Y:S01]  /*0df0*/  BSSY B0, `(.L_x_3476) ;  /* 0x000000a000007945 */ /* 0x000fe20003800000 */
[----:B------:R-:W-:Y:S05]  /*0e00*/  @P2 BRA `(.L_x_3477) ;  /* 0x0000004000002947 */ /* 0x000fea0003800000 */
[----:B------:R-:W-:Y:S01]  /*0e10*/  MOV R105, RZ ;  /* 0x000000ff00697202 */ /* 0x000fe20000000f00 */
[----:B------:R-:W-:Y:S05]  /*0e20*/  @!P0 BRA `(.L_x_3478) ;  /* 0x0000006000008947 */ /* 0x000fea0003800000 */
[----:B-----5:R-:W-:Y:S01]  /*0e30*/  HADD2.F32 R105, -RZ, R32.H1_H1 ;  /* 0x30000020ff697230 */ /* 0x020fe20000004100 */
[----:B------:R-:W-:Y:S05]  /*0e40*/  BRA `(.L_x_3478) ;  /* 0x0000004000007947 */ /* 0x000fea0003800000 */
.L_x_3477:
[----:B-----5:R-:W-:Y:S02]  /*0e50*/  HADD2.F32 R105, -RZ, R36.H1_H1 ;  /* 0x30000024ff697230 */ /* 0x020fe40000004100 */
[----:B0-----:R-:W-:-:S03]  /*0e60*/  @P0 HADD2.F32 R48, -RZ, R32.H1_H1 ;  /* 0x30000020ff300230 */ /* 0x001fc60000004100 */
[----:B------:R-:W-:-:S04]  /*0e70*/  FMUL.FTZ R105, R105, c[0x0][0x1ec] ;  /* 0x00007b0069697a20 */ /* 0x000fc80000410000 */
[----:B------:R-:W-:Y:S02]  /*0e80*/  @P0 FADD.FTZ R105, R48, R105 ;  /* 0x0000006930690221 */ /* 0x000fe40000010000 */
.L_x_3478:
[----:B------:R-:W-:Y:S05]  /*0e90*/  BSYNC B0 ;  /* 0x0000000000007941 */ /* 0x000fea0003800000 */
.L_x_3476:
[----:B------:R-:W-:Y:S01]  /*0ea0*/  BSSY B0, `(.L_x_3479) ;  /* 0x000000a000007945 */ /* 0x000fe20003800000 */
[----:B------:R-:W-:Y:S05]  /*0eb0*/  @P2 BRA `(.L_x_3480) ;  /* 0x0000004000002947 */ /* 0x000fea0003800000 */
[----:B------:R-:W-:Y:S01]  /*0ec0*/  HFMA2.MMA R107, -RZ, RZ, 0, 0 ;  /* 0x00000000ff6b7435 */ /* 0x000fe200000001ff */
[----:B------:R-:W-:Y:S05]  /*0ed0*/  @!P0 BRA `(.L_x_3481) ;  /* 0x0000006000008947 */ /* 0x000fea0003800000 */
[----:B-----5:R-:W-:Y:S01]  /*0ee0*/  HADD2.F32 R107, -RZ, R33.H0_H0 ;  /* 0x20000021ff6b7230 */ /* 0x020fe20000004100 */
[----:B------:R-:W-:Y:S05]  /*0ef0*/  BRA `(.L_x_3481) ;  /* 0x0000004000007947 */ /* 0x000fea0003800000 */
.L_x_3480:
[----:B-----5:R-:W-:Y:S02]  /*0f00*/  HADD2.F32 R107, -RZ, R37.H0_H0 ;  /* 0x20000025ff6b7230 */ /* 0x020fe40000004100 */
[----:B0-----:R-:W-:-:S03]  /*0f10*/  @P0 HADD2.F32 R48, -RZ, R33.H0_H0 ;  /* 0x20000021ff300230 */ /* 0x001fc60000004100 */
[----:B------:R-:W-:-:S04]  /*0f20*/  FMUL.FTZ R107, R107, c[0x0][0x1ec] ;  /* 0x00007b006b6b7a20 */ /* 0x000fc80000410000 */
[----:B------:R-:W-:Y:S02]  /*0f30*/  @P0 FADD.FTZ R107, R48, R107 ;  /* 0x0000006b306b0221 */ /* 0x000fe40000010000 */
.L_x_3481:
[----:B------:R-:W-:Y:S05]  /*0f40*/  BSYNC B0 ;  /* 0x0000000000007941 */ /* 0x000fea0003800000 */
.L_x_3479:
[----:B------:R-:W-:Y:S01]  /*0f50*/  BSSY B0, `(.L_x_3482) ;  /* 0x000000a000007945 */ /* 0x000fe20003800000 */
[----:B------:R-:W-:Y:S05]  /*0f60*/  @P2 BRA `(.L_x_3483) ;  /* 0x0000004000002947 */ /* 0x000fea0003800000 */
[----:B------:R-:W-:Y:S01]  /*0f70*/  MOV R109, RZ ;  /* 0x000000ff006d7202 */ /* 0x000fe20000000f00 */
[----:B------:R-:W-:Y:S05]  /*0f80*/  @!P0 BRA `(.L_x_3484) ;  /* 0x0000006000008947 */ /* 0x000fea0003800000 */
[----:B-----5:R-:W-:Y:S01]  /*0f90*/  HADD2.F32 R109, -RZ, R33.H1_H1 ;  /* 0x30000021ff6d7230 */ /* 0x020fe20000004100 */
[----:B------:R-:W-:Y:S05]  /*0fa0*/  BRA `(.L_x_3484) ;  /* 0x0000004000007947 */ /* 0x000fea0003800000 */
.L_x_3483:
[----:B-----5:R-:W-:Y:S02]  /*0fb0*/  HADD2.F32 R109, -RZ, R37.H1_H1 ;  /* 0x30000025ff6d7230 */ /* 0x020fe40000004100 */
[----:B0-----:R-:W-:-:S03]  /*0fc0*/  @P0 HADD2.F32 R48, -RZ, R33.H1_H1 ;  /* 0x30000021ff300230 */ /* 0x001fc60000004100 */
[----:B------:R-:W-:-:S04]  /*0fd0*/  FMUL.FTZ R109, R109, c[0x0][0x1ec] ;  /* 0x00007b006d6d7a20 */ /* 0x000fc80000410000 */
[----:B------:R-:W-:Y:S02]  /*0fe0*/  @P0 FADD.FTZ R109, R48, R109 ;  /* 0x0000006d306d0221 */ /* 0x000fe40000010000 */
.L_x_3484:
[----:B------:R-:W-:Y:S05]  /*0ff0*/  BSYNC B0 ;  /* 0x0000000000007941 */ /* 0x000fea0003800000 */
.L_x_3482:
[----:B------:R-:W-:Y:S01]  /*1000*/  BSSY B0, `(.L_x_3485) ;  /* 0x000000a000007945 */ /* 0x000fe20003800000 */
[----:B------:R-:W-:Y:S05]  /*1010*/  @P2 BRA `(.L_x_3486) ;  /* 0x0000004000002947 */ /* 0x000fea0003800000 */
[----:B------:R-:W-:Y:S01]  /*1020*/  HFMA2.MMA R111, -RZ, RZ, 0, 0 ;  /* 0x00000000ff6f7435 */ /* 0x000fe200000001ff */
[----:B------:R-:W-:Y:S05]  /*1030*/  @!P0 BRA `(.L_x_3487) ;  /* 0x0000006000008947 */ /* 0x000fea0003800000 */
[----:B-----5:R-:W-:Y:S01]  /*1040*/  HADD2.F32 R111, -RZ, R34.H0_H0 ;  /* 0x20000022ff6f7230 */ /* 0x020fe20000004100 */
[----:B------:R-:W-:Y:S05]  /*1050*/  BRA `(.L_x_3487) ;  /* 0x0000004000007947 */ /* 0x000fea0003800000 */
.L_x_3486:
[----:B-----5:R-:W-:Y:S02]  /*1060*/  HADD2.F32 R111, -RZ, R38.H0_H0 ;  /* 0x20000026ff6f7230 */ /* 0x020fe40000004100 */
[----:B0-----:R-:W-:-:S03]  /*1070*/  @P0 HADD2.F32 R48, -RZ, R34.H0_H0 ;  /* 0x20000022ff300230 */ /* 0x001fc60000004100 */
[----:B------:R-:W-:-:S04]  /*1080*/  FMUL.FTZ R111, R111, c[0x0][0x1ec] ;  /* 0x00007b006f6f7a20 */ /* 0x000fc80000410000 */
[----:B------:R-:W-:Y:S02]  /*1090*/  @P0 FADD.FTZ R111, R48, R111 ;  /* 0x0000006f306f0221 */ /* 0x000fe40000010000 */
.L_x_3487:
[----:B------:R-:W-:Y:S05]  /*10a0*/  BSYNC B0 ;  /* 0x0000000000007941 */ /* 0x000fea0003800000 */
.L_x_3485:
[----:B------:R-:W-:Y:S01]  /*10b0*/  BSSY B0, `(.L_x_3488) ;  /* 0x000000a000007945 */ /* 0x000fe20003800000 */
[----:B------:R-:W-:Y:S05]  /*10c0*/  @P2 BRA `(.L_x_3489) ;  /* 0x0000004000002947 */ /* 0x000fea0003800000 */
[----:B------:R-:W-:Y:S01]  /*10d0*/  MOV R113, RZ ;  /* 0x000000ff00717202 */ /* 0x000fe20000000f00 */
[----:B------:R-:W-:Y:S05]  /*10e0*/  @!P0 BRA `(.L_x_3490) ;  /* 0x0000006000008947 */ /* 0x000fea0003800000 */
[----:B-----5:R-:W-:Y:S01]  /*10f0*/  HADD2.F32 R113, -RZ, R34.H1_H1 ;  /* 0x30000022ff717230 */ /* 0x020fe20000004100 */
[----:B------:R-:W-:Y:S05]  /*1100*/  BRA `(.L_x_3490) ;  /* 0x0000004000007947 */ /* 0x000fea0003800000 */
.L_x_3489:
[----:B-----5:R-:W-:Y:S02]  /*1110*/  HADD2.F32 R113, -RZ, R38.H1_H1 ;  /* 0x30000026ff717230 */ /* 0x020fe40000004100 */
[----:B0-----:R-:W-:-:S03]  /*1120*/  @P0 HADD2.F32 R48, -RZ, R34.H1_H1 ;  /* 0x30000022ff300230 */ /* 0x001fc60000004100 */
[----:B------:R-:W-:-:S04]  /*1130*/  FMUL.FTZ R113, R113, c[0x0][0x1ec] ;  /* 0x00007b0071717a20 */ /* 0x000fc80000410000 */
[----:B------:R-:W-:Y:S02]  /*1140*/  @P0 FADD.FTZ R113, R48, R113 ;  /* 0x0000007130710221 */ /* 0x000fe40000010000 */
.L_x_3490:
[----:B------:R-:W-:Y:S05]  /*1150*/  BSYNC B0 ;  /* 0x0000000000007941 */ /* 0x000fea0003800000 */
.L_x_3488:
[----:B------:R-:W-:Y:S01]  /*1160*/  BSSY B0, `(.L_x_3491) ;  /* 0x000000a000007945 */ /* 0x000fe20003800000 */
[----:B------:R-:W-:Y:S05]  /*1170*/  @P2 BRA `(.L_x_3492) ;  /* 0x0000004000002947 */ /* 0x000fea0003800000 */
[----:B------:R-:W-:Y:S01]  /*1180*/  HFMA2.MMA R115, -RZ, RZ, 0, 0 ;  /* 0x00000000ff737435 */ /* 0x000fe200000001ff */
[----:B------:R-:W-:Y:S05]  /*1190*/  @!P0 BRA `(.L_x_3493) ;  /* 0x0000006000008947 */ /* 0x000fea0003800000 */
[----:B-----5:R-:W-:Y:S01]  /*11a0*/  HADD2.F32 R115, -RZ, R35.H0_H0 ;  /* 0x20000023ff737230 */ /* 0x020fe20000004100 */
[----:B------:R-:W-:Y:S05]  /*11b0*/  BRA `(.L_x_3493) ;  /* 0x0000004000007947 */ /* 0x000fea0003800000 */
.L_x_3492:
[----:B-----5:R-:W-:Y:S02]  /*11c0*/  HADD2.F32 R115, -RZ, R39.H0_H0 ;  /* 0x20000027ff737230 */ /* 0x020fe40000004100 */
[----:B0-----:R-:W-:-:S03]  /*11d0*/  @P0 HADD2.F32 R48, -RZ, R35.H0_H0 ;  /* 0x20000023ff300230 */ /* 0x001fc60000004100 */
[----:B------:R-:W-:-:S04]  /*11e0*/  FMUL.FTZ R115, R115, c[0x0][0x1ec] ;  /* 0x00007b0073737a20 */ /* 0x000fc80000410000 */
[----:B------:R-:W-:Y:S02]  /*11f0*/  @P0 FADD.FTZ R115, R48, R115 ;  /* 0x0000007330730221 */ /* 0x000fe40000010000 */
.L_x_3493:
[----:B------:R-:W-:Y:S05]  /*1200*/  BSYNC B0 ;  /* 0x0000000000007941 */ /* 0x000fea0003800000 */
.L_x_3491:
[----:B------:R-:W-:Y:S01]  /*1210*/  BSSY B0, `(.L_x_3494) ;  /* 0x000000a000007945 */ /* 0x000fe20003800000 */
[----:B------:R-:W-:Y:S05]  /*1220*/  @P2 BRA `(.L_x_3495) ;  /* 0x0000004000002947 */ /* 0x000fea0003800000 */
[----:B------:R-:W-:Y:S01]  /*1230*/  MOV R117, RZ ;  /* 0x000000ff00757202 */ /* 0x000fe20000000f00 */
[----:B------:R-:W-:Y:S05]  /*1240*/  @!P0 BRA `(.L_x_3496) ;  /* 0x0000006000008947 */ /* 0x000fea0003800000 */
[----:B-----5:R-:W-:Y:S01]  /*1250*/  HADD2.F32 R117, -RZ, R35.H1_H1 ;  /* 0x30000023ff757230 */ /* 0x020fe20000004100 */
[----:B------:R-:W-:Y:S05]  /*1260*/  BRA `(.L_x_3496) ;  /* 0x0000004000007947 */ /* 0x000fea0003800000 */
.L_x_3495:
[----:B-----5:R-:W-:Y:S02]  /*1270*/  HADD2.F32 R117, -RZ, R39.H1_H1 ;  /* 0x30000027ff757230 */ /* 0x020fe40000004100 */
[----:B0-----:R-:W-:-:S03]  /*1280*/  @P0 HADD2.F32 R48, -RZ, R35.H1_H1 ;  /* 0x30000023ff300230 */ /* 0x001fc60000004100 */
[----:B------:R-:W-:-:S04]  /*1290*/  FMUL.FTZ R117, R117, c[0x0][0x1ec] ;  /* 0x00007b0075757a20 */ /* 0x000fc80000410000 */
[----:B------:R-:W-:Y:S02]  /*12a0*/  @P0 FADD.FTZ R117, R48, R117 ;  /* 0x0000007530750221 */ /* 0x000fe40000010000 */
.L_x_3496:
[----:B------:R-:W-:Y:S05]  /*12b0*/  BSYNC B0 ;  /* 0x0000000000007941 */ /* 0x000fea0003800000 */
.L_x_3494:
[----:B0-----:R-:W-:Y:S01]  /*12c0*/  @P1 IADD3 R55, R92, 0x100, RZ ;  /* 0x000001005c371810 */ /* 0x001fe20007ffe0ff */
[-C--:B------:R-:W-:Y:S01]  /*12d0*/  IMAD.WIDE.U32 R52, R119, R90.reuse, c[0x0][0x188] ;  /* 0x0000620077347625 */ /* 0x080fe200078e005a */
[----:B------:R-:W-:Y:S02]  /*12e0*/  IADD3 R96, R94, 0x100, RZ ;  /* 0x000001005e607810 */ /* 0x000fe40007ffe0ff */
[----:B------:R-:W-:Y:S01]  /*12f0*/  F2FP.PACK_AB R51, R117, R115 ;  /* 0x000000737533723e */ /* 0x000fe200000000ff */
[-C--:B------:R-:W-:Y:S01]  /*1300*/  @P1 IMAD.WIDE.U32 R54, R55, R90.reuse, c[0x0][0x170] ;  /* 0x00005c0037361625 */ /* 0x080fe200078e005a */
[----:B------:R-:W-:Y:S02]  /*1310*/  F2FP.PACK_AB R50, R113, R111 ;  /* 0x0000006f7132723e */ /* 0x000fe400000000ff */
[----:B------:R-:W-:Y:S01]  /*1320*/  F2FP.PACK_AB R49, R109, R107 ;  /* 0x0000006b6d31723e */ /* 0x000fe200000000ff */
[----:B------:R-:W-:Y:S01]  /*1330*/  @P0 IMAD.WIDE.U32 R56, R96, R90, c[0x0][0x180] ;  /* 0x0000600060380625 */ /* 0x000fe200078e005a */
[----:B------:R-:W-:-:S05]  /*1340*/  F2FP.PACK_AB R48, R105, R103 ;  /* 0x000000676930723e */ /* 0x000fca00000000ff */
[----:B------:R0:W-:Y:S04]  /*1350*/  STG.E.128 [R52.64], R48 ;  /* 0x0000003034007986 */ /* 0x0001e8000c101d04 */
[----:B-----5:R0:W5:Y:S04]  /*1360*/  @P1 LDG.E.128 R36, [R54.64] ;  /* 0x0000000436241981 */ /* 0x020168000c1e1d00 */
[----:B------:R0:W5:Y:S01]  /*1370*/  @P0 LDG.E.128 R32, [R56.64] ;  /* 0x0000000438200981 */ /* 0x000162000c1e1d00 */
[----:B------:R-:W-:Y:S01]  /*1380*/  BSSY B0, `(.L_x_3497) ;  /* 0x000000a000007945 */ /* 0x000fe20003800000 */
[----:B------:R-:W-:Y:S05]  /*1390*/  @P2 BRA `(.L_x_3498) ;  /* 0x0000004000002947 */ /* 0x000fea0003800000 */
[----:B------:R-:W-:Y:S01]  /*13a0*/  HFMA2.MMA R119, -RZ, RZ, 0, 0 ;  /* 0x00000000ff777435 */ /* 0x000fe200000001ff */
[----:B------:R-:W-:Y:S05]  /*13b0*/  @!P0 BRA `(.L_x_3499) ;  /* 0x0000006000008947 */ /* 0x000fea0003800000 */
[----:B-----5:R-:W-:Y:S01]  /*13c0*/  HADD2.F32 R119, -RZ, R32.H0_H0 ;  /* 0x20000020ff777230 */ /* 0x020fe20000004100 */
[----:B------:R-:W-:Y:S05]  /*13d0*/  BRA `(.L_x_3499) ;  /* 0x0000004000007947 */ /* 0x000fea0003800000 */
.L_x_3498:
[----:B-----5:R-:W-:Y:S02]  /*13e0*/  HADD2.F32 R119, -RZ, R36.H0_H0 ;  /* 0x20000024ff777230 */ /* 0x020fe40000004100 */
[----:B0-----:R-:W-:-:S03]  /*13f0*/  @P0 HADD2.F32 R48, -RZ, R32.H0_H0 ;  /* 0x20000020ff300230 */ /* 0x001fc60000004100 */
[----:B------:R-:W-:-:S04]  /*1400*/  FMUL.FTZ R119, R119, c[0x0][0x1ec] ;  /* 0x00007b0077777a20 */ /* 0x000fc80000410000 */
[----:B------:R-:W-:Y:S02]  /*1410*/  @P0 FADD.FTZ R119, R48, R119 ;  /* 0x0000007730770221 */ /* 0x000fe40000010000 */
.L_x_3499:
[----:B------:R-:W-:Y:S05]  /*1420*/  BSYNC B0 ;  /* 0x0000000000007941 */ /* 0x000fea0003800000 */
.L_x_3497:
[----:B------:R-:W-:Y:S01]  /*1430*/  BSSY B0, `(.L_x_3500) ;  /* 0x000000a000007945 */ /* 0x000fe20003800000 */
[----:B------:R-:W-:Y:S05]  /*1440*/  @P2 BRA `(.L_x_3501) ;  /* 0x0000004000002947 */ /* 0x000fea0003800000 */
[----:B------:R-:W-:Y:S01]  /*1450*/  MOV R121, RZ ;  /* 0x000000ff00797202 */ /* 0x000fe20000000f00 */
[----:B------:R-:W-:Y:S05]  /*1460*/  @!P0 BRA `(.L_x_3502) ;  /* 0x0000006000008947 */ /* 0x000fea0003800000 */
[----:B-----5:R-:W-:Y:S01]  /*1470*/  HADD2.F32 R121, -RZ, R32.H1_H1 ;  /* 0x30000020ff797230 */ /* 0x020fe20000004100 */
[----:B------:R-:W-:Y:S05]  /*1480*/  BRA `(.L_x_3502) ;  /* 0x0000004000007947 */ /* 0x000fea0003800000 */
.L_x_3501:
[----:B-----5:R-:W-:Y:S02]  /*1490*/  HADD2.F32 R121, -RZ, R36.H1_H1 ;  /* 0x30000024ff797230 */ /* 0x020fe40000004100 */
[----:B0-----:R-:W-:-:S03]  /*14a0*/  @P0 HADD2.F32 R48, -RZ, R32.H1_H1 ;  /* 0x30000020ff300230 */ /* 0x001fc60000004100 */
[----:B------:R-:W-:-:S04]  /*14b0*/  FMUL.FTZ R121, R121, c[0x0][0x1ec] ;  /* 0x00007b0079797a20 */ /* 0x000fc80000410000 */
[----:B------:R-:W-:Y:S02]  /*14c0*/  @P0 FADD.FTZ R121, R48, R121 ;  /* 0x0000007930790221 */ /* 0x000fe40000010000 */
.L_x_3502:
[----:B------:R-:W-:Y:S05]  /*14d0*/  BSYNC B0 ;  /* 0x0000000000007941 */ /* 0x000fea0003800000 */
.L_x_3500:
[----:B------:R-:W-:Y:S01]  /*14e0*/  BSSY B0, `(.L_x_3503) ;  /* 0x000000a000007945 */ /* 0x000fe20003800000 */
[----:B------:R-:W-:Y:S05]  /*14f0*/  @P2 BRA `(.L_x_3504) ;  /* 0x0000004000002947 */ /* 0x000fea0003800000 */
[----:B------:R-:W-:Y:S01]  /*1500*/  HFMA2.MMA R123, -RZ, RZ, 0, 0 ;  /* 0x00000000ff7b7435 */ /* 0x000fe200000001ff */
[----:B------:R-:W-:Y:S05]  /*1510*/  @!P0 BRA `(.L_x_3505) ;  /* 0x0000006000008947 */ /* 0x000fea0003800000 */
[----:B-----5:R-:W-:Y:S01]  /*1520*/  HADD2.F32 R123, -RZ, R33.H0_H0 ;  /* 0x20000021ff7b7230 */ /* 0x020fe20000004100 */
[----:B------:R-:W-:Y:S05]  /*1530*/  BRA `(.L_x_3505) ;  /* 0x0000004000007947 */ /* 0x000fea0003800000 */
.L_x_3504:
[----:B-----5:R-:W-:Y:S02]  /*1540*/  HADD2.F32 R123, -RZ, R37.H0_H0 ;  /* 0x20000025ff7b7230 */ /* 0x020fe40000004100 */
[----:B0-----:R-:W-:-:S03]  /*1550*/  @P0 HADD2.F32 R48, -RZ, R33.H0_H0 ;  /* 0x20000021ff300230 */ /* 0x001fc60000004100 */
[----:B------:R-:W-:-:S04]  /*1560*/  FMUL.FTZ R123, R123, c[0x0][0x1ec] ;  /* 0x00007b007b7b7a20 */ /* 0x000fc80000410000 */
[----:B------:R-:W-:Y:S02]  /*1570*/  @P0 FADD.FTZ R123, R48, R123 ;  /* 0x0000007b307b0221 */ /* 0x000fe40000010000 */
.L_x_3505:
[----:B------:R-:W-:Y:S05]  /*1580*/  BSYNC B0 ;  /* 0x0000000000007941 */ /* 0x000fea0003800000 */
.L_x_3503:
[----:B------:R-:W-:Y:S01]  /*1590*/  BSSY B0, `(.L_x_3506) ;  /* 0x000000a000007945 */ /* 0x000fe20003800000 */
[----:B------:R-:W-:Y:S05]  /*15a0*/  @P2 BRA `(.L_x_3507) ;  /* 0x0000004000002947 */ /* 0x000fea0003800000 */
[----:B------:R-:W-:Y:S01]  /*15b0*/  MOV R125, RZ ;  /* 0x000000ff007d7202 */ /* 0x000fe20000000f00 */
[----:B------:R-:W-:Y:S05]  /*15c0*/  @!P0 BRA `(.L_x_3508) ;  /* 0x0000006000008947 */ /* 0x000fea0003800000 */
[----:B-----5:R-:W-:Y:S01]  /*15d0*/  HADD2.F32 R125, -RZ, R33.H1_H1 ;  /* 0x30000021ff7d7230 */ /* 0x020fe20000004100 */
[----:B------:R-:W-:Y:S05]  /*15e0*/  BRA `(.L_x_3508) ;  /* 0x0000004000007947 */ /* 0x000fea0003800000 */
.L_x_3507:
[----:B-----5:R-:W-:Y:S02]  /*15f0*/  HADD2.F32 R125, -RZ, R37.H1_H1 ;  /* 0x30000025ff7d7230 */ /* 0x020fe40000004100 */
[----:B0-----:R-:W-:-:S03]  /*1600*/  @P0 HADD2.F32 R48, -RZ, R33.H1_H1 ;  /* 0x30000021ff300230 */ /* 0x001fc60000004100 */
[----:B------:R-:W-:-:S04]  /*1610*/  FMUL.FTZ R125, R125, c[0x0][0x1ec] ;  /* 0x00007b007d7d7a20 */ /* 0x000fc80000410000 */
[----:B------:R-:W-:Y:S02]  /*1620*/  @P0 FADD.FTZ R125, R48, R125 ;  /* 0x0000007d307d0221 */ /* 0x000fe40000010000 */
.L_x_3508:
[----:B------:R-:W-:Y:S05]  /*1630*/  BSYNC B0 ;  /* 0x0000000000007941 */ /* 0x000fea0003800000 */
.L_x_3506:
[----:B------:R-:W-:Y:S01]  /*1640*/  BSSY B0, `(.L_x_3509) ;  /* 0x000000a000007945 */ /* 0x000fe20003800000 */
[----:B------:R-:W-:Y:S05]  /*1650*/  @P2 BRA `(.L_x_3510) ;  /* 0x0000004000002947 */ /* 0x000fea0003800000 */
[----:B------:R-:W-:Y:S01]  /*1660*/  HFMA2.MMA R62, -RZ, RZ, 0, 0 ;  /* 0x00000000ff3e7435 */ /* 0x000fe200000001ff */
[----:B------:R-:W-:Y:S05]  /*1670*/  @!P0 BRA `(.L_x_3511) ;  /* 0x0000006000008947 */ /* 0x000fea0003800000 */
[----:B-----5:R-:W-:Y:S01]  /*1680*/  HADD2.F32 R62, -RZ, R34.H0_H0 ;  /* 0x20000022ff3e7230 */ /* 0x020fe20000004100 */
[----:B------:R-:W-:Y:S05]  /*1690*/  BRA `(.L_x_3511) ;  /* 0x0000004000007947 */ /* 0x000fea0003800000 */
.L_x_3510:
[----:B-----5:R-:W-:Y:S02]  /*16a0*/  HADD2.F32 R62, -RZ, R38.H0_H0 ;  /* 0x20000026ff3e7230 */ /* 0x020fe40000004100 */
[----:B0-----:R-:W-:-:S03]  /*16b0*/  @P0 HADD2.F32 R49, -RZ, R34.H0_H0 ;  /* 0x20000022ff310230 */ /* 0x001fc60000004100 */
[----:B------:R-:W-:-:S04]  /*16c0*/  FMUL.FTZ R62, R62, c[0x0][0x1ec] ;  /* 0x00007b003e3e7a20 */ /* 0x000fc80000410000 */
[----:B------:R-:W-:Y:S02]  /*16d0*/  @P0 FADD.FTZ R62, R49, R62 ;  /* 0x0000003e313e0221 */ /* 0x000fe40000010000 */
.L_x_3511:
[----:B------:R-:W-:Y:S05]  /*16e0*/  BSYNC B0 ;  /* 0x0000000000007941 */ /* 0x000fea0003800000 */
.L_x_3509:
[----:B------:R-:W-:Y:S01]  /*16f0*/  BSSY B0, `(.L_x_3512) ;  /* 0x000000a000007945 */ /* 0x000fe20003800000 */
[----:B------:R-:W-:Y:S05]  /*1700*/  @P2 BRA `(.L_x_3513) ;  /* 0x0000004000002947 */ /* 0x000fea0003800000 */
[----:B------:R-:W-:Y:S01]  /*1710*/  MOV R84, RZ ;  /* 0x000000ff00547202 */ /* 0x000fe20000000f00 */
[----:B------:R-:W-:Y:S05]  /*1720*/  @!P0 BRA `(.L_x_3514) ;  /* 0x0000006000008947 */ /* 0x000fea0003800000 */
[----:B-----5:R-:W-:Y:S01]  /*1730*/  HADD2.F32 R84, -RZ, R34.H1_H1 ;  /* 0x30000022ff547230 */ /* 0x020fe20000004100 */
[----:B------:R-:W-:Y:S05]  /*1740*/  BRA `(.L_x_3514) ;  /* 0x0000004000007947 */ /* 0x000fea0003800000 */
.L_x_3513:
[----:B-----5:R-:W-:Y:S02]  /*1750*/  HADD2.F32 R84, -RZ, R38.H1_H1 ;  /* 0x30000026ff547230 */ /* 0x020fe40000004100 */
[----:B0-----:R-:W-:-:S03]  /*1760*/  @P0 HADD2.F32 R49, -RZ, R34.H1_H1 ;  /* 0x30000022ff310230 */ /* 0x001fc60000004100 */
[----:B------:R-:W-:-:S04]  /*1770*/  FMUL.FTZ R84, R84, c[0x0][0x1ec] ;  /* 0x00007b0054547a20 */ /* 0x000fc80000410000 */
[----:B------:R-:W-:Y:S02]  /*1780*/  @P0 FADD.FTZ R84, R49, R84 ;  /* 0x0000005431540221 */ /* 0x000fe40000010000 */
.L_x_3514:
[----:B------:R-:W-:Y:S05]  /*1790*/  BSYNC B0 ;  /* 0x0000000000007941 */ /* 0x000fea0003800000 */
.L_x_3512:
[----:B------:R-:W-:Y:S01]  /*17a0*/  BSSY B0, `(.L_x_3515) ;  /* 0x000000a000007945 */ /* 0x000fe20003800000 */
[----:B------:R-:W-:Y:S05]  /*17b0*/  @P2 BRA `(.L_x_3516) ;  /* 0x0000004000002947 */ /* 0x000fea0003800000 */
[----:B------:R-:W-:Y:S01]  /*17c0*/  HFMA2.MMA R86, -RZ, RZ, 0, 0 ;  /* 0x00000000ff567435 */ /* 0x000fe200000001ff */
[----:B------:R-:W-:Y:S05]  /*17d0*/  @!P0 BRA `(.L_x_3517) ;  /* 0x0000006000008947 */ /* 0x000fea0003800000 */
[----:B-----5:R-:W-:Y:S01]  /*17e0*/  HADD2.F32 R86, -RZ, R35.H0_H0 ;  /* 0x20000023ff567230 */ /* 0x020fe20000004100 */
[----:B------:R-:W-:Y:S05]  /*17f0*/  BRA `(.L_x_3517) ;  /* 0x0000004000007947 */ /* 0x000fea0003800000 */
.L_x_3516:
[----:B-----5:R-:W-:Y:S02]  /*1800*/  HADD2.F32 R86, -RZ, R39.H0_H0 ;  /* 0x20000027ff567230 */ /* 0x020fe40000004100 */
[----:B0-----:R-:W-:-:S03]  /*1810*/  @P0 HADD2.F32 R49, -RZ, R35.H0_H0 ;  /* 0x20000023ff310230 */ /* 0x001fc60000004100 */
[----:B------:R-:W-:-:S04]  /*1820*/  FMUL.FTZ R86, R86, c[0x0][0x1ec] ;  /* 0x00007b0056567a20 */ /* 0x000fc80000410000 */
[----:B------:R-:W-:Y:S02]  /*1830*/  @P0 FADD.FTZ R86, R49, R86 ;  /* 0x0000005631560221 */ /* 0x000fe40000010000 */
.L_x_3517:
[----:B------:R-:W-:Y:S05]  /*1840*/  BSYNC B0 ;  /* 0x0000000000007941 */ /* 0x000fea0003800000 */
.L_x_3515:
[----:B------:R-:W-:Y:S01]  /*1850*/  BSSY B0, `(.L_x_3518) ;  /* 0x000000a000007945 */ /* 0x000fe20003800000 */
[----:B------:R-:W-:Y:S05]  /*1860*/  @P2 BRA `(.L_x_3519) ;  /* 0x0000004000002947 */ /* 0x000fea0003800000 */
[----:B------:R-:W-:Y:S01]  /*1870*/  MOV R88, RZ ;  /* 0x000000ff00587202 */ /* 0x000fe20000000f00 */
[----:B------:R-:W-:Y:S05]  /*1880*/  @!P0 BRA `(.L_x_3520) ;  /* 0x0000006000008947 */ /* 0x000fea0003800000 */
[----:B-----5:R-:W-:Y:S01]  /*1890*/  HADD2.F32 R88, -RZ, R35.H1_H1 ;  /* 0x30000023ff587230 */ /* 0x020fe20000004100 */
[----:B------:R-:W-:Y:S05]  /*18a0*/  BRA `(.L_x_3520) ;  /* 0x0000004000007947 */ /* 0x000fea0003800000 */
.L_x_3519:
[----:B-----5:R-:W-:Y:S02]  /*18b0*/  HADD2.F32 R88, -RZ, R39.H1_H1 ;  /* 0x30000027ff587230 */ /* 0x020fe40000004100 */
[----:B0-----:R-:W-:-:S03]  /*18c0*/  @P0 HADD2.F32 R49, -RZ, R35.H1_H1 ;  /* 0x30000023ff310230 */ /* 0x001fc60000004100 */
[----:B------:R-:W-:-:S04]  /*18d0*/  FMUL.FTZ R88, R88, c[0x0][0x1ec] ;  /* 0x00007b0058587a20 */ /* 0x000fc80000410000 */
[----:B------:R-:W-:Y:S02]  /*18e0*/  @P0 FADD.FTZ R88, R49, R88 ;  /* 0x0000005831580221 */ /* 0x000fe40000010000 */
.L_x_3520:
[----:B------:R-:W-:Y:S05]  /*18f0*/  BSYNC B0 ;  /* 0x0000000000007941 */ /* 0x000fea0003800000 */
.L_x_3518:
[----:B------:R-:W-:Y:S01]  /*1900*/  IADD3 R100, R94, 0x180, RZ ;  /* 0x000001805e647810 */ /* 0x000fe20007ffe0ff */
[----:B0-----:R-:W-:Y:S01]  /*1910*/  IMAD.WIDE.U32 R52, R96, R90, c[0x0][0x188] ;  /* 0x0000620060347625 */ /* 0x001fe200078e005a */
[----:B------:R-:W-:Y:S02]  /*1920*/  @P1 IADD3 R55, R92, 0x180, RZ ;  /* 0x000001805c371810 */ /* 0x000fe40007ffe0ff */
[----:B------:R-:W-:Y:S01]  /*1930*/  F2FP.PACK_AB R51, R88, R86 ;  /* 0x000000565833723e */ /* 0x000fe200000000ff */
[----:B------:R-:W-:Y:S01]  /*1940*/  @P0 IMAD.WIDE.U32 R56, R100, R90, c[0x0][0x180] ;  /* 0x0000600064380625 */ /* 0x000fe200078e005a */
        /* <DEDUP_REMOVED lines=13> */
.L_x_3522:
[----:B-----5:R-:W-:Y:S02]  /*1a20*/  HADD2.F32 R92, -RZ, R36.H0_H0 ;  /* 0x20000024ff5c7230 */ /* 0x020fe40000004100 */
[----:B0-----:R-:W-:-:S03]  /*1a30*/  @P0 HADD2.F32 R49, -RZ, R32.H0_H0 ;  /* 0x20000020ff310230 */ /* 0x001fc60000004100 */
[----:B------:R-:W-:-:S04]  /*1a40*/  FMUL.FTZ R92, R92, c[0x0][0x1ec] ;  /* 0x00007b005c5c7a20 */ /* 0x000fc80000410000 */
[----:B------:R-:W-:Y:S02]  /*1a50*/  @P0 FADD.FTZ R92, R49, R92 ;  /* 0x0000005c315c0221 */ /* 0x000fe40000010000 */
.L_x_3523:
[----:B------:R-:W-:Y:S05]  /*1a60*/  BSYNC B0 ;  /* 0x0000000000007941 */ /* 0x000fea0003800000 */
.L_x_3521:
[----:B------:R-:W-:Y:S01]  /*1a70*/  BSSY B0, `(.L_x_3524) ;  /* 0x000000a000007945 */ /* 0x000fe20003800000 */
[----:B------:R-:W-:Y:S05]  /*1a80*/  @P2 BRA `(.L_x_3525) ;  /* 0x0000004000002947 */ /* 0x000fea0003800000 */
[----:B0-----:R-:W-:Y:S01]  /*1a90*/  MOV R56, RZ ;  /* 0x000000ff00387202 */ /* 0x001fe20000000f00 */
[----:B------:R-:W-:Y:S05]  /*1aa0*/  @!P0 BRA `(.L_x_3526) ;  /* 0x0000006000008947 */ /* 0x000fea0003800000 */
[----:B-----5:R-:W-:Y:S01]  /*1ab0*/  HADD2.F32 R56, -RZ, R32.H1_H1 ;  /* 0x30000020ff387230 */ /* 0x020fe20000004100 */
[----:B------:R-:W-:Y:S05]  /*1ac0*/  BRA `(.L_x_3526) ;  /* 0x0000004000007947 */ /* 0x000fea0003800000 */
.L_x_3525:
[----:B0----5:R-:W-:Y:S02]  /*1ad0*/  HADD2.F32 R56, -RZ, R36.H1_H1 ;  /* 0x30000024ff387230 */ /* 0x021fe40000004100 */
[----:B------:R-:W-:-:S03]  /*1ae0*/  @P0 HADD2.F32 R49, -RZ, R32.H1_H1 ;  /* 0x30000020ff310230 */ /* 0x000fc60000004100 */
[----:B------:R-:W-:-:S04]  /*1af0*/  FMUL.FTZ R56, R56, c[0x0][0x1ec] ;  /* 0x00007b0038387a20 */ /* 0x000fc80000410000 */
[----:B------:R-:W-:Y:S02]  /*1b00*/  @P0 FADD.FTZ R56, R49, R56 ;  /* 0x0000003831380221 */ /* 0x000fe40000010000 */
.L_x_3526:
[----:B------:R-:W-:Y:S05]  /*1b10*/  BSYNC B0 ;  /* 0x0000000000007941 */ /* 0x000fea0003800000 */
.L_x_3524:
[----:B------:R-:W-:Y:S01]  /*1b20*/  BSSY B0, `(.L_x_3527) ;  /* 0x000000a000007945 */ /* 0x000fe20003800000 */
[----:B------:R-:W-:Y:S05]  /*1b30*/  @P2 BRA `(.L_x_3528) ;  /* 0x0000004000002947 */ /* 0x000fea0003800000 */
[----:B------:R-:W-:Y:S01]  /*1b40*/  HFMA2.MMA R55, -RZ, RZ, 0, 0 ;  /* 0x00000000ff377435 */ /* 0x000fe200000001ff */
[----:B------:R-:W-:Y:S05]  /*1b50*/  @!P0 BRA `(.L_x_3529) ;  /* 0x0000006000008947 */ /* 0x000fea0003800000 */
[----:B-----5:R-:W-:Y:S01]  /*1b60*/  HADD2.F32 R55, -RZ, R33.H0_H0 ;  /* 0x20000021ff377230 */ /* 0x020fe20000004100 */
[----:B------:R-:W-:Y:S05]  /*1b70*/  BRA `(.L_x_3529) ;  /* 0x0000004000007947 */ /* 0x000fea0003800000 */
.L_x_3528:
[----:B-----5:R-:W-:Y:S02]  /*1b80*/  HADD2.F32 R55, -RZ, R37.H0_H0 ;  /* 0x20000025ff377230 */ /* 0x020fe40000004100 */
[----:B------:R-:W-:-:S03]  /*1b90*/  @P0 HADD2.F32 R48, -RZ, R33.H0_H0 ;  /* 0x20000021ff300230 */ /* 0x000fc60000004100 */
[----:B------:R-:W-:-:S04]  /*1ba0*/  FMUL.FTZ R55, R55, c[0x0][0x1ec] ;  /* 0x00007b0037377a20 */ /* 0x000fc80000410000 */
[----:B------:R-:W-:Y:S02]  /*1bb0*/  @P0 FADD.FTZ R55, R48, R55 ;  /* 0x0000003730370221 */ /* 0x000fe40000010000 */
.L_x_3529:
[----:B------:R-:W-:Y:S05]  /*1bc0*/  BSYNC B0 ;  /* 0x0000000000007941 */ /* 0x000fea0003800000 */
.L_x_3527:
[----:B------:R-:W-:Y:S01]  /*1bd0*/  BSSY B0, `(.L_x_3530) ;  /* 0x000000a000007945 */ /* 0x000fe20003800000 */
[----:B------:R-:W-:Y:S05]  /*1be0*/  @P2 BRA `(.L_x_3531) ;  /* 0x0000004000002947 */ /* 0x000fea0003800000 */
[----:B------:R-:W-:Y:S01]  /*1bf0*/  MOV R94, RZ ;  /* 0x000000ff005e7202 */ /* 0x000fe20000000f00 */
[----:B------:R-:W-:Y:S05]  /*1c00*/  @!P0 BRA `(.L_x_3532) ;  /* 0x0000006000008947 */ /* 0x000fea0003800000 */
[----:B-----5:R-:W-:Y:S01]  /*1c10*/  HADD2.F32 R94, -RZ, R33.H1_H1 ;  /* 0x30000021ff5e7230 */ /* 0x020fe20000004100 */
[----:B------:R-:W-:Y:S05]  /*1c20*/  BRA `(.L_x_3532) ;  /* 0x0000004000007947 */ /* 0x000fea0003800000 */
.L_x_3531:
[----:B-----5:R-:W-:Y:S02]  /*1c30*/  HADD2.F32 R94, -RZ, R37.H1_H1 ;  /* 0x30000025ff5e7230 */ /* 0x020fe40000004100 */
[----:B------:R-:W-:-:S03]  /*1c40*/  @P0 HADD2.F32 R49, -RZ, R33.H1_H1 ;  /* 0x30000021ff310230 */ /* 0x000fc60000004100 */
[----:B------:R-:W-:-:S04]  /*1c50*/  FMUL.FTZ R94, R94, c[0x0][0x1ec] ;  /* 0x00007b005e5e7a20 */ /* 0x000fc80000410000 */
[----:B------:R-:W-:Y:S02]  /*1c60*/  @P0 FADD.FTZ R94, R49, R94 ;  /* 0x0000005e315e0221 */ /* 0x000fe40000010000 */
.L_x_3532:
[----:B------:R-:W-:Y:S05]  /*1c70*/  BSYNC B0 ;  /* 0x0000000000007941 */ /* 0x000fea0003800000 */
.L_x_3530:
[----:B------:R-:W-:Y:S01]  /*1c80*/  BSSY B0, `(.L_x_3533) ;  /* 0x000000a000007945 */ /* 0x000fe20003800000 */
[----:B------:R-:W-:Y:S05]  /*1c90*/  @P2 BRA `(.L_x_3534) ;  /* 0x0000004000002947 */ /* 0x000fea0003800000 */
[----:B------:R-:W-:Y:S01]  /*1ca0*/  HFMA2.MMA R57, -RZ, RZ, 0, 0 ;  /* 0x00000000ff397435 */ /* 0x000fe200000001ff */
[----:B------:R-:W-:Y:S05]  /*1cb0*/  @!P0 BRA `(.L_x_3535) ;  /* 0x0000006000008947 */ /* 0x000fea0003800000 */
[----:B-----5:R-:W-:Y:S01]  /*1cc0*/  HADD2.F32 R57, -RZ, R34.H0_H0 ;  /* 0x20000022ff397230 */ /* 0x020fe20000004100 */
[----:B------:R-:W-:Y:S05]  /*1cd0*/  BRA `(.L_x_3535) ;  /* 0x0000004000007947 */ /* 0x000fea0003800000 */
.L_x_3534:
[----:B-----5:R-:W-:Y:S02]  /*1ce0*/  HADD2.F32 R57, -RZ, R38.H0_H0 ;  /* 0x20000026ff397230 */ /* 0x020fe40000004100 */
[----:B------:R-:W-:-:S03]  /*1cf0*/  @P0 HADD2.F32 R48, -RZ, R34.H0_H0 ;  /* 0x20000022ff300230 */ /* 0x000fc60000004100 */
[----:B------:R-:W-:-:S04]  /*1d00*/  FMUL.FTZ R57, R57, c[0x0][0x1ec] ;  /* 0x00007b0039397a20 */ /* 0x000fc80000410000 */
[----:B------:R-:W-:Y:S02]  /*1d10*/  @P0 FADD.FTZ R57, R48, R57 ;  /* 0x0000003930390221 */ /* 0x000fe40000010000 */
.L_x_3535:
[----:B------:R-:W-:Y:S05]  /*1d20*/  BSYNC B0 ;  /* 0x0000000000007941 */ /* 0x000fea0003800000 */
.L_x_3533:
[----:B------:R-:W-:Y:S01]  /*1d30*/  BSSY B0, `(.L_x_3536) ;  /* 0x000000a000007945 */ /* 0x000fe20003800000 */
[----:B------:R-:W-:Y:S05]  /*1d40*/  @P2 BRA `(.L_x_3537) ;  /* 0x0000004000002947 */ /* 0x000fea0003800000 */
[----:B------:R-:W-:Y:S01]  /*1d50*/  MOV R54, RZ ;  /* 0x000000ff00367202 */ /* 0x000fe20000000f00 */
[----:B------:R-:W-:Y:S05]  /*1d60*/  @!P0 BRA `(.L_x_3538) ;  /* 0x0000006000008947 */ /* 0x000fea0003800000 */
[----:B-----5:R-:W-:Y:S01]  /*1d70*/  HADD2.F32 R54, -RZ, R34.H1_H1 ;  /* 0x30000022ff367230 */ /* 0x020fe20000004100 */
[----:B------:R-:W-:Y:S05]  /*1d80*/  BRA `(.L_x_3538) ;  /* 0x0000004000007947 */ /* 0x000fea0003800000 */
.L_x_3537:
[----:B-----5:R-:W-:Y:S02]  /*1d90*/  HADD2.F32 R54, -RZ, R38.H1_H1 ;  /* 0x30000026ff367230 */ /* 0x020fe40000004100 */
[----:B------:R-:W-:-:S03]  /*1da0*/  @P0 HADD2.F32 R49, -RZ, R34.H1_H1 ;  /* 0x30000022ff310230 */ /* 0x000fc60000004100 */
[----:B------:R-:W-:-:S04]  /*1db0*/  FMUL.FTZ R54, R54, c[0x0][0x1ec] ;  /* 0x00007b0036367a20 */ /* 0x000fc80000410000 */
[----:B------:R-:W-:Y:S02]  /*1dc0*/  @P0 FADD.FTZ R54, R49, R54 ;  /* 0x0000003631360221 */ /* 0x000fe40000010000 */
.L_x_3538:
[----:B------:R-:W-:Y:S05]  /*1dd0*/  BSYNC B0 ;  /* 0x0000000000007941 */ /* 0x000fea0003800000 */
.L_x_3536:
[----:B------:R-:W-:Y:S01]  /*1de0*/  BSSY B0, `(.L_x_3539) ;  /* 0x000000a000007945 */ /* 0x000fe20003800000 */
[----:B------:R-:W-:Y:S05]  /*1df0*/  @P2 BRA `(.L_x_3540) ;  /* 0x0000004000002947 */ /* 0x000fea0003800000 */
[----:B------:R-:W-:Y:S01]  /*1e00*/  HFMA2.MMA R96, -RZ, RZ, 0, 0 ;  /* 0x00000000ff607435 */ /* 0x000fe200000001ff */
[----:B------:R-:W-:Y:S05]  /*1e10*/  @!P0 BRA `(.L_x_3541) ;  /* 0x0000006000008947 */ /* 0x000fea0003800000 */
[----:B-----5:R-:W-:Y:S01]  /*1e20*/  HADD2.F32 R96, -RZ, R35.H0_H0 ;  /* 0x20000023ff607230 */ /* 0x020fe20000004100 */
[----:B------:R-:W-:Y:S05]  /*1e30*/  BRA `(.L_x_3541) ;  /* 0x0000004000007947 */ /* 0x000fea0003800000 */
.L_x_3540:
[----:B-----5:R-:W-:Y:S02]  /*1e40*/  HADD2.F32 R96, -RZ, R39.H0_H0 ;  /* 0x20000027ff607230 */ /* 0x020fe40000004100 */
[----:B------:R-:W-:-:S03]  /*1e50*/  @P0 HADD2.F32 R49, -RZ, R35.H0_H0 ;  /* 0x20000023ff310230 */ /* 0x000fc60000004100 */
[----:B------:R-:W-:-:S04]  /*1e60*/  FMUL.FTZ R96, R96, c[0x0][0x1ec] ;  /* 0x00007b0060607a20 */ /* 0x000fc80000410000 */
[----:B------:R-:W-:Y:S02]  /*1e70*/  @P0 FADD.FTZ R96, R49, R96 ;  /* 0x0000006031600221 */ /* 0x000fe40000010000 */
.L_x_3541:
[----:B------:R-:W-:Y:S05]  /*1e80*/  BSYNC B0 ;  /* 0x0000000000007941 */ /* 0x000fea0003800000 */
.L_x_3539:
[----:B------:R-:W-:Y:S01]  /*1e90*/  BSSY B0, `(.L_x_3542) ;  /* 0x000000a000007945 */ /* 0x000fe20003800000 */
[----:B------:R-:W-:Y:S05]  /*1ea0*/  @P2 BRA `(.L_x_3543) ;  /* 0x0000004000002947 */ /* 0x000fea0003800000 */
[----:B------:R-:W-:Y:S01]  /*1eb0*/  MOV R98, RZ ;  /* 0x000000ff00627202 */ /* 0x000fe20000000f00 */
[----:B------:R-:W-:Y:S05]  /*1ec0*/  @!P0 BRA `(.L_x_3544) ;  /* 0x0000006000008947 */ /* 0x000fea0003800000 */
[----:B-----5:R-:W-:Y:S01]  /*1ed0*/  HADD2.F32 R98, -RZ, R35.H1_H1 ;  /* 0x30000023ff627230 */ /* 0x020fe20000004100 */
[----:B------:R-:W-:Y:S05]  /*1ee0*/  BRA `(.L_x_3544) ;  /* 0x0000004000007947 */ /* 0x000fea0003800000 */
.L_x_3543:
[----:B-----5:R-:W-:Y:S02]  /*1ef0*/  HADD2.F32 R98, -RZ, R39.H1_H1 ;  /* 0x30000027ff627230 */ /* 0x020fe40000004100 */
[----:B------:R-:W-:-:S03]  /*1f00*/  @P0 HADD2.F32 R49, -RZ, R35.H1_H1 ;  /* 0x30000023ff310230 */ /* 0x000fc60000004100 */
[----:B------:R-:W-:-:S04]  /*1f10*/  FMUL.FTZ R98, R98, c[0x0][0x1ec] ;  /* 0x00007b0062627a20 */ /* 0x000fc80000410000 */
[----:B------:R-:W-:Y:S02]  /*1f20*/  @P0 FADD.FTZ R98, R49, R98 ;  /* 0x0000006231620221 */ /* 0x000fe40000010000 */
.L_x_3544:
[----:B------:R-:W-:Y:S05]  /*1f30*/  BSYNC B0 ;  /* 0x0000000000007941 */ /* 0x000fea0003800000 */
.L_x_3542:
[----:B------:R-:W-:Y:S01]  /*1f40*/  FADD.FTZ R48, RZ, R101 ;  /* 0x00000065ff307221 */ /* 0x000fe20000010000 */
[----:B------:R-:W-:Y:S01]  /*1f50*/  F2FP.PACK_AB R51, R98, R96 ;  /* 0x000000606233723e */ /* 0x000fe200000000ff */
[----:B------:R-:W-:Y:S01]  /*1f60*/  IMAD.WIDE.U32 R52, R100, R90, c[0x0][0x188] ;  /* 0x0000620064347625 */ /* 0x000fe200078e005a */
[----:B------:R-:W-:Y:S02]  /*1f70*/  F2FP.PACK_AB R50, R54, R57 ;  /* 0x000000393632723e */ /* 0x000fe400000000ff */
        /* <DEDUP_REMOVED lines=20> */
[----:B------:R-:W-:-:S03]  /*20c0*/  F2FP.PACK_AB R48, R56, R92 ;  /* 0x0000005c3830723e */ /* 0x000fc600000000ff */
[----:B------:R-:W-:-:S04]  /*20d0*/  FADD.FTZ R49, R49, R62 ;  /* 0x0000003e31317221 */ /* 0x000fc80000010000 */
[----:B------:R-:W-:-:S04]  /*20e0*/  FADD.FTZ R49, R49, R84 ;  /* 0x0000005431317221 */ /* 0x000fc80000010000 */
[----:B------:R-:W-:-:S04]  /*20f0*/  FADD.FTZ R49, R49, R86 ;  /* 0x0000005631317221 */ /* 0x000fc80000010000 */
[----:B------:R-:W-:-:S04]  /*2100*/  FADD.FTZ R49, R49, R88 ;  /* 0x0000005831317221 */ /* 0x000fc80000010000 */
[----:B------:R-:W-:-:S04]  /*2110*/  FADD.FTZ R49, R49, R92 ;  /* 0x0000005c31317221 */ /* 0x000fc80000010000 */
[----:B------:R-:W-:Y:S01]  /*2120*/  FADD.FTZ R90, R49, R56 ;  /* 0x00000038315a7221 */ /* 0x000fe20000010000 */
[----:B------:R-:W-:-:S03]  /*2130*/  F2FP.PACK_AB R49, R94, R55 ;  /* 0x000000375e31723e */ /* 0x000fc600000000ff */
        /* <DEDUP_REMOVED lines=10> */
.L_x_3551:
        /* <DEDUP_REMOVED lines=84> */
.L_x_3552:
        /* <DEDUP_REMOVED lines=64> */
[----:B-1----:R-:W-:Y:S01]  /*2b20*/  FSEL R48, R52, RZ, !P0 ;  /* 0x000000ff34307208 */ /* 0x002fe20004000000 */
[----:B------:R-:W-:Y:S01]  /*2b30*/  HADD2.F32 R49, -RZ, R31.H1_H1 ;  /* 0x3000001fff317230 */ /* 0x000fe20000004100 */
        /* <DEDUP_REMOVED lines=33> */
[----:B------:R-:W-:Y:S01]  /*2d50*/  HADD2.F32 R98, -RZ, R31.H0_H0 ;  /* 0x2000001fff627230 */ /* 0x000fe20000004100 */
[C---:B------:R-:W-:Y:S02]  /*2d60*/  FMUL.FTZ R51, R53.reuse, R52 ;  /* 0x0000003435337220 */ /* 0x040fe40000410000 */
[C---:B------:R-:W-:Y:S02]  /*2d70*/  FMUL.FTZ R59, R53.reuse, R90 ;  /* 0x0000005a353b7220 */ /* 0x040fe40000410000 */
[C---:B------:R-:W-:Y:S02]  /*2d80*/  FMUL.FTZ R52, R53.reuse, R84 ;  /* 0x0000005435347220 */ /* 0x040fe40000410000 */
[----:B------:R-:W-:-:S02]  /*2d90*/  FMUL.FTZ R90, R53, R86 ;  /* 0x00000056355a7220 */ /* 0x000fc40000410000 */
[C---:B------:R-:W-:Y:S02]  /*2da0*/  FMUL.FTZ R84, R53.reuse, R56 ;  /* 0x0000003835547220 */ /* 0x040fe40000410000 */
[C---:B------:R-:W-:Y:S02]  /*2db0*/  FMUL.FTZ R56, R53.reuse, R55 ;  /* 0x0000003735387220 */ /* 0x040fe40000410000 */
[C---:B------:R-:W-:Y:S01]  /*2dc0*/  FMUL.FTZ R86, R53.reuse, R54 ;  /* 0x0000003635567220 */ /* 0x040fe20000410000 */
[----:B------:R-:W-:Y:S01]  /*2dd0*/  HADD2.F32 R54, -RZ, R29.H0_H0 ;  /* 0x2000001dff367230 */ /* 0x000fe20000004100 */
        /* <DEDUP_REMOVED lines=19> */
[C---:B------:R-:W-:Y:S01]  /*2f10*/  FMUL.FTZ R97, R53.reuse, R88 ;  /* 0x0000005835617220 */ /* 0x040fe20000410000 */
[----:B------:R-:W-:Y:S01]  /*2f20*/  HADD2.F32 R88, -RZ, R29.H1_H1 ;  /* 0x3000001dff587230 */ /* 0x000fe20000004100 */
[----:B------:R-:W-:-:S02]  /*2f30*/  FMUL.FTZ R92, R53, R92 ;  /* 0x0000005c355c7220 */ /* 0x000fc40000410000 */
[C---:B------:R-:W-:Y:S02]  /*2f40*/  FMUL.FTZ R94, R53.reuse, R94 ;  /* 0x0000005e355e7220 */ /* 0x040fe40000410000 */
[C---:B------:R-:W-:Y:S02]  /*2f50*/  FMUL.FTZ R57, R53.reuse, R57 ;  /* 0x0000003935397220 */ /* 0x040fe40000410000 */
[C---:B------:R-:W-:Y:S01]  /*2f60*/  FMUL.FTZ R55, R53.reuse, R96 ;  /* 0x0000006035377220 */ /* 0x040fe20000410000 */
[----:B------:R-:W-:Y:S01]  /*2f70*/  HADD2.F32 R96, -RZ, R27.H1_H1 ;  /* 0x3000001bff607230 */ /* 0x000fe20000004100 */
[----:B------:R-:W-:Y:S01]  /*2f80*/  FMUL.FTZ R48, R53, R48 ;  /* 0x0000003035307220 */ /* 0x000fe20000410000 */
[----:B------:R-:W-:Y:S01]  /*2f90*/  HADD2.F32 R53, -RZ, R30.H0_H0 ;  /* 0x2000001eff357230 */ /* 0x000fe20000004100 */
[----:B------:R-:W-:Y:S01]  /*2fa0*/  FFMA.FTZ R58, R58, R54, R23 ;  /* 0x000000363a3a7223 */ /* 0x000fe20000010017 */
[----:B------:R-:W-:Y:S01]  /*2fb0*/  HADD2.F32 R54, -RZ, R28.H1_H1 ;  /* 0x3000001cff367230 */ /* 0x000fe20000004100 */
[----:B------:R-:W-:-:S02]  /*2fc0*/  IMAD R60, R60, c[0x0][0x168], RZ ;  /* 0x00005a003c3c7a24 */ /* 0x000fc400078e02ff */
[----:B------:R-:W-:Y:S01]  /*2fd0*/  FFMA.FTZ R100, R100, R53, R21 ;  /* 0x0000003564647223 */ /* 0x000fe20000010015 */
[----:B------:R-:W-:Y:S01]  /*2fe0*/  HADD2.F32 R53, -RZ, R28.H0_H0 ;  /* 0x2000001cff357230 */ /* 0x000fe20000004100 */
[----:B------:R-:W-:Y:S01]  /*2ff0*/  FFMA.FTZ R54, R51, R54, R64 ;  /* 0x0000003633367223 */ /* 0x000fe20000010040 */
[--C-:B------:R-:W-:Y:S01]  /*3000*/  HADD2.F32 R51, -RZ, R26.reuse.H1_H1 ;  /* 0x3000001aff337230 */ /* 0x100fe20000004100 */
[----:B------:R-:W-:Y:S01]  /*3010*/  FFMA.FTZ R59, R59, R88, R22 ;  /* 0x000000583b3b7223 */ /* 0x000fe20000010016 */
[----:B------:R-:W-:Y:S01]  /*3020*/  HADD2.F32 R88, -RZ, R27.H0_H0 ;  /* 0x2000001bff587230 */ /* 0x000fe20000004100 */
[----:B------:R-:W-:Y:S01]  /*3030*/  FFMA.FTZ R53, R50, R53, R65 ;  /* 0x0000003532357223 */ /* 0x000fe20000010041 */
[----:B------:R-:W-:Y:S01]  /*3040*/  HADD2.F32 R50, -RZ, R26.H0_H0 ;  /* 0x2000001aff327230 */ /* 0x000fe20000004100 */
[----:B------:R-:W-:Y:S01]  /*3050*/  FFMA.FTZ R93, R93, R51, R12 ;  /* 0x000000335d5d7223 */ /* 0x000fe2000001000c */
[----:B------:R-:W-:Y:S01]  /*3060*/  SHF.R.S32.HI R99, RZ, 0x1f, R60 ;  /* 0x0000001fff637819 */ /* 0x000fe2000001143c */
[--C-:B------:R-:W-:Y:S01]  /*3070*/  HADD2.F32 R51, -RZ, R24.reuse.H1_H1 ;  /* 0x30000018ff337230 */ /* 0x100fe20000004100 */
[----:B------:R-:W-:Y:S01]  /*3080*/  FFMA.FTZ R120, R120, R88, R11 ;  /* 0x0000005878787223 */ /* 0x000fe2000001000b */
[----:B------:R-:W-:Y:S01]  /*3090*/  HADD2.F32 R88, -RZ, R25.H0_H0 ;  /* 0x20000019ff587230 */ /* 0x000fe20000004100 */
[----:B------:R-:W-:Y:S01]  /*30a0*/  FFMA.FTZ R116, R116, R50, R13 ;  /* 0x0000003274747223 */ /* 0x000fe2000001000d */
[----:B------:R-:W-:Y:S01]  /*30b0*/  HADD2.F32 R50, -RZ, R24.H0_H0 ;  /* 0x20000018ff327230 */ /* 0x000fe20000004100 */
[----:B------:R-:W-:Y:S01]  /*30c0*/  LEA.HI R60, R99, R60, RZ, 0x3 ;  /* 0x0000003c633c7211 */ /* 0x000fe200078f18ff */
[----:B------:R-:W-:Y:S01]  /*30d0*/  FFMA.FTZ R99, R61, R51, R16 ;  /* 0x000000333d637223 */ /* 0x000fe20000010010 */
[----:B------:R-:W-:Y:S01]  /*30e0*/  HADD2.F32 R51, -RZ, R43.H1_H1 ;  /* 0x3000002bff337230 */ /* 0x000fe20000004100 */
[----:B------:R-:W-:-:S02]  /*30f0*/  FFMA.FTZ R98, R104, R98, R19 ;  /* 0x0000006268627223 */ /* 0x000fc40000010013 */
[----:B------:R-:W-:Y:S01]  /*3100*/  FFMA.FTZ R108, R108, R50, R17 ;  /* 0x000000326c6c7223 */ /* 0x000fe20000010011 */
[----:B------:R-:W-:Y:S01]  /*3110*/  HADD2.F32 R50, -RZ, R43.H0_H0 ;  /* 0x2000002bff327230 */ /* 0x000fe20000004100 */
[----:B------:R-:W-:Y:S02]  /*3120*/  FFMA.FTZ R49, R106, R49, R18 ;  /* 0x000000316a317223 */ /* 0x000fe40000010012 */
[----:B------:R-:W-:Y:S02]  /*3130*/  FFMA.FTZ R61, R91, R102, R20 ;  /* 0x000000665b3d7223 */ /* 0x000fe40000010014 */
[----:B------:R-:W-:Y:S01]  /*3140*/  FFMA.FTZ R112, R112, R88, R15 ;  /* 0x0000005870707223 */ /* 0x000fe2000001000f */
[----:B------:R-:W-:Y:S01]  /*3150*/  HADD2.F32 R88, -RZ, R47.H1_H1 ;  /* 0x3000002fff587230 */ /* 0x000fe20000004100 */
[----:B------:R-:W-:Y:S01]  /*3160*/  FFMA.FTZ R97, R97, R51, R2 ;  /* 0x0000003361617223 */ /* 0x000fe20000010002 */
[----:B------:R-:W-:Y:S01]  /*3170*/  F2FP.PACK_AB R51, R49, R98 ;  /* 0x000000623133723e */ /* 0x000fe200000000ff */
[----:B------:R-:W-:Y:S01]  /*3180*/  FFMA.FTZ R95, R95, R96, R10 ;  /* 0x000000605f5f7223 */ /* 0x000fe2000001000a */
[----:B------:R-:W-:Y:S01]  /*3190*/  HADD2.F32 R96, -RZ, R25.H1_H1 ;  /* 0x30000019ff607230 */ /* 0x000fe20000004100 */
[----:B------:R-:W-:Y:S01]  /*31a0*/  FFMA.FTZ R90, R90, R50, R3 ;  /* 0x000000325a5a7223 */ /* 0x000fe20000010003 */
[----:B------:R-:W-:Y:S01]  /*31b0*/  F2FP.PACK_AB R50, R61, R100 ;  /* 0x000000643d32723e */ /* 0x000fe200000000ff */
        /* <DEDUP_REMOVED lines=11> */
[----:B------:R-:W-:Y:S01]  /*3270*/  LEA.HI.SX32 R98, R60, R77, 0x1d ;  /* 0x0000004d3c627211 */ /* 0x000fe200078feaff */
[----:B------:R-:W-:Y:S01]  /*3280*/  FFMA.FTZ R61, R85, R56, R68 ;  /* 0x00000038553d7223 */ /* 0x000fe20000010044 */
[----:B------:R-:W-:Y:S01]  /*3290*/  HADD2.F32 R63, -RZ, R47.H0_H0 ;  /* 0x2000002fff3f7230 */ /* 0x000fe20000004100 */
[----:B------:R-:W-:Y:S01]  /*32a0*/  FFMA.FTZ R90, R45, R57, R70 ;  /* 0x000000392d5a7223 */ /* 0x000fe20000010046 */
[----:B------:R-:W-:Y:S01]  /*32b0*/  F2FP.PACK_AB R53, R101, R112 ;  /* 0x000000706535723e */ /* 0x000fe200000000ff */
[----:B------:R-:W-:Y:S01]  /*32c0*/  FFMA.FTZ R93, R46, R86, R71 ;  /* 0x000000562e5d7223 */ /* 0x000fe20000010047 */
[----:B------:R-:W-:Y:S01]  /*32d0*/  F2FP.PACK_AB R57, R62, R123 ;  /* 0x0000007b3e39723e */ /* 0x000fe200000000ff */
[----:B------:R-:W-:Y:S01]  /*32e0*/  FFMA.FTZ R94, R42, R94, R69 ;  /* 0x0000005e2a5e7223 */ /* 0x000fe20000010045 */
[----:B------:R-:W-:Y:S01]  /*32f0*/  MOV R101, 0x10 ;  /* 0x0000001000657802 */ /* 0x000fe20000000f00 */
[----:B------:R-:W-:Y:S01]  /*3300*/  FFMA.FTZ R124, R78, R124, R9 ;  /* 0x0000007c4e7c7223 */ /* 0x000fe20000010009 */
[----:B------:R-:W-:Y:S01]  /*3310*/  F2FP.PACK_AB R62, R93, R90 ;  /* 0x0000005a5d3e723e */ /* 0x000fe200000000ff */
[----:B------:R-:W-:Y:S01]  /*3320*/  FFMA.FTZ R121, R79, R121, R8 ;  /* 0x000000794f797223 */ /* 0x000fe20000010008 */
[----:B------:R-:W-:Y:S01]  /*3330*/  F2FP.PACK_AB R61, R94, R61 ;  /* 0x0000003d5e3d723e */ /* 0x000fe200000000ff */
[----:B------:R-:W-:Y:S01]  /*3340*/  FFMA.FTZ R60, R83, R92, R0 ;  /* 0x0000005c533c7223 */ /* 0x000fe20000010000 */
[----:B------:R-:W-:Y:S01]  /*3350*/  IADD3 R96, R98, 0x80, RZ ;  /* 0x0000008062607810 */ /* 0x000fe20007ffe0ff */
[----:B------:R-:W-:Y:S01]  /*3360*/  FFMA.FTZ R93, R44, R84, R67 ;  /* 0x000000542c5d7223 */ /* 0x000fe20000010043 */
[C---:B------:R-:W-:Y:S01]  /*3370*/  IADD3 R94, R98.reuse, 0x100, RZ ;  /* 0x00000100625e7810 */ /* 0x040fe20007ffe0ff */
[----:B------:R-:W-:Y:S01]  /*3380*/  FFMA.FTZ R63, R55, R63, R72 ;  /* 0x0000003f373f7223 */ /* 0x000fe20000010048 */
[----:B------:R-:W-:Y:S01]  /*3390*/  IADD3 R92, R98, 0x180, RZ ;  /* 0x00000180625c7810 */ /* 0x000fe20007ffe0ff */
[----:B------:R-:W-:Y:S01]  /*33a0*/  IMAD.WIDE.U32 R96, R96, R101, c[0x0][0x208] ;  /* 0x0000820060607625 */ /* 0x000fe200078e0065 */
[----:B------:R-:W-:-:S02]  /*33b0*/  F2FP.PACK_AB R52, R99, R108 ;  /* 0x0000006c6334723e */ /* 0x000fc400000000ff */
[----:B------:R-:W-:Y:S01]  /*33c0*/  F2FP.PACK_AB R55, R95, R120 ;  /* 0x000000785f37723e */ /* 0x000fe200000000ff */
[-C--:B------:R-:W-:Y:S01]  /*33d0*/  IMAD.WIDE.U32 R98, R98, R101.reuse, c[0x0][0x208] ;  /* 0x0000820062627625 */ /* 0x080fe200078e0065 */
[----:B------:R-:W-:Y:S02]  /*33e0*/  F2FP.PACK_AB R56, R121, R124 ;  /* 0x0000007c7938723e */ /* 0x000fe400000000ff */
[----:B------:R-:W-:Y:S01]  /*33f0*/  F2FP.PACK_AB R60, R93, R60 ;  /* 0x0000003c5d3c723e */ /* 0x000fe200000000ff */
[----:B------:R-:W-:Y:S01]  /*3400*/  IMAD.WIDE.U32 R94, R94, R101, c[0x0][0x208] ;  /* 0x000082005e5e7625 */ /* 0x000fe200078e0065 */
[----:B------:R-:W-:Y:S01]  /*3410*/  F2FP.PACK_AB R63, R88, R63 ;  /* 0x0000003f583f723e */ /* 0x000fe200000000ff */
[----:B------:R0:W-:Y:S02]  /*3420*/  STG.E.128 [R98.64], R48 ;  /* 0x0000003062007986 */ /* 0x0001e4000c101d04 */
[----:B------:R-:W-:Y:S02]  /*3430*/  IMAD.WIDE.U32 R92, R92, R101, c[0x0][0x208] ;  /* 0x000082005c5c7625 */ /* 0x000fe400078e0065 */
[----:B------:R0:W-:Y:S04]  /*3440*/  STG.E.128 [R96.64], R52 ;  /* 0x0000003460007986 */ /* 0x0001e8000c101d04 */
[----:B------:R0:W-:Y:S04]  /*3450*/  STG.E.128 [R94.64], R56 ;  /* 0x000000385e007986 */ /* 0x0001e8000c101d04 */
[----:B------:R0:W-:Y:S02]  /*3460*/  STG.E.128 [R92.64], R60 ;  /* 0x0000003c5c007986 */ /* 0x0001e4000c101d04 */
.L_x_3548:
[----:B-1----:R-:W-:Y:S05]  /*3470*/  BSYNC B0 ;  /* 0x0000000000007941 */ /* 0x002fea0003800000 */
.L_x_3547:
[----:B------:R-:W-:Y:S02]  /*3480*/  IADD3 R75, R75, c[0x0][0x160], RZ ;  /* 0x000058004b4b7a10 */ /* 0x000fe40007ffe0ff */
[----:B------:R-:W-:-:S02]  /*3490*/  LOP3.LUT P1, RZ, R82, 0xff, RZ, 0xc0, !PT ;  /* 0x000000ff52ff7812 */ /* 0x000fc4000782c0ff */
[----:B------:R-:W-:Y:S02]  /*34a0*/  ISETP.GE.AND P0, PT, R75, c[0x0][0x164], PT ;  /* 0x000059004b007a0c */ /* 0x000fe40003f06270 */
[----:B------:R-:W-:-:S11]  /*34b0*/  SEL R82, RZ, 0x1, P1 ;  /* 0x00000001ff527807 */ /* 0x000fd60000800000 */
[----:B0----5:R-:W-:Y:S01]  /*34c0*/  @P0 CALL.REL.NOINC `(.L_x_3549) ;  /* 0x0000001000000944 */ /* 0x021fe20003c00000 */
[----:B------:R-:W-:Y:S05]  /*34d0*/  BRA `(.L_x_3550) ;  /* 0xffffd07000007947 */ /* 0x000fea000383ffff */
.L_x_3549:
[----:B------:R-:W-:Y:S05]  /*34e0*/  EXIT ;  /* 0x000000000000794d */ /* 0x000fea0003800000 */
.L_x_3545:
[----:B0-----:R-:W-:Y:S01]  /*34f0*/  HFMA2.MMA R53, -RZ, RZ, 0, 5.9604644775390625e-08 ;  /* 0x00000001ff357435 */ /* 0x001fe200000001ff */
[----:B------:R-:W-:Y:S02]  /*3500*/  MOV R49, 0x1f ;  /* 0x0000001f00317802 */ /* 0x000fe40000000f00 */
[----:B------:R-:W-:Y:S02]  /*3510*/  MOV R52, 0xffffffff ;  /* 0xffffffff00347802 */ /* 0x000fe40000000f00 */
[----:B------:R-:W-:Y:S02]  /*3520*/  MOV R50, 0x3540 ;  /* 0x0000354000327802 */ /* 0x000fe40000000f00 */
[----:B-----5:R-:W-:Y:S05]  /*3530*/  CALL.REL.NOINC `($__internal_19_$__cuda_sm70_shflsync_bfly_p) ;  /* 0x0000079000007944 */ /* 0x020fea0003c00000 */
[----:B-1----:R-:W-:Y:S01]  /*3540*/  MOV R48, R53 ;  /* 0x0000003500307202 */ /* 0x002fe20000000f00 */
[----:B0-----:R-:W-:Y:S05]  /*3550*/  BRA `(.L_x_3551) ;  /* 0xffffec8000007947 */ /* 0x001fea000383ffff */
.L_x_3546:
[----:B------:R-:W-:Y:S01]  /*3560*/  HFMA2.MMA R53, -RZ, RZ, 0, 1.1920928955078125e-07 ;  /* 0x00000002ff357435 */ /* 0x000fe200000001ff */
[----:B------:R-:W-:Y:S02]  /*3570*/  MOV R49, 0x1f ;  /* 0x0000001f00317802 */ /* 0x000fe40000000f00 */
[----:B------:R-:W-:Y:S02]  /*3580*/  MOV R52, 0xffffffff ;  /* 0xffffffff00347802 */ /* 0x000fe40000000f00 */
[----:B------:R-:W-:-:S02]  /*3590*/  MOV R50, 0x35b0 ;  /* 0x000035b000327802 */ /* 0x000fc40000000f00 */
[----:B-----5:R-:W-:Y:S05]  /*35a0*/  CALL.REL.NOINC `($__internal_19_$__cuda_sm70_shflsync_bfly_p) ;  /* 0x0000072000007944 */ /* 0x020fea0003c00000 */
[----:B01----:R-:W-:Y:S01]  /*35b0*/  FADD.FTZ R100, R100, R53 ;  /* 0x0000003564647221 */ /* 0x003fe20000010000 */
[----:B------:R-:W-:Y:S01]  /*35c0*/  HFMA2.MMA R53, -RZ, RZ, 0, 2.384185791015625e-07 ;  /* 0x00000004ff357435 */ /* 0x000fe200000001ff */
[----:B------:R-:W-:-:S02]  /*35d0*/  MOV R49, 0x1f ;  /* 0x0000001f00317802 */ /* 0x000fc40000000f00 */
[----:B------:R-:W-:Y:S02]  /*35e0*/  MOV R52, 0xffffffff ;  /* 0xffffffff00347802 */ /* 0x000fe40000000f00 */
[----:B------:R-:W-:Y:S02]  /*35f0*/  MOV R50, 0x3610 ;  /* 0x0000361000327802 */ /* 0x000fe40000000f00 */
[----:B------:R-:W-:Y:S05]  /*3600*/  CALL.REL.NOINC `($__internal_19_$__cuda_sm70_shflsync_bfly_p) ;  /* 0x000006c000007944 */ /* 0x000fea0003c00000 */
[----:B01----:R-:W-:Y:S01]  /*3610*/  FADD.FTZ R100, R100, R53 ;  /* 0x0000003564647221 */ /* 0x003fe20000010000 */
[----:B------:R-:W-:Y:S01]  /*3620*/  HFMA2.MMA R53, -RZ, RZ, 0, 4.76837158203125e-07 ;  /* 0x00000008ff357435 */ /* 0x000fe200000001ff */
[----:B------:R-:W-:Y:S02]  /*3630*/  MOV R49, 0x1f ;  /* 0x0000001f00317802 */ /* 0x000fe40000000f00 */
[----:B------:R-:W-:Y:S02]  /*3640*/  MOV R52, 0xffffffff ;  /* 0xffffffff00347802 */ /* 0x000fe40000000f00 */
[----:B------:R-:W-:Y:S02]  /*3650*/  MOV R50, 0x3670 ;  /* 0x0000367000327802 */ /* 0x000fe40000000f00 */
[----:B------:R-:W-:Y:S05]  /*3660*/  CALL.REL.NOINC `($__internal_19_$__cuda_sm70_shflsync_bfly_p) ;  /* 0x0000066000007944 */ /* 0x000fea0003c00000 */
[----:B01----:R-:W-:Y:S01]  /*3670*/  FADD.FTZ R100, R100, R53 ;  /* 0x0000003564647221 */ /* 0x003fe20000010000 */
[----:B------:R-:W-:Y:S01]  /*3680*/  HFMA2.MMA R53, -RZ, RZ, 0, 9.5367431640625e-07 ;  /* 0x00000010ff357435 */ /* 0x000fe200000001ff */
[----:B------:R-:W-:-:S02]  /*3690*/  MOV R49, 0x1f ;  /* 0x0000001f00317802 */ /* 0x000fc40000000f00 */
[----:B------:R-:W-:Y:S02]  /*36a0*/  MOV R52, 0xffffffff ;  /* 0xffffffff00347802 */ /* 0x000fe40000000f00 */
[----:B------:R-:W-:Y:S02]  /*36b0*/  MOV R50, 0x36d0 ;  /* 0x000036d000327802 */ /* 0x000fe40000000f00 */
[----:B------:R-:W-:Y:S05]  /*36c0*/  CALL.REL.NOINC `($__internal_19_$__cuda_sm70_shflsync_bfly_p) ;  /* 0x0000060000007944 */ /* 0x000fea0003c00000 */
        /* <DEDUP_REMOVED lines=70> */
[----:B------:R-:W-:Y:S05]  /*3b30*/  CALL.REL.NOINC `($__internal_19_$__cuda_sm70_shflsync_bfly_p) ;  /* 0x0000019000007944 */ /* 0x000fea0003c00000 */
[----:B01----:R-:W-:Y:S01]  /*3b40*/  FADD.FTZ R100, R100, R53 ;  /* 0x0000003564647221 */ /* 0x003fe20000010000 */
[----:B------:R-:W-:Y:S01]  /*3b50*/  HFMA2.MMA R53, -RZ, RZ, 0, 1.1920928955078125e-07 ;  /* 0x00000002ff357435 */ /* 0x000fe200000001ff */
[----:B------:R-:W-:Y:S02]  /*3b60*/  MOV R49, 0x1f ;  /* 0x0000001f00317802 */ /* 0x000fe40000000f00 */
[----:B------:R-:W-:Y:S02]  /*3b70*/  MOV R52, 0xffffffff ;  /* 0xffffffff00347802 */ /* 0x000fe40000000f00 */
[----:B------:R-:W-:Y:S02]  /*3b80*/  MOV R50, 0x3ba0 ;  /* 0x00003ba000327802 */ /* 0x000fe40000000f00 */
[----:B------:R-:W-:Y:S05]  /*3b90*/  CALL.REL.NOINC `($__internal_19_$__cuda_sm70_shflsync_bfly_p) ;  /* 0x0000013000007944 */ /* 0x000fea0003c00000 */
        /* <DEDUP_REMOVED lines=18> */
[----:B01----:R-:W-:Y:S05]  /*3cc0*/  BRA `(.L_x_3552) ;  /* 0xffffea5000007947 */ /* 0x003fea000383ffff */
        .weak           $__internal_19_$__cuda_sm70_shflsync_bfly_p
        .type           $__internal_19_$__cuda_sm70_shflsync_bfly_p,@function
        .size           $__internal_19_$__cuda_sm70_shflsync_bfly_p,(.L_x_29083 - $__internal_19_$__cuda_sm70_shflsync_bfly_p)
$__internal_19_$__cuda_sm70_shflsync_bfly_p:
[----:B------:R-:W-:Y:S01]  /*3cd0*/  HFMA2.MMA R51, -RZ, RZ, 0, 0 ;  /* 0x00000000ff337435 */ /* 0x000fe200000001ff */
[----:B------:R-:W-:Y:S04]  /*3ce0*/  WARPSYNC R52 ;  /* 0x0000003400007348 */ /* 0x000fe80003800000 */
[----:B------:R0:W1:Y:S01]  /*3cf0*/  SHFL.BFLY PT, R53, R100, R53, R49 ;  /* 0x0c00003564357389 */ /* 0x00006200000e0031 */
[----:B------:R-:W-:Y:S05]  /*3d00*/  RET.REL.NODEC R50 `(_ZN10layer_norm13ln_fwd_kernelINS_13Kernel_traitsI6__halfS2_S2_S2_fjLj4096ELj1ELj1ELj4ELj16ENS_18Kernel_traits_baseILj4096ES2_S2_S2_S2_fjLj128EEEEELb0ELb0ELb1ELb1EEEvNS_9FwdParamsE) ;  /* 0xffffc2f032007950 */ /* 0x000fea0003c3ffff */
.L_x_3553:
        /* <DEDUP_REMOVED lines=15> */
.L_x_29083:


//--------------------- .text._ZN10layer_norm13ln_fwd_kernelINS_13Kernel_traitsI6__halfS2_S2_S2_fjLj4096ELj1ELj1ELj4ELj16ENS_18Kernel_traits_baseILj4096ES2_S2_S2_S2_fjLj128EEEEELb0ELb1ELb0ELb0EEEvNS_9FwdParamsE --------------------------
	.section	.text._ZN10layer_norm13ln_fwd_kernelINS_13Kernel_traitsI6__halfS2_S2_S2_fjLj4096ELj1ELj1ELj4ELj16ENS_18Kernel_traits_baseILj4096ES2_S2_S2_S2_fjLj128EEEEELb0ELb1ELb0ELb0EEEvNS_9FwdParamsE,"ax",@progbits
	.sectioninfo	@"SHI_REGISTERS=157"
	.align	128
        .global         _ZN10layer_norm13ln_fwd_kernelINS_13Kernel_traitsI6__halfS2_S2_S2_fjLj4096ELj1ELj1ELj4ELj16ENS_18Kernel_traits_baseILj4096ES2_S2_S2_S2_fjLj128EEEEELb0ELb1ELb0ELb0EEEvNS_9FwdParamsE
        .type           _ZN10layer_norm13ln_fwd_kernelINS_13Kernel_traitsI6__halfS2_S2_S2_fjLj4096ELj1ELj1ELj4ELj16ENS_18Kernel_traits_baseILj4096ES2_S2_S2_S2_fjLj128EEEEELb0ELb1ELb0ELb0EEEvNS_9FwdParamsE,@function
        .size           _ZN10layer_norm13ln_fwd_kernelINS_13Kernel_traitsI6__halfS2_S2_S2_fjLj4096ELj1ELj1ELj4ELj16ENS_18Kernel_traits_baseILj4096ES2_S2_S2_S2_fjLj128EEEEELb0ELb1ELb0ELb0EEEvNS_9FwdParamsE,(.L_x_29084 - _ZN10layer_norm13ln_fwd_kernelINS_13Kernel_traitsI6__halfS2_S2_S2_fjLj4096ELj1ELj1ELj4ELj16ENS_18Kernel_traits_baseILj4096ES2_S2_S2_S2_fjLj128EEEEELb0ELb1ELb0ELb0EEEvNS_9FwdParamsE)
        .other          _ZN10layer_norm13ln_fwd_kernelINS_13Kernel_traitsI6__halfS2_S2_S2_fjLj4096ELj1ELj1ELj4ELj16ENS_18Kernel_traits_baseILj4096ES2_S2_S2_S2_fjLj128EEEEELb0ELb1ELb0ELb0EEEvNS_9FwdParamsE,@"STO_CUDA_ENTRY STV_DEFAULT"
_ZN10layer_norm13ln_fwd_kernelINS_13Kernel_traitsI6__halfS2_S2_S2_fjLj4096ELj1ELj1ELj4ELj16ENS_18Kernel_traits_baseILj4096ES2_S2_S2_S2_fjLj128EEEEELb0ELb1ELb0ELb0EEEvNS_9FwdParamsE:
.text._ZN10layer_norm13ln_fwd_kernelINS_13Kernel_traitsI6__halfS2_S2_S2_fjLj4096ELj1ELj1ELj4ELj16ENS_18Kernel_traits_baseILj4096ES2_S2_S2_S2_fjLj128EEEEELb0ELb1ELb0ELb0EEEvNS_9FwdParamsE:
        /* <DEDUP_REMOVED lines=29> */
.L_x_3555:
[----:B0-----:R-:W-:Y:S05]  /*01d0*/  BSYNC B0 ;  /* 0x0000000000007941 */ /* 0x001fea0003800000 */
.L_x_3554:
        /* <DEDUP_REMOVED lines=16> */
.L_x_3557:
[----:B0-----:R-:W-:Y:S05]  /*02e0*/  BSYNC B0 ;  /* 0x0000000000007941 */ /* 0x001fea0003800000 */
.L_x_3556:
        /* <DEDUP_REMOVED lines=16> */
.L_x_3559:
[----:B0-----:R-:W-:Y:S05]  /*03f0*/  BSYNC B0 ;  /* 0x0000000000007941 */ /* 0x001fea0003800000 */
.L_x_3558:
        /* <DEDUP_REMOVED lines=15> */
.L_x_3561:
[----:B0-----:R-:W-:Y:S05]  /*04f0*/  BSYNC B0 ;  /* 0x0000000000007941 */ /* 0x001fea0003800000 */
.L_x_3560:
[----:B------:R-:W0:Y:S02]  /*0500*/  S2UR UR6, SR_CTAID.X ;  /* 0x00000000000679c3 */ /* 0x000e240000002500 */
[----:B0-----:R-:W-:-:S04]  /*0510*/  LEA.HI R110, R27, UR6, RZ, 0x19 ;  /* 0x000000061b6e7c11 */ /* 0x001fc8000f8fc8ff */
[----:B------:R-:W-:-:S13]  /*0520*/  ISETP.GE.AND P0, PT, R110, c[0x0][0x164], PT ;  /* 0x000059006e007a0c */ /* 0x000fda0003f06270 */
[----:B------:R-:W-:Y:S05]  /*0530*/  @P0 EXIT ;  /* 0x000000000000094d */ /* 0x000fea0003800000 */
[----:B------:R-:W-:Y:S01]  /*0540*/  SHF.R.S32.HI R87, RZ, 0x3, R84 ;  /* 0x00000003ff577819 */ /* 0x000fe20000011454 */
[--C-:B-----5:R-:W-:Y:S01]  /*0550*/  HADD2.F32 R68, -RZ, R61.reuse.H0_H0 ;  /* 0x2000003dff447230 */ /* 0x120fe20000004100 */
[----:B------:R-:W-:Y:S01]  /*0560*/  LOP3.LUT R89, R27, 0x60, RZ, 0xc0, !PT ;  /* 0x000000601b597812 */ /* 0x000fe200078ec0ff */
[----:B------:R-:W-:Y:S01]  /*0570*/  HADD2.F32 R69, -RZ, R61.H1_H1 ;  /* 0x3000003dff457230 */ /* 0x000fe20000004100 */
[----:B------:R-:W-:Y:S01]  /*0580*/  LOP3.LUT R88, R87, 0x7f, RZ, 0xc0, !PT ;  /* 0x0000007f57587812 */ /* 0x000fe200078ec0ff */
[--C-:B------:R-:W-:Y:S01]  /*0590*/  HADD2.F32 R61, -RZ, R62.reuse.H0_H0 ;  /* 0x2000003eff3d7230 */ /* 0x100fe20000004100 */
[----:B------:R-:W-:Y:S01]  /*05a0*/  SHF.R.U32.HI R87, RZ, 0x2, R87 ;  /* 0x00000002ff577819 */ /* 0x000fe20000011657 */
[----:B------:R-:W-:Y:S01]  /*05b0*/  HADD2.F32 R70, -RZ, R62.H1_H1 ;  /* 0x3000003eff467230 */ /* 0x000fe20000004100 */
[----:B------:R-:W-:Y:S01]  /*05c0*/  IADD3 R89, R88, -R89, RZ ;  /* 0x8000005958597210 */ /* 0x000fe20007ffe0ff */
[--C-:B------:R-:W-:Y:S01]  /*05d0*/  HADD2.F32 R62, -RZ, R63.reuse.H0_H0 ;  /* 0x2000003fff3e7230 */ /* 0x100fe20000004100 */
[----:B------:R-:W-:Y:S01]  /*05e0*/  SHF.L.U32 R90, R27, 0x5, RZ ;  /* 0x000000051b5a7819 */ /* 0x000fe200000006ff */
[----:B------:R-:W-:Y:S01]  /*05f0*/  HADD2.F32 R71, -RZ, R63.H1_H1 ;  /* 0x3000003fff477230 */ /* 0x000fe20000004100 */
[----:B------:R-:W-:Y:S01]  /*0600*/  IMNMX R89, RZ, R89, !PT ;  /* 0x00000059ff597217 */ /* 0x000fe20007800200 */
[--C-:B------:R-:W-:Y:S01]  /*0610*/  HADD2.F32 R63, -RZ, R64.reuse.H0_H0 ;  /* 0x20000040ff3f7230 */ /* 0x100fe20000004100 */
[----:B------:R-:W-:Y:S01]  /*0620*/  LOP3.LUT R98, R87, 0x3fffffe0, RZ, 0xc0, !PT ;  /* 0x3fffffe057627812 */ /* 0x000fe200078ec0ff */
[----:B------:R-:W-:Y:S01]  /*0630*/  HADD2.F32 R72, -RZ, R64.H1_H1 ;  /* 0x30000040ff487230 */ /* 0x000fe20000004100 */
[----:B------:R-:W-:Y:S01]  /*0640*/  IMNMX R89, R89, 0x20, PT ;  /* 0x0000002059597817 */ /* 0x000fe20003800200 */
[--C-:B------:R-:W-:Y:S01]  /*0650*/  HADD2.F32 R64, -RZ, R65.reuse.H0_H0 ;  /* 0x20000041ff407230 */ /* 0x100fe20000004100 */
[----:B------:R-:W-:Y:S01]  /*0660*/  LOP3.LUT R91, R90, 0x3e0, RZ, 0xc0, !PT ;  /* 0x000003e05a5b7812 */ /* 0x000fe200078ec0ff */
[----:B------:R-:W-:Y:S01]  /*0670*/  HADD2.F32 R73, -RZ, R65.H1_H1 ;  /* 0x30000041ff497230 */ /* 0x000fe20000004100 */
[----:B------:R-:W-:Y:S01]  /*0680*/  IADD3 R90, R89, R98, RZ ;  /* 0x00000062595a7210 */ /* 0x000fe20007ffe0ff */
[--C-:B------:R-:W-:Y:S01]  /*0690*/  HADD2.F32 R65, -RZ, R66.reuse.H0_H0 ;  /* 0x20000042ff417230 */ /* 0x100fe20000004100 */
[----:B------:R-:W-:Y:S01]  /*06a0*/  IADD3 R92, R88, -R91, RZ ;  /* 0x8000005b585c7210 */ /* 0x000fe20007ffe0ff */
[----:B------:R-:W-:Y:S01]  /*06b0*/  HADD2.F32 R74, -RZ, R66.H1_H1 ;  /* 0x30000042ff4a7230 */ /* 0x000fe20000004100 */
[----:B------:R-:W-:Y:S01]  /*06c0*/  SHF.L.U32 R99, R90, 0x3, RZ ;  /* 0x000000035a637819 */ /* 0x000fe200000006ff */
[--C-:B------:R-:W-:Y:S01]  /*06d0*/  HADD2.F32 R66, -RZ, R67.reuse.H0_H0 ;  /* 0x20000043ff427230 */ /* 0x100fe20000004100 */
[----:B------:R-:W-:Y:S01]  /*06e0*/  HFMA2.MMA R109, -RZ, RZ, 0, 5.9604644775390625e-08 ;  /* 0x00000001ff6d7435 */ /* 0x000fe200000001ff */
[----:B------:R-:W-:Y:S01]  /*06f0*/  HADD2.F32 R75, -RZ, R67.H1_H1 ;  /* 0x30000043ff4b7230 */ /* 0x000fe20000004100 */
[----:B------:R-:W0:Y:S01]  /*0700*/  I2F.U32 R100, R99 ;  /* 0x0000006300647306 */ /* 0x000e220000201000 */
        /* <DEDUP_REMOVED lines=8> */
[----:B------:R-:W-:Y:S01]  /*0790*/  HADD2.F32 R78, -RZ, R54.H1_H1 ;  /* 0x30000036ff4e7230 */ /* 0x000fe20000004100 */
[----:B0-----:R-:W0:Y:S01]  /*07a0*/  MUFU.RCP R100, R100 ;  /* 0x0000006400647308 */ /* 0x001e220000001000 */
[----:B------:R-:W-:-:S02]  /*07b0*/  HADD2.F32 R51, -RZ, R36.H0_H0 ;  /* 0x20000024ff337230 */ /* 0x000fc40000004100 */
[----:B------:R-:W-:Y:S01]  /*07c0*/  HADD2.F32 R93, -RZ, R36.H1_H1 ;  /* 0x30000024ff5d7230 */ /* 0x000fe20000004100 */
[----:B------:R-:W-:Y:S01]  /*07d0*/  IMNMX R36, RZ, R92, !PT ;  /* 0x0000005cff247217 */ /* 0x000fe20007800200 */
        /* <DEDUP_REMOVED lines=10> */
[----:B------:R-:W-:Y:S01]  /*0880*/  IMNMX R37, R36, 0x20, PT ;  /* 0x0000002024257817 */ /* 0x000fe20003800200 */
[----:B------:R-:W-:-:S02]  /*0890*/  HADD2.F32 R58, -RZ, R59.H0_H0 ;  /* 0x2000003bff3a7230 */ /* 0x000fc40000004100 */
[----:B------:R-:W-:Y:S01]  /*08a0*/  HADD2.F32 R83, -RZ, R59.H1_H1 ;  /* 0x3000003bff537230 */ /* 0x000fe20000004100 */
[----:B------:R-:W-:Y:S01]  /*08b0*/  IADD3 R37, R98, R37, RZ ;  /* 0x0000002562257210 */ /* 0x000fe20007ffe0ff */
[--C-:B------:R-:W-:Y:S02]  /*08c0*/  HADD2.F32 R59, -RZ, R44.reuse.H0_H0 ;  /* 0x2000002cff3b7230 */ /* 0x100fe40000004100 */
[----:B------:R-:W-:Y:S01]  /*08d0*/  HADD2.F32 R84, -RZ, R44.H1_H1 ;  /* 0x3000002cff547230 */ /* 0x000fe20000004100 */
[----:B------:R-:W-:Y:S01]  /*08e0*/  SHF.L.U32 R108, R37, 0x3, RZ ;  /* 0x00000003256c7819 */ /* 0x000fe200000006ff */
        /* <DEDUP_REMOVED lines=39> */
[--C-:B------:R-:W-:Y:S02]  /*0b60*/  HADD2.F32 R32, -RZ, R35.reuse.H0_H0 ;  /* 0x20000023ff207230 */ /* 0x100fe40000004100 */
[----:B------:R-:W-:Y:S02]  /*0b70*/  HADD2.F32 R33, -RZ, R60.H0_H0 ;  /* 0x2000003cff217230 */ /* 0x000fe40000004100 */
[----:B------:R-:W-:Y:S02]  /*0b80*/  HADD2.F32 R49, -RZ, R50.H0_H0 ;  /* 0x20000032ff317230 */ /* 0x000fe40000004100 */
[----:B------:R-:W-:Y:S02]  /*0b90*/  HADD2.F32 R34, -RZ, R34.H1_H1 ;  /* 0x30000022ff227230 */ /* 0x000fe40000004100 */
        /* <DEDUP_REMOVED lines=14> */
[----:B0-----:R-:W-:Y:S02]  /*0c80*/  HADD2.F32 R111, -RZ, R43.H1_H1 ;  /* 0x3000002bff6f7230 */ /* 0x001fe40000004100 */
.L_x_3581:
        /* <DEDUP_REMOVED lines=22> */
[----:B------:R-:W3:Y:S01]  /*0df0*/  @P0 LDG.E.128 R36, [R112.64] ;  /* 0x0000000470240981 */ /* 0x000ee2000c1e1d00 */
[----:B------:R-:W-:Y:S01]  /*0e00*/  LEA R146, P5, R107, c[0x0][0x188], 0x4 ;  /* 0x000062006b927a11 */ /* 0x000fe200078a20ff */
[----:B--2---:R-:W-:Y:S02]  /*0e10*/  HADD2.F32 R119, -RZ, R40.H0_H0 ;  /* 0x20000028ff777230 */ /* 0x004fe40000004100 */
[--C-:B------:R-:W-:Y:S02]  /*0e20*/  HADD2.F32 R147, -RZ, R42.reuse.H0_H0 ;  /* 0x2000002aff937230 */ /* 0x100fe40000004100 */
[----:B------:R-:W-:Y:S01]  /*0e30*/  HADD2.F32 R149, -RZ, R42.H1_H1 ;  /* 0x3000002aff957230 */ /* 0x000fe20000004100 */
[-C--:B------:R-:W-:Y:S01]  /*0e40*/  FMUL.FTZ R42, R119, R144.reuse ;  /* 0x00000090772a7220 */ /* 0x080fe20000410000 */
[----:B------:R-:W-:Y:S01]  /*0e50*/  HADD2.F32 R121, -RZ, R40.H1_H1 ;  /* 0x30000028ff797230 */ /* 0x000fe20000004100 */
[----:B------:R-:W-:Y:S01]  /*0e60*/  FMUL.FTZ R120, R147, R144 ;  /* 0x0000009093787220 */ /* 0x000fe20000410000 */
[--C-:B---3--:R-:W-:Y:S01]  /*0e70*/  @P0 HADD2.F32 R40, -RZ, R36.reuse.H0_H0 ;  /* 0x20000024ff280230 */ /* 0x108fe20000004100 */
[----:B------:R-:W-:Y:S01]  /*0e80*/  FMUL.FTZ R113, R25, R42 ;  /* 0x0000002a19717220 */ /* 0x000fe20000410000 */
[--C-:B------:R-:W-:Y:S01]  /*0e90*/  HADD2.F32 R123, -RZ, R41.reuse.H0_H0 ;  /* 0x20000029ff7b7230 */ /* 0x100fe20000004100 */
[-C--:B------:R-:W-:Y:S01]  /*0ea0*/  FMUL.FTZ R121, R121, R144.reuse ;  /* 0x0000009079797220 */ /* 0x080fe20000410000 */
[----:B------:R-:W-:Y:S01]  /*0eb0*/  HADD2.F32 R145, -RZ, R41.H1_H1 ;  /* 0x30000029ff917230 */ /* 0x000fe20000004100 */
[----:B------:R-:W-:Y:S01]  /*0ec0*/  @P0 FADD.FTZ R113, R40, R113 ;  /* 0x0000007128710221 */ /* 0x000fe20000010000 */
[----:B------:R-:W-:Y:S01]  /*0ed0*/  @P0 HADD2.F32 R41, -RZ, R36.H1_H1 ;  /* 0x30000024ff290230 */ /* 0x000fe20000004100 */
[----:B------:R-:W-:Y:S01]  /*0ee0*/  FMUL.FTZ R112, R24, R121 ;  /* 0x0000007918707220 */ /* 0x000fe20000410000 */
[--C-:B------:R-:W-:Y:S01]  /*0ef0*/  HADD2.F32 R151, -RZ, R43.reuse.H0_H0 ;  /* 0x2000002bff977230 */ /* 0x100fe20000004100 */
[-C--:B------:R-:W-:Y:S01]  /*0f00*/  FMUL.FTZ R40, R123, R144.reuse ;  /* 0x000000907b287220 */ /* 0x080fe20000410000 */
[----:B------:R-:W-:Y:S01]  /*0f10*/  HADD2.F32 R43, -RZ, R43.H1_H1 ;  /* 0x3000002bff2b7230 */ /* 0x000fe20000004100 */
[----:B------:R-:W-:Y:S01]  /*0f20*/  FMUL.FTZ R149, R149, R144 ;  /* 0x0000009095957220 */ /* 0x000fe20000410000 */
[----:B------:R-:W-:Y:S01]  /*0f30*/  @P0 HADD2.F32 R42, -RZ, R37.H0_H0 ;  /* 0x20000025ff2a0230 */ /* 0x000fe20000004100 */
[----:B------:R-:W-:Y:S01]  /*0f40*/  @P0 FADD.FTZ R112, R41, R112 ;  /* 0x0000007029700221 */ /* 0x000fe20000010000 */
[--C-:B------:R-:W-:Y:S01]  /*0f50*/  @P0 HADD2.F32 R41, -RZ, R38.reuse.H0_H0 ;  /* 0x20000026ff290230 */ /* 0x100fe20000004100 */
[----:B------:R-:W-:Y:S01]  /*0f60*/  FMUL.FTZ R121, R23, R40 ;  /* 0x0000002817797220 */ /* 0x000fe20000410000 */
[----:B------:R-:W-:Y:S01]  /*0f70*/  @P0 HADD2.F32 R40, -RZ, R38.H1_H1 ;  /* 0x30000026ff280230 */ /* 0x000fe20000004100 */
[----:B------:R-:W-:Y:S01]  /*0f80*/  FMUL.FTZ R120, R21, R120 ;  /* 0x0000007815787220 */ /* 0x000fe20000410000 */
[----:B------:R-:W-:Y:S01]  /*0f90*/  LEA.HI.X R147, R107, c[0x0][0x18c], RZ, 0x4, P5 ;  /* 0x000063006b937a11 */ /* 0x000fe200028f24ff */
[----:B------:R-:W-:-:S02]  /*0fa0*/  FMUL.FTZ R119, R20, R149 ;  /* 0x0000009514777220 */ /* 0x000fc40000410000 */
[-C--:B------:R-:W-:Y:S02]  /*0fb0*/  FMUL.FTZ R145, R145, R144.reuse ;  /* 0x0000009091917220 */ /* 0x080fe40000410000 */
[-C--:B------:R-:W-:Y:S02]  /*0fc0*/  FMUL.FTZ R122, R151, R144.reuse ;  /* 0x00000090977a7220 */ /* 0x080fe40000410000 */
[----:B------:R-:W-:Y:S01]  /*0fd0*/  FMUL.FTZ R123, R43, R144 ;  /* 0x000000902b7b7220 */ /* 0x000fe20000410000 */
[----:B------:R-:W-:Y:S01]  /*0fe0*/  @P0 HADD2.F32 R43, -RZ, R39.H0_H0 ;  /* 0x20000027ff2b0230 */ /* 0x000fe20000004100 */
[----:B------:R-:W-:Y:S01]  /*0ff0*/  @P0 FADD.FTZ R120, R41, R120 ;  /* 0x0000007829780221 */ /* 0x000fe20000010000 */
[----:B------:R-:W-:Y:S01]  /*1000*/  @P0 HADD2.F32 R41, -RZ, R37.H1_H1 ;  /* 0x30000025ff290230 */ /* 0x000fe20000004100 */
[----:B------:R-:W-:Y:S01]  /*1010*/  @P0 FADD.FTZ R119, R40, R119 ;  /* 0x0000007728770221 */ /* 0x000fe20000010000 */
[----:B------:R-:W-:Y:S01]  /*1020*/  @P0 HADD2.F32 R40, -RZ, R39.H1_H1 ;  /* 0x30000027ff280230 */ /* 0x000fe20000004100 */
[----:B------:R-:W-:Y:S01]  /*1030*/  FMUL.FTZ R118, R22, R145 ;  /* 0x0000009116767220 */ /* 0x000fe20000410000 */
[----:B------:R-:W-:Y:S01]  /*1040*/  IADD3 R145, R107, 0x80, RZ ;  /* 0x000000806b917810 */ /* 0x000fe20007ffe0ff */
[----:B------:R-:W-:-:S02]  /*1050*/  FMUL.FTZ R122, R19, R122 ;  /* 0x0000007a137a7220 */ /* 0x000fc40000410000 */
[----:B------:R-:W-:Y:S02]  /*1060*/  FMUL.FTZ R123, R18, R123 ;  /* 0x0000007b127b7220 */ /* 0x000fe40000410000 */
[----:B------:R-:W-:Y:S01]  /*1070*/  @P0 FADD.FTZ R121, R42, R121 ;  /* 0x000000792a790221 */ /* 0x000fe20000010000 */
[----:B------:R-:W-:Y:S01]  /*1080*/  F2FP.PACK_AB R42, R119, R120 ;  /* 0x00000078772a723e */ /* 0x000fe200000000ff */
[----:B------:R-:W-:Y:S02]  /*1090*/  @P0 FADD.FTZ R118, R41, R118 ;  /* 0x0000007629760221 */ /* 0x000fe40000010000 */
[----:B------:R-:W-:Y:S02]  /*10a0*/  @P0 FADD.FTZ R122, R43, R122 ;  /* 0x0000007a2b7a0221 */ /* 0x000fe40000010000 */
[----:B------:R-:W-:Y:S01]  /*10b0*/  @P0 FADD.FTZ R123, R40, R123 ;  /* 0x0000007b287b0221 */ /* 0x000fe20000010000 */
[----:B------:R-:W-:Y:S02]  /*10c0*/  F2FP.PACK_AB R41, R118, R121 ;  /* 0x000000797629723e */ /* 0x000fe400000000ff */
[----:B------:R-:W-:-:S02]  /*10d0*/  F2FP.PACK_AB R40, R112, R113 ;  /* 0x000000717028723e */ /* 0x000fc400000000ff */
[----:B------:R-:W-:-:S05]  /*10e0*/  F2FP.PACK_AB R43, R123, R122 ;  /* 0x0000007a7b2b723e */ /* 0x000fca00000000ff */
[----:B------:R0:W-:Y:S02]  /*10f0*/  STG.E.128 [R146.64], R40 ;  /* 0x0000002892007986 */ /* 0x0001e4000c101d04 */
.L_x_3563:
[----:B------:R-:W-:Y:S05]  /*1100*/  BSYNC B0 ;  /* 0x0000000000007941 */ /* 0x000fea0003800000 */
.L_x_3562:
        /* <DEDUP_REMOVED lines=10> */
[----:B------:R-:W-:Y:S01]  /*11b0*/  LEA R146, P5, R145, c[0x0][0x188], 0x4 ;  /* 0x0000620091927a11 */ /* 0x000fe200078a20ff */
[--C-:B--2---:R-:W-:Y:S02]  /*11c0*/  HADD2.F32 R125, -RZ, R40.reuse.H0_H0 ;  /* 0x20000028ff7d7230 */ /* 0x104fe40000004100 */
[----:B------:R-:W-:Y:S02]  /*11d0*/  HADD2.F32 R127, -RZ, R40.H1_H1 ;  /* 0x30000028ff7f7230 */ /* 0x000fe40000004100 */
[--C-:B------:R-:W-:Y:S02]  /*11e0*/  HADD2.F32 R149, -RZ, R42.reuse.H0_H0 ;  /* 0x2000002aff957230 */ /* 0x100fe40000004100 */
[----:B------:R-:W-:Y:S01]  /*11f0*/  HADD2.F32 R151, -RZ, R42.H1_H1 ;  /* 0x3000002aff977230 */ /* 0x000fe20000004100 */
[-C--:B------:R-:W-:Y:S01]  /*1200*/  FMUL.FTZ R42, R125, R144.reuse ;  /* 0x000000907d2a7220 */ /* 0x080fe20000410000 */
[--C-:B------:R-:W-:Y:S01]  /*1210*/  HADD2.F32 R129, -RZ, R41.reuse.H0_H0 ;  /* 0x20000029ff817230 */ /* 0x100fe20000004100 */
[----:B------:R-:W-:Y:S01]  /*1220*/  FMUL.FTZ R127, R127, R144 ;  /* 0x000000907f7f7220 */ /* 0x000fe20000410000 */
[----:B------:R-:W-:Y:S01]  /*1230*/  HADD2.F32 R147, -RZ, R41.H1_H1 ;  /* 0x30000029ff937230 */ /* 0x000fe20000004100 */
[----:B0-----:R-:W-:Y:S01]  /*1240*/  FMUL.FTZ R114, R17, R42 ;  /* 0x0000002a11727220 */ /* 0x001fe20000410000 */
[--C-:B---3--:R-:W-:Y:S01]  /*1250*/  @P0 HADD2.F32 R41, -RZ, R36.reuse.H0_H0 ;  /* 0x20000024ff290230 */ /* 0x108fe20000004100 */
[----:B------:R-:W-:Y:S01]  /*1260*/  FMUL.FTZ R115, R16, R127 ;  /* 0x0000007f10737220 */ /* 0x000fe20000410000 */
[----:B------:R-:W-:Y:S01]  /*1270*/  @P0 HADD2.F32 R40, -RZ, R36.H1_H1 ;  /* 0x30000024ff280230 */ /* 0x000fe20000004100 */
[-C--:B------:R-:W-:Y:S01]  /*1280*/  FMUL.FTZ R124, R129, R144.reuse ;  /* 0x00000090817c7220 */ /* 0x080fe20000410000 */
[--C-:B------:R-:W-:Y:S01]  /*1290*/  HADD2.F32 R125, -RZ, R43.reuse.H0_H0 ;  /* 0x2000002bff7d7230 */ /* 0x100fe20000004100 */
[-C--:B------:R-:W-:Y:S01]  /*12a0*/  FMUL.FTZ R151, R151, R144.reuse ;  /* 0x0000009097977220 */ /* 0x080fe20000410000 */
[----:B------:R-:W-:Y:S01]  /*12b0*/  HADD2.F32 R43, -RZ, R43.H1_H1 ;  /* 0x3000002bff2b7230 */ /* 0x000fe20000004100 */
[----:B------:R-:W-:-:S02]  /*12c0*/  FMUL.FTZ R126, R149, R144 ;  /* 0x00000090957e7220 */ /* 0x000fc40000410000 */
[----:B------:R-:W-:Y:S01]  /*12d0*/  @P0 FADD.FTZ R114, R41, R114 ;  /* 0x0000007229720221 */ /* 0x000fe20000010000 */
[----:B------:R-:W-:Y:S01]  /*12e0*/  @P0 HADD2.F32 R41, -RZ, R37.H0_H0 ;  /* 0x20000025ff290230 */ /* 0x000fe20000004100 */
[----:B------:R-:W-:Y:S01]  /*12f0*/  @P0 FADD.FTZ R115, R40, R115 ;  /* 0x0000007328730221 */ /* 0x000fe20000010000 */
[--C-:B------:R-:W-:Y:S01]  /*1300*/  @P0 HADD2.F32 R40, -RZ, R38.reuse.H1_H1 ;  /* 0x30000026ff280230 */ /* 0x100fe20000004100 */
[----:B------:R-:W-:Y:S01]  /*1310*/  FMUL.FTZ R124, R15, R124 ;  /* 0x0000007c0f7c7220 */ /* 0x000fe20000410000 */
[----:B------:R-:W-:Y:S01]  /*1320*/  @P0 HADD2.F32 R129, -RZ, R38.H0_H0 ;  /* 0x20000026ff810230 */ /* 0x000fe20000004100 */
[----:B------:R-:W-:Y:S02]  /*1330*/  FMUL.FTZ R127, R12, R151 ;  /* 0x000000970c7f7220 */ /* 0x000fe40000410000 */
[----:B------:R-:W-:Y:S02]  /*1340*/  FMUL.FTZ R126, R13, R126 ;  /* 0x0000007e0d7e7220 */ /* 0x000fe40000410000 */
[----:B------:R-:W-:-:S02]  /*1350*/  FMUL.FTZ R147, R147, R144 ;  /* 0x0000009093937220 */ /* 0x000fc40000410000 */
[-C--:B------:R-:W-:Y:S02]  /*1360*/  FMUL.FTZ R128, R125, R144.reuse ;  /* 0x000000907d807220 */ /* 0x080fe40000410000 */
[----:B------:R-:W-:Y:S01]  /*1370*/  FMUL.FTZ R43, R43, R144 ;  /* 0x000000902b2b7220 */ /* 0x000fe20000410000 */
[--C-:B------:R-:W-:Y:S01]  /*1380*/  @P0 HADD2.F32 R42, -RZ, R39.reuse.H1_H1 ;  /* 0x30000027ff2a0230 */ /* 0x100fe20000004100 */
[----:B------:R-:W-:Y:S01]  /*1390*/  @P0 FADD.FTZ R124, R41, R124 ;  /* 0x0000007c297c0221 */ /* 0x000fe20000010000 */
[----:B------:R-:W-:Y:S01]  /*13a0*/  @P0 HADD2.F32 R41, -RZ, R39.H0_H0 ;  /* 0x20000027ff290230 */ /* 0x000fe20000004100 */
[----:B------:R-:W-:Y:S01]  /*13b0*/  @P0 FADD.FTZ R127, R40, R127 ;  /* 0x0000007f287f0221 */ /* 0x000fe20000010000 */
[----:B------:R-:W-:Y:S01]  /*13c0*/  @P0 HADD2.F32 R40, -RZ, R37.H1_H1 ;  /* 0x30000025ff280230 */ /* 0x000fe20000004100 */
[----:B------:R-:W-:Y:S02]  /*13d0*/  @P0 FADD.FTZ R126, R129, R126 ;  /* 0x0000007e817e0221 */ /* 0x000fe40000010000 */
[----:B------:R-:W-:-:S02]  /*13e0*/  FMUL.FTZ R125, R14, R147 ;  /* 0x000000930e7d7220 */ /* 0x000fc40000410000 */
[----:B------:R-:W-:Y:S02]  /*13f0*/  FMUL.FTZ R128, R11, R128 ;  /* 0x000000800b807220 */ /* 0x000fe40000410000 */
[----:B------:R-:W-:Y:S02]  /*1400*/  FMUL.FTZ R129, R10, R43 ;  /* 0x0000002b0a817220 */ /* 0x000fe40000410000 */
[----:B------:R-:W-:Y:S02]  /*1410*/  @P0 FADD.FTZ R125, R40, R125 ;  /* 0x0000007d287d0221 */ /* 0x000fe40000010000 */
[----:B------:R-:W-:Y:S02]  /*1420*/  @P0 FADD.FTZ R128, R41, R128 ;  /* 0x0000008029800221 */ /* 0x000fe40000010000 */
[----:B------:R-:W-:Y:S01]  /*1430*/  @P0 FADD.FTZ R129, R42, R129 ;  /* 0x000000812a810221 */ /* 0x000fe20000010000 */
[----:B------:R-:W-:Y:S02]  /*1440*/  LEA.HI.X R147, R145, c[0x0][0x18c], RZ, 0x4, P5 ;  /* 0x0000630091937a11 */ /* 0x000fe400028f24ff */
[----:B------:R-:W-:-:S02]  /*1450*/  F2FP.PACK_AB R42, R127, R126 ;  /* 0x0000007e7f2a723e */ /* 0x000fc400000000ff */
[----:B------:R-:W-:Y:S02]  /*1460*/  F2FP.PACK_AB R41, R125, R124 ;  /* 0x0000007c7d29723e */ /* 0x000fe400000000ff */
[----:B------:R-:W-:Y:S02]  /*1470*/  F2FP.PACK_AB R40, R115, R114 ;  /* 0x000000727328723e */ /* 0x000fe400000000ff */
[----:B------:R-:W-:-:S05]  /*1480*/  F2FP.PACK_AB R43, R129, R128 ;  /* 0x00000080812b723e */ /* 0x000fca00000000ff */
[----:B------:R0:W-:Y:S01]  /*1490*/  STG.E.128 [R146.64], R40 ;  /* 0x0000002892007986 */ /* 0x0001e2000c101d04 */
[----:B------:R-:W-:-:S03]  /*14a0*/  IADD3 R145, R145, 0x80, RZ ;  /* 0x0000008091917810 */ /* 0x000fc60007ffe0ff */
.L_x_3565:
[----:B------:R-:W-:Y:S05]  /*14b0*/  BSYNC B0 ;  /* 0x0000000000007941 */ /* 0x000fea0003800000 */
.L_x_3564:
[----:B------:R-:W-:Y:S01]  /*14c0*/  BSSY B0, `(.L_x_3566) ;  /* 0x000003a000007945 */ /* 0x000fe20003800000 */
[----:B------:R-:W-:Y:S05]  /*14d0*/  @!P3 BRA `(.L_x_3567) ;  /* 0x000003800000b947 */ /* 0x000fea0003800000 */
[----:B------:R-:W-:Y:S01]  /*14e0*/  ISETP.NE.U32.AND P0, PT, RZ, c[0x0][0x180], PT ;  /* 0x00006000ff007a0c */ /* 0x000fe20003f05070 */
[----:B0-----:R-:W-:-:S03]  /*14f0*/  HFMA2.MMA R40, -RZ, RZ, 0, 9.5367431640625e-07 ;  /* 0x00000010ff287435 */ /* 0x001fc600000001ff */
[----:B------:R-:W-:-:S07]  /*1500*/  ISETP.NE.AND.EX P0, PT, RZ, c[0x0][0x184], PT, P0 ;  /* 0x00006100ff007a0c */ /* 0x000fce0003f05300 */
[----:B------:R-:W-:-:S06]  /*1510*/  IMAD.WIDE.U32 R40, R145, R40, c[0x0][0x170] ;  /* 0x00005c0091287625 */ /* 0x000fcc00078e0028 */
[C---:B------:R-:W-:Y:S01]  /*1520*/  @P0 LEA R116, P5, R145.reuse, c[0x0][0x180], 0x4 ;  /* 0x0000600091740a11 */ /* 0x040fe200078a20ff */
[----:B------:R-:W2:Y:S03]  /*1530*/  LDG.E.128 R40, [R40.64] ;  /* 0x0000000428287981 */ /* 0x000ea6000c1e1d00 */
        /* <DEDUP_REMOVED lines=19> */
[----:B------:R-:W-:Y:S01]  /*1670*/  FMUL.FTZ R132, R149, R144 ;  /* 0x0000009095847220 */ /* 0x000fe20000410000 */
[--C-:B------:R-:W-:Y:S01]  /*1680*/  @P0 HADD2.F32 R135, -RZ, R38.reuse.H0_H0 ;  /* 0x20000026ff870230 */ /* 0x100fe20000004100 */
[----:B------:R-:W-:Y:S01]  /*1690*/  @P0 FADD.FTZ R116, R41, R116 ;  /* 0x0000007429740221 */ /* 0x000fe20000010000 */
[----:B------:R-:W-:Y:S01]  /*16a0*/  @P0 HADD2.F32 R41, -RZ, R37.H0_H0 ;  /* 0x20000025ff290230 */ /* 0x000fe20000004100 */
[----:B------:R-:W-:Y:S01]  /*16b0*/  @P0 FADD.FTZ R117, R40, R117 ;  /* 0x0000007528750221 */ /* 0x000fe20000010000 */
[----:B------:R-:W-:Y:S01]  /*16c0*/  @P0 HADD2.F32 R40, -RZ, R38.H1_H1 ;  /* 0x30000026ff280230 */ /* 0x000fe20000004100 */
[----:B------:R-:W-:Y:S01]  /*16d0*/  FMUL.FTZ R130, R7, R130 ;  /* 0x0000008207827220 */ /* 0x000fe20000410000 */
[----:B------:R-:W-:Y:S01]  /*16e0*/  @P0 HADD2.F32 R42, -RZ, R39.H1_H1 ;  /* 0x30000027ff2a0230 */ /* 0x000fe20000004100 */
[----:B------:R-:W-:-:S02]  /*16f0*/  FMUL.FTZ R133, R4, R151 ;  /* 0x0000009704857220 */ /* 0x000fc40000410000 */
[----:B------:R-:W-:Y:S02]  /*1700*/  FMUL.FTZ R132, R5, R132 ;  /* 0x0000008405847220 */ /* 0x000fe40000410000 */
[-C--:B------:R-:W-:Y:S02]  /*1710*/  FMUL.FTZ R147, R147, R144.reuse ;  /* 0x0000009093937220 */ /* 0x080fe40000410000 */
[-C--:B------:R-:W-:Y:S02]  /*1720*/  FMUL.FTZ R134, R131, R144.reuse ;  /* 0x0000009083867220 */ /* 0x080fe40000410000 */
[----:B------:R-:W-:Y:S02]  /*1730*/  FMUL.FTZ R43, R43, R144 ;  /* 0x000000902b2b7220 */ /* 0x000fe40000410000 */
[----:B------:R-:W-:Y:S01]  /*1740*/  @P0 FADD.FTZ R130, R41, R130 ;  /* 0x0000008229820221 */ /* 0x000fe20000010000 */
[----:B------:R-:W-:Y:S01]  /*1750*/  @P0 HADD2.F32 R41, -RZ, R39.H0_H0 ;  /* 0x20000027ff290230 */ /* 0x000fe20000004100 */
[----:B------:R-:W-:Y:S01]  /*1760*/  @P0 FADD.FTZ R133, R40, R133 ;  /* 0x0000008528850221 */ /* 0x000fe20000010000 */
[----:B------:R-:W-:Y:S01]  /*1770*/  @P0 HADD2.F32 R40, -RZ, R37.H1_H1 ;  /* 0x30000025ff280230 */ /* 0x000fe20000004100 */
[----:B------:R-:W-:-:S02]  /*1780*/  @P0 FADD.FTZ R132, R135, R132 ;  /* 0x0000008487840221 */ /* 0x000fc40000010000 */
[----:B------:R-:W-:Y:S01]  /*1790*/  FMUL.FTZ R131, R6, R147 ;  /* 0x0000009306837220 */ /* 0x000fe20000410000 */
[----:B------:R-:W-:Y:S01]  /*17a0*/  LEA.HI.X R147, R145, c[0x0][0x18c], RZ, 0x4, P5 ;  /* 0x0000630091937a11 */ /* 0x000fe200028f24ff */
[----:B------:R-:W-:Y:S01]  /*17b0*/  FMUL.FTZ R134, R3, R134 ;  /* 0x0000008603867220 */ /* 0x000fe20000410000 */
[----:B------:R-:W-:Y:S01]  /*17c0*/  IADD3 R145, R145, 0x80, RZ ;  /* 0x0000008091917810 */ /* 0x000fe20007ffe0ff */
[----:B------:R-:W-:Y:S02]  /*17d0*/  FMUL.FTZ R135, R2, R43 ;  /* 0x0000002b02877220 */ /* 0x000fe40000410000 */
[----:B------:R-:W-:Y:S01]  /*17e0*/  @P0 FADD.FTZ R131, R40, R131 ;  /* 0x0000008328830221 */ /* 0x000fe20000010000 */
[----:B------:R-:W-:Y:S01]  /*17f0*/  F2FP.PACK_AB R40, R117, R116 ;  /* 0x000000747528723e */ /* 0x000fe200000000ff */
[----:B------:R-:W-:Y:S02]  /*1800*/  @P0 FADD.FTZ R134, R41, R134 ;  /* 0x0000008629860221 */ /* 0x000fe40000010000 */
[----:B------:R-:W-:Y:S01]  /*1810*/  @P0 FADD.FTZ R135, R42, R135 ;  /* 0x000000872a870221 */ /* 0x000fe20000010000 */
[----:B------:R-:W-:-:S02]  /*1820*/  F2FP.PACK_AB R42, R133, R132 ;  /* 0x00000084852a723e */ /* 0x000fc400000000ff */
[----:B------:R-:W-:Y:S02]  /*1830*/  F2FP.PACK_AB R41, R131, R130 ;  /* 0x000000828329723e */ /* 0x000fe400000000ff */
[----:B------:R-:W-:-:S05]  /*1840*/  F2FP.PACK_AB R43, R135, R134 ;  /* 0x00000086872b723e */ /* 0x000fca00000000ff */
[----:B------:R0:W-:Y:S02]  /*1850*/  STG.E.128 [R146.64], R40 ;  /* 0x0000002892007986 */ /* 0x0001e4000c101d04 */
.L_x_3567:
[----:B------:R-:W-:Y:S05]  /*1860*/  BSYNC B0 ;  /* 0x0000000000007941 */ /* 0x000fea0003800000 */
.L_x_3566:
        /* <DEDUP_REMOVED lines=10> */
[--C-:B--2---:R-:W-:Y:S02]  /*1910*/  HADD2.F32 R139, -RZ, R40.reuse.H0_H0 ;  /* 0x20000028ff8b7230 */ /* 0x104fe40000004100 */
[----:B------:R-:W-:Y:S02]  /*1920*/  HADD2.F32 R141, -RZ, R40.H1_H1 ;  /* 0x30000028ff8d7230 */ /* 0x000fe40000004100 */
[--C-:B------:R-:W-:Y:S01]  /*1930*/  HADD2.F32 R143, -RZ, R41.reuse.H0_H0 ;  /* 0x20000029ff8f7230 */ /* 0x100fe20000004100 */
[-C--:B------:R-:W-:Y:S01]  /*1940*/  FMUL.FTZ R139, R139, R144.reuse ;  /* 0x000000908b8b7220 */ /* 0x080fe20000410000 */
[--C-:B------:R-:W-:Y:S01]  /*1950*/  HADD2.F32 R151, -RZ, R42.reuse.H1_H1 ;  /* 0x3000002aff977230 */ /* 0x100fe20000004100 */
[-C--:B------:R-:W-:Y:S01]  /*1960*/  FMUL.FTZ R40, R141, R144.reuse ;  /* 0x000000908d287220 */ /* 0x080fe20000410000 */
[----:B------:R-:W-:Y:S01]  /*1970*/  HADD2.F32 R147, -RZ, R41.H1_H1 ;  /* 0x30000029ff937230 */ /* 0x000fe20000004100 */
[----:B0-----:R-:W-:Y:S01]  /*1980*/  FMUL.FTZ R136, R0, R139 ;  /* 0x0000008b00887220 */ /* 0x001fe20000410000 */
[----:B------:R-:W-:Y:S01]  /*1990*/  HADD2.F32 R149, -RZ, R42.H0_H0 ;  /* 0x2000002aff957230 */ /* 0x000fe20000004100 */
[-C--:B------:R-:W-:Y:S01]  /*19a0*/  FMUL.FTZ R143, R143, R144.reuse ;  /* 0x000000908f8f7220 */ /* 0x080fe20000410000 */
[--C-:B------:R-:W-:Y:S01]  /*19b0*/  HADD2.F32 R153, -RZ, R43.reuse.H0_H0 ;  /* 0x2000002bff997230 */ /* 0x100fe20000004100 */
[----:B------:R-:W-:Y:S01]  /*19c0*/  FMUL.FTZ R151, R151, R144 ;  /* 0x0000009097977220 */ /* 0x000fe20000410000 */
[--C-:B---3--:R-:W-:Y:S01]  /*19d0*/  @P0 HADD2.F32 R41, -RZ, R36.reuse.H0_H0 ;  /* 0x20000024ff290230 */ /* 0x108fe20000004100 */
[----:B------:R-:W-:Y:S01]  /*19e0*/  FMUL.FTZ R137, R29, R40 ;  /* 0x000000281d897220 */ /* 0x000fe20000410000 */
[----:B------:R-:W-:Y:S01]  /*19f0*/  HADD2.F32 R43, -RZ, R43.H1_H1 ;  /* 0x3000002bff2b7230 */ /* 0x000fe20000004100 */
[----:B------:R-:W-:Y:S01]  /*1a00*/  FMUL.FTZ R138, R28, R143 ;  /* 0x0000008f1c8a7220 */ /* 0x000fe20000410000 */
[----:B------:R-:W-:Y:S01]  /*1a10*/  @P0 HADD2.F32 R40, -RZ, R36.H1_H1 ;  /* 0x30000024ff280230 */ /* 0x000fe20000004100 */
[----:B------:R-:W-:Y:S01]  /*1a20*/  @P0 FADD.FTZ R136, R41, R136 ;  /* 0x0000008829880221 */ /* 0x000fe20000010000 */
[----:B------:R-:W-:Y:S01]  /*1a30*/  @P0 HADD2.F32 R41, -RZ, R37.H0_H0 ;  /* 0x20000025ff290230 */ /* 0x000fe20000004100 */
[----:B------:R-:W-:Y:S01]  /*1a40*/  FMUL.FTZ R141, R34, R151 ;  /* 0x00000097228d7220 */ /* 0x000fe20000410000 */
[----:B------:R-:W-:Y:S01]  /*1a50*/  @P0 HADD2.F32 R42, -RZ, R38.H1_H1 ;  /* 0x30000026ff2a0230 */ /* 0x000fe20000004100 */
        /* <DEDUP_REMOVED lines=8> */
[--C-:B------:R-:W-:Y:S01]  /*1ae0*/  @P0 HADD2.F32 R41, -RZ, R39.reuse.H0_H0 ;  /* 0x20000027ff290230 */ /* 0x100fe20000004100 */
[----:B------:R-:W-:Y:S01]  /*1af0*/  @P0 FADD.FTZ R141, R42, R141 ;  /* 0x0000008d2a8d0221 */ /* 0x000fe20000010000 */
[----:B------:R-:W-:Y:S01]  /*1b00*/  @P0 HADD2.F32 R42, -RZ, R39.H1_H1 ;  /* 0x30000027ff2a0230 */ /* 0x000fe20000004100 */
[----:B------:R-:W-:-:S02]  /*1b10*/  FMUL.FTZ R140, R31, R140 ;  /* 0x0000008c1f8c7220 */ /* 0x000fc40000410000 */
[----:B------:R-:W-:Y:S02]  /*1b20*/  FMUL.FTZ R139, R30, R147 ;  /* 0x000000931e8b7220 */ /* 0x000fe40000410000 */
[----:B------:R-:W-:Y:S02]  /*1b30*/  FMUL.FTZ R142, R32, R153 ;  /* 0x00000099208e7220 */ /* 0x000fe40000410000 */
[----:B------:R-:W-:Y:S01]  /*1b40*/  FMUL.FTZ R143, R35, R144 ;  /* 0x00000090238f7220 */ /* 0x000fe20000410000 */
[----:B------:R-:W-:Y:S01]  /*1b50*/  LEA R144, P5, R145, c[0x0][0x188], 0x4 ;  /* 0x0000620091907a11 */ /* 0x000fe200078a20ff */
[----:B------:R-:W-:Y:S02]  /*1b60*/  @P0 FADD.FTZ R140, R43, R140 ;  /* 0x0000008c2b8c0221 */ /* 0x000fe40000010000 */
[----:B------:R-:W-:Y:S01]  /*1b70*/  @P0 FADD.FTZ R139, R40, R139 ;  /* 0x0000008b288b0221 */ /* 0x000fe20000010000 */
[----:B------:R-:W-:Y:S01]  /*1b80*/  LEA.HI.X R145, R145, c[0x0][0x18c], RZ, 0x4, P5 ;  /* 0x0000630091917a11 */ /* 0x000fe200028f24ff */
[----:B------:R-:W-:Y:S01]  /*1b90*/  @P0 FADD.FTZ R142, R41, R142 ;  /* 0x0000008e298e0221 */ /* 0x000fe20000010000 */
[----:B------:R-:W-:Y:S01]  /*1ba0*/  F2FP.PACK_AB R40, R137, R136 ;  /* 0x000000888928723e */ /* 0x000fe200000000ff */
[----:B------:R-:W-:Y:S01]  /*1bb0*/  @P0 FADD.FTZ R143, R42, R143 ;  /* 0x0000008f2a8f0221 */ /* 0x000fe20000010000 */
[----:B------:R-:W-:-:S02]  /*1bc0*/  F2FP.PACK_AB R42, R141, R140 ;  /* 0x0000008c8d2a723e */ /* 0x000fc400000000ff */
[----:B------:R-:W-:Y:S02]  /*1bd0*/  F2FP.PACK_AB R41, R139, R138 ;  /* 0x0000008a8b29723e */ /* 0x000fe400000000ff */
[----:B------:R-:W-:-:S05]  /*1be0*/  F2FP.PACK_AB R43, R143, R142 ;  /* 0x0000008e8f2b723e */ /* 0x000fca00000000ff */
[----:B------:R0:W-:Y:S02]  /*1bf0*/  STG.E.128 [R144.64], R40 ;  /* 0x0000002890007986 */ /* 0x0001e4000c101d04 */
.L_x_3569:
[----:B------:R-:W-:Y:S05]  /*1c00*/  BSYNC B0 ;  /* 0x0000000000007941 */ /* 0x000fea0003800000 */
.L_x_3568:
        /* <DEDUP_REMOVED lines=42> */
.L_x_3582:
        /* <DEDUP_REMOVED lines=85> */
.L_x_3583:
        /* <DEDUP_REMOVED lines=67> */
[--C-:B-1----:R-:W-:Y:S02]  /*2830*/  FADD.FTZ R40, R113, -R146.reuse ;  /* 0x8000009271287221 */ /* 0x102fe40000010000 */
[----:B------:R-:W-:-:S02]  /*2840*/  FADD.FTZ R42, R112, -R146 ;  /* 0x80000092702a7221 */ /* 0x000fc40000010000 */
[C---:B------:R-:W-:Y:S02]  /*2850*/  FMUL.FTZ R40, R147.reuse, R40 ;  /* 0x0000002893287220 */ /* 0x040fe40000410000 */
[----:B------:R-:W-:Y:S02]  /*2860*/  FMUL.FTZ R41, R147, R42 ;  /* 0x0000002a93297220 */ /* 0x000fe40000410000 */
[----:B------:R-:W-:Y:S02]  /*2870*/  FFMA.FTZ R40, R33, R40, R63 ;  /* 0x0000002821287223 */ /* 0x000fe4000001003f */
[----:B------:R-:W-:Y:S02]  /*2880*/  FFMA.FTZ R41, R60, R41, R72 ;  /* 0x000000293c297223 */ /* 0x000fe40000010048 */
[--C-:B------:R-:W-:Y:S02]  /*2890*/  FADD.FTZ R148, R120, -R146.reuse ;  /* 0x8000009278947221 */ /* 0x100fe40000010000 */
[--C-:B------:R-:W-:Y:S01]  /*28a0*/  FADD.FTZ R150, R119, -R146.reuse ;  /* 0x8000009277967221 */ /* 0x100fe20000010000 */
[----:B------:R-:W-:Y:S01]  /*28b0*/  F2FP.PACK_AB R40, R41, R40 ;  /* 0x000000282928723e */ /* 0x000fe200000000ff */
        /* <DEDUP_REMOVED lines=10> */
[----:B------:R-:W-:Y:S01]  /*2960*/  FFMA.FTZ R42, R61, R148, R65 ;  /* 0x000000943d2a7223 */ /* 0x000fe20000010041 */
[----:B------:R-:W-:Y:S01]  /*2970*/  MOV R148, 0x10 ;  /* 0x0000001000947802 */ /* 0x000fe20000000f00 */
[----:B------:R-:W-:Y:S02]  /*2980*/  FFMA.FTZ R43, R70, R43, R74 ;  /* 0x0000002b462b7223 */ /* 0x000fe4000001004a */
[----:B------:R-:W-:-:S02]  /*2990*/  FFMA.FTZ R41, R68, R41, R64 ;  /* 0x0000002944297223 */ /* 0x000fc40000010040 */
[----:B------:R-:W-:Y:S01]  /*29a0*/  FFMA.FTZ R144, R69, R144, R73 ;  /* 0x0000009045907223 */ /* 0x000fe20000010049 */
[----:B------:R-:W-:Y:S01]  /*29b0*/  F2FP.PACK_AB R42, R43, R42 ;  /* 0x0000002a2b2a723e */ /* 0x000fe200000000ff */
[----:B------:R-:W-:Y:S02]  /*29c0*/  FFMA.FTZ R145, R62, R145, R66 ;  /* 0x000000913e917223 */ /* 0x000fe40000010042 */
[----:B------:R-:W-:Y:S01]  /*29d0*/  FFMA.FTZ R154, R71, R154, R75 ;  /* 0x0000009a479a7223 */ /* 0x000fe2000001004b */
[----:B------:R-:W-:-:S04]  /*29e0*/  F2FP.PACK_AB R41, R144, R41 ;  /* 0x000000299029723e */ /* 0x000fc800000000ff */
[----:B------:R-:W-:Y:S01]  /*29f0*/  F2FP.PACK_AB R43, R154, R145 ;  /* 0x000000919a2b723e */ /* 0x000fe200000000ff */
[C---:B------:R-:W-:Y:S01]  /*2a00*/  IMAD.WIDE.U32 R144, R107.reuse, R148, c[0x0][0x208] ;  /* 0x000082006b907625 */ /* 0x040fe200078e0094 */
[----:B------:R-:W-:-:S04]  /*2a10*/  IADD3 R107, R107, 0x80, RZ ;  /* 0x000000806b6b7810 */ /* 0x000fc80007ffe0ff */
[----:B------:R0:W-:Y:S03]  /*2a20*/  STG.E.128 [R144.64], R40 ;  /* 0x0000002890007986 */ /* 0x0001e6000c101d04 */
.L_x_3573:
[----:B------:R-:W-:Y:S05]  /*2a30*/  BSYNC B0 ;  /* 0x0000000000007941 */ /* 0x000fea0003800000 */
.L_x_3572:
[----:B------:R-:W-:Y:S01]  /*2a40*/  BSSY B0, `(.L_x_3574) ;  /* 0x0000022000007945 */ /* 0x000fe20003800000 */
[----:B------:R-:W-:Y:S05]  /*2a50*/  @!P2 BRA `(.L_x_3575) ;  /* 0x000002000000a947 */ /* 0x000fea0003800000 */
[--C-:B01----:R-:W-:Y:S02]  /*2a60*/  FADD.FTZ R40, R114, -R146.reuse ;  /* 0x8000009272287221 */ /* 0x103fe40000010000 */
[--C-:B------:R-:W-:Y:S02]  /*2a70*/  FADD.FTZ R42, R115, -R146.reuse ;  /* 0x80000092732a7221 */ /* 0x100fe40000010000 */
[C---:B------:R-:W-:Y:S02]  /*2a80*/  FMUL.FTZ R40, R147.reuse, R40 ;  /* 0x0000002893287220 */ /* 0x040fe40000410000 */
[----:B------:R-:W-:Y:S02]  /*2a90*/  FMUL.FTZ R41, R147, R42 ;  /* 0x0000002a93297220 */ /* 0x000fe40000410000 */
[----:B------:R-:W-:Y:S02]  /*2aa0*/  FADD.FTZ R148, R126, -R146 ;  /* 0x800000927e947221 */ /* 0x000fe40000010000 */
[----:B------:R-:W-:-:S02]  /*2ab0*/  FFMA.FTZ R40, R67, R40, R55 ;  /* 0x0000002843287223 */ /* 0x000fc40000010037 */
[----:B------:R-:W-:Y:S02]  /*2ac0*/  FFMA.FTZ R41, R76, R41, R80 ;  /* 0x000000294c297223 */ /* 0x000fe40000010050 */
[--C-:B------:R-:W-:Y:S02]  /*2ad0*/  FADD.FTZ R42, R124, -R146.reuse ;  /* 0x800000927c2a7221 */ /* 0x100fe40000010000 */
[--C-:B------:R-:W-:Y:S01]  /*2ae0*/  FADD.FTZ R150, R127, -R146.reuse ;  /* 0x800000927f967221 */ /* 0x100fe20000010000 */
[----:B------:R-:W-:Y:S01]  /*2af0*/  F2FP.PACK_AB R40, R41, R40 ;  /* 0x000000282928723e */ /* 0x000fe200000000ff */
[----:B------:R-:W-:Y:S02]  /*2b00*/  FMUL.FTZ R148, R147, R148 ;  /* 0x0000009493947220 */ /* 0x000fe40000410000 */
[--C-:B------:R-:W-:Y:S02]  /*2b10*/  FADD.FTZ R144, R125, -R146.reuse ;  /* 0x800000927d907221 */ /* 0x100fe40000010000 */
[----:B------:R-:W-:-:S02]  /*2b20*/  FADD.FTZ R152, R128, -R146 ;  /* 0x8000009280987221 */ /* 0x000fc40000010000 */
[----:B------:R-:W-:Y:S02]  /*2b30*/  FADD.FTZ R154, R129, -R146 ;  /* 0x80000092819a7221 */ /* 0x000fe40000010000 */
[C---:B------:R-:W-:Y:S02]  /*2b40*/  FMUL.FTZ R41, R147.reuse, R42 ;  /* 0x0000002a93297220 */ /* 0x040fe40000410000 */
[----:B------:R-:W-:Y:S02]  /*2b50*/  FMUL.FTZ R43, R147, R150 ;  /* 0x00000096932b7220 */ /* 0x000fe40000410000 */
[----:B------:R-:W-:Y:S01]  /*2b60*/  FFMA.FTZ R42, R53, R148, R57 ;  /* 0x00000094352a7223 */ /* 0x000fe20000010039 */
[----:B------:R-:W-:Y:S01]  /*2b70*/  HFMA2.MMA R148, -RZ, RZ, 0, 9.5367431640625e-07 ;  /* 0x00000010ff947435 */ /* 0x000fe200000001ff */
[C---:B------:R-:W-:Y:S02]  /*2b80*/  FMUL.FTZ R144, R147.reuse, R144 ;  /* 0x0000009093907220 */ /* 0x040fe40000410000 */
[----:B------:R-:W-:-:S02]  /*2b90*/  FMUL.FTZ R145, R147, R152 ;  /* 0x0000009893917220 */ /* 0x000fc40000410000 */
[----:B------:R-:W-:Y:S02]  /*2ba0*/  FMUL.FTZ R154, R147, R154 ;  /* 0x0000009a939a7220 */ /* 0x000fe40000410000 */
[----:B------:R-:W-:Y:S02]  /*2bb0*/  FFMA.FTZ R43, R78, R43, R82 ;  /* 0x0000002b4e2b7223 */ /* 0x000fe40000010052 */
[----:B------:R-:W-:Y:S02]  /*2bc0*/  FFMA.FTZ R41, R52, R41, R56 ;  /* 0x0000002934297223 */ /* 0x000fe40000010038 */
        /* <DEDUP_REMOVED lines=9> */
.L_x_3575:
[----:B------:R-:W-:Y:S05]  /*2c60*/  BSYNC B0 ;  /* 0x0000000000007941 */ /* 0x000fea0003800000 */
.L_x_3574:
[----:B------:R-:W-:Y:S01]  /*2c70*/  BSSY B0, `(.L_x_3576) ;  /* 0x0000022000007945 */ /* 0x000fe20003800000 */
[----:B------:R-:W-:Y:S05]  /*2c80*/  @!P3 BRA `(.L_x_3577) ;  /* 0x000002000000b947 */ /* 0x000fea0003800000 */
[--C-:B01----:R-:W-:Y:S02]  /*2c90*/  FADD.FTZ R40, R116, -R146.reuse ;  /* 0x8000009274287221 */ /* 0x103fe40000010000 */
        /* <DEDUP_REMOVED lines=18> */
[----:B------:R-:W-:Y:S01]  /*2dc0*/  FFMA.FTZ R42, R45, R148, R49 ;  /* 0x000000942d2a7223 */ /* 0x000fe20000010031 */
[----:B------:R-:W-:Y:S01]  /*2dd0*/  MOV R148, 0x10 ;  /* 0x0000001000947802 */ /* 0x000fe20000000f00 */
        /* <DEDUP_REMOVED lines=11> */
.L_x_3577:
[----:B------:R-:W-:Y:S05]  /*2e90*/  BSYNC B0 ;  /* 0x0000000000007941 */ /* 0x000fea0003800000 */
.L_x_3576:
[----:B------:R-:W-:Y:S01]  /*2ea0*/  BSSY B0, `(.L_x_3578) ;  /* 0x0000021000007945 */ /* 0x000fe20003800000 */
[----:B------:R-:W-:Y:S05]  /*2eb0*/  @!P4 BRA `(.L_x_3579) ;  /* 0x000001f00000c947 */ /* 0x000fea0003800000 */
[--C-:B0-----:R-:W-:Y:S02]  /*2ec0*/  FADD.FTZ R144, R138, -R146.reuse ;  /* 0x800000928a907221 */ /* 0x101fe40000010000 */
[--C-:B-1----:R-:W-:Y:S02]  /*2ed0*/  FADD.FTZ R40, R136, -R146.reuse ;  /* 0x8000009288287221 */ /* 0x102fe40000010000 */
[----:B------:R-:W-:Y:S02]  /*2ee0*/  FMUL.FTZ R144, R147, R144 ;  /* 0x0000009093907220 */ /* 0x000fe40000410000 */
[--C-:B------:R-:W-:Y:S02]  /*2ef0*/  FADD.FTZ R42, R137, -R146.reuse ;  /* 0x80000092892a7221 */ /* 0x100fe40000010000 */
[--C-:B------:R-:W-:Y:S02]  /*2f00*/  FADD.FTZ R148, R139, -R146.reuse ;  /* 0x800000928b947221 */ /* 0x100fe40000010000 */
[----:B------:R-:W-:-:S02]  /*2f10*/  FADD.FTZ R150, R140, -R146 ;  /* 0x800000928c967221 */ /* 0x000fc40000010000 */
[--C-:B------:R-:W-:Y:S02]  /*2f20*/  FADD.FTZ R152, R141, -R146.reuse ;  /* 0x800000928d987221 */ /* 0x100fe40000010000 */
[--C-:B------:R-:W-:Y:S02]  /*2f30*/  FADD.FTZ R154, R142, -R146.reuse ;  /* 0x800000928e9a7221 */ /* 0x100fe40000010000 */
[----:B------:R-:W-:Y:S02]  /*2f40*/  FADD.FTZ R146, R143, -R146 ;  /* 0x800000928f927221 */ /* 0x000fe40000010000 */
[----:B------:R-:W-:Y:S01]  /*2f50*/  FFMA.FTZ R41, R92, R144, R101 ;  /* 0x000000905c297223 */ /* 0x000fe20000010065 */
[----:B------:R-:W-:Y:S01]  /*2f60*/  HFMA2.MMA R144, -RZ, RZ, 0, 9.5367431640625e-07 ;  /* 0x00000010ff907435 */ /* 0x000fe200000001ff */
[C---:B------:R-:W-:Y:S02]  /*2f70*/  FMUL.FTZ R40, R147.reuse, R40 ;  /* 0x0000002893287220 */ /* 0x040fe40000410000 */
[----:B------:R-:W-:-:S02]  /*2f80*/  FMUL.FTZ R42, R147, R42 ;  /* 0x0000002a932a7220 */ /* 0x000fc40000410000 */
[C---:B------:R-:W-:Y:S02]  /*2f90*/  FMUL.FTZ R148, R147.reuse, R148 ;  /* 0x0000009493947220 */ /* 0x040fe40000410000 */
[C---:B------:R-:W-:Y:S02]  /*2fa0*/  FMUL.FTZ R150, R147.reuse, R150 ;  /* 0x0000009693967220 */ /* 0x040fe40000410000 */
[C---:B------:R-:W-:Y:S02]  /*2fb0*/  FMUL.FTZ R152, R147.reuse, R152 ;  /* 0x0000009893987220 */ /* 0x040fe40000410000 */
[C---:B------:R-:W-:Y:S02]  /*2fc0*/  FMUL.FTZ R154, R147.reuse, R154 ;  /* 0x0000009a939a7220 */ /* 0x040fe40000410000 */
[----:B------:R-:W-:Y:S02]  /*2fd0*/  FMUL.FTZ R146, R147, R146 ;  /* 0x0000009293927220 */ /* 0x000fe40000410000 */
[----:B------:R-:W-:-:S02]  /*2fe0*/  FFMA.FTZ R40, R51, R40, R98 ;  /* 0x0000002833287223 */ /* 0x000fc40000010062 */
[----:B------:R-:W-:Y:S02]  /*2ff0*/  FFMA.FTZ R145, R93, R42, R102 ;  /* 0x0000002a5d917223 */ /* 0x000fe40000010066 */
[----:B------:R-:W-:Y:S02]  /*3000*/  FFMA.FTZ R150, R94, R150, R103 ;  /* 0x000000965e967223 */ /* 0x000fe40000010067 */
[----:B------:R-:W-:Y:S01]  /*3010*/  FFMA.FTZ R43, R96, R154, R105 ;  /* 0x0000009a602b7223 */ /* 0x000fe20000010069 */
[----:B------:R-:W-:Y:S01]  /*3020*/  F2FP.PACK_AB R40, R145, R40 ;  /* 0x000000289128723e */ /* 0x000fe200000000ff */
[----:B------:R-:W-:Y:S02]  /*3030*/  FFMA.FTZ R146, R99, R146, R111 ;  /* 0x0000009263927223 */ /* 0x000fe4000001006f */
[----:B------:R-:W-:Y:S02]  /*3040*/  FFMA.FTZ R147, R97, R152, R106 ;  /* 0x0000009861937223 */ /* 0x000fe4000001006a */
[----:B------:R-:W-:Y:S01]  /*3050*/  FFMA.FTZ R148, R95, R148, R104 ;  /* 0x000000945f947223 */ /* 0x000fe20000010068 */
[----:B------:R-:W-:Y:S01]  /*3060*/  F2FP.PACK_AB R43, R146, R43 ;  /* 0x0000002b922b723e */ /* 0x000fe200000000ff */
[----:B------:R-:W-:Y:S01]  /*3070*/  IMAD.WIDE.U32 R144, R107, R144, c[0x0][0x208] ;  /* 0x000082006b907625 */ /* 0x000fe200078e0090 */
[----:B------:R-:W-:-:S02]  /*3080*/  F2FP.PACK_AB R42, R147, R150 ;  /* 0x00000096932a723e */ /* 0x000fc400000000ff */
[----:B------:R-:W-:-:S05]  /*3090*/  F2FP.PACK_AB R41, R148, R41 ;  /* 0x000000299429723e */ /* 0x000fca00000000ff */
[----:B------:R0:W-:Y:S02]  /*30a0*/  STG.E.128 [R144.64], R40 ;  /* 0x0000002890007986 */ /* 0x0001e4000c101d04 */
.L_x_3579:
[----:B------:R-:W-:Y:S05]  /*30b0*/  BSYNC B0 ;  /* 0x0000000000007941 */ /* 0x000fea0003800000 */
.L_x_3578:
[----:B------:R-:W-:Y:S02]  /*30c0*/  IADD3 R110, R110, c[0x0][0x160], RZ ;  /* 0x000058006e6e7a10 */ /* 0x000fe40007ffe0ff */
[----:B------:R-:W-:Y:S02]  /*30d0*/  LOP3.LUT P5, RZ, R109, 0xff, RZ, 0xc0, !PT ;  /* 0x000000ff6dff7812 */ /* 0x000fe400078ac0ff */
[----:B------:R-:W-:Y:S02]  /*30e0*/  ISETP.GE.AND P0, PT, R110, c[0x0][0x164], PT ;  /* 0x000059006e007a0c */ /* 0x000fe40003f06270 */
[----:B------:R-:W-:-:S11]  /*30f0*/  SEL R109, RZ, 0x1, P5 ;  /* 0x00000001ff6d7807 */ /* 0x000fd60002800000 */
[----:B01----:R-:W-:Y:S01]  /*3100*/  @P0 CALL.REL.NOINC `(.L_x_3580) ;  /* 0x0000001000000944 */ /* 0x003fe20003c00000 */
[----:B------:R-:W-:Y:S05]  /*3110*/  BRA `(.L_x_3581) ;  /* 0xffffdb7000007947 */ /* 0x000fea000383ffff */
.L_x_3580:
[----:B------:R-:W-:Y:S05]  /*3120*/  EXIT ;  /* 0x000000000000794d */ /* 0x000fea0003800000 */
.L_x_3570:
[----:B------:R-:W-:Y:S01]  /*3130*/  HFMA2.MMA R146, -RZ, RZ, 0, 1.847743988037109375e-06 ;  /* 0x0000001fff927435 */ /* 0x000fe200000001ff */
[----:B------:R-:W-:Y:S02]  /*3140*/  MOV R148, 0x1 ;  /* 0x0000000100947802 */ /* 0x000fe40000000f00 */
[----:B------:R-:W-:Y:S02]  /*3150*/  MOV R147, 0xffffffff ;  /* 0xffffffff00937802 */ /* 0x000fe40000000f00 */
[----:B------:R-:W-:Y:S02]  /*3160*/  MOV R42, 0x3180 ;  /* 0x00003180002a7802 */ /* 0x000fe40000000f00 */
[----:B------:R-:W-:Y:S05]  /*3170*/  CALL.REL.NOINC `($__internal_20_$__cuda_sm70_shflsync_bfly_p) ;  /* 0x000007b000007944 */ /* 0x000fea0003c00000 */
[----:B-1----:R-:W-:Y:S01]  /*3180*/  MOV R40, R148 ;  /* 0x0000009400287202 */ /* 0x002fe20000000f00 */
[----:B0-----:R-:W-:Y:S05]  /*3190*/  BRA `(.L_x_3582) ;  /* 0xffffed1000007947 */ /* 0x001fea000383ffff */
.L_x_3571:
[----:B------:R-:W-:Y:S01]  /*31a0*/  HFMA2.MMA R148, -RZ, RZ, 0, 1.1920928955078125e-07 ;  /* 0x00000002ff947435 */ /* 0x000fe200000001ff */
[----:B------:R-:W-:Y:S02]  /*31b0*/  MOV R146, 0x1f ;  /* 0x0000001f00927802 */ /* 0x000fe40000000f00 */
[----:B------:R-:W-:Y:S02]  /*31c0*/  MOV R147, 0xffffffff ;  /* 0xffffffff00937802 */ /* 0x000fe40000000f00 */
[----:B------:R-:W-:-:S02]  /*31d0*/  MOV R42, 0x31f0 ;  /* 0x000031f0002a7802 */ /* 0x000fc40000000f00 */
[----:B------:R-:W-:Y:S05]  /*31e0*/  CALL.REL.NOINC `($__internal_20_$__cuda_sm70_shflsync_bfly_p) ;  /* 0x0000074000007944 */ /* 0x000fea0003c00000 */
[----:B01----:R-:W-:Y:S01]  /*31f0*/  FADD.FTZ R41, R41, R148 ;  /* 0x0000009429297221 */ /* 0x003fe20000010000 */
[----:B------:R-:W-:Y:S01]  /*3200*/  HFMA2.MMA R148, -RZ, RZ, 0, 2.384185791015625e-07 ;  /* 0x00000004ff947435 */ /* 0x000fe200000001ff */
[----:B------:R-:W-:-:S02]  /*3210*/  MOV R146, 0x1f ;  /* 0x0000001f00927802 */ /* 0x000fc40000000f00 */
[----:B------:R-:W-:Y:S02]  /*3220*/  MOV R147, 0xffffffff ;  /* 0xffffffff00937802 */ /* 0x000fe40000000f00 */
[----:B------:R-:W-:Y:S02]  /*3230*/  MOV R42, 0x3250 ;  /* 0x00003250002a7802 */ /* 0x000fe40000000f00 */
[----:B------:R-:W-:Y:S05]  /*3240*/  CALL.REL.NOINC `($__internal_20_$__cuda_sm70_shflsync_bfly_p) ;  /* 0x000006e000007944 */ /* 0x000fea0003c00000 */
[----:B01----:R-:W-:Y:S01]  /*3250*/  FADD.FTZ R41, R41, R148 ;  /* 0x0000009429297221 */ /* 0x003fe20000010000 */
[----:B------:R-:W-:Y:S01]  /*3260*/  HFMA2.MMA R148, -RZ, RZ, 0, 4.76837158203125e-07 ;  /* 0x00000008ff947435 */ /* 0x000fe200000001ff */
[----:B------:R-:W-:Y:S02]  /*3270*/  MOV R146, 0x1f ;  /* 0x0000001f00927802 */ /* 0x000fe40000000f00 */
[----:B------:R-:W-:Y:S02]  /*3280*/  MOV R147, 0xffffffff ;  /* 0xffffffff00937802 */ /* 0x000fe40000000f00 */
[----:B------:R-:W-:Y:S02]  /*3290*/  MOV R42, 0x32b0 ;  /* 0x000032b0002a7802 */ /* 0x000fe40000000f00 */
[----:B------:R-:W-:Y:S05]  /*32a0*/  CALL.REL.NOINC `($__internal_20_$__cuda_sm70_shflsync_bfly_p) ;  /* 0x0000068000007944 */ /* 0x000fea0003c00000 */
[----:B01----:R-:W-:Y:S01]  /*32b0*/  FADD.FTZ R41, R41, R148 ;  /* 0x0000009429297221 */ /* 0x003fe20000010000 */
[----:B------:R-:W-:Y:S01]  /*32c0*/  HFMA2.MMA R148, -RZ, RZ, 0, 9.5367431640625e-07 ;  /* 0x00000010ff947435 */ /* 0x000fe200000001ff */
[----:B------:R-:W-:-:S02]  /*32d0*/  MOV R146, 0x1f ;  /* 0x0000001f00927802 */ /* 0x000fc40000000f00 */
[----:B------:R-:W-:Y:S02]  /*32e0*/  MOV R147, 0xffffffff ;  /* 0xffffffff00937802 */ /* 0x000fe40000000f00 */
[----:B------:R-:W-:Y:S02]  /*32f0*/  MOV R42, 0x3310 ;  /* 0x00003310002a7802 */ /* 0x000fe40000000f00 */
[----:B------:R-:W-:Y:S05]  /*3300*/  CALL.REL.NOINC `($__internal_20_$__cuda_sm70_shflsync_bfly_p) ;  /* 0x0000062000007944 */ /* 0x000fea0003c00000 */
[----:B01----:R-:W-:Y:S01]  /*3310*/  FADD.FTZ R41, R41, R148 ;  /* 0x0000009429297221 */ /* 0x003fe20000010000 */
[----:B------:R-:W-:Y:S01]  /*3320*/  HFMA2.MMA R148, -RZ, RZ, 0, 5.9604644775390625e-08 ;  /* 0x00000001ff947435 */ /* 0x000fe200000001ff */
[----:B------:R-:W-:Y:S02]  /*3330*/  MOV R147, 0xffffffff ;  /* 0xffffffff00937802 */ /* 0x000fe40000000f00 */
        /* <DEDUP_REMOVED lines=68> */
[----:B------:R-:W-:Y:S05]  /*3780*/  CALL.REL.NOINC `($__internal_20_$__cuda_sm70_shflsync_bfly_p) ;  /* 0x000001a000007944 */ /* 0x000fea0003c00000 */
[----:B01----:R-:W-:Y:S01]  /*3790*/  FADD.FTZ R41, R41, R148 ;  /* 0x0000009429297221 */ /* 0x003fe20000010000 */
[----:B------:R-:W-:Y:S01]  /*37a0*/  HFMA2.MMA R148, -RZ, RZ, 0, 1.1920928955078125e-07 ;  /* 0x00000002ff947435 */ /* 0x000fe200000001ff */
[----:B------:R-:W-:Y:S02]  /*37b0*/  MOV R146, 0x1f ;  /* 0x0000001f00927802 */ /* 0x000fe40000000f00 */
[----:B------:R-:W-:Y:S02]  /*37c0*/  MOV R147, 0xffffffff ;  /* 0xffffffff00937802 */ /* 0x000fe40000000f00 */
[----:B------:R-:W-:Y:S02]  /*37d0*/  MOV R42, 0x37f0 ;  /* 0x000037f0002a7802 */ /* 0x000fe40000000f00 */
[----:B------:R-:W-:Y:S05]  /*37e0*/  CALL.REL.NOINC `($__internal_20_$__cuda_sm70_shflsync_bfly_p) ;  /* 0x0000014000007944 */ /* 0x000fea0003c00000 */
[----:B01----:R-:W-:Y:S01]  /*37f0*/  FADD.FTZ R41, R41, R148 ;  /* 0x0000009429297221 */ /* 0x003fe20000010000 */
[----:B------:R-:W-:Y:S01]  /*3800*/  HFMA2.MMA R148, -RZ, RZ, 0, 2.384185791015625e-07 ;  /* 0x00000004ff947435 */ /* 0x000fe200000001ff */
[----:B------:R-:W-:Y:S02]  /*3810*/  MOV R146, 0x1f ;  /* 0x0000001f00927802 */ /* 0x000fe40000000f00 */
[----:B------:R-:W-:-:S02]  /*3820*/  MOV R147, 0xffffffff ;  /* 0xffffffff00937802 */ /* 0x000fc40000000f00 */
        /* <DEDUP_REMOVED lines=8> */
[----:B-1----:R-:W-:Y:S01]  /*38b0*/  FADD.FTZ R145, R41, R148 ;  /* 0x0000009429917221 */ /* 0x002fe20000010000 */
[----:B------:R-:W-:Y:S01]  /*38c0*/  HFMA2.MMA R148, -RZ, RZ, 0, 9.5367431640625e-07 ;  /* 0x00000010ff947435 */ /* 0x000fe200000001ff */
[----:B0-----:R-:W-:Y:S02]  /*38d0*/  MOV R146, 0x1f ;  /* 0x0000001f00927802 */ /* 0x001fe40000000f00 */
[----:B------:R-:W-:-:S02]  /*38e0*/  MOV R147, 0xffffffff ;  /* 0xffffffff00937802 */ /* 0x000fc40000000f00 */
[----:B------:R-:W-:Y:S02]  /*38f0*/  MOV R41, R145 ;  /* 0x0000009100297202 */ /* 0x000fe40000000f00 */
[----:B------:R-:W-:Y:S02]  /*3900*/  MOV R42, 0x3920 ;  /* 0x00003920002a7802 */ /* 0x000fe40000000f00 */
[----:B------:R-:W-:Y:S05]  /*3910*/  CALL.REL.NOINC `($__internal_20_$__cuda_sm70_shflsync_bfly_p) ;  /* 0x0000001000007944 */ /* 0x000fea0003c00000 */
[----:B01----:R-:W-:Y:S05]  /*3920*/  BRA `(.L_x_3583) ;  /* 0xffffead000007947 */ /* 0x003fea000383ffff */
        .weak           $__internal_20_$__cuda_sm70_shflsync_bfly_p
        .type           $__internal_20_$__cuda_sm70_shflsync_bfly_p,@function
        .size           $__internal_20_$__cuda_sm70_shflsync_bfly_p,(.L_x_29084 - $__internal_20_$__cuda_sm70_shflsync_bfly_p)
$__internal_20_$__cuda_sm70_shflsync_bfly_p:
[----:B------:R-:W-:Y:S01]  /*3930*/  HFMA2.MMA R43, -RZ, RZ, 0, 0 ;  /* 0x00000000ff2b7435 */ /* 0x000fe200000001ff */
[----:B------:R-:W-:Y:S04]  /*3940*/  WARPSYNC R147 ;  /* 0x0000009300007348 */ /* 0x000fe80003800000 */
[----:B------:R0:W1:Y:S01]  /*3950*/  SHFL.BFLY PT, R148, R41, R148, R146 ;  /* 0x0c00009429947389 */ /* 0x00006200000e0092 */
[----:B------:R-:W-:Y:S05]  /*3960*/  RET.REL.NODEC R42 `(_ZN10layer_norm13ln_fwd_kernelINS_13Kernel_traitsI6__halfS2_S2_S2_fjLj4096ELj1ELj1ELj4ELj16ENS_18Kernel_traits_baseILj4096ES2_S2_S2_S2_fjLj128EEEEELb0ELb1ELb0ELb0EEEvNS_9FwdParamsE) ;  /* 0xffffc6902a007950 */ /* 0x000fea0003c3ffff */
.L_x_3584:
        /* <DEDUP_REMOVED lines=9> */
.L_x_29084:


//--------------------- .text._ZN10layer_norm13ln_fwd_kernelINS_13Kernel_traitsI6__halfS2_S2_S2_fjLj4096ELj1ELj1ELj4ELj16ENS_18Kernel_traits_baseILj4096ES2_S2_S2_S2_fjLj128EEEEELb0ELb1ELb0ELb1EEEvNS_9FwdParamsE --------------------------
	.section	.text._ZN10layer_norm13ln_fwd_kernelINS_13Kernel_traitsI6__halfS2_S2_S2_fjLj4096ELj1ELj1ELj4ELj16ENS_18Kernel_traits_baseILj4096ES2_S2_S2_S2_fjLj128EEEEELb0ELb1ELb0ELb1EEEvNS_9FwdParamsE,"ax",@progbits
	.sectioninfo	@"SHI_REGISTERS=167"
	.align	128
        .global         _ZN10layer_norm13ln_fwd_kernelINS_13Kernel_traitsI6__halfS2_S2_S2_fjLj4096ELj1ELj1ELj4ELj16ENS_18Kernel_traits_baseILj4096ES2_S2_S2_S2_fjLj128EEEEELb0ELb1ELb0ELb1EEEvNS_9FwdParamsE
        .type           _ZN10layer_norm13ln_fwd_kernelINS_13Kernel_traitsI6__halfS2_S2_S2_fjLj4096ELj1ELj1ELj4ELj16ENS_18Kernel_traits_baseILj4096ES2_S2_S2_S2_fjLj128EEEEELb0ELb1ELb0ELb1EEEvNS_9FwdParamsE,@function
        .size           _ZN10layer_norm13ln_fwd_kernelINS_13Kernel_traitsI6__halfS2_S2_S2_fjLj4096ELj1ELj1ELj4ELj16ENS_18Kernel_traits_baseILj4096ES2_S2_S2_S2_fjLj128EEEEELb0ELb1ELb0ELb1EEEvNS_9FwdParamsE,(.L_x_29085 - _ZN10layer_norm13ln_fwd_kernelINS_13Kernel_traitsI6__halfS2_S2_S2_fjLj4096ELj1ELj1ELj4ELj16ENS_18Kernel_traits_baseILj4096ES2_S2_S2_S2_fjLj128EEEEELb0ELb1ELb0ELb1EEEvNS_9FwdParamsE)
        .other          _ZN10layer_norm13ln_fwd_kernelINS_13Kernel_traitsI6__halfS2_S2_S2_fjLj4096ELj1ELj1ELj4ELj16ENS_18Kernel_traits_baseILj4096ES2_S2_S2_S2_fjLj128EEEEELb0ELb1ELb0ELb1EEEvNS_9FwdParamsE,@"STO_CUDA_ENTRY STV_DEFAULT"
_ZN10layer_norm13ln_fwd_kernelINS_13Kernel_traitsI6__halfS2_S2_S2_fjLj4096ELj1ELj1ELj4ELj16ENS_18Kernel_traits_baseILj4096ES2_S2_S2_S2_fjLj128EEEEELb0ELb1ELb0ELb1EEEvNS_9FwdParamsE:
.text._ZN10layer_norm13ln_fwd_kernelINS_13Kernel_traitsI6__halfS2_S2_S2_fjLj4096ELj1ELj1ELj4ELj16ENS_18Kernel_traits_baseILj4096ES2_S2_S2_S2_fjLj128EEEEELb0ELb1ELb0ELb1EEEvNS_9FwdParamsE:
        /* <DEDUP_REMOVED lines=37> */
[--C-:B------:R-:W-:Y:S01]  /*0250*/  HADD2.F32 R3, -RZ, R12.reuse.H0_H0 ;  /* 0x2000000cff037230 */ /* 0x100fe20000004100 */
[----:B------:R-:W-:Y:S01]  /*0260*/  @!P0 CS2R R32, SRZ ;  /* 0x0000000000208805 */ /* 0x000fe2000001ff00 */
[----:B------:R-:W-:Y:S01]  /*0270*/  HADD2.F32 R4, -RZ, R12.H1_H1 ;  /* 0x3000000cff047230 */ /* 0x000fe20000004100 */
[----:B------:R-:W-:Y:S01]  /*0280*/  @!P0 CS2R R34, SRZ ;  /* 0x0000000000228805 */ /* 0x000fe2000001ff00 */
[----:B------:R-:W-:-:S02]  /*0290*/  HADD2.F32 R5, -RZ, R13.H0_H0 ;  /* 0x2000000dff057230 */ /* 0x000fc40000004100 */
[----:B0-----:R-:W-:Y:S02]  /*02a0*/  HADD2.F32 R6, -RZ, R13.H1_H1 ;  /* 0x3000000dff067230 */ /* 0x001fe40000004100 */
[--C-:B------:R-:W-:Y:S02]  /*02b0*/  HADD2.F32 R7, -RZ, R14.reuse.H0_H0 ;  /* 0x2000000eff077230 */ /* 0x100fe40000004100 */
[----:B-1----:R-:W-:Y:S02]  /*02c0*/  HADD2.F32 R8, -RZ, R14.H1_H1 ;  /* 0x3000000eff087230 */ /* 0x002fe40000004100 */
        /* <DEDUP_REMOVED lines=10> */
[----:B------:R-:W-:Y:S01]  /*0370*/  SHF.L.U32 R115, R115, 0x2, RZ ;  /* 0x0000000273737819 */ /* 0x000fe200000006ff */
[--C-:B------:R-:W-:Y:S01]  /*0380*/  HADD2.F32 R19, -RZ, R24.reuse.H0_H0 ;  /* 0x20000018ff137230 */ /* 0x100fe20000004100 */
[----:B------:R-:W-:Y:S01]  /*0390*/  SHF.R.U32.HI R118, RZ, 0x5, R0 ;  /* 0x00000005ff767819 */ /* 0x000fe20000011600 */
[----:B------:R-:W-:Y:S02]  /*03a0*/  HADD2.F32 R20, -RZ, R24.H1_H1 ;  /* 0x30000018ff147230 */ /* 0x000fe40000004100 */
[--C-:B------:R-:W-:Y:S02]  /*03b0*/  HADD2.F32 R21, -RZ, R25.reuse.H0_H0 ;  /* 0x20000019ff157230 */ /* 0x100fe40000004100 */
[----:B------:R-:W-:Y:S02]  /*03c0*/  HADD2.F32 R22, -RZ, R25.H1_H1 ;  /* 0x30000019ff167230 */ /* 0x000fe40000004100 */
[----:B------:R-:W-:-:S02]  /*03d0*/  HADD2.F32 R23, -RZ, R26.H0_H0 ;  /* 0x2000001aff177230 */ /* 0x000fc40000004100 */
[----:B------:R-:W-:Y:S01]  /*03e0*/  HADD2.F32 R24, -RZ, R26.H1_H1 ;  /* 0x3000001aff187230 */ /* 0x000fe20000004100 */
[----:B------:R-:W-:Y:S01]  /*03f0*/  HFMA2.MMA R119, -RZ, RZ, 0, 5.9604644775390625e-08 ;  /* 0x00000001ff777435 */ /* 0x000fe200000001ff */
[--C-:B------:R-:W-:Y:S02]  /*0400*/  HADD2.F32 R25, -RZ, R27.reuse.H0_H0 ;  /* 0x2000001bff197230 */ /* 0x100fe40000004100 */
[----:B------:R-:W-:Y:S02]  /*0410*/  HADD2.F32 R26, -RZ, R27.H1_H1 ;  /* 0x3000001bff1a7230 */ /* 0x000fe40000004100 */
[--C-:B------:R-:W-:Y:S02]  /*0420*/  HADD2.F32 R27, -RZ, R32.reuse.H0_H0 ;  /* 0x20000020ff1b7230 */ /* 0x100fe40000004100 */
[----:B------:R-:W-:Y:S02]  /*0430*/  HADD2.F32 R28, -RZ, R32.H1_H1 ;  /* 0x30000020ff1c7230 */ /* 0x000fe40000004100 */
[----:B------:R-:W-:-:S02]  /*0440*/  HADD2.F32 R29, -RZ, R33.H0_H0 ;  /* 0x20000021ff1d7230 */ /* 0x000fc40000004100 */
[----:B------:R-:W-:Y:S01]  /*0450*/  HADD2.F32 R31, -RZ, R33.H1_H1 ;  /* 0x30000021ff1f7230 */ /* 0x000fe20000004100 */
[----:B------:R-:W-:Y:S01]  /*0460*/  LOP3.LUT R117, R0, 0x1f, RZ, 0xc0, !PT ;  /* 0x0000001f00757812 */ /* 0x000fe200078ec0ff */
[--C-:B------:R-:W-:Y:S01]  /*0470*/  HADD2.F32 R30, -RZ, R34.reuse.H0_H0 ;  /* 0x20000022ff1e7230 */ /* 0x100fe20000004100 */
[----:B------:R-:W-:Y:S01]  /*0480*/  LOP3.LUT R118, R118, 0x3, RZ, 0xc0, !PT ;  /* 0x0000000376767812 */ /* 0x000fe200078ec0ff */
[--C-:B------:R-:W-:Y:S01]  /*0490*/  HADD2.F32 R32, -RZ, R35.reuse.H0_H0 ;  /* 0x20000023ff207230 */ /* 0x100fe20000004100 */
[----:B------:R-:W-:Y:S01]  /*04a0*/  IADD3 R120, R115, 0x4, RZ ;  /* 0x0000000473787810 */ /* 0x000fe20007ffe0ff */
[----:B------:R-:W-:Y:S02]  /*04b0*/  HADD2.F32 R34, -RZ, R34.H1_H1 ;  /* 0x30000022ff227230 */ /* 0x000fe40000004100 */
[----:B------:R-:W-:Y:S01]  /*04c0*/  HADD2.F32 R35, -RZ, R35.H1_H1 ;  /* 0x30000023ff237230 */ /* 0x000fe20000004100 */
[----:B------:R-:W-:Y:S01]  /*04d0*/  ULDC.U8 UR6, c[0x0][0x1f0] ;  /* 0x00007c0000067ab9 */ /* 0x000fe20000000000 */
[----:B--2---:R-:W-:-:S02]  /*04e0*/  HADD2.F32 R69, -RZ, R38.H0_H0 ;  /* 0x20000026ff457230 */ /* 0x004fc40000004100 */
[--C-:B----4-:R-:W-:Y:S02]  /*04f0*/  HADD2.F32 R102, -RZ, R56.reuse.H0_H0 ;  /* 0x20000038ff667230 */ /* 0x110fe40000004100 */
[----:B------:R-:W-:Y:S02]  /*0500*/  HADD2.F32 R104, -RZ, R56.H1_H1 ;  /* 0x30000038ff687230 */ /* 0x000fe40000004100 */
[--C-:B------:R-:W-:Y:S02]  /*0510*/  HADD2.F32 R56, -RZ, R57.reuse.H0_H0 ;  /* 0x20000039ff387230 */ /* 0x100fe40000004100 */
[----:B------:R-:W-:Y:S02]  /*0520*/  HADD2.F32 R105, -RZ, R57.H1_H1 ;  /* 0x30000039ff697230 */ /* 0x000fe40000004100 */
[--C-:B------:R-:W-:Y:S02]  /*0530*/  HADD2.F32 R57, -RZ, R58.reuse.H0_H0 ;  /* 0x2000003aff397230 */ /* 0x100fe40000004100 */
[----:B------:R-:W-:-:S02]  /*0540*/  HADD2.F32 R106, -RZ, R58.H1_H1 ;  /* 0x3000003aff6a7230 */ /* 0x000fc40000004100 */
[--C-:B------:R-:W-:Y:S02]  /*0550*/  HADD2.F32 R58, -RZ, R59.reuse.H0_H0 ;  /* 0x2000003bff3a7230 */ /* 0x100fe40000004100 */
[----:B------:R-:W-:Y:S02]  /*0560*/  HADD2.F32 R107, -RZ, R59.H1_H1 ;  /* 0x3000003bff6b7230 */ /* 0x000fe40000004100 */
[--C-:B---3--:R-:W-:Y:S02]  /*0570*/  HADD2.F32 R59, -RZ, R60.reuse.H0_H0 ;  /* 0x2000003cff3b7230 */ /* 0x108fe40000004100 */
[----:B------:R-:W-:Y:S02]  /*0580*/  HADD2.F32 R108, -RZ, R60.H1_H1 ;  /* 0x3000003cff6c7230 */ /* 0x000fe40000004100 */
[--C-:B------:R-:W-:Y:S02]  /*0590*/  HADD2.F32 R60, -RZ, R61.reuse.H0_H0 ;  /* 0x2000003dff3c7230 */ /* 0x100fe40000004100 */
[----:B------:R-:W-:-:S02]  /*05a0*/  HADD2.F32 R109, -RZ, R61.H1_H1 ;  /* 0x3000003dff6d7230 */ /* 0x000fc40000004100 */
[--C-:B------:R-:W-:Y:S02]  /*05b0*/  HADD2.F32 R61, -RZ, R62.reuse.H0_H0 ;  /* 0x2000003eff3d7230 */ /* 0x100fe40000004100 */
[----:B------:R-:W-:Y:S02]  /*05c0*/  HADD2.F32 R110, -RZ, R62.H1_H1 ;  /* 0x3000003eff6e7230 */ /* 0x000fe40000004100 */
[----:B------:R-:W-:Y:S02]  /*05d0*/  HADD2.F32 R70, -RZ, R38.H1_H1 ;  /* 0x30000026ff467230 */ /* 0x000fe40000004100 */
[--C-:B------:R-:W-:Y:S02]  /*05e0*/  HADD2.F32 R62, -RZ, R63.reuse.H0_H0 ;  /* 0x2000003fff3e7230 */ /* 0x100fe40000004100 */
[----:B------:R-:W-:Y:S02]  /*05f0*/  HADD2.F32 R111, -RZ, R63.H1_H1 ;  /* 0x3000003fff6f7230 */ /* 0x000fe40000004100 */
[----:B------:R-:W-:-:S02]  /*0600*/  HADD2.F32 R112, -RZ, R65.H0_H0 ;  /* 0x20000041ff707230 */ /* 0x000fc40000004100 */
[----:B------:R-:W-:Y:S02]  /*0610*/  HADD2.F32 R113, -RZ, R65.H1_H1 ;  /* 0x30000041ff717230 */ /* 0x000fe40000004100 */
[----:B------:R-:W-:Y:S02]  /*0620*/  HADD2.F32 R33, -RZ, R36.H0_H0 ;  /* 0x20000024ff217230 */ /* 0x000fe40000004100 */
[----:B------:R-:W-:Y:S02]  /*0630*/  HADD2.F32 R68, -RZ, R37.H0_H0 ;  /* 0x20000025ff447230 */ /* 0x000fe40000004100 */
[----:B------:R-:W-:Y:S02]  /*0640*/  HADD2.F32 R38, -RZ, R39.H0_H0 ;  /* 0x20000027ff267230 */ /* 0x000fe40000004100 */
[----:B------:R-:W-:Y:S02]  /*0650*/  HADD2.F32 R63, -RZ, R64.H0_H0 ;  /* 0x20000040ff3f7230 */ /* 0x000fe40000004100 */
[----:B------:R-:W-:-:S02]  /*0660*/  HADD2.F32 R65, -RZ, R66.H0_H0 ;  /* 0x20000042ff417230 */ /* 0x000fc40000004100 */
[----:B------:R-:W-:Y:S02]  /*0670*/  HADD2.F32 R114, -RZ, R67.H0_H0 ;  /* 0x20000043ff727230 */ /* 0x000fe40000004100 */
[----:B------:R-:W-:Y:S02]  /*0680*/  HADD2.F32 R36, -RZ, R36.H1_H1 ;  /* 0x30000024ff247230 */ /* 0x000fe40000004100 */
[----:B------:R-:W-:Y:S02]  /*0690*/  HADD2.F32 R37, -RZ, R37.H1_H1 ;  /* 0x30000025ff257230 */ /* 0x000fe40000004100 */
        /* <DEDUP_REMOVED lines=33> */
[----:B------:R-:W-:Y:S02]  /*08b0*/  HADD2.F32 R64, -RZ, R64.H1_H1 ;  /* 0x30000040ff407230 */ /* 0x000fe40000004100 */
[----:B------:R-:W-:Y:S02]  /*08c0*/  HADD2.F32 R66, -RZ, R66.H1_H1 ;  /* 0x30000042ff427230 */ /* 0x000fe40000004100 */
[----:B------:R-:W-:Y:S02]  /*08d0*/  HADD2.F32 R67, -RZ, R67.H1_H1 ;  /* 0x30000043ff437230 */ /* 0x000fe40000004100 */
.L_x_3588:
[----:B------:R-:W-:Y:S01]  /*08e0*/  ISETP.NE.U32.AND P0, PT, RZ, c[0x0][0x1c0], PT ;  /* 0x00007000ff007a0c */ /* 0x000fe20003f05070 */
[----:B------:R-:W-:Y:S01]  /*08f0*/  IMAD R44, R116, c[0x0][0x168], RZ ;  /* 0x00005a00742c7a24 */ /* 0x000fe200078e02ff */
[----:B------:R-:W-:Y:S02]  /*0900*/  ISETP.NE.U32.AND P1, PT, RZ, c[0x0][0x180], PT ;  /* 0x00006000ff007a0c */ /* 0x000fe40003f25070 */
[----:B------:R-:W-:Y:S02]  /*0910*/  ISETP.NE.AND.EX P0, PT, RZ, c[0x0][0x1c4], PT, P0 ;  /* 0x00007100ff007a0c */ /* 0x000fe40003f05300 */
[----:B------:R-:W-:-:S02]  /*0920*/  SHF.R.S32.HI R45, RZ, 0x1f, R44 ;  /* 0x0000001fff2d7819 */ /* 0x000fc4000001142c */
[----:B------:R-:W-:Y:S02]  /*0930*/  ISETP.NE.AND.EX P1, PT, RZ, c[0x0][0x184], PT, P1 ;  /* 0x00006100ff007a0c */ /* 0x000fe40003f25310 */
[----:B------:R-:W-:Y:S02]  /*0940*/  LEA.HI R45, R45, R44, RZ, 0x3 ;  /* 0x0000002c2d2d7211 */ /* 0x000fe400078f18ff */
[----:B------:R-:W-:Y:S02]  /*0950*/  MOV R49, 0x10 ;  /* 0x0000001000317802 */ /* 0x000fe40000000f00 */
[----:B------:R-:W-:-:S03]  /*0960*/  LEA.HI.SX32 R137, R45, R2, 0x1d ;  /* 0x000000022d897211 */ /* 0x000fc600078feaff */
[----:B------:R-:W-:Y:S02]  /*0970*/  @P0 MOV R53, 0x2 ;  /* 0x0000000200350802 */ /* 0x000fe40000000f00 */
[C---:B------:R-:W-:Y:S02]  /*0980*/  IMAD.WIDE.U32 R44, R137.reuse, R49, c[0x0][0x170] ;  /* 0x00005c00892c7625 */ /* 0x040fe400078e0031 */
[C---:B------:R-:W-:Y:S02]  /*0990*/  @P1 LEA R50, P2, R137.reuse, c[0x0][0x180], 0x4 ;  /* 0x0000600089321a11 */ /* 0x040fe400078420ff */
[----:B------:R-:W-:Y:S02]  /*09a0*/  @P0 IMAD.WIDE R52, R116, R53, c[0x0][0x1c0] ;  /* 0x0000700074340625 */ /* 0x000fe400078e0235 */
[----:B------:R-:W2:Y:S01]  /*09b0*/  LDG.E.128 R44, [R44.64] ;  /* 0x000000042c2c7981 */ /* 0x000ea2000c1e1d00 */
[----:B------:R-:W-:-:S03]  /*09c0*/  @P1 LEA.HI.X R51, R137, c[0x0][0x184], RZ, 0x4, P2 ;  /* 0x0000610089331a11 */ /* 0x000fc600010f24ff */
[----:B------:R-:W3:Y:S04]  /*09d0*/  @P0 LDG.E.U16 R52, [R52.64] ;  /* 0x0000000434340981 */ /* 0x000ee8000c1e1500 */
[----:B------:R-:W4:Y:S01]  /*09e0*/  @P1 LDG.E.128 R40, [R50.64] ;  /* 0x0000000432281981 */ /* 0x000f22000c1e1d00 */
[----:B------:R-:W-:Y:S02]  /*09f0*/  MOV R48, 0x3f800000 ;  /* 0x3f80000000307802 */ /* 0x000fe40000000f00 */
[----:B------:R-:W-:-:S05]  /*0a00*/  IADD3 R138, R137, 0x80, RZ ;  /* 0x00000080898a7810 */ /* 0x000fca0007ffe0ff */
[----:B------:R-:W-:Y:S01]  /*0a10*/  IMAD.WIDE.U32 R130, R138, R49, c[0x0][0x170] ;  /* 0x00005c008a827625 */ /* 0x000fe200078e0031 */
[--C-:B--2---:R-:W-:Y:S02]  /*0a20*/  HADD2.F32 R55, -RZ, R44.reuse.H0_H0 ;  /* 0x2000002cff377230 */ /* 0x104fe40000004100 */
[----:B------:R-:W-:Y:S02]  /*0a30*/  HADD2.F32 R121, -RZ, R44.H1_H1 ;  /* 0x3000002cff797230 */ /* 0x000fe40000004100 */
[----:B---3--:R-:W-:Y:S02]  /*0a40*/  @P0 HADD2.F32 R48, -RZ, R52.H0_H0 ;  /* 0x20000034ff300230 */ /* 0x008fe40000004100 */
[----:B------:R-:W-:Y:S02]  /*0a50*/  HADD2.F32 R123, -RZ, R45.H0_H0 ;  /* 0x2000002dff7b7230 */ /* 0x000fe40000004100 */
[----:B------:R-:W-:Y:S01]  /*0a60*/  HADD2.F32 R125, -RZ, R46.H0_H0 ;  /* 0x2000002eff7d7230 */ /* 0x000fe20000004100 */
[----:B------:R-:W-:-:S02]  /*0a70*/  FMUL.FTZ R44, R55, R48 ;  /* 0x00000030372c7220 */ /* 0x000fc40000410000 */
[----:B------:R-:W-:Y:S01]  /*0a80*/  FMUL.FTZ R121, R121, R48 ;  /* 0x0000003079797220 */ /* 0x000fe20000410000 */
[----:B------:R-:W-:Y:S02]  /*0a90*/  HADD2.F32 R127, -RZ, R45.H1_H1 ;  /* 0x3000002dff7f7230 */ /* 0x000fe40000004100 */
[----:B------:R-:W-:Y:S01]  /*0aa0*/  HADD2.F32 R53, -RZ, R46.H1_H1 ;  /* 0x3000002eff357230 */ /* 0x000fe20000004100 */
[----:B------:R-:W-:Y:S01]  /*0ab0*/  FMUL.FTZ R55, R33, R44 ;  /* 0x0000002c21377220 */ /* 0x000fe20000410000 */
[--C-:B----4-:R-:W-:Y:S01]  /*0ac0*/  @P1 HADD2.F32 R46, -RZ, R40.reuse.H0_H0 ;  /* 0x20000028ff2e1230 */ /* 0x110fe20000004100 */
[----:B------:R-:W-:Y:S01]  /*0ad0*/  FMUL.FTZ R54, R36, R121 ;  /* 0x0000007924367220 */ /* 0x000fe20000410000 */
[----:B------:R-:W-:Y:S01]  /*0ae0*/  @P1 HADD2.F32 R45, -RZ, R40.H1_H1 ;  /* 0x30000028ff2d1230 */ /* 0x000fe20000004100 */
[-C--:B------:R-:W-:Y:S01]  /*0af0*/  FMUL.FTZ R123, R123, R48.reuse ;  /* 0x000000307b7b7220 */ /* 0x080fe20000410000 */
[--C-:B------:R-:W-:Y:S01]  /*0b00*/  HADD2.F32 R51, -RZ, R47.reuse.H0_H0 ;  /* 0x2000002fff337230 */ /* 0x100fe20000004100 */
[----:B------:R-:W-:Y:S01]  /*0b10*/  FMUL.FTZ R44, R125, R48 ;  /* 0x000000307d2c7220 */ /* 0x000fe20000410000 */
[----:B------:R-:W-:Y:S01]  /*0b20*/  HADD2.F32 R47, -RZ, R47.H1_H1 ;  /* 0x3000002fff2f7230 */ /* 0x000fe20000004100 */
[----:B------:R-:W-:Y:S01]  /*0b30*/  @P1 FADD.FTZ R55, R55, R46 ;  /* 0x0000002e37371221 */ /* 0x000fe20000010000 */
[----:B------:R-:W-:Y:S01]  /*0b40*/  @P1 HADD2.F32 R46, -RZ, R42.H0_H0 ;  /* 0x2000002aff2e1230 */ /* 0x000fe20000004100 */
[----:B------:R-:W-:Y:S01]  /*0b50*/  @P1 FADD.FTZ R54, R54, R45 ;  /* 0x0000002d36361221 */ /* 0x000fe20000010000 */
[----:B------:R-:W-:Y:S01]  /*0b60*/  @P1 HADD2.F32 R45, -RZ, R41.H0_H0 ;  /* 0x20000029ff2d1230 */ /* 0x000fe20000004100 */
[----:B------:R-:W-:-:S02]  /*0b70*/  FMUL.FTZ R126, R68, R123 ;  /* 0x0000007b447e7220 */ /* 0x000fc40000410000 */
[----:B------:R-:W-:Y:S02]  /*0b80*/  FMUL.FTZ R125, R69, R44 ;  /* 0x0000002c457d7220 */ /* 0x000fe40000410000 */
[-C--:B------:R-:W-:Y:S02]  /*0b90*/  FMUL.FTZ R51, R51, R48.reuse ;  /* 0x0000003033337220 */ /* 0x080fe40000410000 */
[-C--:B------:R-:W-:Y:S02]  /*0ba0*/  FMUL.FTZ R50, R47, R48.reuse ;  /* 0x000000302f327220 */ /* 0x080fe40000410000 */
[-C--:B------:R-:W-:Y:S02]  /*0bb0*/  FMUL.FTZ R53, R53, R48.reuse ;  /* 0x0000003035357220 */ /* 0x080fe40000410000 */
[----:B------:R-:W-:Y:S01]  /*0bc0*/  FMUL.FTZ R44, R127, R48 ;  /* 0x000000307f2c7220 */ /* 0x000fe20000410000 */
[--C-:B------:R-:W-:Y:S01]  /*0bd0*/  @P1 HADD2.F32 R47, -RZ, R43.reuse.H0_H0 ;  /* 0x2000002bff2f1230 */ /* 0x100fe20000004100 */
[----:B------:R-:W-:Y:S01]  /*0be0*/  @P1 FADD.FTZ R126, R126, R45 ;  /* 0x0000002d7e7e1221 */ /* 0x000fe20000010000 */
[----:B------:R-:W-:Y:S01]  /*0bf0*/  @P1 HADD2.F32 R52, -RZ, R43.H1_H1 ;  /* 0x3000002bff341230 */ /* 0x000fe20000004100 */
[----:B------:R-:W-:Y:S01]  /*0c00*/  @P1 FADD.FTZ R125, R125, R46 ;  /* 0x0000002e7d7d1221 */ /* 0x000fe20000010000 */
[----:B------:R-:W-:Y:S01]  /*0c10*/  @P1 HADD2.F32 R46, -RZ, R41.H1_H1 ;  /* 0x30000029ff2e1230 */ /* 0x000fe20000004100 */
[----:B------:R-:W-:Y:S01]  /*0c20*/  FMUL.FTZ R124, R38, R51 ;  /* 0x00000033267c7220 */ /* 0x000fe20000410000 */
[----:B------:R-:W-:Y:S01]  /*0c30*/  @P1 HADD2.F32 R45, -RZ, R42.H1_H1 ;  /* 0x3000002aff2d1230 */ /* 0x000fe20000004100 */
[----:B------:R-:W-:Y:S01]  /*0c40*/  FMUL.FTZ R123, R39, R50 ;  /* 0x00000032277b7220 */ /* 0x000fe20000410000 */
[----:B------:R-:W-:Y:S01]  /*0c50*/  SHF.L.U32 R51, R137, 0x4, RZ ;  /* 0x0000000489337819 */ /* 0x000fe200000006ff */
[----:B------:R-:W-:-:S02]  /*0c60*/  FMUL.FTZ R122, R70, R53 ;  /* 0x00000035467a7220 */ /* 0x000fc40000410000 */
[----:B------:R-:W-:Y:S01]  /*0c70*/  FMUL.FTZ R121, R37, R44 ;  /* 0x0000002c25797220 */ /* 0x000fe20000410000 */
[----:B------:R-:W-:Y:S01]  /*0c80*/  SHF.R.U32.HI R50, RZ, 0x1c, R137 ;  /* 0x0000001cff327819 */ /* 0x000fe20000011689 */
[----:B------:R-:W-:Y:S01]  /*0c90*/  @P1 FADD.FTZ R124, R124, R47 ;  /* 0x0000002f7c7c1221 */ /* 0x000fe20000010000 */
[----:B------:R-:W-:Y:S01]  /*0ca0*/  IADD3 R128, P0, R51, c[0x0][0x188], RZ ;  /* 0x0000620033807a10 */ /* 0x000fe20007f1e0ff */
[----:B------:R-:W-:Y:S02]  /*0cb0*/  @P1 FADD.FTZ R123, R123, R52 ;  /* 0x000000347b7b1221 */ /* 0x000fe40000010000 */
[----:B------:R-:W-:Y:S02]  /*0cc0*/  @P1 FADD.FTZ R122, R122, R45 ;  /* 0x0000002d7a7a1221 */ /* 0x000fe40000010000 */
[----:B------:R-:W-:Y:S01]  /*0cd0*/  @P1 FADD.FTZ R121, R121, R46 ;  /* 0x0000002e79791221 */ /* 0x000fe20000010000 */
[----:B------:R-:W-:Y:S02]  /*0ce0*/  IADD3.X R129, R50, c[0x0][0x18c], RZ, P0, !PT ;  /* 0x0000630032817a10 */ /* 0x000fe400007fe4ff */
[----:B------:R-:W-:-:S02]  /*0cf0*/  F2FP.PACK_AB R47, R123, R124 ;  /* 0x0000007c7b2f723e */ /* 0x000fc400000000ff */
[----:B------:R-:W-:Y:S02]  /*0d00*/  F2FP.PACK_AB R46, R122, R125 ;  /* 0x0000007d7a2e723e */ /* 0x000fe400000000ff */
[----:B------:R-:W-:Y:S02]  /*0d10*/  F2FP.PACK_AB R45, R121, R126 ;  /* 0x0000007e792d723e */ /* 0x000fe400000000ff */
[----:B------:R-:W-:Y:S02]  /*0d20*/  F2FP.PACK_AB R44, R54, R55 ;  /* 0x00000037362c723e */ /* 0x000fe400000000ff */
[----:B------:R-:W-:-:S03]  /*0d30*/  @P1 LEA R52, P0, R138, c[0x0][0x180], 0x4 ;  /* 0x000060008a341a11 */ /* 0x000fc600078020ff */
[----:B------:R0:W-:Y:S01]  /*0d40*/  STG.E.128 [R128.64], R44 ;  /* 0x0000002c80007986 */ /* 0x0001e2000c101d04 */
[----:B------:R-:W-:-:S05]  /*0d50*/  @P1 LEA.HI.X R53, R138, c[0x0][0x184], RZ, 0x4, P0 ;  /* 0x000061008a351a11 */ /* 0x000fca00000f24ff */
[----:B------:R-:W2:Y:S04]  /*0d60*/  @P1 LDG.E.128 R40, [R52.64] ;  /* 0x0000000434281981 */ /* 0x000ea8000c1e1d00 */
[----:B0-----:R-:W3:Y:S01]  /*0d70*/  LDG.E.128 R44, [R130.64] ;  /* 0x00000004822c7981 */ /* 0x001ee2000c1e1d00 */
[----:B------:R-:W-:Y:S01]  /*0d80*/  IADD3 R148, R137, 0x100, RZ ;  /* 0x0000010089947810 */ /* 0x000fe20007ffe0ff */
[--C-:B---3--:R-:W-:Y:S02]  /*0d90*/  HADD2.F32 R133, -RZ, R44.reuse.H1_H1 ;  /* 0x3000002cff857230 */ /* 0x108fe40000004100 */
[----:B------:R-:W-:-:S03]  /*0da0*/  HADD2.F32 R127, -RZ, R44.H0_H0 ;  /* 0x2000002cff7f7230 */ /* 0x000fc60000004100 */
[-C--:B------:R-:W-:Y:S01]  /*0db0*/  FMUL.FTZ R133, R133, R48.reuse ;  /* 0x0000003085857220 */ /* 0x080fe20000410000 */
[--C-:B------:R-:W-:Y:S02]  /*0dc0*/  HADD2.F32 R135, -RZ, R45.reuse.H0_H0 ;  /* 0x2000002dff877230 */ /* 0x100fe40000004100 */
[----:B------:R-:W-:Y:S01]  /*0dd0*/  HADD2.F32 R139, -RZ, R45.H1_H1 ;  /* 0x3000002dff8b7230 */ /* 0x000fe20000004100 */
[----:B------:R-:W-:Y:S01]  /*0de0*/  FMUL.FTZ R129, R72, R133 ;  /* 0x0000008548817220 */ /* 0x000fe20000410000 */
[----:B------:R-:W-:Y:S02]  /*0df0*/  HADD2.F32 R141, -RZ, R46.H0_H0 ;  /* 0x2000002eff8d7230 */ /* 0x000fe40000004100 */
[----:B--2---:R-:W-:Y:S02]  /*0e00*/  @P1 HADD2.F32 R44, -RZ, R40.H1_H1 ;  /* 0x30000028ff2c1230 */ /* 0x004fe40000004100 */
[--C-:B------:R-:W-:Y:S02]  /*0e10*/  HADD2.F32 R45, -RZ, R47.reuse.H0_H0 ;  /* 0x2000002fff2d7230 */ /* 0x100fe40000004100 */
[----:B------:R-:W-:Y:S01]  /*0e20*/  HADD2.F32 R47, -RZ, R47.H1_H1 ;  /* 0x3000002fff2f7230 */ /* 0x000fe20000004100 */
[----:B------:R-:W-:Y:S01]  /*0e30*/  FMUL.FTZ R132, R127, R48 ;  /* 0x000000307f847220 */ /* 0x000fe20000410000 */
[----:B------:R-:W-:Y:S01]  /*0e40*/  HADD2.F32 R143, -RZ, R46.H1_H1 ;  /* 0x3000002eff8f7230 */ /* 0x000fe20000004100 */
[----:B------:R-:W-:-:S02]  /*0e50*/  @P1 FADD.FTZ R129, R44, R129 ;  /* 0x000000812c811221 */ /* 0x000fc40000010000 */
[-C--:B------:R-:W-:Y:S02]  /*0e60*/  FMUL.FTZ R141, R141, R48.reuse ;  /* 0x000000308d8d7220 */ /* 0x080fe40000410000 */
[-C--:B------:R-:W-:Y:S01]  /*0e70*/  FMUL.FTZ R44, R47, R48.reuse ;  /* 0x000000302f2c7220 */ /* 0x080fe20000410000 */
[----:B------:R-:W-:Y:S01]  /*0e80*/  @P1 HADD2.F32 R127, -RZ, R40.H0_H0 ;  /* 0x20000028ff7f1230 */ /* 0x000fe20000004100 */
[----:B------:R-:W-:Y:S01]  /*0e90*/  FMUL.FTZ R136, R135, R48 ;  /* 0x0000003087887220 */ /* 0x000fe20000410000 */
[----:B------:R-:W-:Y:S01]  /*0ea0*/  @P1 HADD2.F32 R46, -RZ, R42.H0_H0 ;  /* 0x2000002aff2e1230 */ /* 0x000fe20000004100 */
[----:B------:R-:W-:Y:S01]  /*0eb0*/  FMUL.FTZ R130, R71, R132 ;  /* 0x0000008447827220 */ /* 0x000fe20000410000 */
[----:B------:R-:W-:Y:S01]  /*0ec0*/  @P1 HADD2.F32 R52, -RZ, R43.H1_H1 ;  /* 0x3000002bff341230 */ /* 0x000fe20000004100 */
[----:B------:R-:W-:Y:S02]  /*0ed0*/  FMUL.FTZ R45, R45, R48 ;  /* 0x000000302d2d7220 */ /* 0x000fe40000410000 */
[----:B------:R-:W-:-:S02]  /*0ee0*/  FMUL.FTZ R135, R74, R141 ;  /* 0x0000008d4a877220 */ /* 0x000fc40000410000 */
[----:B------:R-:W-:Y:S02]  /*0ef0*/  FMUL.FTZ R133, R79, R44 ;  /* 0x0000002c4f857220 */ /* 0x000fe40000410000 */
[-C--:B------:R-:W-:Y:S02]  /*0f00*/  FMUL.FTZ R132, R143, R48.reuse ;  /* 0x000000308f847220 */ /* 0x080fe40000410000 */
[----:B------:R-:W-:Y:S01]  /*0f10*/  FMUL.FTZ R44, R139, R48 ;  /* 0x000000308b2c7220 */ /* 0x000fe20000410000 */
[----:B------:R-:W-:Y:S01]  /*0f20*/  @P1 HADD2.F32 R53, -RZ, R41.H0_H0 ;  /* 0x20000029ff351230 */ /* 0x000fe20000004100 */
[----:B------:R-:W-:Y:S01]  /*0f30*/  @P1 FADD.FTZ R130, R127, R130 ;  /* 0x000000827f821221 */ /* 0x000fe20000010000 */
[----:B------:R-:W-:Y:S01]  /*0f40*/  @P1 HADD2.F32 R127, -RZ, R43.H0_H0 ;  /* 0x2000002bff7f1230 */ /* 0x000fe20000004100 */
[----:B------:R-:W-:Y:S01]  /*0f50*/  FMUL.FTZ R134, R76, R45 ;  /* 0x0000002d4c867220 */ /* 0x000fe20000410000 */
[----:B------:R-:W-:Y:S01]  /*0f60*/  @P1 HADD2.F32 R45, -RZ, R42.H1_H1 ;  /* 0x3000002aff2d1230 */ /* 0x000fe20000004100 */
[----:B------:R-:W-:Y:S01]  /*0f70*/  @P1 FADD.FTZ R135, R46, R135 ;  /* 0x000000872e871221 */ /* 0x000fe20000010000 */
[----:B------:R-:W-:Y:S01]  /*0f80*/  @P1 HADD2.F32 R46, -RZ, R41.H1_H1 ;  /* 0x30000029ff2e1230 */ /* 0x000fe20000004100 */
[----:B------:R-:W-:-:S02]  /*0f90*/  FMUL.FTZ R136, R73, R136 ;  /* 0x0000008849887220 */ /* 0x000fc40000410000 */
[----:B------:R-:W-:Y:S01]  /*0fa0*/  @P1 FADD.FTZ R133, R52, R133 ;  /* 0x0000008534851221 */ /* 0x000fe20000010000 */
[----:B------:R-:W-:Y:S01]  /*0fb0*/  SHF.L.U32 R52, R138, 0x4, RZ ;  /* 0x000000048a347819 */ /* 0x000fe200000006ff */
[----:B------:R-:W-:Y:S02]  /*0fc0*/  FMUL.FTZ R132, R77, R132 ;  /* 0x000000844d847220 */ /* 0x000fe40000410000 */
[----:B------:R-:W-:Y:S01]  /*0fd0*/  FMUL.FTZ R131, R75, R44 ;  /* 0x0000002c4b837220 */ /* 0x000fe20000410000 */
[----:B------:R-:W-:Y:S01]  /*0fe0*/  IADD3 R140, P0, R52, c[0x0][0x188], RZ ;  /* 0x00006200348c7a10 */ /* 0x000fe20007f1e0ff */
[----:B------:R-:W-:Y:S01]  /*0ff0*/  @P1 FADD.FTZ R136, R53, R136 ;  /* 0x0000008835881221 */ /* 0x000fe20000010000 */
[----:B------:R-:W-:Y:S01]  /*1000*/  SHF.R.U32.HI R53, RZ, 0x1c, R138 ;  /* 0x0000001cff357819 */ /* 0x000fe2000001168a */
[----:B------:R-:W-:Y:S02]  /*1010*/  @P1 FADD.FTZ R134, R127, R134 ;  /* 0x000000867f861221 */ /* 0x000fe40000010000 */
[----:B------:R-:W-:-:S02]  /*1020*/  @P1 FADD.FTZ R132, R45, R132 ;  /* 0x000000842d841221 */ /* 0x000fc40000010000 */
[----:B------:R-:W-:Y:S01]  /*1030*/  @P1 FADD.FTZ R131, R46, R131 ;  /* 0x000000832e831221 */ /* 0x000fe20000010000 */
[----:B------:R-:W-:Y:S01]  /*1040*/  IADD3.X R141, R53, c[0x0][0x18c], RZ, P0, !PT ;  /* 0x00006300358d7a10 */ /* 0x000fe200007fe4ff */
[----:B------:R-:W-:Y:S01]  /*1050*/  IMAD.WIDE.U32 R142, R148, R49, c[0x0][0x170] ;  /* 0x00005c00948e7625 */ /* 0x000fe200078e0031 */
[----:B------:R-:W-:Y:S02]  /*1060*/  F2FP.PACK_AB R47, R133, R134 ;  /* 0x00000086852f723e */ /* 0x000fe400000000ff */
        /* <DEDUP_REMOVED lines=9> */
[----:B--2---:R-:W-:Y:S02]  /*1100*/  @P1 HADD2.F32 R141, -RZ, R40.H0_H0 ;  /* 0x20000028ff8d1230 */ /* 0x004fe40000004100 */
[--C-:B---3--:R-:W-:Y:S02]  /*1110*/  HADD2.F32 R145, -RZ, R44.reuse.H1_H1 ;  /* 0x3000002cff917230 */ /* 0x108fe40000004100 */
[----:B------:R-:W-:-:S02]  /*1120*/  HADD2.F32 R127, -RZ, R44.H0_H0 ;  /* 0x2000002cff7f7230 */ /* 0x000fc40000004100 */
[--C-:B------:R-:W-:Y:S01]  /*1130*/  HADD2.F32 R147, -RZ, R45.reuse.H0_H0 ;  /* 0x2000002dff937230 */ /* 0x100fe20000004100 */
[-C--:B------:R-:W-:Y:S01]  /*1140*/  FMUL.FTZ R44, R145, R48.reuse ;  /* 0x00000030912c7220 */ /* 0x080fe20000410000 */
[----:B------:R-:W-:Y:S01]  /*1150*/  HADD2.F32 R149, -RZ, R45.H1_H1 ;  /* 0x3000002dff957230 */ /* 0x000fe20000004100 */
[----:B------:R-:W-:Y:S01]  /*1160*/  FMUL.FTZ R127, R127, R48 ;  /* 0x000000307f7f7220 */ /* 0x000fe20000410000 */
[--C-:B------:R-:W-:Y:S02]  /*1170*/  HADD2.F32 R151, -RZ, R46.reuse.H0_H0 ;  /* 0x2000002eff977230 */ /* 0x100fe40000004100 */
[--C-:B------:R-:W-:Y:S02]  /*1180*/  HADD2.F32 R45, -RZ, R47.reuse.H0_H0 ;  /* 0x2000002fff2d7230 */ /* 0x100fe40000004100 */
[----:B------:R-:W-:Y:S02]  /*1190*/  HADD2.F32 R153, -RZ, R46.H1_H1 ;  /* 0x3000002eff997230 */ /* 0x000fe40000004100 */
[----:B------:R-:W-:Y:S01]  /*11a0*/  HADD2.F32 R47, -RZ, R47.H1_H1 ;  /* 0x3000002fff2f7230 */ /* 0x000fe20000004100 */
[----:B------:R-:W-:Y:S01]  /*11b0*/  FMUL.FTZ R139, R81, R44 ;  /* 0x0000002c518b7220 */ /* 0x000fe20000410000 */
[----:B------:R-:W-:Y:S01]  /*11c0*/  @P1 HADD2.F32 R46, -RZ, R40.H1_H1 ;  /* 0x30000028ff2e1230 */ /* 0x000fe20000004100 */
[----:B------:R-:W-:-:S02]  /*11d0*/  FMUL.FTZ R140, R78, R127 ;  /* 0x0000007f4e8c7220 */ /* 0x000fc40000410000 */
[-C--:B------:R-:W-:Y:S02]  /*11e0*/  FMUL.FTZ R151, R151, R48.reuse ;  /* 0x0000003097977220 */ /* 0x080fe40000410000 */
[-C--:B------:R-:W-:Y:S02]  /*11f0*/  FMUL.FTZ R45, R45, R48.reuse ;  /* 0x000000302d2d7220 */ /* 0x080fe40000410000 */
[----:B------:R-:W-:Y:S02]  /*1200*/  FMUL.FTZ R44, R47, R48 ;  /* 0x000000302f2c7220 */ /* 0x000fe40000410000 */
[----:B------:R-:W-:Y:S01]  /*1210*/  @P1 FADD.FTZ R139, R46, R139 ;  /* 0x0000008b2e8b1221 */ /* 0x000fe20000010000 */
[----:B------:R-:W-:Y:S01]  /*1220*/  @P1 HADD2.F32 R46, -RZ, R42.H0_H0 ;  /* 0x2000002aff2e1230 */ /* 0x000fe20000004100 */
[----:B------:R-:W-:Y:S01]  /*1230*/  @P1 FADD.FTZ R140, R141, R140 ;  /* 0x0000008c8d8c1221 */ /* 0x000fe20000010000 */
[--C-:B------:R-:W-:Y:S01]  /*1240*/  @P1 HADD2.F32 R141, -RZ, R43.reuse.H0_H0 ;  /* 0x2000002bff8d1230 */ /* 0x100fe20000004100 */
[----:B------:R-:W-:Y:S01]  /*1250*/  FMUL.FTZ R145, R82, R151 ;  /* 0x0000009752917220 */ /* 0x000fe20000410000 */
[----:B------:R-:W-:Y:S01]  /*1260*/  @P1 HADD2.F32 R128, -RZ, R43.H1_H1 ;  /* 0x3000002bff801230 */ /* 0x000fe20000004100 */
[----:B------:R-:W-:-:S02]  /*1270*/  FMUL.FTZ R144, R84, R45 ;  /* 0x0000002d54907220 */ /* 0x000fc40000410000 */
[----:B------:R-:W-:Y:S02]  /*1280*/  FMUL.FTZ R143, R87, R44 ;  /* 0x0000002c578f7220 */ /* 0x000fe40000410000 */
        /* <DEDUP_REMOVED lines=17> */
[----:B------:R-:W-:Y:S01]  /*13a0*/  @P1 FADD.FTZ R141, R46, R141 ;  /* 0x0000008d2e8d1221 */ /* 0x000fe20000010000 */
[----:B------:R-:W-:Y:S01]  /*13b0*/  IADD3.X R151, R127, c[0x0][0x18c], RZ, P0, !PT ;  /* 0x000063007f977a10 */ /* 0x000fe200007fe4ff */
[----:B------:R-:W-:Y:S01]  /*13c0*/  IMAD.WIDE.U32 R152, R154, R49, c[0x0][0x170] ;  /* 0x00005c009a987625 */ /* 0x000fe200078e0031 */
[----:B------:R-:W-:-:S02]  /*13d0*/  F2FP.PACK_AB R47, R143, R144 ;  /* 0x000000908f2f723e */ /* 0x000fc400000000ff */
[----:B------:R-:W-:Y:S02]  /*13e0*/  F2FP.PACK_AB R46, R142, R145 ;  /* 0x000000918e2e723e */ /* 0x000fe400000000ff */
[----:B------:R-:W-:Y:S02]  /*13f0*/  F2FP.PACK_AB R45, R141, R146 ;  /* 0x000000928d2d723e */ /* 0x000fe400000000ff */
[----:B------:R-:W-:-:S05]  /*1400*/  F2FP.PACK_AB R44, R139, R140 ;  /* 0x0000008c8b2c723e */ /* 0x000fca00000000ff */
[----:B------:R0:W-:Y:S01]  /*1410*/  STG.E.128 [R150.64], R44 ;  /* 0x0000002c96007986 */ /* 0x0001e2000c101d04 */
[----:B------:R-:W-:-:S04]  /*1420*/  @P1 LEA R148, P0, R154, c[0x0][0x180], 0x4 ;  /* 0x000060009a941a11 */ /* 0x000fc800078020ff */
[----:B------:R-:W-:-:S05]  /*1430*/  @P1 LEA.HI.X R149, R154, c[0x0][0x184], RZ, 0x4, P0 ;  /* 0x000061009a951a11 */ /* 0x000fca00000f24ff */
[----:B------:R-:W2:Y:S04]  /*1440*/  @P1 LDG.E.128 R40, [R148.64] ;  /* 0x0000000494281981 */ /* 0x000ea8000c1e1d00 */
[----:B0-----:R-:W3:Y:S02]  /*1450*/  LDG.E.128 R44, [R152.64] ;  /* 0x00000004982c7981 */ /* 0x001ee4000c1e1d00 */
[----:B---3--:R-:W-:Y:S02]  /*1460*/  HADD2.F32 R155, -RZ, R45.H1_H1 ;  /* 0x3000002dff9b7230 */ /* 0x008fe40000004100 */
[--C-:B------:R-:W-:Y:S02]  /*1470*/  HADD2.F32 R157, -RZ, R46.reuse.H0_H0 ;  /* 0x2000002eff9d7230 */ /* 0x100fe40000004100 */
[----:B------:R-:W-:Y:S01]  /*1480*/  HADD2.F32 R159, -RZ, R46.H1_H1 ;  /* 0x3000002eff9f7230 */ /* 0x000fe20000004100 */
[----:B------:R-:W-:Y:S01]  /*1490*/  FMUL.FTZ R46, R155, R48 ;  /* 0x000000309b2e7220 */ /* 0x000fe20000410000 */
[----:B------:R-:W-:Y:S01]  /*14a0*/  HADD2.F32 R161, -RZ, R47.H1_H1 ;  /* 0x3000002fffa17230 */ /* 0x000fe20000004100 */
[----:B------:R-:W-:Y:S01]  /*14b0*/  FADD.FTZ R155, RZ, R55 ;  /* 0x00000037ff9b7221 */ /* 0x000fe20000010000 */
[----:B------:R-:W-:-:S02]  /*14c0*/  HADD2.F32 R147, -RZ, R45.H0_H0 ;  /* 0x2000002dff937230 */ /* 0x000fc40000004100 */
[----:B------:R-:W-:Y:S01]  /*14d0*/  HADD2.F32 R49, -RZ, R44.H0_H0 ;  /* 0x2000002cff317230 */ /* 0x000fe20000004100 */
[-C--:B------:R-:W-:Y:S02]  /*14e0*/  FMUL.FTZ R138, R161, R48.reuse ;  /* 0x00000030a18a7220 */ /* 0x080fe40000410000 */
[----:B------:R-:W-:Y:S01]  /*14f0*/  FADD.FTZ R155, R155, R54 ;  /* 0x000000369b9b7221 */ /* 0x000fe20000010000 */
[----:B--2---:R-:W-:Y:S01]  /*1500*/  @P1 HADD2.F32 R150, -RZ, R43.H1_H1 ;  /* 0x3000002bff961230 */ /* 0x004fe20000004100 */
[----:B------:R-:W-:Y:S02]  /*1510*/  FMUL.FTZ R153, R147, R48 ;  /* 0x0000003093997220 */ /* 0x000fe40000410000 */
[----:B------:R-:W-:Y:S02]  /*1520*/  FMUL.FTZ R147, R95, R138 ;  /* 0x0000008a5f937220 */ /* 0x000fe40000410000 */
[----:B------:R-:W-:Y:S02]  /*1530*/  FADD.FTZ R156, R155, R126 ;  /* 0x0000007e9b9c7221 */ /* 0x000fe40000010000 */
[----:B------:R-:W-:Y:S01]  /*1540*/  FMUL.FTZ R49, R49, R48 ;  /* 0x0000003031317220 */ /* 0x000fe20000410000 */
[----:B------:R-:W-:Y:S01]  /*1550*/  @P1 HADD2.F32 R45, -RZ, R40.H0_H0 ;  /* 0x20000028ff2d1230 */ /* 0x000fe20000004100 */
[----:B------:R-:W-:-:S02]  /*1560*/  @P1 FADD.FTZ R147, R150, R147 ;  /* 0x0000009396931221 */ /* 0x000fc40000010000 */
[----:B------:R-:W-:Y:S02]  /*1570*/  FADD.FTZ R156, R156, R121 ;  /* 0x000000799c9c7221 */ /* 0x000fe40000010000 */
[----:B------:R-:W-:Y:S01]  /*1580*/  FMUL.FTZ R150, R86, R49 ;  /* 0x0000003156967220 */ /* 0x000fe20000410000 */
[----:B------:R-:W-:Y:S01]  /*1590*/  HADD2.F32 R137, -RZ, R44.H1_H1 ;  /* 0x3000002cff897230 */ /* 0x000fe20000004100 */
[----:B------:R-:W-:Y:S01]  /*15a0*/  FMUL.FTZ R152, R159, R48 ;  /* 0x000000309f987220 */ /* 0x000fe20000410000 */
[----:B------:R-:W-:Y:S01]  /*15b0*/  HADD2.F32 R47, -RZ, R47.H0_H0 ;  /* 0x2000002fff2f7230 */ /* 0x000fe20000004100 */
[----:B------:R-:W-:Y:S01]  /*15c0*/  FADD.FTZ R155, R156, R125 ;  /* 0x0000007d9c9b7221 */ /* 0x000fe20000010000 */
[----:B------:R-:W-:Y:S01]  /*15d0*/  @P1 HADD2.F32 R138, -RZ, R41.H1_H1 ;  /* 0x30000029ff8a1230 */ /* 0x000fe20000004100 */
[----:B------:R-:W-:Y:S01]  /*15e0*/  @P1 FADD.FTZ R150, R45, R150 ;  /* 0x000000962d961221 */ /* 0x000fe20000010000 */
[----:B------:R-:W-:Y:S01]  /*15f0*/  @P1 HADD2.F32 R45, -RZ, R42.H1_H1 ;  /* 0x3000002aff2d1230 */ /* 0x000fe20000004100 */
[----:B------:R-:W-:-:S02]  /*1600*/  FMUL.FTZ R151, R91, R46 ;  /* 0x0000002e5b977220 */ /* 0x000fc40000410000 */
[----:B------:R-:W-:Y:S02]  /*1610*/  FMUL.FTZ R152, R93, R152 ;  /* 0x000000985d987220 */ /* 0x000fe40000410000 */
[----:B------:R-:W-:Y:S02]  /*1620*/  FADD.FTZ R155, R155, R122 ;  /* 0x0000007a9b9b7221 */ /* 0x000fe40000010000 */
[-C--:B------:R-:W-:Y:S02]  /*1630*/  FMUL.FTZ R44, R137, R48.reuse ;  /* 0x00000030892c7220 */ /* 0x080fe40000410000 */
[-C--:B------:R-:W-:Y:S02]  /*1640*/  FMUL.FTZ R157, R157, R48.reuse ;  /* 0x000000309d9d7220 */ /* 0x080fe40000410000 */
[----:B------:R-:W-:Y:S01]  /*1650*/  FMUL.FTZ R47, R47, R48 ;  /* 0x000000302f2f7220 */ /* 0x000fe20000410000 */
[----:B------:R-:W-:Y:S01]  /*1660*/  @P1 HADD2.F32 R48, -RZ, R41.H0_H0 ;  /* 0x20000029ff301230 */ /* 0x000fe20000004100 */
[----:B------:R-:W-:Y:S01]  /*1670*/  @P1 FADD.FTZ R151, R138, R151 ;  /* 0x000000978a971221 */ /* 0x000fe20000010000 */
[----:B------:R-:W-:Y:S01]  /*1680*/  @P1 HADD2.F32 R46, -RZ, R42.H0_H0 ;  /* 0x2000002aff2e1230 */ /* 0x000fe20000004100 */
[----:B------:R-:W-:Y:S01]  /*1690*/  @P1 FADD.FTZ R152, R45, R152 ;  /* 0x000000982d981221 */ /* 0x000fe20000010000 */
[----:B------:R-:W-:Y:S01]  /*16a0*/  @P1 HADD2.F32 R49, -RZ, R43.H0_H0 ;  /* 0x2000002bff311230 */ /* 0x000fe20000004100 */
[----:B------:R-:W-:Y:S01]  /*16b0*/  SHF.L.U32 R138, R154, 0x4, RZ ;  /* 0x000000049a8a7819 */ /* 0x000fe200000006ff */
[----:B------:R-:W-:Y:S01]  /*16c0*/  @P1 HADD2.F32 R45, -RZ, R40.H1_H1 ;  /* 0x30000028ff2d1230 */ /* 0x000fe20000004100 */
[----:B------:R-:W-:Y:S01]  /*16d0*/  SHF.R.U32.HI R137, RZ, 0x1c, R154 ;  /* 0x0000001cff897819 */ /* 0x000fe2000001169a */
[----:B------:R-:W-:-:S02]  /*16e0*/  FADD.FTZ R156, R155, R124 ;  /* 0x0000007c9b9c7221 */ /* 0x000fc40000010000 */
[----:B------:R-:W-:Y:S02]  /*16f0*/  FMUL.FTZ R153, R88, R153 ;  /* 0x0000009958997220 */ /* 0x000fe40000410000 */
[----:B------:R-:W-:Y:S02]  /*1700*/  FMUL.FTZ R149, R90, R157 ;  /* 0x0000009d5a957220 */ /* 0x000fe40000410000 */
[----:B------:R-:W-:Y:S02]  /*1710*/  FMUL.FTZ R148, R92, R47 ;  /* 0x0000002f5c947220 */ /* 0x000fe40000410000 */
[----:B------:R-:W-:Y:S02]  /*1720*/  FMUL.FTZ R154, R89, R44 ;  /* 0x0000002c599a7220 */ /* 0x000fe40000410000 */
[----:B------:R-:W-:Y:S02]  /*1730*/  FADD.FTZ R155, R156, R123 ;  /* 0x0000007b9c9b7221 */ /* 0x000fe40000010000 */
[----:B------:R-:W-:Y:S01]  /*1740*/  @P1 FADD.FTZ R153, R48, R153 ;  /* 0x0000009930991221 */ /* 0x000fe20000010000 */
[----:B------:R-:W-:Y:S01]  /*1750*/  IADD3 R48, P0, R138, c[0x0][0x188], RZ ;  /* 0x000062008a307a10 */ /* 0x000fe20007f1e0ff */
[----:B------:R-:W-:-:S02]  /*1760*/  @P1 FADD.FTZ R149, R46, R149 ;  /* 0x000000952e951221 */ /* 0x000fc40000010000 */
[----:B------:R-:W-:Y:S02]  /*1770*/  @P1 FADD.FTZ R148, R49, R148 ;  /* 0x0000009431941221 */ /* 0x000fe40000010000 */
[----:B------:R-:W-:Y:S02]  /*1780*/  @P1 FADD.FTZ R154, R45, R154 ;  /* 0x0000009a2d9a1221 */ /* 0x000fe40000010000 */
[----:B------:R-:W-:Y:S01]  /*1790*/  FADD.FTZ R156, R155, R130 ;  /* 0x000000829b9c7221 */ /* 0x000fe20000010000 */
[----:B------:R-:W-:Y:S02]  /*17a0*/  IADD3.X R49, R137, c[0x0][0x18c], RZ, P0, !PT ;  /* 0x0000630089317a10 */ /* 0x000fe400007fe4ff */
[----:B------:R-:W-:Y:S02]  /*17b0*/  F2FP.PACK_AB R47, R147, R148 ;  /* 0x00000094932f723e */ /* 0x000fe400000000ff */
[----:B------:R-:W-:Y:S02]  /*17c0*/  F2FP.PACK_AB R46, R152, R149 ;  /* 0x00000095982e723e */ /* 0x000fe400000000ff */
[----:B------:R-:W-:-:S02]  /*17d0*/  F2FP.PACK_AB R45, R151, R153 ;  /* 0x00000099972d723e */ /* 0x000fc400000000ff */
[----:B------:R-:W-:Y:S01]  /*17e0*/  F2FP.PACK_AB R44, R154, R150 ;  /* 0x000000969a2c723e */ /* 0x000fe200000000ff */
[----:B------:R-:W-:-:S04]  /*17f0*/  FADD.FTZ R155, R156, R129 ;  /* 0x000000819c9b7221 */ /* 0x000fc80000010000 */
        /* <DEDUP_REMOVED lines=27> */
.L_x_3589:
        /* <DEDUP_REMOVED lines=84> */
.L_x_3590:
[C---:B------:R-:W-:Y:S01]  /*1ef0*/  ISETP.NE.AND P0, PT, R117.reuse, RZ, PT ;  /* 0x000000ff7500720c */ /* 0x040fe20003f05270 */
[----:B-1----:R-:W-:Y:S01]  /*1f00*/  FADD.FTZ R45, R158, R155 ;  /* 0x0000009b9e2d7221 */ /* 0x002fe20000010000 */
[----:B------:R-:W-:Y:S01]  /*1f10*/  WARPSYNC 0xffffffff ;  /* 0xffffffff00007948 */ /* 0x000fe20003800000 */
[----:B------:R-:W-:Y:S01]  /*1f20*/  ISETP.GT.U32.AND P1, PT, R117, 0x3, PT ;  /* 0x000000037500780c */ /* 0x000fe20003f24070 */
[----:B0-----:R-:W-:Y:S01]  /*1f30*/  HFMA2.MMA R155, -RZ, RZ, 0, 0 ;  /* 0x00000000ff9b7435 */ /* 0x001fe200000001ff */
[----:B------:R-:W-:-:S08]  /*1f40*/  IADD3 R138, P2, R138, c[0x0][0x208], RZ ;  /* 0x000082008a8a7a10 */ /* 0x000fd00007f5e0ff */
[----:B------:R-:W-:-:S03]  /*1f50*/  @!P0 IADD3 R46, R118, R48, RZ ;  /* 0x00000030762e8210 */ /* 0x000fc60007ffe0ff */
[----:B------:R-:W-:Y:S02]  /*1f60*/  @!P1 IADD3 R49, R117, R48, RZ ;  /* 0x0000003075319210 */ /* 0x000fe40007ffe0ff */
[----:B------:R0:W-:Y:S01]  /*1f70*/  @!P0 STS.64 [R46.X8], R44 ;  /* 0x0000002c2e008388 */ /* 0x0001e20000008a00 */
[----:B------:R-:W-:-:S03]  /*1f80*/  @!P1 MOV R155, 0x400 ;  /* 0x00000400009b9802 */ /* 0x000fc60000000f00 */
[----:B------:R-:W-:Y:S01]  /*1f90*/  BAR.SYNC.DEFER_BLOCKING 0x0 ;  /* 0x0000000000007b1d */ /* 0x000fe20000010000 */
[----:B------:R-:W-:-:S05]  /*1fa0*/  LOP3.LUT P0, RZ, R118, 0x1f, R0, 0xf8, !PT ;  /* 0x0000001f76ff7812 */ /* 0x000fca000780f800 */
[----:B------:R-:W1:Y:S01]  /*1fb0*/  SHFL.DOWN PT, R156, R155, 0x2, 0x1f ;  /* 0x08401f009b9c7f89 */ /* 0x000e6200000e0000 */
[----:B------:R-:W-:Y:S01]  /*1fc0*/  I2F R160, R155 ;  /* 0x0000009b00a07306 */ /* 0x000fe20000201400 */
[----:B0-----:R-:W-:-:S06]  /*1fd0*/  CS2R R44, SRZ ;  /* 0x00000000002c7805 */ /* 0x001fcc000001ff00 */
[----:B------:R0:W-:Y:S01]  /*1fe0*/  @!P1 LDS.64 R44, [R49.X8] ;  /* 0x00000000312c9984 */ /* 0x0001e20000008a00 */
[----:B------:R-:W-:Y:S02]  /*1ff0*/  ISETP.NE.AND P1, PT, RZ, UR6, PT ;  /* 0x00000006ff007c0c */ /* 0x000fe4000bf25270 */
[----:B-1----:R-:W-:Y:S02]  /*2000*/  IADD3 R47, R156, R155, RZ ;  /* 0x0000009b9c2f7210 */ /* 0x002fe40007ffe0ff */
[----:B------:R-:W-:Y:S03]  /*2010*/  I2F R156, R156 ;  /* 0x0000009c009c7306 */ /* 0x000fe60000201400 */
[----:B------:R-:W1:Y:S05]  /*2020*/  SHFL.DOWN PT, R48, R47, 0x1, 0x1f ;  /* 0x08201f002f307f89 */ /* 0x000e6a00000e0000 */
[----:B------:R-:W0:Y:S08]  /*2030*/  I2F R46, R47 ;  /* 0x0000002f002e7306 */ /* 0x000e300000201400 */
[----:B0-----:R-:W0:Y:S01]  /*2040*/  MUFU.RCP R49, R46 ;  /* 0x0000002e00317308 */ /* 0x001e220000001000 */
[----:B-1----:R-:W-:Y:S01]  /*2050*/  IADD3 R47, R47, R48, RZ ;  /* 0x000000302f2f7210 */ /* 0x002fe20007ffe0ff */
[----:B------:R-:W1:Y:S06]  /*2060*/  SHFL.DOWN PT, R157, R44, 0x2, 0x1f ;  /* 0x08401f002c9d7f89 */ /* 0x000e6c00000e0000 */
[----:B------:R-:W2:Y:S01]  /*2070*/  I2F R47, R47 ;  /* 0x0000002f002f7306 */ /* 0x000ea20000201400 */
[----:B------:R-:W3:Y:S07]  /*2080*/  SHFL.DOWN PT, R158, R45, 0x2, 0x1f ;  /* 0x08401f002d9e7f89 */ /* 0x000eee00000e0000 */
[----:B------:R-:W4:Y:S01]  /*2090*/  I2F R48, R48 ;  /* 0x0000003000307306 */ /* 0x000f220000201400 */
[----:B-1----:R-:W-:-:S02]  /*20a0*/  FADD.FTZ R159, -R157, R44 ;  /* 0x0000002c9d9f7221 */ /* 0x002fc40000010100 */
[----:B------:R-:W-:Y:S02]  /*20b0*/  FMUL.FTZ R157, R157, R156 ;  /* 0x0000009c9d9d7220 */ /* 0x000fe40000410000 */
[----:B------:R-:W-:Y:S02]  /*20c0*/  FMUL.FTZ R159, R159, R159 ;  /* 0x0000009f9f9f7220 */ /* 0x000fe40000410000 */
[----:B------:R-:W-:Y:S02]  /*20d0*/  FFMA.FTZ R44, R160, R44, R157 ;  /* 0x0000002ca02c7223 */ /* 0x000fe4000001009d */
[----:B------:R-:W-:Y:S02]  /*20e0*/  FMUL.FTZ R159, R159, R160 ;  /* 0x000000a09f9f7220 */ /* 0x000fe40000410000 */
[----:B0-----:R-:W-:Y:S02]  /*20f0*/  FMUL.FTZ R155, R49, R44 ;  /* 0x0000002c319b7220 */ /* 0x001fe40000410000 */
[----:B------:R-:W-:-:S02]  /*2100*/  FMUL.FTZ R159, R159, R156 ;  /* 0x0000009c9f9f7220 */ /* 0x000fc40000410000 */
[----:B---3--:R-:W-:Y:S01]  /*2110*/  FADD.FTZ R158, R158, R45 ;  /* 0x0000002d9e9e7221 */ /* 0x008fe20000010000 */
[----:B------:R-:W0:Y:S03]  /*2120*/  SHFL.DOWN PT, R44, R155, 0x1, 0x1f ;  /* 0x08201f009b2c7f89 */ /* 0x000e2600000e0000 */
[----:B------:R-:W-:Y:S02]  /*2130*/  FFMA.FTZ R158, R49, R159, R158 ;  /* 0x0000009f319e7223 */ /* 0x000fe4000001009e */
[----:B--2---:R1:W2:Y:S03]  /*2140*/  MUFU.RCP R49, R47 ;  /* 0x0000002f00317308 */ /* 0x0042a60000001000 */
[----:B------:R-:W3:Y:S01]  /*2150*/  SHFL.DOWN PT, R45, R158, 0x1, 0x1f ;  /* 0x08201f009e2d7f89 */ /* 0x000ee200000e0000 */
[----:B-1----:R-:W-:Y:S01]  /*2160*/  @!P0 MOV R47, 0x4 ;  /* 0x00000004002f8802 */ /* 0x002fe20000000f00 */
[----:B0-----:R-:W-:-:S02]  /*2170*/  FADD.FTZ R156, R155, -R44 ;  /* 0x8000002c9b9c7221 */ /* 0x001fc40000010000 */
[----:B----4-:R-:W-:Y:S02]  /*2180*/  FMUL.FTZ R44, R44, R48 ;  /* 0x000000302c2c7220 */ /* 0x010fe40000410000 */
[----:B------:R-:W-:-:S04]  /*2190*/  FMUL.FTZ R157, R156, R156 ;  /* 0x0000009c9c9d7220 */ /* 0x000fc80000410000 */
[C---:B------:R-:W-:Y:S02]  /*21a0*/  FMUL.FTZ R157, R46.reuse, R157 ;  /* 0x0000009d2e9d7220 */ /* 0x040fe40000410000 */
[----:B------:R-:W-:Y:S02]  /*21b0*/  FFMA.FTZ R46, R46, R155, R44 ;  /* 0x0000009b2e2e7223 */ /* 0x000fe4000001002c */
[----:B------:R-:W-:Y:S02]  /*21c0*/  FMUL.FTZ R157, R157, R48 ;  /* 0x000000309d9d7220 */ /* 0x000fe40000410000 */
[----:B---3--:R-:W-:Y:S02]  /*21d0*/  FADD.FTZ R44, R158, R45 ;  /* 0x0000002d9e2c7221 */ /* 0x008fe40000010000 */
[C---:B--2---:R-:W-:Y:S02]  /*21e0*/  FMUL.FTZ R46, R49.reuse, R46 ;  /* 0x0000002e312e7220 */ /* 0x044fe40000410000 */
[----:B------:R-:W-:Y:S01]  /*21f0*/  FFMA.FTZ R157, R49, R157, R44 ;  /* 0x0000009d319d7223 */ /* 0x000fe2000001002c */
[----:B------:R-:W-:-:S02]  /*2200*/  MOV R44, c[0x0][0x1e0] ;  /* 0x00007800002c7a02 */ /* 0x000fc40000000f00 */
[----:B------:R-:W0:Y:S04]  /*2210*/  SHFL.IDX PT, R49, R46, RZ, 0x1f ;  /* 0x00001fff2e317589 */ /* 0x000e2800000e0000 */
[----:B------:R-:W1:Y:S01]  /*2220*/  SHFL.IDX PT, R157, R157, RZ, 0x1f ;  /* 0x00001fff9d9d7589 */ /* 0x000e6200000e0000 */
[C---:B0-----:R-:W-:Y:S01]  /*2230*/  FMUL.FTZ R45, R49.reuse, R49 ;  /* 0x00000031312d7220 */ /* 0x041fe20000410000 */
[----:B------:R-:W-:Y:S01]  /*2240*/  FSEL R46, R49, RZ, !P1 ;  /* 0x000000ff312e7208 */ /* 0x000fe20004800000 */
[----:B-1----:R-:W-:-:S03]  /*2250*/  FFMA.FTZ R44, R157, R44, c[0x0][0x228] ;  /* 0x00008a009d2c7623 */ /* 0x002fc6000001002c */
[----:B------:R-:W-:Y:S01]  /*2260*/  FSEL R45, R45, RZ, P1 ;  /* 0x000000ff2d2d7208 */ /* 0x000fe20000800000 */
[----:B------:R-:W-:Y:S01]  /*2270*/  FADD.FTZ R48, -R46, R55 ;  /* 0x000000372e307221 */ /* 0x000fe20000010100 */
[----:B------:R-:W-:Y:S01]  /*2280*/  IADD3 R128, P1, R128, c[0x0][0x208], RZ ;  /* 0x0000820080807a10 */ /* 0x000fe20007f3e0ff */
[----:B------:R-:W-:Y:S02]  /*2290*/  FADD.FTZ R164, -R46, R124 ;  /* 0x0000007c2ea47221 */ /* 0x000fe40000010100 */
[----:B------:R-:W-:Y:S01]  /*22a0*/  FADD.FTZ R155, R44, R45 ;  /* 0x0000002d2c9b7221 */ /* 0x000fe20000010000 */
[----:B------:R-:W-:Y:S01]  /*22b0*/  @!P0 MOV R45, 0x4 ;  /* 0x00000004002d8802 */ /* 0x000fe20000000f00 */
[C---:B------:R-:W-:Y:S02]  /*22c0*/  FADD.FTZ R123, -R46.reuse, R123 ;  /* 0x0000007b2e7b7221 */ /* 0x040fe40000010100 */
[----:B------:R-:W-:Y:S02]  /*22d0*/  FADD.FTZ R54, -R46, R54 ;  /* 0x000000362e367221 */ /* 0x000fe40000010100 */
[----:B------:R-:W0:Y:S01]  /*22e0*/  MUFU.RSQ R155, R155 ;  /* 0x0000009b009b7308 */ /* 0x000e220000001400 */
[----:B------:R-:W-:-:S04]  /*22f0*/  @!P0 IMAD.WIDE R44, R116, R45, c[0x0][0x1a0] ;  /* 0x00006800742c8625 */ /* 0x000fc800078e022d */
[C---:B------:R-:W-:Y:S01]  /*2300*/  FADD.FTZ R126, -R46.reuse, R126 ;  /* 0x0000007e2e7e7221 */ /* 0x040fe20000010100 */
[----:B------:R1:W-:Y:S01]  /*2310*/  @!P0 STG.E [R44.64], R49 ;  /* 0x000000312c008986 */ /* 0x0003e2000c101904 */
[C---:B------:R-:W-:Y:S02]  /*2320*/  FADD.FTZ R156, -R46.reuse, R121 ;  /* 0x000000792e9c7221 */ /* 0x040fe40000010100 */
[C---:B------:R-:W-:Y:S02]  /*2330*/  FADD.FTZ R158, -R46.reuse, R125 ;  /* 0x0000007d2e9e7221 */ /* 0x040fe40000010100 */
[C---:B------:R-:W-:Y:S02]  /*2340*/  FADD.FTZ R160, -R46.reuse, R122 ;  /* 0x0000007a2ea07221 */ /* 0x040fe40000010100 */
[C---:B------:R-:W-:Y:S02]  /*2350*/  FADD.FTZ R130, -R46.reuse, R130 ;  /* 0x000000822e827221 */ /* 0x040fe40000010100 */
[----:B------:R-:W-:-:S02]  /*2360*/  FADD.FTZ R122, -R46, R129 ;  /* 0x000000812e7a7221 */ /* 0x000fc40000010100 */
[----:B0-----:R-:W-:Y:S02]  /*2370*/  FMUL.FTZ R48, R155, R48 ;  /* 0x000000309b307220 */ /* 0x001fe40000410000 */
[C---:B-1----:R-:W-:Y:S01]  /*2380*/  @!P0 IMAD.WIDE R44, R116.reuse, R47, c[0x0][0x1a8] ;  /* 0x00006a00742c8625 */ /* 0x042fe200078e022f */
[----:B------:R-:W-:-:S03]  /*2390*/  IADD3 R116, R116, c[0x0][0x160], RZ ;  /* 0x0000580074747a10 */ /* 0x000fc60007ffe0ff */
[C---:B------:R-:W-:Y:S01]  /*23a0*/  FMUL.FTZ R164, R155.reuse, R164 ;  /* 0x000000a49ba47220 */ /* 0x040fe20000410000 */
[----:B------:R0:W-:Y:S01]  /*23b0*/  @!P0 STG.E [R44.64], R155 ;  /* 0x0000009b2c008986 */ /* 0x0001e2000c101904 */
[C---:B------:R-:W-:Y:S02]  /*23c0*/  FMUL.FTZ R123, R155.reuse, R123 ;  /* 0x0000007b9b7b7220 */ /* 0x040fe40000410000 */
[C---:B------:R-:W-:Y:S02]  /*23d0*/  FMUL.FTZ R54, R155.reuse, R54 ;  /* 0x000000369b367220 */ /* 0x040fe40000410000 */
[----:B------:R-:W-:Y:S02]  /*23e0*/  FFMA.FTZ R47, R100, R164, R9 ;  /* 0x000000a4642f7223 */ /* 0x000fe40000010009 */
[C---:B------:R-:W-:Y:S02]  /*23f0*/  FMUL.FTZ R126, R155.reuse, R126 ;  /* 0x0000007e9b7e7220 */ /* 0x040fe40000410000 */
[----:B------:R-:W-:-:S02]  /*2400*/  FMUL.FTZ R156, R155, R156 ;  /* 0x0000009c9b9c7220 */ /* 0x000fc40000410000 */
[----:B------:R-:W-:Y:S02]  /*2410*/  FMUL.FTZ R158, R155, R158 ;  /* 0x0000009e9b9e7220 */ /* 0x000fe40000410000 */
[----:B0-----:R-:W-:Y:S02]  /*2420*/  FFMA.FTZ R44, R94, R48, R3 ;  /* 0x000000305e2c7223 */ /* 0x001fe40000010003 */
[----:B------:R-:W-:Y:S02]  /*2430*/  FFMA.FTZ R48, R103, R123, R10 ;  /* 0x0000007b67307223 */ /* 0x000fe4000001000a */
[----:B------:R-:W-:Y:S02]  /*2440*/  FMUL.FTZ R160, R155, R160 ;  /* 0x000000a09ba07220 */ /* 0x000fe40000410000 */
[----:B------:R-:W-:Y:S01]  /*2450*/  FADD.FTZ R136, -R46, R136 ;  /* 0x000000882e887221 */ /* 0x000fe20000010100 */
[----:B------:R-:W-:Y:S01]  /*2460*/  F2FP.PACK_AB R47, R48, R47 ;  /* 0x0000002f302f723e */ /* 0x000fe200000000ff */
[C---:B------:R-:W-:Y:S01]  /*2470*/  FADD.FTZ R124, -R46.reuse, R131 ;  /* 0x000000832e7c7221 */ /* 0x040fe20000010100 */
[----:B------:R-:W-:Y:S01]  /*2480*/  IADD3 R48, P0, R51, c[0x0][0x208], RZ ;  /* 0x0000820033307a10 */ /* 0x000fe20007f1e0ff */
        /* <DEDUP_REMOVED lines=19> */
[----:B------:R-:W-:Y:S02]  /*25c0*/  FADD.FTZ R147, -R46, R147 ;  /* 0x000000932e937221 */ /* 0x000fe40000010100 */
[----:B------:R-:W-:Y:S02]  /*25d0*/  FFMA.FTZ R49, R97, R54, R4 ;  /* 0x0000003661317223 */ /* 0x000fe40000010004 */
[----:B------:R-:W-:Y:S02]  /*25e0*/  FFMA.FTZ R45, R96, R126, R5 ;  /* 0x0000007e602d7223 */ /* 0x000fe40000010005 */
[----:B------:R-:W-:Y:S01]  /*25f0*/  FFMA.FTZ R46, R98, R158, R7 ;  /* 0x0000009e622e7223 */ /* 0x000fe20000010007 */
[----:B------:R-:W-:Y:S01]  /*2600*/  F2FP.PACK_AB R44, R49, R44 ;  /* 0x0000002c312c723e */ /* 0x000fe200000000ff */
[----:B------:R-:W-:Y:S01]  /*2610*/  FFMA.FTZ R55, R101, R160, R8 ;  /* 0x000000a065377223 */ /* 0x000fe20000010008 */
[----:B------:R-:W-:Y:S01]  /*2620*/  IADD3.X R49, R50, c[0x0][0x20c], RZ, P0, !PT ;  /* 0x0000830032317a10 */ /* 0x000fe200007fe4ff */
[----:B------:R-:W-:-:S02]  /*2630*/  FFMA.FTZ R156, R99, R156, R6 ;  /* 0x0000009c639c7223 */ /* 0x000fc40000010006 */
[----:B------:R-:W-:Y:S01]  /*2640*/  FMUL.FTZ R146, R155, R146 ;  /* 0x000000929b927220 */ /* 0x000fe20000410000 */
[----:B------:R-:W-:Y:S01]  /*2650*/  F2FP.PACK_AB R46, R55, R46 ;  /* 0x0000002e372e723e */ /* 0x000fe200000000ff */
[C---:B------:R-:W-:Y:S01]  /*2660*/  FMUL.FTZ R55, R155.reuse, R132 ;  /* 0x000000849b377220 */ /* 0x040fe20000410000 */
[----:B------:R-:W-:Y:S01]  /*2670*/  F2FP.PACK_AB R45, R156, R45 ;  /* 0x0000002d9c2d723e */ /* 0x000fe200000000ff */
[C---:B------:R-:W-:Y:S02]  /*2680*/  FMUL.FTZ R141, R155.reuse, R141 ;  /* 0x0000008d9b8d7220 */ /* 0x040fe40000410000 */
[C---:B------:R-:W-:Y:S02]  /*2690*/  FMUL.FTZ R136, R155.reuse, R136 ;  /* 0x000000889b887220 */ /* 0x040fe40000410000 */
[C---:B------:R-:W-:Y:S01]  /*26a0*/  FMUL.FTZ R124, R155.reuse, R124 ;  /* 0x0000007c9b7c7220 */ /* 0x040fe20000410000 */
[----:B------:R0:W-:Y:S01]  /*26b0*/  STG.E.128 [R48.64], R44 ;  /* 0x0000002c30007986 */ /* 0x0001e2000c101d04 */
[----:B------:R-:W-:-:S02]  /*26c0*/  FMUL.FTZ R51, R155, R122 ;  /* 0x0000007a9b337220 */ /* 0x000fc40000410000 */
[C---:B------:R-:W-:Y:S02]  /*26d0*/  FMUL.FTZ R50, R155.reuse, R145 ;  /* 0x000000919b327220 */ /* 0x040fe40000410000 */
[----:B------:R-:W-:Y:S02]  /*26e0*/  FMUL.FTZ R123, R155, R142 ;  /* 0x0000008e9b7b7220 */ /* 0x000fe40000410000 */
[----:B------:R-:W-:Y:S02]  /*26f0*/  FFMA.FTZ R131, R106, R55, R16 ;  /* 0x000000376a837223 */ /* 0x000fe40000010010 */
[----:B------:R-:W-:Y:S02]  /*2700*/  FFMA.FTZ R122, R109, R141, R22 ;  /* 0x0000008d6d7a7223 */ /* 0x000fe40000010016 */
[C---:B------:R-:W-:Y:S02]  /*2710*/  FMUL.FTZ R130, R155.reuse, R130 ;  /* 0x000000829b827220 */ /* 0x040fe40000410000 */
[----:B------:R-:W-:-:S02]  /*2720*/  FMUL.FTZ R162, R155, R162 ;  /* 0x000000a29ba27220 */ /* 0x000fc40000410000 */
[C---:B------:R-:W-:Y:S02]  /*2730*/  FMUL.FTZ R134, R155.reuse, R134 ;  /* 0x000000869b867220 */ /* 0x040fe40000410000 */
[----:B------:R-:W-:Y:S02]  /*2740*/  FMUL.FTZ R133, R155, R133 ;  /* 0x000000859b857220 */ /* 0x000fe40000410000 */
[----:B0-----:R-:W-:Y:S02]  /*2750*/  FFMA.FTZ R49, R60, R146, R21 ;  /* 0x000000923c317223 */ /* 0x001fe40000010015 */
[----:B------:R-:W-:Y:S02]  /*2760*/  FFMA.FTZ R136, R56, R136, R13 ;  /* 0x0000008838887223 */ /* 0x000fe4000001000d */
[----:B------:R-:W-:Y:S01]  /*2770*/  FFMA.FTZ R55, R105, R124, R14 ;  /* 0x0000007c69377223 */ /* 0x000fe2000001000e */
[----:B------:R-:W-:Y:S01]  /*2780*/  F2FP.PACK_AB R49, R122, R49 ;  /* 0x000000317a31723e */ /* 0x000fe200000000ff */
[C---:B------:R-:W-:Y:S01]  /*2790*/  FMUL.FTZ R140, R155.reuse, R140 ;  /* 0x0000008c9b8c7220 */ /* 0x040fe20000410000 */
[----:B------:R-:W-:Y:S01]  /*27a0*/  IADD3 R122, P0, R52, c[0x0][0x208], RZ ;  /* 0x00008200347a7a10 */ /* 0x000fe20007f1e0ff */
[----:B------:R-:W-:Y:S01]  /*27b0*/  FMUL.FTZ R139, R155, R139 ;  /* 0x0000008b9b8b7220 */ /* 0x000fe20000410000 */
[----:B------:R-:W-:Y:S01]  /*27c0*/  F2FP.PACK_AB R45, R55, R136 ;  /* 0x00000088372d723e */ /* 0x000fe200000000ff */
        /* <DEDUP_REMOVED lines=14> */
[----:B------:R-:W-:Y:S01]  /*28b0*/  F2FP.PACK_AB R50, R123, R50 ;  /* 0x000000327b32723e */ /* 0x000fe200000000ff */
[----:B------:R-:W-:Y:S01]  /*28c0*/  FFMA.FTZ R162, R57, R162, R15 ;  /* 0x000000a239a27223 */ /* 0x000fe2000001000f */
[----:B------:R-:W-:Y:S01]  /*28d0*/  IADD3.X R123, R53, c[0x0][0x20c], RZ, P0, !PT ;  /* 0x00008300357b7a10 */ /* 0x000fe200007fe4ff */
[----:B------:R-:W-:Y:S01]  /*28e0*/  FFMA.FTZ R134, R58, R134, R17 ;  /* 0x000000863a867223 */ /* 0x000fe20000010011 */
[----:B------:R-:W-:Y:S01]  /*28f0*/  F2FP.PACK_AB R44, R51, R130 ;  /* 0x00000082332c723e */ /* 0x000fe200000000ff */
[----:B------:R-:W-:Y:S01]  /*2900*/  FFMA.FTZ R133, R107, R133, R18 ;  /* 0x000000856b857223 */ /* 0x000fe20000010012 */
[----:B------:R-:W-:Y:S01]  /*2910*/  F2FP.PACK_AB R46, R131, R162 ;  /* 0x000000a2832e723e */ /* 0x000fe200000000ff */
[----:B------:R-:W-:Y:S01]  /*2920*/  FFMA.FTZ R144, R62, R144, R25 ;  /* 0x000000903e907223 */ /* 0x000fe20000010019 */
[----:B------:R-:W-:Y:S01]  /*2930*/  ISETP.GE.AND P0, PT, R116, c[0x0][0x164], PT ;  /* 0x0000590074007a0c */ /* 0x000fe20003f06270 */
[----:B------:R-:W-:Y:S01]  /*2940*/  FFMA.FTZ R143, R111, R143, R26 ;  /* 0x0000008f6f8f7223 */ /* 0x000fe2000001001a */
[----:B------:R-:W-:Y:S01]  /*2950*/  F2FP.PACK_AB R47, R133, R134 ;  /* 0x00000086852f723e */ /* 0x000fe200000000ff */
[----:B------:R-:W-:-:S02]  /*2960*/  FFMA.FTZ R48, R59, R140, R19 ;  /* 0x0000008c3b307223 */ /* 0x000fc40000010013 */
[----:B------:R-:W-:Y:S01]  /*2970*/  FFMA.FTZ R139, R108, R139, R20 ;  /* 0x0000008b6c8b7223 */ /* 0x000fe20000010014 */
[----:B------:R-:W-:Y:S01]  /*2980*/  F2FP.PACK_AB R51, R143, R144 ;  /* 0x000000908f33723e */ /* 0x000fe200000000ff */
[----:B------:R-:W-:Y:S01]  /*2990*/  FFMA.FTZ R124, R67, R54, R35 ;  /* 0x00000036437c7223 */ /* 0x000fe20000010023 */
[----:B------:R0:W-:Y:S01]  /*29a0*/  STG.E.128 [R122.64], R44 ;  /* 0x0000002c7a007986 */ /* 0x0001e2000c101d04 */
[----:B------:R-:W-:Y:S01]  /*29b0*/  FFMA.FTZ R149, R65, R149, R30 ;  /* 0x0000009541957223 */ /* 0x000fe2000001001e */
[----:B------:R-:W-:Y:S01]  /*29c0*/  F2FP.PACK_AB R48, R139, R48 ;  /* 0x000000308b30723e */ /* 0x000fe200000000ff */
[----:B------:R-:W-:Y:S01]  /*29d0*/  FFMA.FTZ R55, R114, R129, R32 ;  /* 0x0000008172377223 */ /* 0x000fe20000010020 */
[----:B------:R-:W-:Y:S01]  /*29e0*/  IADD3.X R129, R127, c[0x0][0x20c], RZ, P1, !PT ;  /* 0x000083007f817a10 */ /* 0x000fe20000ffe4ff */
[----:B------:R-:W-:Y:S01]  /*29f0*/  FFMA.FTZ R54, R66, R125, R34 ;  /* 0x0000007d42367223 */ /* 0x000fe20000010022 */
[----:B------:R-:W-:Y:S01]  /*2a00*/  IADD3.X R139, R137, c[0x0][0x20c], RZ, P2, !PT ;  /* 0x00008300898b7a10 */ /* 0x000fe200017fe4ff */
        /* <DEDUP_REMOVED lines=8> */
[----:B------:R-:W-:Y:S02]  /*2a90*/  LOP3.LUT P1, RZ, R119, 0xff, RZ, 0xc0, !PT ;  /* 0x000000ff77ff7812 */ /* 0x000fe4000782c0ff */
[----:B------:R-:W-:Y:S02]  /*2aa0*/  F2FP.PACK_AB R52, R121, R52 ;  /* 0x000000347934723e */ /* 0x000fe400000000ff */
[----:B------:R-:W-:-:S03]  /*2ab0*/  SEL R119, RZ, 0x1, P1 ;  /* 0x00000001ff777807 */ /* 0x000fc60000800000 */
[----:B------:R0:W-:Y:S02]  /*2ac0*/  STG.E.128 [R138.64], R52 ;  /* 0x000000348a007986 */ /* 0x0001e4000c101d04 */
[----:B0-----:R-:W-:Y:S01]  /*2ad0*/  @P0 CALL.REL.NOINC `(.L_x_3587) ;  /* 0x0000001000000944 */ /* 0x001fe20003c00000 */
[----:B------:R-:W-:Y:S05]  /*2ae0*/  BRA `(.L_x_3588) ;  /* 0xffffddf000007947 */ /* 0x000fea000383ffff */
.L_x_3587:
[----:B------:R-:W-:Y:S05]  /*2af0*/  EXIT ;  /* 0x000000000000794d */ /* 0x000fea0003800000 */
.L_x_3585:
[----:B------:R-:W-:Y:S01]  /*2b00*/  HFMA2.MMA R156, -RZ, RZ, 0, 5.9604644775390625e-08 ;  /* 0x00000001ff9c7435 */ /* 0x000fe200000001ff */
[----:B------:R-:W-:Y:S02]  /*2b10*/  MOV R45, 0x1f ;  /* 0x0000001f002d7802 */ /* 0x000fe40000000f00 */
[----:B------:R-:W-:Y:S02]  /*2b20*/  MOV R158, 0xffffffff ;  /* 0xffffffff009e7802 */ /* 0x000fe40000000f00 */
[----:B------:R-:W-:Y:S02]  /*2b30*/  MOV R46, 0x2b50 ;  /* 0x00002b50002e7802 */ /* 0x000fe40000000f00 */
[----:B------:R-:W-:Y:S05]  /*2b40*/  CALL.REL.NOINC `($__internal_21_$__cuda_sm70_shflsync_bfly_p) ;  /* 0x0000079000007944 */ /* 0x000fea0003c00000 */
[----:B01----:R-:W-:Y:S05]  /*2b50*/  BRA `(.L_x_3589) ;  /* 0xffffee5000007947 */ /* 0x003fea000383ffff */
.L_x_3586:
[----:B------:R-:W-:Y:S01]  /*2b60*/  HFMA2.MMA R156, -RZ, RZ, 0, 1.1920928955078125e-07 ;  /* 0x00000002ff9c7435 */ /* 0x000fe200000001ff */
[----:B------:R-:W-:Y:S02]  /*2b70*/  MOV R45, 0x1f ;  /* 0x0000001f002d7802 */ /* 0x000fe40000000f00 */
[----:B------:R-:W-:-:S02]  /*2b80*/  MOV R158, 0xffffffff ;  /* 0xffffffff009e7802 */ /* 0x000fc40000000f00 */
[----:B------:R-:W-:Y:S02]  /*2b90*/  MOV R46, 0x2bb0 ;  /* 0x00002bb0002e7802 */ /* 0x000fe40000000f00 */
[----:B------:R-:W-:Y:S05]  /*2ba0*/  CALL.REL.NOINC `($__internal_21_$__cuda_sm70_shflsync_bfly_p) ;  /* 0x0000073000007944 */ /* 0x000fea0003c00000 */
[----:B0-----:R-:W-:Y:S01]  /*2bb0*/  HFMA2.MMA R156, -RZ, RZ, 0, 2.384185791015625e-07 ;  /* 0x00000004ff9c7435 */ /* 0x001fe200000001ff */
[----:B-1----:R-:W-:Y:S01]  /*2bc0*/  FADD.FTZ R155, R155, R45 ;  /* 0x0000002d9b9b7221 */ /* 0x002fe20000010000 */
[----:B------:R-:W-:Y:S02]  /*2bd0*/  MOV R45, 0x1f ;  /* 0x0000001f002d7802 */ /* 0x000fe40000000f00 */
[----:B------:R-:W-:Y:S02]  /*2be0*/  MOV R158, 0xffffffff ;  /* 0xffffffff009e7802 */ /* 0x000fe40000000f00 */
[----:B------:R-:W-:Y:S02]  /*2bf0*/  MOV R46, 0x2c10 ;  /* 0x00002c10002e7802 */ /* 0x000fe40000000f00 */
[----:B------:R-:W-:Y:S05]  /*2c00*/  CALL.REL.NOINC `($__internal_21_$__cuda_sm70_shflsync_bfly_p) ;  /* 0x000006d000007944 */ /* 0x000fea0003c00000 */
[----:B0-----:R-:W-:Y:S01]  /*2c10*/  HFMA2.MMA R156, -RZ, RZ, 0, 4.76837158203125e-07 ;  /* 0x00000008ff9c7435 */ /* 0x001fe200000001ff */
[----:B-1----:R-:W-:Y:S01]  /*2c20*/  FADD.FTZ R155, R155, R45 ;  /* 0x0000002d9b9b7221 */ /* 0x002fe20000010000 */
[----:B------:R-:W-:Y:S02]  /*2c30*/  MOV R45, 0x1f ;  /* 0x0000001f002d7802 */ /* 0x000fe40000000f00 */
[----:B------:R-:W-:-:S02]  /*2c40*/  MOV R158, 0xffffffff ;  /* 0xffffffff009e7802 */ /* 0x000fc40000000f00 */
[----:B------:R-:W-:Y:S02]  /*2c50*/  MOV R46, 0x2c70 ;  /* 0x00002c70002e7802 */ /* 0x000fe40000000f00 */
[----:B------:R-:W-:Y:S05]  /*2c60*/  CALL.REL.NOINC `($__internal_21_$__cuda_sm70_shflsync_bfly_p) ;  /* 0x0000067000007944 */ /* 0x000fea0003c00000 */
[----:B0-----:R-:W-:Y:S01]  /*2c70*/  HFMA2.MMA R156, -RZ, RZ, 0, 9.5367431640625e-07 ;  /* 0x00000010ff9c7435 */ /* 0x001fe200000001ff */
[----:B-1----:R-:W-:Y:S01]  /*2c80*/  FADD.FTZ R155, R155, R45 ;  /* 0x0000002d9b9b7221 */ /* 0x002fe20000010000 */
[----:B------:R-:W-:Y:S02]  /*2c90*/  MOV R45, 0x1f ;  /* 0x0000001f002d7802 */ /* 0x000fe40000000f00 */
[----:B------:R-:W-:Y:S02]  /*2ca0*/  MOV R158, 0xffffffff ;  /* 0xffffffff009e7802 */ /* 0x000fe40000000f00 */
[----:B------:R-:W-:Y:S02]  /*2cb0*/  MOV R46, 0x2cd0 ;  /* 0x00002cd0002e7802 */ /* 0x000fe40000000f00 */
[----:B------:R-:W-:Y:S05]  /*2cc0*/  CALL.REL.NOINC `($__internal_21_$__cuda_sm70_shflsync_bfly_p) ;  /* 0x0000061000007944 */ /* 0x000fea0003c00000 */
        /* <DEDUP_REMOVED lines=70> */
[----:B------:R-:W-:Y:S05]  /*3130*/  CALL.REL.NOINC `($__internal_21_$__cuda_sm70_shflsync_bfly_p) ;  /* 0x000001a000007944 */ /* 0x000fea0003c00000 */
[----:B0-----:R-:W-:Y:S01]  /*3140*/  HFMA2.MMA R156, -RZ, RZ, 0, 1.1920928955078125e-07 ;  /* 0x00000002ff9c7435 */ /* 0x001fe200000001ff */
[----:B-1----:R-:W-:Y:S01]  /*3150*/  FADD.FTZ R155, R155, R45 ;  /* 0x0000002d9b9b7221 */ /* 0x002fe20000010000 */
[----:B------:R-:W-:Y:S02]  /*3160*/  MOV R45, 0x1f ;  /* 0x0000001f002d7802 */ /* 0x000fe40000000f00 */
[----:B------:R-:W-:Y:S02]  /*3170*/  MOV R158, 0xffffffff ;  /* 0xffffffff009e7802 */ /* 0x000fe40000000f00 */
[----:B------:R-:W-:Y:S02]  /*3180*/  MOV R46, 0x31a0 ;  /* 0x000031a0002e7802 */ /* 0x000fe40000000f00 */
[----:B------:R-:W-:Y:S05]  /*3190*/  CALL.REL.NOINC `($__internal_21_$__cuda_sm70_shflsync_bfly_p) ;  /* 0x0000014000007944 */ /* 0x000fea0003c00000 */
[----:B0-----:R-:W-:Y:S01]  /*31a0*/  HFMA2.MMA R156, -RZ, RZ, 0, 2.384185791015625e-07 ;  /* 0x00000004ff9c7435 */ /* 0x001fe200000001ff */
[----:B-1----:R-:W-:Y:S01]  /*31b0*/  FADD.FTZ R155, R155, R45 ;  /* 0x0000002d9b9b7221 */ /* 0x002fe20000010000 */
[----:B------:R-:W-:-:S02]  /*31c0*/  MOV R45, 0x1f ;  /* 0x0000001f002d7802 */ /* 0x000fc40000000f00 */
[----:B------:R-:W-:Y:S02]  /*31d0*/  MOV R158, 0xffffffff ;  /* 0xffffffff009e7802 */ /* 0x000fe40000000f00 */
[----:B------:R-:W-:Y:S02]  /*31e0*/  MOV R46, 0x3200 ;  /* 0x00003200002e7802 */ /* 0x000fe40000000f00 */
[----:B------:R-:W-:Y:S05]  /*31f0*/  CALL.REL.NOINC `($__internal_21_$__cuda_sm70_shflsync_bfly_p) ;  /* 0x000000e000007944 */ /* 0x000fea0003c00000 */
[----:B0-----:R-:W-:Y:S01]  /*3200*/  HFMA2.MMA R156, -RZ, RZ, 0, 4.76837158203125e-07 ;  /* 0x00000008ff9c7435 */ /* 0x001fe200000001ff */
[----:B-1----:R-:W-:Y:S01]  /*3210*/  FADD.FTZ R155, R155, R45 ;  /* 0x0000002d9b9b7221 */ /* 0x002fe20000010000 */
[----:B------:R-:W-:Y:S02]  /*3220*/  MOV R45, 0x1f ;  /* 0x0000001f002d7802 */ /* 0x000fe40000000f00 */
[----:B------:R-:W-:Y:S02]  /*3230*/  MOV R158, 0xffffffff ;  /* 0xffffffff009e7802 */ /* 0x000fe40000000f00 */
[----:B------:R-:W-:Y:S02]  /*3240*/  MOV R46, 0x3260 ;  /* 0x00003260002e7802 */ /* 0x000fe40000000f00 */
[----:B------:R-:W-:Y:S05]  /*3250*/  CALL.REL.NOINC `($__internal_21_$__cuda_sm70_shflsync_bfly_p) ;  /* 0x0000008000007944 */ /* 0x000fea0003c00000 */
[----:B0-----:R-:W-:Y:S01]  /*3260*/  HFMA2.MMA R156, -RZ, RZ, 0, 9.5367431640625e-07 ;  /* 0x00000010ff9c7435 */ /* 0x001fe200000001ff */
[----:B-1----:R-:W-:Y:S01]  /*3270*/  FADD.FTZ R155, R155, R45 ;  /* 0x0000002d9b9b7221 */ /* 0x002fe20000010000 */
[----:B------:R-:W-:-:S02]  /*3280*/  MOV R45, 0x1f ;  /* 0x0000001f002d7802 */ /* 0x000fc40000000f00 */
[----:B------:R-:W-:Y:S02]  /*3290*/  MOV R158, 0xffffffff ;  /* 0xffffffff009e7802 */ /* 0x000fe40000000f00 */
[----:B------:R-:W-:Y:S02]  /*32a0*/  MOV R46, 0x32c0 ;  /* 0x000032c0002e7802 */ /* 0x000fe40000000f00 */
[----:B------:R-:W-:Y:S05]  /*32b0*/  CALL.REL.NOINC `($__internal_21_$__cuda_sm70_shflsync_bfly_p) ;  /* 0x0000002000007944 */ /* 0x000fea0003c00000 */
[----:B01----:R-:W-:Y:S01]  /*32c0*/  MOV R158, R45 ;  /* 0x0000002d009e7202 */ /* 0x003fe20000000f00 */
[----:B------:R-:W-:Y:S05]  /*32d0*/  BRA `(.L_x_3590) ;  /* 0xffffec1000007947 */ /* 0x000fea000383ffff */
        .weak           $__internal_21_$__cuda_sm70_shflsync_bfly_p
        .type           $__internal_21_$__cuda_sm70_shflsync_bfly_p,@function
        .size           $__internal_21_$__cuda_sm70_shflsync_bfly_p,(.L_x_29085 - $__internal_21_$__cuda_sm70_shflsync_bfly_p)
$__internal_21_$__cuda_sm70_shflsync_bfly_p:
[----:B------:R-:W-:Y:S01]  /*32e0*/  HFMA2.MMA R47, -RZ, RZ, 0, 0 ;  /* 0x00000000ff2f7435 */ /* 0x000fe200000001ff */
[----:B------:R-:W-:Y:S04]  /*32f0*/  WARPSYNC R158 ;  /* 0x0000009e00007348 */ /* 0x000fe80003800000 */
[----:B------:R0:W1:Y:S01]  /*3300*/  SHFL.BFLY PT, R45, R155, R156, R45 ;  /* 0x0c00009c9b2d7389 */ /* 0x00006200000e002d */
[----:B------:R-:W-:Y:S05]  /*3310*/  RET.REL.NODEC R46 `(_ZN10layer_norm13ln_fwd_kernelINS_13Kernel_traitsI6__halfS2_S2_S2_fjLj4096ELj1ELj1ELj4ELj16ENS_18Kernel_traits_baseILj4096ES2_S2_S2_S2_fjLj128EEEEELb0ELb1ELb0ELb1EEEvNS_9FwdParamsE) ;  /* 0xffffcce02e007950 */ /* 0x000fea0003c3ffff */
.L_x_3591:
        /* <DEDUP_REMOVED lines=14> */
.L_x_29085:


//--------------------- .text._ZN10layer_norm13ln_fwd_kernelINS_13Kernel_traitsI6__halfS2_S2_S2_fjLj4096ELj1ELj1ELj4ELj16ENS_18Kernel_traits_baseILj4096ES2_S2_S2_S2_fjLj128EEEEELb0ELb1ELb1ELb0EEEvNS_9FwdParamsE --------------------------
	.section	.text._ZN10layer_norm13ln_fwd_kernelINS_13Kernel_traitsI6__halfS2_S2_S2_fjLj4096ELj1ELj1ELj4ELj16ENS_18Kernel_traits_baseILj4096ES2_S2_S2_S2_fjLj128EEEEELb0ELb1ELb1ELb0EEEvNS_9FwdParamsE,"ax",@progbits
	.sectioninfo	@"SHI_REGISTERS=162"
	.align	128
        .global         _ZN10layer_norm13ln_fwd_kernelINS_13Kernel_traitsI6__halfS2_S2_S2_fjLj4096ELj1ELj1ELj4ELj16ENS_18Kernel_traits_baseILj4096ES2_S2_S2_S2_fjLj128EEEEELb0ELb1ELb1ELb0EEEvNS_9FwdParamsE
        .type           _ZN10layer_norm13ln_fwd_kernelINS_13Kernel_traitsI6__halfS2_S2_S2_fjLj4096ELj1ELj1ELj4ELj16ENS_18Kernel_traits_baseILj4096ES2_S2_S2_S2_fjLj128EEEEELb0ELb1ELb1ELb0EEEvNS_9FwdParamsE,@function
        .size           _ZN10layer_norm13ln_fwd_kernelINS_13Kernel_traitsI6__halfS2_S2_S2_fjLj4096ELj1ELj1ELj4ELj16ENS_18Kernel_traits_baseILj4096ES2_S2_S2_S2_fjLj128EEEEELb0ELb1ELb1ELb0EEEvNS_9FwdParamsE,(.L_x_29086 - _ZN10layer_norm13ln_fwd_kernelINS_13Kernel_traitsI6__halfS2_S2_S2_fjLj4096ELj1ELj1ELj4ELj16ENS_18Kernel_traits_baseILj4096ES2_S2_S2_S2_fjLj128EEEEELb0ELb1ELb1ELb0EEEvNS_9FwdParamsE)
        .other          _ZN10layer_norm13ln_fwd_kernelINS_13Kernel_traitsI6__halfS2_S2_S2_fjLj4096ELj1ELj1ELj4ELj16ENS_18Kernel_traits_baseILj4096ES2_S2_S2_S2_fjLj128EEEEELb0ELb1ELb1ELb0EEEvNS_9FwdParamsE,@"STO_CUDA_ENTRY STV_DEFAULT"
_ZN10layer_norm13ln_fwd_kernelINS_13Kernel_traitsI6__halfS2_S2_S2_fjLj4096ELj1ELj1ELj4ELj16ENS_18Kernel_traits_baseILj4096ES2_S2_S2_S2_fjLj128EEEEELb0ELb1ELb1ELb0EEEvNS_9FwdParamsE:
.text._ZN10layer_norm13ln_fwd_kernelINS_13Kernel_traitsI6__halfS2_S2_S2_fjLj4096ELj1ELj1ELj4ELj16ENS_18Kernel_traits_baseILj4096ES2_S2_S2_S2_fjLj128EEEEELb0ELb1ELb1ELb0EEEvNS_9FwdParamsE:
        /* <DEDUP_REMOVED lines=29> */
.L_x_3593:
[----:B0-----:R-:W-:Y:S05]  /*01d0*/  BSYNC B0 ;  /* 0x0000000000007941 */ /* 0x001fea0003800000 */
.L_x_3592:
        /* <DEDUP_REMOVED lines=16> */
.L_x_3595:
[----:B0-----:R-:W-:Y:S05]  /*02e0*/  BSYNC B0 ;  /* 0x0000000000007941 */ /* 0x001fea0003800000 */
.L_x_3594:
        /* <DEDUP_REMOVED lines=16> */
.L_x_3597:
[----:B0-----:R-:W-:Y:S05]  /*03f0*/  BSYNC B0 ;  /* 0x0000000000007941 */ /* 0x001fea0003800000 */
.L_x_3596:
        /* <DEDUP_REMOVED lines=15> */
.L_x_3599:
[----:B0-----:R-:W-:Y:S05]  /*04f0*/  BSYNC B0 ;  /* 0x0000000000007941 */ /* 0x001fea0003800000 */
.L_x_3598:
        /* <DEDUP_REMOVED lines=100> */
[----:B------:R-:W-:Y:S02]  /*0b40*/  HADD2.F32 R32, -RZ, R35.H0_H0 ;  /* 0x20000023ff207230 */ /* 0x000fe40000004100 */
[--C-:B------:R-:W-:Y:S02]  /*0b50*/  HADD2.F32 R50, -RZ, R51.reuse.H0_H0 ;  /* 0x20000033ff327230 */ /* 0x100fe40000004100 */
[----:B------:R-:W-:Y:S02]  /*0b60*/  HADD2.F32 R95, -RZ, R51.H1_H1 ;  /* 0x30000033ff5f7230 */ /* 0x000fe40000004100 */
        /* <DEDUP_REMOVED lines=18> */
.L_x_3715:
[----:B------:R-:W-:-:S05]  /*0c90*/  MOV R45, 0x4 ;  /* 0x00000004002d7802 */ /* 0x000fca0000000f00 */
        /* <DEDUP_REMOVED lines=34> */
.L_x_3603:
[----:B0----5:R-:W-:Y:S02]  /*0ec0*/  HADD2.F32 R44, -RZ, R36.H0_H0 ;  /* 0x20000024ff2c7230 */ /* 0x021fe40000004100 */
[----:B------:R-:W-:-:S03]  /*0ed0*/  @P0 HADD2.F32 R45, -RZ, R40.H0_H0 ;  /* 0x20000028ff2d0230 */ /* 0x000fc60000004100 */
[----:B------:R-:W-:-:S04]  /*0ee0*/  FMUL.FTZ R44, R44, c[0x0][0x1ec] ;  /* 0x00007b002c2c7a20 */ /* 0x000fc80000410000 */
[----:B------:R-:W-:-:S04]  /*0ef0*/  FMUL.FTZ R132, R25, R44 ;  /* 0x0000002c19847220 */ /* 0x000fc80000410000 */
[----:B------:R-:W-:Y:S02]  /*0f00*/  @P0 FADD.FTZ R132, R45, R132 ;  /* 0x000000842d840221 */ /* 0x000fe40000010000 */
.L_x_3604:
[----:B------:R-:W-:Y:S05]  /*0f10*/  BSYNC B1 ;  /* 0x0000000000017941 */ /* 0x000fea0003800000 */
.L_x_3602:
[----:B------:R-:W-:Y:S01]  /*0f20*/  BSSY B1, `(.L_x_3605) ;  /* 0x000000b000017945 */ /* 0x000fe20003800000 */
[----:B------:R-:W-:Y:S05]  /*0f30*/  @P6 BRA `(.L_x_3606) ;  /* 0x0000004000006947 */ /* 0x000fea0003800000 */
[----:B------:R-:W-:Y:S01]  /*0f40*/  MOV R131, RZ ;  /* 0x000000ff00837202 */ /* 0x000fe20000000f00 */
[----:B------:R-:W-:Y:S05]  /*0f50*/  @!P0 BRA `(.L_x_3607) ;  /* 0x0000007000008947 */ /* 0x000fea0003800000 */
[----:B-----5:R-:W-:Y:S01]  /*0f60*/  HADD2.F32 R131, -RZ, R40.H1_H1 ;  /* 0x30000028ff837230 */ /* 0x020fe20000004100 */
[----:B------:R-:W-:Y:S05]  /*0f70*/  BRA `(.L_x_3607) ;  /* 0x0000005000007947 */ /* 0x000fea0003800000 */
.L_x_3606:
[----:B-----5:R-:W-:-:S05]  /*0f80*/  HADD2.F32 R44, -RZ, R36.H1_H1 ;  /* 0x30000024ff2c7230 */ /* 0x020fca0000004100 */
[----:B------:R-:W-:Y:S01]  /*0f90*/  FMUL.FTZ R131, R44, c[0x0][0x1ec] ;  /* 0x00007b002c837a20 */ /* 0x000fe20000410000 */
[----:B------:R-:W-:-:S03]  /*0fa0*/  @P0 HADD2.F32 R44, -RZ, R40.H1_H1 ;  /* 0x30000028ff2c0230 */ /* 0x000fc60000004100 */
[----:B------:R-:W-:-:S04]  /*0fb0*/  FMUL.FTZ R131, R24, R131 ;  /* 0x0000008318837220 */ /* 0x000fc80000410000 */
[----:B------:R-:W-:Y:S02]  /*0fc0*/  @P0 FADD.FTZ R131, R44, R131 ;  /* 0x000000832c830221 */ /* 0x000fe40000010000 */
.L_x_3607:
[----:B------:R-:W-:Y:S05]  /*0fd0*/  BSYNC B1 ;  /* 0x0000000000017941 */ /* 0x000fea0003800000 */
.L_x_3605:
[----:B------:R-:W-:Y:S01]  /*0fe0*/  BSSY B1, `(.L_x_3608) ;  /* 0x000000b000017945 */ /* 0x000fe20003800000 */
[----:B------:R-:W-:Y:S05]  /*0ff0*/  @P6 BRA `(.L_x_3609) ;  /* 0x0000004000006947 */ /* 0x000fea0003800000 */
[----:B------:R-:W-:Y:S01]  /*1000*/  HFMA2.MMA R130, -RZ, RZ, 0, 0 ;  /* 0x00000000ff827435 */ /* 0x000fe200000001ff */
[----:B------:R-:W-:Y:S05]  /*1010*/  @!P0 BRA `(.L_x_3610) ;  /* 0x0000007000008947 */ /* 0x000fea0003800000 */
[----:B-----5:R-:W-:Y:S01]  /*1020*/  HADD2.F32 R130, -RZ, R41.H0_H0 ;  /* 0x20000029ff827230 */ /* 0x020fe20000004100 */
[----:B------:R-:W-:Y:S05]  /*1030*/  BRA `(.L_x_3610) ;  /* 0x0000005000007947 */ /* 0x000fea0003800000 */
.L_x_3609:
[----:B-----5:R-:W-:Y:S02]  /*1040*/  HADD2.F32 R44, -RZ, R37.H0_H0 ;  /* 0x20000025ff2c7230 */ /* 0x020fe40000004100 */
[----:B------:R-:W-:-:S03]  /*1050*/  @P0 HADD2.F32 R45, -RZ, R41.H0_H0 ;  /* 0x20000029ff2d0230 */ /* 0x000fc60000004100 */
[----:B------:R-:W-:-:S04]  /*1060*/  FMUL.FTZ R44, R44, c[0x0][0x1ec] ;  /* 0x00007b002c2c7a20 */ /* 0x000fc80000410000 */
[----:B------:R-:W-:-:S04]  /*1070*/  FMUL.FTZ R130, R23, R44 ;  /* 0x0000002c17827220 */ /* 0x000fc80000410000 */
[----:B------:R-:W-:Y:S02]  /*1080*/  @P0 FADD.FTZ R130, R45, R130 ;  /* 0x000000822d820221 */ /* 0x000fe40000010000 */
.L_x_3610:
[----:B------:R-:W-:Y:S05]  /*1090*/  BSYNC B1 ;  /* 0x0000000000017941 */ /* 0x000fea0003800000 */
.L_x_3608:
[----:B------:R-:W-:Y:S01]  /*10a0*/  BSSY B1, `(.L_x_3611) ;  /* 0x000000b000017945 */ /* 0x000fe20003800000 */
[----:B------:R-:W-:Y:S05]  /*10b0*/  @P6 BRA `(.L_x_3612) ;  /* 0x0000004000006947 */ /* 0x000fea0003800000 */
[----:B------:R-:W-:Y:S01]  /*10c0*/  MOV R129, RZ ;  /* 0x000000ff00817202 */ /* 0x000fe20000000f00 */
[----:B------:R-:W-:Y:S05]  /*10d0*/  @!P0 BRA `(.L_x_3613) ;  /* 0x0000007000008947 */ /* 0x000fea0003800000 */
[----:B-----5:R-:W-:Y:S01]  /*10e0*/  HADD2.F32 R129, -RZ, R41.H1_H1 ;  /* 0x30000029ff817230 */ /* 0x020fe20000004100 */
[----:B------:R-:W-:Y:S05]  /*10f0*/  BRA `(.L_x_3613) ;  /* 0x0000005000007947 */ /* 0x000fea0003800000 */
.L_x_3612:
[----:B-----5:R-:W-:-:S05]  /*1100*/  HADD2.F32 R44, -RZ, R37.H1_H1 ;  /* 0x30000025ff2c7230 */ /* 0x020fca0000004100 */
[----:B------:R-:W-:Y:S01]  /*1110*/  FMUL.FTZ R129, R44, c[0x0][0x1ec] ;  /* 0x00007b002c817a20 */ /* 0x000fe20000410000 */
[----:B------:R-:W-:-:S03]  /*1120*/  @P0 HADD2.F32 R44, -RZ, R41.H1_H1 ;  /* 0x30000029ff2c0230 */ /* 0x000fc60000004100 */
[----:B------:R-:W-:-:S04]  /*1130*/  FMUL.FTZ R129, R22, R129 ;  /* 0x0000008116817220 */ /* 0x000fc80000410000 */
[----:B------:R-:W-:Y:S02]  /*1140*/  @P0 FADD.FTZ R129, R44, R129 ;  /* 0x000000812c810221 */ /* 0x000fe40000010000 */
.L_x_3613:
[----:B------:R-:W-:Y:S05]  /*1150*/  BSYNC B1 ;  /* 0x0000000000017941 */ /* 0x000fea0003800000 */
.L_x_3611:
[----:B------:R-:W-:Y:S01]  /*1160*/  BSSY B1, `(.L_x_3614) ;  /* 0x000000b000017945 */ /* 0x000fe20003800000 */
[----:B------:R-:W-:Y:S05]  /*1170*/  @P6 BRA `(.L_x_3615) ;  /* 0x0000004000006947 */ /* 0x000fea0003800000 */
[----:B------:R-:W-:Y:S01]  /*1180*/  HFMA2.MMA R128, -RZ, RZ, 0, 0 ;  /* 0x00000000ff807435 */ /* 0x000fe200000001ff */
[----:B------:R-:W-:Y:S05]  /*1190*/  @!P0 BRA `(.L_x_3616) ;  /* 0x0000007000008947 */ /* 0x000fea0003800000 */
[----:B-----5:R-:W-:Y:S01]  /*11a0*/  HADD2.F32 R128, -RZ, R42.H0_H0 ;  /* 0x2000002aff807230 */ /* 0x020fe20000004100 */
[----:B------:R-:W-:Y:S05]  /*11b0*/  BRA `(.L_x_3616) ;  /* 0x0000005000007947 */ /* 0x000fea0003800000 */
.L_x_3615:
[----:B-----5:R-:W-:Y:S02]  /*11c0*/  HADD2.F32 R44, -RZ, R38.H0_H0 ;  /* 0x20000026ff2c7230 */ /* 0x020fe40000004100 */
[----:B------:R-:W-:-:S03]  /*11d0*/  @P0 HADD2.F32 R45, -RZ, R42.H0_H0 ;  /* 0x2000002aff2d0230 */ /* 0x000fc60000004100 */
[----:B------:R-:W-:-:S04]  /*11e0*/  FMUL.FTZ R44, R44, c[0x0][0x1ec] ;  /* 0x00007b002c2c7a20 */ /* 0x000fc80000410000 */
[----:B------:R-:W-:-:S04]  /*11f0*/  FMUL.FTZ R128, R21, R44 ;  /* 0x0000002c15807220 */ /* 0x000fc80000410000 */
[----:B------:R-:W-:Y:S02]  /*1200*/  @P0 FADD.FTZ R128, R45, R128 ;  /* 0x000000802d800221 */ /* 0x000fe40000010000 */
.L_x_3616:
[----:B------:R-:W-:Y:S05]  /*1210*/  BSYNC B1 ;  /* 0x0000000000017941 */ /* 0x000fea0003800000 */
.L_x_3614:
[----:B------:R-:W-:Y:S01]  /*1220*/  BSSY B1, `(.L_x_3617) ;  /* 0x000000b000017945 */ /* 0x000fe20003800000 */
[----:B------:R-:W-:Y:S05]  /*1230*/  @P6 BRA `(.L_x_3618) ;  /* 0x0000004000006947 */ /* 0x000fea0003800000 */
[----:B------:R-:W-:Y:S01]  /*1240*/  MOV R127, RZ ;  /* 0x000000ff007f7202 */ /* 0x000fe20000000f00 */
[----:B------:R-:W-:Y:S05]  /*1250*/  @!P0 BRA `(.L_x_3619) ;  /* 0x0000007000008947 */ /* 0x000fea0003800000 */
[----:B-----5:R-:W-:Y:S01]  /*1260*/  HADD2.F32 R127, -RZ, R42.H1_H1 ;  /* 0x3000002aff7f7230 */ /* 0x020fe20000004100 */
[----:B------:R-:W-:Y:S05]  /*1270*/  BRA `(.L_x_3619) ;  /* 0x0000005000007947 */ /* 0x000fea0003800000 */
.L_x_3618:
[----:B-----5:R-:W-:-:S05]  /*1280*/  HADD2.F32 R44, -RZ, R38.H1_H1 ;  /* 0x30000026ff2c7230 */ /* 0x020fca0000004100 */
[----:B------:R-:W-:Y:S01]  /*1290*/  FMUL.FTZ R127, R44, c[0x0][0x1ec] ;  /* 0x00007b002c7f7a20 */ /* 0x000fe20000410000 */
[----:B------:R-:W-:-:S03]  /*12a0*/  @P0 HADD2.F32 R44, -RZ, R42.H1_H1 ;  /* 0x3000002aff2c0230 */ /* 0x000fc60000004100 */
[----:B------:R-:W-:-:S04]  /*12b0*/  FMUL.FTZ R127, R20, R127 ;  /* 0x0000007f147f7220 */ /* 0x000fc80000410000 */
[----:B------:R-:W-:Y:S02]  /*12c0*/  @P0 FADD.FTZ R127, R44, R127 ;  /* 0x0000007f2c7f0221 */ /* 0x000fe40000010000 */
.L_x_3619:
[----:B------:R-:W-:Y:S05]  /*12d0*/  BSYNC B1 ;  /* 0x0000000000017941 */ /* 0x000fea0003800000 */
.L_x_3617:
[----:B------:R-:W-:Y:S01]  /*12e0*/  BSSY B1, `(.L_x_3620) ;  /* 0x000000b000017945 */ /* 0x000fe20003800000 */
[----:B------:R-:W-:Y:S05]  /*12f0*/  @P6 BRA `(.L_x_3621) ;  /* 0x0000004000006947 */ /* 0x000fea0003800000 */
[----:B------:R-:W-:Y:S01]  /*1300*/  HFMA2.MMA R126, -RZ, RZ, 0, 0 ;  /* 0x00000000ff7e7435 */ /* 0x000fe200000001ff */
[----:B------:R-:W-:Y:S05]  /*1310*/  @!P0 BRA `(.L_x_3622) ;  /* 0x0000007000008947 */ /* 0x000fea0003800000 */
[----:B-----5:R-:W-:Y:S01]  /*1320*/  HADD2.F32 R126, -RZ, R43.H0_H0 ;  /* 0x2000002bff7e7230 */ /* 0x020fe20000004100 */
[----:B------:R-:W-:Y:S05]  /*1330*/  BRA `(.L_x_3622) ;  /* 0x0000005000007947 */ /* 0x000fea0003800000 */
.L_x_3621:
[----:B-----5:R-:W-:Y:S02]  /*1340*/  HADD2.F32 R44, -RZ, R39.H0_H0 ;  /* 0x20000027ff2c7230 */ /* 0x020fe40000004100 */
[----:B------:R-:W-:-:S03]  /*1350*/  @P0 HADD2.F32 R45, -RZ, R43.H0_H0 ;  /* 0x2000002bff2d0230 */ /* 0x000fc60000004100 */
[----:B------:R-:W-:-:S04]  /*1360*/  FMUL.FTZ R44, R44, c[0x0][0x1ec] ;  /* 0x00007b002c2c7a20 */ /* 0x000fc80000410000 */
[----:B------:R-:W-:-:S04]  /*1370*/  FMUL.FTZ R126, R19, R44 ;  /* 0x0000002c137e7220 */ /* 0x000fc80000410000 */
[----:B------:R-:W-:Y:S02]  /*1380*/  @P0 FADD.FTZ R126, R45, R126 ;  /* 0x0000007e2d7e0221 */ /* 0x000fe40000010000 */
.L_x_3622:
[----:B------:R-:W-:Y:S05]  /*1390*/  BSYNC B1 ;  /* 0x0000000000017941 */ /* 0x000fea0003800000 */
.L_x_3620:
[----:B------:R-:W-:Y:S01]  /*13a0*/  BSSY B1, `(.L_x_3623) ;  /* 0x000000b000017945 */ /* 0x000fe20003800000 */
[----:B------:R-:W-:Y:S05]  /*13b0*/  @P6 BRA `(.L_x_3624) ;  /* 0x0000004000006947 */ /* 0x000fea0003800000 */
[----:B------:R-:W-:Y:S01]  /*13c0*/  MOV R125, RZ ;  /* 0x000000ff007d7202 */ /* 0x000fe20000000f00 */
[----:B------:R-:W-:Y:S05]  /*13d0*/  @!P0 BRA `(.L_x_3625) ;  /* 0x0000007000008947 */ /* 0x000fea0003800000 */
[----:B-----5:R-:W-:Y:S01]  /*13e0*/  HADD2.F32 R125, -RZ, R43.H1_H1 ;  /* 0x3000002bff7d7230 */ /* 0x020fe20000004100 */
[----:B------:R-:W-:Y:S05]  /*13f0*/  BRA `(.L_x_3625) ;  /* 0x0000005000007947 */ /* 0x000fea0003800000 */
.L_x_3624:
[----:B-----5:R-:W-:-:S05]  /*1400*/  HADD2.F32 R44, -RZ, R39.H1_H1 ;  /* 0x30000027ff2c7230 */ /* 0x020fca0000004100 */
[----:B------:R-:W-:Y:S01]  /*1410*/  FMUL.FTZ R125, R44, c[0x0][0x1ec] ;  /* 0x00007b002c7d7a20 */ /* 0x000fe20000410000 */
[----:B------:R-:W-:-:S03]  /*1420*/  @P0 HADD2.F32 R44, -RZ, R43.H1_H1 ;  /* 0x3000002bff2c0230 */ /* 0x000fc60000004100 */
[----:B------:R-:W-:-:S04]  /*1430*/  FMUL.FTZ R125, R18, R125 ;  /* 0x0000007d127d7220 */ /* 0x000fc80000410000 */
[----:B------:R-:W-:Y:S02]  /*1440*/  @P0 FADD.FTZ R125, R44, R125 ;  /* 0x0000007d2c7d0221 */ /* 0x000fe40000010000 */
.L_x_3625:
[----:B------:R-:W-:Y:S05]  /*1450*/  BSYNC B1 ;  /* 0x0000000000017941 */ /* 0x000fea0003800000 */
.L_x_3623:
        /* <DEDUP_REMOVED lines=9> */
.L_x_3601:
[----:B-1----:R-:W-:Y:S05]  /*14f0*/  BSYNC B0 ;  /* 0x0000000000007941 */ /* 0x002fea0003800000 */
.L_x_3600:
        /* <DEDUP_REMOVED lines=17> */
.L_x_3629:
[----:B0----5:R-:W-:Y:S02]  /*1610*/  HADD2.F32 R44, -RZ, R36.H0_H0 ;  /* 0x20000024ff2c7230 */ /* 0x021fe40000004100 */
[----:B------:R-:W-:-:S03]  /*1620*/  @P0 HADD2.F32 R45, -RZ, R40.H0_H0 ;  /* 0x20000028ff2d0230 */ /* 0x000fc60000004100 */
[----:B------:R-:W-:-:S04]  /*1630*/  FMUL.FTZ R44, R44, c[0x0][0x1ec] ;  /* 0x00007b002c2c7a20 */ /* 0x000fc80000410000 */
[----:B------:R-:W-:-:S04]  /*1640*/  FMUL.FTZ R124, R17, R44 ;  /* 0x0000002c117c7220 */ /* 0x000fc80000410000 */
[----:B------:R-:W-:Y:S02]  /*1650*/  @P0 FADD.FTZ R124, R45, R124 ;  /* 0x0000007c2d7c0221 */ /* 0x000fe40000010000 */
.L_x_3630:
[----:B------:R-:W-:Y:S05]  /*1660*/  BSYNC B1 ;  /* 0x0000000000017941 */ /* 0x000fea0003800000 */
.L_x_3628:
[----:B------:R-:W-:Y:S01]  /*1670*/  BSSY B1, `(.L_x_3631) ;  /* 0x000000b000017945 */ /* 0x000fe20003800000 */
[----:B------:R-:W-:Y:S05]  /*1680*/  @P6 BRA `(.L_x_3632) ;  /* 0x0000004000006947 */ /* 0x000fea0003800000 */
[----:B------:R-:W-:Y:S01]  /*1690*/  MOV R123, RZ ;  /* 0x000000ff007b7202 */ /* 0x000fe20000000f00 */
[----:B------:R-:W-:Y:S05]  /*16a0*/  @!P0 BRA `(.L_x_3633) ;  /* 0x0000007000008947 */ /* 0x000fea0003800000 */
[----:B-----5:R-:W-:Y:S01]  /*16b0*/  HADD2.F32 R123, -RZ, R40.H1_H1 ;  /* 0x30000028ff7b7230 */ /* 0x020fe20000004100 */
[----:B------:R-:W-:Y:S05]  /*16c0*/  BRA `(.L_x_3633) ;  /* 0x0000005000007947 */ /* 0x000fea0003800000 */
.L_x_3632:
[----:B-----5:R-:W-:-:S05]  /*16d0*/  HADD2.F32 R44, -RZ, R36.H1_H1 ;  /* 0x30000024ff2c7230 */ /* 0x020fca0000004100 */
[----:B------:R-:W-:Y:S01]  /*16e0*/  FMUL.FTZ R123, R44, c[0x0][0x1ec] ;  /* 0x00007b002c7b7a20 */ /* 0x000fe20000410000 */
[----:B------:R-:W-:-:S03]  /*16f0*/  @P0 HADD2.F32 R44, -RZ, R40.H1_H1 ;  /* 0x30000028ff2c0230 */ /* 0x000fc60000004100 */
[----:B------:R-:W-:-:S04]  /*1700*/  FMUL.FTZ R123, R16, R123 ;  /* 0x0000007b107b7220 */ /* 0x000fc80000410000 */
[----:B------:R-:W-:Y:S02]  /*1710*/  @P0 FADD.FTZ R123, R44, R123 ;  /* 0x0000007b2c7b0221 */ /* 0x000fe40000010000 */
.L_x_3633:
[----:B------:R-:W-:Y:S05]  /*1720*/  BSYNC B1 ;  /* 0x0000000000017941 */ /* 0x000fea0003800000 */
.L_x_3631:
[----:B------:R-:W-:Y:S01]  /*1730*/  BSSY B1, `(.L_x_3634) ;  /* 0x000000b000017945 */ /* 0x000fe20003800000 */
[----:B------:R-:W-:Y:S05]  /*1740*/  @P6 BRA `(.L_x_3635) ;  /* 0x0000004000006947 */ /* 0x000fea0003800000 */
[----:B------:R-:W-:Y:S01]  /*1750*/  HFMA2.MMA R122, -RZ, RZ, 0, 0 ;  /* 0x00000000ff7a7435 */ /* 0x000fe200000001ff */
[----:B------:R-:W-:Y:S05]  /*1760*/  @!P0 BRA `(.L_x_3636) ;  /* 0x0000007000008947 */ /* 0x000fea0003800000 */
[----:B-----5:R-:W-:Y:S01]  /*1770*/  HADD2.F32 R122, -RZ, R41.H0_H0 ;  /* 0x20000029ff7a7230 */ /* 0x020fe20000004100 */
[----:B------:R-:W-:Y:S05]  /*1780*/  BRA `(.L_x_3636) ;  /* 0x0000005000007947 */ /* 0x000fea0003800000 */
.L_x_3635:
[----:B-----5:R-:W-:Y:S02]  /*1790*/  HADD2.F32 R44, -RZ, R37.H0_H0 ;  /* 0x20000025ff2c7230 */ /* 0x020fe40000004100 */
[----:B------:R-:W-:-:S03]  /*17a0*/  @P0 HADD2.F32 R45, -RZ, R41.H0_H0 ;  /* 0x20000029ff2d0230 */ /* 0x000fc60000004100 */
[----:B------:R-:W-:-:S04]  /*17b0*/  FMUL.FTZ R44, R44, c[0x0][0x1ec] ;  /* 0x00007b002c2c7a20 */ /* 0x000fc80000410000 */
[----:B------:R-:W-:-:S04]  /*17c0*/  FMUL.FTZ R122, R15, R44 ;  /* 0x0000002c0f7a7220 */ /* 0x000fc80000410000 */
[----:B------:R-:W-:Y:S02]  /*17d0*/  @P0 FADD.FTZ R122, R45, R122 ;  /* 0x0000007a2d7a0221 */ /* 0x000fe40000010000 */
.L_x_3636:
[----:B------:R-:W-:Y:S05]  /*17e0*/  BSYNC B1 ;  /* 0x0000000000017941 */ /* 0x000fea0003800000 */
.L_x_3634:
[----:B------:R-:W-:Y:S01]  /*17f0*/  BSSY B1, `(.L_x_3637) ;  /* 0x000000b000017945 */ /* 0x000fe20003800000 */
[----:B------:R-:W-:Y:S05]  /*1800*/  @P6 BRA `(.L_x_3638) ;  /* 0x0000004000006947 */ /* 0x000fea0003800000 */
[----:B------:R-:W-:Y:S01]  /*1810*/  MOV R121, RZ ;  /* 0x000000ff00797202 */ /* 0x000fe20000000f00 */
[----:B------:R-:W-:Y:S05]  /*1820*/  @!P0 BRA `(.L_x_3639) ;  /* 0x0000007000008947 */ /* 0x000fea0003800000 */
[----:B-----5:R-:W-:Y:S01]  /*1830*/  HADD2.F32 R121, -RZ, R41.H1_H1 ;  /* 0x30000029ff797230 */ /* 0x020fe20000004100 */
[----:B------:R-:W-:Y:S05]  /*1840*/  BRA `(.L_x_3639) ;  /* 0x0000005000007947 */ /* 0x000fea0003800000 */
.L_x_3638:
[----:B-----5:R-:W-:-:S05]  /*1850*/  HADD2.F32 R44, -RZ, R37.H1_H1 ;  /* 0x30000025ff2c7230 */ /* 0x020fca0000004100 */
[----:B------:R-:W-:Y:S01]  /*1860*/  FMUL.FTZ R121, R44, c[0x0][0x1ec] ;  /* 0x00007b002c797a20 */ /* 0x000fe20000410000 */
[----:B------:R-:W-:-:S03]  /*1870*/  @P0 HADD2.F32 R44, -RZ, R41.H1_H1 ;  /* 0x30000029ff2c0230 */ /* 0x000fc60000004100 */
[----:B------:R-:W-:-:S04]  /*1880*/  FMUL.FTZ R121, R14, R121 ;  /* 0x000000790e797220 */ /* 0x000fc80000410000 */
[----:B------:R-:W-:Y:S02]  /*1890*/  @P0 FADD.FTZ R121, R44, R121 ;  /* 0x000000792c790221 */ /* 0x000fe40000010000 */
.L_x_3639:
[----:B------:R-:W-:Y:S05]  /*18a0*/  BSYNC B1 ;  /* 0x0000000000017941 */ /* 0x000fea0003800000 */
.L_x_3637:
[----:B------:R-:W-:Y:S01]  /*18b0*/  BSSY B1, `(.L_x_3640) ;  /* 0x000000b000017945 */ /* 0x000fe20003800000 */
[----:B------:R-:W-:Y:S05]  /*18c0*/  @P6 BRA `(.L_x_3641) ;  /* 0x0000004000006947 */ /* 0x000fea0003800000 */
[----:B------:R-:W-:Y:S01]  /*18d0*/  HFMA2.MMA R120, -RZ, RZ, 0, 0 ;  /* 0x00000000ff787435 */ /* 0x000fe200000001ff */
[----:B------:R-:W-:Y:S05]  /*18e0*/  @!P0 BRA `(.L_x_3642) ;  /* 0x0000007000008947 */ /* 0x000fea0003800000 */
[----:B-----5:R-:W-:Y:S01]  /*18f0*/  HADD2.F32 R120, -RZ, R42.H0_H0 ;  /* 0x2000002aff787230 */ /* 0x020fe20000004100 */
[----:B------:R-:W-:Y:S05]  /*1900*/  BRA `(.L_x_3642) ;  /* 0x0000005000007947 */ /* 0x000fea0003800000 */
.L_x_3641:
[----:B-----5:R-:W-:Y:S02]  /*1910*/  HADD2.F32 R44, -RZ, R38.H0_H0 ;  /* 0x20000026ff2c7230 */ /* 0x020fe40000004100 */
[----:B------:R-:W-:-:S03]  /*1920*/  @P0 HADD2.F32 R45, -RZ, R42.H0_H0 ;  /* 0x2000002aff2d0230 */ /* 0x000fc60000004100 */
[----:B------:R-:W-:-:S04]  /*1930*/  FMUL.FTZ R44, R44, c[0x0][0x1ec] ;  /* 0x00007b002c2c7a20 */ /* 0x000fc80000410000 */
[----:B------:R-:W-:-:S04]  /*1940*/  FMUL.FTZ R120, R13, R44 ;  /* 0x0000002c0d787220 */ /* 0x000fc80000410000 */
[----:B------:R-:W-:Y:S02]  /*1950*/  @P0 FADD.FTZ R120, R45, R120 ;  /* 0x000000782d780221 */ /* 0x000fe40000010000 */
.L_x_3642:
[----:B------:R-:W-:Y:S05]  /*1960*/  BSYNC B1 ;  /* 0x0000000000017941 */ /* 0x000fea0003800000 */
.L_x_3640:
[----:B------:R-:W-:Y:S01]  /*1970*/  BSSY B1, `(.L_x_3643) ;  /* 0x000000b000017945 */ /* 0x000fe20003800000 */
[----:B------:R-:W-:Y:S05]  /*1980*/  @P6 BRA `(.L_x_3644) ;  /* 0x0000004000006947 */ /* 0x000fea0003800000 */
[----:B------:R-:W-:Y:S01]  /*1990*/  MOV R119, RZ ;  /* 0x000000ff00777202 */ /* 0x000fe20000000f00 */
[----:B------:R-:W-:Y:S05]  /*19a0*/  @!P0 BRA `(.L_x_3645) ;  /* 0x0000007000008947 */ /* 0x000fea0003800000 */
[----:B-----5:R-:W-:Y:S01]  /*19b0*/  HADD2.F32 R119, -RZ, R42.H1_H1 ;  /* 0x3000002aff777230 */ /* 0x020fe20000004100 */
[----:B------:R-:W-:Y:S05]  /*19c0*/  BRA `(.L_x_3645) ;  /* 0x0000005000007947 */ /* 0x000fea0003800000 */
.L_x_3644:
[----:B-----5:R-:W-:-:S05]  /*19d0*/  HADD2.F32 R44, -RZ, R38.H1_H1 ;  /* 0x30000026ff2c7230 */ /* 0x020fca0000004100 */
[----:B------:R-:W-:Y:S01]  /*19e0*/  FMUL.FTZ R119, R44, c[0x0][0x1ec] ;  /* 0x00007b002c777a20 */ /* 0x000fe20000410000 */
[----:B------:R-:W-:-:S03]  /*19f0*/  @P0 HADD2.F32 R44, -RZ, R42.H1_H1 ;  /* 0x3000002aff2c0230 */ /* 0x000fc60000004100 */
[----:B------:R-:W-:-:S04]  /*1a00*/  FMUL.FTZ R119, R12, R119 ;  /* 0x000000770c777220 */ /* 0x000fc80000410000 */
[----:B------:R-:W-:Y:S02]  /*1a10*/  @P0 FADD.FTZ R119, R44, R119 ;  /* 0x000000772c770221 */ /* 0x000fe40000010000 */
.L_x_3645:
[----:B------:R-:W-:Y:S05]  /*1a20*/  BSYNC B1 ;  /* 0x0000000000017941 */ /* 0x000fea0003800000 */
.L_x_3643:
[----:B------:R-:W-:Y:S01]  /*1a30*/  BSSY B1, `(.L_x_3646) ;  /* 0x000000b000017945 */ /* 0x000fe20003800000 */
[----:B------:R-:W-:Y:S05]  /*1a40*/  @P6 BRA `(.L_x_3647) ;  /* 0x0000004000006947 */ /* 0x000fea0003800000 */
[----:B------:R-:W-:Y:S01]  /*1a50*/  HFMA2.MMA R118, -RZ, RZ, 0, 0 ;  /* 0x00000000ff767435 */ /* 0x000fe200000001ff */
[----:B------:R-:W-:Y:S05]  /*1a60*/  @!P0 BRA `(.L_x_3648) ;  /* 0x0000007000008947 */ /* 0x000fea0003800000 */
[----:B-----5:R-:W-:Y:S01]  /*1a70*/  HADD2.F32 R118, -RZ, R43.H0_H0 ;  /* 0x2000002bff767230 */ /* 0x020fe20000004100 */
[----:B------:R-:W-:Y:S05]  /*1a80*/  BRA `(.L_x_3648) ;  /* 0x0000005000007947 */ /* 0x000fea0003800000 */
.L_x_3647:
[----:B-----5:R-:W-:Y:S02]  /*1a90*/  HADD2.F32 R44, -RZ, R39.H0_H0 ;  /* 0x20000027ff2c7230 */ /* 0x020fe40000004100 */
[----:B------:R-:W-:-:S03]  /*1aa0*/  @P0 HADD2.F32 R45, -RZ, R43.H0_H0 ;  /* 0x2000002bff2d0230 */ /* 0x000fc60000004100 */
[----:B------:R-:W-:-:S04]  /*1ab0*/  FMUL.FTZ R44, R44, c[0x0][0x1ec] ;  /* 0x00007b002c2c7a20 */ /* 0x000fc80000410000 */
[----:B------:R-:W-:-:S04]  /*1ac0*/  FMUL.FTZ R118, R11, R44 ;  /* 0x0000002c0b767220 */ /* 0x000fc80000410000 */
[----:B------:R-:W-:Y:S02]  /*1ad0*/  @P0 FADD.FTZ R118, R45, R118 ;  /* 0x000000762d760221 */ /* 0x000fe40000010000 */
.L_x_3648:
[----:B------:R-:W-:Y:S05]  /*1ae0*/  BSYNC B1 ;  /* 0x0000000000017941 */ /* 0x000fea0003800000 */
.L_x_3646:
[----:B------:R-:W-:Y:S01]  /*1af0*/  BSSY B1, `(.L_x_3649) ;  /* 0x000000b000017945 */ /* 0x000fe20003800000 */
[----:B------:R-:W-:Y:S05]  /*1b00*/  @P6 BRA `(.L_x_3650) ;  /* 0x0000004000006947 */ /* 0x000fea0003800000 */
[----:B------:R-:W-:Y:S01]  /*1b10*/  MOV R117, RZ ;  /* 0x000000ff00757202 */ /* 0x000fe20000000f00 */
[----:B------:R-:W-:Y:S05]  /*1b20*/  @!P0 BRA `(.L_x_3651) ;  /* 0x0000007000008947 */ /* 0x000fea0003800000 */
[----:B-----5:R-:W-:Y:S01]  /*1b30*/  HADD2.F32 R117, -RZ, R43.H1_H1 ;  /* 0x3000002bff757230 */ /* 0x020fe20000004100 */
[----:B------:R-:W-:Y:S05]  /*1b40*/  BRA `(.L_x_3651) ;  /* 0x0000005000007947 */ /* 0x000fea0003800000 */
.L_x_3650:
[----:B-----5:R-:W-:-:S05]  /*1b50*/  HADD2.F32 R44, -RZ, R39.H1_H1 ;  /* 0x30000027ff2c7230 */ /* 0x020fca0000004100 */
[----:B------:R-:W-:Y:S01]  /*1b60*/  FMUL.FTZ R117, R44, c[0x0][0x1ec] ;  /* 0x00007b002c757a20 */ /* 0x000fe20000410000 */
[----:B------:R-:W-:-:S03]  /*1b70*/  @P0 HADD2.F32 R44, -RZ, R43.H1_H1 ;  /* 0x3000002bff2c0230 */ /* 0x000fc60000004100 */
[----:B------:R-:W-:-:S04]  /*1b80*/  FMUL.FTZ R117, R10, R117 ;  /* 0x000000750a757220 */ /* 0x000fc80000410000 */
[----:B------:R-:W-:Y:S02]  /*1b90*/  @P0 FADD.FTZ R117, R44, R117 ;  /* 0x000000752c750221 */ /* 0x000fe40000010000 */
.L_x_3651:
[----:B------:R-:W-:Y:S05]  /*1ba0*/  BSYNC B1 ;  /* 0x0000000000017941 */ /* 0x000fea0003800000 */
.L_x_3649:
        /* <DEDUP_REMOVED lines=9> */
.L_x_3627:
[----:B------:R-:W-:Y:S05]  /*1c40*/  BSYNC B0 ;  /* 0x0000000000007941 */ /* 0x000fea0003800000 */
.L_x_3626:
        /* <DEDUP_REMOVED lines=17> */
.L_x_3655:
[----:B0----5:R-:W-:Y:S02]  /*1d60*/  HADD2.F32 R44, -RZ, R36.H0_H0 ;  /* 0x20000024ff2c7230 */ /* 0x021fe40000004100 */
[----:B------:R-:W-:-:S03]  /*1d70*/  @P0 HADD2.F32 R45, -RZ, R40.H0_H0 ;  /* 0x20000028ff2d0230 */ /* 0x000fc60000004100 */
[----:B------:R-:W-:-:S04]  /*1d80*/  FMUL.FTZ R44, R44, c[0x0][0x1ec] ;  /* 0x00007b002c2c7a20 */ /* 0x000fc80000410000 */
[----:B------:R-:W-:-:S04]  /*1d90*/  FMUL.FTZ R116, R9, R44 ;  /* 0x0000002c09747220 */ /* 0x000fc80000410000 */
[----:B------:R-:W-:Y:S02]  /*1da0*/  @P0 FADD.FTZ R116, R45, R116 ;  /* 0x000000742d740221 */ /* 0x000fe40000010000 */
.L_x_3656:
[----:B------:R-:W-:Y:S05]  /*1db0*/  BSYNC B1 ;  /* 0x0000000000017941 */ /* 0x000fea0003800000 */
.L_x_3654:
[----:B------:R-:W-:Y:S01]  /*1dc0*/  BSSY B1, `(.L_x_3657) ;  /* 0x000000b000017945 */ /* 0x000fe20003800000 */
[----:B------:R-:W-:Y:S05]  /*1dd0*/  @P6 BRA `(.L_x_3658) ;  /* 0x0000004000006947 */ /* 0x000fea0003800000 */
[----:B------:R-:W-:Y:S01]  /*1de0*/  MOV R115, RZ ;  /* 0x000000ff00737202 */ /* 0x000fe20000000f00 */
[----:B------:R-:W-:Y:S05]  /*1df0*/  @!P0 BRA `(.L_x_3659) ;  /* 0x0000007000008947 */ /* 0x000fea0003800000 */
[----:B-----5:R-:W-:Y:S01]  /*1e00*/  HADD2.F32 R115, -RZ, R40.H1_H1 ;  /* 0x30000028ff737230 */ /* 0x020fe20000004100 */
[----:B------:R-:W-:Y:S05]  /*1e10*/  BRA `(.L_x_3659) ;  /* 0x0000005000007947 */ /* 0x000fea0003800000 */
.L_x_3658:
[----:B-----5:R-:W-:-:S05]  /*1e20*/  HADD2.F32 R44, -RZ, R36.H1_H1 ;  /* 0x30000024ff2c7230 */ /* 0x020fca0000004100 */
[----:B------:R-:W-:Y:S01]  /*1e30*/  FMUL.FTZ R115, R44, c[0x0][0x1ec] ;  /* 0x00007b002c737a20 */ /* 0x000fe20000410000 */
[----:B------:R-:W-:-:S03]  /*1e40*/  @P0 HADD2.F32 R44, -RZ, R40.H1_H1 ;  /* 0x30000028ff2c0230 */ /* 0x000fc60000004100 */
[----:B------:R-:W-:-:S04]  /*1e50*/  FMUL.FTZ R115, R8, R115 ;  /* 0x0000007308737220 */ /* 0x000fc80000410000 */
[----:B------:R-:W-:Y:S02]  /*1e60*/  @P0 FADD.FTZ R115, R44, R115 ;  /* 0x000000732c730221 */ /* 0x000fe40000010000 */
.L_x_3659:
[----:B------:R-:W-:Y:S05]  /*1e70*/  BSYNC B1 ;  /* 0x0000000000017941 */ /* 0x000fea0003800000 */
.L_x_3657:
[----:B------:R-:W-:Y:S01]  /*1e80*/  BSSY B1, `(.L_x_3660) ;  /* 0x000000b000017945 */ /* 0x000fe20003800000 */
[----:B------:R-:W-:Y:S05]  /*1e90*/  @P6 BRA `(.L_x_3661) ;  /* 0x0000004000006947 */ /* 0x000fea0003800000 */
[----:B------:R-:W-:Y:S01]  /*1ea0*/  HFMA2.MMA R114, -RZ, RZ, 0, 0 ;  /* 0x00000000ff727435 */ /* 0x000fe200000001ff */
[----:B------:R-:W-:Y:S05]  /*1eb0*/  @!P0 BRA `(.L_x_3662) ;  /* 0x0000007000008947 */ /* 0x000fea0003800000 */
[----:B-----5:R-:W-:Y:S01]  /*1ec0*/  HADD2.F32 R114, -RZ, R41.H0_H0 ;  /* 0x20000029ff727230 */ /* 0x020fe20000004100 */
[----:B------:R-:W-:Y:S05]  /*1ed0*/  BRA `(.L_x_3662) ;  /* 0x0000005000007947 */ /* 0x000fea0003800000 */
.L_x_3661:
[----:B-----5:R-:W-:Y:S02]  /*1ee0*/  HADD2.F32 R44, -RZ, R37.H0_H0 ;  /* 0x20000025ff2c7230 */ /* 0x020fe40000004100 */
[----:B------:R-:W-:-:S03]  /*1ef0*/  @P0 HADD2.F32 R45, -RZ, R41.H0_H0 ;  /* 0x20000029ff2d0230 */ /* 0x000fc60000004100 */
[----:B------:R-:W-:-:S04]  /*1f00*/  FMUL.FTZ R44, R44, c[0x0][0x1ec] ;  /* 0x00007b002c2c7a20 */ /* 0x000fc80000410000 */
[----:B------:R-:W-:-:S04]  /*1f10*/  FMUL.FTZ R114, R7, R44 ;  /* 0x0000002c07727220 */ /* 0x000fc80000410000 */
[----:B------:R-:W-:Y:S02]  /*1f20*/  @P0 FADD.FTZ R114, R45, R114 ;  /* 0x000000722d720221 */ /* 0x000fe40000010000 */
.L_x_3662:
[----:B------:R-:W-:Y:S05]  /*1f30*/  BSYNC B1 ;  /* 0x0000000000017941 */ /* 0x000fea0003800000 */
.L_x_3660:
[----:B------:R-:W-:Y:S01]  /*1f40*/  BSSY B1, `(.L_x_3663) ;  /* 0x000000b000017945 */ /* 0x000fe20003800000 */
[----:B------:R-:W-:Y:S05]  /*1f50*/  @P6 BRA `(.L_x_3664) ;  /* 0x0000004000006947 */ /* 0x000fea0003800000 */
[----:B------:R-:W-:Y:S01]  /*1f60*/  MOV R113, RZ ;  /* 0x000000ff00717202 */ /* 0x000fe20000000f00 */
[----:B------:R-:W-:Y:S05]  /*1f70*/  @!P0 BRA `(.L_x_3665) ;  /* 0x0000007000008947 */ /* 0x000fea0003800000 */
[----:B-----5:R-:W-:Y:S01]  /*1f80*/  HADD2.F32 R113, -RZ, R41.H1_H1 ;  /* 0x30000029ff717230 */ /* 0x020fe20000004100 */
[----:B------:R-:W-:Y:S05]  /*1f90*/  BRA `(.L_x_3665) ;  /* 0x0000005000007947 */ /* 0x000fea0003800000 */
.L_x_3664:
[----:B-----5:R-:W-:-:S05]  /*1fa0*/  HADD2.F32 R44, -RZ, R37.H1_H1 ;  /* 0x30000025ff2c7230 */ /* 0x020fca0000004100 */
[----:B------:R-:W-:Y:S01]  /*1fb0*/  FMUL.FTZ R113, R44, c[0x0][0x1ec] ;  /* 0x00007b002c717a20 */ /* 0x000fe20000410000 */
[----:B------:R-:W-:-:S03]  /*1fc0*/  @P0 HADD2.F32 R44, -RZ, R41.H1_H1 ;  /* 0x30000029ff2c0230 */ /* 0x000fc60000004100 */
[----:B------:R-:W-:-:S04]  /*1fd0*/  FMUL.FTZ R113, R6, R113 ;  /* 0x0000007106717220 */ /* 0x000fc80000410000 */
[----:B------:R-:W-:Y:S02]  /*1fe0*/  @P0 FADD.FTZ R113, R44, R113 ;  /* 0x000000712c710221 */ /* 0x000fe40000010000 */
.L_x_3665:
[----:B------:R-:W-:Y:S05]  /*1ff0*/  BSYNC B1 ;  /* 0x0000000000017941 */ /* 0x000fea0003800000 */
.L_x_3663:
[----:B------:R-:W-:Y:S01]  /*2000*/  BSSY B1, `(.L_x_3666) ;  /* 0x000000b000017945 */ /* 0x000fe20003800000 */
[----:B------:R-:W-:Y:S05]  /*2010*/  @P6 BRA `(.L_x_3667) ;  /* 0x0000004000006947 */ /* 0x000fea0003800000 */
[----:B------:R-:W-:Y:S01]  /*2020*/  HFMA2.MMA R112, -RZ, RZ, 0, 0 ;  /* 0x00000000ff707435 */ /* 0x000fe200000001ff */
[----:B------:R-:W-:Y:S05]  /*2030*/  @!P0 BRA `(.L_x_3668) ;  /* 0x0000007000008947 */ /* 0x000fea0003800000 */
[----:B-----5:R-:W-:Y:S01]  /*2040*/  HADD2.F32 R112, -RZ, R42.H0_H0 ;  /* 0x2000002aff707230 */ /* 0x020fe20000004100 */
[----:B------:R-:W-:Y:S05]  /*2050*/  BRA `(.L_x_3668) ;  /* 0x0000005000007947 */ /* 0x000fea0003800000 */
.L_x_3667:
[----:B-----5:R-:W-:Y:S02]  /*2060*/  HADD2.F32 R44, -RZ, R38.H0_H0 ;  /* 0x20000026ff2c7230 */ /* 0x020fe40000004100 */
[----:B------:R-:W-:-:S03]  /*2070*/  @P0 HADD2.F32 R45, -RZ, R42.H0_H0 ;  /* 0x2000002aff2d0230 */ /* 0x000fc60000004100 */
[----:B------:R-:W-:-:S04]  /*2080*/  FMUL.FTZ R44, R44, c[0x0][0x1ec] ;  /* 0x00007b002c2c7a20 */ /* 0x000fc80000410000 */
[----:B------:R-:W-:-:S04]  /*2090*/  FMUL.FTZ R112, R5, R44 ;  /* 0x0000002c05707220 */ /* 0x000fc80000410000 */
[----:B------:R-:W-:Y:S02]  /*20a0*/  @P0 FADD.FTZ R112, R45, R112 ;  /* 0x000000702d700221 */ /* 0x000fe40000010000 */
.L_x_3668:
[----:B------:R-:W-:Y:S05]  /*20b0*/  BSYNC B1 ;  /* 0x0000000000017941 */ /* 0x000fea0003800000 */
.L_x_3666:
[----:B------:R-:W-:Y:S01]  /*20c0*/  BSSY B1, `(.L_x_3669) ;  /* 0x000000b000017945 */ /* 0x000fe20003800000 */
[----:B------:R-:W-:Y:S05]  /*20d0*/  @P6 BRA `(.L_x_3670) ;  /* 0x0000004000006947 */ /* 0x000fea0003800000 */
[----:B------:R-:W-:Y:S01]  /*20e0*/  MOV R111, RZ ;  /* 0x000000ff006f7202 */ /* 0x000fe20000000f00 */
[----:B------:R-:W-:Y:S05]  /*20f0*/  @!P0 BRA `(.L_x_3671) ;  /* 0x0000007000008947 */ /* 0x000fea0003800000 */
[----:B-----5:R-:W-:Y:S01]  /*2100*/  HADD2.F32 R111, -RZ, R42.H1_H1 ;  /* 0x3000002aff6f7230 */ /* 0x020fe20000004100 */
[----:B------:R-:W-:Y:S05]  /*2110*/  BRA `(.L_x_3671) ;  /* 0x0000005000007947 */ /* 0x000fea0003800000 */
.L_x_3670:
[----:B-----5:R-:W-:-:S05]  /*2120*/  HADD2.F32 R44, -RZ, R38.H1_H1 ;  /* 0x30000026ff2c7230 */ /* 0x020fca0000004100 */
[----:B------:R-:W-:Y:S01]  /*2130*/  FMUL.FTZ R111, R44, c[0x0][0x1ec] ;  /* 0x00007b002c6f7a20 */ /* 0x000fe20000410000 */
[----:B------:R-:W-:-:S03]  /*2140*/  @P0 HADD2.F32 R44, -RZ, R42.H1_H1 ;  /* 0x3000002aff2c0230 */ /* 0x000fc60000004100 */
[----:B------:R-:W-:-:S04]  /*2150*/  FMUL.FTZ R111, R4, R111 ;  /* 0x0000006f046f7220 */ /* 0x000fc80000410000 */
[----:B------:R-:W-:Y:S02]  /*2160*/  @P0 FADD.FTZ R111, R44, R111 ;  /* 0x0000006f2c6f0221 */ /* 0x000fe40000010000 */
.L_x_3671:
[----:B------:R-:W-:Y:S05]  /*2170*/  BSYNC B1 ;  /* 0x0000000000017941 */ /* 0x000fea0003800000 */
.L_x_3669:
[----:B------:R-:W-:Y:S01]  /*2180*/  BSSY B1, `(.L_x_3672) ;  /* 0x000000b000017945 */ /* 0x000fe20003800000 */
[----:B------:R-:W-:Y:S05]  /*2190*/  @P6 BRA `(.L_x_3673) ;  /* 0x0000004000006947 */ /* 0x000fea0003800000 */
[----:B------:R-:W-:Y:S01]  /*21a0*/  HFMA2.MMA R134, -RZ, RZ, 0, 0 ;  /* 0x00000000ff867435 */ /* 0x000fe200000001ff */
[----:B------:R-:W-:Y:S05]  /*21b0*/  @!P0 BRA `(.L_x_3674) ;  /* 0x0000007000008947 */ /* 0x000fea0003800000 */
[----:B-----5:R-:W-:Y:S01]  /*21c0*/  HADD2.F32 R134, -RZ, R43.H0_H0 ;  /* 0x2000002bff867230 */ /* 0x020fe20000004100 */
[----:B------:R-:W-:Y:S05]  /*21d0*/  BRA `(.L_x_3674) ;  /* 0x0000005000007947 */ /* 0x000fea0003800000 */
.L_x_3673:
[----:B-----5:R-:W-:Y:S02]  /*21e0*/  HADD2.F32 R44, -RZ, R39.H0_H0 ;  /* 0x20000027ff2c7230 */ /* 0x020fe40000004100 */
[----:B------:R-:W-:-:S03]  /*21f0*/  @P0 HADD2.F32 R45, -RZ, R43.H0_H0 ;  /* 0x2000002bff2d0230 */ /* 0x000fc60000004100 */
[----:B------:R-:W-:-:S04]  /*2200*/  FMUL.FTZ R44, R44, c[0x0][0x1ec] ;  /* 0x00007b002c2c7a20 */ /* 0x000fc80000410000 */
[----:B------:R-:W-:-:S04]  /*2210*/  FMUL.FTZ R134, R3, R44 ;  /* 0x0000002c03867220 */ /* 0x000fc80000410000 */
[----:B------:R-:W-:Y:S02]  /*2220*/  @P0 FADD.FTZ R134, R45, R134 ;  /* 0x000000862d860221 */ /* 0x000fe40000010000 */
.L_x_3674:
[----:B------:R-:W-:Y:S05]  /*2230*/  BSYNC B1 ;  /* 0x0000000000017941 */ /* 0x000fea0003800000 */
.L_x_3672:
[----:B------:R-:W-:Y:S01]  /*2240*/  BSSY B1, `(.L_x_3675) ;  /* 0x000000b000017945 */ /* 0x000fe20003800000 */
[----:B------:R-:W-:Y:S05]  /*2250*/  @P6 BRA `(.L_x_3676) ;  /* 0x0000004000006947 */ /* 0x000fea0003800000 */
[----:B------:R-:W-:Y:S01]  /*2260*/  MOV R135, RZ ;  /* 0x000000ff00877202 */ /* 0x000fe20000000f00 */
[----:B------:R-:W-:Y:S05]  /*2270*/  @!P0 BRA `(.L_x_3677) ;  /* 0x0000007000008947 */ /* 0x000fea0003800000 */
[----:B-----5:R-:W-:Y:S01]  /*2280*/  HADD2.F32 R135, -RZ, R43.H1_H1 ;  /* 0x3000002bff877230 */ /* 0x020fe20000004100 */
[----:B------:R-:W-:Y:S05]  /*2290*/  BRA `(.L_x_3677) ;  /* 0x0000005000007947 */ /* 0x000fea0003800000 */
.L_x_3676:
[----:B-----5:R-:W-:-:S05]  /*22a0*/  HADD2.F32 R44, -RZ, R39.H1_H1 ;  /* 0x30000027ff2c7230 */ /* 0x020fca0000004100 */
[----:B------:R-:W-:Y:S01]  /*22b0*/  FMUL.FTZ R135, R44, c[0x0][0x1ec] ;  /* 0x00007b002c877a20 */ /* 0x000fe20000410000 */
[----:B------:R-:W-:-:S03]  /*22c0*/  @P0 HADD2.F32 R44, -RZ, R43.H1_H1 ;  /* 0x3000002bff2c0230 */ /* 0x000fc60000004100 */
[----:B------:R-:W-:-:S04]  /*22d0*/  FMUL.FTZ R135, R2, R135 ;  /* 0x0000008702877220 */ /* 0x000fc80000410000 */
[----:B------:R-:W-:Y:S02]  /*22e0*/  @P0 FADD.FTZ R135, R44, R135 ;  /* 0x000000872c870221 */ /* 0x000fe40000010000 */
.L_x_3677:
[----:B------:R-:W-:Y:S05]  /*22f0*/  BSYNC B1 ;  /* 0x0000000000017941 */ /* 0x000fea0003800000 */
.L_x_3675:
        /* <DEDUP_REMOVED lines=9> */
.L_x_3653:
[----:B------:R-:W-:Y:S05]  /*2390*/  BSYNC B0 ;  /* 0x0000000000007941 */ /* 0x000fea0003800000 */
.L_x_3652:
        /* <DEDUP_REMOVED lines=17> */
.L_x_3681:
[----:B0----5:R-:W-:Y:S02]  /*24b0*/  HADD2.F32 R44, -RZ, R36.H0_H0 ;  /* 0x20000024ff2c7230 */ /* 0x021fe40000004100 */
[----:B------:R-:W-:-:S03]  /*24c0*/  @P0 HADD2.F32 R47, -RZ, R40.H0_H0 ;  /* 0x20000028ff2f0230 */ /* 0x000fc60000004100 */
[----:B------:R-:W-:-:S04]  /*24d0*/  FMUL.FTZ R45, R44, c[0x0][0x1ec] ;  /* 0x00007b002c2d7a20 */ /* 0x000fc80000410000 */
[----:B------:R-:W-:-:S04]  /*24e0*/  FMUL.FTZ R136, R0, R45 ;  /* 0x0000002d00887220 */ /* 0x000fc80000410000 */
[----:B------:R-:W-:Y:S02]  /*24f0*/  @P0 FADD.FTZ R136, R47, R136 ;  /* 0x000000882f880221 */ /* 0x000fe40000010000 */
.L_x_3682:
[----:B------:R-:W-:Y:S05]  /*2500*/  BSYNC B1 ;  /* 0x0000000000017941 */ /* 0x000fea0003800000 */
.L_x_3680:
[----:B------:R-:W-:Y:S01]  /*2510*/  BSSY B1, `(.L_x_3683) ;  /* 0x000000b000017945 */ /* 0x000fe20003800000 */
[----:B------:R-:W-:Y:S05]  /*2520*/  @P5 BRA `(.L_x_3684) ;  /* 0x0000004000005947 */ /* 0x000fea0003800000 */
[----:B------:R-:W-:Y:S01]  /*2530*/  MOV R137, RZ ;  /* 0x000000ff00897202 */ /* 0x000fe20000000f00 */
[----:B------:R-:W-:Y:S05]  /*2540*/  @!P0 BRA `(.L_x_3685) ;  /* 0x0000007000008947 */ /* 0x000fea0003800000 */
[----:B-----5:R-:W-:Y:S01]  /*2550*/  HADD2.F32 R137, -RZ, R40.H1_H1 ;  /* 0x30000028ff897230 */ /* 0x020fe20000004100 */
[----:B------:R-:W-:Y:S05]  /*2560*/  BRA `(.L_x_3685) ;  /* 0x0000005000007947 */ /* 0x000fea0003800000 */
.L_x_3684:
[----:B-----5:R-:W-:Y:S02]  /*2570*/  HADD2.F32 R44, -RZ, R36.H1_H1 ;  /* 0x30000024ff2c7230 */ /* 0x020fe40000004100 */
[----:B------:R-:W-:-:S03]  /*2580*/  @P0 HADD2.F32 R46, -RZ, R40.H1_H1 ;  /* 0x30000028ff2e0230 */ /* 0x000fc60000004100 */
[----:B------:R-:W-:-:S04]  /*2590*/  FMUL.FTZ R44, R44, c[0x0][0x1ec] ;  /* 0x00007b002c2c7a20 */ /* 0x000fc80000410000 */
[----:B------:R-:W-:-:S04]  /*25a0*/  FMUL.FTZ R137, R29, R44 ;  /* 0x0000002c1d897220 */ /* 0x000fc80000410000 */
[----:B------:R-:W-:Y:S02]  /*25b0*/  @P0 FADD.FTZ R137, R46, R137 ;  /* 0x000000892e890221 */ /* 0x000fe40000010000 */
.L_x_3685:
[----:B------:R-:W-:Y:S05]  /*25c0*/  BSYNC B1 ;  /* 0x0000000000017941 */ /* 0x000fea0003800000 */
.L_x_3683:
[----:B------:R-:W-:Y:S01]  /*25d0*/  BSSY B1, `(.L_x_3686) ;  /* 0x000000b000017945 */ /* 0x000fe20003800000 */
[----:B------:R-:W-:Y:S05]  /*25e0*/  @P5 BRA `(.L_x_3687) ;  /* 0x0000004000005947 */ /* 0x000fea0003800000 */
[----:B------:R-:W-:Y:S01]  /*25f0*/  HFMA2.MMA R138, -RZ, RZ, 0, 0 ;  /* 0x00000000ff8a7435 */ /* 0x000fe200000001ff */
[----:B------:R-:W-:Y:S05]  /*2600*/  @!P0 BRA `(.L_x_3688) ;  /* 0x0000007000008947 */ /* 0x000fea0003800000 */
[----:B-----5:R-:W-:Y:S01]  /*2610*/  HADD2.F32 R138, -RZ, R41.H0_H0 ;  /* 0x20000029ff8a7230 */ /* 0x020fe20000004100 */
[----:B------:R-:W-:Y:S05]  /*2620*/  BRA `(.L_x_3688) ;  /* 0x0000005000007947 */ /* 0x000fea0003800000 */
.L_x_3687:
[----:B-----5:R-:W-:Y:S02]  /*2630*/  HADD2.F32 R44, -RZ, R37.H0_H0 ;  /* 0x20000025ff2c7230 */ /* 0x020fe40000004100 */
[----:B------:R-:W-:-:S03]  /*2640*/  @P0 HADD2.F32 R47, -RZ, R41.H0_H0 ;  /* 0x20000029ff2f0230 */ /* 0x000fc60000004100 */
[----:B------:R-:W-:-:S04]  /*2650*/  FMUL.FTZ R45, R44, c[0x0][0x1ec] ;  /* 0x00007b002c2d7a20 */ /* 0x000fc80000410000 */
[----:B------:R-:W-:-:S04]  /*2660*/  FMUL.FTZ R138, R28, R45 ;  /* 0x0000002d1c8a7220 */ /* 0x000fc80000410000 */
[----:B------:R-:W-:Y:S02]  /*2670*/  @P0 FADD.FTZ R138, R47, R138 ;  /* 0x0000008a2f8a0221 */ /* 0x000fe40000010000 */
.L_x_3688:
[----:B------:R-:W-:Y:S05]  /*2680*/  BSYNC B1 ;  /* 0x0000000000017941 */ /* 0x000fea0003800000 */
.L_x_3686:
[----:B------:R-:W-:Y:S01]  /*2690*/  BSSY B1, `(.L_x_3689) ;  /* 0x000000b000017945 */ /* 0x000fe20003800000 */
[----:B------:R-:W-:Y:S05]  /*26a0*/  @P5 BRA `(.L_x_3690) ;  /* 0x0000004000005947 */ /* 0x000fea0003800000 */
[----:B------:R-:W-:Y:S01]  /*26b0*/  MOV R139, RZ ;  /* 0x000000ff008b7202 */ /* 0x000fe20000000f00 */
[----:B------:R-:W-:Y:S05]  /*26c0*/  @!P0 BRA `(.L_x_3691) ;  /* 0x0000007000008947 */ /* 0x000fea0003800000 */
[----:B-----5:R-:W-:Y:S01]  /*26d0*/  HADD2.F32 R139, -RZ, R41.H1_H1 ;  /* 0x30000029ff8b7230 */ /* 0x020fe20000004100 */
[----:B------:R-:W-:Y:S05]  /*26e0*/  BRA `(.L_x_3691) ;  /* 0x0000005000007947 */ /* 0x000fea0003800000 */
.L_x_3690:
[----:B-----5:R-:W-:Y:S02]  /*26f0*/  HADD2.F32 R44, -RZ, R37.H1_H1 ;  /* 0x30000025ff2c7230 */ /* 0x020fe40000004100 */
[----:B------:R-:W-:-:S03]  /*2700*/  @P0 HADD2.F32 R46, -RZ, R41.H1_H1 ;  /* 0x30000029ff2e0230 */ /* 0x000fc60000004100 */
[----:B------:R-:W-:-:S04]  /*2710*/  FMUL.FTZ R44, R44, c[0x0][0x1ec] ;  /* 0x00007b002c2c7a20 */ /* 0x000fc80000410000 */
[----:B------:R-:W-:-:S04]  /*2720*/  FMUL.FTZ R139, R31, R44 ;  /* 0x0000002c1f8b7220 */ /* 0x000fc80000410000 */
[----:B------:R-:W-:Y:S02]  /*2730*/  @P0 FADD.FTZ R139, R46, R139 ;  /* 0x0000008b2e8b0221 */ /* 0x000fe40000010000 */
.L_x_3691:
[----:B------:R-:W-:Y:S05]  /*2740*/  BSYNC B1 ;  /* 0x0000000000017941 */ /* 0x000fea0003800000 */
.L_x_3689:
[----:B------:R-:W-:Y:S01]  /*2750*/  BSSY B1, `(.L_x_3692) ;  /* 0x000000b000017945 */ /* 0x000fe20003800000 */
[----:B------:R-:W-:Y:S05]  /*2760*/  @P5 BRA `(.L_x_3693) ;  /* 0x0000004000005947 */ /* 0x000fea0003800000 */
[----:B------:R-:W-:Y:S01]  /*2770*/  HFMA2.MMA R140, -RZ, RZ, 0, 0 ;  /* 0x00000000ff8c7435 */ /* 0x000fe200000001ff */
[----:B------:R-:W-:Y:S05]  /*2780*/  @!P0 BRA `(.L_x_3694) ;  /* 0x0000007000008947 */ /* 0x000fea0003800000 */
[----:B-----5:R-:W-:Y:S01]  /*2790*/  HADD2.F32 R140, -RZ, R42.H0_H0 ;  /* 0x2000002aff8c7230 */ /* 0x020fe20000004100 */
[----:B------:R-:W-:Y:S05]  /*27a0*/  BRA `(.L_x_3694) ;  /* 0x0000005000007947 */ /* 0x000fea0003800000 */
.L_x_3693:
[----:B-----5:R-:W-:Y:S02]  /*27b0*/  HADD2.F32 R44, -RZ, R38.H0_H0 ;  /* 0x20000026ff2c7230 */ /* 0x020fe40000004100 */
[----:B------:R-:W-:-:S03]  /*27c0*/  @P0 HADD2.F32 R47, -RZ, R42.H0_H0 ;  /* 0x2000002aff2f0230 */ /* 0x000fc60000004100 */
[----:B------:R-:W-:-:S04]  /*27d0*/  FMUL.FTZ R45, R44, c[0x0][0x1ec] ;  /* 0x00007b002c2d7a20 */ /* 0x000fc80000410000 */
[----:B------:R-:W-:-:S04]  /*27e0*/  FMUL.FTZ R140, R30, R45 ;  /* 0x0000002d1e8c7220 */ /* 0x000fc80000410000 */
[----:B------:R-:W-:Y:S02]  /*27f0*/  @P0 FADD.FTZ R140, R47, R140 ;  /* 0x0000008c2f8c0221 */ /* 0x000fe40000010000 */
.L_x_3694:
[----:B------:R-:W-:Y:S05]  /*2800*/  BSYNC B1 ;  /* 0x0000000000017941 */ /* 0x000fea0003800000 */
.L_x_3692:
[----:B------:R-:W-:Y:S01]  /*2810*/  BSSY B1, `(.L_x_3695) ;  /* 0x000000b000017945 */ /* 0x000fe20003800000 */
[----:B------:R-:W-:Y:S05]  /*2820*/  @P5 BRA `(.L_x_3696) ;  /* 0x0000004000005947 */ /* 0x000fea0003800000 */
[----:B------:R-:W-:Y:S01]  /*2830*/  MOV R141, RZ ;  /* 0x000000ff008d7202 */ /* 0x000fe20000000f00 */
[----:B------:R-:W-:Y:S05]  /*2840*/  @!P0 BRA `(.L_x_3697) ;  /* 0x0000007000008947 */ /* 0x000fea0003800000 */
[----:B-----5:R-:W-:Y:S01]  /*2850*/  HADD2.F32 R141, -RZ, R42.H1_H1 ;  /* 0x3000002aff8d7230 */ /* 0x020fe20000004100 */
[----:B------:R-:W-:Y:S05]  /*2860*/  BRA `(.L_x_3697) ;  /* 0x0000005000007947 */ /* 0x000fea0003800000 */
.L_x_3696:
[----:B-----5:R-:W-:-:S05]  /*2870*/  HADD2.F32 R44, -RZ, R38.H1_H1 ;  /* 0x30000026ff2c7230 */ /* 0x020fca0000004100 */
[----:B------:R-:W-:Y:S01]  /*2880*/  FMUL.FTZ R141, R44, c[0x0][0x1ec] ;  /* 0x00007b002c8d7a20 */ /* 0x000fe20000410000 */
[----:B------:R-:W-:-:S03]  /*2890*/  @P0 HADD2.F32 R44, -RZ, R42.H1_H1 ;  /* 0x3000002aff2c0230 */ /* 0x000fc60000004100 */
[----:B------:R-:W-:-:S04]  /*28a0*/  FMUL.FTZ R141, R34, R141 ;  /* 0x0000008d228d7220 */ /* 0x000fc80000410000 */
[----:B------:R-:W-:Y:S02]  /*28b0*/  @P0 FADD.FTZ R141, R44, R141 ;  /* 0x0000008d2c8d0221 */ /* 0x000fe40000010000 */
.L_x_3697:
[----:B------:R-:W-:Y:S05]  /*28c0*/  BSYNC B1 ;  /* 0x0000000000017941 */ /* 0x000fea0003800000 */
.L_x_3695:
[----:B------:R-:W-:Y:S01]  /*28d0*/  BSSY B1, `(.L_x_3698) ;  /* 0x000000b000017945 */ /* 0x000fe20003800000 */
[----:B------:R-:W-:Y:S05]  /*28e0*/  @P5 BRA `(.L_x_3699) ;  /* 0x0000004000005947 */ /* 0x000fea0003800000 */
[----:B------:R-:W-:Y:S01]  /*28f0*/  HFMA2.MMA R142, -RZ, RZ, 0, 0 ;  /* 0x00000000ff8e7435 */ /* 0x000fe200000001ff */
[----:B------:R-:W-:Y:S05]  /*2900*/  @!P0 BRA `(.L_x_3700) ;  /* 0x0000007000008947 */ /* 0x000fea0003800000 */
[----:B-----5:R-:W-:Y:S01]  /*2910*/  HADD2.F32 R142, -RZ, R43.H0_H0 ;  /* 0x2000002bff8e7230 */ /* 0x020fe20000004100 */
[----:B------:R-:W-:Y:S05]  /*2920*/  BRA `(.L_x_3700) ;  /* 0x0000005000007947 */ /* 0x000fea0003800000 */
.L_x_3699:
[----:B-----5:R-:W-:Y:S02]  /*2930*/  HADD2.F32 R44, -RZ, R39.H0_H0 ;  /* 0x20000027ff2c7230 */ /* 0x020fe40000004100 */
[----:B------:R-:W-:-:S03]  /*2940*/  @P0 HADD2.F32 R47, -RZ, R43.H0_H0 ;  /* 0x2000002bff2f0230 */ /* 0x000fc60000004100 */
[----:B------:R-:W-:-:S04]  /*2950*/  FMUL.FTZ R45, R44, c[0x0][0x1ec] ;  /* 0x00007b002c2d7a20 */ /* 0x000fc80000410000 */
[----:B------:R-:W-:-:S04]  /*2960*/  FMUL.FTZ R142, R32, R45 ;  /* 0x0000002d208e7220 */ /* 0x000fc80000410000 */
[----:B------:R-:W-:Y:S02]  /*2970*/  @P0 FADD.FTZ R142, R47, R142 ;  /* 0x0000008e2f8e0221 */ /* 0x000fe40000010000 */
.L_x_3700:
[----:B------:R-:W-:Y:S05]  /*2980*/  BSYNC B1 ;  /* 0x0000000000017941 */ /* 0x000fea0003800000 */
.L_x_3698:
[----:B------:R-:W-:Y:S01]  /*2990*/  BSSY B1, `(.L_x_3701) ;  /* 0x000000b000017945 */ /* 0x000fe20003800000 */
[----:B------:R-:W-:Y:S05]  /*29a0*/  @P5 BRA `(.L_x_3702) ;  /* 0x0000004000005947 */ /* 0x000fea0003800000 */
[----:B------:R-:W-:Y:S01]  /*29b0*/  MOV R143, RZ ;  /* 0x000000ff008f7202 */ /* 0x000fe20000000f00 */
[----:B------:R-:W-:Y:S05]  /*29c0*/  @!P0 BRA `(.L_x_3703) ;  /* 0x0000007000008947 */ /* 0x000fea0003800000 */
[----:B-----5:R-:W-:Y:S01]  /*29d0*/  HADD2.F32 R143, -RZ, R43.H1_H1 ;  /* 0x3000002bff8f7230 */ /* 0x020fe20000004100 */
[----:B------:R-:W-:Y:S05]  /*29e0*/  BRA `(.L_x_3703) ;  /* 0x0000005000007947 */ /* 0x000fea0003800000 */
.L_x_3702:
[----:B-----5:R-:W-:Y:S02]  /*29f0*/  HADD2.F32 R44, -RZ, R39.H1_H1 ;  /* 0x30000027ff2c7230 */ /* 0x020fe40000004100 */
[----:B------:R-:W-:-:S03]  /*2a00*/  @P0 HADD2.F32 R46, -RZ, R43.H1_H1 ;  /* 0x3000002bff2e0230 */ /* 0x000fc60000004100 */
[----:B------:R-:W-:-:S04]  /*2a10*/  FMUL.FTZ R44, R44, c[0x0][0x1ec] ;  /* 0x00007b002c2c7a20 */ /* 0x000fc80000410000 */
[----:B------:R-:W-:-:S04]  /*2a20*/  FMUL.FTZ R143, R35, R44 ;  /* 0x0000002c238f7220 */ /* 0x000fc80000410000 */
[----:B------:R-:W-:Y:S02]  /*2a30*/  @P0 FADD.FTZ R143, R46, R143 ;  /* 0x0000008f2e8f0221 */ /* 0x000fe40000010000 */
.L_x_3703:
[----:B------:R-:W-:Y:S05]  /*2a40*/  BSYNC B1 ;  /* 0x0000000000017941 */ /* 0x000fea0003800000 */
.L_x_3701:
[----:B------:R-:W-:Y:S01]  /*2a50*/  HFMA2.MMA R150, -RZ, RZ, 0, 9.5367431640625e-07 ;  /* 0x00000010ff967435 */ /* 0x000fe200000001ff */
[----:B------:R-:W-:Y:S02]  /*2a60*/  F2FP.PACK_AB R47, R143, R142 ;  /* 0x0000008e8f2f723e */ /* 0x000fe400000000ff */
[----:B------:R-:W-:Y:S02]  /*2a70*/  F2FP.PACK_AB R46, R141, R140 ;  /* 0x0000008c8d2e723e */ /* 0x000fe400000000ff */
[----:B------:R-:W-:Y:S02]  /*2a80*/  F2FP.PACK_AB R45, R139, R138 ;  /* 0x0000008a8b2d723e */ /* 0x000fe400000000ff */
[----:B------:R-:W-:-:S03]  /*2a90*/  F2FP.PACK_AB R44, R137, R136 ;  /* 0x00000088892c723e */ /* 0x000fc600000000ff */
[----:B------:R-:W-:-:S05]  /*2aa0*/  IMAD.WIDE.U32 R150, R149, R150, c[0x0][0x188] ;  /* 0x0000620095967625 */ /* 0x000fca00078e0096 */
[----:B------:R0:W-:Y:S02]  /*2ab0*/  STG.E.128 [R150.64], R44 ;  /* 0x0000002c96007986 */ /* 0x0001e4000c101d04 */
.L_x_3679:
[----:B------:R-:W-:Y:S05]  /*2ac0*/  BSYNC B0 ;  /* 0x0000000000007941 */ /* 0x000fea0003800000 */
.L_x_3678:
        /* <DEDUP_REMOVED lines=42> */
.L_x_3716:
        /* <DEDUP_REMOVED lines=85> */
.L_x_3717:
        /* <DEDUP_REMOVED lines=36> */
[----:B------:R-:W-:Y:S01]  /*3500*/  FMUL.FTZ R153, R153, R154 ;  /* 0x0000009a99997220 */ /* 0x000fe20000410000 */
[----:B------:R-:W-:-:S02]  /*3510*/  IADD3 R154, R156, R149, RZ ;  /* 0x000000959c9a7210 */ /* 0x000fc40007ffe0ff */
[----:B------:R-:W1:Y:S01]  /*3520*/  I2F R149, R149 ;  /* 0x0000009500957306 */ /* 0x000e620000201400 */
[----:B------:R-:W-:-:S05]  /*3530*/  FFMA.FTZ R45, R150, R153, R45 ;  /* 0x00000099962d7223 */ /* 0x000fca000001002d */
[----:B------:R-:W2:Y:S02]  /*3540*/  SHFL.DOWN PT, R150, R45, 0x1, 0x1f ;  /* 0x08201f002d967f89 */ /* 0x000ea400000e0000 */
[----:B------:R-:W3:Y:S01]  /*3550*/  I2F R154, R154 ;  /* 0x0000009a009a7306 */ /* 0x000ee20000201400 */
[----:B0-----:R-:W-:Y:S02]  /*3560*/  FADD.FTZ R153, R44, -R151 ;  /* 0x800000972c997221 */ /* 0x001fe40000010000 */
[----:B-1----:R-:W-:-:S05]  /*3570*/  FMUL.FTZ R151, R151, R149 ;  /* 0x0000009597977220 */ /* 0x002fca0000410000 */
[----:B---3--:R-:W0:Y:S01]  /*3580*/  MUFU.RCP R152, R154 ;  /* 0x0000009a00987308 */ /* 0x008e220000001000 */
[----:B------:R-:W-:Y:S02]  /*3590*/  FMUL.FTZ R156, R153, R153 ;  /* 0x00000099999c7220 */ /* 0x000fe40000410000 */
[C---:B------:R-:W-:Y:S02]  /*35a0*/  FFMA.FTZ R151, R47.reuse, R44, R151 ;  /* 0x0000002c2f977223 */ /* 0x040fe40000010097 */
[----:B------:R-:W-:Y:S02]  /*35b0*/  FMUL.FTZ R156, R47, R156 ;  /* 0x0000009c2f9c7220 */ /* 0x000fe40000410000 */
[----:B--2---:R-:W-:Y:S02]  /*35c0*/  FADD.FTZ R47, R45, R150 ;  /* 0x000000962d2f7221 */ /* 0x004fe40000010000 */
[----:B------:R-:W-:Y:S02]  /*35d0*/  FMUL.FTZ R156, R156, R149 ;  /* 0x000000959c9c7220 */ /* 0x000fe40000410000 */
[----:B0-----:R-:W-:-:S02]  /*35e0*/  FMUL.FTZ R151, R152, R151 ;  /* 0x0000009798977220 */ /* 0x001fc40000410000 */
        /* <DEDUP_REMOVED lines=42> */
[----:B------:R-:W-:Y:S01]  /*3890*/  F2FP.PACK_AB R44, R47, R44 ;  /* 0x0000002c2f2c723e */ /* 0x000fe200000000ff */
[----:B------:R-:W-:Y:S02]  /*38a0*/  FFMA.FTZ R148, R61, R148, R65 ;  /* 0x000000943d947223 */ /* 0x000fe40000010041 */
[----:B------:R-:W-:Y:S01]  /*38b0*/  FFMA.FTZ R155, R70, R155, R74 ;  /* 0x0000009b469b7223 */ /* 0x000fe2000001004a */
[----:B------:R-:W-:Y:S01]  /*38c0*/  F2FP.PACK_AB R45, R46, R45 ;  /* 0x0000002d2e2d723e */ /* 0x000fe200000000ff */
[----:B------:R-:W-:-:S02]  /*38d0*/  FADD.FTZ R47, R126, -R151 ;  /* 0x800000977e2f7221 */ /* 0x000fc40000010000 */
[----:B------:R-:W-:Y:S01]  /*38e0*/  FADD.FTZ R149, R125, -R151 ;  /* 0x800000977d957221 */ /* 0x000fe20000010000 */
[----:B------:R-:W-:Y:S01]  /*38f0*/  F2FP.PACK_AB R46, R155, R148 ;  /* 0x000000949b2e723e */ /* 0x000fe200000000ff */
[C---:B------:R-:W-:Y:S02]  /*3900*/  FMUL.FTZ R47, R150.reuse, R47 ;  /* 0x0000002f962f7220 */ /* 0x040fe40000410000 */
[----:B------:R-:W-:Y:S02]  /*3910*/  FMUL.FTZ R148, R150, R149 ;  /* 0x0000009596947220 */ /* 0x000fe40000410000 */
[----:B------:R-:W-:Y:S02]  /*3920*/  FFMA.FTZ R47, R62, R47, R66 ;  /* 0x0000002f3e2f7223 */ /* 0x000fe40000010042 */
[----:B------:R-:W-:-:S05]  /*3930*/  FFMA.FTZ R148, R71, R148, R75 ;  /* 0x0000009447947223 */ /* 0x000fca000001004b */
[----:B------:R-:W-:Y:S01]  /*3940*/  F2FP.PACK_AB R47, R148, R47 ;  /* 0x0000002f942f723e */ /* 0x000fe200000000ff */
[C---:B------:R-:W-:Y:S01]  /*3950*/  IMAD.WIDE.U32 R148, R147.reuse, R152, c[0x0][0x208] ;  /* 0x0000820093947625 */ /* 0x040fe200078e0098 */
[----:B------:R-:W-:-:S04]  /*3960*/  IADD3 R147, R147, 0x80, RZ ;  /* 0x0000008093937810 */ /* 0x000fc80007ffe0ff */
[----:B------:R0:W-:Y:S03]  /*3970*/  STG.E.128 [R148.64], R44 ;  /* 0x0000002c94007986 */ /* 0x0001e6000c101d04 */
.L_x_3709:
[----:B------:R-:W-:Y:S05]  /*3980*/  BSYNC B1 ;  /* 0x0000000000017941 */ /* 0x000fea0003800000 */
.L_x_3708:
        /* <DEDUP_REMOVED lines=34> */
.L_x_3711:
[----:B------:R-:W-:Y:S05]  /*3bb0*/  BSYNC B1 ;  /* 0x0000000000017941 */ /* 0x000fea0003800000 */
.L_x_3710:
        /* <DEDUP_REMOVED lines=34> */
.L_x_3713:
[----:B------:R-:W-:Y:S05]  /*3de0*/  BSYNC B1 ;  /* 0x0000000000017941 */ /* 0x000fea0003800000 */
.L_x_3712:
        /* <DEDUP_REMOVED lines=14> */
[C---:B------:R-:W-:Y:S02]  /*3ed0*/  FMUL.FTZ R149, R150.reuse, R149 ;  /* 0x0000009596957220 */ /* 0x040fe40000410000 */
[----:B------:R-:W-:Y:S01]  /*3ee0*/  FMUL.FTZ R148, R150, R47 ;  /* 0x0000002f96947220 */ /* 0x000fe20000410000 */
[----:B------:R-:W-:Y:S01]  /*3ef0*/  F2FP.PACK_AB R47, R44, R159 ;  /* 0x0000009f2c2f723e */ /* 0x000fe200000000ff */
[C---:B------:R-:W-:Y:S02]  /*3f00*/  FMUL.FTZ R155, R150.reuse, R155 ;  /* 0x0000009b969b7220 */ /* 0x040fe40000410000 */
[C---:B------:R-:W-:Y:S02]  /*3f10*/  FMUL.FTZ R157, R150.reuse, R157 ;  /* 0x0000009d969d7220 */ /* 0x040fe40000410000 */
[----:B------:R-:W-:-:S02]  /*3f20*/  FMUL.FTZ R153, R150, R153 ;  /* 0x0000009996997220 */ /* 0x000fc40000410000 */
[----:B------:R-:W-:Y:S02]  /*3f30*/  FFMA.FTZ R44, R51, R45, R102 ;  /* 0x0000002d332c7223 */ /* 0x000fe40000010066 */
[----:B------:R-:W-:Y:S02]  /*3f40*/  FFMA.FTZ R45, R96, R149, R105 ;  /* 0x00000095602d7223 */ /* 0x000fe40000010069 */
[----:B------:R-:W-:Y:S01]  /*3f50*/  FFMA.FTZ R149, R97, R148, R106 ;  /* 0x0000009461957223 */ /* 0x000fe2000001006a */
[----:B------:R-:W-:Y:S01]  /*3f60*/  MOV R148, 0x10 ;  /* 0x0000001000947802 */ /* 0x000fe20000000f00 */
[----:B------:R-:W-:Y:S02]  /*3f70*/  FFMA.FTZ R46, R98, R155, R107 ;  /* 0x0000009b622e7223 */ /* 0x000fe4000001006b */
[----:B------:R-:W-:Y:S01]  /*3f80*/  FFMA.FTZ R157, R101, R157, R110 ;  /* 0x0000009d659d7223 */ /* 0x000fe2000001006e */
[----:B------:R-:W-:Y:S01]  /*3f90*/  F2FP.PACK_AB R44, R149, R44 ;  /* 0x0000002c952c723e */ /* 0x000fe200000000ff */
[----:B------:R-:W-:-:S02]  /*3fa0*/  FFMA.FTZ R150, R99, R153, R108 ;  /* 0x0000009963967223 */ /* 0x000fc4000001006c */
[----:B------:R-:W-:Y:S01]  /*3fb0*/  IMAD.WIDE.U32 R148, R147, R148, c[0x0][0x208] ;  /* 0x0000820093947625 */ /* 0x000fe200078e0094 */
[----:B------:R-:W-:Y:S02]  /*3fc0*/  F2FP.PACK_AB R46, R157, R46 ;  /* 0x0000002e9d2e723e */ /* 0x000fe400000000ff */
[----:B------:R-:W-:-:S05]  /*3fd0*/  F2FP.PACK_AB R45, R150, R45 ;  /* 0x0000002d962d723e */ /* 0x000fca00000000ff */
[----:B------:R0:W-:Y:S02]  /*3fe0*/  STG.E.128 [R148.64], R44 ;  /* 0x0000002c94007986 */ /* 0x0001e4000c101d04 */
.L_x_3707:
[----:B-1----:R-:W-:Y:S05]  /*3ff0*/  BSYNC B0 ;  /* 0x0000000000007941 */ /* 0x002fea0003800000 */
.L_x_3706:
[----:B------:R-:W-:Y:S02]  /*4000*/  IADD3 R146, R146, c[0x0][0x160], RZ ;  /* 0x0000580092927a10 */ /* 0x000fe40007ffe0ff */
[----:B------:R-:W-:Y:S02]  /*4010*/  LOP3.LUT P5, RZ, R144, 0xff, RZ, 0xc0, !PT ;  /* 0x000000ff90ff7812 */ /* 0x000fe400078ac0ff */
[----:B------:R-:W-:Y:S02]  /*4020*/  ISETP.GE.AND P0, PT, R146, c[0x0][0x164], PT ;  /* 0x0000590092007a0c */ /* 0x000fe40003f06270 */
[----:B------:R-:W-:-:S11]  /*4030*/  SEL R144, RZ, 0x1, P5 ;  /* 0x00000001ff907807 */ /* 0x000fd60002800000 */
[----:B0-----:R-:W-:Y:S01]  /*4040*/  @P0 CALL.REL.NOINC `(.L_x_3714) ;  /* 0x0000001000000944 */ /* 0x001fe20003c00000 */
[----:B------:R-:W-:Y:S05]  /*4050*/  BRA `(.L_x_3715) ;  /* 0xffffcc3000007947 */ /* 0x000fea000383ffff */
.L_x_3714:
[----:B------:R-:W-:Y:S05]  /*4060*/  EXIT ;  /* 0x000000000000794d */ /* 0x000fea0003800000 */
.L_x_3704:
[----:B------:R-:W-:Y:S01]  /*4070*/  HFMA2.MMA R152, -RZ, RZ, 0, 5.9604644775390625e-08 ;  /* 0x00000001ff987435 */ /* 0x000fe200000001ff */
[----:B------:R-:W-:Y:S02]  /*4080*/  MOV R150, 0x1f ;  /* 0x0000001f00967802 */ /* 0x000fe40000000f00 */
[----:B------:R-:W-:Y:S02]  /*4090*/  MOV R153, 0xffffffff ;  /* 0xffffffff00997802 */ /* 0x000fe40000000f00 */
[----:B------:R-:W-:Y:S02]  /*40a0*/  MOV R46, 0x40c0 ;  /* 0x000040c0002e7802 */ /* 0x000fe40000000f00 */
[----:B-----5:R-:W-:Y:S05]  /*40b0*/  CALL.REL.NOINC `($__internal_22_$__cuda_sm70_shflsync_bfly_p) ;  /* 0x000007b000007944 */ /* 0x020fea0003c00000 */
[----:B-1----:R-:W-:Y:S01]  /*40c0*/  MOV R44, R152 ;  /* 0x00000098002c7202 */ /* 0x002fe20000000f00 */
[----:B0-----:R-:W-:Y:S05]  /*40d0*/  BRA `(.L_x_3716) ;  /* 0xffffec9000007947 */ /* 0x001fea000383ffff */
.L_x_3705:
[----:B------:R-:W-:Y:S01]  /*40e0*/  HFMA2.MMA R152, -RZ, RZ, 0, 1.1920928955078125e-07 ;  /* 0x00000002ff987435 */ /* 0x000fe200000001ff */
[----:B------:R-:W-:Y:S02]  /*40f0*/  MOV R150, 0x1f ;  /* 0x0000001f00967802 */ /* 0x000fe40000000f00 */
[----:B------:R-:W-:Y:S02]  /*4100*/  MOV R153, 0xffffffff ;  /* 0xffffffff00997802 */ /* 0x000fe40000000f00 */
[----:B------:R-:W-:-:S02]  /*4110*/  MOV R46, 0x4130 ;  /* 0x00004130002e7802 */ /* 0x000fc40000000f00 */
[----:B-----5:R-:W-:Y:S05]  /*4120*/  CALL.REL.NOINC `($__internal_22_$__cuda_sm70_shflsync_bfly_p) ;  /* 0x0000074000007944 */ /* 0x020fea0003c00000 */
[----:B01----:R-:W-:Y:S01]  /*4130*/  FADD.FTZ R45, R45, R152 ;  /* 0x000000982d2d7221 */ /* 0x003fe20000010000 */
[----:B------:R-:W-:Y:S01]  /*4140*/  HFMA2.MMA R152, -RZ, RZ, 0, 2.384185791015625e-07 ;  /* 0x00000004ff987435 */ /* 0x000fe200000001ff */
[----:B------:R-:W-:-:S02]  /*4150*/  MOV R150, 0x1f ;  /* 0x0000001f00967802 */ /* 0x000fc40000000f00 */
[----:B------:R-:W-:Y:S02]  /*4160*/  MOV R153, 0xffffffff ;  /* 0xffffffff00997802 */ /* 0x000fe40000000f00 */
[----:B------:R-:W-:Y:S02]  /*4170*/  MOV R46, 0x4190 ;  /* 0x00004190002e7802 */ /* 0x000fe40000000f00 */
[----:B------:R-:W-:Y:S05]  /*4180*/  CALL.REL.NOINC `($__internal_22_$__cuda_sm70_shflsync_bfly_p) ;  /* 0x000006e000007944 */ /* 0x000fea0003c00000 */
[----:B01----:R-:W-:Y:S01]  /*4190*/  FADD.FTZ R45, R45, R152 ;  /* 0x000000982d2d7221 */ /* 0x003fe20000010000 */
[----:B------:R-:W-:Y:S01]  /*41a0*/  HFMA2.MMA R152, -RZ, RZ, 0, 4.76837158203125e-07 ;  /* 0x00000008ff987435 */ /* 0x000fe200000001ff */
[----:B------:R-:W-:Y:S02]  /*41b0*/  MOV R150, 0x1f ;  /* 0x0000001f00967802 */ /* 0x000fe40000000f00 */
[----:B------:R-:W-:Y:S02]  /*41c0*/  MOV R153, 0xffffffff ;  /* 0xffffffff00997802 */ /* 0x000fe40000000f00 */
[----:B------:R-:W-:Y:S02]  /*41d0*/  MOV R46, 0x41f0 ;  /* 0x000041f0002e7802 */ /* 0x000fe40000000f00 */
[----:B------:R-:W-:Y:S05]  /*41e0*/  CALL.REL.NOINC `($__internal_22_$__cuda_sm70_shflsync_bfly_p) ;  /* 0x0000068000007944 */ /* 0x000fea0003c00000 */
[----:B01----:R-:W-:Y:S01]  /*41f0*/  FADD.FTZ R45, R45, R152 ;  /* 0x000000982d2d7221 */ /* 0x003fe20000010000 */
[----:B------:R-:W-:Y:S01]  /*4200*/  HFMA2.MMA R152, -RZ, RZ, 0, 9.5367431640625e-07 ;  /* 0x00000010ff987435 */ /* 0x000fe200000001ff */
[----:B------:R-:W-:-:S02]  /*4210*/  MOV R150, 0x1f ;  /* 0x0000001f00967802 */ /* 0x000fc40000000f00 */
[----:B------:R-:W-:Y:S02]  /*4220*/  MOV R153, 0xffffffff ;  /* 0xffffffff00997802 */ /* 0x000fe40000000f00 */
[----:B------:R-:W-:Y:S02]  /*4230*/  MOV R46, 0x4250 ;  /* 0x00004250002e7802 */ /* 0x000fe40000000f00 */
[----:B------:R-:W-:Y:S05]  /*4240*/  CALL.REL.NOINC `($__internal_22_$__cuda_sm70_shflsync_bfly_p) ;  /* 0x0000062000007944 */ /* 0x000fea0003c00000 */
        /* <DEDUP_REMOVED lines=71> */
[----:B------:R-:W-:Y:S05]  /*46c0*/  CALL.REL.NOINC `($__internal_22_$__cuda_sm70_shflsync_bfly_p) ;  /* 0x000001a000007944 */ /* 0x000fea0003c00000 */
[----:B01----:R-:W-:Y:S01]  /*46d0*/  FADD.FTZ R45, R45, R152 ;  /* 0x000000982d2d7221 */ /* 0x003fe20000010000 */
[----:B------:R-:W-:Y:S01]  /*46e0*/  HFMA2.MMA R152, -RZ, RZ, 0, 1.1920928955078125e-07 ;  /* 0x00000002ff987435 */ /* 0x000fe200000001ff */
[----:B------:R-:W-:Y:S02]  /*46f0*/  MOV R150, 0x1f ;  /* 0x0000001f00967802 */ /* 0x000fe40000000f00 */
[----:B------:R-:W-:Y:S02]  /*4700*/  MOV R153, 0xffffffff ;  /* 0xffffffff00997802 */ /* 0x000fe40000000f00 */
[----:B------:R-:W-:Y:S02]  /*4710*/  MOV R46, 0x4730 ;  /* 0x00004730002e7802 */ /* 0x000fe40000000f00 */
[----:B------:R-:W-:Y:S05]  /*4720*/  CALL.REL.NOINC `($__internal_22_$__cuda_sm70_shflsync_bfly_p) ;  /* 0x0000014000007944 */ /* 0x000fea0003c00000 */
[----:B01----:R-:W-:Y:S01]  /*4730*/  FADD.FTZ R45, R45, R152 ;  /* 0x000000982d2d7221 */ /* 0x003fe20000010000 */
[----:B------:R-:W-:Y:S01]  /*4740*/  HFMA2.MMA R152, -RZ, RZ, 0, 2.384185791015625e-07 ;  /* 0x00000004ff987435 */ /* 0x000fe200000001ff */
[----:B------:R-:W-:Y:S02]  /*4750*/  MOV R150, 0x1f ;  /* 0x0000001f00967802 */ /* 0x000fe40000000f00 */
[----:B------:R-:W-:-:S02]  /*4760*/  MOV R153, 0xffffffff ;  /* 0xffffffff00997802 */ /* 0x000fc40000000f00 */
        /* <DEDUP_REMOVED lines=8> */
[----:B-1----:R-:W-:Y:S01]  /*47f0*/  FADD.FTZ R151, R45, R152 ;  /* 0x000000982d977221 */ /* 0x002fe20000010000 */
[----:B------:R-:W-:Y:S01]  /*4800*/  HFMA2.MMA R152, -RZ, RZ, 0, 9.5367431640625e-07 ;  /* 0x00000010ff987435 */ /* 0x000fe200000001ff */
[----:B0-----:R-:W-:Y:S02]  /*4810*/  MOV R150, 0x1f ;  /* 0x0000001f00967802 */ /* 0x001fe40000000f00 */
[----:B------:R-:W-:-:S02]  /*4820*/  MOV R153, 0xffffffff ;  /* 0xffffffff00997802 */ /* 0x000fc40000000f00 */
[----:B------:R-:W-:Y:S02]  /*4830*/  MOV R45, R151 ;  /* 0x00000097002d7202 */ /* 0x000fe40000000f00 */
[----:B------:R-:W-:Y:S02]  /*4840*/  MOV R46, 0x4860 ;  /* 0x00004860002e7802 */ /* 0x000fe40000000f00 */
[----:B------:R-:W-:Y:S05]  /*4850*/  CALL.REL.NOINC `($__internal_22_$__cuda_sm70_shflsync_bfly_p) ;  /* 0x0000001000007944 */ /* 0x000fea0003c00000 */
[----:B01----:R-:W-:Y:S05]  /*4860*/  BRA `(.L_x_3717) ;  /* 0xffffea5000007947 */ /* 0x003fea000383ffff */
        .weak           $__internal_22_$__cuda_sm70_shflsync_bfly_p
        .type           $__internal_22_$__cuda_sm70_shflsync_bfly_p,@function
        .size           $__internal_22_$__cuda_sm70_shflsync_bfly_p,(.L_x_29086 - $__internal_22_$__cuda_sm70_shflsync_bfly_p)
$__internal_22_$__cuda_sm70_shflsync_bfly_p:
[----:B------:R-:W-:Y:S01]  /*4870*/  HFMA2.MMA R47, -RZ, RZ, 0, 0 ;  /* 0x00000000ff2f7435 */ /* 0x000fe200000001ff */
[----:B------:R-:W-:Y:S04]  /*4880*/  WARPSYNC R153 ;  /* 0x0000009900007348 */ /* 0x000fe80003800000 */
[----:B------:R0:W1:Y:S01]  /*4890*/  SHFL.BFLY PT, R152, R45, R152, R150 ;  /* 0x0c0000982d987389 */ /* 0x00006200000e0096 */
[----:B------:R-:W-:Y:S05]  /*48a0*/  RET.REL.NODEC R46 `(_ZN10layer_norm13ln_fwd_kernelINS_13Kernel_traitsI6__halfS2_S2_S2_fjLj4096ELj1ELj1ELj4ELj16ENS_18Kernel_traits_baseILj4096ES2_S2_S2_S2_fjLj128EEEEELb0ELb1ELb1ELb0EEEvNS_9FwdParamsE) ;  /* 0xffffb7502e007950 */ /* 0x000fea0003c3ffff */
.L_x_3718:
        /* <DEDUP_REMOVED lines=13> */
.L_x_29086:


//--------------------- .text._ZN10layer_norm13ln_fwd_kernelINS_13Kernel_traitsI6__halfS2_S2_S2_fjLj4096ELj1ELj1ELj4ELj16ENS_18Kernel_traits_baseILj4096ES2_S2_S2_S2_fjLj128EEEEELb0ELb1ELb1ELb1EEEvNS_9FwdParamsE --------------------------
	.section	.text._ZN10layer_norm13ln_fwd_kernelINS_13Kernel_traitsI6__halfS2_S2_S2_fjLj4096ELj1ELj1ELj4ELj16ENS_18Kernel_traits_baseILj4096ES2_S2_S2_S2_fjLj128EEEEELb0ELb1ELb1ELb1EEEvNS_9FwdParamsE,"ax",@progbits
	.sectioninfo	@"SHI_REGISTERS=168"
	.align	128
        .global         _ZN10layer_norm13ln_fwd_kernelINS_13Kernel_traitsI6__halfS2_S2_S2_fjLj4096ELj1ELj1ELj4ELj16ENS_18Kernel_traits_baseILj4096ES2_S2_S2_S2_fjLj128EEEEELb0ELb1ELb1ELb1EEEvNS_9FwdParamsE
        .type           _ZN10layer_norm13ln_fwd_kernelINS_13Kernel_traitsI6__halfS2_S2_S2_fjLj4096ELj1ELj1ELj4ELj16ENS_18Kernel_traits_baseILj4096ES2_S2_S2_S2_fjLj128EEEEELb0ELb1ELb1ELb1EEEvNS_9FwdParamsE,@function
        .size           _ZN10layer_norm13ln_fwd_kernelINS_13Kernel_traitsI6__halfS2_S2_S2_fjLj4096ELj1ELj1ELj4ELj16ENS_18Kernel_traits_baseILj4096ES2_S2_S2_S2_fjLj128EEEEELb0ELb1ELb1ELb1EEEvNS_9FwdParamsE,(.L_x_29087 - _ZN10layer_norm13ln_fwd_kernelINS_13Kernel_traitsI6__halfS2_S2_S2_fjLj4096ELj1ELj1ELj4ELj16ENS_18Kernel_traits_baseILj4096ES2_S2_S2_S2_fjLj128EEEEELb0ELb1ELb1ELb1EEEvNS_9FwdParamsE)
        .other          _ZN10layer_norm13ln_fwd_kernelINS_13Kernel_traitsI6__halfS2_S2_S2_fjLj4096ELj1ELj1ELj4ELj16ENS_18Kernel_traits_baseILj4096ES2_S2_S2_S2_fjLj128EEEEELb0ELb1ELb1ELb1EEEvNS_9FwdParamsE,@"STO_CUDA_ENTRY STV_DEFAULT"
_ZN10layer_norm13ln_fwd_kernelINS_13Kernel_traitsI6__halfS2_S2_S2_fjLj4096ELj1ELj1ELj4ELj16ENS_18Kernel_traits_baseILj4096ES2_S2_S2_S2_fjLj128EEEEELb0ELb1ELb1ELb1EEEvNS_9FwdParamsE:
.text._ZN10layer_norm13ln_fwd_kernelINS_13Kernel_traitsI6__halfS2_S2_S2_fjLj4096ELj1ELj1ELj4ELj16ENS_18Kernel_traits_baseILj4096ES2_S2_S2_S2_fjLj128EEEEELb0ELb1ELb1ELb1EEEvNS_9FwdParamsE:
        /* <DEDUP_REMOVED lines=53> */
[--C-:B0-----:R-:W-:Y:S02]  /*0350*/  HADD2.F32 R5, -RZ, R30.reuse.H0_H0 ;  /* 0x2000001eff057230 */ /* 0x101fe40000004100 */
[----:B------:R-:W-:Y:S02]  /*0360*/  HADD2.F32 R4, -RZ, R30.H1_H1 ;  /* 0x3000001eff047230 */ /* 0x000fe40000004100 */
[----:B-1----:R-:W-:-:S02]  /*0370*/  HADD2.F32 R3, -RZ, R31.H0_H0 ;  /* 0x2000001fff037230 */ /* 0x002fc40000004100 */
[----:B------:R-:W-:Y:S02]  /*0380*/  HADD2.F32 R2, -RZ, R31.H1_H1 ;  /* 0x3000001fff027230 */ /* 0x000fe40000004100 */
[--C-:B------:R-:W-:Y:S02]  /*0390*/  HADD2.F32 R0, -RZ, R32.reuse.H0_H0 ;  /* 0x20000020ff007230 */ /* 0x100fe40000004100 */
[----:B------:R-:W-:Y:S01]  /*03a0*/  HADD2.F32 R28, -RZ, R32.H1_H1 ;  /* 0x30000020ff1c7230 */ /* 0x000fe20000004100 */
[----:B------:R-:W-:Y:S01]  /*03b0*/  LOP3.LUT R122, R27, 0x1f, RZ, 0xc0, !PT ;  /* 0x0000001f1b7a7812 */ /* 0x000fe200078ec0ff */
[--C-:B------:R-:W-:Y:S01]  /*03c0*/  HADD2.F32 R17, -RZ, R68.reuse.H0_H0 ;  /* 0x20000044ff117230 */ /* 0x100fe20000004100 */
[----:B------:R-:W-:Y:S01]  /*03d0*/  LOP3.LUT R120, R120, 0x3, RZ, 0xc0, !PT ;  /* 0x0000000378787812 */ /* 0x000fe200078ec0ff */
        /* <DEDUP_REMOVED lines=10> */
[--C-:B------:R-:W-:Y:S02]  /*0480*/  HADD2.F32 R32, -RZ, R35.reuse.H0_H0 ;  /* 0x20000023ff207230 */ /* 0x100fe40000004100 */
[----:B------:R-:W-:Y:S02]  /*0490*/  HADD2.F32 R34, -RZ, R34.H1_H1 ;  /* 0x30000022ff227230 */ /* 0x000fe40000004100 */
[----:B------:R-:W-:Y:S01]  /*04a0*/  HADD2.F32 R35, -RZ, R35.H1_H1 ;  /* 0x30000023ff237230 */ /* 0x000fe20000004100 */
[----:B------:R-:W-:Y:S01]  /*04b0*/  ULDC.U8 UR6, c[0x0][0x1f0] ;  /* 0x00007c0000067ab9 */ /* 0x000fe20000000000 */
[----:B--2---:R-:W-:-:S02]  /*04c0*/  HADD2.F32 R33, -RZ, R36.H0_H0 ;  /* 0x20000024ff217230 */ /* 0x004fc40000004100 */
[----:B------:R-:W-:Y:S02]  /*04d0*/  HADD2.F32 R68, -RZ, R36.H1_H1 ;  /* 0x30000024ff447230 */ /* 0x000fe40000004100 */
[----:B------:R-:W-:Y:S02]  /*04e0*/  HADD2.F32 R69, -RZ, R37.H0_H0 ;  /* 0x20000025ff457230 */ /* 0x000fe40000004100 */
[--C-:B----4-:R-:W-:Y:S02]  /*04f0*/  HADD2.F32 R116, -RZ, R62.reuse.H0_H0 ;  /* 0x2000003eff747230 */ /* 0x110fe40000004100 */
[----:B------:R-:W-:Y:S02]  /*0500*/  HADD2.F32 R119, -RZ, R62.H1_H1 ;  /* 0x3000003eff777230 */ /* 0x000fe40000004100 */
[--C-:B------:R-:W-:Y:S02]  /*0510*/  HADD2.F32 R62, -RZ, R63.reuse.H0_H0 ;  /* 0x2000003fff3e7230 */ /* 0x100fe40000004100 */
[----:B------:R-:W-:-:S02]  /*0520*/  HADD2.F32 R121, -RZ, R63.H1_H1 ;  /* 0x3000003fff797230 */ /* 0x000fc40000004100 */
[--C-:B---3--:R-:W-:Y:S02]  /*0530*/  HADD2.F32 R125, -RZ, R67.reuse.H0_H0 ;  /* 0x20000043ff7d7230 */ /* 0x108fe40000004100 */
[----:B------:R-:W-:Y:S01]  /*0540*/  HADD2.F32 R126, -RZ, R67.H1_H1 ;  /* 0x30000043ff7e7230 */ /* 0x000fe20000004100 */
[----:B------:R-:W-:Y:S01]  /*0550*/  HFMA2.MMA R67, -RZ, RZ, 0, 5.9604644775390625e-08 ;  /* 0x00000001ff437435 */ /* 0x000fe200000001ff */
[--C-:B------:R-:W-:Y:S02]  /*0560*/  HADD2.F32 R114, -RZ, R60.reuse.H0_H0 ;  /* 0x2000003cff727230 */ /* 0x100fe40000004100 */
[----:B------:R-:W-:Y:S02]  /*0570*/  HADD2.F32 R117, -RZ, R60.H1_H1 ;  /* 0x3000003cff757230 */ /* 0x000fe40000004100 */
[--C-:B------:R-:W-:Y:S02]  /*0580*/  HADD2.F32 R63, -RZ, R64.reuse.H0_H0 ;  /* 0x20000040ff3f7230 */ /* 0x100fe40000004100 */
[----:B------:R-:W-:-:S02]  /*0590*/  HADD2.F32 R123, -RZ, R64.H1_H1 ;  /* 0x30000040ff7b7230 */ /* 0x000fc40000004100 */
[----:B------:R-:W-:Y:S02]  /*05a0*/  HADD2.F32 R60, -RZ, R61.H0_H0 ;  /* 0x2000003dff3c7230 */ /* 0x000fe40000004100 */
[----:B------:R-:W-:Y:S02]  /*05b0*/  HADD2.F32 R64, -RZ, R65.H0_H0 ;  /* 0x20000041ff407230 */ /* 0x000fe40000004100 */
[--C-:B------:R-:W-:Y:S02]  /*05c0*/  HADD2.F32 R118, -RZ, R66.reuse.H0_H0 ;  /* 0x20000042ff767230 */ /* 0x100fe40000004100 */
[----:B------:R-:W-:Y:S01]  /*05d0*/  HADD2.F32 R127, -RZ, R66.H1_H1 ;  /* 0x30000042ff7f7230 */ /* 0x000fe20000004100 */
[----:B------:R-:W-:Y:S01]  /*05e0*/  IADD3 R66, R129, 0x4, RZ ;  /* 0x0000000481427810 */ /* 0x000fe20007ffe0ff */
        /* <DEDUP_REMOVED lines=45> */
[----:B------:R-:W-:Y:S02]  /*08c0*/  HADD2.F32 R61, -RZ, R61.H1_H1 ;  /* 0x3000003dff3d7230 */ /* 0x000fe40000004100 */
[----:B------:R-:W-:Y:S02]  /*08d0*/  HADD2.F32 R65, -RZ, R65.H1_H1 ;  /* 0x30000041ff417230 */ /* 0x000fe40000004100 */
.L_x_3820:
        /* <DEDUP_REMOVED lines=32> */
.L_x_3720:
[----:B-1---5:R-:W-:Y:S02]  /*0ae0*/  HADD2.F32 R44, -RZ, R40.H0_H0 ;  /* 0x20000028ff2c7230 */ /* 0x022fe40000004100 */
[----:B------:R-:W-:-:S03]  /*0af0*/  @P0 HADD2.F32 R46, -RZ, R36.H0_H0 ;  /* 0x20000024ff2e0230 */ /* 0x000fc60000004100 */
[----:B------:R-:W-:-:S04]  /*0b00*/  FMUL.FTZ R44, R44, c[0x0][0x1ec] ;  /* 0x00007b002c2c7a20 */ /* 0x000fc80000410000 */
[----:B------:R-:W-:-:S04]  /*0b10*/  FMUL.FTZ R139, R33, R44 ;  /* 0x0000002c218b7220 */ /* 0x000fc80000410000 */
[----:B------:R-:W-:Y:S02]  /*0b20*/  @P0 FADD.FTZ R139, R139, R46 ;  /* 0x0000002e8b8b0221 */ /* 0x000fe40000010000 */
.L_x_3721:
[----:B------:R-:W-:Y:S05]  /*0b30*/  BSYNC B0 ;  /* 0x0000000000007941 */ /* 0x000fea0003800000 */
.L_x_3719:
[----:B------:R-:W-:Y:S01]  /*0b40*/  BSSY B0, `(.L_x_3722) ;  /* 0x000000b000007945 */ /* 0x000fe20003800000 */
[----:B------:R-:W-:Y:S05]  /*0b50*/  @P2 BRA `(.L_x_3723) ;  /* 0x0000004000002947 */ /* 0x000fea0003800000 */
[----:B------:R-:W-:Y:S01]  /*0b60*/  MOV R137, RZ ;  /* 0x000000ff00897202 */ /* 0x000fe20000000f00 */
[----:B------:R-:W-:Y:S05]  /*0b70*/  @!P0 BRA `(.L_x_3724) ;  /* 0x0000007000008947 */ /* 0x000fea0003800000 */
[----:B-----5:R-:W-:Y:S01]  /*0b80*/  HADD2.F32 R137, -RZ, R36.H1_H1 ;  /* 0x30000024ff897230 */ /* 0x020fe20000004100 */
[----:B------:R-:W-:Y:S05]  /*0b90*/  BRA `(.L_x_3724) ;  /* 0x0000005000007947 */ /* 0x000fea0003800000 */
.L_x_3723:
[----:B-----5:R-:W-:-:S05]  /*0ba0*/  HADD2.F32 R44, -RZ, R40.H1_H1 ;  /* 0x30000028ff2c7230 */ /* 0x020fca0000004100 */
[----:B------:R-:W-:Y:S01]  /*0bb0*/  FMUL.FTZ R137, R44, c[0x0][0x1ec] ;  /* 0x00007b002c897a20 */ /* 0x000fe20000410000 */
[----:B------:R-:W-:-:S03]  /*0bc0*/  @P0 HADD2.F32 R44, -RZ, R36.H1_H1 ;  /* 0x30000024ff2c0230 */ /* 0x000fc60000004100 */
[----:B------:R-:W-:-:S04]  /*0bd0*/  FMUL.FTZ R137, R68, R137 ;  /* 0x0000008944897220 */ /* 0x000fc80000410000 */
[----:B------:R-:W-:Y:S02]  /*0be0*/  @P0 FADD.FTZ R137, R137, R44 ;  /* 0x0000002c89890221 */ /* 0x000fe40000010000 */
.L_x_3724:
[----:B------:R-:W-:Y:S05]  /*0bf0*/  BSYNC B0 ;  /* 0x0000000000007941 */ /* 0x000fea0003800000 */
.L_x_3722:
[----:B------:R-:W-:Y:S01]  /*0c00*/  BSSY B0, `(.L_x_3725) ;  /* 0x000000b000007945 */ /* 0x000fe20003800000 */
[----:B------:R-:W-:Y:S05]  /*0c10*/  @P2 BRA `(.L_x_3726) ;  /* 0x0000004000002947 */ /* 0x000fea0003800000 */
[----:B------:R-:W-:Y:S01]  /*0c20*/  HFMA2.MMA R135, -RZ, RZ, 0, 0 ;  /* 0x00000000ff877435 */ /* 0x000fe200000001ff */
[----:B------:R-:W-:Y:S05]  /*0c30*/  @!P0 BRA `(.L_x_3727) ;  /* 0x0000007000008947 */ /* 0x000fea0003800000 */
[----:B-----5:R-:W-:Y:S01]  /*0c40*/  HADD2.F32 R135, -RZ, R37.H0_H0 ;  /* 0x20000025ff877230 */ /* 0x020fe20000004100 */
[----:B------:R-:W-:Y:S05]  /*0c50*/  BRA `(.L_x_3727) ;  /* 0x0000005000007947 */ /* 0x000fea0003800000 */
.L_x_3726:
[----:B-----5:R-:W-:Y:S02]  /*0c60*/  HADD2.F32 R44, -RZ, R41.H0_H0 ;  /* 0x20000029ff2c7230 */ /* 0x020fe40000004100 */
[----:B------:R-:W-:-:S03]  /*0c70*/  @P0 HADD2.F32 R46, -RZ, R37.H0_H0 ;  /* 0x20000025ff2e0230 */ /* 0x000fc60000004100 */
[----:B------:R-:W-:-:S04]  /*0c80*/  FMUL.FTZ R44, R44, c[0x0][0x1ec] ;  /* 0x00007b002c2c7a20 */ /* 0x000fc80000410000 */
[----:B------:R-:W-:-:S04]  /*0c90*/  FMUL.FTZ R135, R69, R44 ;  /* 0x0000002c45877220 */ /* 0x000fc80000410000 */
[----:B------:R-:W-:Y:S02]  /*0ca0*/  @P0 FADD.FTZ R135, R135, R46 ;  /* 0x0000002e87870221 */ /* 0x000fe40000010000 */
.L_x_3727:
[----:B------:R-:W-:Y:S05]  /*0cb0*/  BSYNC B0 ;  /* 0x0000000000007941 */ /* 0x000fea0003800000 */
.L_x_3725:
[----:B------:R-:W-:Y:S01]  /*0cc0*/  BSSY B0, `(.L_x_3728) ;  /* 0x000000b000007945 */ /* 0x000fe20003800000 */
[----:B------:R-:W-:Y:S05]  /*0cd0*/  @P2 BRA `(.L_x_3729) ;  /* 0x0000004000002947 */ /* 0x000fea0003800000 */
[----:B------:R-:W-:Y:S01]  /*0ce0*/  MOV R133, RZ ;  /* 0x000000ff00857202 */ /* 0x000fe20000000f00 */
[----:B------:R-:W-:Y:S05]  /*0cf0*/  @!P0 BRA `(.L_x_3730) ;  /* 0x0000007000008947 */ /* 0x000fea0003800000 */
[----:B-----5:R-:W-:Y:S01]  /*0d00*/  HADD2.F32 R133, -RZ, R37.H1_H1 ;  /* 0x30000025ff857230 */ /* 0x020fe20000004100 */
[----:B------:R-:W-:Y:S05]  /*0d10*/  BRA `(.L_x_3730) ;  /* 0x0000005000007947 */ /* 0x000fea0003800000 */
.L_x_3729:
[----:B-----5:R-:W-:Y:S02]  /*0d20*/  HADD2.F32 R44, -RZ, R41.H1_H1 ;  /* 0x30000029ff2c7230 */ /* 0x020fe40000004100 */
[----:B------:R-:W-:-:S03]  /*0d30*/  @P0 HADD2.F32 R46, -RZ, R37.H1_H1 ;  /* 0x30000025ff2e0230 */ /* 0x000fc60000004100 */
[----:B------:R-:W-:-:S04]  /*0d40*/  FMUL.FTZ R44, R44, c[0x0][0x1ec] ;  /* 0x00007b002c2c7a20 */ /* 0x000fc80000410000 */
[----:B------:R-:W-:-:S04]  /*0d50*/  FMUL.FTZ R133, R71, R44 ;  /* 0x0000002c47857220 */ /* 0x000fc80000410000 */
[----:B------:R-:W-:Y:S02]  /*0d60*/  @P0 FADD.FTZ R133, R133, R46 ;  /* 0x0000002e85850221 */ /* 0x000fe40000010000 */
.L_x_3730:
[----:B------:R-:W-:Y:S05]  /*0d70*/  BSYNC B0 ;  /* 0x0000000000007941 */ /* 0x000fea0003800000 */
.L_x_3728:
[----:B------:R-:W-:Y:S01]  /*0d80*/  BSSY B0, `(.L_x_3731) ;  /* 0x000000b000007945 */ /* 0x000fe20003800000 */
[----:B------:R-:W-:Y:S05]  /*0d90*/  @P2 BRA `(.L_x_3732) ;  /* 0x0000004000002947 */ /* 0x000fea0003800000 */
[----:B------:R-:W-:Y:S01]  /*0da0*/  HFMA2.MMA R131, -RZ, RZ, 0, 0 ;  /* 0x00000000ff837435 */ /* 0x000fe200000001ff */
[----:B------:R-:W-:Y:S05]  /*0db0*/  @!P0 BRA `(.L_x_3733) ;  /* 0x0000007000008947 */ /* 0x000fea0003800000 */
[----:B-----5:R-:W-:Y:S01]  /*0dc0*/  HADD2.F32 R131, -RZ, R38.H0_H0 ;  /* 0x20000026ff837230 */ /* 0x020fe20000004100 */
[----:B------:R-:W-:Y:S05]  /*0dd0*/  BRA `(.L_x_3733) ;  /* 0x0000005000007947 */ /* 0x000fea0003800000 */
.L_x_3732:
[----:B-----5:R-:W-:-:S05]  /*0de0*/  HADD2.F32 R44, -RZ, R42.H0_H0 ;  /* 0x2000002aff2c7230 */ /* 0x020fca0000004100 */
[----:B------:R-:W-:Y:S01]  /*0df0*/  FMUL.FTZ R131, R44, c[0x0][0x1ec] ;  /* 0x00007b002c837a20 */ /* 0x000fe20000410000 */
[----:B------:R-:W-:-:S03]  /*0e00*/  @P0 HADD2.F32 R44, -RZ, R38.H0_H0 ;  /* 0x20000026ff2c0230 */ /* 0x000fc60000004100 */
[----:B------:R-:W-:-:S04]  /*0e10*/  FMUL.FTZ R131, R70, R131 ;  /* 0x0000008346837220 */ /* 0x000fc80000410000 */
[----:B------:R-:W-:Y:S02]  /*0e20*/  @P0 FADD.FTZ R131, R131, R44 ;  /* 0x0000002c83830221 */ /* 0x000fe40000010000 */
.L_x_3733:
[----:B------:R-:W-:Y:S05]  /*0e30*/  BSYNC B0 ;  /* 0x0000000000007941 */ /* 0x000fea0003800000 */
.L_x_3731:
[----:B------:R-:W-:Y:S01]  /*0e40*/  BSSY B0, `(.L_x_3734) ;  /* 0x000000b000007945 */ /* 0x000fe20003800000 */
[----:B------:R-:W-:Y:S05]  /*0e50*/  @P2 BRA `(.L_x_3735) ;  /* 0x0000004000002947 */ /* 0x000fea0003800000 */
[----:B------:R-:W-:Y:S01]  /*0e60*/  MOV R59, RZ ;  /* 0x000000ff003b7202 */ /* 0x000fe20000000f00 */
[----:B------:R-:W-:Y:S05]  /*0e70*/  @!P0 BRA `(.L_x_3736) ;  /* 0x0000007000008947 */ /* 0x000fea0003800000 */
[----:B-----5:R-:W-:Y:S01]  /*0e80*/  HADD2.F32 R59, -RZ, R38.H1_H1 ;  /* 0x30000026ff3b7230 */ /* 0x020fe20000004100 */
[----:B------:R-:W-:Y:S05]  /*0e90*/  BRA `(.L_x_3736) ;  /* 0x0000005000007947 */ /* 0x000fea0003800000 */
.L_x_3735:
[----:B-----5:R-:W-:Y:S02]  /*0ea0*/  HADD2.F32 R44, -RZ, R42.H1_H1 ;  /* 0x3000002aff2c7230 */ /* 0x020fe40000004100 */
[----:B------:R-:W-:-:S03]  /*0eb0*/  @P0 HADD2.F32 R46, -RZ, R38.H1_H1 ;  /* 0x30000026ff2e0230 */ /* 0x000fc60000004100 */
[----:B------:R-:W-:-:S04]  /*0ec0*/  FMUL.FTZ R44, R44, c[0x0][0x1ec] ;  /* 0x00007b002c2c7a20 */ /* 0x000fc80000410000 */
[----:B------:R-:W-:-:S04]  /*0ed0*/  FMUL.FTZ R59, R73, R44 ;  /* 0x0000002c493b7220 */ /* 0x000fc80000410000 */
[----:B------:R-:W-:Y:S02]  /*0ee0*/  @P0 FADD.FTZ R59, R59, R46 ;  /* 0x0000002e3b3b0221 */ /* 0x000fe40000010000 */
.L_x_3736:
[----:B------:R-:W-:Y:S05]  /*0ef0*/  BSYNC B0 ;  /* 0x0000000000007941 */ /* 0x000fea0003800000 */
.L_x_3734:
[----:B------:R-:W-:Y:S01]  /*0f00*/  BSSY B0, `(.L_x_3737) ;  /* 0x000000b000007945 */ /* 0x000fe20003800000 */
[----:B------:R-:W-:Y:S05]  /*0f10*/  @P2 BRA `(.L_x_3738) ;  /* 0x0000004000002947 */ /* 0x000fea0003800000 */
[----:B------:R-:W-:Y:S01]  /*0f20*/  HFMA2.MMA R57, -RZ, RZ, 0, 0 ;  /* 0x00000000ff397435 */ /* 0x000fe200000001ff */
[----:B------:R-:W-:Y:S05]  /*0f30*/  @!P0 BRA `(.L_x_3739) ;  /* 0x0000007000008947 */ /* 0x000fea0003800000 */
[----:B-----5:R-:W-:Y:S01]  /*0f40*/  HADD2.F32 R57, -RZ, R39.H0_H0 ;  /* 0x20000027ff397230 */ /* 0x020fe20000004100 */
[----:B------:R-:W-:Y:S05]  /*0f50*/  BRA `(.L_x_3739) ;  /* 0x0000005000007947 */ /* 0x000fea0003800000 */
.L_x_3738:
[----:B-----5:R-:W-:-:S05]  /*0f60*/  HADD2.F32 R44, -RZ, R43.H0_H0 ;  /* 0x2000002bff2c7230 */ /* 0x020fca0000004100 */
[----:B------:R-:W-:Y:S01]  /*0f70*/  FMUL.FTZ R57, R44, c[0x0][0x1ec] ;  /* 0x00007b002c397a20 */ /* 0x000fe20000410000 */
[----:B------:R-:W-:-:S03]  /*0f80*/  @P0 HADD2.F32 R44, -RZ, R39.H0_H0 ;  /* 0x20000027ff2c0230 */ /* 0x000fc60000004100 */
[----:B------:R-:W-:-:S04]  /*0f90*/  FMUL.FTZ R57, R72, R57 ;  /* 0x0000003948397220 */ /* 0x000fc80000410000 */
[----:B------:R-:W-:Y:S02]  /*0fa0*/  @P0 FADD.FTZ R57, R57, R44 ;  /* 0x0000002c39390221 */ /* 0x000fe40000010000 */
.L_x_3739:
[----:B------:R-:W-:Y:S05]  /*0fb0*/  BSYNC B0 ;  /* 0x0000000000007941 */ /* 0x000fea0003800000 */
.L_x_3737:
[----:B------:R-:W-:Y:S01]  /*0fc0*/  BSSY B0, `(.L_x_3740) ;  /* 0x000000b000007945 */ /* 0x000fe20003800000 */
[----:B------:R-:W-:Y:S05]  /*0fd0*/  @P2 BRA `(.L_x_3741) ;  /* 0x0000004000002947 */ /* 0x000fea0003800000 */
[----:B------:R-:W-:Y:S01]  /*0fe0*/  MOV R55, RZ ;  /* 0x000000ff00377202 */ /* 0x000fe20000000f00 */
[----:B------:R-:W-:Y:S05]  /*0ff0*/  @!P0 BRA `(.L_x_3742) ;  /* 0x0000007000008947 */ /* 0x000fea0003800000 */
[----:B-----5:R-:W-:Y:S01]  /*1000*/  HADD2.F32 R55, -RZ, R39.H1_H1 ;  /* 0x30000027ff377230 */ /* 0x020fe20000004100 */
[----:B------:R-:W-:Y:S05]  /*1010*/  BRA `(.L_x_3742) ;  /* 0x0000005000007947 */ /* 0x000fea0003800000 */
.L_x_3741:
[----:B-----5:R-:W-:Y:S02]  /*1020*/  HADD2.F32 R44, -RZ, R43.H1_H1 ;  /* 0x3000002bff2c7230 */ /* 0x020fe40000004100 */
[----:B------:R-:W-:-:S03]  /*1030*/  @P0 HADD2.F32 R46, -RZ, R39.H1_H1 ;  /* 0x30000027ff2e0230 */ /* 0x000fc60000004100 */
[----:B------:R-:W-:-:S04]  /*1040*/  FMUL.FTZ R44, R44, c[0x0][0x1ec] ;  /* 0x00007b002c2c7a20 */ /* 0x000fc80000410000 */
[----:B------:R-:W-:-:S04]  /*1050*/  FMUL.FTZ R55, R75, R44 ;  /* 0x0000002c4b377220 */ /* 0x000fc80000410000 */
[----:B------:R-:W-:Y:S02]  /*1060*/  @P0 FADD.FTZ R55, R55, R46 ;  /* 0x0000002e37370221 */ /* 0x000fe40000010000 */
.L_x_3742:
[----:B------:R-:W-:Y:S05]  /*1070*/  BSYNC B0 ;  /* 0x0000000000007941 */ /* 0x000fea0003800000 */
.L_x_3740:
        /* <DEDUP_REMOVED lines=19> */
.L_x_3744:
[----:B0----5:R-:W-:-:S05]  /*11b0*/  HADD2.F32 R44, -RZ, R40.H0_H0 ;  /* 0x20000028ff2c7230 */ /* 0x021fca0000004100 */
[----:B------:R-:W-:Y:S01]  /*11c0*/  FMUL.FTZ R157, R44, c[0x0][0x1ec] ;  /* 0x00007b002c9d7a20 */ /* 0x000fe20000410000 */
[----:B------:R-:W-:-:S03]  /*11d0*/  @P0 HADD2.F32 R44, -RZ, R36.H0_H0 ;  /* 0x20000024ff2c0230 */ /* 0x000fc60000004100 */
[----:B------:R-:W-:-:S04]  /*11e0*/  FMUL.FTZ R157, R74, R157 ;  /* 0x0000009d4a9d7220 */ /* 0x000fc80000410000 */
[----:B------:R-:W-:Y:S02]  /*11f0*/  @P0 FADD.FTZ R157, R44, R157 ;  /* 0x0000009d2c9d0221 */ /* 0x000fe40000010000 */
.L_x_3745:
[----:B------:R-:W-:Y:S05]  /*1200*/  BSYNC B0 ;  /* 0x0000000000007941 */ /* 0x000fea0003800000 */
.L_x_3743:
[----:B------:R-:W-:Y:S01]  /*1210*/  BSSY B0, `(.L_x_3746) ;  /* 0x000000b000007945 */ /* 0x000fe20003800000 */
[----:B------:R-:W-:Y:S05]  /*1220*/  @P2 BRA `(.L_x_3747) ;  /* 0x0000004000002947 */ /* 0x000fea0003800000 */
[----:B------:R-:W-:Y:S01]  /*1230*/  MOV R155, RZ ;  /* 0x000000ff009b7202 */ /* 0x000fe20000000f00 */
[----:B------:R-:W-:Y:S05]  /*1240*/  @!P0 BRA `(.L_x_3748) ;  /* 0x0000007000008947 */ /* 0x000fea0003800000 */
[----:B-----5:R-:W-:Y:S01]  /*1250*/  HADD2.F32 R155, -RZ, R36.H1_H1 ;  /* 0x30000024ff9b7230 */ /* 0x020fe20000004100 */
[----:B------:R-:W-:Y:S05]  /*1260*/  BRA `(.L_x_3748) ;  /* 0x0000005000007947 */ /* 0x000fea0003800000 */
.L_x_3747:
[----:B0----5:R-:W-:Y:S02]  /*1270*/  HADD2.F32 R44, -RZ, R40.H1_H1 ;  /* 0x30000028ff2c7230 */ /* 0x021fe40000004100 */
[----:B------:R-:W-:-:S03]  /*1280*/  @P0 HADD2.F32 R46, -RZ, R36.H1_H1 ;  /* 0x30000024ff2e0230 */ /* 0x000fc60000004100 */
[----:B------:R-:W-:-:S04]  /*1290*/  FMUL.FTZ R44, R44, c[0x0][0x1ec] ;  /* 0x00007b002c2c7a20 */ /* 0x000fc80000410000 */
[----:B------:R-:W-:-:S04]  /*12a0*/  FMUL.FTZ R155, R77, R44 ;  /* 0x0000002c4d9b7220 */ /* 0x000fc80000410000 */
[----:B------:R-:W-:Y:S02]  /*12b0*/  @P0 FADD.FTZ R155, R46, R155 ;  /* 0x0000009b2e9b0221 */ /* 0x000fe40000010000 */
.L_x_3748:
[----:B------:R-:W-:Y:S05]  /*12c0*/  BSYNC B0 ;  /* 0x0000000000007941 */ /* 0x000fea0003800000 */
.L_x_3746:
[----:B------:R-:W-:Y:S01]  /*12d0*/  BSSY B0, `(.L_x_3749) ;  /* 0x000000b000007945 */ /* 0x000fe20003800000 */
[----:B------:R-:W-:Y:S05]  /*12e0*/  @P2 BRA `(.L_x_3750) ;  /* 0x0000004000002947 */ /* 0x000fea0003800000 */
[----:B------:R-:W-:Y:S01]  /*12f0*/  HFMA2.MMA R153, -RZ, RZ, 0, 0 ;  /* 0x00000000ff997435 */ /* 0x000fe200000001ff */
[----:B------:R-:W-:Y:S05]  /*1300*/  @!P0 BRA `(.L_x_3751) ;  /* 0x0000007000008947 */ /* 0x000fea0003800000 */
[----:B-----5:R-:W-:Y:S01]  /*1310*/  HADD2.F32 R153, -RZ, R37.H0_H0 ;  /* 0x20000025ff997230 */ /* 0x020fe20000004100 */
[----:B------:R-:W-:Y:S05]  /*1320*/  BRA `(.L_x_3751) ;  /* 0x0000005000007947 */ /* 0x000fea0003800000 */
.L_x_3750:
[----:B0----5:R-:W-:-:S05]  /*1330*/  HADD2.F32 R44, -RZ, R41.H0_H0 ;  /* 0x20000029ff2c7230 */ /* 0x021fca0000004100 */
[----:B------:R-:W-:Y:S01]  /*1340*/  FMUL.FTZ R153, R44, c[0x0][0x1ec] ;  /* 0x00007b002c997a20 */ /* 0x000fe20000410000 */
[----:B------:R-:W-:-:S03]  /*1350*/  @P0 HADD2.F32 R44, -RZ, R37.H0_H0 ;  /* 0x20000025ff2c0230 */ /* 0x000fc60000004100 */
[----:B------:R-:W-:-:S04]  /*1360*/  FMUL.FTZ R153, R76, R153 ;  /* 0x000000994c997220 */ /* 0x000fc80000410000 */
[----:B------:R-:W-:Y:S02]  /*1370*/  @P0 FADD.FTZ R153, R44, R153 ;  /* 0x000000992c990221 */ /* 0x000fe40000010000 */
.L_x_3751:
[----:B------:R-:W-:Y:S05]  /*1380*/  BSYNC B0 ;  /* 0x0000000000007941 */ /* 0x000fea0003800000 */
.L_x_3749:
[----:B------:R-:W-:Y:S01]  /*1390*/  BSSY B0, `(.L_x_3752) ;  /* 0x000000b000007945 */ /* 0x000fe20003800000 */
[----:B------:R-:W-:Y:S05]  /*13a0*/  @P2 BRA `(.L_x_3753) ;  /* 0x0000004000002947 */ /* 0x000fea0003800000 */
[----:B------:R-:W-:Y:S01]  /*13b0*/  MOV R151, RZ ;  /* 0x000000ff00977202 */ /* 0x000fe20000000f00 */
[----:B------:R-:W-:Y:S05]  /*13c0*/  @!P0 BRA `(.L_x_3754) ;  /* 0x0000007000008947 */ /* 0x000fea0003800000 */
[----:B-----5:R-:W-:Y:S01]  /*13d0*/  HADD2.F32 R151, -RZ, R37.H1_H1 ;  /* 0x30000025ff977230 */ /* 0x020fe20000004100 */
[----:B------:R-:W-:Y:S05]  /*13e0*/  BRA `(.L_x_3754) ;  /* 0x0000005000007947 */ /* 0x000fea0003800000 */
.L_x_3753:
[----:B0----5:R-:W-:Y:S02]  /*13f0*/  HADD2.F32 R44, -RZ, R41.H1_H1 ;  /* 0x30000029ff2c7230 */ /* 0x021fe40000004100 */
[----:B------:R-:W-:-:S03]  /*1400*/  @P0 HADD2.F32 R46, -RZ, R37.H1_H1 ;  /* 0x30000025ff2e0230 */ /* 0x000fc60000004100 */
[----:B------:R-:W-:-:S04]  /*1410*/  FMUL.FTZ R44, R44, c[0x0][0x1ec] ;  /* 0x00007b002c2c7a20 */ /* 0x000fc80000410000 */
[----:B------:R-:W-:-:S04]  /*1420*/  FMUL.FTZ R151, R79, R44 ;  /* 0x0000002c4f977220 */ /* 0x000fc80000410000 */
[----:B------:R-:W-:Y:S02]  /*1430*/  @P0 FADD.FTZ R151, R46, R151 ;  /* 0x000000972e970221 */ /* 0x000fe40000010000 */
.L_x_3754:
[----:B------:R-:W-:Y:S05]  /*1440*/  BSYNC B0 ;  /* 0x0000000000007941 */ /* 0x000fea0003800000 */
.L_x_3752:
[----:B------:R-:W-:Y:S01]  /*1450*/  BSSY B0, `(.L_x_3755) ;  /* 0x000000b000007945 */ /* 0x000fe20003800000 */
[----:B------:R-:W-:Y:S05]  /*1460*/  @P2 BRA `(.L_x_3756) ;  /* 0x0000004000002947 */ /* 0x000fea0003800000 */
[----:B------:R-:W-:Y:S01]  /*1470*/  HFMA2.MMA R149, -RZ, RZ, 0, 0 ;  /* 0x00000000ff957435 */ /* 0x000fe200000001ff */
[----:B------:R-:W-:Y:S05]  /*1480*/  @!P0 BRA `(.L_x_3757) ;  /* 0x0000007000008947 */ /* 0x000fea0003800000 */
[----:B-----5:R-:W-:Y:S01]  /*1490*/  HADD2.F32 R149, -RZ, R38.H0_H0 ;  /* 0x20000026ff957230 */ /* 0x020fe20000004100 */
[----:B------:R-:W-:Y:S05]  /*14a0*/  BRA `(.L_x_3757) ;  /* 0x0000005000007947 */ /* 0x000fea0003800000 */
.L_x_3756:
[----:B0----5:R-:W-:-:S05]  /*14b0*/  HADD2.F32 R44, -RZ, R42.H0_H0 ;  /* 0x2000002aff2c7230 */ /* 0x021fca0000004100 */
[----:B------:R-:W-:Y:S01]  /*14c0*/  FMUL.FTZ R149, R44, c[0x0][0x1ec] ;  /* 0x00007b002c957a20 */ /* 0x000fe20000410000 */
[----:B------:R-:W-:-:S03]  /*14d0*/  @P0 HADD2.F32 R44, -RZ, R38.H0_H0 ;  /* 0x20000026ff2c0230 */ /* 0x000fc60000004100 */
[----:B------:R-:W-:-:S04]  /*14e0*/  FMUL.FTZ R149, R78, R149 ;  /* 0x000000954e957220 */ /* 0x000fc80000410000 */
[----:B------:R-:W-:Y:S02]  /*14f0*/  @P0 FADD.FTZ R149, R44, R149 ;  /* 0x000000952c950221 */ /* 0x000fe40000010000 */
.L_x_3757:
[----:B------:R-:W-:Y:S05]  /*1500*/  BSYNC B0 ;  /* 0x0000000000007941 */ /* 0x000fea0003800000 */
.L_x_3755:
[----:B------:R-:W-:Y:S01]  /*1510*/  BSSY B0, `(.L_x_3758) ;  /* 0x000000b000007945 */ /* 0x000fe20003800000 */
[----:B------:R-:W-:Y:S05]  /*1520*/  @P2 BRA `(.L_x_3759) ;  /* 0x0000004000002947 */ /* 0x000fea0003800000 */
[----:B------:R-:W-:Y:S01]  /*1530*/  MOV R147, RZ ;  /* 0x000000ff00937202 */ /* 0x000fe20000000f00 */
[----:B------:R-:W-:Y:S05]  /*1540*/  @!P0 BRA `(.L_x_3760) ;  /* 0x0000007000008947 */ /* 0x000fea0003800000 */
[----:B-----5:R-:W-:Y:S01]  /*1550*/  HADD2.F32 R147, -RZ, R38.H1_H1 ;  /* 0x30000026ff937230 */ /* 0x020fe20000004100 */
[----:B------:R-:W-:Y:S05]  /*1560*/  BRA `(.L_x_3760) ;  /* 0x0000005000007947 */ /* 0x000fea0003800000 */
.L_x_3759:
[----:B0----5:R-:W-:Y:S02]  /*1570*/  HADD2.F32 R44, -RZ, R42.H1_H1 ;  /* 0x3000002aff2c7230 */ /* 0x021fe40000004100 */
[----:B------:R-:W-:-:S03]  /*1580*/  @P0 HADD2.F32 R46, -RZ, R38.H1_H1 ;  /* 0x30000026ff2e0230 */ /* 0x000fc60000004100 */
[----:B------:R-:W-:-:S04]  /*1590*/  FMUL.FTZ R44, R44, c[0x0][0x1ec] ;  /* 0x00007b002c2c7a20 */ /* 0x000fc80000410000 */
[----:B------:R-:W-:-:S04]  /*15a0*/  FMUL.FTZ R147, R81, R44 ;  /* 0x0000002c51937220 */ /* 0x000fc80000410000 */
[----:B------:R-:W-:Y:S02]  /*15b0*/  @P0 FADD.FTZ R147, R46, R147 ;  /* 0x000000932e930221 */ /* 0x000fe40000010000 */
.L_x_3760:
[----:B------:R-:W-:Y:S05]  /*15c0*/  BSYNC B0 ;  /* 0x0000000000007941 */ /* 0x000fea0003800000 */
.L_x_3758:
[----:B------:R-:W-:Y:S01]  /*15d0*/  BSSY B0, `(.L_x_3761) ;  /* 0x000000b000007945 */ /* 0x000fe20003800000 */
[----:B------:R-:W-:Y:S05]  /*15e0*/  @P2 BRA `(.L_x_3762) ;  /* 0x0000004000002947 */ /* 0x000fea0003800000 */
[----:B------:R-:W-:Y:S01]  /*15f0*/  HFMA2.MMA R145, -RZ, RZ, 0, 0 ;  /* 0x00000000ff917435 */ /* 0x000fe200000001ff */
[----:B------:R-:W-:Y:S05]  /*1600*/  @!P0 BRA `(.L_x_3763) ;  /* 0x0000007000008947 */ /* 0x000fea0003800000 */
[----:B-----5:R-:W-:Y:S01]  /*1610*/  HADD2.F32 R145, -RZ, R39.H0_H0 ;  /* 0x20000027ff917230 */ /* 0x020fe20000004100 */
[----:B------:R-:W-:Y:S05]  /*1620*/  BRA `(.L_x_3763) ;  /* 0x0000005000007947 */ /* 0x000fea0003800000 */
.L_x_3762:
[----:B0----5:R-:W-:-:S05]  /*1630*/  HADD2.F32 R44, -RZ, R43.H0_H0 ;  /* 0x2000002bff2c7230 */ /* 0x021fca0000004100 */
[----:B------:R-:W-:Y:S01]  /*1640*/  FMUL.FTZ R145, R44, c[0x0][0x1ec] ;  /* 0x00007b002c917a20 */ /* 0x000fe20000410000 */
[----:B------:R-:W-:-:S03]  /*1650*/  @P0 HADD2.F32 R44, -RZ, R39.H0_H0 ;  /* 0x20000027ff2c0230 */ /* 0x000fc60000004100 */
[----:B------:R-:W-:-:S04]  /*1660*/  FMUL.FTZ R145, R80, R145 ;  /* 0x0000009150917220 */ /* 0x000fc80000410000 */
[----:B------:R-:W-:Y:S02]  /*1670*/  @P0 FADD.FTZ R145, R44, R145 ;  /* 0x000000912c910221 */ /* 0x000fe40000010000 */
.L_x_3763:
[----:B------:R-:W-:Y:S05]  /*1680*/  BSYNC B0 ;  /* 0x0000000000007941 */ /* 0x000fea0003800000 */
.L_x_3761:
[----:B------:R-:W-:Y:S01]  /*1690*/  BSSY B0, `(.L_x_3764) ;  /* 0x000000b000007945 */ /* 0x000fe20003800000 */
[----:B------:R-:W-:Y:S05]  /*16a0*/  @P2 BRA `(.L_x_3765) ;  /* 0x0000004000002947 */ /* 0x000fea0003800000 */
[----:B------:R-:W-:Y:S01]  /*16b0*/  MOV R143, RZ ;  /* 0x000000ff008f7202 */ /* 0x000fe20000000f00 */
[----:B------:R-:W-:Y:S05]  /*16c0*/  @!P0 BRA `(.L_x_3766) ;  /* 0x0000007000008947 */ /* 0x000fea0003800000 */
[----:B-----5:R-:W-:Y:S01]  /*16d0*/  HADD2.F32 R143, -RZ, R39.H1_H1 ;  /* 0x30000027ff8f7230 */ /* 0x020fe20000004100 */
[----:B------:R-:W-:Y:S05]  /*16e0*/  BRA `(.L_x_3766) ;  /* 0x0000005000007947 */ /* 0x000fea0003800000 */
.L_x_3765:
[----:B0----5:R-:W-:Y:S02]  /*16f0*/  HADD2.F32 R44, -RZ, R43.H1_H1 ;  /* 0x3000002bff2c7230 */ /* 0x021fe40000004100 */
[----:B------:R-:W-:-:S03]  /*1700*/  @P0 HADD2.F32 R46, -RZ, R39.H1_H1 ;  /* 0x30000027ff2e0230 */ /* 0x000fc60000004100 */
[----:B------:R-:W-:-:S04]  /*1710*/  FMUL.FTZ R44, R44, c[0x0][0x1ec] ;  /* 0x00007b002c2c7a20 */ /* 0x000fc80000410000 */
[----:B------:R-:W-:-:S04]  /*1720*/  FMUL.FTZ R143, R83, R44 ;  /* 0x0000002c538f7220 */ /* 0x000fc80000410000 */
[----:B------:R-:W-:Y:S02]  /*1730*/  @P0 FADD.FTZ R143, R46, R143 ;  /* 0x0000008f2e8f0221 */ /* 0x000fe40000010000 */
.L_x_3766:
[----:B------:R-:W-:Y:S05]  /*1740*/  BSYNC B0 ;  /* 0x0000000000007941 */ /* 0x000fea0003800000 */
.L_x_3764:
        /* <DEDUP_REMOVED lines=18> */
.L_x_3768:
[----:B0----5:R-:W-:-:S05]  /*1870*/  HADD2.F32 R44, -RZ, R40.H0_H0 ;  /* 0x20000028ff2c7230 */ /* 0x021fca0000004100 */
[----:B------:R-:W-:Y:S01]  /*1880*/  FMUL.FTZ R159, R44, c[0x0][0x1ec] ;  /* 0x00007b002c9f7a20 */ /* 0x000fe20000410000 */
[----:B------:R-:W-:-:S03]  /*1890*/  @P0 HADD2.F32 R44, -RZ, R36.H0_H0 ;  /* 0x20000024ff2c0230 */ /* 0x000fc60000004100 */
[----:B------:R-:W-:-:S04]  /*18a0*/  FMUL.FTZ R159, R82, R159 ;  /* 0x0000009f529f7220 */ /* 0x000fc80000410000 */
[----:B------:R-:W-:Y:S02]  /*18b0*/  @P0 FADD.FTZ R159, R44, R159 ;  /* 0x0000009f2c9f0221 */ /* 0x000fe40000010000 */
.L_x_3769:
[----:B------:R-:W-:Y:S05]  /*18c0*/  BSYNC B0 ;  /* 0x0000000000007941 */ /* 0x000fea0003800000 */
.L_x_3767:
[----:B------:R-:W-:Y:S01]  /*18d0*/  BSSY B0, `(.L_x_3770) ;  /* 0x000000b000007945 */ /* 0x000fe20003800000 */
[----:B------:R-:W-:Y:S05]  /*18e0*/  @P2 BRA `(.L_x_3771) ;  /* 0x0000004000002947 */ /* 0x000fea0003800000 */
[----:B------:R-:W-:Y:S01]  /*18f0*/  MOV R161, RZ ;  /* 0x000000ff00a17202 */ /* 0x000fe20000000f00 */
[----:B------:R-:W-:Y:S05]  /*1900*/  @!P0 BRA `(.L_x_3772) ;  /* 0x0000007000008947 */ /* 0x000fea0003800000 */
[----:B-----5:R-:W-:Y:S01]  /*1910*/  HADD2.F32 R161, -RZ, R36.H1_H1 ;  /* 0x30000024ffa17230 */ /* 0x020fe20000004100 */
[----:B------:R-:W-:Y:S05]  /*1920*/  BRA `(.L_x_3772) ;  /* 0x0000005000007947 */ /* 0x000fea0003800000 */
.L_x_3771:
[----:B0----5:R-:W-:Y:S02]  /*1930*/  HADD2.F32 R44, -RZ, R40.H1_H1 ;  /* 0x30000028ff2c7230 */ /* 0x021fe40000004100 */
[----:B------:R-:W-:-:S03]  /*1940*/  @P0 HADD2.F32 R46, -RZ, R36.H1_H1 ;  /* 0x30000024ff2e0230 */ /* 0x000fc60000004100 */
[----:B------:R-:W-:-:S04]  /*1950*/  FMUL.FTZ R44, R44, c[0x0][0x1ec] ;  /* 0x00007b002c2c7a20 */ /* 0x000fc80000410000 */
[----:B------:R-:W-:-:S04]  /*1960*/  FMUL.FTZ R161, R85, R44 ;  /* 0x0000002c55a17220 */ /* 0x000fc80000410000 */
[----:B------:R-:W-:Y:S02]  /*1970*/  @P0 FADD.FTZ R161, R46, R161 ;  /* 0x000000a12ea10221 */ /* 0x000fe40000010000 */
.L_x_3772:
[----:B------:R-:W-:Y:S05]  /*1980*/  BSYNC B0 ;  /* 0x0000000000007941 */ /* 0x000fea0003800000 */
.L_x_3770:
[----:B------:R-:W-:Y:S01]  /*1990*/  BSSY B0, `(.L_x_3773) ;  /* 0x000000b000007945 */ /* 0x000fe20003800000 */
[----:B------:R-:W-:Y:S05]  /*19a0*/  @P2 BRA `(.L_x_3774) ;  /* 0x0000004000002947 */ /* 0x000fea0003800000 */
[----:B------:R-:W-:Y:S01]  /*19b0*/  HFMA2.MMA R163, -RZ, RZ, 0, 0 ;  /* 0x00000000ffa37435 */ /* 0x000fe200000001ff */
[----:B------:R-:W-:Y:S05]  /*19c0*/  @!P0 BRA `(.L_x_3775) ;  /* 0x0000007000008947 */ /* 0x000fea0003800000 */
[----:B-----5:R-:W-:Y:S01]  /*19d0*/  HADD2.F32 R163, -RZ, R37.H0_H0 ;  /* 0x20000025ffa37230 */ /* 0x020fe20000004100 */
[----:B------:R-:W-:Y:S05]  /*19e0*/  BRA `(.L_x_3775) ;  /* 0x0000005000007947 */ /* 0x000fea0003800000 */
.L_x_3774:
[----:B0----5:R-:W-:-:S05]  /*19f0*/  HADD2.F32 R44, -RZ, R41.H0_H0 ;  /* 0x20000029ff2c7230 */ /* 0x021fca0000004100 */
[----:B------:R-:W-:Y:S01]  /*1a00*/  FMUL.FTZ R163, R44, c[0x0][0x1ec] ;  /* 0x00007b002ca37a20 */ /* 0x000fe20000410000 */
[----:B------:R-:W-:-:S03]  /*1a10*/  @P0 HADD2.F32 R44, -RZ, R37.H0_H0 ;  /* 0x20000025ff2c0230 */ /* 0x000fc60000004100 */
[----:B------:R-:W-:-:S04]  /*1a20*/  FMUL.FTZ R163, R84, R163 ;  /* 0x000000a354a37220 */ /* 0x000fc80000410000 */
[----:B------:R-:W-:Y:S02]  /*1a30*/  @P0 FADD.FTZ R163, R44, R163 ;  /* 0x000000a32ca30221 */ /* 0x000fe40000010000 */
.L_x_3775:
[----:B------:R-:W-:Y:S05]  /*1a40*/  BSYNC B0 ;  /* 0x0000000000007941 */ /* 0x000fea0003800000 */
.L_x_3773:
[----:B------:R-:W-:Y:S01]  /*1a50*/  BSSY B0, `(.L_x_3776) ;  /* 0x000000b000007945 */ /* 0x000fe20003800000 */
[----:B------:R-:W-:Y:S05]  /*1a60*/  @P2 BRA `(.L_x_3777) ;  /* 0x0000004000002947 */ /* 0x000fea0003800000 */
[----:B------:R-:W-:Y:S01]  /*1a70*/  MOV R165, RZ ;  /* 0x000000ff00a57202 */ /* 0x000fe20000000f00 */
[----:B------:R-:W-:Y:S05]  /*1a80*/  @!P0 BRA `(.L_x_3778) ;  /* 0x0000007000008947 */ /* 0x000fea0003800000 */
[----:B-----5:R-:W-:Y:S01]  /*1a90*/  HADD2.F32 R165, -RZ, R37.H1_H1 ;  /* 0x30000025ffa57230 */ /* 0x020fe20000004100 */
[----:B------:R-:W-:Y:S05]  /*1aa0*/  BRA `(.L_x_3778) ;  /* 0x0000005000007947 */ /* 0x000fea0003800000 */
.L_x_3777:
[----:B0----5:R-:W-:Y:S02]  /*1ab0*/  HADD2.F32 R44, -RZ, R41.H1_H1 ;  /* 0x30000029ff2c7230 */ /* 0x021fe40000004100 */
[----:B------:R-:W-:-:S03]  /*1ac0*/  @P0 HADD2.F32 R46, -RZ, R37.H1_H1 ;  /* 0x30000025ff2e0230 */ /* 0x000fc60000004100 */
[----:B------:R-:W-:-:S04]  /*1ad0*/  FMUL.FTZ R44, R44, c[0x0][0x1ec] ;  /* 0x00007b002c2c7a20 */ /* 0x000fc80000410000 */
[----:B------:R-:W-:-:S04]  /*1ae0*/  FMUL.FTZ R165, R87, R44 ;  /* 0x0000002c57a57220 */ /* 0x000fc80000410000 */
[----:B------:R-:W-:Y:S02]  /*1af0*/  @P0 FADD.FTZ R165, R46, R165 ;  /* 0x000000a52ea50221 */ /* 0x000fe40000010000 */
.L_x_3778:
[----:B------:R-:W-:Y:S05]  /*1b00*/  BSYNC B0 ;  /* 0x0000000000007941 */ /* 0x000fea0003800000 */
.L_x_3776:
[----:B------:R-:W-:Y:S01]  /*1b10*/  BSSY B0, `(.L_x_3779) ;  /* 0x000000b000007945 */ /* 0x000fe20003800000 */
[----:B------:R-:W-:Y:S05]  /*1b20*/  @P2 BRA `(.L_x_3780) ;  /* 0x0000004000002947 */ /* 0x000fea0003800000 */
[----:B------:R-:W-:Y:S01]  /*1b30*/  HFMA2.MMA R56, -RZ, RZ, 0, 0 ;  /* 0x00000000ff387435 */ /* 0x000fe200000001ff */
[----:B------:R-:W-:Y:S05]  /*1b40*/  @!P0 BRA `(.L_x_3781) ;  /* 0x0000007000008947 */ /* 0x000fea0003800000 */
[----:B-----5:R-:W-:Y:S01]  /*1b50*/  HADD2.F32 R56, -RZ, R38.H0_H0 ;  /* 0x20000026ff387230 */ /* 0x020fe20000004100 */
[----:B------:R-:W-:Y:S05]  /*1b60*/  BRA `(.L_x_3781) ;  /* 0x0000005000007947 */ /* 0x000fea0003800000 */
.L_x_3780:
[----:B0----5:R-:W-:Y:S02]  /*1b70*/  HADD2.F32 R44, -RZ, R42.H0_H0 ;  /* 0x2000002aff2c7230 */ /* 0x021fe40000004100 */
[----:B------:R-:W-:-:S03]  /*1b80*/  @P0 HADD2.F32 R47, -RZ, R38.H0_H0 ;  /* 0x20000026ff2f0230 */ /* 0x000fc60000004100 */
[----:B------:R-:W-:-:S04]  /*1b90*/  FMUL.FTZ R45, R44, c[0x0][0x1ec] ;  /* 0x00007b002c2d7a20 */ /* 0x000fc80000410000 */
[----:B------:R-:W-:-:S04]  /*1ba0*/  FMUL.FTZ R56, R86, R45 ;  /* 0x0000002d56387220 */ /* 0x000fc80000410000 */
[----:B------:R-:W-:Y:S02]  /*1bb0*/  @P0 FADD.FTZ R56, R47, R56 ;  /* 0x000000382f380221 */ /* 0x000fe40000010000 */
.L_x_3781:
[----:B------:R-:W-:Y:S05]  /*1bc0*/  BSYNC B0 ;  /* 0x0000000000007941 */ /* 0x000fea0003800000 */
.L_x_3779:
[----:B------:R-:W-:Y:S01]  /*1bd0*/  BSSY B0, `(.L_x_3782) ;  /* 0x000000b000007945 */ /* 0x000fe20003800000 */
[----:B------:R-:W-:Y:S05]  /*1be0*/  @P2 BRA `(.L_x_3783) ;  /* 0x0000004000002947 */ /* 0x000fea0003800000 */
[----:B------:R-:W-:Y:S01]  /*1bf0*/  MOV R58, RZ ;  /* 0x000000ff003a7202 */ /* 0x000fe20000000f00 */
[----:B------:R-:W-:Y:S05]  /*1c00*/  @!P0 BRA `(.L_x_3784) ;  /* 0x0000007000008947 */ /* 0x000fea0003800000 */
[----:B-----5:R-:W-:Y:S01]  /*1c10*/  HADD2.F32 R58, -RZ, R38.H1_H1 ;  /* 0x30000026ff3a7230 */ /* 0x020fe20000004100 */
[----:B------:R-:W-:Y:S05]  /*1c20*/  BRA `(.L_x_3784) ;  /* 0x0000005000007947 */ /* 0x000fea0003800000 */
.L_x_3783:
[----:B0----5:R-:W-:Y:S02]  /*1c30*/  HADD2.F32 R44, -RZ, R42.H1_H1 ;  /* 0x3000002aff2c7230 */ /* 0x021fe40000004100 */
[----:B------:R-:W-:-:S03]  /*1c40*/  @P0 HADD2.F32 R45, -RZ, R38.H1_H1 ;  /* 0x30000026ff2d0230 */ /* 0x000fc60000004100 */
[----:B------:R-:W-:-:S04]  /*1c50*/  FMUL.FTZ R44, R44, c[0x0][0x1ec] ;  /* 0x00007b002c2c7a20 */ /* 0x000fc80000410000 */
[----:B------:R-:W-:-:S04]  /*1c60*/  FMUL.FTZ R58, R89, R44 ;  /* 0x0000002c593a7220 */ /* 0x000fc80000410000 */
[----:B------:R-:W-:Y:S02]  /*1c70*/  @P0 FADD.FTZ R58, R45, R58 ;  /* 0x0000003a2d3a0221 */ /* 0x000fe40000010000 */
.L_x_3784:
[----:B------:R-:W-:Y:S05]  /*1c80*/  BSYNC B0 ;  /* 0x0000000000007941 */ /* 0x000fea0003800000 */
.L_x_3782:
[----:B------:R-:W-:Y:S01]  /*1c90*/  BSSY B0, `(.L_x_3785) ;  /* 0x000000b000007945 */ /* 0x000fe20003800000 */
[----:B------:R-:W-:Y:S05]  /*1ca0*/  @P2 BRA `(.L_x_3786) ;  /* 0x0000004000002947 */ /* 0x000fea0003800000 */
[----:B------:R-:W-:Y:S01]  /*1cb0*/  HFMA2.MMA R128, -RZ, RZ, 0, 0 ;  /* 0x00000000ff807435 */ /* 0x000fe200000001ff */
[----:B------:R-:W-:Y:S05]  /*1cc0*/  @!P0 BRA `(.L_x_3787) ;  /* 0x0000007000008947 */ /* 0x000fea0003800000 */
[----:B-----5:R-:W-:Y:S01]  /*1cd0*/  HADD2.F32 R128, -RZ, R39.H0_H0 ;  /* 0x20000027ff807230 */ /* 0x020fe20000004100 */
[----:B------:R-:W-:Y:S05]  /*1ce0*/  BRA `(.L_x_3787) ;  /* 0x0000005000007947 */ /* 0x000fea0003800000 */
.L_x_3786:
[----:B0----5:R-:W-:Y:S02]  /*1cf0*/  HADD2.F32 R44, -RZ, R43.H0_H0 ;  /* 0x2000002bff2c7230 */ /* 0x021fe40000004100 */
[----:B------:R-:W-:-:S03]  /*1d00*/  @P0 HADD2.F32 R47, -RZ, R39.H0_H0 ;  /* 0x20000027ff2f0230 */ /* 0x000fc60000004100 */
[----:B------:R-:W-:-:S04]  /*1d10*/  FMUL.FTZ R45, R44, c[0x0][0x1ec] ;  /* 0x00007b002c2d7a20 */ /* 0x000fc80000410000 */
[----:B------:R-:W-:-:S04]  /*1d20*/  FMUL.FTZ R128, R88, R45 ;  /* 0x0000002d58807220 */ /* 0x000fc80000410000 */
[----:B------:R-:W-:Y:S02]  /*1d30*/  @P0 FADD.FTZ R128, R47, R128 ;  /* 0x000000802f800221 */ /* 0x000fe40000010000 */
.L_x_3787:
[----:B------:R-:W-:Y:S05]  /*1d40*/  BSYNC B0 ;  /* 0x0000000000007941 */ /* 0x000fea0003800000 */
.L_x_3785:
[----:B------:R-:W-:Y:S01]  /*1d50*/  BSSY B0, `(.L_x_3788) ;  /* 0x000000b000007945 */ /* 0x000fe20003800000 */
[----:B------:R-:W-:Y:S05]  /*1d60*/  @P2 BRA `(.L_x_3789) ;  /* 0x0000004000002947 */ /* 0x000fea0003800000 */
[----:B------:R-:W-:Y:S01]  /*1d70*/  MOV R130, RZ ;  /* 0x000000ff00827202 */ /* 0x000fe20000000f00 */
[----:B------:R-:W-:Y:S05]  /*1d80*/  @!P0 BRA `(.L_x_3790) ;  /* 0x0000007000008947 */ /* 0x000fea0003800000 */
[----:B-----5:R-:W-:Y:S01]  /*1d90*/  HADD2.F32 R130, -RZ, R39.H1_H1 ;  /* 0x30000027ff827230 */ /* 0x020fe20000004100 */
[----:B------:R-:W-:Y:S05]  /*1da0*/  BRA `(.L_x_3790) ;  /* 0x0000005000007947 */ /* 0x000fea0003800000 */
.L_x_3789:
[----:B0----5:R-:W-:Y:S02]  /*1db0*/  HADD2.F32 R44, -RZ, R43.H1_H1 ;  /* 0x3000002bff2c7230 */ /* 0x021fe40000004100 */
[----:B------:R-:W-:-:S03]  /*1dc0*/  @P0 HADD2.F32 R45, -RZ, R39.H1_H1 ;  /* 0x30000027ff2d0230 */ /* 0x000fc60000004100 */
[----:B------:R-:W-:-:S04]  /*1dd0*/  FMUL.FTZ R44, R44, c[0x0][0x1ec] ;  /* 0x00007b002c2c7a20 */ /* 0x000fc80000410000 */
[----:B------:R-:W-:-:S04]  /*1de0*/  FMUL.FTZ R130, R91, R44 ;  /* 0x0000002c5b827220 */ /* 0x000fc80000410000 */
[----:B------:R-:W-:Y:S02]  /*1df0*/  @P0 FADD.FTZ R130, R45, R130 ;  /* 0x000000822d820221 */ /* 0x000fe40000010000 */
.L_x_3790:
[----:B------:R-:W-:Y:S05]  /*1e00*/  BSYNC B0 ;  /* 0x0000000000007941 */ /* 0x000fea0003800000 */
.L_x_3788:
        /* <DEDUP_REMOVED lines=18> */
.L_x_3792:
[----:B0----5:R-:W-:Y:S02]  /*1f30*/  HADD2.F32 R44, -RZ, R40.H0_H0 ;  /* 0x20000028ff2c7230 */ /* 0x021fe40000004100 */
[----:B------:R-:W-:-:S03]  /*1f40*/  @P0 HADD2.F32 R47, -RZ, R36.H0_H0 ;  /* 0x20000024ff2f0230 */ /* 0x000fc60000004100 */
[----:B------:R-:W-:-:S04]  /*1f50*/  FMUL.FTZ R45, R44, c[0x0][0x1ec] ;  /* 0x00007b002c2d7a20 */ /* 0x000fc80000410000 */
[----:B------:R-:W-:-:S04]  /*1f60*/  FMUL.FTZ R140, R90, R45 ;  /* 0x0000002d5a8c7220 */ /* 0x000fc80000410000 */
[----:B------:R-:W-:Y:S02]  /*1f70*/  @P0 FADD.FTZ R140, R47, R140 ;  /* 0x0000008c2f8c0221 */ /* 0x000fe40000010000 */
.L_x_3793:
[----:B------:R-:W-:Y:S05]  /*1f80*/  BSYNC B0 ;  /* 0x0000000000007941 */ /* 0x000fea0003800000 */
.L_x_3791:
[----:B------:R-:W-:Y:S01]  /*1f90*/  BSSY B0, `(.L_x_3794) ;  /* 0x000000b000007945 */ /* 0x000fe20003800000 */
[----:B------:R-:W-:Y:S05]  /*1fa0*/  @P2 BRA `(.L_x_3795) ;  /* 0x0000004000002947 */ /* 0x000fea0003800000 */
[----:B------:R-:W-:Y:S01]  /*1fb0*/  MOV R138, RZ ;  /* 0x000000ff008a7202 */ /* 0x000fe20000000f00 */
[----:B------:R-:W-:Y:S05]  /*1fc0*/  @!P0 BRA `(.L_x_3796) ;  /* 0x0000007000008947 */ /* 0x000fea0003800000 */
[----:B-----5:R-:W-:Y:S01]  /*1fd0*/  HADD2.F32 R138, -RZ, R36.H1_H1 ;  /* 0x30000024ff8a7230 */ /* 0x020fe20000004100 */
[----:B------:R-:W-:Y:S05]  /*1fe0*/  BRA `(.L_x_3796) ;  /* 0x0000005000007947 */ /* 0x000fea0003800000 */
.L_x_3795:
[----:B0----5:R-:W-:Y:S02]  /*1ff0*/  HADD2.F32 R44, -RZ, R40.H1_H1 ;  /* 0x30000028ff2c7230 */ /* 0x021fe40000004100 */
[----:B------:R-:W-:-:S03]  /*2000*/  @P0 HADD2.F32 R45, -RZ, R36.H1_H1 ;  /* 0x30000024ff2d0230 */ /* 0x000fc60000004100 */
[----:B------:R-:W-:-:S04]  /*2010*/  FMUL.FTZ R44, R44, c[0x0][0x1ec] ;  /* 0x00007b002c2c7a20 */ /* 0x000fc80000410000 */
[----:B------:R-:W-:-:S04]  /*2020*/  FMUL.FTZ R138, R93, R44 ;  /* 0x0000002c5d8a7220 */ /* 0x000fc80000410000 */
[----:B------:R-:W-:Y:S02]  /*2030*/  @P0 FADD.FTZ R138, R45, R138 ;  /* 0x0000008a2d8a0221 */ /* 0x000fe40000010000 */
.L_x_3796:
[----:B------:R-:W-:Y:S05]  /*2040*/  BSYNC B0 ;  /* 0x0000000000007941 */ /* 0x000fea0003800000 */
.L_x_3794:
[----:B------:R-:W-:Y:S01]  /*2050*/  BSSY B0, `(.L_x_3797) ;  /* 0x000000b000007945 */ /* 0x000fe20003800000 */
[----:B------:R-:W-:Y:S05]  /*2060*/  @P2 BRA `(.L_x_3798) ;  /* 0x0000004000002947 */ /* 0x000fea0003800000 */
[----:B------:R-:W-:Y:S01]  /*2070*/  HFMA2.MMA R136, -RZ, RZ, 0, 0 ;  /* 0x00000000ff887435 */ /* 0x000fe200000001ff */
[----:B------:R-:W-:Y:S05]  /*2080*/  @!P0 BRA `(.L_x_3799) ;  /* 0x0000007000008947 */ /* 0x000fea0003800000 */
[----:B-----5:R-:W-:Y:S01]  /*2090*/  HADD2.F32 R136, -RZ, R37.H0_H0 ;  /* 0x20000025ff887230 */ /* 0x020fe20000004100 */
[----:B------:R-:W-:Y:S05]  /*20a0*/  BRA `(.L_x_3799) ;  /* 0x0000005000007947 */ /* 0x000fea0003800000 */
.L_x_3798:
[----:B0----5:R-:W-:Y:S02]  /*20b0*/  HADD2.F32 R44, -RZ, R41.H0_H0 ;  /* 0x20000029ff2c7230 */ /* 0x021fe40000004100 */
[----:B------:R-:W-:-:S03]  /*20c0*/  @P0 HADD2.F32 R47, -RZ, R37.H0_H0 ;  /* 0x20000025ff2f0230 */ /* 0x000fc60000004100 */
[----:B------:R-:W-:-:S04]  /*20d0*/  FMUL.FTZ R45, R44, c[0x0][0x1ec] ;  /* 0x00007b002c2d7a20 */ /* 0x000fc80000410000 */
[----:B------:R-:W-:-:S04]  /*20e0*/  FMUL.FTZ R136, R92, R45 ;  /* 0x0000002d5c887220 */ /* 0x000fc80000410000 */
[----:B------:R-:W-:Y:S02]  /*20f0*/  @P0 FADD.FTZ R136, R47, R136 ;  /* 0x000000882f880221 */ /* 0x000fe40000010000 */
.L_x_3799:
[----:B------:R-:W-:Y:S05]  /*2100*/  BSYNC B0 ;  /* 0x0000000000007941 */ /* 0x000fea0003800000 */
.L_x_3797:
[----:B------:R-:W-:Y:S01]  /*2110*/  BSSY B0, `(.L_x_3800) ;  /* 0x000000b000007945 */ /* 0x000fe20003800000 */
[----:B------:R-:W-:Y:S05]  /*2120*/  @P2 BRA `(.L_x_3801) ;  /* 0x0000004000002947 */ /* 0x000fea0003800000 */
[----:B------:R-:W-:Y:S01]  /*2130*/  MOV R134, RZ ;  /* 0x000000ff00867202 */ /* 0x000fe20000000f00 */
[----:B------:R-:W-:Y:S05]  /*2140*/  @!P0 BRA `(.L_x_3802) ;  /* 0x0000007000008947 */ /* 0x000fea0003800000 */
[----:B-----5:R-:W-:Y:S01]  /*2150*/  HADD2.F32 R134, -RZ, R37.H1_H1 ;  /* 0x30000025ff867230 */ /* 0x020fe20000004100 */
[----:B------:R-:W-:Y:S05]  /*2160*/  BRA `(.L_x_3802) ;  /* 0x0000005000007947 */ /* 0x000fea0003800000 */
.L_x_3801:
[----:B0----5:R-:W-:Y:S02]  /*2170*/  HADD2.F32 R44, -RZ, R41.H1_H1 ;  /* 0x30000029ff2c7230 */ /* 0x021fe40000004100 */
[----:B------:R-:W-:-:S03]  /*2180*/  @P0 HADD2.F32 R45, -RZ, R37.H1_H1 ;  /* 0x30000025ff2d0230 */ /* 0x000fc60000004100 */
[----:B------:R-:W-:-:S04]  /*2190*/  FMUL.FTZ R44, R44, c[0x0][0x1ec] ;  /* 0x00007b002c2c7a20 */ /* 0x000fc80000410000 */
[----:B------:R-:W-:-:S04]  /*21a0*/  FMUL.FTZ R134, R95, R44 ;  /* 0x0000002c5f867220 */ /* 0x000fc80000410000 */
[----:B------:R-:W-:Y:S02]  /*21b0*/  @P0 FADD.FTZ R134, R45, R134 ;  /* 0x000000862d860221 */ /* 0x000fe40000010000 */
.L_x_3802:
[----:B------:R-:W-:Y:S05]  /*21c0*/  BSYNC B0 ;  /* 0x0000000000007941 */ /* 0x000fea0003800000 */
.L_x_3800:
[----:B------:R-:W-:Y:S01]  /*21d0*/  BSSY B0, `(.L_x_3803) ;  /* 0x000000b000007945 */ /* 0x000fe20003800000 */
[----:B------:R-:W-:Y:S05]  /*21e0*/  @P2 BRA `(.L_x_3804) ;  /* 0x0000004000002947 */ /* 0x000fea0003800000 */
[----:B0-----:R-:W-:Y:S01]  /*21f0*/  HFMA2.MMA R52, -RZ, RZ, 0, 0 ;  /* 0x00000000ff347435 */ /* 0x001fe200000001ff */
[----:B------:R-:W-:Y:S05]  /*2200*/  @!P0 BRA `(.L_x_3805) ;  /* 0x0000007000008947 */ /* 0x000fea0003800000 */
[----:B-----5:R-:W-:Y:S01]  /*2210*/  HADD2.F32 R52, -RZ, R38.H0_H0 ;  /* 0x20000026ff347230 */ /* 0x020fe20000004100 */
[----:B------:R-:W-:Y:S05]  /*2220*/  BRA `(.L_x_3805) ;  /* 0x0000005000007947 */ /* 0x000fea0003800000 */
.L_x_3804:
[----:B0----5:R-:W-:Y:S02]  /*2230*/  HADD2.F32 R44, -RZ, R42.H0_H0 ;  /* 0x2000002aff2c7230 */ /* 0x021fe40000004100 */
[----:B------:R-:W-:-:S03]  /*2240*/  @P0 HADD2.F32 R47, -RZ, R38.H0_H0 ;  /* 0x20000026ff2f0230 */ /* 0x000fc60000004100 */
[----:B------:R-:W-:-:S04]  /*2250*/  FMUL.FTZ R45, R44, c[0x0][0x1ec] ;  /* 0x00007b002c2d7a20 */ /* 0x000fc80000410000 */
[----:B------:R-:W-:-:S04]  /*2260*/  FMUL.FTZ R52, R94, R45 ;  /* 0x0000002d5e347220 */ /* 0x000fc80000410000 */
[----:B------:R-:W-:Y:S02]  /*2270*/  @P0 FADD.FTZ R52, R47, R52 ;  /* 0x000000342f340221 */ /* 0x000fe40000010000 */
.L_x_3805:
[----:B------:R-:W-:Y:S05]  /*2280*/  BSYNC B0 ;  /* 0x0000000000007941 */ /* 0x000fea0003800000 */
.L_x_3803:
[----:B------:R-:W-:Y:S01]  /*2290*/  BSSY B0, `(.L_x_3806) ;  /* 0x000000b000007945 */ /* 0x000fe20003800000 */
[----:B------:R-:W-:Y:S05]  /*22a0*/  @P2 BRA `(.L_x_3807) ;  /* 0x0000004000002947 */ /* 0x000fea0003800000 */
[----:B------:R-:W-:Y:S01]  /*22b0*/  MOV R50, RZ ;  /* 0x000000ff00327202 */ /* 0x000fe20000000f00 */
[----:B------:R-:W-:Y:S05]  /*22c0*/  @!P0 BRA `(.L_x_3808) ;  /* 0x0000007000008947 */ /* 0x000fea0003800000 */
[----:B-----5:R-:W-:Y:S01]  /*22d0*/  HADD2.F32 R50, -RZ, R38.H1_H1 ;  /* 0x30000026ff327230 */ /* 0x020fe20000004100 */
[----:B------:R-:W-:Y:S05]  /*22e0*/  BRA `(.L_x_3808) ;  /* 0x0000005000007947 */ /* 0x000fea0003800000 */
.L_x_3807:
[----:B-----5:R-:W-:Y:S02]  /*22f0*/  HADD2.F32 R44, -RZ, R42.H1_H1 ;  /* 0x3000002aff2c7230 */ /* 0x020fe40000004100 */
[----:B------:R-:W-:-:S03]  /*2300*/  @P0 HADD2.F32 R45, -RZ, R38.H1_H1 ;  /* 0x30000026ff2d0230 */ /* 0x000fc60000004100 */
[----:B------:R-:W-:-:S04]  /*2310*/  FMUL.FTZ R44, R44, c[0x0][0x1ec] ;  /* 0x00007b002c2c7a20 */ /* 0x000fc80000410000 */
[----:B------:R-:W-:-:S04]  /*2320*/  FMUL.FTZ R50, R97, R44 ;  /* 0x0000002c61327220 */ /* 0x000fc80000410000 */
[----:B------:R-:W-:Y:S02]  /*2330*/  @P0 FADD.FTZ R50, R45, R50 ;  /* 0x000000322d320221 */ /* 0x000fe40000010000 */
.L_x_3808:
[----:B------:R-:W-:Y:S05]  /*2340*/  BSYNC B0 ;  /* 0x0000000000007941 */ /* 0x000fea0003800000 */
.L_x_3806:
[----:B------:R-:W-:Y:S01]  /*2350*/  BSSY B0, `(.L_x_3809) ;  /* 0x000000b000007945 */ /* 0x000fe20003800000 */
[----:B------:R-:W-:Y:S05]  /*2360*/  @P2 BRA `(.L_x_3810) ;  /* 0x0000004000002947 */ /* 0x000fea0003800000 */
[----:B------:R-:W-:Y:S01]  /*2370*/  HFMA2.MMA R53, -RZ, RZ, 0, 0 ;  /* 0x00000000ff357435 */ /* 0x000fe200000001ff */
[----:B------:R-:W-:Y:S05]  /*2380*/  @!P0 BRA `(.L_x_3811) ;  /* 0x0000007000008947 */ /* 0x000fea0003800000 */
[----:B-----5:R-:W-:Y:S01]  /*2390*/  HADD2.F32 R53, -RZ, R39.H0_H0 ;  /* 0x20000027ff357230 */ /* 0x020fe20000004100 */
[----:B------:R-:W-:Y:S05]  /*23a0*/  BRA `(.L_x_3811) ;  /* 0x0000005000007947 */ /* 0x000fea0003800000 */
.L_x_3810:
[----:B-----5:R-:W-:-:S05]  /*23b0*/  HADD2.F32 R44, -RZ, R43.H0_H0 ;  /* 0x2000002bff2c7230 */ /* 0x020fca0000004100 */
[----:B------:R-:W-:Y:S01]  /*23c0*/  FMUL.FTZ R53, R44, c[0x0][0x1ec] ;  /* 0x00007b002c357a20 */ /* 0x000fe20000410000 */
[----:B------:R-:W-:-:S03]  /*23d0*/  @P0 HADD2.F32 R44, -RZ, R39.H0_H0 ;  /* 0x20000027ff2c0230 */ /* 0x000fc60000004100 */
[----:B------:R-:W-:-:S04]  /*23e0*/  FMUL.FTZ R53, R96, R53 ;  /* 0x0000003560357220 */ /* 0x000fc80000410000 */
[----:B------:R-:W-:Y:S02]  /*23f0*/  @P0 FADD.FTZ R53, R44, R53 ;  /* 0x000000352c350221 */ /* 0x000fe40000010000 */
.L_x_3811:
[----:B------:R-:W-:Y:S05]  /*2400*/  BSYNC B0 ;  /* 0x0000000000007941 */ /* 0x000fea0003800000 */
.L_x_3809:
[----:B------:R-:W-:Y:S01]  /*2410*/  BSSY B0, `(.L_x_3812) ;  /* 0x000000b000007945 */ /* 0x000fe20003800000 */
[----:B------:R-:W-:Y:S05]  /*2420*/  @P2 BRA `(.L_x_3813) ;  /* 0x0000004000002947 */ /* 0x000fea0003800000 */
[----:B------:R-:W-:Y:S01]  /*2430*/  MOV R51, RZ ;  /* 0x000000ff00337202 */ /* 0x000fe20000000f00 */
[----:B------:R-:W-:Y:S05]  /*2440*/  @!P0 BRA `(.L_x_3814) ;  /* 0x0000007000008947 */ /* 0x000fea0003800000 */
[----:B-----5:R-:W-:Y:S01]  /*2450*/  HADD2.F32 R51, -RZ, R39.H1_H1 ;  /* 0x30000027ff337230 */ /* 0x020fe20000004100 */
[----:B------:R-:W-:Y:S05]  /*2460*/  BRA `(.L_x_3814) ;  /* 0x0000005000007947 */ /* 0x000fea0003800000 */
.L_x_3813:
[----:B-----5:R-:W-:Y:S02]  /*2470*/  HADD2.F32 R44, -RZ, R43.H1_H1 ;  /* 0x3000002bff2c7230 */ /* 0x020fe40000004100 */
[----:B------:R-:W-:-:S03]  /*2480*/  @P0 HADD2.F32 R46, -RZ, R39.H1_H1 ;  /* 0x30000027ff2e0230 */ /* 0x000fc60000004100 */
[----:B------:R-:W-:-:S04]  /*2490*/  FMUL.FTZ R44, R44, c[0x0][0x1ec] ;  /* 0x00007b002c2c7a20 */ /* 0x000fc80000410000 */
[----:B------:R-:W-:-:S04]  /*24a0*/  FMUL.FTZ R51, R99, R44 ;  /* 0x0000002c63337220 */ /* 0x000fc80000410000 */
[----:B------:R-:W-:Y:S02]  /*24b0*/  @P0 FADD.FTZ R51, R46, R51 ;  /* 0x000000332e330221 */ /* 0x000fe40000010000 */
.L_x_3814:
[----:B------:R-:W-:Y:S05]  /*24c0*/  BSYNC B0 ;  /* 0x0000000000007941 */ /* 0x000fea0003800000 */
.L_x_3812:
[----:B------:R-:W-:Y:S01]  /*24d0*/  IMAD.WIDE.U32 R48, R142, R132, c[0x0][0x188] ;  /* 0x000062008e307625 */ /* 0x000fe200078e0084 */
[----:B------:R-:W-:Y:S02]  /*24e0*/  F2FP.PACK_AB R47, R51, R53 ;  /* 0x00000035332f723e */ /* 0x000fe400000000ff */
[----:B------:R-:W-:Y:S01]  /*24f0*/  F2FP.PACK_AB R46, R50, R52 ;  /* 0x00000034322e723e */ /* 0x000fe200000000ff */
[----:B------:R-:W-:Y:S01]  /*2500*/  FADD.FTZ R132, RZ, R139 ;  /* 0x0000008bff847221 */ /* 0x000fe20000010000 */
[----:B------:R-:W-:Y:S02]  /*2510*/  F2FP.PACK_AB R45, R134, R136 ;  /* 0x00000088862d723e */ /* 0x000fe400000000ff */
[----:B------:R-:W-:Y:S01]  /*2520*/  F2FP.PACK_AB R44, R138, R140 ;  /* 0x0000008c8a2c723e */ /* 0x000fe200000000ff */
        /* <DEDUP_REMOVED lines=36> */
.L_x_3821:
        /* <DEDUP_REMOVED lines=84> */
.L_x_3822:
        /* <DEDUP_REMOVED lines=8> */
[----:B0-----:R-:W-:Y:S01]  /*2d30*/  @!P0 IADD3 R132, R122, R49, RZ ;  /* 0x000000317a848210 */ /* 0x001fe20007ffe0ff */
[----:B------:R-:W-:Y:S01]  /*2d40*/  HFMA2.MMA R49, -RZ, RZ, 0, 0 ;  /* 0x00000000ff317435 */ /* 0x000fe200000001ff */
[----:B------:R-:W-:Y:S02]  /*2d50*/  LOP3.LUT P1, RZ, R120, 0x1f, R27, 0xf8, !PT ;  /* 0x0000001f78ff7812 */ /* 0x000fe4000782f81b */
[----:B------:R-:W-:Y:S03]  /*2d60*/  BSSY B0, `(.L_x_3817) ;  /* 0x00000b7000007945 */ /* 0x000fe60003800000 */
[----:B------:R-:W-:-:S04]  /*2d70*/  @!P0 MOV R49, 0x400 ;  /* 0x0000040000318802 */ /* 0x000fc80000000f00 */
[----:B------:R-:W-:Y:S01]  /*2d80*/  I2F R150, R49 ;  /* 0x0000003100967306 */ /* 0x000fe20000201400 */
[----:B------:R-:W0:Y:S04]  /*2d90*/  SHFL.DOWN PT, R142, R49, 0x2, 0x1f ;  /* 0x08401f00318e7f89 */ /* 0x000e2800000e0000 */
        /* <DEDUP_REMOVED lines=85> */
[----:B------:R-:W-:Y:S02]  /*32f0*/  IMAD R54, R54, c[0x0][0x168], RZ ;  /* 0x00005a0036367a24 */ /* 0x000fe400078e02ff */
[C---:B------:R-:W-:Y:S02]  /*3300*/  FMUL.FTZ R152, R49.reuse, R152 ;  /* 0x0000009831987220 */ /* 0x040fe40000410000 */
[C---:B------:R-:W-:Y:S01]  /*3310*/  FMUL.FTZ R154, R49.reuse, R154 ;  /* 0x0000009a319a7220 */ /* 0x040fe20000410000 */
[----:B------:R-:W-:Y:S01]  /*3320*/  SHF.R.S32.HI R131, RZ, 0x1f, R54 ;  /* 0x0000001fff837819 */ /* 0x000fe20000011436 */
[----:B------:R-:W-:-:S02]  /*3330*/  FMUL.FTZ R160, R49, R160 ;  /* 0x000000a031a07220 */ /* 0x000fc40000410000 */
[----:B------:R-:W-:Y:S01]  /*3340*/  FMUL.FTZ R162, R49, R162 ;  /* 0x000000a231a27220 */ /* 0x000fe20000410000 */
[----:B------:R-:W-:Y:S01]  /*3350*/  LEA.HI R131, R131, R54, RZ, 0x3 ;  /* 0x0000003683837211 */ /* 0x000fe200078f18ff */
[C---:B------:R-:W-:Y:S02]  /*3360*/  FMUL.FTZ R128, R49.reuse, R128 ;  /* 0x0000008031807220 */ /* 0x040fe40000410000 */
[----:B------:R-:W-:Y:S01]  /*3370*/  FMUL.FTZ R130, R49, R130 ;  /* 0x0000008231827220 */ /* 0x000fe20000410000 */
[----:B------:R-:W-:Y:S01]  /*3380*/  LEA.HI.SX32 R131, R131, R26, 0x1d ;  /* 0x0000001a83837211 */ /* 0x000fe200078feaff */
        /* <DEDUP_REMOVED lines=37> */
[----:B------:R-:W-:Y:S02]  /*35e0*/  FFMA.FTZ R163, R60, R163, R7 ;  /* 0x000000a33ca37223 */ /* 0x000fe40000010007 */
[----:B------:R-:W-:Y:S01]  /*35f0*/  FFMA.FTZ R58, R61, R165, R6 ;  /* 0x000000a53d3a7223 */ /* 0x000fe20000010006 */
[----:B------:R-:W-:Y:S01]  /*3600*/  F2FP.PACK_AB R54, R135, R54 ;  /* 0x000000368736723e */ /* 0x000fe200000000ff */
[----:B------:R-:W-:Y:S02]  /*3610*/  FFMA.FTZ R44, R98, R46, R25 ;  /* 0x0000002e622c7223 */ /* 0x000fe40000010019 */
[----:B------:R-:W-:Y:S02]  /*3620*/  FFMA.FTZ R159, R114, R159, R9 ;  /* 0x0000009f729f7223 */ /* 0x000fe40000010009 */
[----:B------:R-:W-:Y:S01]  /*3630*/  FFMA.FTZ R56, R117, R161, R8 ;  /* 0x000000a175387223 */ /* 0x000fe20000010008 */
[----:B------:R-:W-:Y:S01]  /*3640*/  F2FP.PACK_AB R44, R49, R44 ;  /* 0x0000002c312c723e */ /* 0x000fe200000000ff */
[----:B------:R-:W-:-:S02]  /*3650*/  FFMA.FTZ R128, R118, R52, R31 ;  /* 0x0000003476807223 */ /* 0x000fc4000001001f */
[----:B------:R-:W-:Y:S01]  /*3660*/  FFMA.FTZ R133, R127, R57, R34 ;  /* 0x000000397f857223 */ /* 0x000fe20000010022 */
[----:B------:R-:W-:Y:S01]  /*3670*/  F2FP.PACK_AB R52, R56, R159 ;  /* 0x0000009f3834723e */ /* 0x000fe200000000ff */
[----:B------:R-:W-:Y:S01]  /*3680*/  FFMA.FTZ R130, R125, R53, R32 ;  /* 0x000000357d827223 */ /* 0x000fe20000010020 */
[----:B------:R-:W-:Y:S01]  /*3690*/  F2FP.PACK_AB R53, R58, R163 ;  /* 0x000000a33a35723e */ /* 0x000fe200000000ff */
[----:B------:R-:W-:Y:S01]  /*36a0*/  FFMA.FTZ R59, R126, R59, R35 ;  /* 0x0000003b7e3b7223 */ /* 0x000fe20000010023 */
[----:B------:R-:W-:Y:S01]  /*36b0*/  F2FP.PACK_AB R58, R133, R128 ;  /* 0x00000080853a723e */ /* 0x000fe200000000ff */
[----:B------:R-:W-:Y:S02]  /*36c0*/  FFMA.FTZ R136, R64, R136, R29 ;  /* 0x0000008840887223 */ /* 0x000fe4000001001d */
[----:B------:R-:W-:Y:S01]  /*36d0*/  FFMA.FTZ R57, R65, R134, R30 ;  /* 0x0000008641397223 */ /* 0x000fe2000001001e */
[----:B------:R-:W-:Y:S01]  /*36e0*/  IADD3 R134, R131, 0x80, RZ ;  /* 0x0000008083867810 */ /* 0x000fe20007ffe0ff */
[----:B------:R-:W-:Y:S01]  /*36f0*/  FFMA.FTZ R45, R100, R132, R23 ;  /* 0x00000084642d7223 */ /* 0x000fe20000010017 */
[----:B------:R-:W-:Y:S01]  /*3700*/  F2FP.PACK_AB R59, R59, R130 ;  /* 0x000000823b3b723e */ /* 0x000fe200000000ff */
[----:B------:R-:W-:Y:S01]  /*3710*/  FFMA.FTZ R46, R102, R144, R21 ;  /* 0x00000090662e7223 */ /* 0x000fe20000010015 */
[C---:B------:R-:W-:Y:S01]  /*3720*/  IADD3 R132, R131.reuse, 0x100, RZ ;  /* 0x0000010083847810 */ /* 0x040fe20007ffe0ff */
[----:B------:R-:W-:Y:S01]  /*3730*/  FFMA.FTZ R47, R104, R148, R19 ;  /* 0x00000094682f7223 */ /* 0x000fe20000010013 */
[----:B------:R-:W-:Y:S01]  /*3740*/  IADD3 R130, R131, 0x180, RZ ;  /* 0x0000018083827810 */ /* 0x000fe20007ffe0ff */
        /* <DEDUP_REMOVED lines=15> */
[----:B------:R-:W-:-:S03]  /*3840*/  IMAD.WIDE.U32 R136, R131, R139, c[0x0][0x208] ;  /* 0x0000820083887625 */ /* 0x000fc600078e008b */
[----:B------:R-:W-:Y:S01]  /*3850*/  F2FP.PACK_AB R56, R133, R56 ;  /* 0x000000388538723e */ /* 0x000fe200000000ff */
[-C--:B------:R-:W-:Y:S01]  /*3860*/  IMAD.WIDE.U32 R134, R134, R139.reuse, c[0x0][0x208] ;  /* 0x0000820086867625 */ /* 0x080fe200078e008b */
[----:B------:R0:W-:Y:S03]  /*3870*/  STG.E.128 [R136.64], R44 ;  /* 0x0000002c88007986 */ /* 0x0001e6000c101d04 */
[-C--:B------:R-:W-:Y:S01]  /*3880*/  IMAD.WIDE.U32 R132, R132, R139.reuse, c[0x0][0x208] ;  /* 0x0000820084847625 */ /* 0x080fe200078e008b */
[----:B------:R0:W-:Y:S03]  /*3890*/  STG.E.128 [R134.64], R48 ;  /* 0x0000003086007986 */ /* 0x0001e6000c101d04 */
[----:B------:R-:W-:Y:S01]  /*38a0*/  IMAD.WIDE.U32 R130, R130, R139, c[0x0][0x208] ;  /* 0x0000820082827625 */ /* 0x000fe200078e008b */
[----:B------:R0:W-:Y:S04]  /*38b0*/  STG.E.128 [R132.64], R52 ;  /* 0x0000003484007986 */ /* 0x0001e8000c101d04 */
[----:B------:R0:W-:Y:S02]  /*38c0*/  STG.E.128 [R130.64], R56 ;  /* 0x0000003882007986 */ /* 0x0001e4000c101d04 */
.L_x_3818:
[----:B-1----:R-:W-:Y:S05]  /*38d0*/  BSYNC B0 ;  /* 0x0000000000007941 */ /* 0x002fea0003800000 */
.L_x_3817:
[----:B------:R-:W-:Y:S02]  /*38e0*/  IADD3 R124, R124, c[0x0][0x160], RZ ;  /* 0x000058007c7c7a10 */ /* 0x000fe40007ffe0ff */
[----:B------:R-:W-:-:S02]  /*38f0*/  LOP3.LUT P1, RZ, R67, 0xff, RZ, 0xc0, !PT ;  /* 0x000000ff43ff7812 */ /* 0x000fc4000782c0ff */
[----:B------:R-:W-:Y:S02]  /*3900*/  ISETP.GE.AND P0, PT, R124, c[0x0][0x164], PT ;  /* 0x000059007c007a0c */ /* 0x000fe40003f06270 */
[----:B------:R-:W-:-:S11]  /*3910*/  SEL R67, RZ, 0x1, P1 ;  /* 0x00000001ff437807 */ /* 0x000fd60000800000 */
[----:B0----5:R-:W-:Y:S01]  /*3920*/  @P0 CALL.REL.NOINC `(.L_x_3819) ;  /* 0x0000001000000944 */ /* 0x021fe20003c00000 */
[----:B------:R-:W-:Y:S05]  /*3930*/  BRA `(.L_x_3820) ;  /* 0xffffcfa000007947 */ /* 0x000fea000383ffff */
.L_x_3819:
[----:B------:R-:W-:Y:S05]  /*3940*/  EXIT ;  /* 0x000000000000794d */ /* 0x000fea0003800000 */
.L_x_3815:
[----:B------:R-:W-:Y:S01]  /*3950*/  HFMA2.MMA R45, -RZ, RZ, 0, 5.9604644775390625e-08 ;  /* 0x00000001ff2d7435 */ /* 0x000fe200000001ff */
[----:B------:R-:W-:Y:S02]  /*3960*/  MOV R142, 0x1f ;  /* 0x0000001f008e7802 */ /* 0x000fe40000000f00 */
[----:B------:R-:W-:Y:S02]  /*3970*/  MOV R48, 0xffffffff ;  /* 0xffffffff00307802 */ /* 0x000fe40000000f00 */
[----:B------:R-:W-:Y:S02]  /*3980*/  MOV R46, 0x39a0 ;  /* 0x000039a0002e7802 */ /* 0x000fe40000000f00 */
[----:B-----5:R-:W-:Y:S05]  /*3990*/  CALL.REL.NOINC `($__internal_23_$__cuda_sm70_shflsync_bfly_p) ;  /* 0x0000079000007944 */ /* 0x020fea0003c00000 */
[----:B-1----:R-:W-:Y:S01]  /*39a0*/  MOV R44, R142 ;  /* 0x0000008e002c7202 */ /* 0x002fe20000000f00 */
[----:B0-----:R-:W-:Y:S05]  /*39b0*/  BRA `(.L_x_3821) ;  /* 0xffffedb000007947 */ /* 0x001fea000383ffff */
.L_x_3816:
[----:B------:R-:W-:Y:S01]  /*39c0*/  HFMA2.MMA R45, -RZ, RZ, 0, 1.1920928955078125e-07 ;  /* 0x00000002ff2d7435 */ /* 0x000fe200000001ff */
[----:B------:R-:W-:Y:S02]  /*39d0*/  MOV R142, 0x1f ;  /* 0x0000001f008e7802 */ /* 0x000fe40000000f00 */
[----:B------:R-:W-:Y:S02]  /*39e0*/  MOV R48, 0xffffffff ;  /* 0xffffffff00307802 */ /* 0x000fe40000000f00 */
[----:B------:R-:W-:-:S02]  /*39f0*/  MOV R46, 0x3a10 ;  /* 0x00003a10002e7802 */ /* 0x000fc40000000f00 */
[----:B-----5:R-:W-:Y:S05]  /*3a00*/  CALL.REL.NOINC `($__internal_23_$__cuda_sm70_shflsync_bfly_p) ;  /* 0x0000072000007944 */ /* 0x020fea0003c00000 */
[----:B0-----:R-:W-:Y:S01]  /*3a10*/  HFMA2.MMA R45, -RZ, RZ, 0, 2.384185791015625e-07 ;  /* 0x00000004ff2d7435 */ /* 0x001fe200000001ff */
[----:B-1----:R-:W-:Y:S01]  /*3a20*/  FADD.FTZ R132, R132, R142 ;  /* 0x0000008e84847221 */ /* 0x002fe20000010000 */
[----:B------:R-:W-:-:S02]  /*3a30*/  MOV R142, 0x1f ;  /* 0x0000001f008e7802 */ /* 0x000fc40000000f00 */
[----:B------:R-:W-:Y:S02]  /*3a40*/  MOV R48, 0xffffffff ;  /* 0xffffffff00307802 */ /* 0x000fe40000000f00 */
[----:B------:R-:W-:Y:S02]  /*3a50*/  MOV R46, 0x3a70 ;  /* 0x00003a70002e7802 */ /* 0x000fe40000000f00 */
[----:B------:R-:W-:Y:S05]  /*3a60*/  CALL.REL.NOINC `($__internal_23_$__cuda_sm70_shflsync_bfly_p) ;  /* 0x000006c000007944 */ /* 0x000fea0003c00000 */
[----:B0-----:R-:W-:Y:S01]  /*3a70*/  HFMA2.MMA R45, -RZ, RZ, 0, 4.76837158203125e-07 ;  /* 0x00000008ff2d7435 */ /* 0x001fe200000001ff */
[----:B-1----:R-:W-:Y:S01]  /*3a80*/  FADD.FTZ R132, R132, R142 ;  /* 0x0000008e84847221 */ /* 0x002fe20000010000 */
[----:B------:R-:W-:Y:S02]  /*3a90*/  MOV R142, 0x1f ;  /* 0x0000001f008e7802 */ /* 0x000fe40000000f00 */
[----:B------:R-:W-:Y:S02]  /*3aa0*/  MOV R48, 0xffffffff ;  /* 0xffffffff00307802 */ /* 0x000fe40000000f00 */
[----:B------:R-:W-:Y:S02]  /*3ab0*/  MOV R46, 0x3ad0 ;  /* 0x00003ad0002e7802 */ /* 0x000fe40000000f00 */
[----:B------:R-:W-:Y:S05]  /*3ac0*/  CALL.REL.NOINC `($__internal_23_$__cuda_sm70_shflsync_bfly_p) ;  /* 0x0000066000007944 */ /* 0x000fea0003c00000 */
[----:B0-----:R-:W-:Y:S01]  /*3ad0*/  HFMA2.MMA R45, -RZ, RZ, 0, 9.5367431640625e-07 ;  /* 0x00000010ff2d7435 */ /* 0x001fe200000001ff */
[----:B-1----:R-:W-:Y:S01]  /*3ae0*/  FADD.FTZ R132, R132, R142 ;  /* 0x0000008e84847221 */ /* 0x002fe20000010000 */
[----:B------:R-:W-:-:S02]  /*3af0*/  MOV R142, 0x1f ;  /* 0x0000001f008e7802 */ /* 0x000fc40000000f00 */
[----:B------:R-:W-:Y:S02]  /*3b00*/  MOV R48, 0xffffffff ;  /* 0xffffffff00307802 */ /* 0x000fe40000000f00 */
[----:B------:R-:W-:Y:S02]  /*3b10*/  MOV R46, 0x3b30 ;  /* 0x00003b30002e7802 */ /* 0x000fe40000000f00 */
[----:B------:R-:W-:Y:S05]  /*3b20*/  CALL.REL.NOINC `($__internal_23_$__cuda_sm70_shflsync_bfly_p) ;  /* 0x0000060000007944 */ /* 0x000fea0003c00000 */
[----:B-1----:R-:W-:Y:S01]  /*3b30*/  FADD.FTZ R44, R132, R142 ;  /* 0x0000008e842c7221 */ /* 0x002fe20000010000 */
[----:B------:R-:W-:Y:S02]  /*3b40*/  MOV R142, 0x1f ;  /* 0x0000001f008e7802 */ /* 0x000fe40000000f00 */
[----:B0-----:R-:W-:Y:S01]  /*3b50*/  MOV R48, 0xffffffff ;  /* 0xffffffff00307802 */ /* 0x001fe20000000f00 */
        /* <DEDUP_REMOVED lines=67> */
[----:B------:R-:W-:Y:S05]  /*3f90*/  CALL.REL.NOINC `($__internal_23_$__cuda_sm70_shflsync_bfly_p) ;  /* 0x0000019000007944 */ /* 0x000fea0003c00000 */
[----:B0-----:R-:W-:Y:S01]  /*3fa0*/  HFMA2.MMA R45, -RZ, RZ, 0, 1.1920928955078125e-07 ;  /* 0x00000002ff2d7435 */ /* 0x001fe200000001ff */
[----:B-1----:R-:W-:Y:S01]  /*3fb0*/  FADD.FTZ R132, R132, R142 ;  /* 0x0000008e84847221 */ /* 0x002fe20000010000 */
[----:B------:R-:W-:Y:S02]  /*3fc0*/  MOV R142, 0x1f ;  /* 0x0000001f008e7802 */ /* 0x000fe40000000f00 */
[----:B------:R-:W-:Y:S02]  /*3fd0*/  MOV R48, 0xffffffff ;  /* 0xffffffff00307802 */ /* 0x000fe40000000f00 */
[----:B------:R-:W-:Y:S02]  /*3fe0*/  MOV R46, 0x4000 ;  /* 0x00004000002e7802 */ /* 0x000fe40000000f00 */
[----:B------:R-:W-:Y:S05]  /*3ff0*/  CALL.REL.NOINC `($__internal_23_$__cuda_sm70_shflsync_bfly_p) ;  /* 0x0000013000007944 */ /* 0x000fea0003c00000 */
        /* <DEDUP_REMOVED lines=18> */
[----:B01----:R-:W-:Y:S05]  /*4120*/  BRA `(.L_x_3822) ;  /* 0xffffeb8000007947 */ /* 0x003fea000383ffff */
        .weak           $__internal_23_$__cuda_sm70_shflsync_bfly_p
        .type           $__internal_23_$__cuda_sm70_shflsync_bfly_p,@function
        .size           $__internal_23_$__cuda_sm70_shflsync_bfly_p,(.L_x_29087 - $__internal_23_$__cuda_sm70_shflsync_bfly_p)
$__internal_23_$__cuda_sm70_shflsync_bfly_p:
[----:B------:R-:W-:Y:S01]  /*4130*/  HFMA2.MMA R47, -RZ, RZ, 0, 0 ;  /* 0x00000000ff2f7435 */ /* 0x000fe200000001ff */
[----:B------:R-:W-:Y:S04]  /*4140*/  WARPSYNC R48 ;  /* 0x0000003000007348 */ /* 0x000fe80003800000 */
[----:B------:R0:W1:Y:S01]  /*4150*/  SHFL.BFLY PT, R142, R132, R45, R142 ;  /* 0x0c00002d848e7389 */ /* 0x00006200000e008e */
[----:B------:R-:W-:Y:S05]  /*4160*/  RET.REL.NODEC R46 `(_ZN10layer_norm13ln_fwd_kernelINS_13Kernel_traitsI6__halfS2_S2_S2_fjLj4096ELj1ELj1ELj4ELj16ENS_18Kernel_traits_baseILj4096ES2_S2_S2_S2_fjLj128EEEEELb0ELb1ELb1ELb1EEEvNS_9FwdParamsE) ;  /* 0xffffbe902e007950 */ /* 0x000fea0003c3ffff */
.L_x_3823:
        /* <DEDUP_REMOVED lines=9> */
.L_x_29087:


//--------------------- .text._ZN10layer_norm13ln_fwd_kernelINS_13Kernel_traitsI6__halfS2_S2_S2_fjLj4096ELj1ELj1ELj4ELj16ENS_18Kernel_traits_baseILj4096ES2_S2_S2_S2_fjLj128EEEEELb1ELb0ELb0ELb0EEEvNS_9FwdParamsE --------------------------
	.section	.text._ZN10layer_norm13ln_fwd_kernelINS_13Kernel_traitsI6__halfS2_S2_S2_fjLj4096ELj1ELj1ELj4ELj16ENS_18Kernel_traits_baseILj4096ES2_S2_S2_S2_fjLj128EEEEELb1ELb0ELb0ELb0EEEvNS_9FwdParamsE,"ax",@progbits
	.sectioninfo	@"SHI_REGISTERS=162"
	.align	128
        .global         _ZN10layer_norm13ln_fwd_kernelINS_13Kernel_traitsI6__halfS2_S2_S2_fjLj4096ELj1ELj1ELj4ELj16ENS_18Kernel_traits_baseILj4096ES2_S2_S2_S2_fjLj128EEEEELb1ELb0ELb0ELb0EEEvNS_9FwdParamsE
        .type           _ZN10layer_norm13ln_fwd_kernelINS_13Kernel_traitsI6__halfS2_S2_S2_fjLj4096ELj1ELj1ELj4ELj16ENS_18Kernel_traits_baseILj4096ES2_S2_S2_S2_fjLj128EEEEELb1ELb0ELb0ELb0EEEvNS_9FwdParamsE,@function
        .size           _ZN10layer_norm13ln_fwd_kernelINS_13Kernel_traitsI6__halfS2_S2_S2_fjLj4096ELj1ELj1ELj4ELj16ENS_18Kernel_traits_baseILj4096ES2_S2_S2_S2_fjLj128EEEEELb1ELb0ELb0ELb0EEEvNS_9FwdParamsE,(.L_x_29088 - _ZN10layer_norm13ln_fwd_kernelINS_13Kernel_traitsI6__halfS2_S2_S2_fjLj4096ELj1ELj1ELj4ELj16ENS_18Kernel_traits_baseILj4096ES2_S2_S2_S2_fjLj128EEEEELb1ELb0ELb0ELb0EEEvNS_9FwdParamsE)
        .other          _ZN10layer_norm13ln_fwd_kernelINS_13Kernel_traitsI6__halfS2_S2_S2_fjLj4096ELj1ELj1ELj4ELj16ENS_18Kernel_traits_baseILj4096ES2_S2_S2_S2_fjLj128EEEEELb1ELb0ELb0ELb0EEEvNS_9FwdParamsE,@"STO_CUDA_ENTRY STV_DEFAULT"
_ZN10layer_norm13ln_fwd_kernelINS_13Kernel_traitsI6__halfS2_S2_S2_fjLj4096ELj1ELj1ELj4ELj16ENS_18Kernel_traits_baseILj4096ES2_S2_S2_S2_fjLj128EEEEELb1ELb0ELb0ELb0EEEvNS_9FwdParamsE:
.text._ZN10layer_norm13ln_fwd_kernelINS_13Kernel_traitsI6__halfS2_S2_S2_fjLj4096ELj1ELj1ELj4ELj16ENS_18Kernel_traits_baseILj4096ES2_S2_S2_S2_fjLj128EEEEELb1ELb0ELb0ELb0EEEvNS_9FwdParamsE:
        /* <DEDUP_REMOVED lines=50> */
[----:B------:R-:W-:Y:S01]  /*0320*/  LOP3.LUT R0, R36, 0x7f, RZ, 0x3c, !PT ;  /* 0x0000007f24007812 */ /* 0x000fe200078e3cff */
[----:B------:R-:W-:Y:S01]  /*0330*/  UIADD3 UR20, UR5, 0x646e171e, URZ ;  /* 0x646e171e05147890 */ /* 0x000fe2000fffe03f */
[----:B------:R-:W-:Y:S01]  /*0340*/  LOP3.LUT R8, R5, UR12, R2, 0x96, !PT ;  /* 0x0000000c05087c12 */ /* 0x000fe2000f8e9602 */
[----:B------:R-:W-:Y:S01]  /*0350*/  IMAD.WIDE.U32 R2, R3, -0x2daee0ad, RZ ;  /* 0xd2511f5303027825 */ /* 0x000fe200078e00ff */
[----:B------:R-:W-:Y:S01]  /*0360*/  LEA.HI.SX32 R31, R63, R0, 0x1d ;  /* 0x000000003f1f7211 */ /* 0x000fe200078feaff */
[----:B------:R-:W-:-:S02]  /*0370*/  UIADD3 UR22, UR5, 0x1fd5c5a3, URZ ;  /* 0x1fd5c5a305167890 */ /* 0x000fc4000fffe03f */
[----:B------:R-:W-:Y:S01]  /*0380*/  IMAD.WIDE.U32 R8, R8, -0x326172a9, RZ ;  /* 0xcd9e8d5708087825 */ /* 0x000fe200078e00ff */
[----:B------:R-:W-:Y:S01]  /*0390*/  LOP3.LUT R7, R3, UR14, R4, 0x96, !PT ;  /* 0x0000000e03077c12 */ /* 0x000fe2000f8e9604 */
[----:B------:R-:W-:Y:S01]  /*03a0*/  UIADD3 UR21, UR4, 0x5384540f, URZ ;  /* 0x5384540f04157890 */ /* 0x000fe2000fffe03f */
[----:B------:R-:W-:Y:S01]  /*03b0*/  LOP3.LUT P5, RZ, R31, 0xffffff80, RZ, 0xc0, !PT ;  /* 0xffffff801fff7812 */ /* 0x000fe200078ac0ff */
[----:B------:R-:W-:Y:S01]  /*03c0*/  UIADD3 UR23, UR4, -0xe443238, URZ ;  /* 0xf1bbcdc804177890 */ /* 0x000fe2000fffe03f */
[----:B------:R-:W-:Y:S01]  /*03d0*/  LOP3.LUT R4, R9, UR13, R6, 0x96, !PT ;  /* 0x0000000d09047c12 */ /* 0x000fe2000f8e9606 */
[----:B------:R-:W-:Y:S01]  /*03e0*/  IMAD.WIDE.U32 R6, R7, -0x326172a9, RZ ;  /* 0xcd9e8d5707067825 */ /* 0x000fe200078e00ff */
[C---:B------:R-:W-:Y:S01]  /*03f0*/  ISETP.GE.U32.AND P4, PT, R31.reuse, 0x100, PT ;  /* 0x000001001f00780c */ /* 0x040fe20003f86070 */
[----:B------:R-:W-:Y:S01]  /*0400*/  UIADD3 UR24, UR5, -0x24c28bd8, URZ ;  /* 0xdb3d742805187890 */ /* 0x000fe2000fffe03f */
[----:B------:R-:W-:Y:S01]  /*0410*/  ISETP.GE.U32.AND P3, PT, R31, 0x180, PT ;  /* 0x000001801f00780c */ /* 0x000fe20003f66070 */
[----:B------:R-:W-:Y:S01]  /*0420*/  IMAD.WIDE.U32 R4, R4, -0x2daee0ad, RZ ;  /* 0xd2511f5304047825 */ /* 0x000fe200078e00ff */
[----:B------:R-:W-:Y:S01]  /*0430*/  LOP3.LUT R3, R7, UR15, R8, 0x96, !PT ;  /* 0x0000000f07037c12 */ /* 0x000fe2000f8e9608 */
[----:B------:R-:W-:Y:S01]  /*0440*/  UIADD3 UR25, UR4, -0x700cb87f, URZ ;  /* 0x8ff3478104197890 */ /* 0x000fe2000fffe03f */
[----:B------:R-:W-:Y:S01]  /*0450*/  ISETP.GE.U32.AND P2, PT, R31, 0x200, PT ;  /* 0x000002001f00780c */ /* 0x000fe20003f46070 */
[----:B------:R-:W-:Y:S01]  /*0460*/  UIADD3 UR26, UR5, -0x695add53, URZ ;  /* 0x96a522ad051a7890 */ /* 0x000fe2000fffe03f */
[----:B------:R-:W-:Y:S01]  /*0470*/  LOP3.LUT R8, R5, UR16, R2, 0x96, !PT ;  /* 0x0000001005087c12 */ /* 0x000fe2000f8e9602 */
[----:B------:R-:W-:Y:S01]  /*0480*/  IMAD.WIDE.U32 R2, R3, -0x2daee0ad, RZ ;  /* 0xd2511f5303027825 */ /* 0x000fe200078e00ff */
[----:B------:R-:W-:-:S03]  /*0490*/  P2R R0, PR, RZ, 0x4 ;  /* 0x00000004ff007803 */ /* 0x000fc60000000000 */
        /* <DEDUP_REMOVED lines=28> */
.L_x_3825:
[----:B0-----:R-:W-:Y:S05]  /*0660*/  BSYNC B0 ;  /* 0x0000000000007941 */ /* 0x001fea0003800000 */
.L_x_3824:
        /* <DEDUP_REMOVED lines=13> */
.L_x_3827:
[----:B0-----:R-:W-:Y:S05]  /*0740*/  BSYNC B0 ;  /* 0x0000000000007941 */ /* 0x001fea0003800000 */
.L_x_3826:
        /* <DEDUP_REMOVED lines=13> */
.L_x_3829:
[----:B0-----:R-:W-:Y:S05]  /*0820*/  BSYNC B0 ;  /* 0x0000000000007941 */ /* 0x001fea0003800000 */
.L_x_3828:
        /* <DEDUP_REMOVED lines=12> */
.L_x_3831:
[----:B0-----:R-:W-:Y:S05]  /*08f0*/  BSYNC B0 ;  /* 0x0000000000007941 */ /* 0x001fea0003800000 */
.L_x_3830:
[----:B------:R-:W-:Y:S02]  /*0900*/  ISETP.GE.AND P0, PT, R29, c[0x0][0x164], PT ;  /* 0x000059001d007a0c */ /* 0x000fe40003f06270 */
[----:B------:R-:W-:Y:S02]  /*0910*/  LOP3.LUT R90, R21, UR23, R18, 0x96, !PT ;  /* 0x00000017155a7c12 */ /* 0x000fe4000f8e9612 */
[----:B------:R-:W-:-:S09]  /*0920*/  LOP3.LUT R92, R5, UR24, R16, 0x96, !PT ;  /* 0x00000018055c7c12 */ /* 0x000fd2000f8e9610 */
        /* <DEDUP_REMOVED lines=9> */
[----:B------:R-:W-:Y:S01]  /*09c0*/  IMAD R91, R91, -0x2daee0ad, RZ ;  /* 0xd2511f535b5b7824 */ /* 0x000fe200078e02ff */
[--C-:B------:R-:W-:Y:S01]  /*09d0*/  HADD2.F32 R67, -RZ, R51.reuse.H0_H0 ;  /* 0x20000033ff437230 */ /* 0x100fe20000004100 */
[----:B------:R-:W-:Y:S01]  /*09e0*/  IMAD.IADD R50, R75, 0x1, -R66 ;  /* 0x000000014b327824 */ /* 0x000fe200078e0a42 */
[----:B------:R-:W-:Y:S01]  /*09f0*/  HADD2.F32 R66, -RZ, R51.H1_H1 ;  /* 0x30000033ff427230 */ /* 0x000fe20000004100 */
[----:B------:R-:W-:Y:S01]  /*0a00*/  LOP3.LUT R83, R70, 0x3fffffe0, RZ, 0xc0, !PT ;  /* 0x3fffffe046537812 */ /* 0x000fe200078ec0ff */
[--C-:B------:R-:W-:Y:S01]  /*0a10*/  HADD2.F32 R68, -RZ, R36.reuse.H1_H1 ;  /* 0x30000024ff447230 */ /* 0x100fe20000004100 */
[----:B------:R-:W-:Y:S01]  /*0a20*/  IMAD R94, R94, -0x326172a9, RZ ;  /* 0xcd9e8d575e5e7824 */ /* 0x000fe200078e02ff */
[----:B------:R-:W-:Y:S01]  /*0a30*/  IMNMX R51, RZ, R50, !PT ;  /* 0x00000032ff337217 */ /* 0x000fe20007800200 */
[----:B------:R-:W-:Y:S01]  /*0a40*/  HADD2.F32 R50, -RZ, R36.H0_H0 ;  /* 0x20000024ff327230 */ /* 0x000fe20000004100 */
[----:B------:R-:W-:Y:S01]  /*0a50*/  LOP3.LUT R89, R82, 0x3, RZ, 0xc0, !PT ;  /* 0x0000000352597812 */ /* 0x000fe200078ec0ff */
[--C-:B------:R-:W-:Y:S01]  /*0a60*/  HADD2.F32 R71, -RZ, R37.reuse.H1_H1 ;  /* 0x30000025ff477230 */ /* 0x100fe20000004100 */
[----:B------:R-:W-:Y:S01]  /*0a70*/  IMNMX R36, R51, 0x20, PT ;  /* 0x0000002033247817 */ /* 0x000fe20003800200 */
[----:B------:R-:W-:Y:S01]  /*0a80*/  HADD2.F32 R51, -RZ, R37.H0_H0 ;  /* 0x20000025ff337230 */ /* 0x000fe20000004100 */
[----:B------:R-:W-:Y:S01]  /*0a90*/  IMAD.SHL.U32 R37, R35, 0x20, RZ ;  /* 0x0000002023257824 */ /* 0x000fe200078e00ff */
[--C-:B------:R-:W-:Y:S01]  /*0aa0*/  HADD2.F32 R70, -RZ, R38.reuse.H0_H0 ;  /* 0x20000026ff467230 */ /* 0x100fe20000004100 */
[----:B------:R-:W-:Y:S01]  /*0ab0*/  IADD3 R36, R36, R83, RZ ;  /* 0x0000005324247210 */ /* 0x000fe20007ffe0ff */
[----:B------:R-:W-:Y:S01]  /*0ac0*/  HADD2.F32 R73, -RZ, R38.H1_H1 ;  /* 0x30000026ff497230 */ /* 0x000fe20000004100 */
[----:B------:R-:W-:Y:S01]  /*0ad0*/  MOV R87, 0x1 ;  /* 0x0000000100577802 */ /* 0x000fe20000000f00 */
[--C-:B------:R-:W-:Y:S01]  /*0ae0*/  HADD2.F32 R30, -RZ, R12.reuse.H0_H0 ;  /* 0x2000000cff1e7230 */ /* 0x100fe20000004100 */
[----:B------:R-:W-:Y:S01]  /*0af0*/  LOP3.LUT R38, R37, 0x3e0, RZ, 0xc0, !PT ;  /* 0x000003e025267812 */ /* 0x000fe200078ec0ff */
[----:B------:R-:W-:Y:S01]  /*0b00*/  IMAD.SHL.U32 R36, R36, 0x8, RZ ;  /* 0x0000000824247824 */ /* 0x000fe200078e00ff */
[----:B------:R-:W-:Y:S01]  /*0b10*/  HADD2.F32 R27, -RZ, R12.H1_H1 ;  /* 0x3000000cff1b7230 */ /* 0x000fe20000004100 */
[C---:B------:R-:W-:Y:S01]  /*0b20*/  IMAD.HI.U32 R37, R92.reuse, -0x326172a9, RZ ;  /* 0xcd9e8d575c257827 */ /* 0x040fe200078e00ff */
[--C-:B------:R-:W-:Y:S01]  /*0b30*/  HADD2.F32 R26, -RZ, R14.reuse.H0_H0 ;  /* 0x2000000eff1a7230 */ /* 0x100fe20000004100 */
[----:B------:R-:W-:Y:S01]  /*0b40*/  ULDC.U8 UR8, c[0x0][0x1f0] ;  /* 0x00007c0000087ab9 */ /* 0x000fe20000000000 */
[----:B------:R-:W-:Y:S01]  /*0b50*/  HADD2.F32 R23, -RZ, R14.H1_H1 ;  /* 0x3000000eff177230 */ /* 0x000fe20000004100 */
[----:B------:R-:W0:Y:S01]  /*0b60*/  I2F.U32 R36, R36 ;  /* 0x0000002400247306 */ /* 0x000e220000201000 */
[----:B------:R-:W-:Y:S01]  /*0b70*/  IMAD.IADD R38, R75, 0x1, -R38 ;  /* 0x000000014b267824 */ /* 0x000fe200078e0a26 */
[--C-:B------:R-:W-:Y:S01]  /*0b80*/  HADD2.F32 R14, -RZ, R56.reuse.H0_H0 ;  /* 0x20000038ff0e7230 */ /* 0x100fe20000004100 */
[----:B------:R-:W-:Y:S01]  /*0b90*/  LOP3.LUT R94, R37, UR25, R94, 0x96, !PT ;  /* 0x00000019255e7c12 */ /* 0x000fe2000f8e965e */
[----:B------:R-:W-:Y:S01]  /*0ba0*/  HADD2.F32 R12, -RZ, R56.H1_H1 ;  /* 0x30000038ff0c7230 */ /* 0x000fe20000004100 */
[----:B------:R-:W-:Y:S01]  /*0bb0*/  IMAD R92, R92, -0x326172a9, RZ ;  /* 0xcd9e8d575c5c7824 */ /* 0x000fe200078e02ff */
[----:B------:R-:W-:Y:S01]  /*0bc0*/  IMNMX R38, RZ, R38, !PT ;  /* 0x00000026ff267217 */ /* 0x000fe20007800200 */
[--C-:B------:R-:W-:Y:S01]  /*0bd0*/  HADD2.F32 R7, -RZ, R59.reuse.H0_H0 ;  /* 0x2000003bff077230 */ /* 0x100fe20000004100 */
[----:B------:R-:W-:Y:S01]  /*0be0*/  IMAD.MOV.U32 R88, RZ, RZ, RZ ;  /* 0x000000ffff587224 */ /* 0x000fe200078e00ff */
[----:B------:R-:W-:Y:S01]  /*0bf0*/  HADD2.F32 R6, -RZ, R59.H1_H1 ;  /* 0x3000003bff067230 */ /* 0x000fe20000004100 */
[----:B------:R-:W-:Y:S01]  /*0c00*/  IMNMX R38, R38, 0x20, PT ;  /* 0x0000002026267817 */ /* 0x000fe20003800200 */
[----:B------:R-:W-:-:S02]  /*0c10*/  HADD2.F32 R21, -RZ, R8.H0_H0 ;  /* 0x20000008ff157230 */ /* 0x000fc40000004100 */
[----:B------:R-:W-:Y:S02]  /*0c20*/  HADD2.F32 R20, -RZ, R8.H1_H1 ;  /* 0x30000008ff147230 */ /* 0x000fe40000004100 */
[--C-:B------:R-:W-:Y:S01]  /*0c30*/  HADD2.F32 R19, -RZ, R9.reuse.H0_H0 ;  /* 0x20000009ff137230 */ /* 0x100fe20000004100 */
[----:B0-----:R0:W1:Y:S01]  /*0c40*/  MUFU.RCP R93, R36 ;  /* 0x00000024005d7308 */ /* 0x0010620000001000 */
[----:B------:R-:W-:Y:S01]  /*0c50*/  HADD2.F32 R18, -RZ, R9.H1_H1 ;  /* 0x30000009ff127230 */ /* 0x000fe20000004100 */
[----:B------:R-:W-:Y:S01]  /*0c60*/  IMAD.IADD R38, R83, 0x1, R38 ;  /* 0x0000000153267824 */ /* 0x000fe200078e0226 */
[--C-:B------:R-:W-:Y:S02]  /*0c70*/  HADD2.F32 R56, -RZ, R54.reuse.H0_H0 ;  /* 0x20000036ff387230 */ /* 0x100fe40000004100 */
[----:B------:R-:W-:Y:S01]  /*0c80*/  HADD2.F32 R59, -RZ, R54.H1_H1 ;  /* 0x30000036ff3b7230 */ /* 0x000fe20000004100 */
[----:B------:R-:W-:Y:S01]  /*0c90*/  IMAD.SHL.U32 R86, R38, 0x8, RZ ;  /* 0x0000000826567824 */ /* 0x000fe200078e00ff */
[----:B------:R-:W-:-:S02]  /*0ca0*/  HADD2.F32 R75, -RZ, R40.H0_H0 ;  /* 0x20000028ff4b7230 */ /* 0x000fc40000004100 */
[----:B------:R-:W-:Y:S01]  /*0cb0*/  HADD2.F32 R77, -RZ, R40.H1_H1 ;  /* 0x30000028ff4d7230 */ /* 0x000fe20000004100 */
[C---:B------:R-:W-:Y:S01]  /*0cc0*/  IMAD.HI.U32 R40, R90.reuse, -0x2daee0ad, RZ ;  /* 0xd2511f535a287827 */ /* 0x040fe200078e00ff */
[--C-:B------:R-:W-:Y:S02]  /*0cd0*/  HADD2.F32 R28, -RZ, R13.reuse.H0_H0 ;  /* 0x2000000dff1c7230 */ /* 0x100fe40000004100 */
[----:B------:R-:W-:Y:S01]  /*0ce0*/  HADD2.F32 R25, -RZ, R13.H1_H1 ;  /* 0x3000000dff197230 */ /* 0x000fe20000004100 */
[----:B------:R-:W-:Y:S01]  /*0cf0*/  IMAD R90, R90, -0x2daee0ad, RZ ;  /* 0xd2511f535a5a7824 */ /* 0x000fe200078e02ff */
[--C-:B------:R-:W-:Y:S01]  /*0d00*/  HADD2.F32 R24, -RZ, R15.reuse.H0_H0 ;  /* 0x2000000fff187230 */ /* 0x100fe20000004100 */
[----:B------:R-:W-:Y:S01]  /*0d10*/  LOP3.LUT R91, R40, UR26, R91, 0x96, !PT ;  /* 0x0000001a285b7c12 */ /* 0x000fe2000f8e965b */
        /* <DEDUP_REMOVED lines=21> */
[----:B------:R-:W-:Y:S02]  /*0e70*/  HADD2.F32 R63, -RZ, R49.H0_H0 ;  /* 0x20000031ff3f7230 */ /* 0x000fe40000004100 */
        /* <DEDUP_REMOVED lines=10> */
[----:B01----:R-:W-:Y:S02]  /*0f20*/  HADD2.F32 R95, -RZ, R43.H1_H1 ;  /* 0x3000002bff5f7230 */ /* 0x003fe40000004100 */
.L_x_4075:
[----:B------:R-:W-:Y:S02]  /*0f30*/  ISETP.NE.U32.AND P0, PT, RZ, c[0x0][0x1c0], PT ;  /* 0x00007000ff007a0c */ /* 0x000fe40003f05070 */
[----:B------:R-:W-:Y:S02]  /*0f40*/  ISETP.NE.AND P1, PT, R4, RZ, PT ;  /* 0x000000ff0400720c */ /* 0x000fe40003f25270 */
[----:B------:R-:W-:-:S13]  /*0f50*/  ISETP.NE.AND.EX P0, PT, RZ, c[0x0][0x1c4], PT, P0 ;  /* 0x00007100ff007a0c */ /* 0x000fda0003f05300 */
[----:B------:R-:W-:-:S04]  /*0f60*/  @P0 IMAD.MOV.U32 R40, RZ, RZ, 0x2 ;  /* 0x00000002ff280424 */ /* 0x000fc800078e00ff */
        /* <DEDUP_REMOVED lines=8> */
[----:B------:R-:W-:-:S05]  /*0ff0*/  LEA.HI.SX32 R85, R43, R42, 0x1d ;  /* 0x0000002a2b557211 */ /* 0x000fca00078feaff */
[----:B------:R-:W-:Y:S01]  /*1000*/  IMAD.MOV.U32 R98, RZ, RZ, R85 ;  /* 0x000000ffff627224 */ /* 0x000fe200078e0055 */
[----:B--2---:R-:W-:Y:S01]  /*1010*/  @P0 HADD2.F32 R96, -RZ, R40.H0_H0 ;  /* 0x20000028ff600230 */ /* 0x004fe20000004100 */
        /* <DEDUP_REMOVED lines=21> */
.L_x_3835:
[----:B0-----:R-:W-:Y:S02]  /*1170*/  IMAD.MOV.U32 R98, RZ, RZ, R92 ;  /* 0x000000ffff627224 */ /* 0x001fe400078e005c */
.L_x_3836:
[----:B------:R-:W-:Y:S05]  /*1180*/  BSYNC B1 ;  /* 0x0000000000017941 */ /* 0x000fea0003800000 */
.L_x_3834:
        /* <DEDUP_REMOVED lines=16> */
.L_x_3840:
[----:B------:R-:W-:Y:S05]  /*1290*/  BSYNC B2 ;  /* 0x0000000000027941 */ /* 0x000fea0003800000 */
.L_x_3839:
        /* <DEDUP_REMOVED lines=43> */
.L_x_3838:
[----:B------:R-:W-:Y:S05]  /*1550*/  BSYNC B1 ;  /* 0x0000000000017941 */ /* 0x000fea0003800000 */
.L_x_3837:
[----:B------:R-:W0:Y:S01]  /*1560*/  I2F.U32 R89, R98 ;  /* 0x0000006200597306 */ /* 0x000e220000201000 */
[----:B------:R-:W-:Y:S01]  /*1570*/  HFMA2.MMA R102, -RZ, RZ, 0.1171875, 0 ;  /* 0x2f800000ff667435 */ /* 0x000fe200000001ff */
[----:B-----5:R-:W-:Y:S01]  /*1580*/  HADD2.F32 R111, -RZ, R40.H0_H0 ;  /* 0x20000028ff6f7230 */ /* 0x020fe20000004100 */
[C---:B------:R-:W-:Y:S01]  /*1590*/  ISETP.NE.AND P1, PT, R104.reuse, 0x1, PT ;  /* 0x000000016800780c */ /* 0x040fe20003f25270 */
[----:B------:R-:W-:Y:S01]  /*15a0*/  BSSY B1, `(.L_x_3841) ;  /* 0x0000014000017945 */ /* 0x000fe20003800000 */
[----:B------:R-:W-:Y:S02]  /*15b0*/  IADD3 R106, R104, 0x1, RZ ;  /* 0x00000001686a7810 */ /* 0x000fe40007ffe0ff */
[----:B------:R-:W-:-:S04]  /*15c0*/  FMUL.FTZ R111, R111, R96 ;  /* 0x000000606f6f7220 */ /* 0x000fc80000410000 */
[----:B------:R-:W-:Y:S02]  /*15d0*/  FMUL.FTZ R111, R111, c[0x0][0x1e8] ;  /* 0x00007a006f6f7a20 */ /* 0x000fe40000410000 */
[----:B0-----:R-:W-:-:S05]  /*15e0*/  FFMA.FTZ R89, R89, R102, 1.1641532182693481445e-10 ;  /* 0x2f00000059597423 */ /* 0x001fca0000010066 */
[----:B------:R-:W-:Y:S01]  /*15f0*/  FSETP.GTU.FTZ.AND P2, PT, R89, c[0x0][0x1e4], PT ;  /* 0x0000790059007a0b */ /* 0x000fe20003f5c000 */
[----:B------:R-:W-:-:S03]  /*1600*/  @P0 HADD2.F32 R89, -RZ, R36.H0_H0 ;  /* 0x20000024ff590230 */ /* 0x000fc60000004100 */
        /* <DEDUP_REMOVED lines=12> */
.L_x_3842:
[----:B------:R-:W-:Y:S02]  /*16d0*/  MOV R89, R92 ;  /* 0x0000005c00597202 */ /* 0x000fe40000000f00 */
.L_x_3843:
[----:B------:R-:W-:Y:S05]  /*16e0*/  BSYNC B1 ;  /* 0x0000000000017941 */ /* 0x000fea0003800000 */
.L_x_3841:
        /* <DEDUP_REMOVED lines=16> */
.L_x_3847:
[----:B------:R-:W-:Y:S05]  /*17f0*/  BSYNC B2 ;  /* 0x0000000000027941 */ /* 0x000fea0003800000 */
.L_x_3846:
        /* <DEDUP_REMOVED lines=41> */
[----:B------:R-:W-:-:S05]  /*1a90*/  IMAD.WIDE.U32 R90, R98, -0x2daee0ad, RZ ;  /* 0xd2511f53625a7825 */ /* 0x000fca00078e00ff */
[----:B------:R-:W-:Y:S02]  /*1aa0*/  LOP3.LUT R91, R91, UR26, R110, 0x96, !PT ;  /* 0x0000001a5b5b7c12 */ /* 0x000fe4000f8e966e */
.L_x_3845:
[----:B------:R-:W-:Y:S05]  /*1ab0*/  BSYNC B1 ;  /* 0x0000000000017941 */ /* 0x000fea0003800000 */
.L_x_3844:
[----:B------:R-:W0:Y:S01]  /*1ac0*/  I2F.U32 R89, R89 ;  /* 0x0000005900597306 */ /* 0x000e220000201000 */
[----:B------:R-:W-:Y:S01]  /*1ad0*/  HADD2.F32 R111, -RZ, R40.H1_H1 ;  /* 0x30000028ff6f7230 */ /* 0x000fe20000004100 */
[----:B------:R-:W-:Y:S01]  /*1ae0*/  BSSY B1, `(.L_x_3848) ;  /* 0x0000015000017945 */ /* 0x000fe20003800000 */
[----:B------:R-:W-:-:S03]  /*1af0*/  IADD3 R104, R106, 0x1, RZ ;  /* 0x000000016a687810 */ /* 0x000fc60007ffe0ff */
[----:B------:R-:W-:-:S04]  /*1b00*/  FMUL.FTZ R111, R111, R96 ;  /* 0x000000606f6f7220 */ /* 0x000fc80000410000 */
[----:B------:R-:W-:Y:S02]  /*1b10*/  FMUL.FTZ R111, R111, c[0x0][0x1e8] ;  /* 0x00007a006f6f7a20 */ /* 0x000fe40000410000 */
[----:B0-----:R-:W-:-:S05]  /*1b20*/  FFMA.FTZ R40, R89, R102, 1.1641532182693481445e-10 ;  /* 0x2f00000059287423 */ /* 0x001fca0000010066 */
[----:B------:R-:W-:Y:S01]  /*1b30*/  FSETP.GTU.FTZ.AND P1, PT, R40, c[0x0][0x1e4], PT ;  /* 0x0000790028007a0b */ /* 0x000fe20003f3c000 */
[----:B------:R-:W-:-:S03]  /*1b40*/  @P0 HADD2.F32 R40, -RZ, R36.H1_H1 ;  /* 0x30000024ff280230 */ /* 0x000fc60000004100 */
[----:B------:R-:W-:Y:S02]  /*1b50*/  P2R R98, PR, RZ, 0x2 ;  /* 0x00000002ff627803 */ /* 0x000fe40000000000 */
[----:B------:R-:W-:Y:S02]  /*1b60*/  FSEL R113, R111, RZ, !P1 ;  /* 0x000000ff6f717208 */ /* 0x000fe40004800000 */
[----:B------:R-:W-:-:S03]  /*1b70*/  ISETP.NE.AND P1, PT, R106, 0x1, PT ;  /* 0x000000016a00780c */ /* 0x000fc60003f25270 */
[----:B------:R-:W-:-:S10]  /*1b80*/  @P0 FADD.FTZ R113, R40, R113 ;  /* 0x0000007128710221 */ /* 0x000fd40000010000 */
        /* <DEDUP_REMOVED lines=9> */
.L_x_3849:
[----:B------:R-:W-:Y:S02]  /*1c20*/  IMAD.MOV.U32 R40, RZ, RZ, R92 ;  /* 0x000000ffff287224 */ /* 0x000fe400078e005c */
.L_x_3850:
[----:B------:R-:W-:Y:S05]  /*1c30*/  BSYNC B1 ;  /* 0x0000000000017941 */ /* 0x000fea0003800000 */
.L_x_3848:
        /* <DEDUP_REMOVED lines=16> */
.L_x_3854:
[----:B------:R-:W-:Y:S05]  /*1d40*/  BSYNC B2 ;  /* 0x0000000000027941 */ /* 0x000fea0003800000 */
.L_x_3853:
        /* <DEDUP_REMOVED lines=43> */
.L_x_3852:
[----:B------:R-:W-:Y:S05]  /*2000*/  BSYNC B1 ;  /* 0x0000000000017941 */ /* 0x000fea0003800000 */
.L_x_3851:
[----:B------:R-:W0:Y:S01]  /*2010*/  I2F.U32 R89, R40 ;  /* 0x0000002800597306 */ /* 0x000e220000201000 */
[----:B------:R-:W-:Y:S01]  /*2020*/  HADD2.F32 R111, -RZ, R41.H0_H0 ;  /* 0x20000029ff6f7230 */ /* 0x000fe20000004100 */
[----:B------:R-:W-:Y:S01]  /*2030*/  ISETP.NE.AND P2, PT, R104, 0x1, PT ;  /* 0x000000016800780c */ /* 0x000fe20003f45270 */
[----:B------:R-:W-:Y:S01]  /*2040*/  @P0 HADD2.F32 R106, -RZ, R37.H0_H0 ;  /* 0x20000025ff6a0230 */ /* 0x000fe20000004100 */
[----:B------:R-:W-:Y:S02]  /*2050*/  BSSY B1, `(.L_x_3855) ;  /* 0x0000012000017945 */ /* 0x000fe40003800000 */
[----:B------:R-:W-:-:S04]  /*2060*/  FMUL.FTZ R111, R111, R96 ;  /* 0x000000606f6f7220 */ /* 0x000fc80000410000 */
[----:B------:R-:W-:Y:S02]  /*2070*/  FMUL.FTZ R111, R111, c[0x0][0x1e8] ;  /* 0x00007a006f6f7a20 */ /* 0x000fe40000410000 */
[----:B0-----:R-:W-:-:S05]  /*2080*/  FFMA.FTZ R89, R89, R102, 1.1641532182693481445e-10 ;  /* 0x2f00000059597423 */ /* 0x001fca0000010066 */
[----:B------:R-:W-:-:S04]  /*2090*/  FSETP.GTU.FTZ.AND P1, PT, R89, c[0x0][0x1e4], PT ;  /* 0x0000790059007a0b */ /* 0x000fc80003f3c000 */
        /* <DEDUP_REMOVED lines=12> */
.L_x_3856:
[----:B------:R-:W-:Y:S02]  /*2160*/  IMAD.MOV.U32 R40, RZ, RZ, R92 ;  /* 0x000000ffff287224 */ /* 0x000fe400078e005c */
.L_x_3857:
[----:B------:R-:W-:Y:S05]  /*2170*/  BSYNC B1 ;  /* 0x0000000000017941 */ /* 0x000fea0003800000 */
.L_x_3855:
        /* <DEDUP_REMOVED lines=16> */
.L_x_3861:
[----:B------:R-:W-:Y:S05]  /*2280*/  BSYNC B2 ;  /* 0x0000000000027941 */ /* 0x000fea0003800000 */
.L_x_3860:
        /* <DEDUP_REMOVED lines=43> */
.L_x_3859:
[----:B------:R-:W-:Y:S05]  /*2540*/  BSYNC B1 ;  /* 0x0000000000017941 */ /* 0x000fea0003800000 */
.L_x_3858:
[----:B------:R-:W0:Y:S01]  /*2550*/  I2F.U32 R89, R40 ;  /* 0x0000002800597306 */ /* 0x000e220000201000 */
[----:B------:R-:W-:Y:S01]  /*2560*/  HADD2.F32 R41, -RZ, R41.H1_H1 ;  /* 0x30000029ff297230 */ /* 0x000fe20000004100 */
[----:B------:R-:W-:Y:S01]  /*2570*/  ISETP.NE.AND P3, PT, R106, 0x1, PT ;  /* 0x000000016a00780c */ /* 0x000fe20003f65270 */
[----:B------:R-:W-:Y:S01]  /*2580*/  @P0 HADD2.F32 R104, -RZ, R37.H1_H1 ;  /* 0x30000025ff680230 */ /* 0x000fe20000004100 */
[----:B------:R-:W-:Y:S02]  /*2590*/  BSSY B1, `(.L_x_3862) ;  /* 0x0000012000017945 */ /* 0x000fe40003800000 */
        /* <DEDUP_REMOVED lines=16> */
.L_x_3863:
[----:B------:R-:W-:Y:S02]  /*26a0*/  IMAD.MOV.U32 R89, RZ, RZ, R92 ;  /* 0x000000ffff597224 */ /* 0x000fe400078e005c */
.L_x_3864:
[----:B------:R-:W-:Y:S05]  /*26b0*/  BSYNC B1 ;  /* 0x0000000000017941 */ /* 0x000fea0003800000 */
.L_x_3862:
        /* <DEDUP_REMOVED lines=16> */
.L_x_3868:
[----:B------:R-:W-:Y:S05]  /*27c0*/  BSYNC B2 ;  /* 0x0000000000027941 */ /* 0x000fea0003800000 */
.L_x_3867:
        /* <DEDUP_REMOVED lines=41> */
[----:B------:R-:W-:-:S04]  /*2a60*/  HFMA2.MMA R41, -RZ, RZ, 0, 0 ;  /* 0x00000000ff297435 */ /* 0x000fc800000001ff */
[----:B------:R-:W-:Y:S02]  /*2a70*/  LOP3.LUT R91, R91, UR26, R40, 0x96, !PT ;  /* 0x0000001a5b5b7c12 */ /* 0x000fe4000f8e9628 */
.L_x_3866:
[----:B------:R-:W-:Y:S05]  /*2a80*/  BSYNC B1 ;  /* 0x0000000000017941 */ /* 0x000fea0003800000 */
.L_x_3865:
[----:B------:R-:W0:Y:S01]  /*2a90*/  I2F.U32 R89, R89 ;  /* 0x0000005900597306 */ /* 0x000e220000201000 */
[----:B------:R-:W-:Y:S01]  /*2aa0*/  HADD2.F32 R127, -RZ, R42.H0_H0 ;  /* 0x2000002aff7f7230 */ /* 0x000fe20000004100 */
[----:B------:R-:W-:Y:S01]  /*2ab0*/  ISETP.NE.AND P4, PT, R41, 0x1, PT ;  /* 0x000000012900780c */ /* 0x000fe20003f85270 */
[----:B------:R-:W-:Y:S03]  /*2ac0*/  BSSY B1, `(.L_x_3869) ;  /* 0x0000013000017945 */ /* 0x000fe60003800000 */
[----:B------:R-:W-:-:S04]  /*2ad0*/  FMUL.FTZ R127, R127, R96 ;  /* 0x000000607f7f7220 */ /* 0x000fc80000410000 */
[----:B------:R-:W-:Y:S02]  /*2ae0*/  FMUL.FTZ R127, R127, c[0x0][0x1e8] ;  /* 0x00007a007f7f7a20 */ /* 0x000fe40000410000 */
[----:B0-----:R-:W-:-:S05]  /*2af0*/  FFMA.FTZ R40, R89, R102, 1.1641532182693481445e-10 ;  /* 0x2f00000059287423 */ /* 0x001fca0000010066 */
[----:B------:R-:W-:Y:S01]  /*2b00*/  FSETP.GTU.FTZ.AND P3, PT, R40, c[0x0][0x1e4], PT ;  /* 0x0000790028007a0b */ /* 0x000fe20003f7c000 */
[----:B------:R-:W-:-:S03]  /*2b10*/  @P0 HADD2.F32 R40, -RZ, R38.H0_H0 ;  /* 0x20000026ff280230 */ /* 0x000fc60000004100 */
        /* <DEDUP_REMOVED lines=12> */
.L_x_3870:
[----:B------:R-:W-:Y:S02]  /*2be0*/  MOV R89, R92 ;  /* 0x0000005c00597202 */ /* 0x000fe40000000f00 */
.L_x_3871:
[----:B------:R-:W-:Y:S05]  /*2bf0*/  BSYNC B1 ;  /* 0x0000000000017941 */ /* 0x000fea0003800000 */
.L_x_3869:
        /* <DEDUP_REMOVED lines=16> */
.L_x_3875:
[----:B------:R-:W-:Y:S05]  /*2d00*/  BSYNC B2 ;  /* 0x0000000000027941 */ /* 0x000fea0003800000 */
.L_x_3874:
        /* <DEDUP_REMOVED lines=41> */
[----:B------:R-:W-:Y:S01]  /*2fa0*/  LOP3.LUT R91, R91, UR26, R40, 0x96, !PT ;  /* 0x0000001a5b5b7c12 */ /* 0x000fe2000f8e9628 */
[----:B------:R-:W-:Y:S02]  /*2fb0*/  IMAD.MOV.U32 R40, RZ, RZ, RZ ;  /* 0x000000ffff287224 */ /* 0x000fe400078e00ff */
.L_x_3873:
[----:B------:R-:W-:Y:S05]  /*2fc0*/  BSYNC B1 ;  /* 0x0000000000017941 */ /* 0x000fea0003800000 */
.L_x_3872:
        /* <DEDUP_REMOVED lines=21> */
.L_x_3877:
[----:B------:R-:W-:Y:S02]  /*3120*/  IMAD.MOV.U32 R42, RZ, RZ, R92 ;  /* 0x000000ffff2a7224 */ /* 0x000fe400078e005c */
.L_x_3878:
[----:B------:R-:W-:Y:S05]  /*3130*/  BSYNC B1 ;  /* 0x0000000000017941 */ /* 0x000fea0003800000 */
.L_x_3876:
        /* <DEDUP_REMOVED lines=16> */
.L_x_3882:
[----:B------:R-:W-:Y:S05]  /*3240*/  BSYNC B2 ;  /* 0x0000000000027941 */ /* 0x000fea0003800000 */
.L_x_3881:
        /* <DEDUP_REMOVED lines=41> */
[----:B------:R-:W-:Y:S01]  /*34e0*/  IMAD.MOV.U32 R41, RZ, RZ, RZ ;  /* 0x000000ffff297224 */ /* 0x000fe200078e00ff */
[----:B------:R-:W-:Y:S02]  /*34f0*/  LOP3.LUT R91, R91, UR26, R40, 0x96, !PT ;  /* 0x0000001a5b5b7c12 */ /* 0x000fe4000f8e9628 */
.L_x_3880:
[----:B------:R-:W-:Y:S05]  /*3500*/  BSYNC B1 ;  /* 0x0000000000017941 */ /* 0x000fea0003800000 */
.L_x_3879:
        /* <DEDUP_REMOVED lines=21> */
.L_x_3884:
[----:B------:R-:W-:Y:S02]  /*3660*/  IMAD.MOV.U32 R42, RZ, RZ, R92 ;  /* 0x000000ffff2a7224 */ /* 0x000fe400078e005c */
.L_x_3885:
[----:B------:R-:W-:Y:S05]  /*3670*/  BSYNC B1 ;  /* 0x0000000000017941 */ /* 0x000fea0003800000 */
.L_x_3883:
        /* <DEDUP_REMOVED lines=18> */
.L_x_3889:
[----:B------:R-:W-:Y:S05]  /*37a0*/  BSYNC B2 ;  /* 0x0000000000027941 */ /* 0x000fea0003800000 */
.L_x_3888:
        /* <DEDUP_REMOVED lines=11> */
[----:B------:R-:W-:-:S04]  /*3860*/  IMAD.WIDE.U32 R146, R89, -0x326172a9, RZ ;  /* 0xcd9e8d5759927825 */ /* 0x000fc800078e00ff */
[----:B------:R-:W-:Y:S01]  /*3870*/  IMAD.MOV.U32 R89, RZ, RZ, RZ ;  /* 0x000000ffff597224 */ /* 0x000fe200078e00ff */
        /* <DEDUP_REMOVED lines=28> */
[----:B------:R-:W-:Y:S01]  /*3a40*/  IMAD.MOV.U32 R92, RZ, RZ, R40 ;  /* 0x000000ffff5c7224 */ /* 0x000fe200078e0028 */
[----:B------:R-:W-:Y:S02]  /*3a50*/  LOP3.LUT R94, R41, UR25, R146, 0x96, !PT ;  /* 0x00000019295e7c12 */ /* 0x000fe4000f8e9692 */
.L_x_3887:
[----:B------:R-:W-:Y:S05]  /*3a60*/  BSYNC B1 ;  /* 0x0000000000017941 */ /* 0x000fea0003800000 */
.L_x_3886:
[----:B------:R0:W1:Y:S01]  /*3a70*/  I2F.U32 R41, R42 ;  /* 0x0000002a00297306 */ /* 0x0000620000201000 */
[----:B------:R-:W-:Y:S01]  /*3a80*/  HADD2.F32 R43, -RZ, R43.H1_H1 ;  /* 0x3000002bff2b7230 */ /* 0x000fe20000004100 */
[----:B------:R-:W-:Y:S01]  /*3a90*/  SEL R157, RZ, 0x10000, P5 ;  /* 0x00010000ff9d7807 */ /* 0x000fe20002800000 */
[----:B------:R-:W-:Y:S01]  /*3aa0*/  @P0 HADD2.F32 R40, -RZ, R39.H1_H1 ;  /* 0x30000027ff280230 */ /* 0x000fe20000004100 */
[----:B------:R-:W-:Y:S02]  /*3ab0*/  ISETP.NE.AND P5, PT, R98, RZ, PT ;  /* 0x000000ff6200720c */ /* 0x000fe40003fa5270 */
[----:B------:R-:W-:Y:S01]  /*3ac0*/  FMUL.FTZ R43, R43, R96 ;  /* 0x000000602b2b7220 */ /* 0x000fe20000410000 */
[----:B------:R-:W-:Y:S02]  /*3ad0*/  SEL R98, RZ, 0x100, P4 ;  /* 0x00000100ff627807 */ /* 0x000fe40002000000 */
[----:B------:R-:W-:Y:S01]  /*3ae0*/  SEL R156, RZ, 0x1, P2 ;  /* 0x00000001ff9c7807 */ /* 0x000fe20001000000 */
[----:B------:R-:W-:Y:S01]  /*3af0*/  FMUL.FTZ R43, R43, c[0x0][0x1e8] ;  /* 0x00007a002b2b7a20 */ /* 0x000fe20000410000 */
[----:B------:R-:W-:-:S02]  /*3b00*/  SEL R159, RZ, 0x1, P3 ;  /* 0x00000001ff9f7807 */ /* 0x000fc40001800000 */
[----:B0-----:R-:W-:Y:S01]  /*3b10*/  F2FP.PACK_AB R42, R133, R127 ;  /* 0x0000007f852a723e */ /* 0x001fe200000000ff */
[----:B-1----:R-:W-:-:S05]  /*3b20*/  FFMA.FTZ R41, R41, R102, 1.1641532182693481445e-10 ;  /* 0x2f00000029297423 */ /* 0x002fca0000010066 */
[----:B------:R-:W-:Y:S02]  /*3b30*/  FSETP.GTU.FTZ.AND P6, PT, R41, c[0x0][0x1e4], PT ;  /* 0x0000790029007a0b */ /* 0x000fe40003fdc000 */
[----:B------:R-:W-:Y:S02]  /*3b40*/  F2FP.PACK_AB R41, R129, R111 ;  /* 0x0000006f8129723e */ /* 0x000fe400000000ff */
[----:B------:R-:W-:-:S05]  /*3b50*/  FSEL R147, R43, RZ, !P6 ;  /* 0x000000ff2b937208 */ /* 0x000fca0007000000 */
[----:B------:R-:W-:Y:S01]  /*3b60*/  @P0 FADD.FTZ R147, R40, R147 ;  /* 0x0000009328930221 */ /* 0x000fe20000010000 */
[----:B------:R-:W-:Y:S02]  /*3b70*/  LEA R154, P0, R85, c[0x0][0x188], 0x4 ;  /* 0x00006200559a7a11 */ /* 0x000fe400078020ff */
[----:B------:R-:W-:Y:S02]  /*3b80*/  F2FP.PACK_AB R40, R113, R84 ;  /* 0x000000547128723e */ /* 0x000fe400000000ff */
[----:B------:R-:W-:Y:S02]  /*3b90*/  LEA.HI.X R155, R85, c[0x0][0x18c], RZ, 0x4, P0 ;  /* 0x00006300559b7a11 */ /* 0x000fe400000f24ff */
[----:B------:R-:W-:Y:S02]  /*3ba0*/  ISETP.NE.AND P0, PT, R100, RZ, PT ;  /* 0x000000ff6400720c */ /* 0x000fe40003f05270 */
[----:B------:R-:W-:Y:S02]  /*3bb0*/  SEL R100, RZ, 0x1000000, P6 ;  /* 0x01000000ff647807 */ /* 0x000fe40003000000 */
[----:B------:R-:W-:-:S02]  /*3bc0*/  F2FP.PACK_AB R43, R147, R131 ;  /* 0x00000083932b723e */ /* 0x000fc400000000ff */
        /* <DEDUP_REMOVED lines=12> */
[C---:B------:R-:W-:Y:S02]  /*3c90*/  LEA R40, P0, R85.reuse, c[0x0][0x190], 0x3 ;  /* 0x0000640055287a11 */ /* 0x040fe400078018ff */
[----:B------:R-:W-:Y:S02]  /*3ca0*/  LOP3.LUT R42, R156, R41, RZ, 0xfc, !PT ;  /* 0x000000299c2a7212 */ /* 0x000fe400078efcff */
[----:B------:R-:W-:-:S05]  /*3cb0*/  LEA.HI.X R41, R85, c[0x0][0x194], RZ, 0x3, P0 ;  /* 0x0000650055297a11 */ /* 0x000fca00000f1cff */
[----:B------:R0:W-:Y:S04]  /*3cc0*/  STG.E.64 [R40.64], R42 ;  /* 0x0000002a28007986 */ /* 0x0001e8000c101b06 */
.L_x_3833:
[----:B------:R-:W-:Y:S05]  /*3cd0*/  BSYNC B0 ;  /* 0x0000000000007941 */ /* 0x000fea0003800000 */
.L_x_3832:
        /* <DEDUP_REMOVED lines=23> */
.L_x_3893:
[----:B0-----:R-:W-:Y:S02]  /*3e50*/  MOV R100, R92 ;  /* 0x0000005c00647202 */ /* 0x001fe40000000f00 */
.L_x_3894:
[----:B------:R-:W-:Y:S05]  /*3e60*/  BSYNC B1 ;  /* 0x0000000000017941 */ /* 0x000fea0003800000 */
.L_x_3892:
        /* <DEDUP_REMOVED lines=16> */
.L_x_3898:
[----:B------:R-:W-:Y:S05]  /*3f70*/  BSYNC B2 ;  /* 0x0000000000027941 */ /* 0x000fea0003800000 */
.L_x_3897:
        /* <DEDUP_REMOVED lines=39> */
[----:B------:R-:W-:Y:S01]  /*41f0*/  IMAD.MOV.U32 R108, RZ, RZ, RZ ;  /* 0x000000ffff6c7224 */ /* 0x000fe200078e00ff */
[----:B------:R-:W-:Y:S01]  /*4200*/  MOV R92, R90 ;  /* 0x0000005a005c7202 */ /* 0x000fe20000000f00 */
[----:B------:R-:W-:-:S05]  /*4210*/  IMAD.WIDE.U32 R90, R83, -0x2daee0ad, RZ ;  /* 0xd2511f53535a7825 */ /* 0x000fca00078e00ff */
[----:B------:R-:W-:Y:S02]  /*4220*/  LOP3.LUT R91, R91, UR26, R106, 0x96, !PT ;  /* 0x0000001a5b5b7c12 */ /* 0x000fe4000f8e966a */
.L_x_3896:
[----:B------:R-:W-:Y:S05]  /*4230*/  BSYNC B1 ;  /* 0x0000000000017941 */ /* 0x000fea0003800000 */
.L_x_3895:
[----:B------:R-:W0:Y:S01]  /*4240*/  I2F.U32 R83, R100 ;  /* 0x0000006400537306 */ /* 0x000e220000201000 */
[----:B-----5:R-:W-:Y:S01]  /*4250*/  HADD2.F32 R89, -RZ, R40.H0_H0 ;  /* 0x20000028ff597230 */ /* 0x020fe20000004100 */
[----:B------:R-:W-:Y:S01]  /*4260*/  IMAD.MOV.U32 R104, RZ, RZ, 0x2f800000 ;  /* 0x2f800000ff687424 */ /* 0x000fe200078e00ff */
[C---:B------:R-:W-:Y:S01]  /*4270*/  ISETP.NE.AND P1, PT, R108.reuse, 0x1, PT ;  /* 0x000000016c00780c */ /* 0x040fe20003f25270 */
[----:B------:R-:W-:Y:S01]  /*4280*/  @P0 HADD2.F32 R106, -RZ, R36.H0_H0 ;  /* 0x20000024ff6a0230 */ /* 0x000fe20000004100 */
[----:B------:R-:W-:Y:S01]  /*4290*/  BSSY B1, `(.L_x_3899) ;  /* 0x0000013000017945 */ /* 0x000fe20003800000 */
        /* <DEDUP_REMOVED lines=17> */
.L_x_3900:
[----:B------:R-:W-:Y:S02]  /*43b0*/  IMAD.MOV.U32 R89, RZ, RZ, R92 ;  /* 0x000000ffff597224 */ /* 0x000fe400078e005c */
.L_x_3901:
[----:B------:R-:W-:Y:S05]  /*43c0*/  BSYNC B1 ;  /* 0x0000000000017941 */ /* 0x000fea0003800000 */
.L_x_3899:
        /* <DEDUP_REMOVED lines=16> */
.L_x_3905:
[----:B------:R-:W-:Y:S05]  /*44d0*/  BSYNC B2 ;  /* 0x0000000000027941 */ /* 0x000fea0003800000 */
.L_x_3904:
        /* <DEDUP_REMOVED lines=43> */
.L_x_3903:
[----:B------:R-:W-:Y:S05]  /*4790*/  BSYNC B1 ;  /* 0x0000000000017941 */ /* 0x000fea0003800000 */
.L_x_3902:
        /* <DEDUP_REMOVED lines=22> */
.L_x_3907:
[----:B------:R-:W-:Y:S02]  /*4900*/  IMAD.MOV.U32 R40, RZ, RZ, R92 ;  /* 0x000000ffff287224 */ /* 0x000fe400078e005c */
.L_x_3908:
[----:B------:R-:W-:Y:S05]  /*4910*/  BSYNC B1 ;  /* 0x0000000000017941 */ /* 0x000fea0003800000 */
.L_x_3906:
        /* <DEDUP_REMOVED lines=16> */
.L_x_3912:
[----:B------:R-:W-:Y:S05]  /*4a20*/  BSYNC B2 ;  /* 0x0000000000027941 */ /* 0x000fea0003800000 */
.L_x_3911:
        /* <DEDUP_REMOVED lines=42> */
[----:B------:R-:W-:-:S06]  /*4cd0*/  HFMA2.MMA R106, -RZ, RZ, 0, 0 ;  /* 0x00000000ff6a7435 */ /* 0x000fcc00000001ff */
.L_x_3910:
[----:B------:R-:W-:Y:S05]  /*4ce0*/  BSYNC B1 ;  /* 0x0000000000017941 */ /* 0x000fea0003800000 */
.L_x_3909:
        /* <DEDUP_REMOVED lines=21> */
.L_x_3914:
[----:B------:R-:W-:Y:S02]  /*4e40*/  MOV R40, R92 ;  /* 0x0000005c00287202 */ /* 0x000fe40000000f00 */
.L_x_3915:
[----:B------:R-:W-:Y:S05]  /*4e50*/  BSYNC B1 ;  /* 0x0000000000017941 */ /* 0x000fea0003800000 */
.L_x_3913:
        /* <DEDUP_REMOVED lines=16> */
.L_x_3919:
[----:B------:R-:W-:Y:S05]  /*4f60*/  BSYNC B2 ;  /* 0x0000000000027941 */ /* 0x000fea0003800000 */
.L_x_3918:
        /* <DEDUP_REMOVED lines=43> */
.L_x_3917:
[----:B------:R-:W-:Y:S05]  /*5220*/  BSYNC B1 ;  /* 0x0000000000017941 */ /* 0x000fea0003800000 */
.L_x_3916:
        /* <DEDUP_REMOVED lines=21> */
.L_x_3921:
[----:B------:R-:W-:Y:S02]  /*5380*/  IMAD.MOV.U32 R89, RZ, RZ, R92 ;  /* 0x000000ffff597224 */ /* 0x000fe400078e005c */
.L_x_3922:
[----:B------:R-:W-:Y:S05]  /*5390*/  BSYNC B1 ;  /* 0x0000000000017941 */ /* 0x000fea0003800000 */
.L_x_3920:
        /* <DEDUP_REMOVED lines=16> */
.L_x_3926:
[----:B------:R-:W-:Y:S05]  /*54a0*/  BSYNC B2 ;  /* 0x0000000000027941 */ /* 0x000fea0003800000 */
.L_x_3925:
        /* <DEDUP_REMOVED lines=43> */
.L_x_3924:
[----:B------:R-:W-:Y:S05]  /*5760*/  BSYNC B1 ;  /* 0x0000000000017941 */ /* 0x000fea0003800000 */
.L_x_3923:
        /* <DEDUP_REMOVED lines=21> */
.L_x_3928:
[----:B------:R-:W-:Y:S02]  /*58c0*/  IMAD.MOV.U32 R89, RZ, RZ, R92 ;  /* 0x000000ffff597224 */ /* 0x000fe400078e005c */
.L_x_3929:
[----:B------:R-:W-:Y:S05]  /*58d0*/  BSYNC B1 ;  /* 0x0000000000017941 */ /* 0x000fea0003800000 */
.L_x_3927:
        /* <DEDUP_REMOVED lines=16> */
.L_x_3933:
[----:B------:R-:W-:Y:S05]  /*59e0*/  BSYNC B2 ;  /* 0x0000000000027941 */ /* 0x000fea0003800000 */
.L_x_3932:
        /* <DEDUP_REMOVED lines=41> */
[----:B------:R-:W-:Y:S01]  /*5c80*/  LOP3.LUT R94, R41, UR25, R134, 0x96, !PT ;  /* 0x00000019295e7c12 */ /* 0x000fe2000f8e9686 */
[----:B------:R-:W-:Y:S02]  /*5c90*/  IMAD.MOV.U32 R40, RZ, RZ, RZ ;  /* 0x000000ffff287224 */ /* 0x000fe400078e00ff */
.L_x_3931:
[----:B------:R-:W-:Y:S05]  /*5ca0*/  BSYNC B1 ;  /* 0x0000000000017941 */ /* 0x000fea0003800000 */
.L_x_3930:
        /* <DEDUP_REMOVED lines=21> */
.L_x_3935:
[----:B------:R-:W-:Y:S02]  /*5e00*/  IMAD.MOV.U32 R42, RZ, RZ, R92 ;  /* 0x000000ffff2a7224 */ /* 0x000fe400078e005c */
.L_x_3936:
[----:B------:R-:W-:Y:S05]  /*5e10*/  BSYNC B1 ;  /* 0x0000000000017941 */ /* 0x000fea0003800000 */
.L_x_3934:
        /* <DEDUP_REMOVED lines=16> */
.L_x_3940:
[----:B------:R-:W-:Y:S05]  /*5f20*/  BSYNC B2 ;  /* 0x0000000000027941 */ /* 0x000fea0003800000 */
.L_x_3939:
        /* <DEDUP_REMOVED lines=42> */
[----:B------:R-:W-:-:S06]  /*61d0*/  HFMA2.MMA R41, -RZ, RZ, 0, 0 ;  /* 0x00000000ff297435 */ /* 0x000fcc00000001ff */
.L_x_3938:
[----:B------:R-:W-:Y:S05]  /*61e0*/  BSYNC B1 ;  /* 0x0000000000017941 */ /* 0x000fea0003800000 */
.L_x_3937:
        /* <DEDUP_REMOVED lines=21> */
.L_x_3942:
[----:B------:R-:W-:Y:S02]  /*6340*/  MOV R42, R92 ;  /* 0x0000005c002a7202 */ /* 0x000fe40000000f00 */
.L_x_3943:
[----:B------:R-:W-:Y:S05]  /*6350*/  BSYNC B1 ;  /* 0x0000000000017941 */ /* 0x000fea0003800000 */
.L_x_3941:
        /* <DEDUP_REMOVED lines=18> */
.L_x_3947:
[----:B------:R-:W-:Y:S05]  /*6480*/  BSYNC B2 ;  /* 0x0000000000027941 */ /* 0x000fea0003800000 */
.L_x_3946:
        /* <DEDUP_REMOVED lines=41> */
[----:B------:R-:W-:Y:S02]  /*6720*/  LOP3.LUT R94, R41, UR25, R148, 0x96, !PT ;  /* 0x00000019295e7c12 */ /* 0x000fe4000f8e9694 */
[----:B------:R-:W-:Y:S02]  /*6730*/  MOV R92, R40 ;  /* 0x00000028005c7202 */ /* 0x000fe40000000f00 */
.L_x_3945:
[----:B------:R-:W-:Y:S05]  /*6740*/  BSYNC B1 ;  /* 0x0000000000017941 */ /* 0x000fea0003800000 */
.L_x_3944:
        /* <DEDUP_REMOVED lines=16> */
[C---:B------:R-:W-:Y:S02]  /*6850*/  LEA R154, P0, R98.reuse, c[0x0][0x188], 0x4 ;  /* 0x00006200629a7a11 */ /* 0x040fe400078020ff */
        /* <DEDUP_REMOVED lines=21> */
.L_x_3891:
[----:B------:R-:W-:Y:S05]  /*69b0*/  BSYNC B0 ;  /* 0x0000000000007941 */ /* 0x000fea0003800000 */
.L_x_3890:
        /* <DEDUP_REMOVED lines=23> */
.L_x_3951:
[----:B0-----:R-:W-:Y:S02]  /*6b30*/  IMAD.MOV.U32 R100, RZ, RZ, R92 ;  /* 0x000000ffff647224 */ /* 0x001fe400078e005c */
.L_x_3952:
[----:B------:R-:W-:Y:S05]  /*6b40*/  BSYNC B1 ;  /* 0x0000000000017941 */ /* 0x000fea0003800000 */
.L_x_3950:
        /* <DEDUP_REMOVED lines=16> */
.L_x_3956:
[----:B------:R-:W-:Y:S05]  /*6c50*/  BSYNC B2 ;  /* 0x0000000000027941 */ /* 0x000fea0003800000 */
.L_x_3955:
        /* <DEDUP_REMOVED lines=43> */
.L_x_3954:
[----:B------:R-:W-:Y:S05]  /*6f10*/  BSYNC B1 ;  /* 0x0000000000017941 */ /* 0x000fea0003800000 */
.L_x_3953:
        /* <DEDUP_REMOVED lines=23> */
.L_x_3958:
[----:B------:R-:W-:Y:S02]  /*7090*/  MOV R89, R92 ;  /* 0x0000005c00597202 */ /* 0x000fe40000000f00 */
.L_x_3959:
[----:B------:R-:W-:Y:S05]  /*70a0*/  BSYNC B1 ;  /* 0x0000000000017941 */ /* 0x000fea0003800000 */
.L_x_3957:
        /* <DEDUP_REMOVED lines=16> */
.L_x_3963:
[----:B------:R-:W-:Y:S05]  /*71b0*/  BSYNC B2 ;  /* 0x0000000000027941 */ /* 0x000fea0003800000 */
.L_x_3962:
        /* <DEDUP_REMOVED lines=43> */
.L_x_3961:
[----:B------:R-:W-:Y:S05]  /*7470*/  BSYNC B1 ;  /* 0x0000000000017941 */ /* 0x000fea0003800000 */
.L_x_3960:
        /* <DEDUP_REMOVED lines=22> */
.L_x_3965:
[----:B------:R-:W-:Y:S02]  /*75e0*/  IMAD.MOV.U32 R40, RZ, RZ, R92 ;  /* 0x000000ffff287224 */ /* 0x000fe400078e005c */
.L_x_3966:
[----:B------:R-:W-:Y:S05]  /*75f0*/  BSYNC B1 ;  /* 0x0000000000017941 */ /* 0x000fea0003800000 */
.L_x_3964:
        /* <DEDUP_REMOVED lines=16> */
.L_x_3970:
[----:B------:R-:W-:Y:S05]  /*7700*/  BSYNC B2 ;  /* 0x0000000000027941 */ /* 0x000fea0003800000 */
.L_x_3969:
        /* <DEDUP_REMOVED lines=43> */
.L_x_3968:
[----:B------:R-:W-:Y:S05]  /*79c0*/  BSYNC B1 ;  /* 0x0000000000017941 */ /* 0x000fea0003800000 */
.L_x_3967:
        /* <DEDUP_REMOVED lines=21> */
.L_x_3972:
[----:B------:R-:W-:Y:S02]  /*7b20*/  IMAD.MOV.U32 R40, RZ, RZ, R92 ;  /* 0x000000ffff287224 */ /* 0x000fe400078e005c */
.L_x_3973:
[----:B------:R-:W-:Y:S05]  /*7b30*/  BSYNC B1 ;  /* 0x0000000000017941 */ /* 0x000fea0003800000 */
.L_x_3971:
        /* <DEDUP_REMOVED lines=16> */
.L_x_3977:
[----:B------:R-:W-:Y:S05]  /*7c40*/  BSYNC B2 ;  /* 0x0000000000027941 */ /* 0x000fea0003800000 */
.L_x_3976:
        /* <DEDUP_REMOVED lines=43> */
.L_x_3975:
[----:B------:R-:W-:Y:S05]  /*7f00*/  BSYNC B1 ;  /* 0x0000000000017941 */ /* 0x000fea0003800000 */
.L_x_3974:
        /* <DEDUP_REMOVED lines=21> */
.L_x_3979:
[----:B------:R-:W-:Y:S02]  /*8060*/  IMAD.MOV.U32 R89, RZ, RZ, R92 ;  /* 0x000000ffff597224 */ /* 0x000fe400078e005c */
.L_x_3980:
[----:B------:R-:W-:Y:S05]  /*8070*/  BSYNC B1 ;  /* 0x0000000000017941 */ /* 0x000fea0003800000 */
.L_x_3978:
        /* <DEDUP_REMOVED lines=16> */
.L_x_3984:
[----:B------:R-:W-:Y:S05]  /*8180*/  BSYNC B2 ;  /* 0x0000000000027941 */ /* 0x000fea0003800000 */
.L_x_3983:
        /* <DEDUP_REMOVED lines=43> */
.L_x_3982:
[----:B------:R-:W-:Y:S05]  /*8440*/  BSYNC B1 ;  /* 0x0000000000017941 */ /* 0x000fea0003800000 */
.L_x_3981:
        /* <DEDUP_REMOVED lines=21> */
.L_x_3986:
[----:B------:R-:W-:Y:S02]  /*85a0*/  MOV R89, R92 ;  /* 0x0000005c00597202 */ /* 0x000fe40000000f00 */
.L_x_3987:
[----:B------:R-:W-:Y:S05]  /*85b0*/  BSYNC B1 ;  /* 0x0000000000017941 */ /* 0x000fea0003800000 */
.L_x_3985:
        /* <DEDUP_REMOVED lines=16> */
.L_x_3991:
[----:B------:R-:W-:Y:S05]  /*86c0*/  BSYNC B2 ;  /* 0x0000000000027941 */ /* 0x000fea0003800000 */
.L_x_3990:
        /* <DEDUP_REMOVED lines=40> */
[----:B------:R-:W-:Y:S01]  /*8950*/  MOV R92, R40 ;  /* 0x00000028005c7202 */ /* 0x000fe20000000f00 */
[----:B------:R-:W-:Y:S01]  /*8960*/  IMAD.MOV.U32 R40, RZ, RZ, RZ ;  /* 0x000000ffff287224 */ /* 0x000fe200078e00ff */
[----:B------:R-:W-:Y:S02]  /*8970*/  LOP3.LUT R94, R41, UR25, R138, 0x96, !PT ;  /* 0x00000019295e7c12 */ /* 0x000fe4000f8e968a */
.L_x_3989:
[----:B------:R-:W-:Y:S05]  /*8980*/  BSYNC B1 ;  /* 0x0000000000017941 */ /* 0x000fea0003800000 */
.L_x_3988:
        /* <DEDUP_REMOVED lines=21> */
.L_x_3993:
[----:B------:R-:W-:Y:S02]  /*8ae0*/  IMAD.MOV.U32 R42, RZ, RZ, R92 ;  /* 0x000000ffff2a7224 */ /* 0x000fe400078e005c */
.L_x_3994:
[----:B------:R-:W-:Y:S05]  /*8af0*/  BSYNC B1 ;  /* 0x0000000000017941 */ /* 0x000fea0003800000 */
.L_x_3992:
        /* <DEDUP_REMOVED lines=16> */
.L_x_3998:
[----:B------:R-:W-:Y:S05]  /*8c00*/  BSYNC B2 ;  /* 0x0000000000027941 */ /* 0x000fea0003800000 */
.L_x_3997:
        /* <DEDUP_REMOVED lines=43> */
.L_x_3996:
[----:B------:R-:W-:Y:S05]  /*8ec0*/  BSYNC B1 ;  /* 0x0000000000017941 */ /* 0x000fea0003800000 */
.L_x_3995:
        /* <DEDUP_REMOVED lines=21> */
.L_x_4000:
[----:B------:R-:W-:Y:S02]  /*9020*/  IMAD.MOV.U32 R42, RZ, RZ, R92 ;  /* 0x000000ffff2a7224 */ /* 0x000fe400078e005c */
.L_x_4001:
[----:B------:R-:W-:Y:S05]  /*9030*/  BSYNC B1 ;  /* 0x0000000000017941 */ /* 0x000fea0003800000 */
.L_x_3999:
        /* <DEDUP_REMOVED lines=18> */
.L_x_4005:
[----:B------:R-:W-:Y:S05]  /*9160*/  BSYNC B2 ;  /* 0x0000000000027941 */ /* 0x000fea0003800000 */
.L_x_4004:
        /* <DEDUP_REMOVED lines=43> */
.L_x_4003:
[----:B------:R-:W-:Y:S05]  /*9420*/  BSYNC B1 ;  /* 0x0000000000017941 */ /* 0x000fea0003800000 */
.L_x_4002:
        /* <DEDUP_REMOVED lines=38> */
.L_x_3949:
[----:B------:R-:W-:Y:S05]  /*9690*/  BSYNC B0 ;  /* 0x0000000000007941 */ /* 0x000fea0003800000 */
.L_x_3948:
        /* <DEDUP_REMOVED lines=23> */
.L_x_4009:
[----:B0-----:R-:W-:Y:S02]  /*9810*/  MOV R99, R92 ;  /* 0x0000005c00637202 */ /* 0x001fe40000000f00 */
.L_x_4010:
[----:B------:R-:W-:Y:S05]  /*9820*/  BSYNC B1 ;  /* 0x0000000000017941 */ /* 0x000fea0003800000 */
.L_x_4008:
        /* <DEDUP_REMOVED lines=16> */
.L_x_4014:
[----:B------:R-:W-:Y:S05]  /*9930*/  BSYNC B2 ;  /* 0x0000000000027941 */ /* 0x000fea0003800000 */
.L_x_4013:
        /* <DEDUP_REMOVED lines=43> */
.L_x_4012:
[----:B------:R-:W-:Y:S05]  /*9bf0*/  BSYNC B1 ;  /* 0x0000000000017941 */ /* 0x000fea0003800000 */
.L_x_4011:
        /* <DEDUP_REMOVED lines=23> */
.L_x_4016:
[----:B------:R-:W-:Y:S02]  /*9d70*/  IMAD.MOV.U32 R89, RZ, RZ, R92 ;  /* 0x000000ffff597224 */ /* 0x000fe400078e005c */
.L_x_4017:
[----:B------:R-:W-:Y:S05]  /*9d80*/  BSYNC B1 ;  /* 0x0000000000017941 */ /* 0x000fea0003800000 */
.L_x_4015:
        /* <DEDUP_REMOVED lines=16> */
.L_x_4021:
[----:B------:R-:W-:Y:S05]  /*9e90*/  BSYNC B2 ;  /* 0x0000000000027941 */ /* 0x000fea0003800000 */
.L_x_4020:
        /* <DEDUP_REMOVED lines=43> */
.L_x_4019:
[----:B------:R-:W-:Y:S05]  /*a150*/  BSYNC B1 ;  /* 0x0000000000017941 */ /* 0x000fea0003800000 */
.L_x_4018:
        /* <DEDUP_REMOVED lines=22> */
.L_x_4023:
[----:B------:R-:W-:Y:S02]  /*a2c0*/  MOV R40, R92 ;  /* 0x0000005c00287202 */ /* 0x000fe40000000f00 */
.L_x_4024:
[----:B------:R-:W-:Y:S05]  /*a2d0*/  BSYNC B1 ;  /* 0x0000000000017941 */ /* 0x000fea0003800000 */
.L_x_4022:
        /* <DEDUP_REMOVED lines=16> */
.L_x_4028:
[----:B------:R-:W-:Y:S05]  /*a3e0*/  BSYNC B2 ;  /* 0x0000000000027941 */ /* 0x000fea0003800000 */
.L_x_4027:
        /* <DEDUP_REMOVED lines=43> */
.L_x_4026:
[----:B------:R-:W-:Y:S05]  /*a6a0*/  BSYNC B1 ;  /* 0x0000000000017941 */ /* 0x000fea0003800000 */
.L_x_4025:
        /* <DEDUP_REMOVED lines=21> */
.L_x_4030:
[----:B------:R-:W-:Y:S02]  /*a800*/  MOV R40, R92 ;  /* 0x0000005c00287202 */ /* 0x000fe40000000f00 */
.L_x_4031:
[----:B------:R-:W-:Y:S05]  /*a810*/  BSYNC B1 ;  /* 0x0000000000017941 */ /* 0x000fea0003800000 */
.L_x_4029:
        /* <DEDUP_REMOVED lines=16> */
.L_x_4035:
[----:B------:R-:W-:Y:S05]  /*a920*/  BSYNC B2 ;  /* 0x0000000000027941 */ /* 0x000fea0003800000 */
.L_x_4034:
        /* <DEDUP_REMOVED lines=43> */
.L_x_4033:
[----:B------:R-:W-:Y:S05]  /*abe0*/  BSYNC B1 ;  /* 0x0000000000017941 */ /* 0x000fea0003800000 */
.L_x_4032:
        /* <DEDUP_REMOVED lines=21> */
.L_x_4037:
[----:B------:R-:W-:Y:S02]  /*ad40*/  MOV R89, R92 ;  /* 0x0000005c00597202 */ /* 0x000fe40000000f00 */
.L_x_4038:
[----:B------:R-:W-:Y:S05]  /*ad50*/  BSYNC B1 ;  /* 0x0000000000017941 */ /* 0x000fea0003800000 */
.L_x_4036:
        /* <DEDUP_REMOVED lines=16> */
.L_x_4042:
[----:B------:R-:W-:Y:S05]  /*ae60*/  BSYNC B2 ;  /* 0x0000000000027941 */ /* 0x000fea0003800000 */
.L_x_4041:
        /* <DEDUP_REMOVED lines=43> */
.L_x_4040:
[----:B------:R-:W-:Y:S05]  /*b120*/  BSYNC B1 ;  /* 0x0000000000017941 */ /* 0x000fea0003800000 */
.L_x_4039:
        /* <DEDUP_REMOVED lines=21> */
.L_x_4044:
[----:B------:R-:W-:Y:S02]  /*b280*/  MOV R89, R92 ;  /* 0x0000005c00597202 */ /* 0x000fe40000000f00 */
.L_x_4045:
[----:B------:R-:W-:Y:S05]  /*b290*/  BSYNC B1 ;  /* 0x0000000000017941 */ /* 0x000fea0003800000 */
.L_x_4043:
        /* <DEDUP_REMOVED lines=16> */
.L_x_4049:
[----:B------:R-:W-:Y:S05]  /*b3a0*/  BSYNC B2 ;  /* 0x0000000000027941 */ /* 0x000fea0003800000 */
.L_x_4048:
        /* <DEDUP_REMOVED lines=43> */
.L_x_4047:
[----:B------:R-:W-:Y:S05]  /*b660*/  BSYNC B1 ;  /* 0x0000000000017941 */ /* 0x000fea0003800000 */
.L_x_4046:
        /* <DEDUP_REMOVED lines=21> */
.L_x_4051:
[----:B------:R-:W-:Y:S02]  /*b7c0*/  MOV R42, R92 ;  /* 0x0000005c002a7202 */ /* 0x000fe40000000f00 */
.L_x_4052:
[----:B------:R-:W-:Y:S05]  /*b7d0*/  BSYNC B1 ;  /* 0x0000000000017941 */ /* 0x000fea0003800000 */
.L_x_4050:
        /* <DEDUP_REMOVED lines=16> */
.L_x_4056:
[----:B------:R-:W-:Y:S05]  /*b8e0*/  BSYNC B2 ;  /* 0x0000000000027941 */ /* 0x000fea0003800000 */
.L_x_4055:
        /* <DEDUP_REMOVED lines=43> */
.L_x_4054:
[----:B------:R-:W-:Y:S05]  /*bba0*/  BSYNC B1 ;  /* 0x0000000000017941 */ /* 0x000fea0003800000 */
.L_x_4053:
        /* <DEDUP_REMOVED lines=21> */
.L_x_4058:
[----:B------:R-:W-:Y:S02]  /*bd00*/  MOV R42, R92 ;  /* 0x0000005c002a7202 */ /* 0x000fe40000000f00 */
.L_x_4059:
[----:B------:R-:W-:Y:S05]  /*bd10*/  BSYNC B1 ;  /* 0x0000000000017941 */ /* 0x000fea0003800000 */
.L_x_4057:
        /* <DEDUP_REMOVED lines=18> */
.L_x_4063:
[----:B------:R-:W-:Y:S05]  /*be40*/  BSYNC B2 ;  /* 0x0000000000027941 */ /* 0x000fea0003800000 */
.L_x_4062:
        /* <DEDUP_REMOVED lines=43> */
.L_x_4061:
[----:B------:R-:W-:Y:S05]  /*c100*/  BSYNC B1 ;  /* 0x0000000000017941 */ /* 0x000fea0003800000 */
.L_x_4060:
        /* <DEDUP_REMOVED lines=14> */
[----:B------:R-:W-:Y:S02]  /*c1f0*/  FSEL R153, R43, RZ, !P6 ;  /* 0x000000ff2b997208 */ /* 0x000fe40007000000 */
[----:B------:R-:W-:-:S03]  /*c200*/  SEL R100, RZ, 0x1000000, P6 ;  /* 0x01000000ff647807 */ /* 0x000fc60003000000 */
[----:B------:R-:W-:Y:S01]  /*c210*/  @P0 FADD.FTZ R153, R40, R153 ;  /* 0x0000009928990221 */ /* 0x000fe20000010000 */
[----:B------:R-:W-:Y:S01]  /*c220*/  LOP3.LUT R96, R96, R100, R157, 0xfe, !PT ;  /* 0x0000006460607212 */ /* 0x000fe200078efe9d */
[----:B------:R-:W-:Y:S01]  /*c230*/  IMAD.WIDE.U32 R156, R156, 0x1000000, RZ ;  /* 0x010000009c9c7825 */ /* 0x000fe200078e00ff */
[C---:B------:R-:W-:Y:S02]  /*c240*/  LEA R154, P0, R98.reuse, c[0x0][0x188], 0x4 ;  /* 0x00006200629a7a11 */ /* 0x040fe400078020ff */
[----:B------:R-:W-:Y:S02]  /*c250*/  F2FP.PACK_AB R40, R101, R97 ;  /* 0x000000616528723e */ /* 0x000fe400000000ff */
[----:B------:R-:W-:Y:S02]  /*c260*/  LEA.HI.X R155, R98, c[0x0][0x18c], RZ, 0x4, P0 ;  /* 0x00006300629b7a11 */ /* 0x000fe400000f24ff */
[----:B------:R-:W-:Y:S02]  /*c270*/  F2FP.PACK_AB R43, R153, R145 ;  /* 0x00000091992b723e */ /* 0x000fe400000000ff */
        /* <DEDUP_REMOVED lines=14> */
.L_x_4007:
[----:B------:R-:W-:Y:S05]  /*c360*/  BSYNC B0 ;  /* 0x0000000000007941 */ /* 0x000fea0003800000 */
.L_x_4006:
        /* <DEDUP_REMOVED lines=43> */
.L_x_4076:
        /* <DEDUP_REMOVED lines=86> */
.L_x_4077:
        /* <DEDUP_REMOVED lines=14> */
[----:B------:R-:W-:Y:S01]  /*cc60*/  @!P0 MOV R43, R86 ;  /* 0x00000056002b8202 */ /* 0x000fe20000000f00 */
[----:B------:R-:W-:Y:S01]  /*cc70*/  BSSY B0, `(.L_x_4066) ;  /* 0x0000055000007945 */ /* 0x000fe20003800000 */
[----:B------:R-:W-:Y:S02]  /*cc80*/  ISETP.NE.AND P2, PT, R4, RZ, PT ;  /* 0x000000ff0400720c */ /* 0x000fe40003f45270 */
        /* <DEDUP_REMOVED lines=51> */
[--C-:B-1----:R-:W-:Y:S01]  /*cfc0*/  FADD.FTZ R42, R113, -R96.reuse ;  /* 0x80000060712a7221 */ /* 0x102fe20000010000 */
[----:B------:R-:W-:Y:S01]  /*cfd0*/  HFMA2.MMA R154, -RZ, RZ, 0, 9.5367431640625e-07 ;  /* 0x00000010ff9a7435 */ /* 0x000fe200000001ff */
        /* <DEDUP_REMOVED lines=9> */
[----:B------:R-:W-:Y:S01]  /*d070*/  F2FP.PACK_AB R40, R41, R40 ;  /* 0x000000282928723e */ /* 0x000fe200000000ff */
[----:B------:R-:W-:Y:S02]  /*d080*/  FFMA.FTZ R41, R28, R42, R19 ;  /* 0x0000002a1c297223 */ /* 0x000fe40000010013 */
[----:B------:R-:W-:Y:S02]  /*d090*/  FFMA.FTZ R98, R25, R98, R18 ;  /* 0x0000006219627223 */ /* 0x000fe40000010012 */
[--C-:B------:R-:W-:Y:S02]  /*d0a0*/  FADD.FTZ R42, R127, -R96.reuse ;  /* 0x800000607f2a7221 */ /* 0x100fe40000010000 */
[--C-:B------:R-:W-:Y:S01]  /*d0b0*/  FADD.FTZ R100, R147, -R96.reuse ;  /* 0x8000006093647221 */ /* 0x100fe20000010000 */
[----:B------:R-:W-:Y:S01]  /*d0c0*/  F2FP.PACK_AB R41, R98, R41 ;  /* 0x000000296229723e */ /* 0x000fe200000000ff */
[----:B------:R-:W-:-:S02]  /*d0d0*/  FADD.FTZ R98, R133, -R96 ;  /* 0x8000006085627221 */ /* 0x000fc40000010000 */
[C---:B------:R-:W-:Y:S02]  /*d0e0*/  FMUL.FTZ R42, R157.reuse, R42 ;  /* 0x0000002a9d2a7220 */ /* 0x040fe40000410000 */
[----:B------:R-:W-:Y:S02]  /*d0f0*/  FMUL.FTZ R98, R157, R98 ;  /* 0x000000629d627220 */ /* 0x000fe40000410000 */
[----:B------:R-:W-:Y:S02]  /*d100*/  FFMA.FTZ R42, R26, R42, R17 ;  /* 0x0000002a1a2a7223 */ /* 0x000fe40000010011 */
[----:B------:R-:W-:Y:S02]  /*d110*/  FFMA.FTZ R43, R23, R98, R16 ;  /* 0x00000062172b7223 */ /* 0x000fe40000010010 */
[----:B------:R-:W-:Y:S02]  /*d120*/  FADD.FTZ R98, R131, -R96 ;  /* 0x8000006083627221 */ /* 0x000fe40000010000 */
[----:B------:R-:W-:Y:S01]  /*d130*/  FMUL.FTZ R100, R157, R100 ;  /* 0x000000649d647220 */ /* 0x000fe20000410000 */
[----:B------:R-:W-:Y:S01]  /*d140*/  F2FP.PACK_AB R42, R43, R42 ;  /* 0x0000002a2b2a723e */ /* 0x000fe200000000ff */
[----:B------:R-:W-:-:S02]  /*d150*/  FMUL.FTZ R98, R157, R98 ;  /* 0x000000629d627220 */ /* 0x000fc40000410000 */
[----:B------:R-:W-:Y:S02]  /*d160*/  FFMA.FTZ R100, R22, R100, R13 ;  /* 0x0000006416647223 */ /* 0x000fe4000001000d */
[----:B------:R-:W-:Y:S02]  /*d170*/  FFMA.FTZ R43, R24, R98, R15 ;  /* 0x00000062182b7223 */ /* 0x000fe4000001000f */
[C---:B------:R-:W-:Y:S01]  /*d180*/  IMAD.WIDE.U32 R154, R85.reuse, R154, c[0x0][0x208] ;  /* 0x00008200559a7625 */ /* 0x040fe200078e009a */
[----:B------:R-:W-:Y:S02]  /*d190*/  IADD3 R85, R85, 0x80, RZ ;  /* 0x0000008055557810 */ /* 0x000fe40007ffe0ff */
[----:B------:R-:W-:-:S05]  /*d1a0*/  F2FP.PACK_AB R43, R100, R43 ;  /* 0x0000002b642b723e */ /* 0x000fca00000000ff */
[----:B------:R0:W-:Y:S02]  /*d1b0*/  STG.E.128 [R154.64], R40 ;  /* 0x000000289a007986 */ /* 0x0001e4000c101d06 */
.L_x_4067:
[----:B------:R-:W-:Y:S05]  /*d1c0*/  BSYNC B0 ;  /* 0x0000000000007941 */ /* 0x000fea0003800000 */
.L_x_4066:
        /* <DEDUP_REMOVED lines=13> */
[----:B------:R-:W-:Y:S01]  /*d2a0*/  F2FP.PACK_AB R40, R41, R40 ;  /* 0x000000282928723e */ /* 0x000fe200000000ff */
[----:B------:R-:W-:Y:S02]  /*d2b0*/  FFMA.FTZ R41, R11, R42, R52 ;  /* 0x0000002a0b297223 */ /* 0x000fe40000010034 */
[----:B------:R-:W-:-:S02]  /*d2c0*/  FFMA.FTZ R98, R10, R98, R53 ;  /* 0x000000620a627223 */ /* 0x000fc40000010035 */
[--C-:B------:R-:W-:Y:S02]  /*d2d0*/  FADD.FTZ R42, R123, -R96.reuse ;  /* 0x800000607b2a7221 */ /* 0x100fe40000010000 */
[--C-:B------:R-:W-:Y:S01]  /*d2e0*/  FADD.FTZ R100, R149, -R96.reuse ;  /* 0x8000006095647221 */ /* 0x100fe20000010000 */
[----:B------:R-:W-:Y:S01]  /*d2f0*/  F2FP.PACK_AB R41, R98, R41 ;  /* 0x000000296229723e */ /* 0x000fe200000000ff */
[----:B------:R-:W-:Y:S02]  /*d300*/  FADD.FTZ R98, R135, -R96 ;  /* 0x8000006087627221 */ /* 0x000fe40000010000 */
[C---:B------:R-:W-:Y:S02]  /*d310*/  FMUL.FTZ R42, R157.reuse, R42 ;  /* 0x0000002a9d2a7220 */ /* 0x040fe40000410000 */
[----:B------:R-:W-:Y:S02]  /*d320*/  FMUL.FTZ R98, R157, R98 ;  /* 0x000000629d627220 */ /* 0x000fe40000410000 */
[----:B------:R-:W-:-:S02]  /*d330*/  FFMA.FTZ R42, R9, R42, R56 ;  /* 0x0000002a092a7223 */ /* 0x000fc40000010038 */
[----:B------:R-:W-:Y:S02]  /*d340*/  FFMA.FTZ R43, R8, R98, R59 ;  /* 0x00000062082b7223 */ /* 0x000fe4000001003b */
[----:B------:R-:W-:Y:S02]  /*d350*/  FADD.FTZ R98, R137, -R96 ;  /* 0x8000006089627221 */ /* 0x000fe40000010000 */
[----:B------:R-:W-:Y:S01]  /*d360*/  FMUL.FTZ R100, R157, R100 ;  /* 0x000000649d647220 */ /* 0x000fe20000410000 */
[----:B------:R-:W-:Y:S01]  /*d370*/  F2FP.PACK_AB R42, R43, R42 ;  /* 0x0000002a2b2a723e */ /* 0x000fe200000000ff */
[----:B------:R-:W-:Y:S02]  /*d380*/  FMUL.FTZ R98, R157, R98 ;  /* 0x000000629d627220 */ /* 0x000fe40000410000 */
[----:B------:R-:W-:Y:S02]  /*d390*/  FFMA.FTZ R100, R6, R100, R61 ;  /* 0x0000006406647223 */ /* 0x000fe4000001003d */
[----:B------:R-:W-:-:S02]  /*d3a0*/  FFMA.FTZ R43, R7, R98, R54 ;  /* 0x00000062072b7223 */ /* 0x000fc40000010036 */
[----:B------:R-:W-:-:S03]  /*d3b0*/  IMAD.MOV.U32 R154, RZ, RZ, 0x10 ;  /* 0x00000010ff9a7424 */ /* 0x000fc600078e00ff */
[----:B------:R-:W-:Y:S01]  /*d3c0*/  F2FP.PACK_AB R43, R100, R43 ;  /* 0x0000002b642b723e */ /* 0x000fe200000000ff */
[C---:B------:R-:W-:Y:S01]  /*d3d0*/  IMAD.WIDE.U32 R154, R85.reuse, R154, c[0x0][0x208] ;  /* 0x00008200559a7625 */ /* 0x040fe200078e009a */
[----:B------:R-:W-:-:S04]  /*d3e0*/  IADD3 R85, R85, 0x80, RZ ;  /* 0x0000008055557810 */ /* 0x000fc80007ffe0ff */
[----:B------:R0:W-:Y:S03]  /*d3f0*/  STG.E.128 [R154.64], R40 ;  /* 0x000000289a007986 */ /* 0x0001e6000c101d06 */
.L_x_4069:
[----:B------:R-:W-:Y:S05]  /*d400*/  BSYNC B0 ;  /* 0x0000000000007941 */ /* 0x000fea0003800000 */
.L_x_4068:
        /* <DEDUP_REMOVED lines=35> */
.L_x_4071:
[----:B------:R-:W-:Y:S05]  /*d640*/  BSYNC B0 ;  /* 0x0000000000007941 */ /* 0x000fea0003800000 */
.L_x_4070:
[----:B------:R-:W-:Y:S01]  /*d650*/  ISETP.NE.AND P0, PT, R0, RZ, PT ;  /* 0x000000ff0000720c */ /* 0x000fe20003f05270 */
[----:B------:R-:W-:-:S12]  /*d660*/  BSSY B0, `(.L_x_4072) ;  /* 0x0000021000007945 */ /* 0x000fd80003800000 */
[----:B------:R-:W-:Y:S05]  /*d670*/  @!P0 BRA `(.L_x_4073) ;  /* 0x000001f000008947 */ /* 0x000fea0003800000 */
[--C-:B01----:R-:W-:Y:S01]  /*d680*/  FADD.FTZ R40, R97, -R96.reuse ;  /* 0x8000006061287221 */ /* 0x103fe20000010000 */
[----:B------:R-:W-:Y:S01]  /*d690*/  MOV R154, 0x10 ;  /* 0x00000010009a7802 */ /* 0x000fe20000000f00 */
        /* <DEDUP_REMOVED lines=20> */
[----:B------:R-:W-:Y:S02]  /*d7e0*/  FFMA.FTZ R41, R51, R98, R76 ;  /* 0x0000006233297223 */ /* 0x000fe4000001004c */
[----:B------:R-:W-:Y:S01]  /*d7f0*/  FFMA.FTZ R102, R70, R102, R79 ;  /* 0x0000006646667223 */ /* 0x000fe2000001004f */
[----:B------:R-:W-:Y:S01]  /*d800*/  F2FP.PACK_AB R43, R96, R43 ;  /* 0x0000002b602b723e */ /* 0x000fe200000000ff */
[----:B------:R-:W-:Y:S02]  /*d810*/  FFMA.FTZ R157, R73, R104, R80 ;  /* 0x00000068499d7223 */ /* 0x000fe40000010050 */
[----:B------:R-:W-:-:S02]  /*d820*/  FFMA.FTZ R100, R71, R100, R78 ;  /* 0x0000006447647223 */ /* 0x000fc4000001004e */
[----:B------:R-:W-:Y:S01]  /*d830*/  IMAD.WIDE.U32 R154, R85, R154, c[0x0][0x208] ;  /* 0x00008200559a7625 */ /* 0x000fe200078e009a */
[----:B------:R-:W-:Y:S02]  /*d840*/  F2FP.PACK_AB R42, R157, R102 ;  /* 0x000000669d2a723e */ /* 0x000fe400000000ff */
[----:B------:R-:W-:-:S05]  /*d850*/  F2FP.PACK_AB R41, R100, R41 ;  /* 0x000000296429723e */ /* 0x000fca00000000ff */
[----:B------:R0:W-:Y:S02]  /*d860*/  STG.E.128 [R154.64], R40 ;  /* 0x000000289a007986 */ /* 0x0001e4000c101d06 */
.L_x_4073:
[----:B------:R-:W-:Y:S05]  /*d870*/  BSYNC B0 ;  /* 0x0000000000007941 */ /* 0x000fea0003800000 */
.L_x_4072:
[----:B------:R-:W-:Y:S02]  /*d880*/  IADD3 R29, R29, c[0x0][0x160], RZ ;  /* 0x000058001d1d7a10 */ /* 0x000fe40007ffe0ff */
[----:B------:R-:W-:Y:S02]  /*d890*/  LOP3.LUT P1, RZ, R87, 0xff, RZ, 0xc0, !PT ;  /* 0x000000ff57ff7812 */ /* 0x000fe4000782c0ff */
[----:B------:R-:W-:Y:S02]  /*d8a0*/  ISETP.GE.AND P0, PT, R29, c[0x0][0x164], PT ;  /* 0x000059001d007a0c */ /* 0x000fe40003f06270 */
[----:B------:R-:W-:-:S11]  /*d8b0*/  SEL R87, RZ, 0x1, P1 ;  /* 0x00000001ff577807 */ /* 0x000fd60000800000 */
[----:B01----:R-:W-:Y:S01]  /*d8c0*/  @P0 CALL.REL.NOINC `(.L_x_4074) ;  /* 0x0000001000000944 */ /* 0x003fe20003c00000 */
[----:B------:R-:W-:Y:S05]  /*d8d0*/  BRA `(.L_x_4075) ;  /* 0xffff365000007947 */ /* 0x000fea000383ffff */
.L_x_4074:
[----:B------:R-:W-:Y:S05]  /*d8e0*/  EXIT ;  /* 0x000000000000794d */ /* 0x000fea0003800000 */
.L_x_4064:
[----:B------:R-:W-:Y:S01]  /*d8f0*/  HFMA2.MMA R98, -RZ, RZ, 0, 1.847743988037109375e-06 ;  /* 0x0000001fff627435 */ /* 0x000fe200000001ff */
[----:B------:R-:W-:Y:S01]  /*d900*/  IMAD.MOV.U32 R41, RZ, RZ, R40 ;  /* 0x000000ffff297224 */ /* 0x000fe200078e0028 */
[----:B------:R-:W-:Y:S01]  /*d910*/  MOV R42, 0xd950 ;  /* 0x0000d950002a7802 */ /* 0x000fe20000000f00 */
[----:B------:R-:W-:Y:S02]  /*d920*/  IMAD.MOV.U32 R100, RZ, RZ, 0x1 ;  /* 0x00000001ff647424 */ /* 0x000fe400078e00ff */
[----:B------:R-:W-:Y:S02]  /*d930*/  IMAD.MOV.U32 R157, RZ, RZ, -0x1 ;  /* 0xffffffffff9d7424 */ /* 0x000fe400078e00ff */
[----:B------:R-:W-:Y:S05]  /*d940*/  CALL.REL.NOINC `($__internal_24_$__cuda_sm70_shflsync_bfly_p) ;  /* 0x000007c000007944 */ /* 0x000fea0003c00000 */
[----:B01----:R-:W-:Y:S01]  /*d950*/  IMAD.MOV.U32 R41, RZ, RZ, R100 ;  /* 0x000000ffff297224 */ /* 0x003fe200078e0064 */
[----:B------:R-:W-:Y:S05]  /*d960*/  BRA `(.L_x_4076) ;  /* 0xffffecb000007947 */ /* 0x000fea000383ffff */
.L_x_4065:
[----:B------:R-:W-:Y:S01]  /*d970*/  MOV R100, 0x2 ;  /* 0x0000000200647802 */ /* 0x000fe20000000f00 */
[----:B------:R-:W-:Y:S01]  /*d980*/  IMAD.MOV.U32 R98, RZ, RZ, 0x1f ;  /* 0x0000001fff627424 */ /* 0x000fe200078e00ff */
[----:B------:R-:W-:Y:S01]  /*d990*/  MOV R42, 0xd9c0 ;  /* 0x0000d9c0002a7802 */ /* 0x000fe20000000f00 */
[----:B------:R-:W-:Y:S02]  /*d9a0*/  IMAD.MOV.U32 R157, RZ, RZ, -0x1 ;  /* 0xffffffffff9d7424 */ /* 0x000fe400078e00ff */
[----:B0-----:R-:W-:Y:S05]  /*d9b0*/  CALL.REL.NOINC `($__internal_24_$__cuda_sm70_shflsync_bfly_p) ;  /* 0x0000075000007944 */ /* 0x001fea0003c00000 */
[----:B01----:R-:W-:Y:S01]  /*d9c0*/  FADD.FTZ R41, R41, R100 ;  /* 0x0000006429297221 */ /* 0x003fe20000010000 */
[----:B------:R-:W-:Y:S01]  /*d9d0*/  HFMA2.MMA R100, -RZ, RZ, 0, 2.384185791015625e-07 ;  /* 0x00000004ff647435 */ /* 0x000fe200000001ff */
[----:B------:R-:W-:Y:S01]  /*d9e0*/  IMAD.MOV.U32 R98, RZ, RZ, 0x1f ;  /* 0x0000001fff627424 */ /* 0x000fe200078e00ff */
[----:B------:R-:W-:Y:S01]  /*d9f0*/  MOV R42, 0xda20 ;  /* 0x0000da20002a7802 */ /* 0x000fe20000000f00 */
[----:B------:R-:W-:-:S03]  /*da00*/  IMAD.MOV.U32 R157, RZ, RZ, -0x1 ;  /* 0xffffffffff9d7424 */ /* 0x000fc600078e00ff */
[----:B------:R-:W-:Y:S05]  /*da10*/  CALL.REL.NOINC `($__internal_24_$__cuda_sm70_shflsync_bfly_p) ;  /* 0x000006f000007944 */ /* 0x000fea0003c00000 */
[----:B01----:R-:W-:Y:S01]  /*da20*/  FADD.FTZ R41, R41, R100 ;  /* 0x0000006429297221 */ /* 0x003fe20000010000 */
[----:B------:R-:W-:Y:S01]  /*da30*/  MOV R100, 0x8 ;  /* 0x0000000800647802 */ /* 0x000fe20000000f00 */
[----:B------:R-:W-:Y:S01]  /*da40*/  IMAD.MOV.U32 R98, RZ, RZ, 0x1f ;  /* 0x0000001fff627424 */ /* 0x000fe200078e00ff */
[----:B------:R-:W-:Y:S01]  /*da50*/  MOV R42, 0xda80 ;  /* 0x0000da80002a7802 */ /* 0x000fe20000000f00 */
[----:B------:R-:W-:-:S02]  /*da60*/  IMAD.MOV.U32 R157, RZ, RZ, -0x1 ;  /* 0xffffffffff9d7424 */ /* 0x000fc400078e00ff */
[----:B------:R-:W-:Y:S05]  /*da70*/  CALL.REL.NOINC `($__internal_24_$__cuda_sm70_shflsync_bfly_p) ;  /* 0x0000069000007944 */ /* 0x000fea0003c00000 */
[----:B01----:R-:W-:Y:S01]  /*da80*/  FADD.FTZ R41, R41, R100 ;  /* 0x0000006429297221 */ /* 0x003fe20000010000 */
[----:B------:R-:W-:Y:S01]  /*da90*/  HFMA2.MMA R100, -RZ, RZ, 0, 9.5367431640625e-07 ;  /* 0x00000010ff647435 */ /* 0x000fe200000001ff */
[----:B------:R-:W-:Y:S01]  /*daa0*/  IMAD.MOV.U32 R98, RZ, RZ, 0x1f ;  /* 0x0000001fff627424 */ /* 0x000fe200078e00ff */
[----:B------:R-:W-:Y:S01]  /*dab0*/  MOV R42, 0xdae0 ;  /* 0x0000dae0002a7802 */ /* 0x000fe20000000f00 */
[----:B------:R-:W-:-:S03]  /*dac0*/  IMAD.MOV.U32 R157, RZ, RZ, -0x1 ;  /* 0xffffffffff9d7424 */ /* 0x000fc600078e00ff */
[----:B------:R-:W-:Y:S05]  /*dad0*/  CALL.REL.NOINC `($__internal_24_$__cuda_sm70_shflsync_bfly_p) ;  /* 0x0000063000007944 */ /* 0x000fea0003c00000 */
[----:B-1----:R-:W-:Y:S01]  /*dae0*/  FADD.FTZ R40, R41, R100 ;  /* 0x0000006429287221 */ /* 0x002fe20000010000 */
[----:B------:R-:W-:Y:S01]  /*daf0*/  ISETP.NE.AND P3, PT, R4, RZ, PT ;  /* 0x000000ff0400720c */ /* 0x000fe20003f65270 */
[----:B0-----:R-:W-:Y:S01]  /*db00*/  IMAD.MOV.U32 R98, RZ, RZ, 0x1f ;  /* 0x0000001fff627424 */ /* 0x001fe200078e00ff */
[----:B------:R-:W-:Y:S01]  /*db10*/  MOV R100, 0x1 ;  /* 0x0000000100647802 */ /* 0x000fe20000000f00 */
[----:B------:R-:W-:-:S02]  /*db20*/  FMUL.FTZ R40, R93, R40 ;  /* 0x000000285d287220 */ /* 0x000fc40000410000 */
[----:B------:R-:W-:Y:S02]  /*db30*/  IMAD.MOV.U32 R157, RZ, RZ, -0x1 ;  /* 0xffffffffff9d7424 */ /* 0x000fe400078e00ff */
[--C-:B------:R-:W-:Y:S02]  /*db40*/  FADD.FTZ R41, R84, -R40.reuse ;  /* 0x8000002854297221 */ /* 0x100fe40000010000 */
[--C-:B------:R-:W-:Y:S02]  /*db50*/  FADD.FTZ R42, R113, -R40.reuse ;  /* 0x80000028712a7221 */ /* 0x100fe40000010000 */
[----:B------:R-:W-:Y:S02]  /*db60*/  FFMA.FTZ R41, R41, R41, RZ ;  /* 0x0000002929297223 */ /* 0x000fe400000100ff */
[----:B------:R-:W-:Y:S02]  /*db70*/  FADD.FTZ R43, R109, -R40 ;  /* 0x800000286d2b7221 */ /* 0x000fe40000010000 */
[----:B------:R-:W-:-:S02]  /*db80*/  FFMA.FTZ R41, R42, R42, R41 ;  /* 0x0000002a2a297223 */ /* 0x000fc40000010029 */
        /* <DEDUP_REMOVED lines=61> */
[----:B------:R-:W-:Y:S05]  /*df60*/  CALL.REL.NOINC `($__internal_24_$__cuda_sm70_shflsync_bfly_p) ;  /* 0x000001a000007944 */ /* 0x000fea0003c00000 */
[----:B01----:R-:W-:Y:S01]  /*df70*/  FADD.FTZ R41, R41, R100 ;  /* 0x0000006429297221 */ /* 0x003fe20000010000 */
[----:B------:R-:W-:Y:S01]  /*df80*/  HFMA2.MMA R100, -RZ, RZ, 0, 1.1920928955078125e-07 ;  /* 0x00000002ff647435 */ /* 0x000fe200000001ff */
        /* <DEDUP_REMOVED lines=8> */
[----:B------:R-:W-:Y:S02]  /*e010*/  IMAD.MOV.U32 R157, RZ, RZ, -0x1 ;  /* 0xffffffffff9d7424 */ /* 0x000fe400078e00ff */
[----:B------:R-:W-:Y:S05]  /*e020*/  CALL.REL.NOINC `($__internal_24_$__cuda_sm70_shflsync_bfly_p) ;  /* 0x000000e000007944 */ /* 0x000fea0003c00000 */
[----:B01----:R-:W-:Y:S01]  /*e030*/  FADD.FTZ R41, R41, R100 ;  /* 0x0000006429297221 */ /* 0x003fe20000010000 */
[----:B------:R-:W-:Y:S01]  /*e040*/  HFMA2.MMA R100, -RZ, RZ, 0, 4.76837158203125e-07 ;  /* 0x00000008ff647435 */ /* 0x000fe200000001ff */
[----:B------:R-:W-:Y:S01]  /*e050*/  IMAD.MOV.U32 R98, RZ, RZ, 0x1f ;  /* 0x0000001fff627424 */ /* 0x000fe200078e00ff */
[----:B------:R-:W-:Y:S01]  /*e060*/  MOV R42, 0xe090 ;  /* 0x0000e090002a7802 */ /* 0x000fe20000000f00 */
[----:B------:R-:W-:-:S03]  /*e070*/  IMAD.MOV.U32 R157, RZ, RZ, -0x1 ;  /* 0xffffffffff9d7424 */ /* 0x000fc600078e00ff */
[----:B------:R-:W-:Y:S05]  /*e080*/  CALL.REL.NOINC `($__internal_24_$__cuda_sm70_shflsync_bfly_p) ;  /* 0x0000008000007944 */ /* 0x000fea0003c00000 */
[----:B-1----:R-:W-:Y:S01]  /*e090*/  FADD.FTZ R155, R41, R100 ;  /* 0x00000064299b7221 */ /* 0x002fe20000010000 */
[----:B------:R-:W-:Y:S01]  /*e0a0*/  MOV R100, 0x10 ;  /* 0x0000001000647802 */ /* 0x000fe20000000f00 */
[----:B0-----:R-:W-:Y:S01]  /*e0b0*/  IMAD.MOV.U32 R98, RZ, RZ, 0x1f ;  /* 0x0000001fff627424 */ /* 0x001fe200078e00ff */
[----:B------:R-:W-:Y:S01]  /*e0c0*/  MOV R42, 0xe100 ;  /* 0x0000e100002a7802 */ /* 0x000fe20000000f00 */
[----:B------:R-:W-:Y:S01]  /*e0d0*/  IMAD.MOV.U32 R157, RZ, RZ, -0x1 ;  /* 0xffffffffff9d7424 */ /* 0x000fe200078e00ff */
[----:B------:R-:W-:-:S02]  /*e0e0*/  MOV R41, R155 ;  /* 0x0000009b00297202 */ /* 0x000fc40000000f00 */
[----:B------:R-:W-:Y:S05]  /*e0f0*/  CALL.REL.NOINC `($__internal_24_$__cuda_sm70_shflsync_bfly_p) ;  /* 0x0000001000007944 */ /* 0x000fea0003c00000 */
[----:B01----:R-:W-:Y:S05]  /*e100*/  BRA `(.L_x_4077) ;  /* 0xffffea7000007947 */ /* 0x003fea000383ffff */
        .weak           $__internal_24_$__cuda_sm70_shflsync_bfly_p
        .type           $__internal_24_$__cuda_sm70_shflsync_bfly_p,@function
        .size           $__internal_24_$__cuda_sm70_shflsync_bfly_p,(.L_x_29088 - $__internal_24_$__cuda_sm70_shflsync_bfly_p)
$__internal_24_$__cuda_sm70_shflsync_bfly_p:
[----:B------:R-:W-:Y:S01]  /*e110*/  IMAD.MOV.U32 R43, RZ, RZ, 0x0 ;  /* 0x00000000ff2b7424 */ /* 0x000fe200078e00ff */
[----:B------:R-:W-:Y:S04]  /*e120*/  WARPSYNC R157 ;  /* 0x0000009d00007348 */ /* 0x000fe80003800000 */
[----:B------:R0:W1:Y:S01]  /*e130*/  SHFL.BFLY PT, R100, R41, R100, R98 ;  /* 0x0c00006429647389 */ /* 0x00006200000e0062 */
[----:B------:R-:W-:Y:S05]  /*e140*/  RET.REL.NODEC R42 `(_ZN10layer_norm13ln_fwd_kernelINS_13Kernel_traitsI6__halfS2_S2_S2_fjLj4096ELj1ELj1ELj4ELj16ENS_18Kernel_traits_baseILj4096ES2_S2_S2_S2_fjLj128EEEEELb1ELb0ELb0ELb0EEEvNS_9FwdParamsE) ;  /* 0xffff1eb02a007950 */ /* 0x000fea0003c3ffff */
.L_x_4078:
        /* <DEDUP_REMOVED lines=11> */
.L_x_29088:


//--------------------- .text._ZN10layer_norm13ln_fwd_kernelINS_13Kernel_traitsI6__halfS2_S2_S2_fjLj4096ELj1ELj1ELj4ELj16ENS_18Kernel_traits_baseILj4096ES2_S2_S2_S2_fjLj128EEEEELb1ELb0ELb0ELb1EEEvNS_9FwdParamsE --------------------------
	.section	.text._ZN10layer_norm13ln_fwd_kernelINS_13Kernel_traitsI6__halfS2_S2_S2_fjLj4096ELj1ELj1ELj4ELj16ENS_18Kernel_traits_baseILj4096ES2_S2_S2_S2_fjLj128EEEEELb1ELb0ELb0ELb1EEEvNS_9FwdParamsE,"ax",@progbits
	.sectioninfo	@"SHI_REGISTERS=121"
	.align	128
        .global         _ZN10layer_norm13ln_fwd_kernelINS_13Kernel_traitsI6__halfS2_S2_S2_fjLj4096ELj1ELj1ELj4ELj16ENS_18Kernel_traits_baseILj4096ES2_S2_S2_S2_fjLj128EEEEELb1ELb0ELb0ELb1EEEvNS_9FwdParamsE
        .type           _ZN10layer_norm13ln_fwd_kernelINS_13Kernel_traitsI6__halfS2_S2_S2_fjLj4096ELj1ELj1ELj4ELj16ENS_18Kernel_traits_baseILj4096ES2_S2_S2_S2_fjLj128EEEEELb1ELb0ELb0ELb1EEEvNS_9FwdParamsE,@function
        .size           _ZN10layer_norm13ln_fwd_kernelINS_13Kernel_traitsI6__halfS2_S2_S2_fjLj4096ELj1ELj1ELj4ELj16ENS_18Kernel_traits_baseILj4096ES2_S2_S2_S2_fjLj128EEEEELb1ELb0ELb0ELb1EEEvNS_9FwdParamsE,(.L_x_29089 - _ZN10layer_norm13ln_fwd_kernelINS_13Kernel_traitsI6__halfS2_S2_S2_fjLj4096ELj1ELj1ELj4ELj16ENS_18Kernel_traits_baseILj4096ES2_S2_S2_S2_fjLj128EEEEELb1ELb0ELb0ELb1EEEvNS_9FwdParamsE)
        .other          _ZN10layer_norm13ln_fwd_kernelINS_13Kernel_traitsI6__halfS2_S2_S2_fjLj4096ELj1ELj1ELj4ELj16ENS_18Kernel_traits_baseILj4096ES2_S2_S2_S2_fjLj128EEEEELb1ELb0ELb0ELb1EEEvNS_9FwdParamsE,@"STO_CUDA_ENTRY STV_DEFAULT"
_ZN10layer_norm13ln_fwd_kernelINS_13Kernel_traitsI6__halfS2_S2_S2_fjLj4096ELj1ELj1ELj4ELj16ENS_18Kernel_traits_baseILj4096ES2_S2_S2_S2_fjLj128EEEEELb1ELb0ELb0ELb1EEEvNS_9FwdParamsE:
.text._ZN10layer_norm13ln_fwd_kernelINS_13Kernel_traitsI6__halfS2_S2_S2_fjLj4096ELj1ELj1ELj4ELj16ENS_18Kernel_traits_baseILj4096ES2_S2_S2_S2_fjLj128EEEEELb1ELb0ELb0ELb1EEEvNS_9FwdParamsE:
[----:B------:R-:W-:Y:S02]  /*0000*/  IMAD.MOV.U32 R1, RZ, RZ, c[0x0][0x28] ;  /* 0x00000a00ff017624 */ /* 0x000fe400078e00ff */
[----:B------:R-:W-:Y:S02]  /*0010*/  ULDC.U8 UR4, c[0x0][0x244] ;  /* 0x0000910000047ab9 */ /* 0x000fe40000000000 */
[----:B------:R-:W-:Y:S01]  /*0020*/  ISETP.NE.AND P0, PT, RZ, UR4, PT ;  /* 0x00000004ff007c0c */ /* 0x000fe2000bf05270 */
[----:B------:R-:W-:Y:S01]  /*0030*/  ULDC.64 UR4, c[0x0][0x230] ;  /* 0x00008c0000047ab9 */ /* 0x000fe20000000a00 */
[----:B------:R-:W-:Y:S01]  /*0040*/  IMAD.MOV.U32 R100, RZ, RZ, c[0x0][0x238] ;  /* 0x00008e00ff647624 */ /* 0x000fe200078e00ff */
[----:B------:R-:W-:Y:S01]  /*0050*/  MOV R3, UR5 ;  /* 0x0000000500037c02 */ /* 0x000fe20008000f00 */
[----:B------:R-:W-:Y:S01]  /*0060*/  IMAD.U32 R2, RZ, RZ, UR4 ;  /* 0x00000004ff027e24 */ /* 0x000fe2000f8e00ff */
[----:B------:R-:W-:Y:S01]  /*0070*/  ULDC.64 UR6, c[0x0][0x118] ;  /* 0x0000460000067ab9 */ /* 0x000fe20000000a00 */
[----:B------:R-:W-:-:S07]  /*0080*/  IMAD.MOV.U32 R101, RZ, RZ, c[0x0][0x23c] ;  /* 0x00008f00ff657624 */ /* 0x000fce00078e00ff */
[----:B------:R-:W2:Y:S01]  /*0090*/  @P0 LDG.E.64 R2, [R2.64] ;  /* 0x0000000602020981 */ /* 0x000ea2000c1e1b00 */
[----:B------:R-:W-:Y:S01]  /*00a0*/  @P0 MOV R8, R100 ;  /* 0x0000006400080202 */ /* 0x000fe20000000f00 */
[----:B------:R-:W-:-:S05]  /*00b0*/  @P0 IMAD.MOV.U32 R9, RZ, RZ, R101 ;  /* 0x000000ffff090224 */ /* 0x000fca00078e0065 */
[----:B------:R-:W3:Y:S04]  /*00c0*/  @P0 LDG.E.64 R4, [R8.64] ;  /* 0x0000000608040981 */ /* 0x000ee8000c1e1b00 */
[----:B------:R-:W0:Y:S04]  /*00d0*/  S2R R19, SR_TID.X ;  /* 0x0000000000137919 */ /* 0x000e280000002100 */
[----:B------:R-:W1:Y:S01]  /*00e0*/  S2R R18, SR_CTAID.X ;  /* 0x0000000000127919 */ /* 0x000e620000002500 */
[----:B0-----:R-:W-:Y:S01]  /*00f0*/  SHF.L.U32 R0, R19, 0x4, RZ ;  /* 0x0000000413007819 */ /* 0x001fe200000006ff */
[----:B-1----:R-:W-:-:S03]  /*0100*/  IMAD R73, R18, c[0x0][0x0], R19 ;  /* 0x0000000012497a24 */ /* 0x002fc600078e0213 */
[----:B------:R-:W-:Y:S01]  /*0110*/  LOP3.LUT R0, R0, 0x7f0, RZ, 0xc0, !PT ;  /* 0x000007f000007812 */ /* 0x000fe200078ec0ff */
[----:B------:R-:W-:Y:S01]  /*0120*/  IMAD.WIDE.U32 R6, R73, -0x326172a9, RZ ;  /* 0xcd9e8d5749067825 */ /* 0x000fe200078e00ff */
[----:B------:R-:W-:Y:S01]  /*0130*/  LEA.HI R18, R19, R18, RZ, 0x19 ;  /* 0x0000001213127211 */ /* 0x000fe200078fc8ff */
[----:B--2---:R0:W1:Y:S01]  /*0140*/  @P0 R2UR UR4, R2 ;  /* 0x00000000020403c2 */ /* 0x00406200000e0000 */
[----:B---3--:R-:W-:-:S07]  /*0150*/  @P0 IADD3 R100, P1, R4, c[0x0][0x240], RZ ;  /* 0x0000900004640a10 */ /* 0x008fce0007f3e0ff */
[----:B------:R2:W3:Y:S01]  /*0160*/  @P0 R2UR UR5, R3 ;  /* 0x00000000030503c2 */ /* 0x0004e200000e0000 */
[----:B------:R-:W-:Y:S01]  /*0170*/  @P0 IMAD.X R101, RZ, RZ, R5, P1 ;  /* 0x000000ffff650224 */ /* 0x000fe200008e0605 */
[----:B------:R-:W-:Y:S02]  /*0180*/  ISETP.NE.U32.AND P0, PT, RZ, c[0x0][0x218], PT ;  /* 0x00008600ff007a0c */ /* 0x000fe40003f05070 */
[----:B0-----:R-:W-:Y:S02]  /*0190*/  IADD3 R2, P1, R0, c[0x0][0x218], RZ ;  /* 0x0000860000027a10 */ /* 0x001fe40007f3e0ff */
[--C-:B------:R-:W-:Y:S02]  /*01a0*/  SHF.R.U64 R74, R100, 0x2, R101.reuse ;  /* 0x00000002644a7819 */ /* 0x100fe40000001265 */
[----:B------:R-:W-:Y:S01]  /*01b0*/  SHF.R.U32.HI R75, RZ, 0x2, R101 ;  /* 0x00000002ff4b7819 */ /* 0x000fe20000011665 */
[----:B--2---:R-:W-:Y:S01]  /*01c0*/  IMAD.X R3, RZ, RZ, c[0x0][0x21c], P1 ;  /* 0x00008700ff037624 */ /* 0x004fe200008e06ff */
[----:B------:R-:W-:Y:S01]  /*01d0*/  ISETP.NE.AND.EX P0, PT, RZ, c[0x0][0x21c], PT, P0 ;  /* 0x00008700ff007a0c */ /* 0x000fe20003f05300 */
[----:B------:R-:W-:Y:S01]  /*01e0*/  IMAD.WIDE.U32 R4, R74, -0x2daee0ad, RZ ;  /* 0xd2511f534a047825 */ /* 0x000fe200078e00ff */
[----:B-1----:R-:W-:Y:S01]  /*01f0*/  LOP3.LUT R8, R7, UR4, R75, 0x96, !PT ;  /* 0x0000000407087c12 */ /* 0x002fe2000f8e964b */
[----:B------:R-:W-:-:S02]  /*0200*/  UIADD3 UR9, UR4, -0x61c88647, URZ ;  /* 0x9e3779b904097890 */ /* 0x000fc4000fffe03f */
[----:B------:R-:W-:Y:S02]  /*0210*/  UIADD3 UR11, UR4, 0x3c6ef372, URZ ;  /* 0x3c6ef372040b7890 */ /* 0x000fe4000fffe03f */
[----:B------:R-:W-:Y:S01]  /*0220*/  IMAD.WIDE.U32 R8, R8, -0x2daee0ad, RZ ;  /* 0xd2511f5308087825 */ /* 0x000fe200078e00ff */
[----:B------:R-:W-:Y:S01]  /*0230*/  UIADD3 UR13, UR4, -0x255992d5, URZ ;  /* 0xdaa66d2b040d7890 */ /* 0x000fe2000fffe03f */
[----:B---3--:R-:W-:Y:S01]  /*0240*/  LOP3.LUT R10, R5, UR5, RZ, 0x3c, !PT ;  /* 0x00000005050a7c12 */ /* 0x008fe2000f8e3cff */
[----:B------:R-:W-:Y:S02]  /*0250*/  UIADD3 UR10, UR5, -0x4498517b, URZ ;  /* 0xbb67ae85050a7890 */ /* 0x000fe4000fffe03f */
[----:B------:R-:W-:Y:S02]  /*0260*/  UIADD3 UR12, UR5, 0x76cf5d0a, URZ ;  /* 0x76cf5d0a050c7890 */ /* 0x000fe4000fffe03f */
[----:B------:R-:W-:Y:S01]  /*0270*/  UIADD3 UR14, UR5, 0x32370b8f, URZ ;  /* 0x32370b8f050e7890 */ /* 0x000fe2000fffe03f */
[----:B------:R-:W-:Y:S01]  /*0280*/  IMAD.WIDE.U32 R10, R10, -0x326172a9, RZ ;  /* 0xcd9e8d570a0a7825 */ /* 0x000fe200078e00ff */
[----:B------:R-:W-:Y:S01]  /*0290*/  LOP3.LUT R14, R9, UR10, R4, 0x96, !PT ;  /* 0x0000000a090e7c12 */ /* 0x000fe2000f8e9604 */
[----:B------:R-:W-:-:S02]  /*02a0*/  UIADD3 UR15, UR4, 0x78dde6e4, URZ ;  /* 0x78dde6e4040f7890 */ /* 0x000fc4000fffe03f */
[----:B------:R-:W-:Y:S01]  /*02b0*/  UIADD3 UR16, UR5, -0x126145ec, URZ ;  /* 0xed9eba1405107890 */ /* 0x000fe2000fffe03f */
[----:B------:R-:W-:Y:S01]  /*02c0*/  LOP3.LUT R12, R11, UR9, R6, 0x96, !PT ;  /* 0x000000090b0c7c12 */ /* 0x000fe2000f8e9606 */
[----:B------:R-:W-:Y:S01]  /*02d0*/  IMAD.WIDE.U32 R14, R14, -0x326172a9, RZ ;  /* 0xcd9e8d570e0e7825 */ /* 0x000fe200078e00ff */
[----:B------:R-:W-:Y:S02]  /*02e0*/  UIADD3 UR18, UR5, -0x56f99767, URZ ;  /* 0xa906689905127890 */ /* 0x000fe4000fffe03f */
[----:B------:R-:W-:Y:S01]  /*02f0*/  UIADD3 UR17, UR4, 0x1715609d, URZ ;  /* 0x1715609d04117890 */ /* 0x000fe2000fffe03f */
[----:B------:R-:W-:Y:S01]  /*0300*/  IMAD.WIDE.U32 R12, R12, -0x2daee0ad, RZ ;  /* 0xd2511f530c0c7825 */ /* 0x000fe200078e00ff */
[----:B------:R-:W-:Y:S01]  /*0310*/  LOP3.LUT R9, R15, UR11, R10, 0x96, !PT ;  /* 0x0000000b0f097c12 */ /* 0x000fe2000f8e960a */
[----:B------:R-:W-:Y:S02]  /*0320*/  UIADD3 UR19, UR4, -0x4ab325aa, URZ ;  /* 0xb54cda5604137890 */ /* 0x000fe4000fffe03f */
[----:B------:R-:W-:Y:S01]  /*0330*/  UIADD3 UR20, UR5, 0x646e171e, URZ ;  /* 0x646e171e05147890 */ /* 0x000fe2000fffe03f */
[----:B------:R-:W-:Y:S01]  /*0340*/  LOP3.LUT R10, R13, UR12, R8, 0x96, !PT ;  /* 0x0000000c0d0a7c12 */ /* 0x000fe2000f8e9608 */
[----:B------:R-:W-:Y:S01]  /*0350*/  IMAD.WIDE.U32 R8, R9, -0x2daee0ad, RZ ;  /* 0xd2511f5309087825 */ /* 0x000fe200078e00ff */
[----:B------:R-:W-:Y:S01]  /*0360*/  UIADD3 UR21, UR4, 0x5384540f, URZ ;  /* 0x5384540f04157890 */ /* 0x000fe2000fffe03f */
[----:B------:R-:W-:Y:S01]  /*0370*/  ISETP.GE.AND P1, PT, R18, c[0x0][0x164], PT ;  /* 0x0000590012007a0c */ /* 0x000fe20003f26270 */
[----:B------:R-:W-:Y:S01]  /*0380*/  UIADD3 UR22, UR5, 0x1fd5c5a3, URZ ;  /* 0x1fd5c5a305167890 */ /* 0x000fe2000fffe03f */
[----:B------:R-:W-:Y:S01]  /*0390*/  IMAD.WIDE.U32 R10, R10, -0x326172a9, RZ ;  /* 0xcd9e8d570a0a7825 */ /* 0x000fe200078e00ff */
[----:B------:R-:W-:Y:S01]  /*03a0*/  LOP3.LUT R15, R9, UR14, R12, 0x96, !PT ;  /* 0x0000000e090f7c12 */ /* 0x000fe2000f8e960c */
[----:B------:R0:W5:Y:S03]  /*03b0*/  @P0 LDG.E.128 R4, [R2.64] ;  /* 0x0000000602040981 */ /* 0x000166000c1e1d00 */
[----:B------:R-:W-:Y:S01]  /*03c0*/  LOP3.LUT R12, R11, UR13, R14, 0x96, !PT ;  /* 0x0000000d0b0c7c12 */ /* 0x000fe2000f8e960e */
[----:B------:R-:W-:Y:S01]  /*03d0*/  IMAD.WIDE.U32 R14, R15, -0x326172a9, RZ ;  /* 0xcd9e8d570f0e7825 */ /* 0x000fe200078e00ff */
[----:B------:R0:W5:Y:S03]  /*03e0*/  @P0 LDG.E.128 R20, [R2.64+0x800] ;  /* 0x0008000602140981 */ /* 0x000166000c1e1d00 */
[----:B------:R-:W-:Y:S01]  /*03f0*/  IMAD.WIDE.U32 R12, R12, -0x2daee0ad, RZ ;  /* 0xd2511f530c0c7825 */ /* 0x000fe200078e00ff */
[----:B------:R-:W-:Y:S01]  /*0400*/  LOP3.LUT R9, R15, UR15, R10, 0x96, !PT ;  /* 0x0000000f0f097c12 */ /* 0x000fe2000f8e960a */
[----:B------:R0:W5:Y:S03]  /*0410*/  @P0 LDG.E.128 R40, [R2.64+0x1000] ;  /* 0x0010000602280981 */ /* 0x000166000c1e1d00 */
[----:B------:R-:W-:Y:S01]  /*0420*/  LOP3.LUT R10, R13, UR16, R8, 0x96, !PT ;  /* 0x000000100d0a7c12 */ /* 0x000fe2000f8e9608 */
[----:B------:R-:W-:Y:S01]  /*0430*/  IMAD.WIDE.U32 R8, R9, -0x2daee0ad, RZ ;  /* 0xd2511f5309087825 */ /* 0x000fe200078e00ff */
[----:B------:R0:W5:Y:S03]  /*0440*/  @P0 LDG.E.128 R44, [R2.64+0x1800] ;  /* 0x00180006022c0981 */ /* 0x000166000c1e1d00 */
        /* <DEDUP_REMOVED lines=11> */
[----:B------:R-:W-:Y:S01]  /*0500*/  UIADD3 UR23, UR4, -0xe443238, URZ ;  /* 0xf1bbcdc804177890 */ /* 0x000fe2000fffe03f */
[----:B0-----:R-:W-:Y:S01]  /*0510*/  IADD3 R2, P2, R0, c[0x0][0x1b0], RZ ;  /* 0x00006c0000027a10 */ /* 0x001fe20007f5e0ff */
        /* <DEDUP_REMOVED lines=13> */
[--C-:B------:R-:W-:Y:S02]  /*05f0*/  HADD2.F32 R13, -RZ, R6.reuse.H0_H0 ;  /* 0x20000006ff0d7230 */ /* 0x100fe40000004100 */
[----:B------:R0:W5:Y:S01]  /*0600*/  LDG.E.128 R32, [R2.64+0x800] ;  /* 0x0008000602207981 */ /* 0x000162000c1e1d00 */
[----:B------:R-:W-:-:S02]  /*0610*/  HADD2.F32 R12, -RZ, R6.H1_H1 ;  /* 0x30000006ff0c7230 */ /* 0x000fc40000004100 */
[--C-:B------:R-:W-:Y:S01]  /*0620*/  HADD2.F32 R11, -RZ, R7.reuse.H0_H0 ;  /* 0x20000007ff0b7230 */ /* 0x100fe20000004100 */
[----:B------:R0:W5:Y:S01]  /*0630*/  LDG.E.128 R28, [R2.64+0x1000] ;  /* 0x00100006021c7981 */ /* 0x000162000c1e1d00 */
[----:B------:R-:W-:Y:S01]  /*0640*/  HADD2.F32 R10, -RZ, R7.H1_H1 ;  /* 0x30000007ff0a7230 */ /* 0x000fe20000004100 */
[----:B------:R-:W-:Y:S01]  /*0650*/  @!P0 CS2R R42, SRZ ;  /* 0x00000000002a8805 */ /* 0x000fe2000001ff00 */
[--C-:B------:R-:W-:Y:S01]  /*0660*/  HADD2.F32 R9, -RZ, R20.reuse.H0_H0 ;  /* 0x20000014ff097230 */ /* 0x100fe20000004100 */
[----:B------:R0:W5:Y:S01]  /*0670*/  LDG.E.128 R24, [R2.64+0x1800] ;  /* 0x0018000602187981 */ /* 0x000162000c1e1d00 */
[----:B------:R-:W-:Y:S01]  /*0680*/  HADD2.F32 R8, -RZ, R20.H1_H1 ;  /* 0x30000014ff087230 */ /* 0x000fe20000004100 */
[----:B------:R-:W-:Y:S01]  /*0690*/  @!P0 CS2R R44, SRZ ;  /* 0x00000000002c8805 */ /* 0x000fe2000001ff00 */
[--C-:B------:R-:W-:Y:S01]  /*06a0*/  HADD2.F32 R7, -RZ, R21.reuse.H0_H0 ;  /* 0x20000015ff077230 */ /* 0x100fe20000004100 */
[----:B------:R-:W-:Y:S01]  /*06b0*/  @!P0 CS2R R46, SRZ ;  /* 0x00000000002e8805 */ /* 0x000fe2000001ff00 */
[----:B------:R-:W-:Y:S01]  /*06c0*/  HADD2.F32 R6, -RZ, R21.H1_H1 ;  /* 0x30000015ff067230 */ /* 0x000fe20000004100 */
[----:B------:R-:W-:Y:S01]  /*06d0*/  UIADD3 UR25, UR4, -0x700cb87f, URZ ;  /* 0x8ff3478104197890 */ /* 0x000fe2000fffe03f */
[--C-:B------:R-:W-:Y:S01]  /*06e0*/  HADD2.F32 R0, -RZ, R40.reuse.H0_H0 ;  /* 0x20000028ff007230 */ /* 0x100fe20000004100 */
[----:B------:R-:W-:Y:S01]  /*06f0*/  UIADD3 UR26, UR5, -0x695add53, URZ ;  /* 0x96a522ad051a7890 */ /* 0x000fe2000fffe03f */
[----:B------:R-:W-:Y:S01]  /*0700*/  HADD2.F32 R20, -RZ, R40.H1_H1 ;  /* 0x30000028ff147230 */ /* 0x000fe20000004100 */
[----:B------:R-:W-:Y:S01]  /*0710*/  IMAD R78, R78, -0x2daee0ad, RZ ;  /* 0xd2511f534e4e7824 */ /* 0x000fe200078e02ff */
[--C-:B0-----:R-:W-:Y:S01]  /*0720*/  HADD2.F32 R3, -RZ, R23.reuse.H0_H0 ;  /* 0x20000017ff037230 */ /* 0x101fe20000004100 */
[----:B------:R-:W-:Y:S01]  /*0730*/  IMAD R71, R71, -0x326172a9, RZ ;  /* 0xcd9e8d5747477824 */ /* 0x000fe200078e02ff */
[----:B------:R-:W-:Y:S01]  /*0740*/  HADD2.F32 R2, -RZ, R23.H1_H1 ;  /* 0x30000017ff027230 */ /* 0x000fe20000004100 */
[----:B------:R-:W-:Y:S01]  /*0750*/  IMAD.HI.U32 R40, R70, -0x326172a9, RZ ;  /* 0xcd9e8d5746287827 */ /* 0x000fe200078e00ff */
[--C-:B------:R-:W-:Y:S01]  /*0760*/  HADD2.F32 R21, -RZ, R41.reuse.H0_H0 ;  /* 0x20000029ff157230 */ /* 0x100fe20000004100 */
[----:B------:R-:W-:Y:S01]  /*0770*/  HFMA2.MMA R77, -RZ, RZ, 0, 5.9604644775390625e-08 ;  /* 0x00000001ff4d7435 */ /* 0x000fe200000001ff */
[----:B------:R-:W-:Y:S01]  /*0780*/  HADD2.F32 R23, -RZ, R41.H1_H1 ;  /* 0x30000029ff177230 */ /* 0x000fe20000004100 */
[----:B------:R-:W-:Y:S01]  /*0790*/  IMAD.HI.U32 R41, R79, -0x2daee0ad, RZ ;  /* 0xd2511f534f297827 */ /* 0x000fe200078e00ff */
[--C-:B------:R-:W-:Y:S01]  /*07a0*/  HADD2.F32 R17, -RZ, R4.reuse.H0_H0 ;  /* 0x20000004ff117230 */ /* 0x100fe20000004100 */
[----:B------:R-:W-:Y:S01]  /*07b0*/  LOP3.LUT R71, R40, UR25, R71, 0x96, !PT ;  /* 0x0000001928477c12 */ /* 0x000fe2000f8e9647 */
[----:B------:R-:W-:Y:S01]  /*07c0*/  HADD2.F32 R16, -RZ, R4.H1_H1 ;  /* 0x30000004ff107230 */ /* 0x000fe20000004100 */
[----:B------:R-:W-:Y:S01]  /*07d0*/  LOP3.LUT R100, R100, 0x3, RZ, 0xc0, !PT ;  /* 0x0000000364647812 */ /* 0x000fe200078ec0ff */
[--C-:B------:R-:W-:Y:S01]  /*07e0*/  HADD2.F32 R15, -RZ, R5.reuse.H0_H0 ;  /* 0x20000005ff0f7230 */ /* 0x100fe20000004100 */
[----:B------:R-:W-:Y:S01]  /*07f0*/  LOP3.LUT R78, R41, UR26, R78, 0x96, !PT ;  /* 0x0000001a294e7c12 */ /* 0x000fe2000f8e964e */
[----:B------:R-:W-:Y:S01]  /*0800*/  HADD2.F32 R14, -RZ, R5.H1_H1 ;  /* 0x30000005ff0e7230 */ /* 0x000fe20000004100 */
[----:B------:R-:W-:Y:S01]  /*0810*/  IMAD R70, R70, -0x326172a9, RZ ;  /* 0xcd9e8d5746467824 */ /* 0x000fe200078e02ff */
[--C-:B------:R-:W-:Y:S01]  /*0820*/  HADD2.F32 R5, -RZ, R22.reuse.H0_H0 ;  /* 0x20000016ff057230 */ /* 0x100fe20000004100 */
[----:B------:R-:W-:Y:S01]  /*0830*/  IMAD R79, R79, -0x2daee0ad, RZ ;  /* 0xd2511f534f4f7824 */ /* 0x000fe200078e02ff */
[----:B------:R-:W-:Y:S01]  /*0840*/  HADD2.F32 R4, -RZ, R22.H1_H1 ;  /* 0x30000016ff047230 */ /* 0x000fe20000004100 */
[----:B------:R-:W-:Y:S01]  /*0850*/  IMAD.MOV.U32 R76, RZ, RZ, RZ ;  /* 0x000000ffff4c7224 */ /* 0x000fe200078e00ff */
        /* <DEDUP_REMOVED lines=13> */
.L_x_4306:
[----:B------:R-:W-:Y:S01]  /*0930*/  ISETP.NE.U32.AND P1, PT, RZ, c[0x0][0x1c0], PT ;  /* 0x00007000ff007a0c */ /* 0x000fe20003f25070 */
[----:B------:R-:W-:Y:S01]  /*0940*/  IMAD R44, R18, c[0x0][0x168], RZ ;  /* 0x00005a00122c7a24 */ /* 0x000fe200078e02ff */
[----:B------:R-:W-:Y:S02]  /*0950*/  ISETP.NE.U32.AND P0, PT, RZ, c[0x0][0x180], PT ;  /* 0x00006000ff007a0c */ /* 0x000fe40003f05070 */
[----:B------:R-:W-:-:S02]  /*0960*/  ISETP.NE.AND.EX P1, PT, RZ, c[0x0][0x1c4], PT, P1 ;  /* 0x00007100ff007a0c */ /* 0x000fc40003f25310 */
[----:B------:R-:W-:Y:S02]  /*0970*/  SHF.R.S32.HI R45, RZ, 0x1f, R44 ;  /* 0x0000001fff2d7819 */ /* 0x000fe4000001142c */
[----:B------:R-:W-:Y:S02]  /*0980*/  ISETP.NE.AND.EX P0, PT, RZ, c[0x0][0x184], PT, P0 ;  /* 0x00006100ff007a0c */ /* 0x000fe40003f05300 */
[----:B------:R-:W-:Y:S02]  /*0990*/  LEA.HI R45, R45, R44, RZ, 0x3 ;  /* 0x0000002c2d2d7211 */ /* 0x000fe400078f18ff */
[----:B------:R-:W-:Y:S02]  /*09a0*/  LOP3.LUT R56, R19, 0x7f, RZ, 0xc0, !PT ;  /* 0x0000007f13387812 */ /* 0x000fe400078ec0ff */
[----:B------:R-:W-:Y:S02]  /*09b0*/  MOV R84, 0x10 ;  /* 0x0000001000547802 */ /* 0x000fe40000000f00 */
        /* <DEDUP_REMOVED lines=11> */
[----:B------:R-:W-:Y:S01]  /*0a70*/  IADD3 R52, R100, 0x1, RZ ;  /* 0x0000000164347810 */ /* 0x000fe20007ffe0ff */
[----:B--2---:R-:W-:-:S09]  /*0a80*/  @P1 HADD2.F32 R83, -RZ, R48.H0_H0 ;  /* 0x20000030ff531230 */ /* 0x004fd20000004100 */
        /* <DEDUP_REMOVED lines=9> */
.L_x_4080:
[----:B0-----:R-:W-:Y:S02]  /*0b20*/  IMAD.MOV.U32 R57, RZ, RZ, R70 ;  /* 0x000000ffff397224 */ /* 0x001fe400078e0046 */
.L_x_4081:
[----:B------:R-:W-:Y:S05]  /*0b30*/  BSYNC B0 ;  /* 0x0000000000007941 */ /* 0x000fea0003800000 */
.L_x_4079:
        /* <DEDUP_REMOVED lines=16> */
.L_x_4085:
[----:B------:R-:W-:Y:S05]  /*0c40*/  BSYNC B1 ;  /* 0x0000000000017941 */ /* 0x000fea0003800000 */
.L_x_4084:
        /* <DEDUP_REMOVED lines=42> */
[----:B------:R-:W-:Y:S02]  /*0ef0*/  MOV R79, R48 ;  /* 0x00000030004f7202 */ /* 0x000fe40000000f00 */
.L_x_4083:
[----:B------:R-:W-:Y:S05]  /*0f00*/  BSYNC B0 ;  /* 0x0000000000007941 */ /* 0x000fea0003800000 */
.L_x_4082:
[----:B------:R-:W0:Y:S01]  /*0f10*/  I2F.U32 R49, R57 ;  /* 0x0000003900317306 */ /* 0x000e220000201000 */
[----:B-----5:R-:W-:Y:S01]  /*0f20*/  HADD2.F32 R48, -RZ, R44.H0_H0 ;  /* 0x2000002cff307230 */ /* 0x020fe20000004100 */
[----:B------:R-:W-:Y:S01]  /*0f30*/  IMAD.MOV.U32 R82, RZ, RZ, 0x2f800000 ;  /* 0x2f800000ff527424 */ /* 0x000fe200078e00ff */
[C---:B------:R-:W-:Y:S01]  /*0f40*/  ISETP.NE.AND P1, PT, R52.reuse, 0x1, PT ;  /* 0x000000013400780c */ /* 0x040fe20003f25270 */
[----:B------:R-:W-:Y:S01]  /*0f50*/  BSSY B0, `(.L_x_4086) ;  /* 0x0000014000007945 */ /* 0x000fe20003800000 */
[----:B------:R-:W-:Y:S01]  /*0f60*/  IADD3 R50, R52, 0x1, RZ ;  /* 0x0000000134327810 */ /* 0x000fe20007ffe0ff */
        /* <DEDUP_REMOVED lines=17> */
.L_x_4087:
[----:B------:R-:W-:Y:S02]  /*1080*/  MOV R54, R70 ;  /* 0x0000004600367202 */ /* 0x000fe40000000f00 */
.L_x_4088:
[----:B------:R-:W-:Y:S05]  /*1090*/  BSYNC B0 ;  /* 0x0000000000007941 */ /* 0x000fea0003800000 */
.L_x_4086:
        /* <DEDUP_REMOVED lines=16> */
.L_x_4092:
[----:B------:R-:W-:Y:S05]  /*11a0*/  BSYNC B1 ;  /* 0x0000000000017941 */ /* 0x000fea0003800000 */
.L_x_4091:
        /* <DEDUP_REMOVED lines=42> */
[----:B------:R-:W-:Y:S02]  /*1450*/  IMAD.MOV.U32 R50, RZ, RZ, RZ ;  /* 0x000000ffff327224 */ /* 0x000fe400078e00ff */
.L_x_4090:
[----:B------:R-:W-:Y:S05]  /*1460*/  BSYNC B0 ;  /* 0x0000000000007941 */ /* 0x000fea0003800000 */
.L_x_4089:
[----:B------:R-:W0:Y:S01]  /*1470*/  I2F.U32 R49, R54 ;  /* 0x0000003600317306 */ /* 0x000e220000201000 */
[----:B------:R-:W-:Y:S01]  /*1480*/  HADD2.F32 R44, -RZ, R44.H1_H1 ;  /* 0x3000002cff2c7230 */ /* 0x000fe20000004100 */
[C---:B------:R-:W-:Y:S01]  /*1490*/  ISETP.NE.AND P1, PT, R50.reuse, 0x1, PT ;  /* 0x000000013200780c */ /* 0x040fe20003f25270 */
[----:B------:R-:W-:Y:S01]  /*14a0*/  @P0 HADD2.F32 R52, -RZ, R40.H1_H1 ;  /* 0x30000028ff340230 */ /* 0x000fe20000004100 */
[----:B------:R-:W-:Y:S01]  /*14b0*/  BSSY B0, `(.L_x_4093) ;  /* 0x0000013000007945 */ /* 0x000fe20003800000 */
[----:B------:R-:W-:Y:S01]  /*14c0*/  IADD3 R51, R50, 0x1, RZ ;  /* 0x0000000132337810 */ /* 0x000fe20007ffe0ff */
[----:B------:R-:W-:-:S04]  /*14d0*/  FMUL.FTZ R44, R44, R83 ;  /* 0x000000532c2c7220 */ /* 0x000fc80000410000 */
[----:B------:R-:W-:Y:S02]  /*14e0*/  FMUL.FTZ R44, R44, c[0x0][0x1e8] ;  /* 0x00007a002c2c7a20 */ /* 0x000fe40000410000 */
[----:B0-----:R-:W-:-:S05]  /*14f0*/  FFMA.FTZ R49, R49, R82, 1.1641532182693481445e-10 ;  /* 0x2f00000031317423 */ /* 0x001fca0000010052 */
        /* <DEDUP_REMOVED lines=13> */
.L_x_4094:
[----:B------:R-:W-:Y:S02]  /*15d0*/  MOV R44, R70 ;  /* 0x00000046002c7202 */ /* 0x000fe40000000f00 */
.L_x_4095:
[----:B------:R-:W-:Y:S05]  /*15e0*/  BSYNC B0 ;  /* 0x0000000000007941 */ /* 0x000fea0003800000 */
.L_x_4093:
        /* <DEDUP_REMOVED lines=16> */
.L_x_4099:
[----:B------:R-:W-:Y:S05]  /*16f0*/  BSYNC B1 ;  /* 0x0000000000017941 */ /* 0x000fea0003800000 */
.L_x_4098:
        /* <DEDUP_REMOVED lines=43> */
.L_x_4097:
[----:B------:R-:W-:Y:S05]  /*19b0*/  BSYNC B0 ;  /* 0x0000000000007941 */ /* 0x000fea0003800000 */
.L_x_4096:
[----:B------:R-:W0:Y:S01]  /*19c0*/  I2F.U32 R53, R44 ;  /* 0x0000002c00357306 */ /* 0x000e220000201000 */
[----:B------:R-:W-:Y:S01]  /*19d0*/  HADD2.F32 R50, -RZ, R45.H0_H0 ;  /* 0x2000002dff327230 */ /* 0x000fe20000004100 */
        /* <DEDUP_REMOVED lines=19> */
.L_x_4101:
[----:B------:R-:W-:Y:S02]  /*1b10*/  MOV R44, R70 ;  /* 0x00000046002c7202 */ /* 0x000fe40000000f00 */
.L_x_4102:
[----:B------:R-:W-:Y:S05]  /*1b20*/  BSYNC B0 ;  /* 0x0000000000007941 */ /* 0x000fea0003800000 */
.L_x_4100:
        /* <DEDUP_REMOVED lines=16> */
.L_x_4106:
[----:B------:R-:W-:Y:S05]  /*1c30*/  BSYNC B1 ;  /* 0x0000000000017941 */ /* 0x000fea0003800000 */
.L_x_4105:
        /* <DEDUP_REMOVED lines=43> */
.L_x_4104:
[----:B------:R-:W-:Y:S05]  /*1ef0*/  BSYNC B0 ;  /* 0x0000000000007941 */ /* 0x000fea0003800000 */
.L_x_4103:
        /* <DEDUP_REMOVED lines=21> */
.L_x_4108:
[----:B------:R-:W-:Y:S02]  /*2050*/  MOV R54, R70 ;  /* 0x0000004600367202 */ /* 0x000fe40000000f00 */
.L_x_4109:
[----:B------:R-:W-:Y:S05]  /*2060*/  BSYNC B0 ;  /* 0x0000000000007941 */ /* 0x000fea0003800000 */
.L_x_4107:
        /* <DEDUP_REMOVED lines=16> */
.L_x_4113:
[----:B------:R-:W-:Y:S05]  /*2170*/  BSYNC B1 ;  /* 0x0000000000017941 */ /* 0x000fea0003800000 */
.L_x_4112:
        /* <DEDUP_REMOVED lines=43> */
.L_x_4111:
[----:B------:R-:W-:Y:S05]  /*2430*/  BSYNC B0 ;  /* 0x0000000000007941 */ /* 0x000fea0003800000 */
.L_x_4110:
        /* <DEDUP_REMOVED lines=21> */
.L_x_4115:
[----:B------:R-:W-:Y:S02]  /*2590*/  MOV R53, R70 ;  /* 0x0000004600357202 */ /* 0x000fe40000000f00 */
.L_x_4116:
[----:B------:R-:W-:Y:S05]  /*25a0*/  BSYNC B0 ;  /* 0x0000000000007941 */ /* 0x000fea0003800000 */
.L_x_4114:
        /* <DEDUP_REMOVED lines=16> */
.L_x_4120:
[----:B------:R-:W-:Y:S05]  /*26b0*/  BSYNC B1 ;  /* 0x0000000000017941 */ /* 0x000fea0003800000 */
.L_x_4119:
        /* <DEDUP_REMOVED lines=43> */
.L_x_4118:
[----:B------:R-:W-:Y:S05]  /*2970*/  BSYNC B0 ;  /* 0x0000000000007941 */ /* 0x000fea0003800000 */
.L_x_4117:
[----:B------:R-:W0:Y:S01]  /*2980*/  I2F.U32 R45, R53 ;  /* 0x00000035002d7306 */ /* 0x000e220000201000 */
[----:B------:R-:W-:Y:S01]  /*2990*/  HADD2.F32 R46, -RZ, R46.H1_H1 ;  /* 0x3000002eff2e7230 */ /* 0x000fe20000004100 */
[C---:B------:R-:W-:Y:S01]  /*29a0*/  ISETP.NE.AND P5, PT, R44.reuse, 0x1, PT ;  /* 0x000000012c00780c */ /* 0x040fe20003fa5270 */
[----:B------:R-:W-:Y:S01]  /*29b0*/  BSSY B0, `(.L_x_4121) ;  /* 0x0000013000007945 */ /* 0x000fe20003800000 */
[----:B------:R-:W-:Y:S02]  /*29c0*/  IADD3 R58, R44, 0x1, RZ ;  /* 0x000000012c3a7810 */ /* 0x000fe40007ffe0ff */
[----:B------:R-:W-:-:S04]  /*29d0*/  FMUL.FTZ R46, R46, R83 ;  /* 0x000000532e2e7220 */ /* 0x000fc80000410000 */
[----:B------:R-:W-:Y:S02]  /*29e0*/  FMUL.FTZ R46, R46, c[0x0][0x1e8] ;  /* 0x00007a002e2e7a20 */ /* 0x000fe40000410000 */
[----:B0-----:R-:W-:-:S05]  /*29f0*/  FFMA.FTZ R45, R45, R82, 1.1641532182693481445e-10 ;  /* 0x2f0000002d2d7423 */ /* 0x001fca0000010052 */
[----:B------:R-:W-:Y:S01]  /*2a00*/  FSETP.GTU.FTZ.AND P4, PT, R45, c[0x0][0x1e4], PT ;  /* 0x000079002d007a0b */ /* 0x000fe20003f9c000 */
[----:B------:R-:W-:-:S03]  /*2a10*/  @P0 HADD2.F32 R45, -RZ, R42.H1_H1 ;  /* 0x3000002aff2d0230 */ /* 0x000fc60000004100 */
        /* <DEDUP_REMOVED lines=11> */
.L_x_4122:
[----:B------:R-:W-:Y:S02]  /*2ad0*/  MOV R46, R70 ;  /* 0x00000046002e7202 */ /* 0x000fe40000000f00 */
.L_x_4123:
[----:B------:R-:W-:Y:S05]  /*2ae0*/  BSYNC B0 ;  /* 0x0000000000007941 */ /* 0x000fea0003800000 */
.L_x_4121:
        /* <DEDUP_REMOVED lines=16> */
.L_x_4127:
[----:B------:R-:W-:Y:S05]  /*2bf0*/  BSYNC B1 ;  /* 0x0000000000017941 */ /* 0x000fea0003800000 */
.L_x_4126:
        /* <DEDUP_REMOVED lines=43> */
.L_x_4125:
[----:B------:R-:W-:Y:S05]  /*2eb0*/  BSYNC B0 ;  /* 0x0000000000007941 */ /* 0x000fea0003800000 */
.L_x_4124:
[----:B------:R-:W0:Y:S01]  /*2ec0*/  I2F.U32 R45, R46 ;  /* 0x0000002e002d7306 */ /* 0x000e220000201000 */
[----:B------:R-:W-:Y:S01]  /*2ed0*/  HADD2.F32 R44, -RZ, R47.H0_H0 ;  /* 0x2000002fff2c7230 */ /* 0x000fe20000004100 */
[C---:B------:R-:W-:Y:S01]  /*2ee0*/  ISETP.NE.AND P6, PT, R58.reuse, 0x1, PT ;  /* 0x000000013a00780c */ /* 0x040fe20003fc5270 */
[----:B------:R-:W-:Y:S01]  /*2ef0*/  @P0 HADD2.F32 R86, -RZ, R43.H0_H0 ;  /* 0x2000002bff560230 */ /* 0x000fe20000004100 */
        /* <DEDUP_REMOVED lines=17> */
.L_x_4129:
[----:B------:R-:W-:Y:S02]  /*3010*/  MOV R46, R70 ;  /* 0x00000046002e7202 */ /* 0x000fe40000000f00 */
.L_x_4130:
[----:B------:R-:W-:Y:S05]  /*3020*/  BSYNC B0 ;  /* 0x0000000000007941 */ /* 0x000fea0003800000 */
.L_x_4128:
        /* <DEDUP_REMOVED lines=18> */
.L_x_4134:
[----:B------:R-:W-:Y:S05]  /*3150*/  BSYNC B1 ;  /* 0x0000000000017941 */ /* 0x000fea0003800000 */
.L_x_4133:
        /* <DEDUP_REMOVED lines=43> */
.L_x_4132:
[----:B------:R-:W-:Y:S05]  /*3410*/  BSYNC B0 ;  /* 0x0000000000007941 */ /* 0x000fea0003800000 */
.L_x_4131:
[----:B------:R0:W1:Y:S01]  /*3420*/  I2F.U32 R45, R46 ;  /* 0x0000002e002d7306 */ /* 0x0000620000201000 */
[----:B------:R-:W-:Y:S01]  /*3430*/  HADD2.F32 R44, -RZ, R47.H1_H1 ;  /* 0x3000002fff2c7230 */ /* 0x000fe20000004100 */
[----:B------:R-:W-:Y:S01]  /*3440*/  ISETP.NE.AND P6, PT, R55, RZ, PT ;  /* 0x000000ff3700720c */ /* 0x000fe20003fc5270 */
[----:B------:R-:W-:Y:S01]  /*3450*/  @P0 HADD2.F32 R88, -RZ, R43.H1_H1 ;  /* 0x3000002bff580230 */ /* 0x000fe20000004100 */
[----:B------:R-:W-:Y:S01]  /*3460*/  SEL R55, RZ, 0x1, P2 ;  /* 0x00000001ff377807 */ /* 0x000fe20001000000 */
[----:B------:R-:W-:Y:S01]  /*3470*/  IMAD.WIDE.U32 R92, R56, R84, c[0x0][0x188] ;  /* 0x00006200385c7625 */ /* 0x000fe200078e0054 */
[----:B------:R-:W-:Y:S02]  /*3480*/  ISETP.NE.AND P2, PT, R57, RZ, PT ;  /* 0x000000ff3900720c */ /* 0x000fe40003f45270 */
[----:B------:R-:W-:Y:S01]  /*3490*/  SEL R86, RZ, 0x1, P1 ;  /* 0x00000001ff567807 */ /* 0x000fe20000800000 */
[----:B------:R-:W-:Y:S01]  /*34a0*/  FMUL.FTZ R47, R44, R83 ;  /* 0x000000532c2f7220 */ /* 0x000fe20000410000 */
[----:B------:R-:W-:-:S02]  /*34b0*/  SEL R58, RZ, 0x1, P2 ;  /* 0x00000001ff3a7807 */ /* 0x000fc40001000000 */
[----:B------:R-:W-:Y:S01]  /*34c0*/  SEL R81, RZ, 0x10000, P5 ;  /* 0x00010000ff517807 */ /* 0x000fe20002800000 */
[----:B------:R-:W-:Y:S01]  /*34d0*/  FMUL.FTZ R47, R47, c[0x0][0x1e8] ;  /* 0x00007a002f2f7a20 */ /* 0x000fe20000410000 */
[----:B0-----:R-:W-:Y:S01]  /*34e0*/  SEL R46, RZ, 0x100, P4 ;  /* 0x00000100ff2e7807 */ /* 0x001fe20002000000 */
[----:B------:R-:W-:Y:S01]  /*34f0*/  IMAD.WIDE.U32 R86, R86, 0x10000, RZ ;  /* 0x0001000056567825 */ /* 0x000fe200078e00ff */
[----:B------:R-:W-:Y:S02]  /*3500*/  SEL R57, RZ, 0x1, P6 ;  /* 0x00000001ff397807 */ /* 0x000fe40003000000 */
[----:B------:R-:W-:Y:S01]  /*3510*/  IADD3 R96, R56, 0x80, RZ ;  /* 0x0000008038607810 */ /* 0x000fe20007ffe0ff */
[----:B-1----:R-:W-:Y:S02]  /*3520*/  FFMA.FTZ R45, R45, R82, 1.1641532182693481445e-10 ;  /* 0x2f0000002d2d7423 */ /* 0x002fe40000010052 */
[----:B------:R-:W-:-:S03]  /*3530*/  IMAD.WIDE.U32 R58, R58, 0x100, RZ ;  /* 0x000001003a3a7825 */ /* 0x000fc600078e00ff */
[----:B------:R-:W-:Y:S01]  /*3540*/  FSETP.GTU.FTZ.AND P1, PT, R45, c[0x0][0x1e4], PT ;  /* 0x000079002d007a0b */ /* 0x000fe20003f3c000 */
[----:B------:R-:W-:-:S03]  /*3550*/  IMAD.WIDE.U32 R44, R55, 0x1000000, RZ ;  /* 0x01000000372c7825 */ /* 0x000fc600078e00ff */
[----:B------:R-:W-:Y:S02]  /*3560*/  SEL R85, RZ, 0x1000000, P1 ;  /* 0x01000000ff557807 */ /* 0x000fe40000800000 */
[----:B------:R-:W-:Y:S02]  /*3570*/  FSEL R55, R47, RZ, !P1 ;  /* 0x000000ff2f377208 */ /* 0x000fe40004800000 */
[----:B------:R-:W-:Y:S01]  /*3580*/  LOP3.LUT R47, R46, R85, R81, 0xfe, !PT ;  /* 0x000000552e2f7212 */ /* 0x000fe200078efe51 */
[----:B------:R-:W-:Y:S01]  /*3590*/  HFMA2.MMA R81, -RZ, RZ, 0, 4.76837158203125e-07 ;  /* 0x00000008ff517435 */ /* 0x000fe200000001ff */
[----:B------:R-:W-:Y:S01]  /*35a0*/  LOP3.LUT R58, R58, R44, R86, 0xfe, !PT ;  /* 0x0000002c3a3a7212 */ /* 0x000fe200078efe56 */
[----:B------:R-:W-:Y:S01]  /*35b0*/  @P0 FADD.FTZ R55, R55, R88 ;  /* 0x0000005837370221 */ /* 0x000fe20000010000 */
[----:B------:R-:W-:Y:S01]  /*35c0*/  SEL R44, RZ, 0x1, P3 ;  /* 0x00000001ff2c7807 */ /* 0x000fe20001800000 */
[----:B------:R-:W-:Y:S01]  /*35d0*/  IMAD.WIDE.U32 R88, R96, R84, c[0x0][0x170] ;  /* 0x00005c0060587625 */ /* 0x000fe200078e0054 */
[----:B------:R-:W-:-:S02]  /*35e0*/  LOP3.LUT R58, R58, R57, RZ, 0xfc, !PT ;  /* 0x000000393a3a7212 */ /* 0x000fc400078efcff */
[----:B------:R-:W-:Y:S02]  /*35f0*/  LOP3.LUT R57, R45, R47, R44, 0xfe, !PT ;  /* 0x0000002f2d397212 */ /* 0x000fe400078efe2c */
[----:B------:R-:W-:Y:S01]  /*3600*/  F2FP.PACK_AB R46, R54, R52 ;  /* 0x00000034362e723e */ /* 0x000fe200000000ff */
[----:B------:R-:W-:Y:S01]  /*3610*/  IMAD.WIDE.U32 R90, R56, R81, c[0x0][0x190] ;  /* 0x00006400385a7625 */ /* 0x000fe200078e0051 */
[----:B------:R-:W-:Y:S02]  /*3620*/  F2FP.PACK_AB R45, R51, R50 ;  /* 0x00000032332d723e */ /* 0x000fe400000000ff */
[----:B------:R-:W-:Y:S02]  /*3630*/  F2FP.PACK_AB R44, R49, R48 ;  /* 0x00000030312c723e */ /* 0x000fe400000000ff */
[----:B------:R-:W-:Y:S02]  /*3640*/  F2FP.PACK_AB R47, R55, R53 ;  /* 0x00000035372f723e */ /* 0x000fe400000000ff */
[----:B------:R-:W-:Y:S01]  /*3650*/  LOP3.LUT R59, R59, R57, R87, 0xfe, !PT ;  /* 0x000000393b3b7212 */ /* 0x000fe200078efe57 */
[----:B------:R-:W-:-:S02]  /*3660*/  @P0 IMAD.WIDE.U32 R86, R96, R84, c[0x0][0x180] ;  /* 0x0000600060560625 */ /* 0x000fc400078e0054 */
        /* <DEDUP_REMOVED lines=11> */
[----:B------:R-:W-:Y:S01]  /*3720*/  ISETP.NE.AND P1, PT, R80, 0x3, PT ;  /* 0x000000035000780c */ /* 0x000fe20003f25270 */
[----:B------:R-:W-:-:S12]  /*3730*/  IMAD.MOV.U32 R85, RZ, RZ, R71 ;  /* 0x000000ffff557224 */ /* 0x000fd800078e0047 */
[----:B------:R-:W-:Y:S05]  /*3740*/  @P1 BRA `(.L_x_4137) ;  /* 0x0000003000001947 */ /* 0x000fea0003800000 */
[----:B------:R-:W-:Y:S01]  /*3750*/  MOV R85, R79 ;  /* 0x0000004f00557202 */ /* 0x000fe20000000f00 */
[----:B------:R-:W-:Y:S05]  /*3760*/  BRA `(.L_x_4137) ;  /* 0x0000001000007947 */ /* 0x000fea0003800000 */
.L_x_4136:
[----:B-1----:R-:W-:Y:S02]  /*3770*/  IMAD.MOV.U32 R85, RZ, RZ, R70 ;  /* 0x000000ffff557224 */ /* 0x002fe400078e0046 */
.L_x_4137:
[----:B------:R-:W-:Y:S05]  /*3780*/  BSYNC B0 ;  /* 0x0000000000007941 */ /* 0x000fea0003800000 */
.L_x_4135:
        /* <DEDUP_REMOVED lines=16> */
.L_x_4141:
[----:B------:R-:W-:Y:S05]  /*3890*/  BSYNC B1 ;  /* 0x0000000000017941 */ /* 0x000fea0003800000 */
.L_x_4140:
        /* <DEDUP_REMOVED lines=43> */
.L_x_4139:
[----:B------:R-:W-:Y:S05]  /*3b50*/  BSYNC B0 ;  /* 0x0000000000007941 */ /* 0x000fea0003800000 */
.L_x_4138:
[----:B------:R-:W0:Y:S01]  /*3b60*/  I2F.U32 R57, R85 ;  /* 0x0000005500397306 */ /* 0x000e220000201000 */
[----:B-----5:R-:W-:Y:S01]  /*3b70*/  HADD2.F32 R58, -RZ, R44.H0_H0 ;  /* 0x2000002cff3a7230 */ /* 0x020fe20000004100 */
[----:B------:R-:W-:Y:S01]  /*3b80*/  ISETP.NE.AND P1, PT, R94, 0x1, PT ;  /* 0x000000015e00780c */ /* 0x000fe20003f25270 */
[----:B------:R-:W-:Y:S01]  /*3b90*/  @P0 HADD2.F32 R86, -RZ, R40.H0_H0 ;  /* 0x20000028ff560230 */ /* 0x000fe20000004100 */
[----:B------:R-:W-:Y:S02]  /*3ba0*/  BSSY B0, `(.L_x_4142) ;  /* 0x0000013000007945 */ /* 0x000fe40003800000 */
        /* <DEDUP_REMOVED lines=17> */
.L_x_4143:
[----:B------:R-:W-:Y:S02]  /*3cc0*/  IMAD.MOV.U32 R85, RZ, RZ, R70 ;  /* 0x000000ffff557224 */ /* 0x000fe400078e0046 */
.L_x_4144:
[----:B------:R-:W-:Y:S05]  /*3cd0*/  BSYNC B0 ;  /* 0x0000000000007941 */ /* 0x000fea0003800000 */
.L_x_4142:
        /* <DEDUP_REMOVED lines=16> */
.L_x_4148:
[----:B------:R-:W-:Y:S05]  /*3de0*/  BSYNC B1 ;  /* 0x0000000000017941 */ /* 0x000fea0003800000 */
.L_x_4147:
        /* <DEDUP_REMOVED lines=42> */
[----:B------:R-:W-:-:S05]  /*4090*/  LOP3.LUT R78, R59, UR26, R78, 0x96, !PT ;  /* 0x0000001a3b4e7c12 */ /* 0x000fca000f8e964e */
.L_x_4146:
[----:B------:R-:W-:Y:S05]  /*40a0*/  BSYNC B0 ;  /* 0x0000000000007941 */ /* 0x000fea0003800000 */
.L_x_4145:
        /* <DEDUP_REMOVED lines=22> */
.L_x_4150:
[----:B------:R-:W-:Y:S02]  /*4210*/  IMAD.MOV.U32 R44, RZ, RZ, R70 ;  /* 0x000000ffff2c7224 */ /* 0x000fe400078e0046 */
.L_x_4151:
[----:B------:R-:W-:Y:S05]  /*4220*/  BSYNC B0 ;  /* 0x0000000000007941 */ /* 0x000fea0003800000 */
.L_x_4149:
        /* <DEDUP_REMOVED lines=16> */
.L_x_4155:
[----:B------:R-:W-:Y:S05]  /*4330*/  BSYNC B1 ;  /* 0x0000000000017941 */ /* 0x000fea0003800000 */
.L_x_4154:
        /* <DEDUP_REMOVED lines=42> */
[----:B------:R-:W-:-:S06]  /*45e0*/  HFMA2.MMA R59, -RZ, RZ, 0, 0 ;  /* 0x00000000ff3b7435 */ /* 0x000fcc00000001ff */
.L_x_4153:
[----:B------:R-:W-:Y:S05]  /*45f0*/  BSYNC B0 ;  /* 0x0000000000007941 */ /* 0x000fea0003800000 */
.L_x_4152:
        /* <DEDUP_REMOVED lines=21> */
.L_x_4157:
[----:B------:R-:W-:Y:S02]  /*4750*/  IMAD.MOV.U32 R44, RZ, RZ, R70 ;  /* 0x000000ffff2c7224 */ /* 0x000fe400078e0046 */
.L_x_4158:
[----:B------:R-:W-:Y:S05]  /*4760*/  BSYNC B0 ;  /* 0x0000000000007941 */ /* 0x000fea0003800000 */
.L_x_4156:
        /* <DEDUP_REMOVED lines=16> */
.L_x_4162:
[----:B------:R-:W-:Y:S05]  /*4870*/  BSYNC B1 ;  /* 0x0000000000017941 */ /* 0x000fea0003800000 */
.L_x_4161:
        /* <DEDUP_REMOVED lines=43> */
.L_x_4160:
[----:B------:R-:W-:Y:S05]  /*4b30*/  BSYNC B0 ;  /* 0x0000000000007941 */ /* 0x000fea0003800000 */
.L_x_4159:
        /* <DEDUP_REMOVED lines=21> */
.L_x_4164:
[----:B------:R-:W-:Y:S02]  /*4c90*/  IMAD.MOV.U32 R89, RZ, RZ, R70 ;  /* 0x000000ffff597224 */ /* 0x000fe400078e0046 */
.L_x_4165:
[----:B------:R-:W-:Y:S05]  /*4ca0*/  BSYNC B0 ;  /* 0x0000000000007941 */ /* 0x000fea0003800000 */
.L_x_4163:
        /* <DEDUP_REMOVED lines=16> */
.L_x_4169:
[----:B------:R-:W-:Y:S05]  /*4db0*/  BSYNC B1 ;  /* 0x0000000000017941 */ /* 0x000fea0003800000 */
.L_x_4168:
        /* <DEDUP_REMOVED lines=43> */
.L_x_4167:
[----:B------:R-:W-:Y:S05]  /*5070*/  BSYNC B0 ;  /* 0x0000000000007941 */ /* 0x000fea0003800000 */
.L_x_4166:
        /* <DEDUP_REMOVED lines=21> */
.L_x_4171:
[----:B------:R-:W-:Y:S02]  /*51d0*/  IMAD.MOV.U32 R89, RZ, RZ, R70 ;  /* 0x000000ffff597224 */ /* 0x000fe400078e0046 */
.L_x_4172:
[----:B------:R-:W-:Y:S05]  /*51e0*/  BSYNC B0 ;  /* 0x0000000000007941 */ /* 0x000fea0003800000 */
.L_x_4170:
        /* <DEDUP_REMOVED lines=16> */
.L_x_4176:
[----:B------:R-:W-:Y:S05]  /*52f0*/  BSYNC B1 ;  /* 0x0000000000017941 */ /* 0x000fea0003800000 */
.L_x_4175:
        /* <DEDUP_REMOVED lines=43> */
.L_x_4174:
[----:B------:R-:W-:Y:S05]  /*55b0*/  BSYNC B0 ;  /* 0x0000000000007941 */ /* 0x000fea0003800000 */
.L_x_4173:
        /* <DEDUP_REMOVED lines=21> */
.L_x_4178:
[----:B------:R-:W-:Y:S02]  /*5710*/  IMAD.MOV.U32 R46, RZ, RZ, R70 ;  /* 0x000000ffff2e7224 */ /* 0x000fe400078e0046 */
.L_x_4179:
[----:B------:R-:W-:Y:S05]  /*5720*/  BSYNC B0 ;  /* 0x0000000000007941 */ /* 0x000fea0003800000 */
.L_x_4177:
        /* <DEDUP_REMOVED lines=16> */
.L_x_4183:
[----:B------:R-:W-:Y:S05]  /*5830*/  BSYNC B1 ;  /* 0x0000000000017941 */ /* 0x000fea0003800000 */
.L_x_4182:
        /* <DEDUP_REMOVED lines=43> */
.L_x_4181:
[----:B------:R-:W-:Y:S05]  /*5af0*/  BSYNC B0 ;  /* 0x0000000000007941 */ /* 0x000fea0003800000 */
.L_x_4180:
        /* <DEDUP_REMOVED lines=21> */
.L_x_4185:
[----:B------:R-:W-:Y:S02]  /*5c50*/  IMAD.MOV.U32 R46, RZ, RZ, R70 ;  /* 0x000000ffff2e7224 */ /* 0x000fe400078e0046 */
.L_x_4186:
[----:B------:R-:W-:Y:S05]  /*5c60*/  BSYNC B0 ;  /* 0x0000000000007941 */ /* 0x000fea0003800000 */
.L_x_4184:
        /* <DEDUP_REMOVED lines=18> */
.L_x_4190:
[----:B------:R-:W-:Y:S05]  /*5d90*/  BSYNC B1 ;  /* 0x0000000000017941 */ /* 0x000fea0003800000 */
.L_x_4189:
        /* <DEDUP_REMOVED lines=43> */
.L_x_4188:
[----:B------:R-:W-:Y:S05]  /*6050*/  BSYNC B0 ;  /* 0x0000000000007941 */ /* 0x000fea0003800000 */
.L_x_4187:
[----:B------:R0:W1:Y:S01]  /*6060*/  I2F.U32 R45, R46 ;  /* 0x0000002e002d7306 */ /* 0x0000620000201000 */
[----:B------:R-:W-:Y:S01]  /*6070*/  HADD2.F32 R44, -RZ, R47.H1_H1 ;  /* 0x3000002fff2c7230 */ /* 0x000fe20000004100 */
[----:B------:R-:W-:Y:S01]  /*6080*/  SEL R58, RZ, 0x1, P2 ;  /* 0x00000001ff3a7807 */ /* 0x000fe20001000000 */
[----:B------:R-:W-:Y:S01]  /*6090*/  @P0 HADD2.F32 R94, -RZ, R43.H1_H1 ;  /* 0x3000002bff5e0230 */ /* 0x000fe20000004100 */
[----:B------:R-:W-:Y:S01]  /*60a0*/  ISETP.NE.AND P2, PT, R91, RZ, PT ;  /* 0x000000ff5b00720c */ /* 0x000fe20003f45270 */
[----:B------:R-:W-:Y:S01]  /*60b0*/  IMAD.WIDE.U32 R98, R96, R84, c[0x0][0x188] ;  /* 0x0000620060627625 */ /* 0x000fe200078e0054 */
[----:B------:R-:W-:Y:S02]  /*60c0*/  SEL R92, RZ, 0x1, P1 ;  /* 0x00000001ff5c7807 */ /* 0x000fe40000800000 */
[----:B------:R-:W-:Y:S01]  /*60d0*/  SEL R59, RZ, 0x1, P2 ;  /* 0x00000001ff3b7807 */ /* 0x000fe20001000000 */
[----:B------:R-:W-:Y:S01]  /*60e0*/  FMUL.FTZ R47, R44, R83 ;  /* 0x000000532c2f7220 */ /* 0x000fe20000410000 */
[----:B------:R-:W-:Y:S01]  /*60f0*/  ISETP.NE.AND P6, PT, R80, RZ, PT ;  /* 0x000000ff5000720c */ /* 0x000fe20003fc5270 */
[----:B------:R-:W-:Y:S01]  /*6100*/  IMAD.WIDE.U32 R92, R92, 0x10000, RZ ;  /* 0x000100005c5c7825 */ /* 0x000fe200078e00ff */
[----:B------:R-:W-:-:S02]  /*6110*/  SEL R97, RZ, 0x10000, P5 ;  /* 0x00010000ff617807 */ /* 0x000fc40002800000 */
[----:B0-----:R-:W-:Y:S01]  /*6120*/  SEL R46, RZ, 0x100, P4 ;  /* 0x00000100ff2e7807 */ /* 0x001fe20002000000 */
[----:B------:R-:W-:Y:S01]  /*6130*/  FMUL.FTZ R47, R47, c[0x0][0x1e8] ;  /* 0x00007a002f2f7a20 */ /* 0x000fe20000410000 */
[----:B------:R-:W-:Y:S01]  /*6140*/  SEL R95, RZ, 0x1, P6 ;  /* 0x00000001ff5f7807 */ /* 0x000fe20003000000 */
[----:B-1----:R-:W-:Y:S01]  /*6150*/  FFMA.FTZ R45, R45, R82, 1.1641532182693481445e-10 ;  /* 0x2f0000002d2d7423 */ /* 0x002fe20000010052 */
[----:B------:R-:W-:-:S04]  /*6160*/  IADD3 R104, R56, 0x100, RZ ;  /* 0x0000010038687810 */ /* 0x000fc80007ffe0ff */
[----:B------:R-:W-:Y:S01]  /*6170*/  FSETP.GTU.FTZ.AND P1, PT, R45, c[0x0][0x1e4], PT ;  /* 0x000079002d007a0b */ /* 0x000fe20003f3c000 */
[----:B------:R-:W-:-:S03]  /*6180*/  IMAD.WIDE.U32 R44, R58, 0x1000000, RZ ;  /* 0x010000003a2c7825 */ /* 0x000fc600078e00ff */
[----:B------:R-:W-:Y:S01]  /*6190*/  SEL R80, RZ, 0x1000000, P1 ;  /* 0x01000000ff507807 */ /* 0x000fe20000800000 */
[----:B------:R-:W-:Y:S01]  /*61a0*/  IMAD.WIDE.U32 R58, R59, 0x100, RZ ;  /* 0x000001003b3a7825 */ /* 0x000fe200078e00ff */
[----:B------:R-:W-:Y:S02]  /*61b0*/  FSEL R91, R47, RZ, !P1 ;  /* 0x000000ff2f5b7208 */ /* 0x000fe40004800000 */
[----:B------:R-:W-:Y:S01]  /*61c0*/  LOP3.LUT R47, R46, R80, R97, 0xfe, !PT ;  /* 0x000000502e2f7212 */ /* 0x000fe200078efe61 */
[----:B------:R-:W-:Y:S01]  /*61d0*/  IMAD.WIDE.U32 R96, R96, R81, c[0x0][0x190] ;  /* 0x0000640060607625 */ /* 0x000fe200078e0051 */
[----:B------:R-:W-:Y:S02]  /*61e0*/  LOP3.LUT R58, R58, R44, R92, 0xfe, !PT ;  /* 0x0000002c3a3a7212 */ /* 0x000fe400078efe5c */
[----:B------:R-:W-:Y:S01]  /*61f0*/  SEL R44, RZ, 0x1, P3 ;  /* 0x00000001ff2c7807 */ /* 0x000fe20001800000 */
[----:B------:R-:W-:Y:S01]  /*6200*/  @P0 FADD.FTZ R91, R94, R91 ;  /* 0x0000005b5e5b0221 */ /* 0x000fe20000010000 */
[----:B------:R-:W-:-:S02]  /*6210*/  LOP3.LUT R58, R58, R95, RZ, 0xfc, !PT ;  /* 0x0000005f3a3a7212 */ /* 0x000fc400078efcff */
[----:B------:R-:W-:Y:S02]  /*6220*/  LOP3.LUT R95, R45, R47, R44, 0xfe, !PT ;  /* 0x0000002f2d5f7212 */ /* 0x000fe400078efe2c */
[----:B------:R-:W-:Y:S02]  /*6230*/  F2FP.PACK_AB R46, R90, R87 ;  /* 0x000000575a2e723e */ /* 0x000fe400000000ff */
[----:B------:R-:W-:Y:S02]  /*6240*/  F2FP.PACK_AB R45, R88, R85 ;  /* 0x00000055582d723e */ /* 0x000fe400000000ff */
[----:B------:R-:W-:Y:S02]  /*6250*/  F2FP.PACK_AB R44, R86, R57 ;  /* 0x00000039562c723e */ /* 0x000fe400000000ff */
[----:B------:R-:W-:Y:S02]  /*6260*/  F2FP.PACK_AB R47, R91, R89 ;  /* 0x000000595b2f723e */ /* 0x000fe400000000ff */
        /* <DEDUP_REMOVED lines=19> */
.L_x_4192:
[----:B-1----:R-:W-:Y:S02]  /*63a0*/  IMAD.MOV.U32 R80, RZ, RZ, R70 ;  /* 0x000000ffff507224 */ /* 0x002fe400078e0046 */
.L_x_4193:
[----:B------:R-:W-:Y:S05]  /*63b0*/  BSYNC B0 ;  /* 0x0000000000007941 */ /* 0x000fea0003800000 */
.L_x_4191:
        /* <DEDUP_REMOVED lines=16> */
.L_x_4197:
[----:B------:R-:W-:Y:S05]  /*64c0*/  BSYNC B1 ;  /* 0x0000000000017941 */ /* 0x000fea0003800000 */
.L_x_4196:
        /* <DEDUP_REMOVED lines=43> */
.L_x_4195:
[----:B------:R-:W-:Y:S05]  /*6780*/  BSYNC B0 ;  /* 0x0000000000007941 */ /* 0x000fea0003800000 */
.L_x_4194:
[----:B------:R-:W0:Y:S01]  /*6790*/  I2F.U32 R59, R80 ;  /* 0x00000050003b7306 */ /* 0x000e220000201000 */
[----:B-----5:R-:W-:Y:S01]  /*67a0*/  HADD2.F32 R58, -RZ, R44.H0_H0 ;  /* 0x2000002cff3a7230 */ /* 0x020fe20000004100 */
        /* <DEDUP_REMOVED lines=20> */
.L_x_4199:
[----:B------:R-:W-:Y:S02]  /*68f0*/  IMAD.MOV.U32 R93, RZ, RZ, R70 ;  /* 0x000000ffff5d7224 */ /* 0x000fe400078e0046 */
.L_x_4200:
[----:B------:R-:W-:Y:S05]  /*6900*/  BSYNC B0 ;  /* 0x0000000000007941 */ /* 0x000fea0003800000 */
.L_x_4198:
        /* <DEDUP_REMOVED lines=16> */
.L_x_4204:
[----:B------:R-:W-:Y:S05]  /*6a10*/  BSYNC B1 ;  /* 0x0000000000017941 */ /* 0x000fea0003800000 */
.L_x_4203:
        /* <DEDUP_REMOVED lines=43> */
.L_x_4202:
[----:B------:R-:W-:Y:S05]  /*6cd0*/  BSYNC B0 ;  /* 0x0000000000007941 */ /* 0x000fea0003800000 */
.L_x_4201:
        /* <DEDUP_REMOVED lines=22> */
.L_x_4206:
[----:B------:R-:W-:Y:S02]  /*6e40*/  IMAD.MOV.U32 R44, RZ, RZ, R70 ;  /* 0x000000ffff2c7224 */ /* 0x000fe400078e0046 */
.L_x_4207:
[----:B------:R-:W-:Y:S05]  /*6e50*/  BSYNC B0 ;  /* 0x0000000000007941 */ /* 0x000fea0003800000 */
.L_x_4205:
        /* <DEDUP_REMOVED lines=16> */
.L_x_4211:
[----:B------:R-:W-:Y:S05]  /*6f60*/  BSYNC B1 ;  /* 0x0000000000017941 */ /* 0x000fea0003800000 */
.L_x_4210:
        /* <DEDUP_REMOVED lines=43> */
.L_x_4209:
[----:B------:R-:W-:Y:S05]  /*7220*/  BSYNC B0 ;  /* 0x0000000000007941 */ /* 0x000fea0003800000 */
.L_x_4208:
        /* <DEDUP_REMOVED lines=21> */
.L_x_4213:
[----:B------:R-:W-:Y:S02]  /*7380*/  IMAD.MOV.U32 R44, RZ, RZ, R70 ;  /* 0x000000ffff2c7224 */ /* 0x000fe400078e0046 */
.L_x_4214:
[----:B------:R-:W-:Y:S05]  /*7390*/  BSYNC B0 ;  /* 0x0000000000007941 */ /* 0x000fea0003800000 */
.L_x_4212:
        /* <DEDUP_REMOVED lines=16> */
.L_x_4218:
[----:B------:R-:W-:Y:S05]  /*74a0*/  BSYNC B1 ;  /* 0x0000000000017941 */ /* 0x000fea0003800000 */
.L_x_4217:
        /* <DEDUP_REMOVED lines=43> */
.L_x_4216:
[----:B------:R-:W-:Y:S05]  /*7760*/  BSYNC B0 ;  /* 0x0000000000007941 */ /* 0x000fea0003800000 */
.L_x_4215:
        /* <DEDUP_REMOVED lines=21> */
.L_x_4220:
[----:B------:R-:W-:Y:S02]  /*78c0*/  IMAD.MOV.U32 R96, RZ, RZ, R70 ;  /* 0x000000ffff607224 */ /* 0x000fe400078e0046 */
.L_x_4221:
[----:B------:R-:W-:Y:S05]  /*78d0*/  BSYNC B0 ;  /* 0x0000000000007941 */ /* 0x000fea0003800000 */
.L_x_4219:
        /* <DEDUP_REMOVED lines=16> */
.L_x_4225:
[----:B------:R-:W-:Y:S05]  /*79e0*/  BSYNC B1 ;  /* 0x0000000000017941 */ /* 0x000fea0003800000 */
.L_x_4224:
        /* <DEDUP_REMOVED lines=43> */
.L_x_4223:
[----:B------:R-:W-:Y:S05]  /*7ca0*/  BSYNC B0 ;  /* 0x0000000000007941 */ /* 0x000fea0003800000 */
.L_x_4222:
        /* <DEDUP_REMOVED lines=21> */
.L_x_4227:
[----:B------:R-:W-:Y:S02]  /*7e00*/  IMAD.MOV.U32 R97, RZ, RZ, R70 ;  /* 0x000000ffff617224 */ /* 0x000fe400078e0046 */
.L_x_4228:
[----:B------:R-:W-:Y:S05]  /*7e10*/  BSYNC B0 ;  /* 0x0000000000007941 */ /* 0x000fea0003800000 */
.L_x_4226:
        /* <DEDUP_REMOVED lines=16> */
.L_x_4232:
[----:B------:R-:W-:Y:S05]  /*7f20*/  BSYNC B1 ;  /* 0x0000000000017941 */ /* 0x000fea0003800000 */
.L_x_4231:
        /* <DEDUP_REMOVED lines=43> */
.L_x_4230:
[----:B------:R-:W-:Y:S05]  /*81e0*/  BSYNC B0 ;  /* 0x0000000000007941 */ /* 0x000fea0003800000 */
.L_x_4229:
        /* <DEDUP_REMOVED lines=21> */
.L_x_4234:
[----:B------:R-:W-:Y:S02]  /*8340*/  IMAD.MOV.U32 R46, RZ, RZ, R70 ;  /* 0x000000ffff2e7224 */ /* 0x000fe400078e0046 */
.L_x_4235:
[----:B------:R-:W-:Y:S05]  /*8350*/  BSYNC B0 ;  /* 0x0000000000007941 */ /* 0x000fea0003800000 */
.L_x_4233:
        /* <DEDUP_REMOVED lines=16> */
.L_x_4239:
[----:B------:R-:W-:Y:S05]  /*8460*/  BSYNC B1 ;  /* 0x0000000000017941 */ /* 0x000fea0003800000 */
.L_x_4238:
        /* <DEDUP_REMOVED lines=43> */
.L_x_4237:
[----:B------:R-:W-:Y:S05]  /*8720*/  BSYNC B0 ;  /* 0x0000000000007941 */ /* 0x000fea0003800000 */
.L_x_4236:
        /* <DEDUP_REMOVED lines=21> */
.L_x_4241:
[----:B------:R-:W-:Y:S02]  /*8880*/  IMAD.MOV.U32 R46, RZ, RZ, R70 ;  /* 0x000000ffff2e7224 */ /* 0x000fe400078e0046 */
.L_x_4242:
[----:B------:R-:W-:Y:S05]  /*8890*/  BSYNC B0 ;  /* 0x0000000000007941 */ /* 0x000fea0003800000 */
.L_x_4240:
        /* <DEDUP_REMOVED lines=18> */
.L_x_4246:
[----:B------:R-:W-:Y:S05]  /*89c0*/  BSYNC B1 ;  /* 0x0000000000017941 */ /* 0x000fea0003800000 */
.L_x_4245:
        /* <DEDUP_REMOVED lines=43> */
.L_x_4244:
[----:B------:R-:W-:Y:S05]  /*8c80*/  BSYNC B0 ;  /* 0x0000000000007941 */ /* 0x000fea0003800000 */
.L_x_4243:
        /* <DEDUP_REMOVED lines=15> */
[----:B-1----:R-:W-:-:S05]  /*8d80*/  FFMA.FTZ R45, R45, R82, 1.1641532182693481445e-10 ;  /* 0x2f0000002d2d7423 */ /* 0x002fca0000010052 */
        /* <DEDUP_REMOVED lines=12> */
[----:B------:R-:W-:Y:S02]  /*8e50*/  IADD3 R80, R56, 0x180, RZ ;  /* 0x0000018038507810 */ /* 0x000fe40007ffe0ff */
[----:B------:R-:W-:Y:S02]  /*8e60*/  F2FP.PACK_AB R46, R98, R96 ;  /* 0x00000060622e723e */ /* 0x000fe400000000ff */
[----:B------:R-:W-:Y:S02]  /*8e70*/  F2FP.PACK_AB R45, R95, R93 ;  /* 0x0000005d5f2d723e */ /* 0x000fe400000000ff */
[----:B------:R-:W-:Y:S02]  /*8e80*/  F2FP.PACK_AB R44, R94, R92 ;  /* 0x0000005c5e2c723e */ /* 0x000fe400000000ff */
[----:B------:R-:W-:-:S02]  /*8e90*/  F2FP.PACK_AB R47, R99, R97 ;  /* 0x00000061632f723e */ /* 0x000fc400000000ff */
[----:B------:R-:W-:Y:S01]  /*8ea0*/  LOP3.LUT R59, R59, R103, R101, 0xfe, !PT ;  /* 0x000000673b3b7212 */ /* 0x000fe200078efe65 */
[----:B------:R-:W-:Y:S02]  /*8eb0*/  @P0 IMAD.WIDE.U32 R100, R84, R80, c[0x0][0x180] ;  /* 0x0000600054640625 */ /* 0x000fe400078e0050 */
        /* <DEDUP_REMOVED lines=17> */
.L_x_4248:
[----:B-1----:R-:W-:Y:S02]  /*8fd0*/  IMAD.MOV.U32 R102, RZ, RZ, R70 ;  /* 0x000000ffff667224 */ /* 0x002fe400078e0046 */
.L_x_4249:
[----:B------:R-:W-:Y:S05]  /*8fe0*/  BSYNC B0 ;  /* 0x0000000000007941 */ /* 0x000fea0003800000 */
.L_x_4247:
        /* <DEDUP_REMOVED lines=16> */
.L_x_4253:
[----:B------:R-:W-:Y:S05]  /*90f0*/  BSYNC B1 ;  /* 0x0000000000017941 */ /* 0x000fea0003800000 */
.L_x_4252:
        /* <DEDUP_REMOVED lines=43> */
.L_x_4251:
[----:B------:R-:W-:Y:S05]  /*93b0*/  BSYNC B0 ;  /* 0x0000000000007941 */ /* 0x000fea0003800000 */
.L_x_4250:
        /* <DEDUP_REMOVED lines=22> */
.L_x_4255:
[----:B------:R-:W-:Y:S02]  /*9520*/  MOV R100, R70 ;  /* 0x0000004600647202 */ /* 0x000fe40000000f00 */
.L_x_4256:
[----:B------:R-:W-:Y:S05]  /*9530*/  BSYNC B0 ;  /* 0x0000000000007941 */ /* 0x000fea0003800000 */
.L_x_4254:
        /* <DEDUP_REMOVED lines=16> */
.L_x_4260:
[----:B------:R-:W-:Y:S05]  /*9640*/  BSYNC B1 ;  /* 0x0000000000017941 */ /* 0x000fea0003800000 */
.L_x_4259:
        /* <DEDUP_REMOVED lines=41> */
[----:B------:R-:W-:Y:S01]  /*98e0*/  IMAD.MOV.U32 R58, RZ, RZ, RZ ;  /* 0x000000ffff3a7224 */ /* 0x000fe200078e00ff */
[----:B------:R-:W-:Y:S02]  /*98f0*/  LOP3.LUT R78, R59, UR26, R78, 0x96, !PT ;  /* 0x0000001a3b4e7c12 */ /* 0x000fe4000f8e964e */
.L_x_4258:
[----:B------:R-:W-:Y:S05]  /*9900*/  BSYNC B0 ;  /* 0x0000000000007941 */ /* 0x000fea0003800000 */
.L_x_4257:
        /* <DEDUP_REMOVED lines=20> */
[----:B------:R-:W-:Y:S01]  /*9a50*/  MOV R44, R79 ;  /* 0x0000004f002c7202 */ /* 0x000fe20000000f00 */
[----:B------:R-:W-:Y:S05]  /*9a60*/  BRA `(.L_x_4263) ;  /* 0x0000001000007947 */ /* 0x000fea0003800000 */
.L_x_4262:
[----:B------:R-:W-:Y:S02]  /*9a70*/  IMAD.MOV.U32 R44, RZ, RZ, R70 ;  /* 0x000000ffff2c7224 */ /* 0x000fe400078e0046 */
.L_x_4263:
[----:B------:R-:W-:Y:S05]  /*9a80*/  BSYNC B0 ;  /* 0x0000000000007941 */ /* 0x000fea0003800000 */
.L_x_4261:
        /* <DEDUP_REMOVED lines=14> */
[----:B------:R-:W-:-:S04]  /*9b70*/  @P2 IADD3 R58, R76, RZ, RZ ;  /* 0x000000ff4c3a2210 */ /* 0x000fc80007ffe0ff */
[----:B------:R-:W-:Y:S02]  /*9b80*/  @!P1 MOV R76, R58 ;  /* 0x0000003a004c9202 */ /* 0x000fe40000000f00 */
.L_x_4267:
[----:B------:R-:W-:Y:S05]  /*9b90*/  BSYNC B1 ;  /* 0x0000000000017941 */ /* 0x000fea0003800000 */
.L_x_4266:
        /* <DEDUP_REMOVED lines=43> */
.L_x_4265:
[----:B------:R-:W-:Y:S05]  /*9e50*/  BSYNC B0 ;  /* 0x0000000000007941 */ /* 0x000fea0003800000 */
.L_x_4264:
        /* <DEDUP_REMOVED lines=21> */
.L_x_4269:
[----:B------:R-:W-:Y:S02]  /*9fb0*/  MOV R44, R70 ;  /* 0x00000046002c7202 */ /* 0x000fe40000000f00 */
.L_x_4270:
[----:B------:R-:W-:Y:S05]  /*9fc0*/  BSYNC B0 ;  /* 0x0000000000007941 */ /* 0x000fea0003800000 */
.L_x_4268:
        /* <DEDUP_REMOVED lines=16> */
.L_x_4274:
[----:B------:R-:W-:Y:S05]  /*a0d0*/  BSYNC B1 ;  /* 0x0000000000017941 */ /* 0x000fea0003800000 */
.L_x_4273:
        /* <DEDUP_REMOVED lines=43> */
.L_x_4272:
[----:B------:R-:W-:Y:S05]  /*a390*/  BSYNC B0 ;  /* 0x0000000000007941 */ /* 0x000fea0003800000 */
.L_x_4271:
        /* <DEDUP_REMOVED lines=21> */
.L_x_4276:
[----:B------:R-:W-:Y:S02]  /*a4f0*/  IMAD.MOV.U32 R100, RZ, RZ, R70 ;  /* 0x000000ffff647224 */ /* 0x000fe400078e0046 */
.L_x_4277:
[----:B------:R-:W-:Y:S05]  /*a500*/  BSYNC B0 ;  /* 0x0000000000007941 */ /* 0x000fea0003800000 */
.L_x_4275:
        /* <DEDUP_REMOVED lines=16> */
.L_x_4281:
[----:B------:R-:W-:Y:S05]  /*a610*/  BSYNC B1 ;  /* 0x0000000000017941 */ /* 0x000fea0003800000 */
.L_x_4280:
        /* <DEDUP_REMOVED lines=43> */
.L_x_4279:
[----:B------:R-:W-:Y:S05]  /*a8d0*/  BSYNC B0 ;  /* 0x0000000000007941 */ /* 0x000fea0003800000 */
.L_x_4278:
        /* <DEDUP_REMOVED lines=21> */
.L_x_4283:
[----:B------:R-:W-:Y:S02]  /*aa30*/  MOV R100, R70 ;  /* 0x0000004600647202 */ /* 0x000fe40000000f00 */
.L_x_4284:
[----:B------:R-:W-:Y:S05]  /*aa40*/  BSYNC B0 ;  /* 0x0000000000007941 */ /* 0x000fea0003800000 */
.L_x_4282:
        /* <DEDUP_REMOVED lines=16> */
.L_x_4288:
[----:B------:R-:W-:Y:S05]  /*ab50*/  BSYNC B1 ;  /* 0x0000000000017941 */ /* 0x000fea0003800000 */
.L_x_4287:
        /* <DEDUP_REMOVED lines=43> */
.L_x_4286:
[----:B------:R-:W-:Y:S05]  /*ae10*/  BSYNC B0 ;  /* 0x0000000000007941 */ /* 0x000fea0003800000 */
.L_x_4285:
        /* <DEDUP_REMOVED lines=21> */
.L_x_4290:
[----:B------:R-:W-:Y:S02]  /*af70*/  IMAD.MOV.U32 R46, RZ, RZ, R70 ;  /* 0x000000ffff2e7224 */ /* 0x000fe400078e0046 */
.L_x_4291:
[----:B------:R-:W-:Y:S05]  /*af80*/  BSYNC B0 ;  /* 0x0000000000007941 */ /* 0x000fea0003800000 */
.L_x_4289:
        /* <DEDUP_REMOVED lines=16> */
.L_x_4295:
[----:B------:R-:W-:Y:S05]  /*b090*/  BSYNC B1 ;  /* 0x0000000000017941 */ /* 0x000fea0003800000 */
.L_x_4294:
        /* <DEDUP_REMOVED lines=43> */
.L_x_4293:
[----:B------:R-:W-:Y:S05]  /*b350*/  BSYNC B0 ;  /* 0x0000000000007941 */ /* 0x000fea0003800000 */
.L_x_4292:
        /* <DEDUP_REMOVED lines=21> */
.L_x_4297:
[----:B------:R-:W-:Y:S02]  /*b4b0*/  MOV R46, R70 ;  /* 0x00000046002e7202 */ /* 0x000fe40000000f00 */
.L_x_4298:
[----:B------:R-:W-:Y:S05]  /*b4c0*/  BSYNC B0 ;  /* 0x0000000000007941 */ /* 0x000fea0003800000 */
.L_x_4296:
        /* <DEDUP_REMOVED lines=18> */
.L_x_4302:
[----:B------:R-:W-:Y:S05]  /*b5f0*/  BSYNC B1 ;  /* 0x0000000000017941 */ /* 0x000fea0003800000 */
.L_x_4301:
        /* <DEDUP_REMOVED lines=42> */
[----:B------:R-:W-:Y:S02]  /*b8a0*/  MOV R79, R44 ;  /* 0x0000002c004f7202 */ /* 0x000fe40000000f00 */
.L_x_4300:
[----:B------:R-:W-:Y:S05]  /*b8b0*/  BSYNC B0 ;  /* 0x0000000000007941 */ /* 0x000fea0003800000 */
.L_x_4299:
[----:B------:R-:W-:Y:S01]  /*b8c0*/  FADD.FTZ R44, RZ, R48 ;  /* 0x00000030ff2c7221 */ /* 0x000fe20000010000 */
[----:B------:R-:W-:Y:S02]  /*b8d0*/  ISETP.NE.AND P6, PT, R108, RZ, PT ;  /* 0x000000ff6c00720c */ /* 0x000fe40003fc5270 */
[----:B------:R-:W-:Y:S01]  /*b8e0*/  SEL R108, RZ, 0x10000, P5 ;  /* 0x00010000ff6c7807 */ /* 0x000fe20002800000 */
[----:B------:R-:W-:Y:S01]  /*b8f0*/  FADD.FTZ R45, R44, R49 ;  /* 0x000000312c2d7221 */ /* 0x000fe20000010000 */
[----:B------:R-:W-:Y:S02]  /*b900*/  ISETP.NE.AND P5, PT, R109, RZ, PT ;  /* 0x000000ff6d00720c */ /* 0x000fe40003fa5270 */
[----:B------:R-:W-:Y:S01]  /*b910*/  SEL R115, RZ, 0x100, P4 ;  /* 0x00000100ff737807 */ /* 0x000fe20002000000 */
[----:B------:R-:W-:Y:S01]  /*b920*/  FADD.FTZ R44, R45, R50 ;  /* 0x000000322d2c7221 */ /* 0x000fe20000010000 */
[----:B------:R-:W-:-:S03]  /*b930*/  SEL R113, RZ, 0x1, P6 ;  /* 0x00000001ff717807 */ /* 0x000fc60003000000 */
        /* <DEDUP_REMOVED lines=13> */
[----:B------:R-:W-:Y:S01]  /*ba10*/  FADD.FTZ R59, R44, R91 ;  /* 0x0000005b2c3b7221 */ /* 0x000fe20000010000 */
[----:B------:R-:W-:Y:S01]  /*ba20*/  HADD2.F32 R44, -RZ, R47.H1_H1 ;  /* 0x3000002fff2c7230 */ /* 0x000fe20000004100 */
[----:B0-----:R-:W-:Y:S01]  /*ba30*/  FFMA.FTZ R45, R45, R82, 1.1641532182693481445e-10 ;  /* 0x2f0000002d2d7423 */ /* 0x001fe20000010052 */
[----:B------:R-:W-:Y:S01]  /*ba40*/  SEL R82, RZ, 0x1, P1 ;  /* 0x00000001ff527807 */ /* 0x000fe20000800000 */
[----:B------:R-:W-:Y:S01]  /*ba50*/  FADD.FTZ R59, R59, R92 ;  /* 0x0000005c3b3b7221 */ /* 0x000fe20000010000 */
[----:B------:R-:W-:Y:S01]  /*ba60*/  @P0 HADD2.F32 R47, -RZ, R43.H1_H1 ;  /* 0x3000002bff2f0230 */ /* 0x000fe20000004100 */
[----:B------:R-:W-:Y:S01]  /*ba70*/  FMUL.FTZ R109, R44, R83 ;  /* 0x000000532c6d7220 */ /* 0x000fe20000410000 */
[----:B------:R-:W-:Y:S01]  /*ba80*/  SEL R44, RZ, 0x1, P2 ;  /* 0x00000001ff2c7807 */ /* 0x000fe20001000000 */
[----:B------:R-:W-:Y:S01]  /*ba90*/  FADD.FTZ R58, R59, R94 ;  /* 0x0000005e3b3a7221 */ /* 0x000fe20000010000 */
[----:B------:R-:W-:Y:S01]  /*baa0*/  FSETP.GTU.FTZ.AND P2, PT, R45, c[0x0][0x1e4], PT ;  /* 0x000079002d007a0b */ /* 0x000fe20003f5c000 */
[----:B------:R-:W-:Y:S01]  /*bab0*/  FMUL.FTZ R109, R109, c[0x0][0x1e8] ;  /* 0x00007a006d6d7a20 */ /* 0x000fe20000410000 */
[----:B------:R-:W-:Y:S01]  /*bac0*/  LOP3.LUT P1, RZ, R77, 0xff, RZ, 0xc0, !PT ;  /* 0x000000ff4dff7812 */ /* 0x000fe2000782c0ff */
[----:B------:R-:W-:Y:S01]  /*bad0*/  FADD.FTZ R46, R58, R93 ;  /* 0x0000005d3a2e7221 */ /* 0x000fe20000010000 */
[----:B------:R-:W-:Y:S01]  /*bae0*/  SEL R58, RZ, 0x1, P5 ;  /* 0x00000001ff3a7807 */ /* 0x000fe20002800000 */
[----:B------:R-:W-:Y:S01]  /*baf0*/  IMAD.WIDE.U32 R44, R44, 0x1000000, RZ ;  /* 0x010000002c2c7825 */ /* 0x000fe200078e00ff */
[----:B------:R-:W-:-:S02]  /*bb00*/  SEL R112, RZ, 0x1000000, P2 ;  /* 0x01000000ff707807 */ /* 0x000fc40001000000 */
[----:B------:R-:W-:Y:S01]  /*bb10*/  FSEL R110, R109, RZ, !P2 ;  /* 0x000000ff6d6e7208 */ /* 0x000fe20005000000 */
[----:B------:R-:W-:Y:S01]  /*bb20*/  FADD.FTZ R111, R46, R95 ;  /* 0x0000005f2e6f7221 */ /* 0x000fe20000010000 */
[----:B------:R-:W-:Y:S01]  /*bb30*/  LOP3.LUT R108, R115, R112, R108, 0xfe, !PT ;  /* 0x00000070736c7212 */ /* 0x000fe200078efe6c */
[----:B------:R-:W-:Y:S01]  /*bb40*/  IMAD.WIDE.U32 R82, R82, 0x10000, RZ ;  /* 0x0001000052527825 */ /* 0x000fe200078e00ff */
[----:B------:R-:W-:-:S03]  /*bb50*/  SEL R109, RZ, 0x1, P3 ;  /* 0x00000001ff6d7807 */ /* 0x000fc60001800000 */
[----:B------:R-:W-:Y:S02]  /*bb60*/  FADD.FTZ R111, R111, R96 ;  /* 0x000000606f6f7221 */ /* 0x000fe40000010000 */
[----:B------:R-:W-:-:S04]  /*bb70*/  IMAD.WIDE.U32 R58, R58, 0x100, RZ ;  /* 0x000001003a3a7825 */ /* 0x000fc800078e00ff */
[----:B------:R-:W-:Y:S01]  /*bb80*/  FADD.FTZ R46, R111, R98 ;  /* 0x000000626f2e7221 */ /* 0x000fe20000010000 */
[----:B------:R-:W-:Y:S01]  /*bb90*/  LOP3.LUT R58, R58, R44, R82, 0xfe, !PT ;  /* 0x0000002c3a3a7212 */ /* 0x000fe200078efe52 */
[----:B------:R-:W-:Y:S01]  /*bba0*/  @P0 FADD.FTZ R110, R47, R110 ;  /* 0x0000006e2f6e0221 */ /* 0x000fe20000010000 */
[----:B------:R-:W-:Y:S01]  /*bbb0*/  LOP3.LUT P0, RZ, R19, 0x1f, RZ, 0xc0, !PT ;  /* 0x0000001f13ff7812 */ /* 0x000fe2000780c0ff */
[----:B------:R-:W-:Y:S01]  /*bbc0*/  FADD.FTZ R46, R46, R97 ;  /* 0x000000612e2e7221 */ /* 0x000fe20000010000 */
[----:B------:R-:W-:Y:S02]  /*bbd0*/  LOP3.LUT R58, R58, R113, RZ, 0xfc, !PT ;  /* 0x000000713a3a7212 */ /* 0x000fe400078efcff */
[----:B------:R-:W-:Y:S01]  /*bbe0*/  LOP3.LUT R113, R45, R108, R109, 0xfe, !PT ;  /* 0x0000006c2d717212 */ /* 0x000fe200078efe6d */
[----:B------:R-:W-:Y:S01]  /*bbf0*/  FADD.FTZ R44, R46, R99 ;  /* 0x000000632e2c7221 */ /* 0x000fe20000010000 */
[----:B------:R-:W-:Y:S01]  /*bc00*/  F2FP.PACK_AB R46, R106, R105 ;  /* 0x000000696a2e723e */ /* 0x000fe200000000ff */
[----:B------:R-:W-:Y:S01]  /*bc10*/  IMAD.WIDE.U32 R108, R80, R84, c[0x0][0x188] ;  /* 0x00006200506c7625 */ /* 0x000fe200078e0054 */
[----:B------:R-:W-:-:S02]  /*bc20*/  F2FP.PACK_AB R45, R104, R102 ;  /* 0x00000066682d723e */ /* 0x000fc400000000ff */
[----:B------:R-:W-:Y:S01]  /*bc30*/  F2FP.PACK_AB R47, R110, R107 ;  /* 0x0000006b6e2f723e */ /* 0x000fe200000000ff */
[----:B------:R-:W-:Y:S01]  /*bc40*/  FADD.FTZ R82, R44, R101 ;  /* 0x000000652c527221 */ /* 0x000fe20000010000 */
[----:B------:R-:W-:Y:S02]  /*bc50*/  F2FP.PACK_AB R44, R103, R101 ;  /* 0x00000065672c723e */ /* 0x000fe400000000ff */
[----:B------:R-:W-:Y:S01]  /*bc60*/  LOP3.LUT R59, R59, R113, R83, 0xfe, !PT ;  /* 0x000000713b3b7212 */ /* 0x000fe200078efe53 */
[----:B------:R-:W-:Y:S02]  /*bc70*/  FADD.FTZ R111, R82, R103 ;  /* 0x00000067526f7221 */ /* 0x000fe40000010000 */
[----:B------:R-:W-:Y:S01]  /*bc80*/  IMAD.WIDE.U32 R82, R80, R81, c[0x0][0x190] ;  /* 0x0000640050527625 */ /* 0x000fe200078e0051 */
[----:B------:R0:W-:Y:S01]  /*bc90*/  STG.E.128 [R108.64], R44 ;  /* 0x0000002c6c007986 */ /* 0x0001e2000c101d06 */
[----:B------:R-:W-:Y:S02]  /*bca0*/  SHF.R.U32.HI R81, RZ, 0x5, R19 ;  /* 0x00000005ff517819 */ /* 0x000fe40000011613 */
[----:B------:R-:W-:Y:S01]  /*bcb0*/  FADD.FTZ R111, R111, R102 ;  /* 0x000000666f6f7221 */ /* 0x000fe20000010000 */
[----:B------:R0:W-:Y:S01]  /*bcc0*/  STG.E.64 [R82.64], R58 ;  /* 0x0000003a52007986 */ /* 0x0001e2000c101b06 */
[----:B------:R-:W-:-:S02]  /*bcd0*/  LOP3.LUT R81, R81, 0x7fffffc, RZ, 0xc0, !PT ;  /* 0x07fffffc51517812 */ /* 0x000fc400078ec0ff */
[----:B------:R-:W-:Y:S02]  /*bce0*/  FADD.FTZ R84, R111, R104 ;  /* 0x000000686f547221 */ /* 0x000fe40000010000 */
[----:B------:R-:W-:Y:S02]  /*bcf0*/  @!P1 IADD3 R81, R81, 0x4, RZ ;  /* 0x0000000451519810 */ /* 0x000fe40007ffe0ff */
[----:B------:R-:W-:-:S04]  /*bd00*/  FADD.FTZ R111, R84, R105 ;  /* 0x00000069546f7221 */ /* 0x000fc80000010000 */
[----:B------:R-:W-:-:S04]  /*bd10*/  FADD.FTZ R84, R111, R106 ;  /* 0x0000006a6f547221 */ /* 0x000fc80000010000 */
[----:B------:R-:W-:-:S04]  /*bd20*/  FADD.FTZ R111, R84, R107 ;  /* 0x0000006b546f7221 */ /* 0x000fc80000010000 */
[----:B------:R-:W-:Y:S01]  /*bd30*/  FADD.FTZ R111, R111, R110 ;  /* 0x0000006e6f6f7221 */ /* 0x000fe20000010000 */
[----:B------:R-:W-:Y:S05]  /*bd40*/  BRA.DIV ~URZ, `(.L_x_4303) ;  /* 0x000013927f007947 */ /* 0x000fea000b800000 */
[----:B0-----:R0:W1:Y:S02]  /*bd50*/  SHFL.BFLY PT, R44, R111, 0x1, 0x1f ;  /* 0x0c201f006f2c7f89 */ /* 0x00106400000e0000 */
.L_x_4307:
        /* <DEDUP_REMOVED lines=84> */
.L_x_4308:
[----:B------:R-:W-:Y:S01]  /*c2a0*/  SHF.R.U32.HI R58, RZ, 0x5, R19 ;  /* 0x00000005ff3a7819 */ /* 0x000fe20000011613 */
[----:B--2---:R-:W-:Y:S01]  /*c2b0*/  FADD.FTZ R45, R59, R82 ;  /* 0x000000523b2d7221 */ /* 0x004fe20000010000 */
[----:B------:R-:W-:Y:S01]  /*c2c0*/  WARPSYNC 0xffffffff ;  /* 0xffffffff00007948 */ /* 0x000fe20003800000 */
[----:B------:R-:W-:Y:S02]  /*c2d0*/  LOP3.LUT R46, R19, 0x1f, RZ, 0xc0, !PT ;  /* 0x0000001f132e7812 */ /* 0x000fe400078ec0ff */
[----:B------:R-:W-:Y:S02]  /*c2e0*/  LOP3.LUT R58, R58, 0x3, RZ, 0xc0, !PT ;  /* 0x000000033a3a7812 */ /* 0x000fe400078ec0ff */
[----:B------:R-:W-:Y:S02]  /*c2f0*/  ISETP.GT.U32.AND P1, PT, R46, 0x3, PT ;  /* 0x000000032e00780c */ /* 0x000fe40003f24070 */
[----:B-1----:R-:W-:-:S05]  /*c300*/  @!P0 IADD3 R82, R81, R58, RZ ;  /* 0x0000003a51528210 */ /* 0x002fca0007ffe0ff */
[----:B------:R-:W-:Y:S04]  /*c310*/  @!P0 STS.64 [R82.X8], R44 ;  /* 0x0000002c52008388 */ /* 0x000fe80000008a00 */
[----:B------:R-:W-:Y:S01]  /*c320*/  BAR.SYNC.DEFER_BLOCKING 0x0 ;  /* 0x0000000000007b1d */ /* 0x000fe20000010000 */
[----:B------:R-:W-:Y:S01]  /*c330*/  LOP3.LUT P0, RZ, R58, 0x1f, R19, 0xf8, !PT ;  /* 0x0000001f3aff7812 */ /* 0x000fe2000780f813 */
[----:B------:R-:W-:Y:S01]  /*c340*/  @!P1 IMAD.IADD R83, R81, 0x1, R46 ;  /* 0x0000000151539824 */ /* 0x000fe200078e022e */
[----:B------:R-:W-:Y:S01]  /*c350*/  HFMA2.MMA R81, -RZ, RZ, 0, 0 ;  /* 0x00000000ff517435 */ /* 0x000fe200000001ff */
[----:B------:R-:W-:-:S05]  /*c360*/  CS2R R46, SRZ ;  /* 0x00000000002e7805 */ /* 0x000fca000001ff00 */
[----:B------:R-:W-:-:S04]  /*c370*/  @!P1 IMAD.MOV.U32 R81, RZ, RZ, 0x400 ;  /* 0x00000400ff519424 */ /* 0x000fc800078e00ff */
[----:B0-----:R-:W-:Y:S01]  /*c380*/  I2F R111, R81 ;  /* 0x00000051006f7306 */ /* 0x001fe20000201400 */
[----:B------:R-:W0:Y:S04]  /*c390*/  SHFL.DOWN PT, R84, R81, 0x2, 0x1f ;  /* 0x08401f0051547f89 */ /* 0x000e2800000e0000 */
[----:B------:R-:W1:Y:S01]  /*c3a0*/  @!P1 LDS.64 R46, [R83.X8] ;  /* 0x00000000532e9984 */ /* 0x000e620000008a00 */
[----:B------:R-:W-:Y:S02]  /*c3b0*/  ISETP.NE.AND P1, PT, RZ, UR8, PT ;  /* 0x00000008ff007c0c */ /* 0x000fe4000bf25270 */
[----:B0-----:R-:W-:Y:S02]  /*c3c0*/  IADD3 R108, R84, R81, RZ ;  /* 0x00000051546c7210 */ /* 0x001fe40007ffe0ff */
[----:B------:R-:W-:Y:S03]  /*c3d0*/  I2F R84, R84 ;  /* 0x0000005400547306 */ /* 0x000fe60000201400 */
[----:B------:R-:W-:Y:S05]  /*c3e0*/  SHFL.DOWN PT, R113, R108, 0x1, 0x1f ;  /* 0x08201f006c717f89 */ /* 0x000fea00000e0000 */
[----:B------:R-:W0:Y:S01]  /*c3f0*/  I2F R59, R108 ;  /* 0x0000006c003b7306 */ /* 0x000e220000201400 */
[----:B-1----:R-:W1:Y:S07]  /*c400*/  SHFL.DOWN PT, R109, R46, 0x2, 0x1f ;  /* 0x08401f002e6d7f89 */ /* 0x002e6e00000e0000 */
[----:B0-----:R-:W0:Y:S01]  /*c410*/  MUFU.RCP R45, R59 ;  /* 0x0000003b002d7308 */ /* 0x001e220000001000 */
[----:B------:R-:W2:Y:S01]  /*c420*/  SHFL.DOWN PT, R44, R47, 0x2, 0x1f ;  /* 0x08401f002f2c7f89 */ /* 0x000ea200000e0000 */
[----:B-1----:R-:W-:-:S02]  /*c430*/  FMUL.FTZ R82, R109, R84 ;  /* 0x000000546d527220 */ /* 0x002fc40000410000 */
[----:B------:R-:W-:Y:S02]  /*c440*/  FADD.FTZ R109, -R109, R46 ;  /* 0x0000002e6d6d7221 */ /* 0x000fe40000010100 */
[----:B------:R-:W-:Y:S02]  /*c450*/  FFMA.FTZ R82, R111, R46, R82 ;  /* 0x0000002e6f527223 */ /* 0x000fe40000010052 */
[----:B------:R-:W-:Y:S02]  /*c460*/  FMUL.FTZ R109, R109, R109 ;  /* 0x0000006d6d6d7220 */ /* 0x000fe40000410000 */
[----:B0-----:R-:W-:Y:S02]  /*c470*/  FMUL.FTZ R82, R45, R82 ;  /* 0x000000522d527220 */ /* 0x001fe40000410000 */
        /* <DEDUP_REMOVED lines=16> */
[----:B--2---:R-:W-:Y:S01]  /*c580*/  FADD.FTZ R82, R44, R45 ;  /* 0x0000002d2c527221 */ /* 0x004fe20000010000 */
[----:B------:R-:W-:Y:S01]  /*c590*/  @!P0 MOV R45, 0x4 ;  /* 0x00000004002d8802 */ /* 0x000fe20000000f00 */
[----:B------:R-:W-:-:S02]  /*c5a0*/  FMUL.FTZ R84, R84, R113 ;  /* 0x0000007154547220 */ /* 0x000fc40000410000 */
        /* <DEDUP_REMOVED lines=12> */
[----:B------:R-:W-:Y:S01]  /*c670*/  FADD.FTZ R57, -R46, R57 ;  /* 0x000000392e397221 */ /* 0x000fe20000010100 */
[----:B0-----:R-:W-:Y:S01]  /*c680*/  HADD2.F32 R59, -RZ, R39.H1_H1 ;  /* 0x30000027ff3b7230 */ /* 0x001fe20000004100 */
[C---:B------:R-:W-:Y:S01]  /*c690*/  @!P0 IMAD.WIDE R44, R18.reuse, R81, c[0x0][0x1a8] ;  /* 0x00006a00122c8625 */ /* 0x040fe200078e0251 */
        /* <DEDUP_REMOVED lines=8> */
[C---:B------:R-:W-:Y:S02]  /*c720*/  FADD.FTZ R89, -R46.reuse, R89 ;  /* 0x000000592e597221 */ /* 0x040fe40000010100 */
[C---:B------:R-:W-:Y:S01]  /*c730*/  FADD.FTZ R48, -R46.reuse, R48 ;  /* 0x000000302e307221 */ /* 0x040fe20000010100 */
[----:B0-----:R0:W-:Y:S01]  /*c740*/  @!P0 STG.E [R44.64], R47 ;  /* 0x0000002f2c008986 */ /* 0x0011e2000c101906 */
        /* <DEDUP_REMOVED lines=22> */
[----:B------:R-:W-:Y:S01]  /*c8b0*/  FADD.FTZ R46, -R46, R110 ;  /* 0x0000006e2e2e7221 */ /* 0x000fe20000010100 */
[----:B------:R-:W-:Y:S01]  /*c8c0*/  HADD2.F32 R110, -RZ, R39.H0_H0 ;  /* 0x20000027ff6e7230 */ /* 0x000fe20000004100 */
[C---:B0-----:R-:W-:Y:S02]  /*c8d0*/  FMUL.FTZ R44, R47.reuse, R57 ;  /* 0x000000392f2c7220 */ /* 0x041fe40000410000 */
        /* <DEDUP_REMOVED lines=14> */
[----:B------:R-:W-:Y:S01]  /*c9c0*/  HADD2.F32 R90, -RZ, R37.H1_H1 ;  /* 0x30000025ff5a7230 */ /* 0x000fe20000004100 */
[C---:B------:R-:W-:Y:S02]  /*c9d0*/  FMUL.FTZ R91, R47.reuse, R91 ;  /* 0x0000005b2f5b7220 */ /* 0x040fe40000410000 */
[C---:B------:R-:W-:Y:S01]  /*c9e0*/  FMUL.FTZ R85, R47.reuse, R92 ;  /* 0x0000005c2f557220 */ /* 0x040fe20000410000 */
[--C-:B------:R-:W-:Y:S01]  /*c9f0*/  HADD2.F32 R92, -RZ, R38.reuse.H0_H0 ;  /* 0x20000026ff5c7230 */ /* 0x100fe20000004100 */
[C---:B------:R-:W-:Y:S01]  /*ca00*/  FMUL.FTZ R87, R47.reuse, R94 ;  /* 0x0000005e2f577220 */ /* 0x040fe20000410000 */
[----:B------:R-:W-:Y:S01]  /*ca10*/  HADD2.F32 R94, -RZ, R38.H1_H1 ;  /* 0x30000026ff5e7230 */ /* 0x000fe20000004100 */
[C---:B------:R-:W-:Y:S02]  /*ca20*/  FMUL.FTZ R58, R47.reuse, R58 ;  /* 0x0000003a2f3a7220 */ /* 0x040fe40000410000 */
[----:B------:R-:W-:-:S02]  /*ca30*/  FMUL.FTZ R82, R47, R82 ;  /* 0x000000522f527220 */ /* 0x000fc40000410000 */
[C---:B------:R-:W-:Y:S01]  /*ca40*/  FMUL.FTZ R89, R47.reuse, R96 ;  /* 0x000000602f597220 */ /* 0x040fe20000410000 */
[----:B------:R-:W-:Y:S01]  /*ca50*/  HADD2.F32 R96, -RZ, R27.H1_H1 ;  /* 0x3000001bff607230 */ /* 0x000fe20000004100 */
        /* <DEDUP_REMOVED lines=11> */
[----:B------:R-:W-:Y:S01]  /*cb10*/  FFMA.FTZ R46, R55, R59, R10 ;  /* 0x0000003b372e7223 */ /* 0x000fe2000001000a */
[--C-:B------:R-:W-:Y:S01]  /*cb20*/  HADD2.F32 R55, -RZ, R36.reuse.H0_H0 ;  /* 0x20000024ff377230 */ /* 0x100fe20000004100 */
[----:B------:R-:W-:Y:S01]  /*cb30*/  FFMA.FTZ R81, R81, R94, R12 ;  /* 0x0000005e51517223 */ /* 0x000fe2000001000c */
[----:B------:R-:W-:Y:S01]  /*cb40*/  HADD2.F32 R59, -RZ, R37.H0_H0 ;  /* 0x20000025ff3b7230 */ /* 0x000fe20000004100 */
[----:B------:R-:W-:Y:S01]  /*cb50*/  FFMA.FTZ R51, R51, R90, R14 ;  /* 0x0000005a33337223 */ /* 0x000fe2000001000e */
[----:B------:R-:W-:Y:S01]  /*cb60*/  HADD2.F32 R94, -RZ, R35.H1_H1 ;  /* 0x30000023ff5e7230 */ /* 0x000fe20000004100 */
[----:B------:R-:W-:Y:S01]  /*cb70*/  FFMA.FTZ R48, R48, R55, R17 ;  /* 0x0000003730307223 */ /* 0x000fe20000010011 */
[----:B------:R-:W-:Y:S01]  /*cb80*/  HADD2.F32 R55, -RZ, R36.H1_H1 ;  /* 0x30000024ff377230 */ /* 0x000fe20000004100 */
[----:B------:R-:W-:Y:S01]  /*cb90*/  FFMA.FTZ R50, R50, R59, R15 ;  /* 0x0000003b32327223 */ /* 0x000fe2000001000f */
[--C-:B------:R-:W-:Y:S01]  /*cba0*/  HADD2.F32 R90, -RZ, R34.reuse.H1_H1 ;  /* 0x30000022ff5a7230 */ /* 0x100fe20000004100 */
[----:B------:R-:W-:Y:S01]  /*cbb0*/  FFMA.FTZ R91, R91, R94, R2 ;  /* 0x0000005e5b5b7223 */ /* 0x000fe20000010002 */
[----:B------:R-:W-:Y:S01]  /*cbc0*/  HADD2.F32 R59, -RZ, R34.H0_H0 ;  /* 0x20000022ff3b7230 */ /* 0x000fe20000004100 */
[----:B------:R-:W-:Y:S01]  /*cbd0*/  FFMA.FTZ R49, R49, R55, R16 ;  /* 0x0000003731317223 */ /* 0x000fe20000010010 */
[----:B------:R-:W-:Y:S01]  /*cbe0*/  HADD2.F32 R94, -RZ, R31.H0_H0 ;  /* 0x2000001fff5e7230 */ /* 0x000fe20000004100 */
[----:B------:R-:W-:Y:S01]  /*cbf0*/  FFMA.FTZ R83, R83, R90, R4 ;  /* 0x0000005a53537223 */ /* 0x000fe20000010004 */
[--C-:B------:R-:W-:Y:S01]  /*cc00*/  HADD2.F32 R55, -RZ, R32.reuse.H0_H0 ;  /* 0x20000020ff377230 */ /* 0x100fe20000004100 */
[----:B------:R-:W-:Y:S01]  /*cc10*/  FFMA.FTZ R86, R86, R59, R5 ;  /* 0x0000003b56567223 */ /* 0x000fe20000010005 */
[----:B------:R-:W-:Y:S01]  /*cc20*/  HADD2.F32 R90, -RZ, R32.H1_H1 ;  /* 0x30000020ff5a7230 */ /* 0x000fe20000004100 */
[----:B------:R-:W-:Y:S01]  /*cc30*/  FFMA.FTZ R84, R84, R94, R61 ;  /* 0x0000005e54547223 */ /* 0x000fe2000001003d */
[----:B------:R-:W-:Y:S01]  /*cc40*/  HADD2.F32 R59, -RZ, R33.H0_H0 ;  /* 0x20000021ff3b7230 */ /* 0x000fe20000004100 */
[----:B------:R-:W-:Y:S01]  /*cc50*/  FFMA.FTZ R52, R52, R92, R13 ;  /* 0x0000005c34347223 */ /* 0x000fe2000001000d */
[----:B------:R-:W-:Y:S01]  /*cc60*/  HADD2.F32 R94, -RZ, R31.H1_H1 ;  /* 0x3000001fff5e7230 */ /* 0x000fe20000004100 */
        /* <DEDUP_REMOVED lines=13> */
[--C-:B------:R-:W-:Y:S01]  /*cd40*/  HADD2.F32 R44, -RZ, R28.reuse.H0_H0 ;  /* 0x2000001cff2c7230 */ /* 0x100fe20000004100 */
[----:B------:R-:W-:Y:S01]  /*cd50*/  FFMA.FTZ R59, R82, R59, R23 ;  /* 0x0000003b523b7223 */ /* 0x000fe20000010017 */
[----:B------:R-:W-:Y:S01]  /*cd60*/  HADD2.F32 R45, -RZ, R28.H1_H1 ;  /* 0x3000001cff2d7230 */ /* 0x000fe20000004100 */
[----:B------:R-:W-:Y:S01]  /*cd70*/  FFMA.FTZ R118, R118, R94, R69 ;  /* 0x0000005e76767223 */ /* 0x000fe20000010045 */
[----:B------:R-:W-:Y:S01]  /*cd80*/  HADD2.F32 R94, -RZ, R26.H1_H1 ;  /* 0x3000001aff5e7230 */ /* 0x000fe20000004100 */
[----:B------:R-:W-:Y:S01]  /*cd90*/  FFMA.FTZ R57, R57, R92, R6 ;  /* 0x0000005c39397223 */ /* 0x000fe20000010006 */
[----:B------:R-:W-:Y:S01]  /*cda0*/  HADD2.F32 R92, -RZ, R30.H1_H1 ;  /* 0x3000001eff5c7230 */ /* 0x000fe20000004100 */
[----:B------:R-:W-:Y:S01]  /*cdb0*/  FFMA.FTZ R85, R85, R44, R0 ;  /* 0x0000002c55557223 */ /* 0x000fe20000010000 */
[--C-:B------:R-:W-:Y:S01]  /*cdc0*/  HADD2.F32 R44, -RZ, R24.reuse.H0_H0 ;  /* 0x20000018ff2c7230 */ /* 0x100fe20000004100 */
[----:B------:R-:W-:Y:S01]  /*cdd0*/  FFMA.FTZ R82, R87, R45, R20 ;  /* 0x0000002d57527223 */ /* 0x000fe20000010014 */
[--C-:B------:R-:W-:Y:S01]  /*cde0*/  HADD2.F32 R87, -RZ, R25.reuse.H1_H1 ;  /* 0x30000019ff577230 */ /* 0x100fe20000004100 */
[----:B------:R-:W-:Y:S01]  /*cdf0*/  FFMA.FTZ R103, R47, R96, R72 ;  /* 0x000000602f677223 */ /* 0x000fe20000010048 */
[----:B------:R-:W-:Y:S01]  /*ce00*/  HADD2.F32 R45, -RZ, R24.H1_H1 ;  /* 0x30000018ff2d7230 */ /* 0x000fe20000004100 */
[----:B------:R-:W-:Y:S01]  /*ce10*/  FFMA.FTZ R53, R53, R110, R11 ;  /* 0x0000006e35357223 */ /* 0x000fe2000001000b */
[----:B------:R-:W-:Y:S01]  /*ce20*/  HADD2.F32 R47, -RZ, R25.H0_H0 ;  /* 0x20000019ff2f7230 */ /* 0x000fe20000004100 */
[----:B------:R-:W-:-:S02]  /*ce30*/  FFMA.FTZ R96, R101, R94, R68 ;  /* 0x0000005e65607223 */ /* 0x000fc40000010044 */
[----:B------:R-:W-:Y:S01]  /*ce40*/  FFMA.FTZ R92, R93, R92, R60 ;  /* 0x0000005c5d5c7223 */ /* 0x000fe2000001003c */
[----:B------:R-:W-:Y:S01]  /*ce50*/  HADD2.F32 R93, -RZ, R26.H0_H0 ;  /* 0x2000001aff5d7230 */ /* 0x000fe20000004100 */
[----:B------:R-:W-:Y:S02]  /*ce60*/  FFMA.FTZ R94, R99, R87, R66 ;  /* 0x00000057635e7223 */ /* 0x000fe40000010042 */
[----:B------:R-:W-:Y:S01]  /*ce70*/  FFMA.FTZ R112, R112, R44, R63 ;  /* 0x0000002c70707223 */ /* 0x000fe2000001003f */
[----:B------:R-:W-:Y:S01]  /*ce80*/  F2FP.PACK_AB R44, R49, R48 ;  /* 0x00000030312c723e */ /* 0x000fe200000000ff */
[----:B------:R-:W-:Y:S01]  /*ce90*/  FFMA.FTZ R87, R114, R45, R65 ;  /* 0x0000002d72577223 */ /* 0x000fe20000010041 */
[----:B------:R-:W-:Y:S01]  /*cea0*/  F2FP.PACK_AB R45, R51, R50 ;  /* 0x00000032332d723e */ /* 0x000fe200000000ff */
[----:B------:R-:W-:Y:S01]  /*ceb0*/  FFMA.FTZ R97, R97, R47, R64 ;  /* 0x0000002f61617223 */ /* 0x000fe20000010040 */
[----:B------:R-:W-:Y:S01]  /*cec0*/  F2FP.PACK_AB R48, R90, R55 ;  /* 0x000000375a30723e */ /* 0x000fe200000000ff */
[----:B------:R-:W-:Y:S01]  /*ced0*/  FFMA.FTZ R93, R116, R93, R67 ;  /* 0x0000005d745d7223 */ /* 0x000fe20000010043 */
[----:B------:R-:W-:-:S02]  /*cee0*/  F2FP.PACK_AB R47, R46, R53 ;  /* 0x000000352e2f723e */ /* 0x000fc400000000ff */
[----:B------:R-:W-:Y:S02]  /*cef0*/  F2FP.PACK_AB R51, R91, R88 ;  /* 0x000000585b33723e */ /* 0x000fe400000000ff */
[----:B------:R-:W-:Y:S02]  /*cf00*/  F2FP.PACK_AB R55, R95, R84 ;  /* 0x000000545f37723e */ /* 0x000fe400000000ff */
[----:B------:R-:W-:Y:S01]  /*cf10*/  F2FP.PACK_AB R46, R81, R52 ;  /* 0x00000034512e723e */ /* 0x000fe200000000ff */
[----:B------:R-:W-:Y:S01]  /*cf20*/  IMAD.MOV.U32 R81, RZ, RZ, 0x10 ;  /* 0x00000010ff517424 */ /* 0x000fe200078e00ff */
[----:B------:R-:W-:Y:S02]  /*cf30*/  F2FP.PACK_AB R50, R83, R86 ;  /* 0x000000565332723e */ /* 0x000fe400000000ff */
[C---:B------:R-:W-:Y:S02]  /*cf40*/  LEA R84, P0, R56.reuse, c[0x0][0x208], 0x4 ;  /* 0x0000820038547a11 */ /* 0x040fe400078020ff */
[----:B------:R-:W-:-:S02]  /*cf50*/  IADD3 R88, R56, 0x80, RZ ;  /* 0x0000008038587810 */ /* 0x000fc40007ffe0ff */
[----:B------:R-:W-:Y:S02]  /*cf60*/  IADD3 R86, R56, 0x100, RZ ;  /* 0x0000010038567810 */ /* 0x000fe40007ffe0ff */
[----:B------:R-:W-:Y:S02]  /*cf70*/  F2FP.PACK_AB R52, R82, R85 ;  /* 0x000000555234723e */ /* 0x000fe400000000ff */
[----:B------:R-:W-:Y:S02]  /*cf80*/  F2FP.PACK_AB R49, R57, R54 ;  /* 0x000000363931723e */ /* 0x000fe400000000ff */
[----:B------:R-:W-:Y:S02]  /*cf90*/  LEA R82, P1, R80, c[0x0][0x208], 0x4 ;  /* 0x0000820050527a11 */ /* 0x000fe400078220ff */
[----:B------:R-:W-:Y:S01]  /*cfa0*/  F2FP.PACK_AB R54, R92, R89 ;  /* 0x000000595c36723e */ /* 0x000fe200000000ff */
[----:B------:R-:W-:Y:S01]  /*cfb0*/  IMAD.WIDE.U32 R88, R88, R81, c[0x0][0x208] ;  /* 0x0000820058587625 */ /* 0x000fe200078e0051 */
[----:B------:R-:W-:-:S02]  /*cfc0*/  LEA.HI.X R85, R56, c[0x0][0x20c], RZ, 0x4, P0 ;  /* 0x0000830038557a11 */ /* 0x000fc400000f24ff */
[----:B------:R-:W-:Y:S01]  /*cfd0*/  F2FP.PACK_AB R56, R87, R112 ;  /* 0x000000705738723e */ /* 0x000fe200000000ff */
[----:B------:R-:W-:Y:S01]  /*cfe0*/  IMAD.WIDE.U32 R86, R86, R81, c[0x0][0x208] ;  /* 0x0000820056567625 */ /* 0x000fe200078e0051 */
[----:B------:R-:W-:Y:S01]  /*cff0*/  F2FP.PACK_AB R53, R59, R58 ;  /* 0x0000003a3b35723e */ /* 0x000fe200000000ff */
[----:B------:R0:W-:Y:S01]  /*d000*/  STG.E.128 [R84.64], R44 ;  /* 0x0000002c54007986 */ /* 0x0001e2000c101d06 */
[----:B------:R-:W-:Y:S02]  /*d010*/  F2FP.PACK_AB R59, R103, R118 ;  /* 0x00000076673b723e */ /* 0x000fe400000000ff */
[----:B------:R-:W-:Y:S01]  /*d020*/  F2FP.PACK_AB R58, R96, R93 ;  /* 0x0000005d603a723e */ /* 0x000fe200000000ff */
[----:B------:R0:W-:Y:S01]  /*d030*/  STG.E.128 [R88.64], R48 ;  /* 0x0000003058007986 */ /* 0x0001e2000c101d06 */
[----:B------:R-:W-:Y:S02]  /*d040*/  F2FP.PACK_AB R57, R94, R97 ;  /* 0x000000615e39723e */ /* 0x000fe400000000ff */
[----:B------:R-:W-:Y:S01]  /*d050*/  LEA.HI.X R83, R80, c[0x0][0x20c], RZ, 0x4, P1 ;  /* 0x0000830050537a11 */ /* 0x000fe200008f24ff */
[----:B------:R0:W-:Y:S01]  /*d060*/  STG.E.128 [R86.64], R52 ;  /* 0x0000003456007986 */ /* 0x0001e2000c101d06 */
[----:B------:R-:W-:-:S02]  /*d070*/  ISETP.GE.AND P0, PT, R18, c[0x0][0x164], PT ;  /* 0x0000590012007a0c */ /* 0x000fc40003f06270 */
[----:B------:R-:W-:Y:S01]  /*d080*/  LOP3.LUT P1, RZ, R77, 0xff, RZ, 0xc0, !PT ;  /* 0x000000ff4dff7812 */ /* 0x000fe2000782c0ff */
[----:B------:R0:W-:Y:S03]  /*d090*/  STG.E.128 [R82.64], R56 ;  /* 0x0000003852007986 */ /* 0x0001e6000c101d06 */
[----:B------:R-:W-:-:S07]  /*d0a0*/  SEL R77, RZ, 0x1, P1 ;  /* 0x00000001ff4d7807 */ /* 0x000fce0000800000 */
[----:B0-----:R-:W-:Y:S01]  /*d0b0*/  @P0 CALL.REL.NOINC `(.L_x_4305) ;  /* 0x0000001000000944 */ /* 0x001fe20003c00000 */
[----:B------:R-:W-:Y:S05]  /*d0c0*/  BRA `(.L_x_4306) ;  /* 0xffff386000007947 */ /* 0x000fea000383ffff */
.L_x_4305:
[----:B------:R-:W-:Y:S05]  /*d0d0*/  EXIT ;  /* 0x000000000000794d */ /* 0x000fea0003800000 */
.L_x_4303:
[----:B0-----:R-:W-:Y:S01]  /*d0e0*/  HFMA2.MMA R45, -RZ, RZ, 0, 1.847743988037109375e-06 ;  /* 0x0000001fff2d7435 */ /* 0x001fe200000001ff */
[----:B------:R-:W-:Y:S01]  /*d0f0*/  MOV R82, R111 ;  /* 0x0000006f00527202 */ /* 0x000fe20000000f00 */
[----:B------:R-:W-:Y:S01]  /*d100*/  IMAD.MOV.U32 R59, RZ, RZ, 0x1 ;  /* 0x00000001ff3b7424 */ /* 0x000fe200078e00ff */
[----:B------:R-:W-:Y:S01]  /*d110*/  MOV R46, 0xd140 ;  /* 0x0000d140002e7802 */ /* 0x000fe20000000f00 */
[----:B------:R-:W-:Y:S02]  /*d120*/  IMAD.MOV.U32 R58, RZ, RZ, -0x1 ;  /* 0xffffffffff3a7424 */ /* 0x000fe400078e00ff */
[----:B------:R-:W-:Y:S05]  /*d130*/  CALL.REL.NOINC `($__internal_25_$__cuda_sm70_shflsync_bfly_p) ;  /* 0x0000079000007944 */ /* 0x000fea0003c00000 */
[----:B-1----:R-:W-:Y:S01]  /*d140*/  MOV R44, R59 ;  /* 0x0000003b002c7202 */ /* 0x002fe20000000f00 */
[----:B0-----:R-:W-:Y:S05]  /*d150*/  BRA `(.L_x_4307) ;  /* 0xffffec0000007947 */ /* 0x001fea000383ffff */
.L_x_4304:
[----:B------:R-:W-:Y:S01]  /*d160*/  HFMA2.MMA R45, -RZ, RZ, 0, 1.847743988037109375e-06 ;  /* 0x0000001fff2d7435 */ /* 0x000fe200000001ff */
[----:B------:R-:W-:Y:S01]  /*d170*/  IMAD.MOV.U32 R59, RZ, RZ, 0x2 ;  /* 0x00000002ff3b7424 */ /* 0x000fe200078e00ff */
[----:B------:R-:W-:Y:S01]  /*d180*/  MOV R46, 0xd1b0 ;  /* 0x0000d1b0002e7802 */ /* 0x000fe20000000f00 */
[----:B------:R-:W-:-:S03]  /*d190*/  IMAD.MOV.U32 R58, RZ, RZ, -0x1 ;  /* 0xffffffffff3a7424 */ /* 0x000fc600078e00ff */
[----:B0-----:R-:W-:Y:S05]  /*d1a0*/  CALL.REL.NOINC `($__internal_25_$__cuda_sm70_shflsync_bfly_p) ;  /* 0x0000072000007944 */ /* 0x001fea0003c00000 */
[----:B01----:R-:W-:Y:S01]  /*d1b0*/  FADD.FTZ R82, R82, R59 ;  /* 0x0000003b52527221 */ /* 0x003fe20000010000 */
[----:B------:R-:W-:Y:S01]  /*d1c0*/  MOV R59, 0x4 ;  /* 0x00000004003b7802 */ /* 0x000fe20000000f00 */
[----:B------:R-:W-:Y:S01]  /*d1d0*/  IMAD.MOV.U32 R45, RZ, RZ, 0x1f ;  /* 0x0000001fff2d7424 */ /* 0x000fe200078e00ff */
[----:B------:R-:W-:-:S02]  /*d1e0*/  MOV R58, 0xffffffff ;  /* 0xffffffff003a7802 */ /* 0x000fc40000000f00 */
[----:B------:R-:W-:Y:S02]  /*d1f0*/  MOV R46, 0xd210 ;  /* 0x0000d210002e7802 */ /* 0x000fe40000000f00 */
[----:B------:R-:W-:Y:S05]  /*d200*/  CALL.REL.NOINC `($__internal_25_$__cuda_sm70_shflsync_bfly_p) ;  /* 0x000006c000007944 */ /* 0x000fea0003c00000 */
[----:B0-----:R-:W-:Y:S01]  /*d210*/  HFMA2.MMA R45, -RZ, RZ, 0, 1.847743988037109375e-06 ;  /* 0x0000001fff2d7435 */ /* 0x001fe200000001ff */
[----:B-1----:R-:W-:Y:S01]  /*d220*/  FADD.FTZ R82, R82, R59 ;  /* 0x0000003b52527221 */ /* 0x002fe20000010000 */
[----:B------:R-:W-:Y:S01]  /*d230*/  MOV R46, 0xd270 ;  /* 0x0000d270002e7802 */ /* 0x000fe20000000f00 */
[----:B------:R-:W-:Y:S02]  /*d240*/  IMAD.MOV.U32 R59, RZ, RZ, 0x8 ;  /* 0x00000008ff3b7424 */ /* 0x000fe400078e00ff */
[----:B------:R-:W-:Y:S02]  /*d250*/  IMAD.MOV.U32 R58, RZ, RZ, -0x1 ;  /* 0xffffffffff3a7424 */ /* 0x000fe400078e00ff */
[----:B------:R-:W-:Y:S05]  /*d260*/  CALL.REL.NOINC `($__internal_25_$__cuda_sm70_shflsync_bfly_p) ;  /* 0x0000066000007944 */ /* 0x000fea0003c00000 */
[----:B01----:R-:W-:Y:S01]  /*d270*/  FADD.FTZ R82, R82, R59 ;  /* 0x0000003b52527221 */ /* 0x003fe20000010000 */
[----:B------:R-:W-:Y:S01]  /*d280*/  MOV R59, 0x10 ;  /* 0x00000010003b7802 */ /* 0x000fe20000000f00 */
[----:B------:R-:W-:Y:S01]  /*d290*/  IMAD.MOV.U32 R45, RZ, RZ, 0x1f ;  /* 0x0000001fff2d7424 */ /* 0x000fe200078e00ff */
[----:B------:R-:W-:Y:S02]  /*d2a0*/  MOV R58, 0xffffffff ;  /* 0xffffffff003a7802 */ /* 0x000fe40000000f00 */
[----:B------:R-:W-:-:S02]  /*d2b0*/  MOV R46, 0xd2d0 ;  /* 0x0000d2d0002e7802 */ /* 0x000fc40000000f00 */
[----:B------:R-:W-:Y:S05]  /*d2c0*/  CALL.REL.NOINC `($__internal_25_$__cuda_sm70_shflsync_bfly_p) ;  /* 0x0000060000007944 */ /* 0x000fea0003c00000 */
        /* <DEDUP_REMOVED lines=68> */
[----:B------:R-:W-:Y:S01]  /*d710*/  HFMA2.MMA R45, -RZ, RZ, 0, 1.847743988037109375e-06 ;  /* 0x0000001fff2d7435 */ /* 0x000fe200000001ff */
[----:B------:R-:W-:-:S05]  /*d720*/  MOV R46, 0xd740 ;  /* 0x0000d740002e7802 */ /* 0x000fca0000000f00 */
[----:B------:R-:W-:Y:S05]  /*d730*/  CALL.REL.NOINC `($__internal_25_$__cuda_sm70_shflsync_bfly_p) ;  /* 0x0000019000007944 */ /* 0x000fea0003c00000 */
        /* <DEDUP_REMOVED lines=18> */
[----:B0-----:R-:W-:Y:S01]  /*d860*/  HFMA2.MMA R45, -RZ, RZ, 0, 1.847743988037109375e-06 ;  /* 0x0000001fff2d7435 */ /* 0x001fe200000001ff */
[----:B-1----:R-:W-:Y:S01]  /*d870*/  FADD.FTZ R82, R82, R59 ;  /* 0x0000003b52527221 */ /* 0x002fe20000010000 */
[----:B------:R-:W-:Y:S01]  /*d880*/  MOV R46, 0xd8c0 ;  /* 0x0000d8c0002e7802 */ /* 0x000fe20000000f00 */
[----:B------:R-:W-:-:S02]  /*d890*/  IMAD.MOV.U32 R59, RZ, RZ, 0x10 ;  /* 0x00000010ff3b7424 */ /* 0x000fc400078e00ff */
[----:B------:R-:W-:Y:S02]  /*d8a0*/  IMAD.MOV.U32 R58, RZ, RZ, -0x1 ;  /* 0xffffffffff3a7424 */ /* 0x000fe400078e00ff */
[----:B------:R-:W-:Y:S05]  /*d8b0*/  CALL.REL.NOINC `($__internal_25_$__cuda_sm70_shflsync_bfly_p) ;  /* 0x0000001000007944 */ /* 0x000fea0003c00000 */
[----:B01----:R-:W-:Y:S05]  /*d8c0*/  BRA `(.L_x_4308) ;  /* 0xffffe9d000007947 */ /* 0x003fea000383ffff */
        .weak           $__internal_25_$__cuda_sm70_shflsync_bfly_p
        .type           $__internal_25_$__cuda_sm70_shflsync_bfly_p,@function
        .size           $__internal_25_$__cuda_sm70_shflsync_bfly_p,(.L_x_29089 - $__internal_25_$__cuda_sm70_shflsync_bfly_p)
$__internal_25_$__cuda_sm70_shflsync_bfly_p:
[----:B------:R-:W-:Y:S01]  /*d8d0*/  MOV R47, 0x0 ;  /* 0x00000000002f7802 */ /* 0x000fe20000000f00 */
[----:B------:R-:W-:Y:S04]  /*d8e0*/  WARPSYNC R58 ;  /* 0x0000003a00007348 */ /* 0x000fe80003800000 */
[----:B------:R0:W1:Y:S01]  /*d8f0*/  SHFL.BFLY PT, R59, R82, R59, R45 ;  /* 0x0c00003b523b7389 */ /* 0x00006200000e002d */
[----:B------:R-:W-:Y:S05]  /*d900*/  RET.REL.NODEC R46 `(_ZN10layer_norm13ln_fwd_kernelINS_13Kernel_traitsI6__halfS2_S2_S2_fjLj4096ELj1ELj1ELj4ELj16ENS_18Kernel_traits_baseILj4096ES2_S2_S2_S2_fjLj128EEEEELb1ELb0ELb0ELb1EEEvNS_9FwdParamsE) ;  /* 0xffff26f02e007950 */ /* 0x000fea0003c3ffff */
.L_x_4309:
        /* <DEDUP_REMOVED lines=15> */
.L_x_29089:


//--------------------- .text._ZN10layer_norm13ln_fwd_kernelINS_13Kernel_traitsI6__halfS2_S2_S2_fjLj4096ELj1ELj1ELj4ELj16ENS_18Kernel_traits_baseILj4096ES2_S2_S2_S2_fjLj128EEEEELb1ELb0ELb1ELb0EEEvNS_9FwdParamsE --------------------------
	.section	.text._ZN10layer_norm13ln_fwd_kernelINS_13Kernel_traitsI6__halfS2_S2_S2_fjLj4096ELj1ELj1ELj4ELj16ENS_18Kernel_traits_baseILj4096ES2_S2_S2_S2_fjLj128EEEEELb1ELb0ELb1ELb0EEEvNS_9FwdParamsE,"ax",@progbits
	.sectioninfo	@"SHI_REGISTERS=168"
	.align	128
        .global         _ZN10layer_norm13ln_fwd_kernelINS_13Kernel_traitsI6__halfS2_S2_S2_fjLj4096ELj1ELj1ELj4ELj16ENS_18Kernel_traits_baseILj4096ES2_S2_S2_S2_fjLj128EEEEELb1ELb0ELb1ELb0EEEvNS_9FwdParamsE
        .type           _ZN10layer_norm13ln_fwd_kernelINS_13Kernel_traitsI6__halfS2_S2_S2_fjLj4096ELj1ELj1ELj4ELj16ENS_18Kernel_traits_baseILj4096ES2_S2_S2_S2_fjLj128EEEEELb1ELb0ELb1ELb0EEEvNS_9FwdParamsE,@function
        .size           _ZN10layer_norm13ln_fwd_kernelINS_13Kernel_traitsI6__halfS2_S2_S2_fjLj4096ELj1ELj1ELj4ELj16ENS_18Kernel_traits_baseILj4096ES2_S2_S2_S2_fjLj128EEEEELb1ELb0ELb1ELb0EEEvNS_9FwdParamsE,(.L_x_29090 - _ZN10layer_norm13ln_fwd_kernelINS_13Kernel_traitsI6__halfS2_S2_S2_fjLj4096ELj1ELj1ELj4ELj16ENS_18Kernel_traits_baseILj4096ES2_S2_S2_S2_fjLj128EEEEELb1ELb0ELb1ELb0EEEvNS_9FwdParamsE)
        .other          _ZN10layer_norm13ln_fwd_kernelINS_13Kernel_traitsI6__halfS2_S2_S2_fjLj4096ELj1ELj1ELj4ELj16ENS_18Kernel_traits_baseILj4096ES2_S2_S2_S2_fjLj128EEEEELb1ELb0ELb1ELb0EEEvNS_9FwdParamsE,@"STO_CUDA_ENTRY STV_DEFAULT"
_ZN10layer_norm13ln_fwd_kernelINS_13Kernel_traitsI6__halfS2_S2_S2_fjLj4096ELj1ELj1ELj4ELj16ENS_18Kernel_traits_baseILj4096ES2_S2_S2_S2_fjLj128EEEEELb1ELb0ELb1ELb0EEEvNS_9FwdParamsE:
.text._ZN10layer_norm13ln_fwd_kernelINS_13Kernel_traitsI6__halfS2_S2_S2_fjLj4096ELj1ELj1ELj4ELj16ENS_18Kernel_traits_baseILj4096ES2_S2_S2_S2_fjLj128EEEEELb1ELb0ELb1ELb0EEEvNS_9FwdParamsE:
        /* <DEDUP_REMOVED lines=20> */
[----:B--2---:R-:W0:Y:S01]  /*0140*/  @P0 R2UR UR4, R2 ;  /* 0x00000000020403c2 */ /* 0x004e2200000e0000 */
[----:B---3--:R-:W-:-:S07]  /*0150*/  @P0 IADD3 R88, P1, R4, c[0x0][0x240], RZ ;  /* 0x0000900004580a10 */ /* 0x008fce0007f3e0ff */
[----:B------:R1:W2:Y:S01]  /*0160*/  @P0 R2UR UR5, R3 ;  /* 0x00000000030503c2 */ /* 0x0002a200000e0000 */
        /* <DEDUP_REMOVED lines=9> */
[----:B------:R-:W-:Y:S01]  /*0200*/  MOV R0, c[0x0][0x168] ;  /* 0x00005a0000007a02 */ /* 0x000fe20000000f00 */
[----:B--2---:R-:W-:Y:S01]  /*0210*/  UIADD3 UR10, UR5, -0x4498517b, URZ ;  /* 0xbb67ae85050a7890 */ /* 0x004fe2000fffe03f */
[----:B------:R-:W-:Y:S01]  /*0220*/  LOP3.LUT R8, R5, UR5, RZ, 0x3c, !PT ;  /* 0x0000000505087c12 */ /* 0x000fe2000f8e3cff */
[----:B------:R-:W-:Y:S01]  /*0230*/  UIADD3 UR12, UR5, 0x76cf5d0a, URZ ;  /* 0x76cf5d0a050c7890 */ /* 0x000fe2000fffe03f */
[----:B------:R-:W-:Y:S01]  /*0240*/  SHF.R.S32.HI R0, RZ, 0x1f, R0 ;  /* 0x0000001fff007819 */ /* 0x000fe20000011400 */
[----:B------:R-:W-:-:S02]  /*0250*/  UIADD3 UR14, UR5, 0x32370b8f, URZ ;  /* 0x32370b8f050e7890 */ /* 0x000fc4000fffe03f */
[----:B------:R-:W-:Y:S01]  /*0260*/  IMAD.WIDE.U32 R8, R8, -0x326172a9, RZ ;  /* 0xcd9e8d5708087825 */ /* 0x000fe200078e00ff */
[----:B------:R-:W-:Y:S01]  /*0270*/  LOP3.LUT R7, R3, UR10, R4, 0x96, !PT ;  /* 0x0000000a03077c12 */ /* 0x000fe2000f8e9604 */
[----:B------:R-:W-:Y:S01]  /*0280*/  UIADD3 UR15, UR4, 0x78dde6e4, URZ ;  /* 0x78dde6e4040f7890 */ /* 0x000fe2000fffe03f */
[----:B------:R-:W-:Y:S01]  /*0290*/  LEA.HI R64, R0, c[0x0][0x168], RZ, 0x3 ;  /* 0x00005a0000407a11 */ /* 0x000fe200078f18ff */
[----:B------:R-:W-:Y:S01]  /*02a0*/  UIADD3 UR16, UR5, -0x126145ec, URZ ;  /* 0xed9eba1405107890 */ /* 0x000fe2000fffe03f */
[----:B------:R-:W-:Y:S01]  /*02b0*/  LOP3.LUT R4, R9, UR9, R6, 0x96, !PT ;  /* 0x0000000909047c12 */ /* 0x000fe2000f8e9606 */
[----:B------:R-:W-:Y:S01]  /*02c0*/  IMAD.WIDE.U32 R6, R7, -0x326172a9, RZ ;  /* 0xcd9e8d5707067825 */ /* 0x000fe200078e00ff */
[----:B------:R-:W-:Y:S02]  /*02d0*/  UIADD3 UR18, UR5, -0x56f99767, URZ ;  /* 0xa906689905127890 */ /* 0x000fe4000fffe03f */
        /* <DEDUP_REMOVED lines=54> */
.L_x_4311:
[----:B0-----:R-:W-:Y:S05]  /*0640*/  BSYNC B0 ;  /* 0x0000000000007941 */ /* 0x001fea0003800000 */
.L_x_4310:
        /* <DEDUP_REMOVED lines=13> */
.L_x_4313:
[----:B0-----:R-:W-:Y:S05]  /*0720*/  BSYNC B0 ;  /* 0x0000000000007941 */ /* 0x001fea0003800000 */
.L_x_4312:
        /* <DEDUP_REMOVED lines=13> */
.L_x_4315:
[----:B0-----:R-:W-:Y:S05]  /*0800*/  BSYNC B0 ;  /* 0x0000000000007941 */ /* 0x001fea0003800000 */
.L_x_4314:
        /* <DEDUP_REMOVED lines=12> */
.L_x_4317:
[----:B0-----:R-:W-:Y:S05]  /*08d0*/  BSYNC B0 ;  /* 0x0000000000007941 */ /* 0x001fea0003800000 */
.L_x_4316:
[----:B------:R-:W-:Y:S02]  /*08e0*/  ISETP.GE.AND P2, PT, R26, c[0x0][0x164], PT ;  /* 0x000059001a007a0c */ /* 0x000fe40003f46270 */
[----:B------:R-:W-:Y:S02]  /*08f0*/  LOP3.LUT R92, R15, UR23, R8, 0x96, !PT ;  /* 0x000000170f5c7c12 */ /* 0x000fe4000f8e9608 */
[----:B------:R-:W-:-:S09]  /*0900*/  LOP3.LUT R90, R13, UR24, R2, 0x96, !PT ;  /* 0x000000180d5a7c12 */ /* 0x000fd2000f8e9602 */
[----:B------:R-:W-:Y:S05]  /*0910*/  @P2 EXIT ;  /* 0x000000000000294d */ /* 0x000fea0003800000 */
[--C-:B-----5:R-:W-:Y:S01]  /*0920*/  HADD2.F32 R25, -RZ, R17.reuse.H0_H0 ;  /* 0x20000011ff197230 */ /* 0x120fe20000004100 */
[----:B------:R-:W-:Y:S01]  /*0930*/  IMAD R87, R87, -0x2daee0ad, RZ ;  /* 0xd2511f5357577824 */ /* 0x000fe200078e02ff */
[----:B------:R-:W-:Y:S01]  /*0940*/  HADD2.F32 R22, -RZ, R17.H1_H1 ;  /* 0x30000011ff167230 */ /* 0x000fe20000004100 */
[----:B------:R-:W-:Y:S01]  /*0950*/  IMAD R85, R85, -0x326172a9, RZ ;  /* 0xcd9e8d5755557824 */ /* 0x000fe200078e02ff */
[--C-:B------:R-:W-:Y:S01]  /*0960*/  HADD2.F32 R23, -RZ, R18.reuse.H0_H0 ;  /* 0x20000012ff177230 */ /* 0x100fe20000004100 */
[----:B------:R-:W-:Y:S01]  /*0970*/  LOP3.LUT R88, R88, 0x3, RZ, 0xc0, !PT ;  /* 0x0000000358587812 */ /* 0x000fe200078ec0ff */
[----:B------:R-:W-:Y:S01]  /*0980*/  HADD2.F32 R20, -RZ, R18.H1_H1 ;  /* 0x30000012ff147230 */ /* 0x000fe20000004100 */
[----:B------:R-:W-:Y:S01]  /*0990*/  IMAD.MOV.U32 R91, RZ, RZ, 0x1 ;  /* 0x00000001ff5b7424 */ /* 0x000fe200078e00ff */
[--C-:B------:R-:W-:Y:S01]  /*09a0*/  HADD2.F32 R12, -RZ, R7.reuse.H0_H0 ;  /* 0x20000007ff0c7230 */ /* 0x100fe20000004100 */
[----:B------:R-:W-:Y:S01]  /*09b0*/  MOV R89, RZ ;  /* 0x000000ff00597202 */ /* 0x000fe20000000f00 */
        /* <DEDUP_REMOVED lines=14> */
[----:B------:R-:W-:Y:S01]  /*0aa0*/  SHF.R.S32.HI R44, RZ, 0x3, R64 ;  /* 0x00000003ff2c7819 */ /* 0x000fe20000011440 */
        /* <DEDUP_REMOVED lines=11> */
[--C-:B------:R-:W-:Y:S01]  /*0b60*/  HADD2.F32 R60, -RZ, R46.reuse.H0_H0 ;  /* 0x2000002eff3c7230 */ /* 0x100fe20000004100 */
[----:B------:R-:W-:Y:S01]  /*0b70*/  SHF.R.U32.HI R44, RZ, 0x2, R44 ;  /* 0x00000002ff2c7819 */ /* 0x000fe2000001162c */
[----:B------:R-:W-:Y:S01]  /*0b80*/  HADD2.F32 R63, -RZ, R46.H1_H1 ;  /* 0x3000002eff3f7230 */ /* 0x000fe20000004100 */
[----:B------:R-:W-:Y:S01]  /*0b90*/  LOP3.LUT R46, R32, 0x60, RZ, 0xc0, !PT ;  /* 0x00000060202e7812 */ /* 0x000fe200078ec0ff */
[----:B------:R-:W-:-:S02]  /*0ba0*/  HADD2.F32 R62, -RZ, R47.H0_H0 ;  /* 0x2000002fff3e7230 */ /* 0x000fc40000004100 */
[----:B------:R-:W-:Y:S01]  /*0bb0*/  HADD2.F32 R65, -RZ, R47.H1_H1 ;  /* 0x3000002fff417230 */ /* 0x000fe20000004100 */
[----:B------:R-:W-:Y:S01]  /*0bc0*/  LOP3.LUT R47, R44, 0x3fffffe0, RZ, 0xc0, !PT ;  /* 0x3fffffe02c2f7812 */ /* 0x000fe200078ec0ff */
[C---:B------:R-:W-:Y:S01]  /*0bd0*/  IMAD.IADD R46, R45.reuse, 0x1, -R46 ;  /* 0x000000012d2e7824 */ /* 0x040fe200078e0a2e */
[--C-:B------:R-:W-:Y:S02]  /*0be0*/  HADD2.F32 R69, -RZ, R51.reuse.H0_H0 ;  /* 0x20000033ff457230 */ /* 0x100fe40000004100 */
[----:B------:R-:W-:Y:S02]  /*0bf0*/  HADD2.F32 R68, -RZ, R51.H1_H1 ;  /* 0x30000033ff447230 */ /* 0x000fe40000004100 */
[----:B------:R-:W-:Y:S01]  /*0c00*/  IMNMX R46, RZ, R46, !PT ;  /* 0x0000002eff2e7217 */ /* 0x000fe20007800200 */
[--C-:B------:R-:W-:Y:S02]  /*0c10*/  HADD2.F32 R51, -RZ, R36.reuse.H0_H0 ;  /* 0x20000024ff337230 */ /* 0x100fe40000004100 */
[----:B------:R-:W-:Y:S01]  /*0c20*/  HADD2.F32 R71, -RZ, R36.H1_H1 ;  /* 0x30000024ff477230 */ /* 0x000fe20000004100 */
[----:B------:R-:W-:Y:S01]  /*0c30*/  IMNMX R46, R46, 0x20, PT ;  /* 0x000000202e2e7817 */ /* 0x000fe20003800200 */
[--C-:B------:R-:W-:Y:S01]  /*0c40*/  HADD2.F32 R72, -RZ, R38.reuse.H0_H0 ;  /* 0x20000026ff487230 */ /* 0x100fe20000004100 */
[----:B------:R-:W-:Y:S01]  /*0c50*/  SHF.L.U32 R36, R32, 0x5, RZ ;  /* 0x0000000520247819 */ /* 0x000fe200000006ff */
[----:B------:R-:W-:Y:S01]  /*0c60*/  HADD2.F32 R75, -RZ, R38.H1_H1 ;  /* 0x30000026ff4b7230 */ /* 0x000fe20000004100 */
[----:B------:R-:W-:Y:S01]  /*0c70*/  IMAD.HI.U32 R38, R92, -0x2daee0ad, RZ ;  /* 0xd2511f535c267827 */ /* 0x000fe200078e00ff */
[--C-:B------:R-:W-:Y:S01]  /*0c80*/  HADD2.F32 R76, -RZ, R40.reuse.H0_H0 ;  /* 0x20000028ff4c7230 */ /* 0x100fe20000004100 */
[----:B------:R-:W-:Y:S01]  /*0c90*/  LOP3.LUT R36, R36, 0x3e0, RZ, 0xc0, !PT ;  /* 0x000003e024247812 */ /* 0x000fe200078ec0ff */
[----:B------:R-:W-:Y:S01]  /*0ca0*/  HADD2.F32 R78, -RZ, R40.H1_H1 ;  /* 0x30000028ff4e7230 */ /* 0x000fe20000004100 */
[----:B------:R-:W-:Y:S01]  /*0cb0*/  IMAD.IADD R46, R46, 0x1, R47 ;  /* 0x000000012e2e7824 */ /* 0x000fe200078e022f */
[--C-:B------:R-:W-:Y:S01]  /*0cc0*/  HADD2.F32 R2, -RZ, R52.reuse.H0_H0 ;  /* 0x20000034ff027230 */ /* 0x100fe20000004100 */
[----:B------:R-:W-:Y:S01]  /*0cd0*/  IADD3 R36, R45, -R36, RZ ;  /* 0x800000242d247210 */ /* 0x000fe20007ffe0ff */
[----:B------:R-:W-:Y:S01]  /*0ce0*/  IMAD.HI.U32 R40, R90, -0x326172a9, RZ ;  /* 0xcd9e8d575a287827 */ /* 0x000fe200078e00ff */
[----:B------:R-:W-:Y:S01]  /*0cf0*/  HADD2.F32 R34, -RZ, R52.H1_H1 ;  /* 0x30000034ff227230 */ /* 0x000fe20000004100 */
[----:B------:R-:W-:Y:S01]  /*0d00*/  LOP3.LUT R87, R38, UR26, R87, 0x96, !PT ;  /* 0x0000001a26577c12 */ /* 0x000fe2000f8e9657 */
[--C-:B------:R-:W-:Y:S01]  /*0d10*/  HADD2.F32 R35, -RZ, R53.reuse.H0_H0 ;  /* 0x20000035ff237230 */ /* 0x100fe20000004100 */
[----:B------:R-:W-:Y:S01]  /*0d20*/  IMAD.SHL.U32 R46, R46, 0x8, RZ ;  /* 0x000000082e2e7824 */ /* 0x000fe200078e00ff */
[----:B------:R-:W-:Y:S01]  /*0d30*/  IMNMX R36, RZ, R36, !PT ;  /* 0x00000024ff247217 */ /* 0x000fe20007800200 */
[----:B------:R-:W-:Y:S01]  /*0d40*/  HADD2.F32 R52, -RZ, R53.H1_H1 ;  /* 0x30000035ff347230 */ /* 0x000fe20000004100 */
[----:B------:R-:W-:Y:S01]  /*0d50*/  LOP3.LUT R85, R40, UR25, R85, 0x96, !PT ;  /* 0x0000001928557c12 */ /* 0x000fe2000f8e9655 */
[--C-:B------:R-:W-:Y:S01]  /*0d60*/  HADD2.F32 R67, -RZ, R49.reuse.H0_H0 ;  /* 0x20000031ff437230 */ /* 0x100fe20000004100 */
[----:B------:R-:W-:Y:S01]  /*0d70*/  IMNMX R36, R36, 0x20, PT ;  /* 0x0000002024247817 */ /* 0x000fe20003800200 */
[----:B------:R-:W0:Y:S01]  /*0d80*/  I2F.U32 R46, R46 ;  /* 0x0000002e002e7306 */ /* 0x000e220000201000 */
[----:B------:R-:W-:Y:S01]  /*0d90*/  HADD2.F32 R66, -RZ, R49.H1_H1 ;  /* 0x30000031ff427230 */ /* 0x000fe20000004100 */
[----:B------:R-:W-:Y:S01]  /*0da0*/  IMAD R90, R90, -0x326172a9, RZ ;  /* 0xcd9e8d575a5a7824 */ /* 0x000fe200078e02ff */
[----:B------:R-:W-:Y:S01]  /*0db0*/  HADD2.F32 R21, -RZ, R19.H0_H0 ;  /* 0x20000013ff157230 */ /* 0x000fe20000004100 */
[----:B------:R-:W-:Y:S01]  /*0dc0*/  IMAD.IADD R36, R47, 0x1, R36 ;  /* 0x000000012f247824 */ /* 0x000fe200078e0224 */
[----:B------:R-:W-:Y:S01]  /*0dd0*/  HADD2.F32 R53, -RZ, R54.H0_H0 ;  /* 0x20000036ff357230 */ /* 0x000fe20000004100 */
[----:B------:R-:W-:Y:S01]  /*0de0*/  IMAD R92, R92, -0x2daee0ad, RZ ;  /* 0xd2511f535c5c7824 */ /* 0x000fe200078e02ff */
[----:B------:R-:W-:Y:S01]  /*0df0*/  HADD2.F32 R64, -RZ, R48.H0_H0 ;  /* 0x20000030ff407230 */ /* 0x000fe20000004100 */
[----:B------:R-:W-:Y:S01]  /*0e00*/  IMAD.SHL.U32 R93, R36, 0x8, RZ ;  /* 0x00000008245d7824 */ /* 0x000fe200078e00ff */
[----:B------:R-:W-:-:S02]  /*0e10*/  HADD2.F32 R49, -RZ, R50.H0_H0 ;  /* 0x20000032ff317230 */ /* 0x000fc40000004100 */
[----:B------:R-:W-:Y:S02]  /*0e20*/  HADD2.F32 R19, -RZ, R19.H1_H1 ;  /* 0x30000013ff137230 */ /* 0x000fe40000004100 */
[----:B------:R-:W-:Y:S02]  /*0e30*/  HADD2.F32 R54, -RZ, R54.H1_H1 ;  /* 0x30000036ff367230 */ /* 0x000fe40000004100 */
[----:B------:R-:W-:Y:S01]  /*0e40*/  HADD2.F32 R48, -RZ, R48.H1_H1 ;  /* 0x30000030ff307230 */ /* 0x000fe20000004100 */
[----:B0-----:R0:W1:Y:S01]  /*0e50*/  MUFU.RCP R86, R46 ;  /* 0x0000002e00567308 */ /* 0x0010620000001000 */
        /* <DEDUP_REMOVED lines=10> */
[----:B01----:R-:W-:Y:S02]  /*0f00*/  HADD2.F32 R84, -RZ, R43.H1_H1 ;  /* 0x3000002bff547230 */ /* 0x003fe40000004100 */
.L_x_4663:
        /* <DEDUP_REMOVED lines=10> */
[----:B------:R-:W-:Y:S01]  /*0fb0*/  HFMA2.MMA R112, -RZ, RZ, 0, 0 ;  /* 0x00000000ff707435 */ /* 0x000fe200000001ff */
        /* <DEDUP_REMOVED lines=20> */
[----:B0-----:R-:W-:Y:S01]  /*1100*/  MOV R95, RZ ;  /* 0x000000ff005f7202 */ /* 0x001fe20000000f00 */
[----:B------:R-:W-:Y:S01]  /*1110*/  IMAD.MOV.U32 R44, RZ, RZ, R88 ;  /* 0x000000ffff2c7224 */ /* 0x000fe200078e0058 */
[----:B------:R-:W-:Y:S05]  /*1120*/  @!P3 BRA `(.L_x_4322) ;  /* 0x000005a00000b947 */ /* 0x000fea0003800000 */
[----:B------:R-:W-:Y:S01]  /*1130*/  IMAD.MOV.U32 R44, RZ, RZ, R88 ;  /* 0x000000ffff2c7224 */ /* 0x000fe200078e0058 */
[----:B-----5:R-:W-:Y:S01]  /*1140*/  HADD2.F32 R95, -RZ, R40.H0_H0 ;  /* 0x20000028ff5f7230 */ /* 0x020fe20000004100 */
[----:B------:R-:W-:Y:S05]  /*1150*/  BRA `(.L_x_4322) ;  /* 0x0000057000007947 */ /* 0x000fea0003800000 */
.L_x_4321:
        /* <DEDUP_REMOVED lines=12> */
.L_x_4324:
[----:B------:R-:W-:Y:S02]  /*1220*/  MOV R97, R90 ;  /* 0x0000005a00617202 */ /* 0x000fe40000000f00 */
.L_x_4325:
[----:B------:R-:W-:Y:S05]  /*1230*/  BSYNC B2 ;  /* 0x0000000000027941 */ /* 0x000fea0003800000 */
.L_x_4323:
        /* <DEDUP_REMOVED lines=16> */
.L_x_4329:
[----:B------:R-:W-:Y:S05]  /*1340*/  BSYNC B3 ;  /* 0x0000000000037941 */ /* 0x000fea0003800000 */
.L_x_4328:
        /* <DEDUP_REMOVED lines=44> */
.L_x_4327:
[----:B------:R-:W-:Y:S05]  /*1610*/  BSYNC B2 ;  /* 0x0000000000027941 */ /* 0x000fea0003800000 */
.L_x_4326:
[----:B------:R-:W0:Y:S01]  /*1620*/  I2F.U32 R45, R97 ;  /* 0x00000061002d7306 */ /* 0x000e220000201000 */
[----:B-----5:R-:W-:Y:S01]  /*1630*/  HADD2.F32 R46, -RZ, R36.H0_H0 ;  /* 0x20000024ff2e7230 */ /* 0x020fe20000004100 */
[----:B------:R-:W-:-:S04]  /*1640*/  IMAD.MOV.U32 R88, RZ, RZ, 0x2f800000 ;  /* 0x2f800000ff587424 */ /* 0x000fc800078e00ff */
[----:B------:R-:W-:-:S04]  /*1650*/  FMUL.FTZ R46, R46, c[0x0][0x1ec] ;  /* 0x00007b002e2e7a20 */ /* 0x000fc80000410000 */
[----:B------:R-:W-:Y:S02]  /*1660*/  FMUL.FTZ R46, R46, c[0x0][0x1e8] ;  /* 0x00007a002e2e7a20 */ /* 0x000fe40000410000 */
[----:B0-----:R-:W-:-:S05]  /*1670*/  FFMA.FTZ R45, R45, R88, 1.1641532182693481445e-10 ;  /* 0x2f0000002d2d7423 */ /* 0x001fca0000010058 */
[----:B------:R-:W-:-:S04]  /*1680*/  FSETP.GTU.FTZ.AND P5, PT, R45, c[0x0][0x1e4], PT ;  /* 0x000079002d007a0b */ /* 0x000fc80003fbc000 */
[----:B------:R-:W-:Y:S01]  /*1690*/  FSEL R95, R46, RZ, !P5 ;  /* 0x000000ff2e5f7208 */ /* 0x000fe20006800000 */
[----:B------:R-:W-:Y:S01]  /*16a0*/  @P3 HADD2.F32 R46, -RZ, R40.H0_H0 ;  /* 0x20000028ff2e3230 */ /* 0x000fe20000004100 */
[----:B------:R-:W-:-:S04]  /*16b0*/  SEL R94, RZ, 0x1, P5 ;  /* 0x00000001ff5e7807 */ /* 0x000fc80002800000 */
[----:B------:R-:W-:Y:S02]  /*16c0*/  @P3 FADD.FTZ R95, R46, R95 ;  /* 0x0000005f2e5f3221 */ /* 0x000fe40000010000 */
.L_x_4322:
[----:B------:R-:W-:Y:S05]  /*16d0*/  BSYNC B1 ;  /* 0x0000000000017941 */ /* 0x000fea0003800000 */
.L_x_4320:
[----:B------:R-:W-:Y:S01]  /*16e0*/  BSSY B1, `(.L_x_4330) ;  /* 0x000005f000017945 */ /* 0x000fe20003800000 */
[----:B------:R-:W-:Y:S05]  /*16f0*/  @P4 BRA `(.L_x_4331) ;  /* 0x0000006000004947 */ /* 0x000fea0003800000 */
[----:B------:R-:W-:Y:S01]  /*1700*/  IMAD.MOV.U32 R97, RZ, RZ, RZ ;  /* 0x000000ffff617224 */ /* 0x000fe200078e00ff */
[----:B------:R-:W-:Y:S01]  /*1710*/  MOV R45, R44 ;  /* 0x0000002c002d7202 */ /* 0x000fe20000000f00 */
[----:B------:R-:W-:Y:S05]  /*1720*/  @!P3 BRA `(.L_x_4332) ;  /* 0x000005a00000b947 */ /* 0x000fea0003800000 */
[----:B------:R-:W-:Y:S01]  /*1730*/  IMAD.MOV.U32 R45, RZ, RZ, R44 ;  /* 0x000000ffff2d7224 */ /* 0x000fe200078e002c */
[----:B-----5:R-:W-:Y:S01]  /*1740*/  HADD2.F32 R97, -RZ, R40.H1_H1 ;  /* 0x30000028ff617230 */ /* 0x020fe20000004100 */
[----:B------:R-:W-:Y:S05]  /*1750*/  BRA `(.L_x_4332) ;  /* 0x0000057000007947 */ /* 0x000fea0003800000 */
.L_x_4331:
        /* <DEDUP_REMOVED lines=12> */
.L_x_4334:
[----:B------:R-:W-:Y:S02]  /*1820*/  IMAD.MOV.U32 R88, RZ, RZ, R90 ;  /* 0x000000ffff587224 */ /* 0x000fe400078e005a */
.L_x_4335:
[----:B------:R-:W-:Y:S05]  /*1830*/  BSYNC B2 ;  /* 0x0000000000027941 */ /* 0x000fea0003800000 */
.L_x_4333:
        /* <DEDUP_REMOVED lines=16> */
.L_x_4339:
[----:B------:R-:W-:Y:S05]  /*1940*/  BSYNC B3 ;  /* 0x0000000000037941 */ /* 0x000fea0003800000 */
.L_x_4338:
        /* <DEDUP_REMOVED lines=44> */
.L_x_4337:
[----:B------:R-:W-:Y:S05]  /*1c10*/  BSYNC B2 ;  /* 0x0000000000027941 */ /* 0x000fea0003800000 */
.L_x_4336:
[----:B------:R-:W0:Y:S01]  /*1c20*/  I2F.U32 R44, R88 ;  /* 0x00000058002c7306 */ /* 0x000e220000201000 */
[----:B------:R-:W-:Y:S01]  /*1c30*/  HFMA2.MMA R47, -RZ, RZ, 0.1171875, 0 ;  /* 0x2f800000ff2f7435 */ /* 0x000fe200000001ff */
[----:B-----5:R-:W-:-:S05]  /*1c40*/  HADD2.F32 R46, -RZ, R36.H1_H1 ;  /* 0x30000024ff2e7230 */ /* 0x020fca0000004100 */
[----:B------:R-:W-:-:S04]  /*1c50*/  FMUL.FTZ R46, R46, c[0x0][0x1ec] ;  /* 0x00007b002e2e7a20 */ /* 0x000fc80000410000 */
[----:B------:R-:W-:Y:S02]  /*1c60*/  FMUL.FTZ R46, R46, c[0x0][0x1e8] ;  /* 0x00007a002e2e7a20 */ /* 0x000fe40000410000 */
[----:B0-----:R-:W-:-:S05]  /*1c70*/  FFMA.FTZ R44, R44, R47, 1.1641532182693481445e-10 ;  /* 0x2f0000002c2c7423 */ /* 0x001fca000001002f */
[----:B------:R-:W-:Y:S01]  /*1c80*/  FSETP.GTU.FTZ.AND P5, PT, R44, c[0x0][0x1e4], PT ;  /* 0x000079002c007a0b */ /* 0x000fe20003fbc000 */
[----:B------:R-:W-:-:S03]  /*1c90*/  @P3 HADD2.F32 R44, -RZ, R40.H1_H1 ;  /* 0x30000028ff2c3230 */ /* 0x000fc60000004100 */
[----:B------:R-:W-:Y:S02]  /*1ca0*/  FSEL R97, R46, RZ, !P5 ;  /* 0x000000ff2e617208 */ /* 0x000fe40006800000 */
[----:B------:R-:W-:-:S03]  /*1cb0*/  SEL R96, RZ, 0x1, P5 ;  /* 0x00000001ff607807 */ /* 0x000fc60002800000 */
[----:B------:R-:W-:Y:S02]  /*1cc0*/  @P3 FADD.FTZ R97, R44, R97 ;  /* 0x000000612c613221 */ /* 0x000fe40000010000 */
.L_x_4332:
[----:B------:R-:W-:Y:S05]  /*1cd0*/  BSYNC B1 ;  /* 0x0000000000017941 */ /* 0x000fea0003800000 */
.L_x_4330:
[----:B------:R-:W-:Y:S01]  /*1ce0*/  BSSY B1, `(.L_x_4340) ;  /* 0x000005f000017945 */ /* 0x000fe20003800000 */
[----:B------:R-:W-:Y:S05]  /*1cf0*/  @P4 BRA `(.L_x_4341) ;  /* 0x0000006000004947 */ /* 0x000fea0003800000 */
[----:B------:R-:W-:Y:S02]  /*1d00*/  IMAD.MOV.U32 R99, RZ, RZ, RZ ;  /* 0x000000ffff637224 */ /* 0x000fe400078e00ff */
[----:B------:R-:W-:Y:S01]  /*1d10*/  IMAD.MOV.U32 R44, RZ, RZ, R45 ;  /* 0x000000ffff2c7224 */ /* 0x000fe200078e002d */
[----:B------:R-:W-:Y:S05]  /*1d20*/  @!P3 BRA `(.L_x_4342) ;  /* 0x000005a00000b947 */ /* 0x000fea0003800000 */
[----:B------:R-:W-:Y:S01]  /*1d30*/  MOV R44, R45 ;  /* 0x0000002d002c7202 */ /* 0x000fe20000000f00 */
[----:B-----5:R-:W-:Y:S01]  /*1d40*/  HADD2.F32 R99, -RZ, R41.H0_H0 ;  /* 0x20000029ff637230 */ /* 0x020fe20000004100 */
[----:B------:R-:W-:Y:S05]  /*1d50*/  BRA `(.L_x_4342) ;  /* 0x0000057000007947 */ /* 0x000fea0003800000 */
.L_x_4341:
        /* <DEDUP_REMOVED lines=12> */
.L_x_4344:
[----:B------:R-:W-:Y:S02]  /*1e20*/  IMAD.MOV.U32 R88, RZ, RZ, R90 ;  /* 0x000000ffff587224 */ /* 0x000fe400078e005a */
.L_x_4345:
[----:B------:R-:W-:Y:S05]  /*1e30*/  BSYNC B2 ;  /* 0x0000000000027941 */ /* 0x000fea0003800000 */
.L_x_4343:
        /* <DEDUP_REMOVED lines=16> */
.L_x_4349:
[----:B------:R-:W-:Y:S05]  /*1f40*/  BSYNC B3 ;  /* 0x0000000000037941 */ /* 0x000fea0003800000 */
.L_x_4348:
        /* <DEDUP_REMOVED lines=44> */
.L_x_4347:
[----:B------:R-:W-:Y:S05]  /*2210*/  BSYNC B2 ;  /* 0x0000000000027941 */ /* 0x000fea0003800000 */
.L_x_4346:
        /* <DEDUP_REMOVED lines=11> */
.L_x_4342:
[----:B------:R-:W-:Y:S05]  /*22d0*/  BSYNC B1 ;  /* 0x0000000000017941 */ /* 0x000fea0003800000 */
.L_x_4340:
[----:B------:R-:W-:Y:S01]  /*22e0*/  BSSY B1, `(.L_x_4350) ;  /* 0x000005f000017945 */ /* 0x000fe20003800000 */
[----:B------:R-:W-:Y:S05]  /*22f0*/  @P4 BRA `(.L_x_4351) ;  /* 0x0000006000004947 */ /* 0x000fea0003800000 */
[----:B------:R-:W-:Y:S01]  /*2300*/  HFMA2.MMA R101, -RZ, RZ, 0, 0 ;  /* 0x00000000ff657435 */ /* 0x000fe200000001ff */
[----:B------:R-:W-:Y:S01]  /*2310*/  IMAD.MOV.U32 R45, RZ, RZ, R44 ;  /* 0x000000ffff2d7224 */ /* 0x000fe200078e002c */
[----:B------:R-:W-:Y:S05]  /*2320*/  @!P3 BRA `(.L_x_4352) ;  /* 0x000005a00000b947 */ /* 0x000fea0003800000 */
[----:B------:R-:W-:Y:S01]  /*2330*/  IMAD.MOV.U32 R45, RZ, RZ, R44 ;  /* 0x000000ffff2d7224 */ /* 0x000fe200078e002c */
[----:B-----5:R-:W-:Y:S01]  /*2340*/  HADD2.F32 R101, -RZ, R41.H1_H1 ;  /* 0x30000029ff657230 */ /* 0x020fe20000004100 */
[----:B------:R-:W-:Y:S05]  /*2350*/  BRA `(.L_x_4352) ;  /* 0x0000057000007947 */ /* 0x000fea0003800000 */
.L_x_4351:
        /* <DEDUP_REMOVED lines=12> */
.L_x_4354:
[----:B------:R-:W-:Y:S02]  /*2420*/  MOV R88, R90 ;  /* 0x0000005a00587202 */ /* 0x000fe40000000f00 */
.L_x_4355:
[----:B------:R-:W-:Y:S05]  /*2430*/  BSYNC B2 ;  /* 0x0000000000027941 */ /* 0x000fea0003800000 */
.L_x_4353:
        /* <DEDUP_REMOVED lines=16> */
.L_x_4359:
[----:B------:R-:W-:Y:S05]  /*2540*/  BSYNC B3 ;  /* 0x0000000000037941 */ /* 0x000fea0003800000 */
.L_x_4358:
        /* <DEDUP_REMOVED lines=44> */
.L_x_4357:
[----:B------:R-:W-:Y:S05]  /*2810*/  BSYNC B2 ;  /* 0x0000000000027941 */ /* 0x000fea0003800000 */
.L_x_4356:
[----:B------:R-:W0:Y:S01]  /*2820*/  I2F.U32 R44, R88 ;  /* 0x00000058002c7306 */ /* 0x000e220000201000 */
[----:B-----5:R-:W-:Y:S01]  /*2830*/  HADD2.F32 R46, -RZ, R37.H1_H1 ;  /* 0x30000025ff2e7230 */ /* 0x020fe20000004100 */
[----:B------:R-:W-:-:S04]  /*2840*/  IMAD.MOV.U32 R47, RZ, RZ, 0x2f800000 ;  /* 0x2f800000ff2f7424 */ /* 0x000fc800078e00ff */
        /* <DEDUP_REMOVED lines=8> */
.L_x_4352:
[----:B------:R-:W-:Y:S05]  /*28d0*/  BSYNC B1 ;  /* 0x0000000000017941 */ /* 0x000fea0003800000 */
.L_x_4350:
[----:B------:R-:W-:Y:S01]  /*28e0*/  BSSY B1, `(.L_x_4360) ;  /* 0x000005f000017945 */ /* 0x000fe20003800000 */
[----:B------:R-:W-:Y:S05]  /*28f0*/  @P4 BRA `(.L_x_4361) ;  /* 0x0000006000004947 */ /* 0x000fea0003800000 */
[----:B------:R-:W-:Y:S01]  /*2900*/  IMAD.MOV.U32 R103, RZ, RZ, RZ ;  /* 0x000000ffff677224 */ /* 0x000fe200078e00ff */
[----:B------:R-:W-:Y:S01]  /*2910*/  MOV R44, R45 ;  /* 0x0000002d002c7202 */ /* 0x000fe20000000f00 */
[----:B------:R-:W-:Y:S05]  /*2920*/  @!P3 BRA `(.L_x_4362) ;  /* 0x000005a00000b947 */ /* 0x000fea0003800000 */
[----:B------:R-:W-:Y:S01]  /*2930*/  IMAD.MOV.U32 R44, RZ, RZ, R45 ;  /* 0x000000ffff2c7224 */ /* 0x000fe200078e002d */
[----:B-----5:R-:W-:Y:S01]  /*2940*/  HADD2.F32 R103, -RZ, R42.H0_H0 ;  /* 0x2000002aff677230 */ /* 0x020fe20000004100 */
[----:B------:R-:W-:Y:S05]  /*2950*/  BRA `(.L_x_4362) ;  /* 0x0000057000007947 */ /* 0x000fea0003800000 */
.L_x_4361:
        /* <DEDUP_REMOVED lines=12> */
.L_x_4364:
[----:B------:R-:W-:Y:S02]  /*2a20*/  IMAD.MOV.U32 R88, RZ, RZ, R90 ;  /* 0x000000ffff587224 */ /* 0x000fe400078e005a */
.L_x_4365:
[----:B------:R-:W-:Y:S05]  /*2a30*/  BSYNC B2 ;  /* 0x0000000000027941 */ /* 0x000fea0003800000 */
.L_x_4363:
        /* <DEDUP_REMOVED lines=16> */
.L_x_4369:
[----:B------:R-:W-:Y:S05]  /*2b40*/  BSYNC B3 ;  /* 0x0000000000037941 */ /* 0x000fea0003800000 */
.L_x_4368:
        /* <DEDUP_REMOVED lines=44> */
.L_x_4367:
[----:B------:R-:W-:Y:S05]  /*2e10*/  BSYNC B2 ;  /* 0x0000000000027941 */ /* 0x000fea0003800000 */
.L_x_4366:
[----:B------:R-:W0:Y:S01]  /*2e20*/  I2F.U32 R45, R88 ;  /* 0x00000058002d7306 */ /* 0x000e220000201000 */
[----:B------:R-:W-:Y:S01]  /*2e30*/  HFMA2.MMA R102, -RZ, RZ, 0.1171875, 0 ;  /* 0x2f800000ff667435 */ /* 0x000fe200000001ff */
[----:B-----5:R-:W-:-:S05]  /*2e40*/  HADD2.F32 R46, -RZ, R38.H0_H0 ;  /* 0x20000026ff2e7230 */ /* 0x020fca0000004100 */
        /* <DEDUP_REMOVED lines=8> */
.L_x_4362:
[----:B------:R-:W-:Y:S05]  /*2ed0*/  BSYNC B1 ;  /* 0x0000000000017941 */ /* 0x000fea0003800000 */
.L_x_4360:
[----:B------:R-:W-:Y:S01]  /*2ee0*/  BSSY B1, `(.L_x_4370) ;  /* 0x000005f000017945 */ /* 0x000fe20003800000 */
[----:B------:R-:W-:Y:S05]  /*2ef0*/  @P4 BRA `(.L_x_4371) ;  /* 0x0000006000004947 */ /* 0x000fea0003800000 */
[----:B------:R-:W-:Y:S02]  /*2f00*/  IMAD.MOV.U32 R105, RZ, RZ, RZ ;  /* 0x000000ffff697224 */ /* 0x000fe400078e00ff */
[----:B------:R-:W-:Y:S01]  /*2f10*/  IMAD.MOV.U32 R45, RZ, RZ, R44 ;  /* 0x000000ffff2d7224 */ /* 0x000fe200078e002c */
[----:B------:R-:W-:Y:S05]  /*2f20*/  @!P3 BRA `(.L_x_4372) ;  /* 0x000005a00000b947 */ /* 0x000fea0003800000 */
[----:B------:R-:W-:Y:S01]  /*2f30*/  MOV R45, R44 ;  /* 0x0000002c002d7202 */ /* 0x000fe20000000f00 */
[----:B-----5:R-:W-:Y:S01]  /*2f40*/  HADD2.F32 R105, -RZ, R42.H1_H1 ;  /* 0x3000002aff697230 */ /* 0x020fe20000004100 */
[----:B------:R-:W-:Y:S05]  /*2f50*/  BRA `(.L_x_4372) ;  /* 0x0000057000007947 */ /* 0x000fea0003800000 */
.L_x_4371:
        /* <DEDUP_REMOVED lines=12> */
.L_x_4374:
[----:B------:R-:W-:Y:S02]  /*3020*/  IMAD.MOV.U32 R88, RZ, RZ, R90 ;  /* 0x000000ffff587224 */ /* 0x000fe400078e005a */
.L_x_4375:
[----:B------:R-:W-:Y:S05]  /*3030*/  BSYNC B2 ;  /* 0x0000000000027941 */ /* 0x000fea0003800000 */
.L_x_4373:
        /* <DEDUP_REMOVED lines=16> */
.L_x_4379:
[----:B------:R-:W-:Y:S05]  /*3140*/  BSYNC B3 ;  /* 0x0000000000037941 */ /* 0x000fea0003800000 */
.L_x_4378:
        /* <DEDUP_REMOVED lines=44> */
.L_x_4377:
[----:B------:R-:W-:Y:S05]  /*3410*/  BSYNC B2 ;  /* 0x0000000000027941 */ /* 0x000fea0003800000 */
.L_x_4376:
        /* <DEDUP_REMOVED lines=11> */
.L_x_4372:
[----:B------:R-:W-:Y:S05]  /*34d0*/  BSYNC B1 ;  /* 0x0000000000017941 */ /* 0x000fea0003800000 */
.L_x_4370:
[----:B------:R-:W-:Y:S01]  /*34e0*/  BSSY B1, `(.L_x_4380) ;  /* 0x000005f000017945 */ /* 0x000fe20003800000 */
[----:B------:R-:W-:Y:S05]  /*34f0*/  @P4 BRA `(.L_x_4381) ;  /* 0x0000006000004947 */ /* 0x000fea0003800000 */
[----:B------:R-:W-:Y:S01]  /*3500*/  HFMA2.MMA R107, -RZ, RZ, 0, 0 ;  /* 0x00000000ff6b7435 */ /* 0x000fe200000001ff */
[----:B------:R-:W-:Y:S01]  /*3510*/  IMAD.MOV.U32 R44, RZ, RZ, R45 ;  /* 0x000000ffff2c7224 */ /* 0x000fe200078e002d */
[----:B------:R-:W-:Y:S05]  /*3520*/  @!P3 BRA `(.L_x_4382) ;  /* 0x000005a00000b947 */ /* 0x000fea0003800000 */
[----:B------:R-:W-:Y:S01]  /*3530*/  IMAD.MOV.U32 R44, RZ, RZ, R45 ;  /* 0x000000ffff2c7224 */ /* 0x000fe200078e002d */
[----:B-----5:R-:W-:Y:S01]  /*3540*/  HADD2.F32 R107, -RZ, R43.H0_H0 ;  /* 0x2000002bff6b7230 */ /* 0x020fe20000004100 */
[----:B------:R-:W-:Y:S05]  /*3550*/  BRA `(.L_x_4382) ;  /* 0x0000057000007947 */ /* 0x000fea0003800000 */
.L_x_4381:
        /* <DEDUP_REMOVED lines=12> */
.L_x_4384:
[----:B------:R-:W-:Y:S02]  /*3620*/  MOV R88, R90 ;  /* 0x0000005a00587202 */ /* 0x000fe40000000f00 */
.L_x_4385:
[----:B------:R-:W-:Y:S05]  /*3630*/  BSYNC B2 ;  /* 0x0000000000027941 */ /* 0x000fea0003800000 */
.L_x_4383:
        /* <DEDUP_REMOVED lines=16> */
.L_x_4389:
[----:B------:R-:W-:Y:S05]  /*3740*/  BSYNC B3 ;  /* 0x0000000000037941 */ /* 0x000fea0003800000 */
.L_x_4388:
        /* <DEDUP_REMOVED lines=44> */
.L_x_4387:
[----:B------:R-:W-:Y:S05]  /*3a10*/  BSYNC B2 ;  /* 0x0000000000027941 */ /* 0x000fea0003800000 */
.L_x_4386:
        /* <DEDUP_REMOVED lines=11> */
.L_x_4382:
[----:B------:R-:W-:Y:S05]  /*3ad0*/  BSYNC B1 ;  /* 0x0000000000017941 */ /* 0x000fea0003800000 */
.L_x_4380:
        /* <DEDUP_REMOVED lines=8> */
.L_x_4391:
        /* <DEDUP_REMOVED lines=12> */
.L_x_4394:
[----:B------:R-:W-:Y:S02]  /*3c20*/  IMAD.MOV.U32 R118, RZ, RZ, R90 ;  /* 0x000000ffff767224 */ /* 0x000fe400078e005a */
.L_x_4395:
[----:B------:R-:W-:Y:S05]  /*3c30*/  BSYNC B2 ;  /* 0x0000000000027941 */ /* 0x000fea0003800000 */
.L_x_4393:
        /* <DEDUP_REMOVED lines=16> */
.L_x_4399:
[----:B------:R-:W-:Y:S05]  /*3d40*/  BSYNC B3 ;  /* 0x0000000000037941 */ /* 0x000fea0003800000 */
.L_x_4398:
        /* <DEDUP_REMOVED lines=44> */
.L_x_4397:
[----:B------:R-:W-:Y:S05]  /*4010*/  BSYNC B2 ;  /* 0x0000000000027941 */ /* 0x000fea0003800000 */
.L_x_4396:
        /* <DEDUP_REMOVED lines=11> */
.L_x_4392:
[----:B------:R-:W-:Y:S05]  /*40d0*/  BSYNC B1 ;  /* 0x0000000000017941 */ /* 0x000fea0003800000 */
.L_x_4390:
[----:B------:R-:W-:Y:S01]  /*40e0*/  IMAD.MOV.U32 R159, RZ, RZ, 0x10 ;  /* 0x00000010ff9f7424 */ /* 0x000fe200078e00ff */
[----:B------:R-:W-:Y:S01]  /*40f0*/  F2FP.PACK_AB R47, R109, R107 ;  /* 0x0000006b6d2f723e */ /* 0x000fe200000000ff */
[----:B------:R-:W-:Y:S01]  /*4100*/  BSSY B1, `(.L_x_4400) ;  /* 0x000001b000017945 */ /* 0x000fe20003800000 */
[----:B------:R-:W-:Y:S01]  /*4110*/  F2FP.PACK_AB R46, R105, R103 ;  /* 0x00000067692e723e */ /* 0x000fe200000000ff */
[----:B------:R-:W-:Y:S01]  /*4120*/  IMAD.WIDE.U32 R158, R114, R159, c[0x0][0x188] ;  /* 0x00006200729e7625 */ /* 0x000fe200078e009f */
[----:B------:R-:W-:Y:S02]  /*4130*/  F2FP.PACK_AB R45, R101, R99 ;  /* 0x00000063652d723e */ /* 0x000fe400000000ff */
[----:B------:R-:W-:-:S05]  /*4140*/  F2FP.PACK_AB R44, R97, R95 ;  /* 0x0000005f612c723e */ /* 0x000fca00000000ff */
[----:B------:R0:W-:Y:S01]  /*4150*/  STG.E.128 [R158.64], R44 ;  /* 0x0000002c9e007986 */ /* 0x0001e2000c101d06 */
[----:B------:R-:W-:Y:S05]  /*4160*/  @!P2 BRA `(.L_x_4401) ;  /* 0x000001400000a947 */ /* 0x000fea0003800000 */
[----:B0-----:R-:W-:Y:S01]  /*4170*/  IMAD.U32 R45, R106, 0x10000, RZ ;  /* 0x000100006a2d7824 */ /* 0x001fe200078e00ff */
[----:B------:R-:W-:Y:S02]  /*4180*/  LOP3.LUT R44, R108, 0xffff, RZ, 0xc0, !PT ;  /* 0x0000ffff6c2c7812 */ /* 0x000fe400078ec0ff */
        /* <DEDUP_REMOVED lines=8> */
[----:B------:R-:W-:Y:S01]  /*4210*/  IMAD.WIDE.U32 R46, R46, 0x10000, RZ ;  /* 0x000100002e2e7825 */ /* 0x000fe200078e00ff */
[----:B------:R-:W-:Y:S02]  /*4220*/  MOV R118, 0x8 ;  /* 0x0000000800767802 */ /* 0x000fe40000000f00 */
        /* <DEDUP_REMOVED lines=8> */
.L_x_4401:
[----:B------:R-:W-:Y:S05]  /*42b0*/  BSYNC B1 ;  /* 0x0000000000017941 */ /* 0x000fea0003800000 */
.L_x_4400:
[----:B------:R-:W-:Y:S02]  /*42c0*/  IADD3 R114, R114, 0x80, RZ ;  /* 0x0000008072727810 */ /* 0x000fe40007ffe0ff */
[----:B------:R-:W-:Y:S02]  /*42d0*/  IADD3 R112, R112, 0x80, RZ ;  /* 0x0000008070707810 */ /* 0x000fe40007ffe0ff */
.L_x_4319:
[----:B-1----:R-:W-:Y:S05]  /*42e0*/  BSYNC B0 ;  /* 0x0000000000007941 */ /* 0x002fea0003800000 */
.L_x_4318:
        /* <DEDUP_REMOVED lines=18> */
[----:B-----5:R-:W-:Y:S01]  /*4410*/  HADD2.F32 R111, -RZ, R40.H0_H0 ;  /* 0x20000028ff6f7230 */ /* 0x020fe20000004100 */
[----:B------:R-:W-:Y:S05]  /*4420*/  BRA `(.L_x_4406) ;  /* 0x0000058000007947 */ /* 0x000fea0003800000 */
.L_x_4405:
        /* <DEDUP_REMOVED lines=12> */
.L_x_4408:
[----:B------:R-:W-:Y:S02]  /*44f0*/  MOV R94, R90 ;  /* 0x0000005a005e7202 */ /* 0x000fe40000000f00 */
.L_x_4409:
[----:B------:R-:W-:Y:S05]  /*4500*/  BSYNC B2 ;  /* 0x0000000000027941 */ /* 0x000fea0003800000 */
.L_x_4407:
        /* <DEDUP_REMOVED lines=16> */
.L_x_4413:
[----:B------:R-:W-:Y:S05]  /*4610*/  BSYNC B3 ;  /* 0x0000000000037941 */ /* 0x000fea0003800000 */
.L_x_4412:
        /* <DEDUP_REMOVED lines=44> */
.L_x_4411:
[----:B------:R-:W-:Y:S05]  /*48e0*/  BSYNC B2 ;  /* 0x0000000000027941 */ /* 0x000fea0003800000 */
.L_x_4410:
[----:B------:R-:W0:Y:S01]  /*48f0*/  I2F.U32 R45, R94 ;  /* 0x0000005e002d7306 */ /* 0x000e220000201000 */
[----:B-----5:R-:W-:Y:S01]  /*4900*/  HADD2.F32 R47, -RZ, R36.H0_H0 ;  /* 0x20000024ff2f7230 */ /* 0x020fe20000004100 */
[----:B------:R-:W-:-:S04]  /*4910*/  IMAD.MOV.U32 R46, RZ, RZ, 0x2f800000 ;  /* 0x2f800000ff2e7424 */ /* 0x000fc800078e00ff */
[----:B------:R-:W-:-:S04]  /*4920*/  FMUL.FTZ R47, R47, c[0x0][0x1ec] ;  /* 0x00007b002f2f7a20 */ /* 0x000fc80000410000 */
[----:B------:R-:W-:Y:S02]  /*4930*/  FMUL.FTZ R47, R47, c[0x0][0x1e8] ;  /* 0x00007a002f2f7a20 */ /* 0x000fe40000410000 */
[----:B0-----:R-:W-:Y:S01]  /*4940*/  FFMA.FTZ R45, R45, R46, 1.1641532182693481445e-10 ;  /* 0x2f0000002d2d7423 */ /* 0x001fe2000001002e */
[----:B------:R-:W-:-:S04]  /*4950*/  @P3 HADD2.F32 R46, -RZ, R40.H0_H0 ;  /* 0x20000028ff2e3230 */ /* 0x000fc80000004100 */
[----:B------:R-:W-:-:S04]  /*4960*/  FSETP.GTU.FTZ.AND P5, PT, R45, c[0x0][0x1e4], PT ;  /* 0x000079002d007a0b */ /* 0x000fc80003fbc000 */
[----:B------:R-:W-:Y:S02]  /*4970*/  FSEL R111, R47, RZ, !P5 ;  /* 0x000000ff2f6f7208 */ /* 0x000fe40006800000 */
[----:B------:R-:W-:-:S03]  /*4980*/  SEL R45, RZ, 0x1, P5 ;  /* 0x00000001ff2d7807 */ /* 0x000fc60002800000 */
[----:B------:R-:W-:Y:S01]  /*4990*/  @P3 FADD.FTZ R111, R46, R111 ;  /* 0x0000006f2e6f3221 */ /* 0x000fe20000010000 */
[----:B------:R-:W-:Y:S02]  /*49a0*/  PRMT R94, R45, 0x7610, R94 ;  /* 0x000076102d5e7816 */ /* 0x000fe4000000005e */
.L_x_4406:
[----:B------:R-:W-:Y:S05]  /*49b0*/  BSYNC B1 ;  /* 0x0000000000017941 */ /* 0x000fea0003800000 */
.L_x_4404:
        /* <DEDUP_REMOVED lines=8> */
.L_x_4415:
        /* <DEDUP_REMOVED lines=12> */
.L_x_4418:
[----:B------:R-:W-:Y:S02]  /*4b00*/  IMAD.MOV.U32 R88, RZ, RZ, R90 ;  /* 0x000000ffff587224 */ /* 0x000fe400078e005a */
.L_x_4419:
[----:B------:R-:W-:Y:S05]  /*4b10*/  BSYNC B2 ;  /* 0x0000000000027941 */ /* 0x000fea0003800000 */
.L_x_4417:
        /* <DEDUP_REMOVED lines=16> */
.L_x_4423:
[----:B------:R-:W-:Y:S05]  /*4c20*/  BSYNC B3 ;  /* 0x0000000000037941 */ /* 0x000fea0003800000 */
.L_x_4422:
        /* <DEDUP_REMOVED lines=44> */
.L_x_4421:
[----:B------:R-:W-:Y:S05]  /*4ef0*/  BSYNC B2 ;  /* 0x0000000000027941 */ /* 0x000fea0003800000 */
.L_x_4420:
        /* <DEDUP_REMOVED lines=11> */
.L_x_4416:
[----:B------:R-:W-:Y:S05]  /*4fb0*/  BSYNC B1 ;  /* 0x0000000000017941 */ /* 0x000fea0003800000 */
.L_x_4414:
        /* <DEDUP_REMOVED lines=8> */
.L_x_4425:
        /* <DEDUP_REMOVED lines=12> */
.L_x_4428:
[----:B------:R-:W-:Y:S02]  /*5100*/  IMAD.MOV.U32 R88, RZ, RZ, R90 ;  /* 0x000000ffff587224 */ /* 0x000fe400078e005a */
.L_x_4429:
[----:B------:R-:W-:Y:S05]  /*5110*/  BSYNC B2 ;  /* 0x0000000000027941 */ /* 0x000fea0003800000 */
.L_x_4427:
        /* <DEDUP_REMOVED lines=16> */
.L_x_4433:
[----:B------:R-:W-:Y:S05]  /*5220*/  BSYNC B3 ;  /* 0x0000000000037941 */ /* 0x000fea0003800000 */
.L_x_4432:
        /* <DEDUP_REMOVED lines=44> */
.L_x_4431:
[----:B------:R-:W-:Y:S05]  /*54f0*/  BSYNC B2 ;  /* 0x0000000000027941 */ /* 0x000fea0003800000 */
.L_x_4430:
        /* <DEDUP_REMOVED lines=10> */
[----:B------:R-:W-:Y:S02]  /*55a0*/  @P3 FADD.FTZ R115, R46, R115 ;  /* 0x000000732e733221 */ /* 0x000fe40000010000 */
.L_x_4426:
[----:B------:R-:W-:Y:S05]  /*55b0*/  BSYNC B1 ;  /* 0x0000000000017941 */ /* 0x000fea0003800000 */
.L_x_4424:
        /* <DEDUP_REMOVED lines=8> */
.L_x_4435:
        /* <DEDUP_REMOVED lines=12> */
.L_x_4438:
[----:B------:R-:W-:Y:S02]  /*5700*/  MOV R88, R90 ;  /* 0x0000005a00587202 */ /* 0x000fe40000000f00 */
.L_x_4439:
[----:B------:R-:W-:Y:S05]  /*5710*/  BSYNC B2 ;  /* 0x0000000000027941 */ /* 0x000fea0003800000 */
.L_x_4437:
        /* <DEDUP_REMOVED lines=16> */
.L_x_4443:
[----:B------:R-:W-:Y:S05]  /*5820*/  BSYNC B3 ;  /* 0x0000000000037941 */ /* 0x000fea0003800000 */
.L_x_4442:
        /* <DEDUP_REMOVED lines=44> */
.L_x_4441:
[----:B------:R-:W-:Y:S05]  /*5af0*/  BSYNC B2 ;  /* 0x0000000000027941 */ /* 0x000fea0003800000 */
.L_x_4440:
        /* <DEDUP_REMOVED lines=11> */
.L_x_4436:
[----:B------:R-:W-:Y:S05]  /*5bb0*/  BSYNC B1 ;  /* 0x0000000000017941 */ /* 0x000fea0003800000 */
.L_x_4434:
        /* <DEDUP_REMOVED lines=8> */
.L_x_4445:
        /* <DEDUP_REMOVED lines=12> */
.L_x_4448:
[----:B------:R-:W-:Y:S02]  /*5d00*/  IMAD.MOV.U32 R88, RZ, RZ, R90 ;  /* 0x000000ffff587224 */ /* 0x000fe400078e005a */
.L_x_4449:
[----:B------:R-:W-:Y:S05]  /*5d10*/  BSYNC B2 ;  /* 0x0000000000027941 */ /* 0x000fea0003800000 */
.L_x_4447:
        /* <DEDUP_REMOVED lines=16> */
.L_x_4453:
[----:B------:R-:W-:Y:S05]  /*5e20*/  BSYNC B3 ;  /* 0x0000000000037941 */ /* 0x000fea0003800000 */
.L_x_4452:
        /* <DEDUP_REMOVED lines=44> */
.L_x_4451:
[----:B------:R-:W-:Y:S05]  /*60f0*/  BSYNC B2 ;  /* 0x0000000000027941 */ /* 0x000fea0003800000 */
.L_x_4450:
[----:B------:R-:W0:Y:S01]  /*6100*/  I2F.U32 R45, R88 ;  /* 0x00000058002d7306 */ /* 0x000e220000201000 */
[----:B------:R-:W-:Y:S01]  /*6110*/  HFMA2.MMA R46, -RZ, RZ, 0.1171875, 0 ;  /* 0x2f800000ff2e7435 */ /* 0x000fe200000001ff */
[----:B-----5:R-:W-:-:S05]  /*6120*/  HADD2.F32 R47, -RZ, R38.H0_H0 ;  /* 0x20000026ff2f7230 */ /* 0x020fca0000004100 */
        /* <DEDUP_REMOVED lines=8> */
.L_x_4446:
[----:B------:R-:W-:Y:S05]  /*61b0*/  BSYNC B1 ;  /* 0x0000000000017941 */ /* 0x000fea0003800000 */
.L_x_4444:
        /* <DEDUP_REMOVED lines=8> */
.L_x_4455:
        /* <DEDUP_REMOVED lines=12> */
.L_x_4458:
[----:B------:R-:W-:Y:S02]  /*6300*/  IMAD.MOV.U32 R88, RZ, RZ, R90 ;  /* 0x000000ffff587224 */ /* 0x000fe400078e005a */
.L_x_4459:
[----:B------:R-:W-:Y:S05]  /*6310*/  BSYNC B2 ;  /* 0x0000000000027941 */ /* 0x000fea0003800000 */
.L_x_4457:
        /* <DEDUP_REMOVED lines=16> */
.L_x_4463:
[----:B------:R-:W-:Y:S05]  /*6420*/  BSYNC B3 ;  /* 0x0000000000037941 */ /* 0x000fea0003800000 */
.L_x_4462:
        /* <DEDUP_REMOVED lines=44> */
.L_x_4461:
[----:B------:R-:W-:Y:S05]  /*66f0*/  BSYNC B2 ;  /* 0x0000000000027941 */ /* 0x000fea0003800000 */
.L_x_4460:
        /* <DEDUP_REMOVED lines=11> */
.L_x_4456:
[----:B------:R-:W-:Y:S05]  /*67b0*/  BSYNC B1 ;  /* 0x0000000000017941 */ /* 0x000fea0003800000 */
.L_x_4454:
        /* <DEDUP_REMOVED lines=8> */
.L_x_4465:
        /* <DEDUP_REMOVED lines=12> */
.L_x_4468:
[----:B------:R-:W-:Y:S02]  /*6900*/  MOV R88, R90 ;  /* 0x0000005a00587202 */ /* 0x000fe40000000f00 */
.L_x_4469:
[----:B------:R-:W-:Y:S05]  /*6910*/  BSYNC B2 ;  /* 0x0000000000027941 */ /* 0x000fea0003800000 */
.L_x_4467:
        /* <DEDUP_REMOVED lines=16> */
.L_x_4473:
[----:B------:R-:W-:Y:S05]  /*6a20*/  BSYNC B3 ;  /* 0x0000000000037941 */ /* 0x000fea0003800000 */
.L_x_4472:
        /* <DEDUP_REMOVED lines=44> */
.L_x_4471:
[----:B------:R-:W-:Y:S05]  /*6cf0*/  BSYNC B2 ;  /* 0x0000000000027941 */ /* 0x000fea0003800000 */
.L_x_4470:
        /* <DEDUP_REMOVED lines=11> */
.L_x_4466:
[----:B------:R-:W-:Y:S05]  /*6db0*/  BSYNC B1 ;  /* 0x0000000000017941 */ /* 0x000fea0003800000 */
.L_x_4464:
        /* <DEDUP_REMOVED lines=8> */
.L_x_4475:
        /* <DEDUP_REMOVED lines=12> */
.L_x_4478:
[----:B------:R-:W-:Y:S02]  /*6f00*/  IMAD.MOV.U32 R108, RZ, RZ, R90 ;  /* 0x000000ffff6c7224 */ /* 0x000fe400078e005a */
.L_x_4479:
[----:B------:R-:W-:Y:S05]  /*6f10*/  BSYNC B2 ;  /* 0x0000000000027941 */ /* 0x000fea0003800000 */
.L_x_4477:
        /* <DEDUP_REMOVED lines=16> */
.L_x_4483:
[----:B------:R-:W-:Y:S05]  /*7020*/  BSYNC B3 ;  /* 0x0000000000037941 */ /* 0x000fea0003800000 */
.L_x_4482:
        /* <DEDUP_REMOVED lines=44> */
.L_x_4481:
[----:B------:R-:W-:Y:S05]  /*72f0*/  BSYNC B2 ;  /* 0x0000000000027941 */ /* 0x000fea0003800000 */
.L_x_4480:
[----:B------:R-:W0:Y:S01]  /*7300*/  I2F.U32 R44, R108 ;  /* 0x0000006c002c7306 */ /* 0x000e220000201000 */
[----:B------:R-:W-:Y:S01]  /*7310*/  HFMA2.MMA R45, -RZ, RZ, 0.1171875, 0 ;  /* 0x2f800000ff2d7435 */ /* 0x000fe200000001ff */
[----:B-----5:R-:W-:Y:S02]  /*7320*/  HADD2.F32 R46, -RZ, R39.H1_H1 ;  /* 0x30000027ff2e7230 */ /* 0x020fe40000004100 */
[----:B------:R-:W-:-:S03]  /*7330*/  @P3 HADD2.F32 R118, -RZ, R43.H1_H1 ;  /* 0x3000002bff763230 */ /* 0x000fc60000004100 */
[----:B------:R-:W-:-:S04]  /*7340*/  FMUL.FTZ R46, R46, c[0x0][0x1ec] ;  /* 0x00007b002e2e7a20 */ /* 0x000fc80000410000 */
[----:B------:R-:W-:Y:S02]  /*7350*/  FMUL.FTZ R46, R46, c[0x0][0x1e8] ;  /* 0x00007a002e2e7a20 */ /* 0x000fe40000410000 */
[----:B0-----:R-:W-:-:S05]  /*7360*/  FFMA.FTZ R44, R44, R45, 1.1641532182693481445e-10 ;  /* 0x2f0000002c2c7423 */ /* 0x001fca000001002d */
[----:B------:R-:W-:-:S04]  /*7370*/  FSETP.GTU.FTZ.AND P4, PT, R44, c[0x0][0x1e4], PT ;  /* 0x000079002c007a0b */ /* 0x000fc80003f9c000 */
[----:B------:R-:W-:Y:S02]  /*7380*/  FSEL R125, R46, RZ, !P4 ;  /* 0x000000ff2e7d7208 */ /* 0x000fe40006000000 */
[----:B------:R-:W-:-:S03]  /*7390*/  SEL R44, RZ, 0x1, P4 ;  /* 0x00000001ff2c7807 */ /* 0x000fc60002000000 */
[----:B------:R-:W-:Y:S01]  /*73a0*/  @P3 FADD.FTZ R125, R118, R125 ;  /* 0x0000007d767d3221 */ /* 0x000fe20000010000 */
[----:B------:R-:W-:Y:S02]  /*73b0*/  PRMT R108, R44, 0x7610, R108 ;  /* 0x000076102c6c7816 */ /* 0x000fe4000000006c */
.L_x_4476:
[----:B------:R-:W-:Y:S05]  /*73c0*/  BSYNC B1 ;  /* 0x0000000000017941 */ /* 0x000fea0003800000 */
.L_x_4474:
        /* <DEDUP_REMOVED lines=19> */
[----:B------:R-:W-:Y:S01]  /*7500*/  IMAD.WIDE.U32 R46, R46, 0x10000, RZ ;  /* 0x000100002e2e7825 */ /* 0x000fe200078e00ff */
[----:B------:R-:W-:Y:S02]  /*7510*/  MOV R118, 0x8 ;  /* 0x0000000800767802 */ /* 0x000fe40000000f00 */
        /* <DEDUP_REMOVED lines=8> */
.L_x_4485:
[----:B------:R-:W-:Y:S05]  /*75a0*/  BSYNC B1 ;  /* 0x0000000000017941 */ /* 0x000fea0003800000 */
.L_x_4484:
[----:B------:R-:W-:Y:S02]  /*75b0*/  IADD3 R114, R114, 0x80, RZ ;  /* 0x0000008072727810 */ /* 0x000fe40007ffe0ff */
[----:B------:R-:W-:Y:S02]  /*75c0*/  IADD3 R112, R112, 0x80, RZ ;  /* 0x0000008070707810 */ /* 0x000fe40007ffe0ff */
.L_x_4403:
[----:B------:R-:W-:Y:S05]  /*75d0*/  BSYNC B0 ;  /* 0x0000000000007941 */ /* 0x000fea0003800000 */
.L_x_4402:
        /* <DEDUP_REMOVED lines=20> */
.L_x_4489:
        /* <DEDUP_REMOVED lines=12> */
.L_x_4492:
[----:B------:R-:W-:Y:S02]  /*77e0*/  MOV R94, R90 ;  /* 0x0000005a005e7202 */ /* 0x000fe40000000f00 */
.L_x_4493:
[----:B------:R-:W-:Y:S05]  /*77f0*/  BSYNC B2 ;  /* 0x0000000000027941 */ /* 0x000fea0003800000 */
.L_x_4491:
        /* <DEDUP_REMOVED lines=16> */
.L_x_4497:
[----:B------:R-:W-:Y:S05]  /*7900*/  BSYNC B3 ;  /* 0x0000000000037941 */ /* 0x000fea0003800000 */
.L_x_4496:
        /* <DEDUP_REMOVED lines=44> */
.L_x_4495:
[----:B------:R-:W-:Y:S05]  /*7bd0*/  BSYNC B2 ;  /* 0x0000000000027941 */ /* 0x000fea0003800000 */
.L_x_4494:
        /* <DEDUP_REMOVED lines=12> */
.L_x_4490:
[----:B------:R-:W-:Y:S05]  /*7ca0*/  BSYNC B1 ;  /* 0x0000000000017941 */ /* 0x000fea0003800000 */
.L_x_4488:
        /* <DEDUP_REMOVED lines=8> */
.L_x_4499:
        /* <DEDUP_REMOVED lines=12> */
.L_x_4502:
[----:B------:R-:W-:Y:S02]  /*7df0*/  IMAD.MOV.U32 R88, RZ, RZ, R90 ;  /* 0x000000ffff587224 */ /* 0x000fe400078e005a */
.L_x_4503:
[----:B------:R-:W-:Y:S05]  /*7e00*/  BSYNC B2 ;  /* 0x0000000000027941 */ /* 0x000fea0003800000 */
.L_x_4501:
        /* <DEDUP_REMOVED lines=16> */
.L_x_4507:
[----:B------:R-:W-:Y:S05]  /*7f10*/  BSYNC B3 ;  /* 0x0000000000037941 */ /* 0x000fea0003800000 */
.L_x_4506:
        /* <DEDUP_REMOVED lines=44> */
.L_x_4505:
[----:B------:R-:W-:Y:S05]  /*81e0*/  BSYNC B2 ;  /* 0x0000000000027941 */ /* 0x000fea0003800000 */
.L_x_4504:
        /* <DEDUP_REMOVED lines=11> */
.L_x_4500:
[----:B------:R-:W-:Y:S05]  /*82a0*/  BSYNC B1 ;  /* 0x0000000000017941 */ /* 0x000fea0003800000 */
.L_x_4498:
        /* <DEDUP_REMOVED lines=8> */
.L_x_4509:
        /* <DEDUP_REMOVED lines=12> */
.L_x_4512:
[----:B------:R-:W-:Y:S02]  /*83f0*/  IMAD.MOV.U32 R88, RZ, RZ, R90 ;  /* 0x000000ffff587224 */ /* 0x000fe400078e005a */
.L_x_4513:
[----:B------:R-:W-:Y:S05]  /*8400*/  BSYNC B2 ;  /* 0x0000000000027941 */ /* 0x000fea0003800000 */
.L_x_4511:
        /* <DEDUP_REMOVED lines=16> */
.L_x_4517:
[----:B------:R-:W-:Y:S05]  /*8510*/  BSYNC B3 ;  /* 0x0000000000037941 */ /* 0x000fea0003800000 */
.L_x_4516:
        /* <DEDUP_REMOVED lines=44> */
.L_x_4515:
[----:B------:R-:W-:Y:S05]  /*87e0*/  BSYNC B2 ;  /* 0x0000000000027941 */ /* 0x000fea0003800000 */
.L_x_4514:
        /* <DEDUP_REMOVED lines=11> */
.L_x_4510:
[----:B------:R-:W-:Y:S05]  /*88a0*/  BSYNC B1 ;  /* 0x0000000000017941 */ /* 0x000fea0003800000 */
.L_x_4508:
        /* <DEDUP_REMOVED lines=8> */
.L_x_4519:
        /* <DEDUP_REMOVED lines=12> */
.L_x_4522:
[----:B------:R-:W-:Y:S02]  /*89f0*/  MOV R88, R90 ;  /* 0x0000005a00587202 */ /* 0x000fe40000000f00 */
.L_x_4523:
[----:B------:R-:W-:Y:S05]  /*8a00*/  BSYNC B2 ;  /* 0x0000000000027941 */ /* 0x000fea0003800000 */
.L_x_4521:
        /* <DEDUP_REMOVED lines=16> */
.L_x_4527:
[----:B------:R-:W-:Y:S05]  /*8b10*/  BSYNC B3 ;  /* 0x0000000000037941 */ /* 0x000fea0003800000 */
.L_x_4526:
        /* <DEDUP_REMOVED lines=44> */
.L_x_4525:
[----:B------:R-:W-:Y:S05]  /*8de0*/  BSYNC B2 ;  /* 0x0000000000027941 */ /* 0x000fea0003800000 */
.L_x_4524:
        /* <DEDUP_REMOVED lines=11> */
.L_x_4520:
[----:B------:R-:W-:Y:S05]  /*8ea0*/  BSYNC B1 ;  /* 0x0000000000017941 */ /* 0x000fea0003800000 */
.L_x_4518:
        /* <DEDUP_REMOVED lines=8> */
.L_x_4529:
        /* <DEDUP_REMOVED lines=12> */
.L_x_4532:
[----:B------:R-:W-:Y:S02]  /*8ff0*/  IMAD.MOV.U32 R88, RZ, RZ, R90 ;  /* 0x000000ffff587224 */ /* 0x000fe400078e005a */
.L_x_4533:
[----:B------:R-:W-:Y:S05]  /*9000*/  BSYNC B2 ;  /* 0x0000000000027941 */ /* 0x000fea0003800000 */
.L_x_4531:
        /* <DEDUP_REMOVED lines=16> */
.L_x_4537:
[----:B------:R-:W-:Y:S05]  /*9110*/  BSYNC B3 ;  /* 0x0000000000037941 */ /* 0x000fea0003800000 */
.L_x_4536:
        /* <DEDUP_REMOVED lines=44> */
.L_x_4535:
[----:B------:R-:W-:Y:S05]  /*93e0*/  BSYNC B2 ;  /* 0x0000000000027941 */ /* 0x000fea0003800000 */
.L_x_4534:
        /* <DEDUP_REMOVED lines=11> */
.L_x_4530:
[----:B------:R-:W-:Y:S05]  /*94a0*/  BSYNC B1 ;  /* 0x0000000000017941 */ /* 0x000fea0003800000 */
.L_x_4528:
        /* <DEDUP_REMOVED lines=8> */
.L_x_4539:
        /* <DEDUP_REMOVED lines=12> */
.L_x_4542:
[----:B------:R-:W-:Y:S02]  /*95f0*/  IMAD.MOV.U32 R88, RZ, RZ, R90 ;  /* 0x000000ffff587224 */ /* 0x000fe400078e005a */
.L_x_4543:
[----:B------:R-:W-:Y:S05]  /*9600*/  BSYNC B2 ;  /* 0x0000000000027941 */ /* 0x000fea0003800000 */
.L_x_4541:
        /* <DEDUP_REMOVED lines=16> */
.L_x_4547:
[----:B------:R-:W-:Y:S05]  /*9710*/  BSYNC B3 ;  /* 0x0000000000037941 */ /* 0x000fea0003800000 */
.L_x_4546:
        /* <DEDUP_REMOVED lines=44> */
.L_x_4545:
[----:B------:R-:W-:Y:S05]  /*99e0*/  BSYNC B2 ;  /* 0x0000000000027941 */ /* 0x000fea0003800000 */
.L_x_4544:
        /* <DEDUP_REMOVED lines=11> */
.L_x_4540:
[----:B------:R-:W-:Y:S05]  /*9aa0*/  BSYNC B1 ;  /* 0x0000000000017941 */ /* 0x000fea0003800000 */
.L_x_4538:
        /* <DEDUP_REMOVED lines=8> */
.L_x_4549:
        /* <DEDUP_REMOVED lines=12> */
.L_x_4552:
[----:B------:R-:W-:Y:S02]  /*9bf0*/  MOV R88, R90 ;  /* 0x0000005a00587202 */ /* 0x000fe40000000f00 */
.L_x_4553:
[----:B------:R-:W-:Y:S05]  /*9c00*/  BSYNC B2 ;  /* 0x0000000000027941 */ /* 0x000fea0003800000 */
.L_x_4551:
        /* <DEDUP_REMOVED lines=16> */
.L_x_4557:
[----:B------:R-:W-:Y:S05]  /*9d10*/  BSYNC B3 ;  /* 0x0000000000037941 */ /* 0x000fea0003800000 */
.L_x_4556:
        /* <DEDUP_REMOVED lines=44> */
.L_x_4555:
[----:B------:R-:W-:Y:S05]  /*9fe0*/  BSYNC B2 ;  /* 0x0000000000027941 */ /* 0x000fea0003800000 */
.L_x_4554:
        /* <DEDUP_REMOVED lines=11> */
.L_x_4550:
[----:B------:R-:W-:Y:S05]  /*a0a0*/  BSYNC B1 ;  /* 0x0000000000017941 */ /* 0x000fea0003800000 */
.L_x_4548:
        /* <DEDUP_REMOVED lines=8> */
.L_x_4559:
        /* <DEDUP_REMOVED lines=12> */
.L_x_4562:
[----:B------:R-:W-:Y:S02]  /*a1f0*/  IMAD.MOV.U32 R108, RZ, RZ, R90 ;  /* 0x000000ffff6c7224 */ /* 0x000fe400078e005a */
.L_x_4563:
[----:B------:R-:W-:Y:S05]  /*a200*/  BSYNC B2 ;  /* 0x0000000000027941 */ /* 0x000fea0003800000 */
.L_x_4561:
        /* <DEDUP_REMOVED lines=16> */
.L_x_4567:
[----:B------:R-:W-:Y:S05]  /*a310*/  BSYNC B3 ;  /* 0x0000000000037941 */ /* 0x000fea0003800000 */
.L_x_4566:
        /* <DEDUP_REMOVED lines=44> */
.L_x_4565:
[----:B------:R-:W-:Y:S05]  /*a5e0*/  BSYNC B2 ;  /* 0x0000000000027941 */ /* 0x000fea0003800000 */
.L_x_4564:
        /* <DEDUP_REMOVED lines=12> */
.L_x_4560:
[----:B------:R-:W-:Y:S05]  /*a6b0*/  BSYNC B1 ;  /* 0x0000000000017941 */ /* 0x000fea0003800000 */
.L_x_4558:
        /* <DEDUP_REMOVED lines=29> */
.L_x_4569:
[----:B------:R-:W-:Y:S05]  /*a890*/  BSYNC B1 ;  /* 0x0000000000017941 */ /* 0x000fea0003800000 */
.L_x_4568:
[----:B------:R-:W-:Y:S02]  /*a8a0*/  IADD3 R114, R114, 0x80, RZ ;  /* 0x0000008072727810 */ /* 0x000fe40007ffe0ff */
[----:B------:R-:W-:Y:S02]  /*a8b0*/  IADD3 R112, R112, 0x80, RZ ;  /* 0x0000008070707810 */ /* 0x000fe40007ffe0ff */
.L_x_4487:
[----:B------:R-:W-:Y:S05]  /*a8c0*/  BSYNC B0 ;  /* 0x0000000000007941 */ /* 0x000fea0003800000 */
.L_x_4486:
        /* <DEDUP_REMOVED lines=19> */
.L_x_4573:
        /* <DEDUP_REMOVED lines=12> */
.L_x_4576:
[----:B------:R-:W-:Y:S02]  /*aac0*/  MOV R94, R90 ;  /* 0x0000005a005e7202 */ /* 0x000fe40000000f00 */
.L_x_4577:
[----:B------:R-:W-:Y:S05]  /*aad0*/  BSYNC B2 ;  /* 0x0000000000027941 */ /* 0x000fea0003800000 */
.L_x_4575:
        /* <DEDUP_REMOVED lines=16> */
.L_x_4581:
[----:B------:R-:W-:Y:S05]  /*abe0*/  BSYNC B3 ;  /* 0x0000000000037941 */ /* 0x000fea0003800000 */
.L_x_4580:
        /* <DEDUP_REMOVED lines=44> */
.L_x_4579:
[----:B------:R-:W-:Y:S05]  /*aeb0*/  BSYNC B2 ;  /* 0x0000000000027941 */ /* 0x000fea0003800000 */
.L_x_4578:
        /* <DEDUP_REMOVED lines=12> */
.L_x_4574:
[----:B------:R-:W-:Y:S05]  /*af80*/  BSYNC B1 ;  /* 0x0000000000017941 */ /* 0x000fea0003800000 */
.L_x_4572:
        /* <DEDUP_REMOVED lines=8> */
.L_x_4583:
        /* <DEDUP_REMOVED lines=12> */
.L_x_4586:
[----:B------:R-:W-:Y:S02]  /*b0d0*/  IMAD.MOV.U32 R88, RZ, RZ, R90 ;  /* 0x000000ffff587224 */ /* 0x000fe400078e005a */
.L_x_4587:
[----:B------:R-:W-:Y:S05]  /*b0e0*/  BSYNC B2 ;  /* 0x0000000000027941 */ /* 0x000fea0003800000 */
.L_x_4585:
        /* <DEDUP_REMOVED lines=16> */
.L_x_4591:
[----:B------:R-:W-:Y:S05]  /*b1f0*/  BSYNC B3 ;  /* 0x0000000000037941 */ /* 0x000fea0003800000 */
.L_x_4590:
        /* <DEDUP_REMOVED lines=44> */
.L_x_4589:
[----:B------:R-:W-:Y:S05]  /*b4c0*/  BSYNC B2 ;  /* 0x0000000000027941 */ /* 0x000fea0003800000 */
.L_x_4588:
        /* <DEDUP_REMOVED lines=11> */
.L_x_4584:
[----:B------:R-:W-:Y:S05]  /*b580*/  BSYNC B1 ;  /* 0x0000000000017941 */ /* 0x000fea0003800000 */
.L_x_4582:
        /* <DEDUP_REMOVED lines=8> */
.L_x_4593:
        /* <DEDUP_REMOVED lines=12> */
.L_x_4596:
[----:B------:R-:W-:Y:S02]  /*b6d0*/  IMAD.MOV.U32 R88, RZ, RZ, R90 ;  /* 0x000000ffff587224 */ /* 0x000fe400078e005a */
.L_x_4597:
[----:B------:R-:W-:Y:S05]  /*b6e0*/  BSYNC B2 ;  /* 0x0000000000027941 */ /* 0x000fea0003800000 */
.L_x_4595:
        /* <DEDUP_REMOVED lines=16> */
.L_x_4601:
[----:B------:R-:W-:Y:S05]  /*b7f0*/  BSYNC B3 ;  /* 0x0000000000037941 */ /* 0x000fea0003800000 */
.L_x_4600:
        /* <DEDUP_REMOVED lines=44> */
.L_x_4599:
[----:B------:R-:W-:Y:S05]  /*bac0*/  BSYNC B2 ;  /* 0x0000000000027941 */ /* 0x000fea0003800000 */
.L_x_4598:
        /* <DEDUP_REMOVED lines=11> */
.L_x_4594:
[----:B------:R-:W-:Y:S05]  /*bb80*/  BSYNC B1 ;  /* 0x0000000000017941 */ /* 0x000fea0003800000 */
.L_x_4592:
        /* <DEDUP_REMOVED lines=8> */
.L_x_4603:
        /* <DEDUP_REMOVED lines=12> */
.L_x_4606:
[----:B------:R-:W-:Y:S02]  /*bcd0*/  MOV R88, R90 ;  /* 0x0000005a00587202 */ /* 0x000fe40000000f00 */
.L_x_4607:
[----:B------:R-:W-:Y:S05]  /*bce0*/  BSYNC B2 ;  /* 0x0000000000027941 */ /* 0x000fea0003800000 */
.L_x_4605:
        /* <DEDUP_REMOVED lines=16> */
.L_x_4611:
[----:B------:R-:W-:Y:S05]  /*bdf0*/  BSYNC B3 ;  /* 0x0000000000037941 */ /* 0x000fea0003800000 */
.L_x_4610:
        /* <DEDUP_REMOVED lines=44> */
.L_x_4609:
[----:B------:R-:W-:Y:S05]  /*c0c0*/  BSYNC B2 ;  /* 0x0000000000027941 */ /* 0x000fea0003800000 */
.L_x_4608:
        /* <DEDUP_REMOVED lines=11> */
.L_x_4604:
[----:B------:R-:W-:Y:S05]  /*c180*/  BSYNC B1 ;  /* 0x0000000000017941 */ /* 0x000fea0003800000 */
.L_x_4602:
        /* <DEDUP_REMOVED lines=8> */
.L_x_4613:
        /* <DEDUP_REMOVED lines=12> */
.L_x_4616:
[----:B------:R-:W-:Y:S02]  /*c2d0*/  IMAD.MOV.U32 R88, RZ, RZ, R90 ;  /* 0x000000ffff587224 */ /* 0x000fe400078e005a */
.L_x_4617:
[----:B------:R-:W-:Y:S05]  /*c2e0*/  BSYNC B2 ;  /* 0x0000000000027941 */ /* 0x000fea0003800000 */
.L_x_4615:
        /* <DEDUP_REMOVED lines=16> */
.L_x_4621:
[----:B------:R-:W-:Y:S05]  /*c3f0*/  BSYNC B3 ;  /* 0x0000000000037941 */ /* 0x000fea0003800000 */
.L_x_4620:
        /* <DEDUP_REMOVED lines=44> */
.L_x_4619:
[----:B------:R-:W-:Y:S05]  /*c6c0*/  BSYNC B2 ;  /* 0x0000000000027941 */ /* 0x000fea0003800000 */
.L_x_4618:
        /* <DEDUP_REMOVED lines=11> */
.L_x_4614:
[----:B------:R-:W-:Y:S05]  /*c780*/  BSYNC B1 ;  /* 0x0000000000017941 */ /* 0x000fea0003800000 */
.L_x_4612:
        /* <DEDUP_REMOVED lines=8> */
.L_x_4623:
        /* <DEDUP_REMOVED lines=12> */
.L_x_4626:
[----:B------:R-:W-:Y:S02]  /*c8d0*/  IMAD.MOV.U32 R88, RZ, RZ, R90 ;  /* 0x000000ffff587224 */ /* 0x000fe400078e005a */
.L_x_4627:
[----:B------:R-:W-:Y:S05]  /*c8e0*/  BSYNC B2 ;  /* 0x0000000000027941 */ /* 0x000fea0003800000 */
.L_x_4625:
        /* <DEDUP_REMOVED lines=16> */
.L_x_4631:
[----:B------:R-:W-:Y:S05]  /*c9f0*/  BSYNC B3 ;  /* 0x0000000000037941 */ /* 0x000fea0003800000 */
.L_x_4630:
        /* <DEDUP_REMOVED lines=44> */
.L_x_4629:
[----:B------:R-:W-:Y:S05]  /*ccc0*/  BSYNC B2 ;  /* 0x0000000000027941 */ /* 0x000fea0003800000 */
.L_x_4628:
        /* <DEDUP_REMOVED lines=11> */
.L_x_4624:
[----:B------:R-:W-:Y:S05]  /*cd80*/  BSYNC B1 ;  /* 0x0000000000017941 */ /* 0x000fea0003800000 */
.L_x_4622:
        /* <DEDUP_REMOVED lines=8> */
.L_x_4633:
        /* <DEDUP_REMOVED lines=12> */
.L_x_4636:
[----:B------:R-:W-:Y:S02]  /*ced0*/  MOV R88, R90 ;  /* 0x0000005a00587202 */ /* 0x000fe40000000f00 */
.L_x_4637:
[----:B------:R-:W-:Y:S05]  /*cee0*/  BSYNC B2 ;  /* 0x0000000000027941 */ /* 0x000fea0003800000 */
.L_x_4635:
        /* <DEDUP_REMOVED lines=16> */
.L_x_4641:
[----:B------:R-:W-:Y:S05]  /*cff0*/  BSYNC B3 ;  /* 0x0000000000037941 */ /* 0x000fea0003800000 */
.L_x_4640:
        /* <DEDUP_REMOVED lines=44> */
.L_x_4639:
[----:B------:R-:W-:Y:S05]  /*d2c0*/  BSYNC B2 ;  /* 0x0000000000027941 */ /* 0x000fea0003800000 */
.L_x_4638:
        /* <DEDUP_REMOVED lines=11> */
.L_x_4634:
[----:B------:R-:W-:Y:S05]  /*d380*/  BSYNC B1 ;  /* 0x0000000000017941 */ /* 0x000fea0003800000 */
.L_x_4632:
        /* <DEDUP_REMOVED lines=8> */
.L_x_4643:
        /* <DEDUP_REMOVED lines=12> */
.L_x_4646:
[----:B------:R-:W-:Y:S02]  /*d4d0*/  IMAD.MOV.U32 R108, RZ, RZ, R90 ;  /* 0x000000ffff6c7224 */ /* 0x000fe400078e005a */
.L_x_4647:
[----:B------:R-:W-:Y:S05]  /*d4e0*/  BSYNC B2 ;  /* 0x0000000000027941 */ /* 0x000fea0003800000 */
.L_x_4645:
        /* <DEDUP_REMOVED lines=14> */
[----:B------:R-:W-:-:S05]  /*d5d0*/  @P5 IADD3 R44, R89, RZ, RZ ;  /* 0x000000ff592c5210 */ /* 0x000fca0007ffe0ff */
[----:B------:R-:W-:Y:S02]  /*d5e0*/  @!P4 IMAD.MOV.U32 R89, RZ, RZ, R44 ;  /* 0x000000ffff59c224 */ /* 0x000fe400078e002c */
.L_x_4651:
[----:B------:R-:W-:Y:S05]  /*d5f0*/  BSYNC B3 ;  /* 0x0000000000037941 */ /* 0x000fea0003800000 */
.L_x_4650:
        /* <DEDUP_REMOVED lines=44> */
.L_x_4649:
[----:B------:R-:W-:Y:S05]  /*d8c0*/  BSYNC B2 ;  /* 0x0000000000027941 */ /* 0x000fea0003800000 */
.L_x_4648:
        /* <DEDUP_REMOVED lines=12> */
.L_x_4644:
[----:B------:R-:W-:Y:S05]  /*d990*/  BSYNC B1 ;  /* 0x0000000000017941 */ /* 0x000fea0003800000 */
.L_x_4642:
[----:B------:R-:W-:Y:S01]  /*d9a0*/  IMAD.MOV.U32 R159, RZ, RZ, 0x10 ;  /* 0x00000010ff9f7424 */ /* 0x000fe200078e00ff */
[----:B------:R-:W-:Y:S02]  /*d9b0*/  F2FP.PACK_AB R47, R157, R155 ;  /* 0x0000009b9d2f723e */ /* 0x000fe400000000ff */
[----:B------:R-:W-:Y:S01]  /*d9c0*/  F2FP.PACK_AB R46, R153, R151 ;  /* 0x00000097992e723e */ /* 0x000fe200000000ff */
[----:B------:R-:W-:Y:S01]  /*d9d0*/  IMAD.WIDE.U32 R158, R114, R159, c[0x0][0x188] ;  /* 0x00006200729e7625 */ /* 0x000fe200078e009f */
[----:B------:R-:W-:Y:S02]  /*d9e0*/  F2FP.PACK_AB R45, R149, R147 ;  /* 0x00000093952d723e */ /* 0x000fe400000000ff */
[----:B------:R-:W-:-:S05]  /*d9f0*/  F2FP.PACK_AB R44, R145, R143 ;  /* 0x0000008f912c723e */ /* 0x000fca00000000ff */
        /* <DEDUP_REMOVED lines=22> */
.L_x_4571:
[----:B------:R-:W-:Y:S05]  /*db60*/  BSYNC B0 ;  /* 0x0000000000007941 */ /* 0x000fea0003800000 */
.L_x_4570:
        /* <DEDUP_REMOVED lines=42> */
.L_x_4664:
        /* <DEDUP_REMOVED lines=85> */
.L_x_4665:
[----:B------:R-:W-:Y:S01]  /*e360*/  LOP3.LUT P2, RZ, R32, 0x1f, RZ, 0xc0, !PT ;  /* 0x0000001f20ff7812 */ /* 0x000fe2000784c0ff */
        /* <DEDUP_REMOVED lines=18> */
[----:B------:R-:W-:-:S02]  /*e490*/  ISETP.NE.AND P2, PT, RZ, UR8, PT ;  /* 0x00000008ff007c0c */ /* 0x000fc4000bf45270 */
        /* <DEDUP_REMOVED lines=81> */
[----:B------:R-:W-:Y:S01]  /*e9b0*/  FFMA.FTZ R161, R19, R124, R10 ;  /* 0x0000007c13a17223 */ /* 0x000fe2000001000a */
[----:B------:R-:W-:Y:S01]  /*e9c0*/  F2FP.PACK_AB R46, R159, R46 ;  /* 0x0000002e9f2e723e */ /* 0x000fe200000000ff */
[----:B------:R-:W-:-:S03]  /*e9d0*/  IMAD.MOV.U32 R165, RZ, RZ, 0x10 ;  /* 0x00000010ffa57424 */ /* 0x000fc600078e00ff */
[----:B------:R-:W-:Y:S01]  /*e9e0*/  F2FP.PACK_AB R47, R161, R122 ;  /* 0x0000007aa12f723e */ /* 0x000fe200000000ff */
[C---:B------:R-:W-:Y:S01]  /*e9f0*/  IMAD.WIDE.U32 R158, R110.reuse, R165, c[0x0][0x208] ;  /* 0x000082006e9e7625 */ /* 0x040fe200078e00a5 */
[----:B------:R-:W-:-:S04]  /*ea00*/  IADD3 R110, R110, 0x80, RZ ;  /* 0x000000806e6e7810 */ /* 0x000fc80007ffe0ff */
[----:B------:R0:W-:Y:S03]  /*ea10*/  STG.E.128 [R158.64], R44 ;  /* 0x0000002c9e007986 */ /* 0x0001e6000c101d06 */
.L_x_4657:
[----:B------:R-:W-:Y:S05]  /*ea20*/  BSYNC B1 ;  /* 0x0000000000017941 */ /* 0x000fea0003800000 */
.L_x_4656:
[----:B------:R-:W-:Y:S01]  /*ea30*/  ISETP.NE.AND P2, PT, R0, RZ, PT ;  /* 0x000000ff0000720c */ /* 0x000fe20003f45270 */
[----:B------:R-:W-:-:S12]  /*ea40*/  BSSY B1, `(.L_x_4658) ;  /* 0x0000022000017945 */ /* 0x000fd80003800000 */
[----:B------:R-:W-:Y:S05]  /*ea50*/  @!P2 BRA `(.L_x_4659) ;  /* 0x000002000000a947 */ /* 0x000fea0003800000 */
[--C-:B0-----:R-:W-:Y:S01]  /*ea60*/  FADD.FTZ R44, R111, -R112.reuse ;  /* 0x800000706f2c7221 */ /* 0x101fe20000010000 */
[----:B------:R-:W-:Y:S01]  /*ea70*/  HFMA2.MMA R165, -RZ, RZ, 0, 9.5367431640625e-07 ;  /* 0x00000010ffa57435 */ /* 0x000fe200000001ff */
        /* <DEDUP_REMOVED lines=26> */
[C---:B------:R-:W-:Y:S01]  /*ec20*/  IMAD.WIDE.U32 R158, R110.reuse, R165, c[0x0][0x208] ;  /* 0x000082006e9e7625 */ /* 0x040fe200078e00a5 */
[----:B------:R-:W-:-:S02]  /*ec30*/  IADD3 R110, R110, 0x80, RZ ;  /* 0x000000806e6e7810 */ /* 0x000fc40007ffe0ff */
[----:B------:R-:W-:-:S05]  /*ec40*/  F2FP.PACK_AB R47, R161, R122 ;  /* 0x0000007aa12f723e */ /* 0x000fca00000000ff */
[----:B------:R0:W-:Y:S02]  /*ec50*/  STG.E.128 [R158.64], R44 ;  /* 0x0000002c9e007986 */ /* 0x0001e4000c101d06 */
.L_x_4659:
[----:B------:R-:W-:Y:S05]  /*ec60*/  BSYNC B1 ;  /* 0x0000000000017941 */ /* 0x000fea0003800000 */
.L_x_4658:
        /* <DEDUP_REMOVED lines=35> */
.L_x_4661:
[----:B------:R-:W-:Y:S05]  /*eea0*/  BSYNC B1 ;  /* 0x0000000000017941 */ /* 0x000fea0003800000 */
.L_x_4660:
        /* <DEDUP_REMOVED lines=17> */
[----:B------:R-:W-:Y:S01]  /*efc0*/  MOV R163, 0x10 ;  /* 0x0000001000a37802 */ /* 0x000fe20000000f00 */
[----:B------:R-:W-:Y:S02]  /*efd0*/  FFMA.FTZ R44, R51, R44, R76 ;  /* 0x0000002c332c7223 */ /* 0x000fe4000001004c */
[----:B------:R-:W-:-:S02]  /*efe0*/  FFMA.FTZ R159, R71, R46, R78 ;  /* 0x0000002e479f7223 */ /* 0x000fc4000001004e */
[----:B------:R-:W-:Y:S02]  /*eff0*/  FFMA.FTZ R45, R70, R114, R79 ;  /* 0x00000072462d7223 */ /* 0x000fe4000001004f */
[----:B------:R-:W-:Y:S01]  /*f000*/  FFMA.FTZ R118, R72, R118, R81 ;  /* 0x0000007648767223 */ /* 0x000fe20000010051 */
[----:B------:R-:W-:Y:S01]  /*f010*/  F2FP.PACK_AB R44, R159, R44 ;  /* 0x0000002c9f2c723e */ /* 0x000fe200000000ff */
[----:B------:R-:W-:Y:S02]  /*f020*/  FFMA.FTZ R47, R74, R122, R83 ;  /* 0x0000007a4a2f7223 */ /* 0x000fe40000010053 */
        /* <DEDUP_REMOVED lines=8> */
.L_x_4655:
[----:B-1----:R-:W-:Y:S05]  /*f0b0*/  BSYNC B0 ;  /* 0x0000000000007941 */ /* 0x002fea0003800000 */
.L_x_4654:
[----:B------:R-:W-:Y:S02]  /*f0c0*/  IADD3 R26, R26, c[0x0][0x160], RZ ;  /* 0x000058001a1a7a10 */ /* 0x000fe40007ffe0ff */
[----:B------:R-:W-:Y:S02]  /*f0d0*/  LOP3.LUT P3, RZ, R91, 0xff, RZ, 0xc0, !PT ;  /* 0x000000ff5bff7812 */ /* 0x000fe4000786c0ff */
[----:B------:R-:W-:Y:S02]  /*f0e0*/  ISETP.GE.AND P2, PT, R26, c[0x0][0x164], PT ;  /* 0x000059001a007a0c */ /* 0x000fe40003f46270 */
[----:B------:R-:W-:-:S11]  /*f0f0*/  SEL R91, RZ, 0x1, P3 ;  /* 0x00000001ff5b7807 */ /* 0x000fd60001800000 */
[----:B0-----:R-:W-:Y:S01]  /*f100*/  @P2 CALL.REL.NOINC `(.L_x_4662) ;  /* 0x0000001000002944 */ /* 0x001fe20003c00000 */
[----:B------:R-:W-:Y:S05]  /*f110*/  BRA `(.L_x_4663) ;  /* 0xffff1df000007947 */ /* 0x000fea000383ffff */
.L_x_4662:
[----:B------:R-:W-:Y:S05]  /*f120*/  EXIT ;  /* 0x000000000000794d */ /* 0x000fea0003800000 */
.L_x_4652:
[----:B------:R-:W-:Y:S01]  /*f130*/  HFMA2.MMA R116, -RZ, RZ, 0, 5.9604644775390625e-08 ;  /* 0x00000001ff747435 */ /* 0x000fe200000001ff */
[----:B------:R-:W-:Y:S01]  /*f140*/  IMAD.MOV.U32 R45, RZ, RZ, R44 ;  /* 0x000000ffff2d7224 */ /* 0x000fe200078e002c */
[----:B------:R-:W-:Y:S01]  /*f150*/  MOV R163, 0xffffffff ;  /* 0xffffffff00a37802 */ /* 0x000fe20000000f00 */
[----:B------:R-:W-:Y:S01]  /*f160*/  IMAD.MOV.U32 R114, RZ, RZ, 0x1f ;  /* 0x0000001fff727424 */ /* 0x000fe200078e00ff */
[----:B------:R-:W-:Y:S02]  /*f170*/  MOV R46, 0xf190 ;  /* 0x0000f190002e7802 */ /* 0x000fe40000000f00 */
[----:B-----5:R-:W-:Y:S05]  /*f180*/  CALL.REL.NOINC `($__internal_26_$__cuda_sm70_shflsync_bfly_p) ;  /* 0x000007b000007944 */ /* 0x020fea0003c00000 */
[----:B01----:R-:W-:Y:S01]  /*f190*/  IMAD.MOV.U32 R45, RZ, RZ, R116 ;  /* 0x000000ffff2d7224 */ /* 0x003fe200078e0074 */
[----:B------:R-:W-:Y:S05]  /*f1a0*/  BRA `(.L_x_4664) ;  /* 0xffffec6000007947 */ /* 0x000fea000383ffff */
.L_x_4653:
[----:B------:R-:W-:Y:S01]  /*f1b0*/  HFMA2.MMA R116, -RZ, RZ, 0, 1.1920928955078125e-07 ;  /* 0x00000002ff747435 */ /* 0x000fe200000001ff */
[----:B------:R-:W-:Y:S01]  /*f1c0*/  IMAD.MOV.U32 R114, RZ, RZ, 0x1f ;  /* 0x0000001fff727424 */ /* 0x000fe200078e00ff */
[----:B------:R-:W-:Y:S02]  /*f1d0*/  MOV R163, 0xffffffff ;  /* 0xffffffff00a37802 */ /* 0x000fe40000000f00 */
[----:B------:R-:W-:Y:S02]  /*f1e0*/  MOV R46, 0xf200 ;  /* 0x0000f200002e7802 */ /* 0x000fe40000000f00 */
[----:B0----5:R-:W-:Y:S05]  /*f1f0*/  CALL.REL.NOINC `($__internal_26_$__cuda_sm70_shflsync_bfly_p) ;  /* 0x0000074000007944 */ /* 0x021fea0003c00000 */
[----:B0-----:R-:W-:Y:S01]  /*f200*/  HFMA2.MMA R114, -RZ, RZ, 0, 1.847743988037109375e-06 ;  /* 0x0000001fff727435 */ /* 0x001fe200000001ff */
[----:B-1----:R-:W-:Y:S01]  /*f210*/  FADD.FTZ R45, R45, R116 ;  /* 0x000000742d2d7221 */ /* 0x002fe20000010000 */
[----:B------:R-:W-:Y:S01]  /*f220*/  MOV R46, 0xf260 ;  /* 0x0000f260002e7802 */ /* 0x000fe20000000f00 */
[----:B------:R-:W-:-:S02]  /*f230*/  IMAD.MOV.U32 R116, RZ, RZ, 0x4 ;  /* 0x00000004ff747424 */ /* 0x000fc400078e00ff */
[----:B------:R-:W-:Y:S02]  /*f240*/  IMAD.MOV.U32 R163, RZ, RZ, -0x1 ;  /* 0xffffffffffa37424 */ /* 0x000fe400078e00ff */
[----:B------:R-:W-:Y:S05]  /*f250*/  CALL.REL.NOINC `($__internal_26_$__cuda_sm70_shflsync_bfly_p) ;  /* 0x000006e000007944 */ /* 0x000fea0003c00000 */
[----:B01----:R-:W-:Y:S01]  /*f260*/  FADD.FTZ R45, R45, R116 ;  /* 0x000000742d2d7221 */ /* 0x003fe20000010000 */
[----:B------:R-:W-:Y:S01]  /*f270*/  MOV R116, 0x8 ;  /* 0x0000000800747802 */ /* 0x000fe20000000f00 */
[----:B------:R-:W-:Y:S01]  /*f280*/  IMAD.MOV.U32 R114, RZ, RZ, 0x1f ;  /* 0x0000001fff727424 */ /* 0x000fe200078e00ff */
[----:B------:R-:W-:Y:S02]  /*f290*/  MOV R163, 0xffffffff ;  /* 0xffffffff00a37802 */ /* 0x000fe40000000f00 */
[----:B------:R-:W-:Y:S02]  /*f2a0*/  MOV R46, 0xf2c0 ;  /* 0x0000f2c0002e7802 */ /* 0x000fe40000000f00 */
[----:B------:R-:W-:Y:S05]  /*f2b0*/  CALL.REL.NOINC `($__internal_26_$__cuda_sm70_shflsync_bfly_p) ;  /* 0x0000068000007944 */ /* 0x000fea0003c00000 */
[----:B0-----:R-:W-:Y:S01]  /*f2c0*/  HFMA2.MMA R114, -RZ, RZ, 0, 1.847743988037109375e-06 ;  /* 0x0000001fff727435 */ /* 0x001fe200000001ff */
[----:B-1----:R-:W-:Y:S01]  /*f2d0*/  FADD.FTZ R45, R45, R116 ;  /* 0x000000742d2d7221 */ /* 0x002fe20000010000 */
[----:B------:R-:W-:Y:S01]  /*f2e0*/  MOV R46, 0xf320 ;  /* 0x0000f320002e7802 */ /* 0x000fe20000000f00 */
[----:B------:R-:W-:Y:S02]  /*f2f0*/  IMAD.MOV.U32 R116, RZ, RZ, 0x10 ;  /* 0x00000010ff747424 */ /* 0x000fe400078e00ff */
[----:B------:R-:W-:-:S02]  /*f300*/  IMAD.MOV.U32 R163, RZ, RZ, -0x1 ;  /* 0xffffffffffa37424 */ /* 0x000fc400078e00ff */
[----:B------:R-:W-:Y:S05]  /*f310*/  CALL.REL.NOINC `($__internal_26_$__cuda_sm70_shflsync_bfly_p) ;  /* 0x0000062000007944 */ /* 0x000fea0003c00000 */
[----:B01----:R-:W-:Y:S01]  /*f320*/  FADD.FTZ R45, R45, R116 ;  /* 0x000000742d2d7221 */ /* 0x003fe20000010000 */
[----:B------:R-:W-:-:S02]  /*f330*/  MOV R116, 0x1 ;  /* 0x0000000100747802 */ /* 0x000fc40000000f00 */
[----:B------:R-:W-:Y:S01]  /*f340*/  MOV R163, 0xffffffff ;  /* 0xffffffff00a37802 */ /* 0x000fe20000000f00 */
        /* <DEDUP_REMOVED lines=68> */
[----:B------:R-:W-:Y:S05]  /*f790*/  CALL.REL.NOINC `($__internal_26_$__cuda_sm70_shflsync_bfly_p) ;  /* 0x000001a000007944 */ /* 0x000fea0003c00000 */
[----:B0-----:R-:W-:Y:S01]  /*f7a0*/  HFMA2.MMA R114, -RZ, RZ, 0, 1.847743988037109375e-06 ;  /* 0x0000001fff727435 */ /* 0x001fe200000001ff */
[----:B-1----:R-:W-:Y:S01]  /*f7b0*/  FADD.FTZ R45, R45, R116 ;  /* 0x000000742d2d7221 */ /* 0x002fe20000010000 */
[----:B------:R-:W-:Y:S01]  /*f7c0*/  MOV R46, 0xf800 ;  /* 0x0000f800002e7802 */ /* 0x000fe20000000f00 */
[----:B------:R-:W-:Y:S02]  /*f7d0*/  IMAD.MOV.U32 R116, RZ, RZ, 0x2 ;  /* 0x00000002ff747424 */ /* 0x000fe400078e00ff */
[----:B------:R-:W-:Y:S02]  /*f7e0*/  IMAD.MOV.U32 R163, RZ, RZ, -0x1 ;  /* 0xffffffffffa37424 */ /* 0x000fe400078e00ff */
[----:B------:R-:W-:Y:S05]  /*f7f0*/  CALL.REL.NOINC `($__internal_26_$__cuda_sm70_shflsync_bfly_p) ;  /* 0x0000014000007944 */ /* 0x000fea0003c00000 */
[----:B01----:R-:W-:Y:S01]  /*f800*/  FADD.FTZ R45, R45, R116 ;  /* 0x000000742d2d7221 */ /* 0x003fe20000010000 */
[----:B------:R-:W-:Y:S01]  /*f810*/  MOV R116, 0x4 ;  /* 0x0000000400747802 */ /* 0x000fe20000000f00 */
[----:B------:R-:W-:Y:S01]  /*f820*/  IMAD.MOV.U32 R114, RZ, RZ, 0x1f ;  /* 0x0000001fff727424 */ /* 0x000fe200078e00ff */
[----:B------:R-:W-:Y:S02]  /*f830*/  MOV R163, 0xffffffff ;  /* 0xffffffff00a37802 */ /* 0x000fe40000000f00 */
[----:B------:R-:W-:-:S02]  /*f840*/  MOV R46, 0xf860 ;  /* 0x0000f860002e7802 */ /* 0x000fc40000000f00 */
[----:B------:R-:W-:Y:S05]  /*f850*/  CALL.REL.NOINC `($__internal_26_$__cuda_sm70_shflsync_bfly_p) ;  /* 0x000000e000007944 */ /* 0x000fea0003c00000 */
[----:B0-----:R-:W-:Y:S01]  /*f860*/  HFMA2.MMA R114, -RZ, RZ, 0, 1.847743988037109375e-06 ;  /* 0x0000001fff727435 */ /* 0x001fe200000001ff */
[----:B-1----:R-:W-:Y:S01]  /*f870*/  FADD.FTZ R45, R45, R116 ;  /* 0x000000742d2d7221 */ /* 0x002fe20000010000 */
[----:B------:R-:W-:Y:S01]  /*f880*/  MOV R46, 0xf8c0 ;  /* 0x0000f8c0002e7802 */ /* 0x000fe20000000f00 */
[----:B------:R-:W-:-:S02]  /*f890*/  IMAD.MOV.U32 R116, RZ, RZ, 0x8 ;  /* 0x00000008ff747424 */ /* 0x000fc400078e00ff */
[----:B------:R-:W-:Y:S02]  /*f8a0*/  IMAD.MOV.U32 R163, RZ, RZ, -0x1 ;  /* 0xffffffffffa37424 */ /* 0x000fe400078e00ff */
[----:B------:R-:W-:Y:S05]  /*f8b0*/  CALL.REL.NOINC `($__internal_26_$__cuda_sm70_shflsync_bfly_p) ;  /* 0x0000008000007944 */ /* 0x000fea0003c00000 */
[----:B-1----:R-:W-:Y:S01]  /*f8c0*/  FADD.FTZ R159, R45, R116 ;  /* 0x000000742d9f7221 */ /* 0x002fe20000010000 */
[----:B------:R-:W-:Y:S01]  /*f8d0*/  MOV R116, 0x10 ;  /* 0x0000001000747802 */ /* 0x000fe20000000f00 */
[----:B0-----:R-:W-:Y:S01]  /*f8e0*/  IMAD.MOV.U32 R114, RZ, RZ, 0x1f ;  /* 0x0000001fff727424 */ /* 0x001fe200078e00ff */
[----:B------:R-:W-:Y:S01]  /*f8f0*/  MOV R163, 0xffffffff ;  /* 0xffffffff00a37802 */ /* 0x000fe20000000f00 */
[----:B------:R-:W-:Y:S01]  /*f900*/  IMAD.MOV.U32 R45, RZ, RZ, R159 ;  /* 0x000000ffff2d7224 */ /* 0x000fe200078e009f */
[----:B------:R-:W-:Y:S02]  /*f910*/  MOV R46, 0xf930 ;  /* 0x0000f930002e7802 */ /* 0x000fe40000000f00 */
[----:B------:R-:W-:Y:S05]  /*f920*/  CALL.REL.NOINC `($__internal_26_$__cuda_sm70_shflsync_bfly_p) ;  /* 0x0000001000007944 */ /* 0x000fea0003c00000 */
[----:B01----:R-:W-:Y:S05]  /*f930*/  BRA `(.L_x_4665) ;  /* 0xffffea2000007947 */ /* 0x003fea000383ffff */
        .weak           $__internal_26_$__cuda_sm70_shflsync_bfly_p
        .type           $__internal_26_$__cuda_sm70_shflsync_bfly_p,@function
        .size           $__internal_26_$__cuda_sm70_shflsync_bfly_p,(.L_x_29090 - $__internal_26_$__cuda_sm70_shflsync_bfly_p)
$__internal_26_$__cuda_sm70_shflsync_bfly_p:
[----:B------:R-:W-:Y:S01]  /*f940*/  HFMA2.MMA R47, -RZ, RZ, 0, 0 ;  /* 0x00000000ff2f7435 */ /* 0x000fe200000001ff */
[----:B------:R-:W-:Y:S04]  /*f950*/  WARPSYNC R163 ;  /* 0x000000a300007348 */ /* 0x000fe80003800000 */
[----:B------:R0:W1:Y:S01]  /*f960*/  SHFL.BFLY PT, R116, R45, R116, R114 ;  /* 0x0c0000742d747389 */ /* 0x00006200000e0072 */
[----:B------:R-:W-:Y:S05]  /*f970*/  RET.REL.NODEC R46 `(_ZN10layer_norm13ln_fwd_kernelINS_13Kernel_traitsI6__halfS2_S2_S2_fjLj4096ELj1ELj1ELj4ELj16ENS_18Kernel_traits_baseILj4096ES2_S2_S2_S2_fjLj128EEEEELb1ELb0ELb1ELb0EEEvNS_9FwdParamsE) ;  /* 0xffff06802e007950 */ /* 0x000fea0003c3ffff */
.L_x_4666:
        /* <DEDUP_REMOVED lines=16> */
.L_x_29090:


//--------------------- .text._ZN10layer_norm13ln_fwd_kernelINS_13Kernel_traitsI6__halfS2_S2_S2_fjLj4096ELj1ELj1ELj4ELj16ENS_18Kernel_traits_baseILj4096ES2_S2_S2_S2_fjLj128EEEEELb1ELb0ELb1ELb1EEEvNS_9FwdParamsE --------------------------
	.section	.text._ZN10layer_norm13ln_fwd_kernelINS_13Kernel_traitsI6__halfS2_S2_S2_fjLj4096ELj1ELj1ELj4ELj16ENS_18Kernel_traits_baseILj4096ES2_S2_S2_S2_fjLj128EEEEELb1ELb0ELb1ELb1EEEvNS_9FwdParamsE,"ax",@progbits
	.sectioninfo	@"SHI_REGISTERS=128"
	.align	128
        .global         _ZN10layer_norm13ln_fwd_kernelINS_13Kernel_traitsI6__halfS2_S2_S2_fjLj4096ELj1ELj1ELj4ELj16ENS_18Kernel_traits_baseILj4096ES2_S2_S2_S2_fjLj128EEEEELb1ELb0ELb1ELb1EEEvNS_9FwdParamsE
        .type           _ZN10layer_norm13ln_fwd_kernelINS_13Kernel_traitsI6__halfS2_S2_S2_fjLj4096ELj1ELj1ELj4ELj16ENS_18Kernel_traits_baseILj4096ES2_S2_S2_S2_fjLj128EEEEELb1ELb0ELb1ELb1EEEvNS_9FwdParamsE,@function
        .size           _ZN10layer_norm13ln_fwd_kernelINS_13Kernel_traitsI6__halfS2_S2_S2_fjLj4096ELj1ELj1ELj4ELj16ENS_18Kernel_traits_baseILj4096ES2_S2_S2_S2_fjLj128EEEEELb1ELb0ELb1ELb1EEEvNS_9FwdParamsE,(.L_x_29091 - _ZN10layer_norm13ln_fwd_kernelINS_13Kernel_traitsI6__halfS2_S2_S2_fjLj4096ELj1ELj1ELj4ELj16ENS_18Kernel_traits_baseILj4096ES2_S2_S2_S2_fjLj128EEEEELb1ELb0ELb1ELb1EEEvNS_9FwdParamsE)
        .other          _ZN10layer_norm13ln_fwd_kernelINS_13Kernel_traitsI6__halfS2_S2_S2_fjLj4096ELj1ELj1ELj4ELj16ENS_18Kernel_traits_baseILj4096ES2_S2_S2_S2_fjLj128EEEEELb1ELb0ELb1ELb1EEEvNS_9FwdParamsE,@"STO_CUDA_ENTRY STV_DEFAULT"
_ZN10layer_norm13ln_fwd_kernelINS_13Kernel_traitsI6__halfS2_S2_S2_fjLj4096ELj1ELj1ELj4ELj16ENS_18Kernel_traits_baseILj4096ES2_S2_S2_S2_fjLj128EEEEELb1ELb0ELb1ELb1EEEvNS_9FwdParamsE:
.text._ZN10layer_norm13ln_fwd_kernelINS_13Kernel_traitsI6__halfS2_S2_S2_fjLj4096ELj1ELj1ELj4ELj16ENS_18Kernel_traits_baseILj4096ES2_S2_S2_S2_fjLj128EEEEELb1ELb0ELb1ELb1EEEvNS_9FwdParamsE:
        /* <DEDUP_REMOVED lines=98> */
[----:B------:R-:W-:Y:S01]  /*0620*/  UIADD3 UR25, UR4, -0x700cb87f, URZ ;  /* 0x8ff3478104197890 */ /* 0x000fe2000fffe03f */
[----:B------:R-:W-:Y:S01]  /*0630*/  HADD2.F32 R69, -RZ, R40.H1_H1 ;  /* 0x30000028ff457230 */ /* 0x000fe20000004100 */
[----:B------:R-:W-:Y:S01]  /*0640*/  UIADD3 UR26, UR5, -0x695add53, URZ ;  /* 0x96a522ad051a7890 */ /* 0x000fe2000fffe03f */
[--C-:B------:R-:W-:Y:S01]  /*0650*/  HADD2.F32 R68, -RZ, R41.reuse.H0_H0 ;  /* 0x20000029ff447230 */ /* 0x100fe20000004100 */
[----:B------:R-:W-:Y:S01]  /*0660*/  IMAD R81, R81, -0x2daee0ad, RZ ;  /* 0xd2511f5351517824 */ /* 0x000fe200078e02ff */
[----:B------:R-:W-:Y:S01]  /*0670*/  HADD2.F32 R71, -RZ, R41.H1_H1 ;  /* 0x30000029ff477230 */ /* 0x000fe20000004100 */
[----:B------:R-:W-:Y:S01]  /*0680*/  IMAD R82, R82, -0x326172a9, RZ ;  /* 0xcd9e8d5752527824 */ /* 0x000fe200078e02ff */
[----:B------:R0:W5:Y:S01]  /*0690*/  LDG.E.128 R36, [R2.64] ;  /* 0x0000000602247981 */ /* 0x000162000c1e1d00 */
[----:B------:R-:W-:Y:S01]  /*06a0*/  IMAD.HI.U32 R41, R77, -0x326172a9, RZ ;  /* 0xcd9e8d574d297827 */ /* 0x000fe200078e00ff */
[----:B------:R-:W-:-:S02]  /*06b0*/  HADD2.F32 R17, -RZ, R4.H0_H0 ;  /* 0x20000004ff117230 */ /* 0x000fc40000004100 */
[----:B------:R0:W5:Y:S01]  /*06c0*/  LDG.E.128 R32, [R2.64+0x800] ;  /* 0x0008000602207981 */ /* 0x000162000c1e1d00 */
[----:B------:R-:W-:Y:S01]  /*06d0*/  IMAD.HI.U32 R40, R76, -0x2daee0ad, RZ ;  /* 0xd2511f534c287827 */ /* 0x000fe200078e00ff */
[----:B------:R-:W-:Y:S01]  /*06e0*/  HADD2.F32 R16, -RZ, R4.H1_H1 ;  /* 0x30000004ff107230 */ /* 0x000fe20000004100 */
[----:B------:R-:W-:Y:S01]  /*06f0*/  HFMA2.MMA R74, -RZ, RZ, 0, 5.9604644775390625e-08 ;  /* 0x00000001ff4a7435 */ /* 0x000fe200000001ff */
[----:B------:R0:W5:Y:S01]  /*0700*/  LDG.E.128 R28, [R2.64+0x1000] ;  /* 0x00100006021c7981 */ /* 0x000162000c1e1d00 */
[--C-:B------:R-:W-:Y:S02]  /*0710*/  HADD2.F32 R15, -RZ, R5.reuse.H0_H0 ;  /* 0x20000005ff0f7230 */ /* 0x100fe40000004100 */
[----:B------:R-:W-:Y:S01]  /*0720*/  HADD2.F32 R14, -RZ, R5.H1_H1 ;  /* 0x30000005ff0e7230 */ /* 0x000fe20000004100 */
[----:B------:R0:W5:Y:S01]  /*0730*/  LDG.E.128 R24, [R2.64+0x1800] ;  /* 0x0018000602187981 */ /* 0x000162000c1e1d00 */
[--C-:B------:R-:W-:Y:S01]  /*0740*/  HADD2.F32 R13, -RZ, R6.reuse.H0_H0 ;  /* 0x20000006ff0d7230 */ /* 0x100fe20000004100 */
[----:B------:R-:W-:Y:S01]  /*0750*/  LOP3.LUT R82, R41, UR25, R82, 0x96, !PT ;  /* 0x0000001929527c12 */ /* 0x000fe2000f8e9652 */
[----:B------:R-:W-:Y:S01]  /*0760*/  HADD2.F32 R12, -RZ, R6.H1_H1 ;  /* 0x30000006ff0c7230 */ /* 0x000fe20000004100 */
[----:B------:R-:W-:Y:S01]  /*0770*/  LOP3.LUT R81, R40, UR26, R81, 0x96, !PT ;  /* 0x0000001a28517c12 */ /* 0x000fe2000f8e9651 */
[--C-:B------:R-:W-:Y:S01]  /*0780*/  HADD2.F32 R11, -RZ, R7.reuse.H0_H0 ;  /* 0x20000007ff0b7230 */ /* 0x100fe20000004100 */
[----:B------:R-:W-:Y:S01]  /*0790*/  LOP3.LUT R92, R92, 0x3, RZ, 0xc0, !PT ;  /* 0x000000035c5c7812 */ /* 0x000fe200078ec0ff */
        /* <DEDUP_REMOVED lines=11> */
[--C-:B0-----:R-:W-:Y:S02]  /*0850*/  HADD2.F32 R3, -RZ, R23.reuse.H0_H0 ;  /* 0x20000017ff037230 */ /* 0x101fe40000004100 */
        /* <DEDUP_REMOVED lines=13> */
.L_x_5000:
[----:B------:R-:W-:-:S04]  /*0930*/  IMAD.MOV.U32 R57, RZ, RZ, 0x4 ;  /* 0x00000004ff397424 */ /* 0x000fc800078e00ff */
[----:B------:R-:W-:-:S05]  /*0940*/  IMAD.WIDE R48, R18, R57, c[0x0][0x1d0] ;  /* 0x0000740012307625 */ /* 0x000fca00078e0239 */
[----:B------:R0:W2:Y:S01]  /*0950*/  LDG.E R56, [R48.64] ;  /* 0x0000000630387981 */ /* 0x0000a2000c1e1900 */
[----:B------:R-:W-:Y:S01]  /*0960*/  ISETP.NE.U32.AND P0, PT, RZ, c[0x0][0x180], PT ;  /* 0x00006000ff007a0c */ /* 0x000fe20003f05070 */
[----:B------:R-:W-:Y:S01]  /*0970*/  IMAD R50, R18, c[0x0][0x168], RZ ;  /* 0x00005a0012327a24 */ /* 0x000fe200078e02ff */
[----:B------:R-:W-:Y:S02]  /*0980*/  MOV R109, RZ ;  /* 0x000000ff006d7202 */ /* 0x000fe40000000f00 */
        /* <DEDUP_REMOVED lines=23> */
[----:B0-----:R-:W-:Y:S01]  /*0b00*/  HFMA2.MMA R61, -RZ, RZ, 0, 0 ;  /* 0x00000000ff3d7435 */ /* 0x001fe200000001ff */
[----:B------:R-:W-:Y:S01]  /*0b10*/  IMAD.MOV.U32 R48, RZ, RZ, R92 ;  /* 0x000000ffff307224 */ /* 0x000fe200078e005c */
[----:B------:R-:W-:Y:S05]  /*0b20*/  @!P0 BRA `(.L_x_4669) ;  /* 0x000005a000008947 */ /* 0x000fea0003800000 */
[----:B------:R-:W-:Y:S01]  /*0b30*/  IMAD.MOV.U32 R48, RZ, RZ, R92 ;  /* 0x000000ffff307224 */ /* 0x000fe200078e005c */
[----:B-----5:R-:W-:Y:S01]  /*0b40*/  HADD2.F32 R61, -RZ, R40.H0_H0 ;  /* 0x20000028ff3d7230 */ /* 0x020fe20000004100 */
[----:B------:R-:W-:Y:S05]  /*0b50*/  BRA `(.L_x_4669) ;  /* 0x0000057000007947 */ /* 0x000fea0003800000 */
.L_x_4668:
        /* <DEDUP_REMOVED lines=12> */
.L_x_4671:
[----:B------:R-:W-:Y:S02]  /*0c20*/  MOV R52, R77 ;  /* 0x0000004d00347202 */ /* 0x000fe40000000f00 */
.L_x_4672:
[----:B------:R-:W-:Y:S05]  /*0c30*/  BSYNC B1 ;  /* 0x0000000000017941 */ /* 0x000fea0003800000 */
.L_x_4670:
        /* <DEDUP_REMOVED lines=16> */
.L_x_4676:
[----:B------:R-:W-:Y:S05]  /*0d40*/  BSYNC B2 ;  /* 0x0000000000027941 */ /* 0x000fea0003800000 */
.L_x_4675:
        /* <DEDUP_REMOVED lines=44> */
.L_x_4674:
[----:B------:R-:W-:Y:S05]  /*1010*/  BSYNC B1 ;  /* 0x0000000000017941 */ /* 0x000fea0003800000 */
.L_x_4673:
        /* <DEDUP_REMOVED lines=11> */
.L_x_4669:
[----:B------:R-:W-:Y:S05]  /*10d0*/  BSYNC B0 ;  /* 0x0000000000007941 */ /* 0x000fea0003800000 */
.L_x_4667:
        /* <DEDUP_REMOVED lines=8> */
.L_x_4678:
        /* <DEDUP_REMOVED lines=12> */
.L_x_4681:
[----:B------:R-:W-:Y:S02]  /*1220*/  IMAD.MOV.U32 R52, RZ, RZ, R77 ;  /* 0x000000ffff347224 */ /* 0x000fe400078e004d */
.L_x_4682:
[----:B------:R-:W-:Y:S05]  /*1230*/  BSYNC B1 ;  /* 0x0000000000017941 */ /* 0x000fea0003800000 */
.L_x_4680:
        /* <DEDUP_REMOVED lines=16> */
.L_x_4686:
[----:B------:R-:W-:Y:S05]  /*1340*/  BSYNC B2 ;  /* 0x0000000000027941 */ /* 0x000fea0003800000 */
.L_x_4685:
        /* <DEDUP_REMOVED lines=44> */
.L_x_4684:
[----:B------:R-:W-:Y:S05]  /*1610*/  BSYNC B1 ;  /* 0x0000000000017941 */ /* 0x000fea0003800000 */
.L_x_4683:
[----:B------:R-:W0:Y:S01]  /*1620*/  I2F.U32 R48, R52 ;  /* 0x0000003400307306 */ /* 0x000e220000201000 */
[----:B------:R-:W-:Y:S01]  /*1630*/  HFMA2.MMA R51, -RZ, RZ, 0.1171875, 0 ;  /* 0x2f800000ff337435 */ /* 0x000fe200000001ff */
[----:B-----5:R-:W-:-:S05]  /*1640*/  HADD2.F32 R50, -RZ, R44.H1_H1 ;  /* 0x3000002cff327230 */ /* 0x020fca0000004100 */
[----:B------:R-:W-:-:S04]  /*1650*/  FMUL.FTZ R50, R50, c[0x0][0x1ec] ;  /* 0x00007b0032327a20 */ /* 0x000fc80000410000 */
[----:B------:R-:W-:Y:S02]  /*1660*/  FMUL.FTZ R50, R50, c[0x0][0x1e8] ;  /* 0x00007a0032327a20 */ /* 0x000fe40000410000 */
[----:B0-----:R-:W-:Y:S01]  /*1670*/  FFMA.FTZ R48, R48, R51, 1.1641532182693481445e-10 ;  /* 0x2f00000030307423 */ /* 0x001fe20000010033 */
[----:B------:R-:W-:-:S04]  /*1680*/  @P0 HADD2.F32 R51, -RZ, R40.H1_H1 ;  /* 0x30000028ff330230 */ /* 0x000fc80000004100 */
[----:B------:R-:W-:-:S04]  /*1690*/  FSETP.GTU.FTZ.AND P3, PT, R48, c[0x0][0x1e4], PT ;  /* 0x0000790030007a0b */ /* 0x000fc80003f7c000 */
[----:B------:R-:W-:Y:S02]  /*16a0*/  FSEL R60, R50, RZ, !P3 ;  /* 0x000000ff323c7208 */ /* 0x000fe40005800000 */
[----:B------:R-:W-:-:S03]  /*16b0*/  SEL R85, RZ, 0x1, P3 ;  /* 0x00000001ff557807 */ /* 0x000fc60001800000 */
[----:B------:R-:W-:Y:S02]  /*16c0*/  @P0 FADD.FTZ R60, R60, R51 ;  /* 0x000000333c3c0221 */ /* 0x000fe40000010000 */
.L_x_4679:
[----:B------:R-:W-:Y:S05]  /*16d0*/  BSYNC B0 ;  /* 0x0000000000007941 */ /* 0x000fea0003800000 */
.L_x_4677:
        /* <DEDUP_REMOVED lines=8> */
.L_x_4688:
        /* <DEDUP_REMOVED lines=12> */
.L_x_4691:
[----:B------:R-:W-:Y:S02]  /*1820*/  IMAD.MOV.U32 R52, RZ, RZ, R77 ;  /* 0x000000ffff347224 */ /* 0x000fe400078e004d */
.L_x_4692:
[----:B------:R-:W-:Y:S05]  /*1830*/  BSYNC B1 ;  /* 0x0000000000017941 */ /* 0x000fea0003800000 */
.L_x_4690:
        /* <DEDUP_REMOVED lines=16> */
.L_x_4696:
[----:B------:R-:W-:Y:S05]  /*1940*/  BSYNC B2 ;  /* 0x0000000000027941 */ /* 0x000fea0003800000 */
.L_x_4695:
        /* <DEDUP_REMOVED lines=44> */
.L_x_4694:
[----:B------:R-:W-:Y:S05]  /*1c10*/  BSYNC B1 ;  /* 0x0000000000017941 */ /* 0x000fea0003800000 */
.L_x_4693:
        /* <DEDUP_REMOVED lines=11> */
.L_x_4689:
[----:B------:R-:W-:Y:S05]  /*1cd0*/  BSYNC B0 ;  /* 0x0000000000007941 */ /* 0x000fea0003800000 */
.L_x_4687:
        /* <DEDUP_REMOVED lines=8> */
.L_x_4698:
        /* <DEDUP_REMOVED lines=12> */
.L_x_4701:
[----:B------:R-:W-:Y:S02]  /*1e20*/  MOV R52, R77 ;  /* 0x0000004d00347202 */ /* 0x000fe40000000f00 */
.L_x_4702:
[----:B------:R-:W-:Y:S05]  /*1e30*/  BSYNC B1 ;  /* 0x0000000000017941 */ /* 0x000fea0003800000 */
.L_x_4700:
        /* <DEDUP_REMOVED lines=16> */
.L_x_4706:
[----:B------:R-:W-:Y:S05]  /*1f40*/  BSYNC B2 ;  /* 0x0000000000027941 */ /* 0x000fea0003800000 */
.L_x_4705:
        /* <DEDUP_REMOVED lines=44> */
.L_x_4704:
[----:B------:R-:W-:Y:S05]  /*2210*/  BSYNC B1 ;  /* 0x0000000000017941 */ /* 0x000fea0003800000 */
.L_x_4703:
[----:B------:R-:W0:Y:S01]  /*2220*/  I2F.U32 R48, R52 ;  /* 0x0000003400307306 */ /* 0x000e220000201000 */
[----:B-----5:R-:W-:Y:S01]  /*2230*/  HADD2.F32 R50, -RZ, R45.H1_H1 ;  /* 0x3000002dff327230 */ /* 0x020fe20000004100 */
[----:B------:R-:W-:-:S04]  /*2240*/  IMAD.MOV.U32 R51, RZ, RZ, 0x2f800000 ;  /* 0x2f800000ff337424 */ /* 0x000fc800078e00ff */
        /* <DEDUP_REMOVED lines=8> */
.L_x_4699:
[----:B------:R-:W-:Y:S05]  /*22d0*/  BSYNC B0 ;  /* 0x0000000000007941 */ /* 0x000fea0003800000 */
.L_x_4697:
        /* <DEDUP_REMOVED lines=8> */
.L_x_4708:
        /* <DEDUP_REMOVED lines=12> */
.L_x_4711:
[----:B------:R-:W-:Y:S02]  /*2420*/  IMAD.MOV.U32 R52, RZ, RZ, R77 ;  /* 0x000000ffff347224 */ /* 0x000fe400078e004d */
.L_x_4712:
[----:B------:R-:W-:Y:S05]  /*2430*/  BSYNC B1 ;  /* 0x0000000000017941 */ /* 0x000fea0003800000 */
.L_x_4710:
        /* <DEDUP_REMOVED lines=16> */
.L_x_4716:
[----:B------:R-:W-:Y:S05]  /*2540*/  BSYNC B2 ;  /* 0x0000000000027941 */ /* 0x000fea0003800000 */
.L_x_4715:
        /* <DEDUP_REMOVED lines=44> */
.L_x_4714:
[----:B------:R-:W-:Y:S05]  /*2810*/  BSYNC B1 ;  /* 0x0000000000017941 */ /* 0x000fea0003800000 */
.L_x_4713:
        /* <DEDUP_REMOVED lines=11> */
.L_x_4709:
[----:B------:R-:W-:Y:S05]  /*28d0*/  BSYNC B0 ;  /* 0x0000000000007941 */ /* 0x000fea0003800000 */
.L_x_4707:
        /* <DEDUP_REMOVED lines=8> */
.L_x_4718:
        /* <DEDUP_REMOVED lines=12> */
.L_x_4721:
[----:B------:R-:W-:Y:S02]  /*2a20*/  IMAD.MOV.U32 R52, RZ, RZ, R77 ;  /* 0x000000ffff347224 */ /* 0x000fe400078e004d */
.L_x_4722:
[----:B------:R-:W-:Y:S05]  /*2a30*/  BSYNC B1 ;  /* 0x0000000000017941 */ /* 0x000fea0003800000 */
.L_x_4720:
        /* <DEDUP_REMOVED lines=16> */
.L_x_4726:
[----:B------:R-:W-:Y:S05]  /*2b40*/  BSYNC B2 ;  /* 0x0000000000027941 */ /* 0x000fea0003800000 */
.L_x_4725:
        /* <DEDUP_REMOVED lines=44> */
.L_x_4724:
[----:B------:R-:W-:Y:S05]  /*2e10*/  BSYNC B1 ;  /* 0x0000000000017941 */ /* 0x000fea0003800000 */
.L_x_4723:
        /* <DEDUP_REMOVED lines=11> */
.L_x_4719:
[----:B------:R-:W-:Y:S05]  /*2ed0*/  BSYNC B0 ;  /* 0x0000000000007941 */ /* 0x000fea0003800000 */
.L_x_4717:
        /* <DEDUP_REMOVED lines=8> */
.L_x_4728:
        /* <DEDUP_REMOVED lines=12> */
.L_x_4731:
[----:B------:R-:W-:Y:S02]  /*3020*/  MOV R52, R77 ;  /* 0x0000004d00347202 */ /* 0x000fe40000000f00 */
.L_x_4732:
[----:B------:R-:W-:Y:S05]  /*3030*/  BSYNC B1 ;  /* 0x0000000000017941 */ /* 0x000fea0003800000 */
.L_x_4730:
        /* <DEDUP_REMOVED lines=16> */
.L_x_4736:
[----:B------:R-:W-:Y:S05]  /*3140*/  BSYNC B2 ;  /* 0x0000000000027941 */ /* 0x000fea0003800000 */
.L_x_4735:
        /* <DEDUP_REMOVED lines=44> */
.L_x_4734:
[----:B------:R-:W-:Y:S05]  /*3410*/  BSYNC B1 ;  /* 0x0000000000017941 */ /* 0x000fea0003800000 */
.L_x_4733:
        /* <DEDUP_REMOVED lines=11> */
.L_x_4729:
[----:B------:R-:W-:Y:S05]  /*34d0*/  BSYNC B0 ;  /* 0x0000000000007941 */ /* 0x000fea0003800000 */
.L_x_4727:
        /* <DEDUP_REMOVED lines=8> */
.L_x_4738:
        /* <DEDUP_REMOVED lines=12> */
.L_x_4741:
[----:B------:R-:W-:Y:S02]  /*3620*/  IMAD.MOV.U32 R52, RZ, RZ, R77 ;  /* 0x000000ffff347224 */ /* 0x000fe400078e004d */
.L_x_4742:
[----:B------:R-:W-:Y:S05]  /*3630*/  BSYNC B1 ;  /* 0x0000000000017941 */ /* 0x000fea0003800000 */
.L_x_4740:
        /* <DEDUP_REMOVED lines=16> */
.L_x_4746:
[----:B------:R-:W-:Y:S05]  /*3740*/  BSYNC B2 ;  /* 0x0000000000027941 */ /* 0x000fea0003800000 */
.L_x_4745:
        /* <DEDUP_REMOVED lines=44> */
.L_x_4744:
[----:B------:R-:W-:Y:S05]  /*3a10*/  BSYNC B1 ;  /* 0x0000000000017941 */ /* 0x000fea0003800000 */
.L_x_4743:
        /* <DEDUP_REMOVED lines=11> */
.L_x_4739:
[----:B------:R-:W-:Y:S05]  /*3ad0*/  BSYNC B0 ;  /* 0x0000000000007941 */ /* 0x000fea0003800000 */
.L_x_4737:
[----:B------:R-:W-:Y:S01]  /*3ae0*/  IMAD.MOV.U32 R52, RZ, RZ, 0x10 ;  /* 0x00000010ff347424 */ /* 0x000fe200078e00ff */
[----:B------:R-:W-:Y:S01]  /*3af0*/  F2FP.PACK_AB R51, R54, R55 ;  /* 0x000000373633723e */ /* 0x000fe200000000ff */
[----:B------:R-:W-:Y:S01]  /*3b00*/  BSSY B0, `(.L_x_4747) ;  /* 0x000001f000007945 */ /* 0x000fe20003800000 */
[----:B------:R-:W-:Y:S01]  /*3b10*/  F2FP.PACK_AB R50, R56, R57 ;  /* 0x000000393832723e */ /* 0x000fe200000000ff */
[-C--:B------:R-:W-:Y:S01]  /*3b20*/  IMAD.WIDE.U32 R96, R53, R52.reuse, c[0x0][0x188] ;  /* 0x0000620035607625 */ /* 0x080fe200078e0034 */
[----:B------:R-:W-:Y:S02]  /*3b30*/  F2FP.PACK_AB R49, R58, R59 ;  /* 0x0000003b3a31723e */ /* 0x000fe400000000ff */
[----:B------:R-:W-:Y:S02]  /*3b40*/  F2FP.PACK_AB R48, R60, R61 ;  /* 0x0000003d3c30723e */ /* 0x000fe400000000ff */
[----:B------:R-:W-:Y:S02]  /*3b50*/  IADD3 R101, R109, 0x80, RZ ;  /* 0x000000806d657810 */ /* 0x000fe40007ffe0ff */
[----:B------:R-:W-:Y:S01]  /*3b60*/  IADD3 R106, R53, 0x80, RZ ;  /* 0x00000080356a7810 */ /* 0x000fe20007ffe0ff */
[----:B------:R0:W-:Y:S02]  /*3b70*/  STG.E.128 [R96.64], R48 ;  /* 0x0000003060007986 */ /* 0x0001e4000c101d06 */
[----:B------:R-:W-:-:S04]  /*3b80*/  @P1 IMAD.WIDE.U32 R94, R101, R52, c[0x0][0x170] ;  /* 0x00005c00655e1625 */ /* 0x000fc800078e0034 */
[----:B------:R-:W-:Y:S01]  /*3b90*/  @P0 IMAD.WIDE.U32 R92, R106, R52, c[0x0][0x180] ;  /* 0x000060006a5c0625 */ /* 0x000fe200078e0034 */
        /* <DEDUP_REMOVED lines=21> */
.L_x_4748:
[----:B------:R-:W-:Y:S05]  /*3cf0*/  BSYNC B0 ;  /* 0x0000000000007941 */ /* 0x000fea0003800000 */
.L_x_4747:
[----:B-----5:R1:W5:Y:S04]  /*3d00*/  @P1 LDG.E.128 R44, [R94.64] ;  /* 0x000000065e2c1981 */ /* 0x020368000c1e1d00 */
[----:B------:R1:W5:Y:S01]  /*3d10*/  @P0 LDG.E.128 R40, [R92.64] ;  /* 0x000000065c280981 */ /* 0x000362000c1e1d00 */
[----:B------:R-:W-:Y:S01]  /*3d20*/  BSSY B0, `(.L_x_4749) ;  /* 0x0000060000007945 */ /* 0x000fe20003800000 */
[----:B------:R-:W-:Y:S05]  /*3d30*/  @P2 BRA `(.L_x_4750) ;  /* 0x0000006000002947 */ /* 0x000fea0003800000 */
[----:B------:R-:W-:Y:S02]  /*3d40*/  IMAD.MOV.U32 R100, RZ, RZ, RZ ;  /* 0x000000ffff647224 */ /* 0x000fe400078e00ff */
[----:B0-----:R-:W-:Y:S01]  /*3d50*/  IMAD.MOV.U32 R48, RZ, RZ, R98 ;  /* 0x000000ffff307224 */ /* 0x001fe200078e0062 */
[----:B------:R-:W-:Y:S05]  /*3d60*/  @!P0 BRA `(.L_x_4751) ;  /* 0x000005b000008947 */ /* 0x000fea0003800000 */
[----:B------:R-:W-:Y:S01]  /*3d70*/  MOV R48, R98 ;  /* 0x0000006200307202 */ /* 0x000fe20000000f00 */
[----:B-----5:R-:W-:Y:S01]  /*3d80*/  HADD2.F32 R100, -RZ, R40.H0_H0 ;  /* 0x20000028ff647230 */ /* 0x020fe20000004100 */
[----:B------:R-:W-:Y:S05]  /*3d90*/  BRA `(.L_x_4751) ;  /* 0x0000058000007947 */ /* 0x000fea0003800000 */
.L_x_4750:
        /* <DEDUP_REMOVED lines=12> */
.L_x_4753:
[----:B------:R-:W-:Y:S02]  /*3e60*/  IMAD.MOV.U32 R84, RZ, RZ, R77 ;  /* 0x000000ffff547224 */ /* 0x000fe400078e004d */
.L_x_4754:
[----:B------:R-:W-:Y:S05]  /*3e70*/  BSYNC B1 ;  /* 0x0000000000017941 */ /* 0x000fea0003800000 */
.L_x_4752:
        /* <DEDUP_REMOVED lines=16> */
.L_x_4758:
[----:B------:R-:W-:Y:S05]  /*3f80*/  BSYNC B2 ;  /* 0x0000000000027941 */ /* 0x000fea0003800000 */
.L_x_4757:
        /* <DEDUP_REMOVED lines=44> */
.L_x_4756:
[----:B------:R-:W-:Y:S05]  /*4250*/  BSYNC B1 ;  /* 0x0000000000017941 */ /* 0x000fea0003800000 */
.L_x_4755:
[----:B------:R-:W0:Y:S01]  /*4260*/  I2F.U32 R49, R84 ;  /* 0x0000005400317306 */ /* 0x000e220000201000 */
[----:B-----5:R-:W-:Y:S01]  /*4270*/  HADD2.F32 R51, -RZ, R44.H0_H0 ;  /* 0x2000002cff337230 */ /* 0x020fe20000004100 */
[----:B------:R-:W-:Y:S01]  /*4280*/  IMAD.MOV.U32 R50, RZ, RZ, 0x2f800000 ;  /* 0x2f800000ff327424 */ /* 0x000fe200078e00ff */
[----:B-1----:R-:W-:-:S03]  /*4290*/  @P0 HADD2.F32 R93, -RZ, R40.H0_H0 ;  /* 0x20000028ff5d0230 */ /* 0x002fc60000004100 */
        /* <DEDUP_REMOVED lines=8> */
.L_x_4751:
[----:B------:R-:W-:Y:S05]  /*4320*/  BSYNC B0 ;  /* 0x0000000000007941 */ /* 0x000fea0003800000 */
.L_x_4749:
        /* <DEDUP_REMOVED lines=8> */
.L_x_4760:
        /* <DEDUP_REMOVED lines=12> */
.L_x_4763:
[----:B------:R-:W-:Y:S02]  /*4470*/  MOV R85, R77 ;  /* 0x0000004d00557202 */ /* 0x000fe40000000f00 */
.L_x_4764:
[----:B------:R-:W-:Y:S05]  /*4480*/  BSYNC B1 ;  /* 0x0000000000017941 */ /* 0x000fea0003800000 */
.L_x_4762:
        /* <DEDUP_REMOVED lines=16> */
.L_x_4768:
[----:B------:R-:W-:Y:S05]  /*4590*/  BSYNC B2 ;  /* 0x0000000000027941 */ /* 0x000fea0003800000 */
.L_x_4767:
        /* <DEDUP_REMOVED lines=44> */
.L_x_4766:
[----:B------:R-:W-:Y:S05]  /*4860*/  BSYNC B1 ;  /* 0x0000000000017941 */ /* 0x000fea0003800000 */
.L_x_4765:
[----:B------:R-:W0:Y:S01]  /*4870*/  I2F.U32 R48, R85 ;  /* 0x0000005500307306 */ /* 0x000e220000201000 */
[----:B-----5:R-:W-:Y:S01]  /*4880*/  HADD2.F32 R50, -RZ, R44.H1_H1 ;  /* 0x3000002cff327230 */ /* 0x020fe20000004100 */
[----:B------:R-:W-:Y:S01]  /*4890*/  IMAD.MOV.U32 R51, RZ, RZ, 0x2f800000 ;  /* 0x2f800000ff337424 */ /* 0x000fe200078e00ff */
[----:B-1----:R-:W-:-:S03]  /*48a0*/  @P0 HADD2.F32 R92, -RZ, R40.H1_H1 ;  /* 0x30000028ff5c0230 */ /* 0x002fc60000004100 */
        /* <DEDUP_REMOVED lines=8> */
.L_x_4761:
[----:B------:R-:W-:Y:S05]  /*4930*/  BSYNC B0 ;  /* 0x0000000000007941 */ /* 0x000fea0003800000 */
.L_x_4759:
        /* <DEDUP_REMOVED lines=8> */
.L_x_4770:
        /* <DEDUP_REMOVED lines=12> */
.L_x_4773:
[----:B------:R-:W-:Y:S02]  /*4a80*/  IMAD.MOV.U32 R86, RZ, RZ, R77 ;  /* 0x000000ffff567224 */ /* 0x000fe400078e004d */
.L_x_4774:
[----:B------:R-:W-:Y:S05]  /*4a90*/  BSYNC B1 ;  /* 0x0000000000017941 */ /* 0x000fea0003800000 */
.L_x_4772:
        /* <DEDUP_REMOVED lines=16> */
.L_x_4778:
[----:B------:R-:W-:Y:S05]  /*4ba0*/  BSYNC B2 ;  /* 0x0000000000027941 */ /* 0x000fea0003800000 */
.L_x_4777:
        /* <DEDUP_REMOVED lines=44> */
.L_x_4776:
[----:B------:R-:W-:Y:S05]  /*4e70*/  BSYNC B1 ;  /* 0x0000000000017941 */ /* 0x000fea0003800000 */
.L_x_4775:
[----:B------:R-:W0:Y:S01]  /*4e80*/  I2F.U32 R49, R86 ;  /* 0x0000005600317306 */ /* 0x000e220000201000 */
[----:B------:R-:W-:Y:S01]  /*4e90*/  HFMA2.MMA R50, -RZ, RZ, 0.1171875, 0 ;  /* 0x2f800000ff327435 */ /* 0x000fe200000001ff */
[----:B-----5:R-:W-:Y:S02]  /*4ea0*/  HADD2.F32 R51, -RZ, R45.H0_H0 ;  /* 0x2000002dff337230 */ /* 0x020fe40000004100 */
        /* <DEDUP_REMOVED lines=9> */
.L_x_4771:
[----:B------:R-:W-:Y:S05]  /*4f40*/  BSYNC B0 ;  /* 0x0000000000007941 */ /* 0x000fea0003800000 */
.L_x_4769:
        /* <DEDUP_REMOVED lines=8> */
.L_x_4780:
        /* <DEDUP_REMOVED lines=12> */
.L_x_4783:
[----:B------:R-:W-:Y:S02]  /*5090*/  IMAD.MOV.U32 R87, RZ, RZ, R77 ;  /* 0x000000ffff577224 */ /* 0x000fe400078e004d */
.L_x_4784:
[----:B------:R-:W-:Y:S05]  /*50a0*/  BSYNC B1 ;  /* 0x0000000000017941 */ /* 0x000fea0003800000 */
.L_x_4782:
        /* <DEDUP_REMOVED lines=16> */
.L_x_4788:
[----:B------:R-:W-:Y:S05]  /*51b0*/  BSYNC B2 ;  /* 0x0000000000027941 */ /* 0x000fea0003800000 */
.L_x_4787:
        /* <DEDUP_REMOVED lines=44> */
.L_x_4786:
[----:B------:R-:W-:Y:S05]  /*5480*/  BSYNC B1 ;  /* 0x0000000000017941 */ /* 0x000fea0003800000 */
.L_x_4785:
        /* <DEDUP_REMOVED lines=12> */
.L_x_4781:
[----:B------:R-:W-:Y:S05]  /*5550*/  BSYNC B0 ;  /* 0x0000000000007941 */ /* 0x000fea0003800000 */
.L_x_4779:
        /* <DEDUP_REMOVED lines=8> */
.L_x_4790:
        /* <DEDUP_REMOVED lines=12> */
.L_x_4793:
[----:B------:R-:W-:Y:S02]  /*56a0*/  MOV R88, R77 ;  /* 0x0000004d00587202 */ /* 0x000fe40000000f00 */
.L_x_4794:
[----:B------:R-:W-:Y:S05]  /*56b0*/  BSYNC B1 ;  /* 0x0000000000017941 */ /* 0x000fea0003800000 */
.L_x_4792:
        /* <DEDUP_REMOVED lines=16> */
.L_x_4798:
[----:B------:R-:W-:Y:S05]  /*57c0*/  BSYNC B2 ;  /* 0x0000000000027941 */ /* 0x000fea0003800000 */
.L_x_4797:
        /* <DEDUP_REMOVED lines=43> */
[----:B------:R-:W-:-:S06]  /*5a80*/  HFMA2.MMA R48, -RZ, RZ, 0, 0 ;  /* 0x00000000ff307435 */ /* 0x000fcc00000001ff */
.L_x_4796:
[----:B------:R-:W-:Y:S05]  /*5a90*/  BSYNC B1 ;  /* 0x0000000000017941 */ /* 0x000fea0003800000 */
.L_x_4795:
        /* <DEDUP_REMOVED lines=12> */
.L_x_4791:
[----:B------:R-:W-:Y:S05]  /*5b60*/  BSYNC B0 ;  /* 0x0000000000007941 */ /* 0x000fea0003800000 */
.L_x_4789:
[----:B------:R-:W-:Y:S01]  /*5b70*/  BSSY B0, `(.L_x_4799) ;  /* 0x0000060000007945 */ /* 0x000fe20003800000 */
[----:B------:R-:W-:Y:S05]  /*5b80*/  @P2 BRA `(.L_x_4800) ;  /* 0x0000006000002947 */ /* 0x000fea0003800000 */
[----:B-1----:R-:W-:Y:S01]  /*5b90*/  IMAD.MOV.U32 R95, RZ, RZ, RZ ;  /* 0x000000ffff5f7224 */ /* 0x002fe200078e00ff */
[----:B------:R-:W-:Y:S01]  /*5ba0*/  MOV R49, R48 ;  /* 0x0000003000317202 */ /* 0x000fe20000000f00 */
[----:B------:R-:W-:Y:S05]  /*5bb0*/  @!P0 BRA `(.L_x_4801) ;  /* 0x000005b000008947 */ /* 0x000fea0003800000 */
[----:B------:R-:W-:Y:S01]  /*5bc0*/  IMAD.MOV.U32 R49, RZ, RZ, R48 ;  /* 0x000000ffff317224 */ /* 0x000fe200078e0030 */
[----:B-----5:R-:W-:Y:S01]  /*5bd0*/  HADD2.F32 R95, -RZ, R42.H1_H1 ;  /* 0x3000002aff5f7230 */ /* 0x020fe20000004100 */
[----:B------:R-:W-:Y:S05]  /*5be0*/  BRA `(.L_x_4801) ;  /* 0x0000058000007947 */ /* 0x000fea0003800000 */
.L_x_4800:
        /* <DEDUP_REMOVED lines=12> */
.L_x_4803:
[----:B------:R-:W-:Y:S02]  /*5cb0*/  IMAD.MOV.U32 R89, RZ, RZ, R77 ;  /* 0x000000ffff597224 */ /* 0x000fe400078e004d */
.L_x_4804:
[----:B------:R-:W-:Y:S05]  /*5cc0*/  BSYNC B1 ;  /* 0x0000000000017941 */ /* 0x000fea0003800000 */
.L_x_4802:
        /* <DEDUP_REMOVED lines=16> */
.L_x_4808:
[----:B------:R-:W-:Y:S05]  /*5dd0*/  BSYNC B2 ;  /* 0x0000000000027941 */ /* 0x000fea0003800000 */
.L_x_4807:
        /* <DEDUP_REMOVED lines=44> */
.L_x_4806:
[----:B------:R-:W-:Y:S05]  /*60a0*/  BSYNC B1 ;  /* 0x0000000000017941 */ /* 0x000fea0003800000 */
.L_x_4805:
[----:B------:R-:W0:Y:S01]  /*60b0*/  I2F.U32 R48, R89 ;  /* 0x0000005900307306 */ /* 0x000e220000201000 */
[----:B------:R-:W-:Y:S01]  /*60c0*/  HFMA2.MMA R51, -RZ, RZ, 0.1171875, 0 ;  /* 0x2f800000ff337435 */ /* 0x000fe200000001ff */
[----:B-----5:R-:W-:Y:S02]  /*60d0*/  HADD2.F32 R50, -RZ, R46.H1_H1 ;  /* 0x3000002eff327230 */ /* 0x020fe40000004100 */
        /* <DEDUP_REMOVED lines=9> */
.L_x_4801:
[----:B------:R-:W-:Y:S05]  /*6170*/  BSYNC B0 ;  /* 0x0000000000007941 */ /* 0x000fea0003800000 */
.L_x_4799:
        /* <DEDUP_REMOVED lines=8> */
.L_x_4810:
        /* <DEDUP_REMOVED lines=12> */
.L_x_4813:
[----:B------:R-:W-:Y:S02]  /*62c0*/  IMAD.MOV.U32 R90, RZ, RZ, R77 ;  /* 0x000000ffff5a7224 */ /* 0x000fe400078e004d */
.L_x_4814:
[----:B------:R-:W-:Y:S05]  /*62d0*/  BSYNC B1 ;  /* 0x0000000000017941 */ /* 0x000fea0003800000 */
.L_x_4812:
        /* <DEDUP_REMOVED lines=16> */
.L_x_4818:
[----:B------:R-:W-:Y:S05]  /*63e0*/  BSYNC B2 ;  /* 0x0000000000027941 */ /* 0x000fea0003800000 */
.L_x_4817:
        /* <DEDUP_REMOVED lines=44> */
.L_x_4816:
[----:B------:R-:W-:Y:S05]  /*66b0*/  BSYNC B1 ;  /* 0x0000000000017941 */ /* 0x000fea0003800000 */
.L_x_4815:
[----:B------:R-:W0:Y:S01]  /*66c0*/  I2F.U32 R49, R90 ;  /* 0x0000005a00317306 */ /* 0x000e220000201000 */
[----:B-----5:R-:W-:Y:S01]  /*66d0*/  HADD2.F32 R51, -RZ, R47.H0_H0 ;  /* 0x2000002fff337230 */ /* 0x020fe20000004100 */
[----:B------:R-:W-:Y:S01]  /*66e0*/  IMAD.MOV.U32 R50, RZ, RZ, 0x2f800000 ;  /* 0x2f800000ff327424 */ /* 0x000fe200078e00ff */
[----:B------:R-:W-:-:S03]  /*66f0*/  @P0 HADD2.F32 R93, -RZ, R43.H0_H0 ;  /* 0x2000002bff5d0230 */ /* 0x000fc60000004100 */
        /* <DEDUP_REMOVED lines=8> */
.L_x_4811:
[----:B------:R-:W-:Y:S05]  /*6780*/  BSYNC B0 ;  /* 0x0000000000007941 */ /* 0x000fea0003800000 */
.L_x_4809:
        /* <DEDUP_REMOVED lines=8> */
.L_x_4820:
        /* <DEDUP_REMOVED lines=12> */
.L_x_4823:
[----:B------:R-:W-:Y:S02]  /*68d0*/  MOV R91, R77 ;  /* 0x0000004d005b7202 */ /* 0x000fe40000000f00 */
.L_x_4824:
[----:B------:R-:W-:Y:S05]  /*68e0*/  BSYNC B1 ;  /* 0x0000000000017941 */ /* 0x000fea0003800000 */
.L_x_4822:
        /* <DEDUP_REMOVED lines=16> */
.L_x_4828:
[----:B------:R-:W-:Y:S05]  /*69f0*/  BSYNC B2 ;  /* 0x0000000000027941 */ /* 0x000fea0003800000 */
.L_x_4827:
        /* <DEDUP_REMOVED lines=44> */
.L_x_4826:
[----:B------:R-:W-:Y:S05]  /*6cc0*/  BSYNC B1 ;  /* 0x0000000000017941 */ /* 0x000fea0003800000 */
.L_x_4825:
[----:B------:R-:W0:Y:S01]  /*6cd0*/  I2F.U32 R48, R91 ;  /* 0x0000005b00307306 */ /* 0x000e220000201000 */
[----:B-----5:R-:W-:Y:S01]  /*6ce0*/  HADD2.F32 R50, -RZ, R47.H1_H1 ;  /* 0x3000002fff327230 */ /* 0x020fe20000004100 */
[----:B------:R-:W-:Y:S01]  /*6cf0*/  IMAD.MOV.U32 R49, RZ, RZ, 0x2f800000 ;  /* 0x2f800000ff317424 */ /* 0x000fe200078e00ff */
        /* <DEDUP_REMOVED lines=9> */
.L_x_4821:
[----:B------:R-:W-:Y:S05]  /*6d90*/  BSYNC B0 ;  /* 0x0000000000007941 */ /* 0x000fea0003800000 */
.L_x_4819:
[----:B------:R-:W-:Y:S01]  /*6da0*/  IMAD.WIDE.U32 R106, R106, R52, c[0x0][0x188] ;  /* 0x000062006a6a7625 */ /* 0x000fe200078e0034 */
[----:B------:R-:W-:Y:S01]  /*6db0*/  F2FP.PACK_AB R51, R93, R94 ;  /* 0x0000005e5d33723e */ /* 0x000fe200000000ff */
[----:B------:R-:W-:Y:S01]  /*6dc0*/  BSSY B0, `(.L_x_4829) ;  /* 0x000001e000007945 */ /* 0x000fe20003800000 */
[----:B------:R-:W-:Y:S02]  /*6dd0*/  F2FP.PACK_AB R50, R95, R96 ;  /* 0x000000605f32723e */ /* 0x000fe400000000ff */
[----:B------:R-:W-:Y:S02]  /*6de0*/  F2FP.PACK_AB R49, R97, R98 ;  /* 0x000000626131723e */ /* 0x000fe400000000ff */
[----:B------:R-:W-:Y:S02]  /*6df0*/  F2FP.PACK_AB R48, R99, R100 ;  /* 0x000000646330723e */ /* 0x000fe400000000ff */
[----:B------:R-:W-:-:S02]  /*6e00*/  IADD3 R92, R109, 0x100, RZ ;  /* 0x000001006d5c7810 */ /* 0x000fc40007ffe0ff */
[----:B------:R-:W-:Y:S01]  /*6e10*/  IADD3 R112, R53, 0x100, RZ ;  /* 0x0000010035707810 */ /* 0x000fe20007ffe0ff */
[----:B------:R0:W-:Y:S02]  /*6e20*/  STG.E.128 [R106.64], R48 ;  /* 0x000000306a007986 */ /* 0x0001e4000c101d06 */
[----:B------:R-:W-:-:S04]  /*6e30*/  @P1 IMAD.WIDE.U32 R104, R92, R52, c[0x0][0x170] ;  /* 0x00005c005c681625 */ /* 0x000fc800078e0034 */
[----:B------:R-:W-:Y:S01]  /*6e40*/  @P0 IMAD.WIDE.U32 R102, R112, R52, c[0x0][0x180] ;  /* 0x0000600070660625 */ /* 0x000fe200078e0034 */
        /* <DEDUP_REMOVED lines=21> */
.L_x_4830:
[----:B------:R-:W-:Y:S05]  /*6fa0*/  BSYNC B0 ;  /* 0x0000000000007941 */ /* 0x000fea0003800000 */
.L_x_4829:
        /* <DEDUP_REMOVED lines=10> */
.L_x_4832:
        /* <DEDUP_REMOVED lines=12> */
.L_x_4835:
[----:B------:R-:W-:Y:S02]  /*7110*/  IMAD.MOV.U32 R84, RZ, RZ, R77 ;  /* 0x000000ffff547224 */ /* 0x000fe400078e004d */
.L_x_4836:
[----:B------:R-:W-:Y:S05]  /*7120*/  BSYNC B1 ;  /* 0x0000000000017941 */ /* 0x000fea0003800000 */
.L_x_4834:
        /* <DEDUP_REMOVED lines=16> */
.L_x_4840:
[----:B------:R-:W-:Y:S05]  /*7230*/  BSYNC B2 ;  /* 0x0000000000027941 */ /* 0x000fea0003800000 */
.L_x_4839:
        /* <DEDUP_REMOVED lines=44> */
.L_x_4838:
[----:B------:R-:W-:Y:S05]  /*7500*/  BSYNC B1 ;  /* 0x0000000000017941 */ /* 0x000fea0003800000 */
.L_x_4837:
        /* <DEDUP_REMOVED lines=12> */
.L_x_4833:
[----:B------:R-:W-:Y:S05]  /*75d0*/  BSYNC B0 ;  /* 0x0000000000007941 */ /* 0x000fea0003800000 */
.L_x_4831:
        /* <DEDUP_REMOVED lines=8> */
.L_x_4842:
        /* <DEDUP_REMOVED lines=12> */
.L_x_4845:
[----:B------:R-:W-:Y:S02]  /*7720*/  MOV R85, R77 ;  /* 0x0000004d00557202 */ /* 0x000fe40000000f00 */
.L_x_4846:
[----:B------:R-:W-:Y:S05]  /*7730*/  BSYNC B1 ;  /* 0x0000000000017941 */ /* 0x000fea0003800000 */
.L_x_4844:
        /* <DEDUP_REMOVED lines=16> */
.L_x_4850:
[----:B------:R-:W-:Y:S05]  /*7840*/  BSYNC B2 ;  /* 0x0000000000027941 */ /* 0x000fea0003800000 */
.L_x_4849:
        /* <DEDUP_REMOVED lines=44> */
.L_x_4848:
[----:B------:R-:W-:Y:S05]  /*7b10*/  BSYNC B1 ;  /* 0x0000000000017941 */ /* 0x000fea0003800000 */
.L_x_4847:
        /* <DEDUP_REMOVED lines=12> */
.L_x_4843:
[----:B------:R-:W-:Y:S05]  /*7be0*/  BSYNC B0 ;  /* 0x0000000000007941 */ /* 0x000fea0003800000 */
.L_x_4841:
        /* <DEDUP_REMOVED lines=8> */
.L_x_4852:
        /* <DEDUP_REMOVED lines=12> */
.L_x_4855:
[----:B------:R-:W-:Y:S02]  /*7d30*/  IMAD.MOV.U32 R86, RZ, RZ, R77 ;  /* 0x000000ffff567224 */ /* 0x000fe400078e004d */
.L_x_4856:
[----:B------:R-:W-:Y:S05]  /*7d40*/  BSYNC B1 ;  /* 0x0000000000017941 */ /* 0x000fea0003800000 */
.L_x_4854:
        /* <DEDUP_REMOVED lines=16> */
.L_x_4860:
[----:B------:R-:W-:Y:S05]  /*7e50*/  BSYNC B2 ;  /* 0x0000000000027941 */ /* 0x000fea0003800000 */
.L_x_4859:
        /* <DEDUP_REMOVED lines=44> */
.L_x_4858:
[----:B------:R-:W-:Y:S05]  /*8120*/  BSYNC B1 ;  /* 0x0000000000017941 */ /* 0x000fea0003800000 */
.L_x_4857:
[----:B------:R-:W0:Y:S01]  /*8130*/  I2F.U32 R49, R86 ;  /* 0x0000005600317306 */ /* 0x000e220000201000 */
[----:B------:R-:W-:Y:S01]  /*8140*/  HFMA2.MMA R50, -RZ, RZ, 0.1171875, 0 ;  /* 0x2f800000ff327435 */ /* 0x000fe200000001ff */
[----:B-----5:R-:W-:Y:S02]  /*8150*/  HADD2.F32 R51, -RZ, R45.H0_H0 ;  /* 0x2000002dff337230 */ /* 0x020fe40000004100 */
        /* <DEDUP_REMOVED lines=9> */
.L_x_4853:
[----:B------:R-:W-:Y:S05]  /*81f0*/  BSYNC B0 ;  /* 0x0000000000007941 */ /* 0x000fea0003800000 */
.L_x_4851:
[----:B------:R-:W-:Y:S01]  /*8200*/  BSSY B0, `(.L_x_4861) ;  /* 0x0000060000007945 */ /* 0x000fe20003800000 */
[----:B------:R-:W-:Y:S05]  /*8210*/  @P2 BRA `(.L_x_4862) ;  /* 0x0000006000002947 */ /* 0x000fea0003800000 */
[----:B-1----:R-:W-:Y:S02]  /*8220*/  IMAD.MOV.U32 R105, RZ, RZ, RZ ;  /* 0x000000ffff697224 */ /* 0x002fe400078e00ff */
[----:B------:R-:W-:Y:S01]  /*8230*/  IMAD.MOV.U32 R49, RZ, RZ, R48 ;  /* 0x000000ffff317224 */ /* 0x000fe200078e0030 */
[----:B------:R-:W-:Y:S05]  /*8240*/  @!P0 BRA `(.L_x_4863) ;  /* 0x000005b000008947 */ /* 0x000fea0003800000 */
[----:B------:R-:W-:Y:S01]  /*8250*/  MOV R49, R48 ;  /* 0x0000003000317202 */ /* 0x000fe20000000f00 */
[----:B-----5:R-:W-:Y:S01]  /*8260*/  HADD2.F32 R105, -RZ, R41.H1_H1 ;  /* 0x30000029ff697230 */ /* 0x020fe20000004100 */
[----:B------:R-:W-:Y:S05]  /*8270*/  BRA `(.L_x_4863) ;  /* 0x0000058000007947 */ /* 0x000fea0003800000 */
.L_x_4862:
        /* <DEDUP_REMOVED lines=12> */
.L_x_4865:
[----:B------:R-:W-:Y:S02]  /*8340*/  IMAD.MOV.U32 R87, RZ, RZ, R77 ;  /* 0x000000ffff577224 */ /* 0x000fe400078e004d */
.L_x_4866:
[----:B------:R-:W-:Y:S05]  /*8350*/  BSYNC B1 ;  /* 0x0000000000017941 */ /* 0x000fea0003800000 */
.L_x_4864:
        /* <DEDUP_REMOVED lines=16> */
.L_x_4870:
[----:B------:R-:W-:Y:S05]  /*8460*/  BSYNC B2 ;  /* 0x0000000000027941 */ /* 0x000fea0003800000 */
.L_x_4869:
        /* <DEDUP_REMOVED lines=44> */
.L_x_4868:
[----:B------:R-:W-:Y:S05]  /*8730*/  BSYNC B1 ;  /* 0x0000000000017941 */ /* 0x000fea0003800000 */
.L_x_4867:
        /* <DEDUP_REMOVED lines=12> */
.L_x_4863:
[----:B------:R-:W-:Y:S05]  /*8800*/  BSYNC B0 ;  /* 0x0000000000007941 */ /* 0x000fea0003800000 */
.L_x_4861:
        /* <DEDUP_REMOVED lines=8> */
.L_x_4872:
        /* <DEDUP_REMOVED lines=12> */
.L_x_4875:
[----:B------:R-:W-:Y:S02]  /*8950*/  MOV R88, R77 ;  /* 0x0000004d00587202 */ /* 0x000fe40000000f00 */
.L_x_4876:
[----:B------:R-:W-:Y:S05]  /*8960*/  BSYNC B1 ;  /* 0x0000000000017941 */ /* 0x000fea0003800000 */
.L_x_4874:
        /* <DEDUP_REMOVED lines=16> */
.L_x_4880:
[----:B------:R-:W-:Y:S05]  /*8a70*/  BSYNC B2 ;  /* 0x0000000000027941 */ /* 0x000fea0003800000 */
.L_x_4879:
        /* <DEDUP_REMOVED lines=44> */
.L_x_4878:
[----:B------:R-:W-:Y:S05]  /*8d40*/  BSYNC B1 ;  /* 0x0000000000017941 */ /* 0x000fea0003800000 */
.L_x_4877:
        /* <DEDUP_REMOVED lines=12> */
.L_x_4873:
[----:B------:R-:W-:Y:S05]  /*8e10*/  BSYNC B0 ;  /* 0x0000000000007941 */ /* 0x000fea0003800000 */
.L_x_4871:
        /* <DEDUP_REMOVED lines=8> */
.L_x_4882:
        /* <DEDUP_REMOVED lines=12> */
.L_x_4885:
[----:B------:R-:W-:Y:S02]  /*8f60*/  IMAD.MOV.U32 R89, RZ, RZ, R77 ;  /* 0x000000ffff597224 */ /* 0x000fe400078e004d */
.L_x_4886:
[----:B------:R-:W-:Y:S05]  /*8f70*/  BSYNC B1 ;  /* 0x0000000000017941 */ /* 0x000fea0003800000 */
.L_x_4884:
        /* <DEDUP_REMOVED lines=16> */
.L_x_4890:
[----:B------:R-:W-:Y:S05]  /*9080*/  BSYNC B2 ;  /* 0x0000000000027941 */ /* 0x000fea0003800000 */
.L_x_4889:
        /* <DEDUP_REMOVED lines=44> */
.L_x_4888:
[----:B------:R-:W-:Y:S05]  /*9350*/  BSYNC B1 ;  /* 0x0000000000017941 */ /* 0x000fea0003800000 */
.L_x_4887:
        /* <DEDUP_REMOVED lines=12> */
.L_x_4883:
[----:B------:R-:W-:Y:S05]  /*9420*/  BSYNC B0 ;  /* 0x0000000000007941 */ /* 0x000fea0003800000 */
.L_x_4881:
        /* <DEDUP_REMOVED lines=8> */
.L_x_4892:
        /* <DEDUP_REMOVED lines=12> */
.L_x_4895:
[----:B------:R-:W-:Y:S02]  /*9570*/  IMAD.MOV.U32 R90, RZ, RZ, R77 ;  /* 0x000000ffff5a7224 */ /* 0x000fe400078e004d */
.L_x_4896:
[----:B------:R-:W-:Y:S05]  /*9580*/  BSYNC B1 ;  /* 0x0000000000017941 */ /* 0x000fea0003800000 */
.L_x_4894:
        /* <DEDUP_REMOVED lines=16> */
.L_x_4900:
[----:B------:R-:W-:Y:S05]  /*9690*/  BSYNC B2 ;  /* 0x0000000000027941 */ /* 0x000fea0003800000 */
.L_x_4899:
        /* <DEDUP_REMOVED lines=44> */
.L_x_4898:
[----:B------:R-:W-:Y:S05]  /*9960*/  BSYNC B1 ;  /* 0x0000000000017941 */ /* 0x000fea0003800000 */
.L_x_4897:
        /* <DEDUP_REMOVED lines=12> */
.L_x_4893:
[----:B------:R-:W-:Y:S05]  /*9a30*/  BSYNC B0 ;  /* 0x0000000000007941 */ /* 0x000fea0003800000 */
.L_x_4891:
        /* <DEDUP_REMOVED lines=8> */
.L_x_4902:
        /* <DEDUP_REMOVED lines=12> */
.L_x_4905:
[----:B------:R-:W-:Y:S02]  /*9b80*/  MOV R91, R77 ;  /* 0x0000004d005b7202 */ /* 0x000fe40000000f00 */
.L_x_4906:
[----:B------:R-:W-:Y:S05]  /*9b90*/  BSYNC B1 ;  /* 0x0000000000017941 */ /* 0x000fea0003800000 */
.L_x_4904:
        /* <DEDUP_REMOVED lines=16> */
.L_x_4910:
[----:B------:R-:W-:Y:S05]  /*9ca0*/  BSYNC B2 ;  /* 0x0000000000027941 */ /* 0x000fea0003800000 */
.L_x_4909:
        /* <DEDUP_REMOVED lines=44> */
.L_x_4908:
[----:B------:R-:W-:Y:S05]  /*9f70*/  BSYNC B1 ;  /* 0x0000000000017941 */ /* 0x000fea0003800000 */
.L_x_4907:
        /* <DEDUP_REMOVED lines=12> */
.L_x_4903:
[----:B------:R-:W-:Y:S05]  /*a040*/  BSYNC B0 ;  /* 0x0000000000007941 */ /* 0x000fea0003800000 */
.L_x_4901:
        /* <DEDUP_REMOVED lines=20> */
[----:B------:R-:W-:Y:S02]  /*a190*/  LOP3.LUT R51, R48, 0xff00, R51, 0xf8, !PT ;  /* 0x0000ff0030337812 */ /* 0x000fe400078ef833 */
[----:B------:R-:W-:Y:S02]  /*a1a0*/  LOP3.LUT R48, R85, 0xff, RZ, 0xc0, !PT ;  /* 0x000000ff55307812 */ /* 0x000fe400078ec0ff */
[----:B------:R-:W-:Y:S01]  /*a1b0*/  LOP3.LUT R117, R51, 0xff, R88, 0xf8, !PT ;  /* 0x000000ff33757812 */ /* 0x000fe200078ef858 */
[----:B------:R-:W-:-:S04]  /*a1c0*/  IMAD.WIDE.U32 R50, R50, 0x10000, RZ ;  /* 0x0001000032327825 */ /* 0x000fc800078e00ff */
[----:B------:R-:W-:Y:S01]  /*a1d0*/  IMAD.WIDE.U32 R48, R48, 0x100, RZ ;  /* 0x0000010030307825 */ /* 0x000fe200078e00ff */
[----:B------:R-:W-:Y:S02]  /*a1e0*/  LOP3.LUT R117, R51, R117, R111, 0xfe, !PT ;  /* 0x0000007533757212 */ /* 0x000fe400078efe6f */
[----:B------:R-:W-:Y:S02]  /*a1f0*/  MOV R111, 0x8 ;  /* 0x00000008006f7802 */ /* 0x000fe40000000f00 */
[----:B------:R-:W-:Y:S02]  /*a200*/  LOP3.LUT R51, R48, R110, R50, 0xfe, !PT ;  /* 0x0000006e30337212 */ /* 0x000fe400078efe32 */
[----:B------:R-:W-:Y:S02]  /*a210*/  LOP3.LUT R49, R117, R49, RZ, 0xfc, !PT ;  /* 0x0000003175317212 */ /* 0x000fe400078efcff */
[----:B------:R-:W-:Y:S01]  /*a220*/  LOP3.LUT R48, R51, 0xff, R84, 0xf8, !PT ;  /* 0x000000ff33307812 */ /* 0x000fe200078ef854 */
[----:B------:R-:W-:-:S05]  /*a230*/  IMAD.WIDE.U32 R50, R92, R111, c[0x0][0x190] ;  /* 0x000064005c327625 */ /* 0x000fca00078e006f */
[----:B------:R0:W-:Y:S02]  /*a240*/  STG.E.64 [R50.64], R48 ;  /* 0x0000003032007986 */ /* 0x0001e4000c101b06 */
.L_x_4912:
[----:B------:R-:W-:Y:S05]  /*a250*/  BSYNC B0 ;  /* 0x0000000000007941 */ /* 0x000fea0003800000 */
.L_x_4911:
[----:B-----5:R1:W5:Y:S04]  /*a260*/  @P1 LDG.E.128 R44, [R114.64] ;  /* 0x00000006722c1981 */ /* 0x020368000c1e1d00 */
[----:B------:R1:W5:Y:S01]  /*a270*/  @P0 LDG.E.128 R40, [R112.64] ;  /* 0x0000000670280981 */ /* 0x000362000c1e1d00 */
[----:B------:R-:W-:Y:S01]  /*a280*/  BSSY B0, `(.L_x_4913) ;  /* 0x0000060000007945 */ /* 0x000fe20003800000 */
[----:B------:R-:W-:Y:S05]  /*a290*/  @P2 BRA `(.L_x_4914) ;  /* 0x0000006000002947 */ /* 0x000fea0003800000 */
[----:B0-----:R-:W-:Y:S02]  /*a2a0*/  IMAD.MOV.U32 R110, RZ, RZ, RZ ;  /* 0x000000ffff6e7224 */ /* 0x001fe400078e00ff */
[----:B------:R-:W-:Y:S01]  /*a2b0*/  IMAD.MOV.U32 R48, RZ, RZ, R116 ;  /* 0x000000ffff307224 */ /* 0x000fe200078e0074 */
[----:B------:R-:W-:Y:S05]  /*a2c0*/  @!P0 BRA `(.L_x_4915) ;  /* 0x000005b000008947 */ /* 0x000fea0003800000 */
[----:B------:R-:W-:Y:S01]  /*a2d0*/  MOV R48, R116 ;  /* 0x0000007400307202 */ /* 0x000fe20000000f00 */
[----:B-----5:R-:W-:Y:S01]  /*a2e0*/  HADD2.F32 R110, -RZ, R40.H0_H0 ;  /* 0x20000028ff6e7230 */ /* 0x020fe20000004100 */
[----:B------:R-:W-:Y:S05]  /*a2f0*/  BRA `(.L_x_4915) ;  /* 0x0000058000007947 */ /* 0x000fea0003800000 */
.L_x_4914:
        /* <DEDUP_REMOVED lines=12> */
.L_x_4917:
[----:B------:R-:W-:Y:S02]  /*a3c0*/  IMAD.MOV.U32 R84, RZ, RZ, R77 ;  /* 0x000000ffff547224 */ /* 0x000fe400078e004d */
.L_x_4918:
[----:B------:R-:W-:Y:S05]  /*a3d0*/  BSYNC B1 ;  /* 0x0000000000017941 */ /* 0x000fea0003800000 */
.L_x_4916:
        /* <DEDUP_REMOVED lines=16> */
.L_x_4922:
[----:B------:R-:W-:Y:S05]  /*a4e0*/  BSYNC B2 ;  /* 0x0000000000027941 */ /* 0x000fea0003800000 */
.L_x_4921:
        /* <DEDUP_REMOVED lines=44> */
.L_x_4920:
[----:B------:R-:W-:Y:S05]  /*a7b0*/  BSYNC B1 ;  /* 0x0000000000017941 */ /* 0x000fea0003800000 */
.L_x_4919:
        /* <DEDUP_REMOVED lines=12> */
.L_x_4915:
[----:B------:R-:W-:Y:S05]  /*a880*/  BSYNC B0 ;  /* 0x0000000000007941 */ /* 0x000fea0003800000 */
.L_x_4913:
[----:B------:R-:W-:Y:S01]  /*a890*/  BSSY B0, `(.L_x_4923) ;  /* 0x0000060000007945 */ /* 0x000fe20003800000 */
[----:B------:R-:W-:Y:S05]  /*a8a0*/  @P2 BRA `(.L_x_4924) ;  /* 0x0000006000002947 */ /* 0x000fea0003800000 */
[----:B------:R-:W-:Y:S01]  /*a8b0*/  HFMA2.MMA R111, -RZ, RZ, 0, 0 ;  /* 0x00000000ff6f7435 */ /* 0x000fe200000001ff */
[----:B------:R-:W-:Y:S01]  /*a8c0*/  IMAD.MOV.U32 R49, RZ, RZ, R48 ;  /* 0x000000ffff317224 */ /* 0x000fe200078e0030 */
[----:B------:R-:W-:Y:S05]  /*a8d0*/  @!P0 BRA `(.L_x_4925) ;  /* 0x000005b000008947 */ /* 0x000fea0003800000 */
[----:B------:R-:W-:Y:S01]  /*a8e0*/  MOV R49, R48 ;  /* 0x0000003000317202 */ /* 0x000fe20000000f00 */
[----:B-----5:R-:W-:Y:S01]  /*a8f0*/  HADD2.F32 R111, -RZ, R40.H1_H1 ;  /* 0x30000028ff6f7230 */ /* 0x020fe20000004100 */
[----:B------:R-:W-:Y:S05]  /*a900*/  BRA `(.L_x_4925) ;  /* 0x0000058000007947 */ /* 0x000fea0003800000 */
.L_x_4924:
        /* <DEDUP_REMOVED lines=12> */
.L_x_4927:
[----:B------:R-:W-:Y:S02]  /*a9d0*/  MOV R85, R77 ;  /* 0x0000004d00557202 */ /* 0x000fe40000000f00 */
.L_x_4928:
[----:B------:R-:W-:Y:S05]  /*a9e0*/  BSYNC B1 ;  /* 0x0000000000017941 */ /* 0x000fea0003800000 */
.L_x_4926:
        /* <DEDUP_REMOVED lines=16> */
.L_x_4932:
[----:B------:R-:W-:Y:S05]  /*aaf0*/  BSYNC B2 ;  /* 0x0000000000027941 */ /* 0x000fea0003800000 */
.L_x_4931:
        /* <DEDUP_REMOVED lines=43> */
[----:B------:R-:W-:-:S06]  /*adb0*/  HFMA2.MMA R49, -RZ, RZ, 0, 0 ;  /* 0x00000000ff317435 */ /* 0x000fcc00000001ff */
.L_x_4930:
[----:B------:R-:W-:Y:S05]  /*adc0*/  BSYNC B1 ;  /* 0x0000000000017941 */ /* 0x000fea0003800000 */
.L_x_4929:
        /* <DEDUP_REMOVED lines=12> */
.L_x_4925:
[----:B------:R-:W-:Y:S05]  /*ae90*/  BSYNC B0 ;  /* 0x0000000000007941 */ /* 0x000fea0003800000 */
.L_x_4923:
[----:B------:R-:W-:Y:S01]  /*aea0*/  BSSY B0, `(.L_x_4933) ;  /* 0x0000060000007945 */ /* 0x000fe20003800000 */
[----:B------:R-:W-:Y:S05]  /*aeb0*/  @P2 BRA `(.L_x_4934) ;  /* 0x0000006000002947 */ /* 0x000fea0003800000 */
[----:B-1----:R-:W-:Y:S01]  /*aec0*/  MOV R112, RZ ;  /* 0x000000ff00707202 */ /* 0x002fe20000000f00 */
[----:B------:R-:W-:Y:S01]  /*aed0*/  IMAD.MOV.U32 R48, RZ, RZ, R49 ;  /* 0x000000ffff307224 */ /* 0x000fe200078e0031 */
[----:B------:R-:W-:Y:S05]  /*aee0*/  @!P0 BRA `(.L_x_4935) ;  /* 0x000005b000008947 */ /* 0x000fea0003800000 */
[----:B------:R-:W-:Y:S01]  /*aef0*/  MOV R48, R49 ;  /* 0x0000003100307202 */ /* 0x000fe20000000f00 */
[----:B-----5:R-:W-:Y:S01]  /*af00*/  HADD2.F32 R112, -RZ, R41.H0_H0 ;  /* 0x20000029ff707230 */ /* 0x020fe20000004100 */
[----:B------:R-:W-:Y:S05]  /*af10*/  BRA `(.L_x_4935) ;  /* 0x0000058000007947 */ /* 0x000fea0003800000 */
.L_x_4934:
        /* <DEDUP_REMOVED lines=12> */
.L_x_4937:
[----:B------:R-:W-:Y:S02]  /*afe0*/  MOV R86, R77 ;  /* 0x0000004d00567202 */ /* 0x000fe40000000f00 */
.L_x_4938:
[----:B------:R-:W-:Y:S05]  /*aff0*/  BSYNC B1 ;  /* 0x0000000000017941 */ /* 0x000fea0003800000 */
.L_x_4936:
        /* <DEDUP_REMOVED lines=16> */
.L_x_4942:
[----:B------:R-:W-:Y:S05]  /*b100*/  BSYNC B2 ;  /* 0x0000000000027941 */ /* 0x000fea0003800000 */
.L_x_4941:
        /* <DEDUP_REMOVED lines=42> */
[----:B------:R-:W-:Y:S01]  /*b3b0*/  HFMA2.MMA R48, -RZ, RZ, 0, 0 ;  /* 0x00000000ff307435 */ /* 0x000fe200000001ff */
[----:B------:R-:W-:-:S05]  /*b3c0*/  LOP3.LUT R81, R49, UR26, R50, 0x96, !PT ;  /* 0x0000001a31517c12 */ /* 0x000fca000f8e9632 */
.L_x_4940:
[----:B------:R-:W-:Y:S05]  /*b3d0*/  BSYNC B1 ;  /* 0x0000000000017941 */ /* 0x000fea0003800000 */
.L_x_4939:
        /* <DEDUP_REMOVED lines=12> */
.L_x_4935:
[----:B------:R-:W-:Y:S05]  /*b4a0*/  BSYNC B0 ;  /* 0x0000000000007941 */ /* 0x000fea0003800000 */
.L_x_4933:
[----:B------:R-:W-:Y:S01]  /*b4b0*/  BSSY B0, `(.L_x_4943) ;  /* 0x0000060000007945 */ /* 0x000fe20003800000 */
[----:B------:R-:W-:Y:S05]  /*b4c0*/  @P2 BRA `(.L_x_4944) ;  /* 0x0000006000002947 */ /* 0x000fea0003800000 */
[----:B------:R-:W-:Y:S01]  /*b4d0*/  MOV R113, RZ ;  /* 0x000000ff00717202 */ /* 0x000fe20000000f00 */
[----:B------:R-:W-:Y:S01]  /*b4e0*/  IMAD.MOV.U32 R49, RZ, RZ, R48 ;  /* 0x000000ffff317224 */ /* 0x000fe200078e0030 */
[----:B------:R-:W-:Y:S05]  /*b4f0*/  @!P0 BRA `(.L_x_4945) ;  /* 0x000005b000008947 */ /* 0x000fea0003800000 */
[----:B------:R-:W-:Y:S01]  /*b500*/  MOV R49, R48 ;  /* 0x0000003000317202 */ /* 0x000fe20000000f00 */
[----:B-----5:R-:W-:Y:S01]  /*b510*/  HADD2.F32 R113, -RZ, R41.H1_H1 ;  /* 0x30000029ff717230 */ /* 0x020fe20000004100 */
[----:B------:R-:W-:Y:S05]  /*b520*/  BRA `(.L_x_4945) ;  /* 0x0000058000007947 */ /* 0x000fea0003800000 */
.L_x_4944:
        /* <DEDUP_REMOVED lines=12> */
.L_x_4947:
[----:B------:R-:W-:Y:S02]  /*b5f0*/  MOV R87, R77 ;  /* 0x0000004d00577202 */ /* 0x000fe40000000f00 */
.L_x_4948:
[----:B------:R-:W-:Y:S05]  /*b600*/  BSYNC B1 ;  /* 0x0000000000017941 */ /* 0x000fea0003800000 */
.L_x_4946:
        /* <DEDUP_REMOVED lines=16> */
.L_x_4952:
[----:B------:R-:W-:Y:S05]  /*b710*/  BSYNC B2 ;  /* 0x0000000000027941 */ /* 0x000fea0003800000 */
.L_x_4951:
        /* <DEDUP_REMOVED lines=44> */
.L_x_4950:
[----:B------:R-:W-:Y:S05]  /*b9e0*/  BSYNC B1 ;  /* 0x0000000000017941 */ /* 0x000fea0003800000 */
.L_x_4949:
        /* <DEDUP_REMOVED lines=12> */
.L_x_4945:
[----:B------:R-:W-:Y:S05]  /*bab0*/  BSYNC B0 ;  /* 0x0000000000007941 */ /* 0x000fea0003800000 */
.L_x_4943:
[----:B------:R-:W-:Y:S01]  /*bac0*/  BSSY B0, `(.L_x_4953) ;  /* 0x0000060000007945 */ /* 0x000fe20003800000 */
[----:B------:R-:W-:Y:S05]  /*bad0*/  @P2 BRA `(.L_x_4954) ;  /* 0x0000006000002947 */ /* 0x000fea0003800000 */
[----:B------:R-:W-:Y:S01]  /*bae0*/  MOV R114, RZ ;  /* 0x000000ff00727202 */ /* 0x000fe20000000f00 */
[----:B------:R-:W-:Y:S01]  /*baf0*/  IMAD.MOV.U32 R48, RZ, RZ, R49 ;  /* 0x000000ffff307224 */ /* 0x000fe200078e0031 */
[----:B------:R-:W-:Y:S05]  /*bb00*/  @!P0 BRA `(.L_x_4955) ;  /* 0x000005b000008947 */ /* 0x000fea0003800000 */
[----:B------:R-:W-:Y:S01]  /*bb10*/  MOV R48, R49 ;  /* 0x0000003100307202 */ /* 0x000fe20000000f00 */
[----:B-----5:R-:W-:Y:S01]  /*bb20*/  HADD2.F32 R114, -RZ, R42.H0_H0 ;  /* 0x2000002aff727230 */ /* 0x020fe20000004100 */
[----:B------:R-:W-:Y:S05]  /*bb30*/  BRA `(.L_x_4955) ;  /* 0x0000058000007947 */ /* 0x000fea0003800000 */
.L_x_4954:
        /* <DEDUP_REMOVED lines=12> */
.L_x_4957:
[----:B------:R-:W-:Y:S02]  /*bc00*/  MOV R88, R77 ;  /* 0x0000004d00587202 */ /* 0x000fe40000000f00 */
.L_x_4958:
[----:B------:R-:W-:Y:S05]  /*bc10*/  BSYNC B1 ;  /* 0x0000000000017941 */ /* 0x000fea0003800000 */
.L_x_4956:
        /* <DEDUP_REMOVED lines=16> */
.L_x_4962:
[----:B------:R-:W-:Y:S05]  /*bd20*/  BSYNC B2 ;  /* 0x0000000000027941 */ /* 0x000fea0003800000 */
.L_x_4961:
        /* <DEDUP_REMOVED lines=44> */
.L_x_4960:
[----:B------:R-:W-:Y:S05]  /*bff0*/  BSYNC B1 ;  /* 0x0000000000017941 */ /* 0x000fea0003800000 */
.L_x_4959:
        /* <DEDUP_REMOVED lines=12> */
.L_x_4955:
[----:B------:R-:W-:Y:S05]  /*c0c0*/  BSYNC B0 ;  /* 0x0000000000007941 */ /* 0x000fea0003800000 */
.L_x_4953:
        /* <DEDUP_REMOVED lines=8> */
.L_x_4964:
        /* <DEDUP_REMOVED lines=12> */
.L_x_4967:
[----:B------:R-:W-:Y:S02]  /*c210*/  MOV R89, R77 ;  /* 0x0000004d00597202 */ /* 0x000fe40000000f00 */
.L_x_4968:
[----:B------:R-:W-:Y:S05]  /*c220*/  BSYNC B1 ;  /* 0x0000000000017941 */ /* 0x000fea0003800000 */
.L_x_4966:
        /* <DEDUP_REMOVED lines=16> */
.L_x_4972:
[----:B------:R-:W-:Y:S05]  /*c330*/  BSYNC B2 ;  /* 0x0000000000027941 */ /* 0x000fea0003800000 */
.L_x_4971:
        /* <DEDUP_REMOVED lines=44> */
.L_x_4970:
[----:B------:R-:W-:Y:S05]  /*c600*/  BSYNC B1 ;  /* 0x0000000000017941 */ /* 0x000fea0003800000 */
.L_x_4969:
        /* <DEDUP_REMOVED lines=12> */
.L_x_4965:
[----:B------:R-:W-:Y:S05]  /*c6d0*/  BSYNC B0 ;  /* 0x0000000000007941 */ /* 0x000fea0003800000 */
.L_x_4963:
        /* <DEDUP_REMOVED lines=8> */
.L_x_4974:
        /* <DEDUP_REMOVED lines=12> */
.L_x_4977:
[----:B------:R-:W-:Y:S02]  /*c820*/  MOV R90, R77 ;  /* 0x0000004d005a7202 */ /* 0x000fe40000000f00 */
.L_x_4978:
[----:B------:R-:W-:Y:S05]  /*c830*/  BSYNC B1 ;  /* 0x0000000000017941 */ /* 0x000fea0003800000 */
.L_x_4976:
        /* <DEDUP_REMOVED lines=16> */
.L_x_4982:
[----:B------:R-:W-:Y:S05]  /*c940*/  BSYNC B2 ;  /* 0x0000000000027941 */ /* 0x000fea0003800000 */
.L_x_4981:
        /* <DEDUP_REMOVED lines=44> */
.L_x_4980:
[----:B------:R-:W-:Y:S05]  /*cc10*/  BSYNC B1 ;  /* 0x0000000000017941 */ /* 0x000fea0003800000 */
.L_x_4979:
        /* <DEDUP_REMOVED lines=12> */
.L_x_4975:
[----:B------:R-:W-:Y:S05]  /*cce0*/  BSYNC B0 ;  /* 0x0000000000007941 */ /* 0x000fea0003800000 */
.L_x_4973:
        /* <DEDUP_REMOVED lines=8> */
.L_x_4984:
        /* <DEDUP_REMOVED lines=12> */
.L_x_4987:
[----:B------:R-:W-:Y:S02]  /*ce30*/  MOV R91, R77 ;  /* 0x0000004d005b7202 */ /* 0x000fe40000000f00 */
.L_x_4988:
[----:B------:R-:W-:Y:S05]  /*ce40*/  BSYNC B1 ;  /* 0x0000000000017941 */ /* 0x000fea0003800000 */
.L_x_4986:
        /* <DEDUP_REMOVED lines=16> */
.L_x_4992:
[----:B------:R-:W-:Y:S05]  /*cf50*/  BSYNC B2 ;  /* 0x0000000000027941 */ /* 0x000fea0003800000 */
.L_x_4991:
        /* <DEDUP_REMOVED lines=44> */
.L_x_4990:
[----:B------:R-:W-:Y:S05]  /*d220*/  BSYNC B1 ;  /* 0x0000000000017941 */ /* 0x000fea0003800000 */
.L_x_4989:
        /* <DEDUP_REMOVED lines=12> */
.L_x_4985:
[----:B------:R-:W-:Y:S05]  /*d2f0*/  BSYNC B0 ;  /* 0x0000000000007941 */ /* 0x000fea0003800000 */
.L_x_4983:
[----:B------:R-:W-:Y:S01]  /*d300*/  FADD.FTZ R119, RZ, R61 ;  /* 0x0000003dff777221 */ /* 0x000fe20000010000 */
[----:B------:R-:W-:Y:S01]  /*d310*/  F2FP.PACK_AB R51, R117, R116 ;  /* 0x000000747533723e */ /* 0x000fe200000000ff */
[----:B------:R-:W-:Y:S01]  /*d320*/  IMAD.WIDE.U32 R52, R53, R52, c[0x0][0x188] ;  /* 0x0000620035347625 */ /* 0x000fe200078e0034 */
[----:B------:R-:W-:Y:S01]  /*d330*/  F2FP.PACK_AB R50, R115, R114 ;  /* 0x000000727332723e */ /* 0x000fe200000000ff */
[----:B------:R-:W-:Y:S01]  /*d340*/  BSSY B0, `(.L_x_4993) ;  /* 0x000003b000007945 */ /* 0x000fe20003800000 */
[----:B------:R-:W-:Y:S01]  /*d350*/  F2FP.PACK_AB R49, R113, R112 ;  /* 0x000000707131723e */ /* 0x000fe200000000ff */
[----:B------:R-:W-:Y:S01]  /*d360*/  FADD.FTZ R118, R119, R60 ;  /* 0x0000003c77767221 */ /* 0x000fe20000010000 */
[----:B------:R-:W-:Y:S02]  /*d370*/  F2FP.PACK_AB R48, R111, R110 ;  /* 0x0000006e6f30723e */ /* 0x000fe400000000ff */
        /* <DEDUP_REMOVED lines=35> */
[----:B------:R-:W-:Y:S02]  /*d5b0*/  SHF.L.U32 R48, R90, 0x10, RZ ;  /* 0x000000105a307819 */ /* 0x000fe400000006ff */
[----:B------:R-:W-:Y:S02]  /*d5c0*/  LOP3.LUT R50, R86, 0xff, RZ, 0xc0, !PT ;  /* 0x000000ff56327812 */ /* 0x000fe400078ec0ff */
[----:B------:R-:W-:Y:S02]  /*d5d0*/  LOP3.LUT R49, R48, 0xff0000, RZ, 0xc0, !PT ;  /* 0x00ff000030317812 */ /* 0x000fe400078ec0ff */
[----:B------:R-:W-:Y:S01]  /*d5e0*/  LOP3.LUT R48, R91, 0xffff, RZ, 0xc0, !PT ;  /* 0x0000ffff5b307812 */ /* 0x000fe200078ec0ff */
[----:B------:R-:W-:Y:S01]  /*d5f0*/  IMAD.WIDE.U32 R50, R50, 0x10000, RZ ;  /* 0x0001000032327825 */ /* 0x000fe200078e00ff */
[----:B------:R-:W-:Y:S02]  /*d600*/  LOP3.LUT R52, R85, 0xff, RZ, 0xc0, !PT ;  /* 0x000000ff55347812 */ /* 0x000fe400078ec0ff */
[----:B------:R-:W-:-:S02]  /*d610*/  PRMT R48, R49, 0x4210, R48 ;  /* 0x0000421031307816 */ /* 0x000fc40000000030 */
[----:B------:R-:W-:Y:S01]  /*d620*/  PRMT R49, R89, 0x7104, RZ ;  /* 0x0000710459317816 */ /* 0x000fe200000000ff */
[----:B------:R-:W-:-:S03]  /*d630*/  IMAD.WIDE.U32 R52, R52, 0x100, RZ ;  /* 0x0000010034347825 */ /* 0x000fc600078e00ff */
        /* <DEDUP_REMOVED lines=11> */
.L_x_4994:
[----:B------:R-:W-:Y:S05]  /*d6f0*/  BSYNC B0 ;  /* 0x0000000000007941 */ /* 0x000fea0003800000 */
.L_x_4993:
[----:B------:R-:W-:Y:S01]  /*d700*/  @!P2 IADD3 R118, R118, 0x4, RZ ;  /* 0x000000047676a810 */ /* 0x000fe20007ffe0ff */
[----:B------:R-:W-:Y:S01]  /*d710*/  FADD.FTZ R120, R120, R117 ;  /* 0x0000007578787221 */ /* 0x000fe20000010000 */
[----:B------:R-:W-:Y:S05]  /*d720*/  BRA.DIV ~URZ, `(.L_x_4995) ;  /* 0x000014227f007947 */ /* 0x000fea000b800000 */
[----:B0-----:R0:W1:Y:S02]  /*d730*/  SHFL.BFLY PT, R49, R120, 0x1, 0x1f ;  /* 0x0c201f0078317f89 */ /* 0x00106400000e0000 */
.L_x_5001:
        /* <DEDUP_REMOVED lines=84> */
.L_x_5002:
        /* <DEDUP_REMOVED lines=11> */
[----:B------:R-:W-:Y:S01]  /*dd30*/  MOV R121, RZ ;  /* 0x000000ff00797202 */ /* 0x000fe20000000f00 */
[----:B------:R-:W-:Y:S01]  /*dd40*/  @!P0 IMAD.MOV.U32 R121, RZ, RZ, 0x400 ;  /* 0x00000400ff798424 */ /* 0x000fe200078e00ff */
[----:B------:R-:W-:Y:S01]  /*dd50*/  ISETP.NE.AND P1, PT, RZ, UR8, PT ;  /* 0x00000008ff007c0c */ /* 0x000fe2000bf25270 */
[----:B------:R-:W-:Y:S02]  /*dd60*/  BSSY B0, `(.L_x_4997) ;  /* 0x00000d7000007945 */ /* 0x000fe40003800000 */
[----:B------:R-:W-:Y:S01]  /*dd70*/  I2F R119, R121 ;  /* 0x0000007900777306 */ /* 0x000fe20000201400 */
[----:B------:R-:W1:Y:S04]  /*dd80*/  SHFL.DOWN PT, R122, R121, 0x2, 0x1f ;  /* 0x08401f00797a7f89 */ /* 0x000e6800000e0000 */
[----:B------:R-:W2:Y:S01]  /*dd90*/  @!P0 LDS.64 R48, [R109.X8] ;  /* 0x000000006d308984 */ /* 0x000ea20000008a00 */
[----:B------:R-:W-:-:S02]  /*dda0*/  LOP3.LUT P0, RZ, R50, 0x1f, R19, 0xf8, !PT ;  /* 0x0000001f32ff7812 */ /* 0x000fc4000780f813 */
[----:B------:R-:W-:Y:S02]  /*ddb0*/  MOV R50, c[0x0][0x1e0] ;  /* 0x0000780000327a02 */ /* 0x000fe40000000f00 */
        /* <DEDUP_REMOVED lines=46> */
[----:B-1----:R-:W-:Y:S01]  /*e0a0*/  FSEL R48, R109, RZ, !P1 ;  /* 0x000000ff6d307208 */ /* 0x002fe20004800000 */
[--C-:B------:R-:W-:Y:S01]  /*e0b0*/  HADD2.F32 R51, -RZ, R39.reuse.H1_H1 ;  /* 0x30000027ff337230 */ /* 0x100fe20000004100 */
[----:B------:R-:W-:Y:S01]  /*e0c0*/  IADD3 R63, R63, -0x1, RZ ;  /* 0xffffffff3f3f7810 */ /* 0x000fe20007ffe0ff */
[----:B------:R-:W-:Y:S02]  /*e0d0*/  HADD2.F32 R49, -RZ, R39.H0_H0 ;  /* 0x20000027ff317230 */ /* 0x000fe40000004100 */
[C---:B------:R-:W-:Y:S02]  /*e0e0*/  FADD.FTZ R60, -R48.reuse, R60 ;  /* 0x0000003c303c7221 */ /* 0x040fe40000010100 */
[C---:B------:R-:W-:Y:S02]  /*e0f0*/  FADD.FTZ R103, -R48.reuse, R103 ;  /* 0x0000006730677221 */ /* 0x040fe40000010100 */
[C---:B------:R-:W-:Y:S02]  /*e100*/  FADD.FTZ R102, -R48.reuse, R102 ;  /* 0x0000006630667221 */ /* 0x040fe40000010100 */
[----:B------:R-:W-:-:S02]  /*e110*/  FADD.FTZ R118, -R48, R55 ;  /* 0x0000003730767221 */ /* 0x000fc40000010100 */
[C---:B------:R-:W-:Y:S02]  /*e120*/  FADD.FTZ R101, -R48.reuse, R101 ;  /* 0x0000006530657221 */ /* 0x040fe40000010100 */
[C---:B------:R-:W-:Y:S02]  /*e130*/  FADD.FTZ R110, -R48.reuse, R110 ;  /* 0x0000006e306e7221 */ /* 0x040fe40000010100 */
[C---:B------:R-:W-:Y:S02]  /*e140*/  FMUL.FTZ R55, R53.reuse, R60 ;  /* 0x0000003c35377220 */ /* 0x040fe40000410000 */
[C---:B------:R-:W-:Y:S02]  /*e150*/  FMUL.FTZ R60, R53.reuse, R103 ;  /* 0x00000067353c7220 */ /* 0x040fe40000410000 */
[----:B------:R-:W-:Y:S02]  /*e160*/  FADD.FTZ R56, -R48, R56 ;  /* 0x0000003830387221 */ /* 0x000fe40000010100 */
[----:B------:R-:W-:-:S02]  /*e170*/  FMUL.FTZ R103, R53, R102 ;  /* 0x0000006635677220 */ /* 0x000fc40000410000 */
[C---:B------:R-:W-:Y:S02]  /*e180*/  FMUL.FTZ R102, R53.reuse, R101 ;  /* 0x0000006535667220 */ /* 0x040fe40000410000 */
[C---:B------:R-:W-:Y:S02]  /*e190*/  FADD.FTZ R58, -R48.reuse, R58 ;  /* 0x0000003a303a7221 */ /* 0x040fe40000010100 */
[----:B------:R-:W-:Y:S01]  /*e1a0*/  FMUL.FTZ R101, R53, R110 ;  /* 0x0000006e35657220 */ /* 0x000fe20000410000 */
[----:B------:R-:W-:Y:S01]  /*e1b0*/  HADD2.F32 R110, -RZ, R38.H1_H1 ;  /* 0x30000026ff6e7230 */ /* 0x000fe20000004100 */
[C---:B------:R-:W-:Y:S02]  /*e1c0*/  FADD.FTZ R52, -R48.reuse, R59 ;  /* 0x0000003b30347221 */ /* 0x040fe40000010100 */
[C---:B------:R-:W-:Y:S02]  /*e1d0*/  FADD.FTZ R107, -R48.reuse, R107 ;  /* 0x0000006b306b7221 */ /* 0x040fe40000010100 */
[----:B------:R-:W-:-:S02]  /*e1e0*/  FADD.FTZ R105, -R48, R105 ;  /* 0x0000006930697221 */ /* 0x000fc40000010100 */
[C---:B------:R-:W-:Y:S02]  /*e1f0*/  FADD.FTZ R54, -R48.reuse, R54 ;  /* 0x0000003630367221 */ /* 0x040fe40000010100 */
[C---:B------:R-:W-:Y:S02]  /*e200*/  FADD.FTZ R106, -R48.reuse, R106 ;  /* 0x0000006a306a7221 */ /* 0x040fe40000010100 */
[C---:B------:R-:W-:Y:S02]  /*e210*/  FADD.FTZ R104, -R48.reuse, R104 ;  /* 0x0000006830687221 */ /* 0x040fe40000010100 */
[----:B------:R-:W-:Y:S02]  /*e220*/  FMUL.FTZ R59, R53, R56 ;  /* 0x00000038353b7220 */ /* 0x000fe40000410000 */
        /* <DEDUP_REMOVED lines=17> */
[----:B------:R-:W-:Y:S02]  /*e340*/  FADD.FTZ R48, -R48, R117 ;  /* 0x0000007530307221 */ /* 0x000fe40000010100 */
[C---:B------:R-:W-:Y:S02]  /*e350*/  FMUL.FTZ R57, R53.reuse, R58 ;  /* 0x0000003a35397220 */ /* 0x040fe40000410000 */
[----:B------:R-:W-:-:S02]  /*e360*/  FMUL.FTZ R56, R53, R107 ;  /* 0x0000006b35387220 */ /* 0x000fc40000410000 */
[C---:B------:R-:W-:Y:S02]  /*e370*/  FMUL.FTZ R58, R53.reuse, R105 ;  /* 0x00000069353a7220 */ /* 0x040fe40000410000 */
[C---:B------:R-:W-:Y:S02]  /*e380*/  FMUL.FTZ R54, R53.reuse, R54 ;  /* 0x0000003635367220 */ /* 0x040fe40000410000 */
[C---:B------:R-:W-:Y:S02]  /*e390*/  FMUL.FTZ R107, R53.reuse, R106 ;  /* 0x0000006a356b7220 */ /* 0x040fe40000410000 */
[----:B------:R-:W-:Y:S02]  /*e3a0*/  FMUL.FTZ R105, R53, R104 ;  /* 0x0000006835697220 */ /* 0x000fe40000410000 */
[----:B------:R-:W-:Y:S01]  /*e3b0*/  FFMA.FTZ R59, R59, R110, R12 ;  /* 0x0000006e3b3b7223 */ /* 0x000fe2000001000c */
[----:B------:R-:W-:Y:S01]  /*e3c0*/  HADD2.F32 R110, -RZ, R36.H1_H1 ;  /* 0x30000024ff6e7230 */ /* 0x000fe20000004100 */
        /* <DEDUP_REMOVED lines=15> */
[C---:B------:R-:W-:Y:S01]  /*e4c0*/  FMUL.FTZ R109, R53.reuse, R112 ;  /* 0x00000070356d7220 */ /* 0x040fe20000410000 */
[----:B------:R-:W-:Y:S01]  /*e4d0*/  HADD2.F32 R112, -RZ, R37.H1_H1 ;  /* 0x30000025ff707230 */ /* 0x000fe20000004100 */
[C---:B------:R-:W-:Y:S01]  /*e4e0*/  FMUL.FTZ R111, R53.reuse, R114 ;  /* 0x00000072356f7220 */ /* 0x040fe20000410000 */
[----:B------:R-:W-:Y:S01]  /*e4f0*/  HADD2.F32 R114, -RZ, R35.H1_H1 ;  /* 0x30000023ff727230 */ /* 0x000fe20000004100 */
[C---:B------:R-:W-:Y:S02]  /*e500*/  FMUL.FTZ R108, R53.reuse, R115 ;  /* 0x00000073356c7220 */ /* 0x040fe40000410000 */
[----:B------:R-:W-:-:S02]  /*e510*/  FMUL.FTZ R113, R53, R116 ;  /* 0x0000007435717220 */ /* 0x000fc40000410000 */
[----:B------:R-:W-:Y:S01]  /*e520*/  FMUL.FTZ R48, R53, R48 ;  /* 0x0000003035307220 */ /* 0x000fe20000410000 */
[----:B------:R-:W-:Y:S01]  /*e530*/  HADD2.F32 R53, -RZ, R38.H0_H0 ;  /* 0x20000026ff357230 */ /* 0x000fe20000004100 */
[----:B------:R-:W-:Y:S01]  /*e540*/  FFMA.FTZ R54, R54, R51, R10 ;  /* 0x0000003336367223 */ /* 0x000fe2000001000a */
[----:B------:R-:W-:Y:S01]  /*e550*/  HADD2.F32 R51, -RZ, R37.H0_H0 ;  /* 0x20000025ff337230 */ /* 0x000fe20000004100 */
[----:B------:R-:W-:Y:S02]  /*e560*/  IMAD R63, R63, c[0x0][0x168], RZ ;  /* 0x00005a003f3f7a24 */ /* 0x000fe400078e02ff */
[----:B------:R-:W-:Y:S01]  /*e570*/  FFMA.FTZ R110, R55, R110, R16 ;  /* 0x0000006e376e7223 */ /* 0x000fe20000010010 */
[----:B------:R-:W-:Y:S01]  /*e580*/  HADD2.F32 R55, -RZ, R35.H0_H0 ;  /* 0x20000023ff377230 */ /* 0x000fe20000004100 */
[----:B------:R-:W-:Y:S01]  /*e590*/  FFMA.FTZ R62, R62, R53, R13 ;  /* 0x000000353e3e7223 */ /* 0x000fe2000001000d */
[----:B------:R-:W-:Y:S01]  /*e5a0*/  HADD2.F32 R53, -RZ, R36.H0_H0 ;  /* 0x20000024ff357230 */ /* 0x000fe20000004100 */
[----:B------:R-:W-:Y:S01]  /*e5b0*/  FFMA.FTZ R52, R52, R51, R15 ;  /* 0x0000003334347223 */ /* 0x000fe2000001000f */
[----:B------:R-:W-:Y:S01]  /*e5c0*/  HADD2.F32 R51, -RZ, R33.H0_H0 ;  /* 0x20000021ff337230 */ /* 0x000fe20000004100 */
[----:B------:R-:W-:Y:S01]  /*e5d0*/  FFMA.FTZ R57, R57, R112, R14 ;  /* 0x0000007039397223 */ /* 0x000fe2000001000e */
[----:B------:R-:W-:Y:S01]  /*e5e0*/  SHF.R.S32.HI R112, RZ, 0x1f, R63 ;  /* 0x0000001fff707819 */ /* 0x000fe2000001143f */
[----:B------:R-:W-:-:S02]  /*e5f0*/  FFMA.FTZ R55, R94, R55, R3 ;  /* 0x000000375e377223 */ /* 0x000fc40000010003 */
[----:B------:R-:W-:Y:S01]  /*e600*/  FFMA.FTZ R94, R93, R114, R2 ;  /* 0x000000725d5e7223 */ /* 0x000fe20000010002 */
[----:B------:R-:W-:Y:S01]  /*e610*/  HADD2.F32 R93, -RZ, R33.H1_H1 ;  /* 0x30000021ff5d7230 */ /* 0x000fe20000004100 */
[----:B------:R-:W-:Y:S01]  /*e620*/  FFMA.FTZ R53, R50, R53, R17 ;  /* 0x0000003532357223 */ /* 0x000fe20000010011 */
[----:B------:R-:W-:Y:S01]  /*e630*/  LEA.HI R50, R112, R63, RZ, 0x3 ;  /* 0x0000003f70327211 */ /* 0x000fe200078f18ff */
[----:B------:R-:W-:Y:S01]  /*e640*/  HADD2.F32 R63, -RZ, R34.H0_H0 ;  /* 0x20000022ff3f7230 */ /* 0x000fe20000004100 */
[----:B------:R-:W-:Y:S01]  /*e650*/  FFMA.FTZ R98, R98, R51, R7 ;  /* 0x0000003362627223 */ /* 0x000fe20000010007 */
[----:B------:R-:W-:Y:S01]  /*e660*/  HADD2.F32 R51, -RZ, R32.H0_H0 ;  /* 0x20000020ff337230 */ /* 0x000fe20000004100 */
[----:B------:R-:W-:Y:S01]  /*e670*/  FFMA.FTZ R95, R95, R93, R6 ;  /* 0x0000005d5f5f7223 */ /* 0x000fe20000010006 */
[----:B------:R-:W-:Y:S01]  /*e680*/  HADD2.F32 R112, -RZ, R34.H1_H1 ;  /* 0x30000022ff707230 */ /* 0x000fe20000004100 */
[----:B------:R-:W-:Y:S01]  /*e690*/  FFMA.FTZ R96, R96, R63, R5 ;  /* 0x0000003f60607223 */ /* 0x000fe20000010005 */
[--C-:B------:R-:W-:Y:S01]  /*e6a0*/  HADD2.F32 R93, -RZ, R31.reuse.H1_H1 ;  /* 0x3000001fff5d7230 */ /* 0x100fe20000004100 */
[----:B------:R-:W-:Y:S01]  /*e6b0*/  FFMA.FTZ R100, R100, R51, R9 ;  /* 0x0000003364647223 */ /* 0x000fe20000010009 */
[----:B------:R-:W-:Y:S01]  /*e6c0*/  HADD2.F32 R63, -RZ, R32.H1_H1 ;  /* 0x30000020ff3f7230 */ /* 0x000fe20000004100 */
[----:B------:R-:W-:Y:S01]  /*e6d0*/  FFMA.FTZ R97, R97, R112, R4 ;  /* 0x0000007061617223 */ /* 0x000fe20000010004 */
[--C-:B------:R-:W-:Y:S01]  /*e6e0*/  HADD2.F32 R51, -RZ, R30.reuse.H0_H0 ;  /* 0x2000001eff337230 */ /* 0x100fe20000004100 */
[----:B------:R-:W-:Y:S01]  /*e6f0*/  FFMA.FTZ R102, R102, R93, R67 ;  /* 0x0000005d66667223 */ /* 0x000fe20000010043 */
[----:B------:R-:W-:Y:S01]  /*e700*/  HADD2.F32 R112, -RZ, R31.H0_H0 ;  /* 0x2000001fff707230 */ /* 0x000fe20000004100 */
        /* <DEDUP_REMOVED lines=9> */
[--C-:B------:R-:W-:Y:S01]  /*e7a0*/  HADD2.F32 R93, -RZ, R26.reuse.H1_H1 ;  /* 0x3000001aff5d7230 */ /* 0x100fe20000004100 */
        /* <DEDUP_REMOVED lines=12> */
[----:B------:R-:W-:Y:S01]  /*e870*/  LOP3.LUT R113, R19, 0x7f, RZ, 0xc0, !PT ;  /* 0x0000007f13717812 */ /* 0x000fe200078ec0ff */
[----:B------:R-:W-:Y:S01]  /*e880*/  HADD2.F32 R51, -RZ, R24.H1_H1 ;  /* 0x30000018ff337230 */ /* 0x000fe20000004100 */
[----:B------:R-:W-:Y:S01]  /*e890*/  FFMA.FTZ R49, R118, R49, R11 ;  /* 0x0000003176317223 */ /* 0x000fe2000001000b */
[----:B------:R-:W-:Y:S01]  /*e8a0*/  F2FP.PACK_AB R55, R94, R55 ;  /* 0x000000375e37723e */ /* 0x000fe200000000ff */
[----:B------:R-:W-:Y:S01]  /*e8b0*/  FFMA.FTZ R56, R56, R58, R21 ;  /* 0x0000003a38387223 */ /* 0x000fe20000010015 */
[----:B------:R-:W-:Y:S01]  /*e8c0*/  HADD2.F32 R58, -RZ, R25.H0_H0 ;  /* 0x20000019ff3a7230 */ /* 0x000fe20000004100 */
[----:B------:R-:W-:Y:S01]  /*e8d0*/  FFMA.FTZ R106, R106, R93, R71 ;  /* 0x0000005d6a6a7223 */ /* 0x000fe20000010047 */
[----:B------:R-:W-:Y:S01]  /*e8e0*/  LEA.HI.SX32 R93, R50, R113, 0x1d ;  /* 0x00000071325d7211 */ /* 0x000fe200078feaff */
[----:B------:R-:W-:Y:S01]  /*e8f0*/  FFMA.FTZ R101, R101, R48, R66 ;  /* 0x0000003065657223 */ /* 0x000fe20000010042 */
[----:B------:R-:W-:Y:S01]  /*e900*/  F2FP.PACK_AB R48, R110, R53 ;  /* 0x000000356e30723e */ /* 0x000fe200000000ff */
[----:B------:R-:W-:Y:S01]  /*e910*/  FFMA.FTZ R104, R104, R51, R69 ;  /* 0x0000003368687223 */ /* 0x000fe20000010045 */
[----:B------:R-:W-:Y:S01]  /*e920*/  F2FP.PACK_AB R51, R54, R49 ;  /* 0x000000313633723e */ /* 0x000fe200000000ff */
[----:B------:R-:W-:Y:S01]  /*e930*/  FFMA.FTZ R109, R109, R58, R68 ;  /* 0x0000003a6d6d7223 */ /* 0x000fe20000010044 */
[----:B------:R-:W-:Y:S01]  /*e940*/  F2FP.PACK_AB R53, R95, R98 ;  /* 0x000000625f35723e */ /* 0x000fe200000000ff */
[----:B------:R-:W-:Y:S01]  /*e950*/  IMAD.MOV.U32 R95, RZ, RZ, 0x10 ;  /* 0x00000010ff5f7424 */ /* 0x000fe200078e00ff */
[----:B------:R-:W-:-:S02]  /*e960*/  F2FP.PACK_AB R54, R97, R96 ;  /* 0x000000606136723e */ /* 0x000fc400000000ff */
[C---:B------:R-:W-:Y:S02]  /*e970*/  IADD3 R98, R93.reuse, 0x80, RZ ;  /* 0x000000805d627810 */ /* 0x040fe40007ffe0ff */
[----:B------:R-:W-:Y:S02]  /*e980*/  IADD3 R96, R93, 0x100, RZ ;  /* 0x000001005d607810 */ /* 0x000fe40007ffe0ff */
[----:B------:R-:W-:Y:S02]  /*e990*/  F2FP.PACK_AB R49, R57, R52 ;  /* 0x000000343931723e */ /* 0x000fe400000000ff */
[----:B------:R-:W-:Y:S01]  /*e9a0*/  F2FP.PACK_AB R58, R60, R105 ;  /* 0x000000693c3a723e */ /* 0x000fe200000000ff */
[----:B------:R-:W-:Y:S01]  /*e9b0*/  IMAD.WIDE.U32 R96, R96, R95, c[0x0][0x208] ;  /* 0x0000820060607625 */ /* 0x000fe200078e005f */
[----:B------:R-:W-:Y:S02]  /*e9c0*/  IADD3 R94, R93, 0x180, RZ ;  /* 0x000001805d5e7810 */ /* 0x000fe40007ffe0ff */
[----:B------:R-:W-:-:S02]  /*e9d0*/  F2FP.PACK_AB R52, R61, R100 ;  /* 0x000000643d34723e */ /* 0x000fc400000000ff */
[----:B------:R-:W-:Y:S01]  /*e9e0*/  F2FP.PACK_AB R60, R104, R101 ;  /* 0x00000065683c723e */ /* 0x000fe200000000ff */
[----:B------:R-:W-:Y:S01]  /*e9f0*/  IMAD.WIDE.U32 R100, R93, R95, c[0x0][0x208] ;  /* 0x000082005d647625 */ /* 0x000fe200078e005f */
[----:B------:R-:W-:Y:S02]  /*ea00*/  F2FP.PACK_AB R50, R59, R62 ;  /* 0x0000003e3b32723e */ /* 0x000fe400000000ff */
[----:B------:R-:W-:Y:S01]  /*ea10*/  F2FP.PACK_AB R56, R56, R99 ;  /* 0x000000633838723e */ /* 0x000fe200000000ff */
[----:B------:R-:W-:Y:S01]  /*ea20*/  IMAD.WIDE.U32 R98, R98, R95, c[0x0][0x208] ;  /* 0x0000820062627625 */ /* 0x000fe200078e005f */
[----:B------:R-:W-:Y:S01]  /*ea30*/  F2FP.PACK_AB R59, R102, R103 ;  /* 0x00000067663b723e */ /* 0x000fe200000000ff */
[----:B------:R0:W-:Y:S01]  /*ea40*/  STG.E.128 [R100.64], R48 ;  /* 0x0000003064007986 */ /* 0x0001e2000c101d06 */
[----:B------:R-:W-:Y:S01]  /*ea50*/  F2FP.PACK_AB R57, R112, R107 ;  /* 0x0000006b7039723e */ /* 0x000fe200000000ff */
[----:B------:R-:W-:Y:S01]  /*ea60*/  IMAD.WIDE.U32 R94, R94, R95, c[0x0][0x208] ;  /* 0x000082005e5e7625 */ /* 0x000fe200078e005f */
[----:B------:R-:W-:Y:S01]  /*ea70*/  F2FP.PACK_AB R63, R114, R63 ;  /* 0x0000003f723f723e */ /* 0x000fe200000000ff */
[----:B------:R0:W-:Y:S01]  /*ea80*/  STG.E.128 [R98.64], R52 ;  /* 0x0000003462007986 */ /* 0x0001e2000c101d06 */
[----:B------:R-:W-:-:S02]  /*ea90*/  F2FP.PACK_AB R62, R108, R111 ;  /* 0x0000006f6c3e723e */ /* 0x000fc400000000ff */
[----:B------:R-:W-:Y:S01]  /*eaa0*/  F2FP.PACK_AB R61, R106, R109 ;  /* 0x0000006d6a3d723e */ /* 0x000fe200000000ff */
[----:B------:R0:W-:Y:S04]  /*eab0*/  STG.E.128 [R96.64], R56 ;  /* 0x0000003860007986 */ /* 0x0001e8000c101d06 */
[----:B------:R0:W-:Y:S02]  /*eac0*/  STG.E.128 [R94.64], R60 ;  /* 0x0000003c5e007986 */ /* 0x0001e4000c101d06 */
.L_x_4998:
[----:B-1----:R-:W-:Y:S05]  /*ead0*/  BSYNC B0 ;  /* 0x0000000000007941 */ /* 0x002fea0003800000 */
.L_x_4997:
[----:B------:R-:W-:Y:S02]  /*eae0*/  IADD3 R18, R18, c[0x0][0x160], RZ ;  /* 0x0000580012127a10 */ /* 0x000fe40007ffe0ff */
[----:B------:R-:W-:Y:S02]  /*eaf0*/  LOP3.LUT P1, RZ, R74, 0xff, RZ, 0xc0, !PT ;  /* 0x000000ff4aff7812 */ /* 0x000fe4000782c0ff */
[----:B------:R-:W-:Y:S02]  /*eb00*/  ISETP.GE.AND P0, PT, R18, c[0x0][0x164], PT ;  /* 0x0000590012007a0c */ /* 0x000fe40003f06270 */
[----:B------:R-:W-:-:S11]  /*eb10*/  SEL R74, RZ, 0x1, P1 ;  /* 0x00000001ff4a7807 */ /* 0x000fd60000800000 */
[----:B0----5:R-:W-:Y:S01]  /*eb20*/  @P0 CALL.REL.NOINC `(.L_x_4999) ;  /* 0x0000001000000944 */ /* 0x021fe20003c00000 */
[----:B------:R-:W-:Y:S05]  /*eb30*/  BRA `(.L_x_5000) ;  /* 0xffff1df000007947 */ /* 0x000fea000383ffff */
.L_x_4999:
[----:B------:R-:W-:Y:S05]  /*eb40*/  EXIT ;  /* 0x000000000000794d */ /* 0x000fea0003800000 */
.L_x_4995:
[----:B0-----:R-:W-:Y:S01]  /*eb50*/  HFMA2.MMA R53, -RZ, RZ, 0, 5.9604644775390625e-08 ;  /* 0x00000001ff357435 */ /* 0x001fe200000001ff */
[----:B------:R-:W-:Y:S01]  /*eb60*/  IMAD.MOV.U32 R52, RZ, RZ, 0x1f ;  /* 0x0000001fff347424 */ /* 0x000fe200078e00ff */
[----:B------:R-:W-:Y:S02]  /*eb70*/  MOV R49, 0xffffffff ;  /* 0xffffffff00317802 */ /* 0x000fe40000000f00 */
[----:B------:R-:W-:Y:S02]  /*eb80*/  MOV R50, 0xeba0 ;  /* 0x0000eba000327802 */ /* 0x000fe40000000f00 */
[----:B-----5:R-:W-:Y:S05]  /*eb90*/  CALL.REL.NOINC `($__internal_27_$__cuda_sm70_shflsync_bfly_p) ;  /* 0x0000078000007944 */ /* 0x020fea0003c00000 */
[----:B01----:R-:W-:Y:S05]  /*eba0*/  BRA `(.L_x_5001) ;  /* 0xffffeb9000007947 */ /* 0x003fea000383ffff */
.L_x_4996:
[----:B------:R-:W-:Y:S01]  /*ebb0*/  HFMA2.MMA R52, -RZ, RZ, 0, 1.847743988037109375e-06 ;  /* 0x0000001fff347435 */ /* 0x000fe200000001ff */
[----:B------:R-:W-:Y:S01]  /*ebc0*/  IMAD.MOV.U32 R53, RZ, RZ, 0x2 ;  /* 0x00000002ff357424 */ /* 0x000fe200078e00ff */
[----:B------:R-:W-:Y:S01]  /*ebd0*/  MOV R50, 0xec00 ;  /* 0x0000ec0000327802 */ /* 0x000fe20000000f00 */
[----:B------:R-:W-:-:S03]  /*ebe0*/  IMAD.MOV.U32 R49, RZ, RZ, -0x1 ;  /* 0xffffffffff317424 */ /* 0x000fc600078e00ff */
[----:B-----5:R-:W-:Y:S05]  /*ebf0*/  CALL.REL.NOINC `($__internal_27_$__cuda_sm70_shflsync_bfly_p) ;  /* 0x0000072000007944 */ /* 0x020fea0003c00000 */
[----:B01----:R-:W-:Y:S01]  /*ec00*/  FADD.FTZ R120, R120, R49 ;  /* 0x0000003178787221 */ /* 0x003fe20000010000 */
[----:B------:R-:W-:Y:S01]  /*ec10*/  MOV R53, 0x4 ;  /* 0x0000000400357802 */ /* 0x000fe20000000f00 */
[----:B------:R-:W-:Y:S01]  /*ec20*/  IMAD.MOV.U32 R52, RZ, RZ, 0x1f ;  /* 0x0000001fff347424 */ /* 0x000fe200078e00ff */
[----:B------:R-:W-:-:S02]  /*ec30*/  MOV R49, 0xffffffff ;  /* 0xffffffff00317802 */ /* 0x000fc40000000f00 */
[----:B------:R-:W-:Y:S02]  /*ec40*/  MOV R50, 0xec60 ;  /* 0x0000ec6000327802 */ /* 0x000fe40000000f00 */
[----:B------:R-:W-:Y:S05]  /*ec50*/  CALL.REL.NOINC `($__internal_27_$__cuda_sm70_shflsync_bfly_p) ;  /* 0x000006c000007944 */ /* 0x000fea0003c00000 */
[----:B0-----:R-:W-:Y:S01]  /*ec60*/  HFMA2.MMA R52, -RZ, RZ, 0, 1.847743988037109375e-06 ;  /* 0x0000001fff347435 */ /* 0x001fe200000001ff */
[----:B-1----:R-:W-:Y:S01]  /*ec70*/  FADD.FTZ R120, R120, R49 ;  /* 0x0000003178787221 */ /* 0x002fe20000010000 */
[----:B------:R-:W-:Y:S01]  /*ec80*/  MOV R50, 0xecc0 ;  /* 0x0000ecc000327802 */ /* 0x000fe20000000f00 */
[----:B------:R-:W-:Y:S02]  /*ec90*/  IMAD.MOV.U32 R53, RZ, RZ, 0x8 ;  /* 0x00000008ff357424 */ /* 0x000fe400078e00ff */
[----:B------:R-:W-:Y:S02]  /*eca0*/  IMAD.MOV.U32 R49, RZ, RZ, -0x1 ;  /* 0xffffffffff317424 */ /* 0x000fe400078e00ff */
[----:B------:R-:W-:Y:S05]  /*ecb0*/  CALL.REL.NOINC `($__internal_27_$__cuda_sm70_shflsync_bfly_p) ;  /* 0x0000066000007944 */ /* 0x000fea0003c00000 */
[----:B01----:R-:W-:Y:S01]  /*ecc0*/  FADD.FTZ R120, R120, R49 ;  /* 0x0000003178787221 */ /* 0x003fe20000010000 */
[----:B------:R-:W-:Y:S01]  /*ecd0*/  MOV R53, 0x10 ;  /* 0x0000001000357802 */ /* 0x000fe20000000f00 */
[----:B------:R-:W-:Y:S01]  /*ece0*/  IMAD.MOV.U32 R52, RZ, RZ, 0x1f ;  /* 0x0000001fff347424 */ /* 0x000fe200078e00ff */
[----:B------:R-:W-:Y:S02]  /*ecf0*/  MOV R49, 0xffffffff ;  /* 0xffffffff00317802 */ /* 0x000fe40000000f00 */
[----:B------:R-:W-:-:S02]  /*ed00*/  MOV R50, 0xed20 ;  /* 0x0000ed2000327802 */ /* 0x000fc40000000f00 */
[----:B------:R-:W-:Y:S05]  /*ed10*/  CALL.REL.NOINC `($__internal_27_$__cuda_sm70_shflsync_bfly_p) ;  /* 0x0000060000007944 */ /* 0x000fea0003c00000 */
[----:B-1----:R-:W-:Y:S01]  /*ed20*/  FADD.FTZ R48, R120, R49 ;  /* 0x0000003178307221 */ /* 0x002fe20000010000 */
[----:B0-----:R-:W-:Y:S01]  /*ed30*/  HFMA2.MMA R52, -RZ, RZ, 0, 1.847743988037109375e-06 ;  /* 0x0000001fff347435 */ /* 0x001fe200000001ff */
[----:B------:R-:W-:-:S02]  /*ed40*/  IMAD.MOV.U32 R53, RZ, RZ, 0x1 ;  /* 0x00000001ff357424 */ /* 0x000fc400078e00ff */
        /* <DEDUP_REMOVED lines=67> */
[----:B------:R-:W-:Y:S05]  /*f180*/  CALL.REL.NOINC `($__internal_27_$__cuda_sm70_shflsync_bfly_p) ;  /* 0x0000019000007944 */ /* 0x000fea0003c00000 */
[----:B01----:R-:W-:Y:S01]  /*f190*/  FADD.FTZ R120, R120, R49 ;  /* 0x0000003178787221 */ /* 0x003fe20000010000 */
[----:B------:R-:W-:Y:S01]  /*f1a0*/  MOV R53, 0x2 ;  /* 0x0000000200357802 */ /* 0x000fe20000000f00 */
[----:B------:R-:W-:Y:S01]  /*f1b0*/  IMAD.MOV.U32 R52, RZ, RZ, 0x1f ;  /* 0x0000001fff347424 */ /* 0x000fe200078e00ff */
[----:B------:R-:W-:Y:S02]  /*f1c0*/  MOV R49, 0xffffffff ;  /* 0xffffffff00317802 */ /* 0x000fe40000000f00 */
[----:B------:R-:W-:Y:S02]  /*f1d0*/  MOV R50, 0xf1f0 ;  /* 0x0000f1f000327802 */ /* 0x000fe40000000f00 */
[----:B------:R-:W-:Y:S05]  /*f1e0*/  CALL.REL.NOINC `($__internal_27_$__cuda_sm70_shflsync_bfly_p) ;  /* 0x0000013000007944 */ /* 0x000fea0003c00000 */
[----:B0-----:R-:W-:Y:S01]  /*f1f0*/  HFMA2.MMA R52, -RZ, RZ, 0, 1.847743988037109375e-06 ;  /* 0x0000001fff347435 */ /* 0x001fe200000001ff */
[----:B-1----:R-:W-:Y:S01]  /*f200*/  FADD.FTZ R120, R120, R49 ;  /* 0x0000003178787221 */ /* 0x002fe20000010000 */
[----:B------:R-:W-:Y:S01]  /*f210*/  MOV R50, 0xf250 ;  /* 0x0000f25000327802 */ /* 0x000fe20000000f00 */
[----:B------:R-:W-:-:S02]  /*f220*/  IMAD.MOV.U32 R53, RZ, RZ, 0x4 ;  /* 0x00000004ff357424 */ /* 0x000fc400078e00ff */
        /* <DEDUP_REMOVED lines=11> */
[----:B------:R-:W-:Y:S02]  /*f2e0*/  IMAD.MOV.U32 R53, RZ, RZ, 0x10 ;  /* 0x00000010ff357424 */ /* 0x000fe400078e00ff */
[----:B------:R-:W-:-:S02]  /*f2f0*/  IMAD.MOV.U32 R49, RZ, RZ, -0x1 ;  /* 0xffffffffff317424 */ /* 0x000fc400078e00ff */
[----:B------:R-:W-:Y:S05]  /*f300*/  CALL.REL.NOINC `($__internal_27_$__cuda_sm70_shflsync_bfly_p) ;  /* 0x0000001000007944 */ /* 0x000fea0003c00000 */
[----:B01----:R-:W-:Y:S05]  /*f310*/  BRA `(.L_x_5002) ;  /* 0xffffe96000007947 */ /* 0x003fea000383ffff */
        .weak           $__internal_27_$__cuda_sm70_shflsync_bfly_p
        .type           $__internal_27_$__cuda_sm70_shflsync_bfly_p,@function
        .size           $__internal_27_$__cuda_sm70_shflsync_bfly_p,(.L_x_29091 - $__internal_27_$__cuda_sm70_shflsync_bfly_p)
$__internal_27_$__cuda_sm70_shflsync_bfly_p:
[----:B------:R-:W-:Y:S01]  /*f320*/  MOV R51, 0x0 ;  /* 0x0000000000337802 */ /* 0x000fe20000000f00 */
[----:B------:R-:W-:Y:S04]  /*f330*/  WARPSYNC R49 ;  /* 0x0000003100007348 */ /* 0x000fe80003800000 */
[----:B------:R0:W1:Y:S01]  /*f340*/  SHFL.BFLY PT, R49, R120, R53, R52 ;  /* 0x0c00003578317389 */ /* 0x00006200000e0034 */
[----:B------:R-:W-:Y:S05]  /*f350*/  RET.REL.NODEC R50 `(_ZN10layer_norm13ln_fwd_kernelINS_13Kernel_traitsI6__halfS2_S2_S2_fjLj4096ELj1ELj1ELj4ELj16ENS_18Kernel_traits_baseILj4096ES2_S2_S2_S2_fjLj128EEEEELb1ELb0ELb1ELb1EEEvNS_9FwdParamsE) ;  /* 0xffff0ca032007950 */ /* 0x000fea0003c3ffff */
.L_x_5003:
        /* <DEDUP_REMOVED lines=10> */
.L_x_29091:


//--------------------- .text._ZN10layer_norm13ln_fwd_kernelINS_13Kernel_traitsI6__halfS2_S2_S2_fjLj4096ELj1ELj1ELj4ELj16ENS_18Kernel_traits_baseILj4096ES2_S2_S2_S2_fjLj128EEEEELb1ELb1ELb0ELb0EEEvNS_9FwdParamsE --------------------------
	.section	.text._ZN10layer_norm13ln_fwd_kernelINS_13Kernel_traitsI6__halfS2_S2_S2_fjLj4096ELj1ELj1ELj4ELj16ENS_18Kernel_traits_baseILj4096ES2_S2_S2_S2_fjLj128EEEEELb1ELb1ELb0ELb0EEEvNS_9FwdParamsE,"ax",@progbits
	.sectioninfo	@"SHI_REGISTERS=168"
	.align	128
        .global         _ZN10layer_norm13ln_fwd_kernelINS_13Kernel_traitsI6__halfS2_S2_S2_fjLj4096ELj1ELj1ELj4ELj16ENS_18Kernel_traits_baseILj4096ES2_S2_S2_S2_fjLj128EEEEELb1ELb1ELb0ELb0EEEvNS_9FwdParamsE
        .type           _ZN10layer_norm13ln_fwd_kernelINS_13Kernel_traitsI6__halfS2_S2_S2_fjLj4096ELj1ELj1ELj4ELj16ENS_18Kernel_traits_baseILj4096ES2_S2_S2_S2_fjLj128EEEEELb1ELb1ELb0ELb0EEEvNS_9FwdParamsE,@function
        .size           _ZN10layer_norm13ln_fwd_kernelINS_13Kernel_traitsI6__halfS2_S2_S2_fjLj4096ELj1ELj1ELj4ELj16ENS_18Kernel_traits_baseILj4096ES2_S2_S2_S2_fjLj128EEEEELb1ELb1ELb0ELb0EEEvNS_9FwdParamsE,(.L_x_29092 - _ZN10layer_norm13ln_fwd_kernelINS_13Kernel_traitsI6__halfS2_S2_S2_fjLj4096ELj1ELj1ELj4ELj16ENS_18Kernel_traits_baseILj4096ES2_S2_S2_S2_fjLj128EEEEELb1ELb1ELb0ELb0EEEvNS_9FwdParamsE)
        .other          _ZN10layer_norm13ln_fwd_kernelINS_13Kernel_traitsI6__halfS2_S2_S2_fjLj4096ELj1ELj1ELj4ELj16ENS_18Kernel_traits_baseILj4096ES2_S2_S2_S2_fjLj128EEEEELb1ELb1ELb0ELb0EEEvNS_9FwdParamsE,@"STO_CUDA_ENTRY STV_DEFAULT"
_ZN10layer_norm13ln_fwd_kernelINS_13Kernel_traitsI6__halfS2_S2_S2_fjLj4096ELj1ELj1ELj4ELj16ENS_18Kernel_traits_baseILj4096ES2_S2_S2_S2_fjLj128EEEEELb1ELb1ELb0ELb0EEEvNS_9FwdParamsE:
.text._ZN10layer_norm13ln_fwd_kernelINS_13Kernel_traitsI6__halfS2_S2_S2_fjLj4096ELj1ELj1ELj4ELj16ENS_18Kernel_traits_baseILj4096ES2_S2_S2_S2_fjLj128EEEEELb1ELb1ELb0ELb0EEEvNS_9FwdParamsE:
        /* <DEDUP_REMOVED lines=13> */
[----:B------:R-:W-:Y:S01]  /*00d0*/  IMAD.MOV.U32 R96, RZ, RZ, c[0x0][0x168] ;  /* 0x00005a00ff607624 */ /* 0x000fe200078e00ff */
[----:B------:R-:W-:Y:S02]  /*00e0*/  BSSY B0, `(.L_x_5004) ;  /* 0x000005b000007945 */ /* 0x000fe40003800000 */
[----:B------:R-:W0:Y:S02]  /*00f0*/  S2R R23, SR_TID.X ;  /* 0x0000000000177919 */ /* 0x000e240000002100 */
[----:B------:R-:W-:Y:S02]  /*0100*/  SHF.R.S32.HI R96, RZ, 0x1f, R96 ;  /* 0x0000001fff607819 */ /* 0x000fe40000011460 */
[----:B------:R-:W1:Y:S02]  /*0110*/  S2R R18, SR_CTAID.X ;  /* 0x0000000000127919 */ /* 0x000e640000002500 */
[----:B------:R-:W-:-:S02]  /*0120*/  LEA.HI R96, R96, c[0x0][0x168], RZ, 0x3 ;  /* 0x00005a0060607a11 */ /* 0x000fc400078f18ff */
[----:B0-----:R-:W-:Y:S01]  /*0130*/  LOP3.LUT R36, R23, 0x7f, RZ, 0xc0, !PT ;  /* 0x0000007f17247812 */ /* 0x001fe200078ec0ff */
[----:B-1----:R-:W-:-:S03]  /*0140*/  IMAD R22, R18, c[0x0][0x0], R23 ;  /* 0x0000000012167a24 */ /* 0x002fc600078e0217 */
[----:B------:R-:W-:Y:S02]  /*0150*/  LOP3.LUT R19, R36, 0x7f, RZ, 0x3c, !PT ;  /* 0x0000007f24137812 */ /* 0x000fe400078e3cff */
[----:B------:R-:W-:Y:S01]  /*0160*/  LEA.HI R18, R23, R18, RZ, 0x19 ;  /* 0x0000001217127211 */ /* 0x000fe200078fc8ff */
[----:B------:R-:W-:Y:S01]  /*0170*/  IMAD.WIDE.U32 R6, R22, -0x326172a9, RZ ;  /* 0xcd9e8d5716067825 */ /* 0x000fe200078e00ff */
[----:B------:R-:W-:-:S04]  /*0180*/  LEA.HI.SX32 R19, R96, R19, 0x1d ;  /* 0x0000001360137211 */ /* 0x000fc800078feaff */
[C---:B------:R-:W-:Y:S02]  /*0190*/  LOP3.LUT P5, RZ, R19.reuse, 0xffffff80, RZ, 0xc0, !PT ;  /* 0xffffff8013ff7812 */ /* 0x040fe400078ac0ff */
[C---:B------:R-:W-:Y:S02]  /*01a0*/  ISETP.GE.U32.AND P4, PT, R19.reuse, 0x100, PT ;  /* 0x000001001300780c */ /* 0x040fe40003f86070 */
[C---:B------:R-:W-:Y:S02]  /*01b0*/  ISETP.GE.U32.AND P3, PT, R19.reuse, 0x180, PT ;  /* 0x000001801300780c */ /* 0x040fe40003f66070 */
[----:B------:R-:W-:Y:S02]  /*01c0*/  ISETP.GE.U32.AND P2, PT, R19, 0x200, PT ;  /* 0x000002001300780c */ /* 0x000fe40003f46070 */
[----:B------:R-:W-:Y:S02]  /*01d0*/  P2R R24, PR, RZ, 0x20 ;  /* 0x00000020ff187803 */ /* 0x000fe40000000000 */
[----:B------:R-:W-:-:S02]  /*01e0*/  P2R R25, PR, RZ, 0x10 ;  /* 0x00000010ff197803 */ /* 0x000fc40000000000 */
[----:B------:R-:W-:Y:S02]  /*01f0*/  P2R R26, PR, RZ, 0x8 ;  /* 0x00000008ff1a7803 */ /* 0x000fe40000000000 */
[----:B------:R-:W-:Y:S01]  /*0200*/  P2R R27, PR, RZ, 0x4 ;  /* 0x00000004ff1b7803 */ /* 0x000fe20000000000 */
        /* <DEDUP_REMOVED lines=13> */
[----:B------:R-:W-:Y:S02]  /*02e0*/  UIADD3 UR10, UR5, -0x4498517b, URZ ;  /* 0xbb67ae85050a7890 */ /* 0x000fe4000fffe03f */
[----:B------:R-:W-:-:S02]  /*02f0*/  UIADD3 UR12, UR5, 0x76cf5d0a, URZ ;  /* 0x76cf5d0a050c7890 */ /* 0x000fc4000fffe03f */
[----:B------:R-:W-:Y:S01]  /*0300*/  IMAD.WIDE.U32 R8, R8, -0x326172a9, RZ ;  /* 0xcd9e8d5708087825 */ /* 0x000fe200078e00ff */
[----:B------:R-:W-:Y:S01]  /*0310*/  UIADD3 UR14, UR5, 0x32370b8f, URZ ;  /* 0x32370b8f050e7890 */ /* 0x000fe2000fffe03f */
[----:B------:R-:W-:Y:S01]  /*0320*/  LOP3.LUT R7, R3, UR10, R4, 0x96, !PT ;  /* 0x0000000a03077c12 */ /* 0x000fe2000f8e9604 */
[----:B------:R-:W-:Y:S02]  /*0330*/  UIADD3 UR15, UR4, 0x78dde6e4, URZ ;  /* 0x78dde6e4040f7890 */ /* 0x000fe4000fffe03f */
[----:B------:R-:W-:Y:S01]  /*0340*/  LOP3.LUT R4, R9, UR9, R6, 0x96, !PT ;  /* 0x0000000909047c12 */ /* 0x000fe2000f8e9606 */
[----:B------:R-:W-:Y:S01]  /*0350*/  UIADD3 UR16, UR5, -0x126145ec, URZ ;  /* 0xed9eba1405107890 */ /* 0x000fe2000fffe03f */
        /* <DEDUP_REMOVED lines=51> */
.L_x_5005:
[----:B0-----:R-:W-:Y:S05]  /*0690*/  BSYNC B0 ;  /* 0x0000000000007941 */ /* 0x001fea0003800000 */
.L_x_5004:
        /* <DEDUP_REMOVED lines=16> */
.L_x_5007:
[----:B0-----:R-:W-:Y:S05]  /*07a0*/  BSYNC B0 ;  /* 0x0000000000007941 */ /* 0x001fea0003800000 */
.L_x_5006:
        /* <DEDUP_REMOVED lines=16> */
.L_x_5009:
[----:B0-----:R-:W-:Y:S05]  /*08b0*/  BSYNC B0 ;  /* 0x0000000000007941 */ /* 0x001fea0003800000 */
.L_x_5008:
        /* <DEDUP_REMOVED lines=15> */
.L_x_5011:
[----:B0-----:R-:W-:Y:S05]  /*09b0*/  BSYNC B0 ;  /* 0x0000000000007941 */ /* 0x001fea0003800000 */
.L_x_5010:
[----:B------:R-:W-:Y:S02]  /*09c0*/  ISETP.GE.AND P0, PT, R18, c[0x0][0x164], PT ;  /* 0x0000590012007a0c */ /* 0x000fe40003f06270 */
[----:B------:R-:W-:Y:S02]  /*09d0*/  LOP3.LUT R125, R125, UR23, R2, 0x96, !PT ;  /* 0x000000177d7d7c12 */ /* 0x000fe4000f8e9602 */
[----:B------:R-:W-:-:S09]  /*09e0*/  LOP3.LUT R126, R11, UR24, R126, 0x96, !PT ;  /* 0x000000180b7e7c12 */ /* 0x000fd2000f8e967e */
[----:B------:R-:W-:Y:S05]  /*09f0*/  @P0 EXIT ;  /* 0x000000000000094d */ /* 0x000fea0003800000 */
[--C-:B-----5:R-:W-:Y:S01]  /*0a00*/  HADD2.F32 R76, -RZ, R65.reuse.H0_H0 ;  /* 0x20000041ff4c7230 */ /* 0x120fe20000004100 */
[----:B------:R-:W-:Y:S01]  /*0a10*/  SHF.R.S32.HI R100, RZ, 0x3, R96 ;  /* 0x00000003ff647819 */ /* 0x000fe20000011460 */
[----:B------:R-:W-:Y:S01]  /*0a20*/  HADD2.F32 R77, -RZ, R65.H1_H1 ;  /* 0x30000041ff4d7230 */ /* 0x000fe20000004100 */
[----:B------:R-:W-:Y:S01]  /*0a30*/  LOP3.LUT R99, R23, 0x60, RZ, 0xc0, !PT ;  /* 0x0000006017637812 */ /* 0x000fe200078ec0ff */
[--C-:B------:R-:W-:Y:S01]  /*0a40*/  HADD2.F32 R65, -RZ, R66.reuse.H0_H0 ;  /* 0x20000042ff417230 */ /* 0x100fe20000004100 */
[----:B------:R-:W-:Y:S01]  /*0a50*/  LOP3.LUT R106, R100, 0x7f, RZ, 0xc0, !PT ;  /* 0x0000007f646a7812 */ /* 0x000fe200078ec0ff */
[----:B------:R-:W-:Y:S01]  /*0a60*/  HADD2.F32 R78, -RZ, R66.H1_H1 ;  /* 0x30000042ff4e7230 */ /* 0x000fe20000004100 */
[----:B------:R-:W-:Y:S01]  /*0a70*/  SHF.R.U32.HI R102, RZ, 0x2, R100 ;  /* 0x00000002ff667819 */ /* 0x000fe20000011664 */
[--C-:B------:R-:W-:Y:S01]  /*0a80*/  HADD2.F32 R66, -RZ, R67.reuse.H0_H0 ;  /* 0x20000043ff427230 */ /* 0x100fe20000004100 */
[----:B------:R-:W-:Y:S01]  /*0a90*/  IMAD R114, R114, -0x2daee0ad, RZ ;  /* 0xd2511f5372727824 */ /* 0x000fe200078e02ff */
[----:B------:R-:W-:Y:S01]  /*0aa0*/  HADD2.F32 R79, -RZ, R67.H1_H1 ;  /* 0x30000043ff4f7230 */ /* 0x000fe20000004100 */
[----:B------:R-:W-:Y:S01]  /*0ab0*/  IMAD.IADD R101, R106, 0x1, -R99 ;  /* 0x000000016a657824 */ /* 0x000fe200078e0a63 */
[--C-:B------:R-:W-:Y:S01]  /*0ac0*/  HADD2.F32 R67, -RZ, R68.reuse.H0_H0 ;  /* 0x20000044ff437230 */ /* 0x100fe20000004100 */
[----:B------:R-:W-:Y:S01]  /*0ad0*/  LOP3.LUT R115, R102, 0x3fffffe0, RZ, 0xc0, !PT ;  /* 0x3fffffe066737812 */ /* 0x000fe200078ec0ff */
[----:B------:R-:W-:Y:S01]  /*0ae0*/  HADD2.F32 R80, -RZ, R68.H1_H1 ;  /* 0x30000044ff507230 */ /* 0x000fe20000004100 */
[----:B------:R-:W-:Y:S01]  /*0af0*/  IMAD R121, R112, -0x326172a9, RZ ;  /* 0xcd9e8d5770797824 */ /* 0x000fe200078e02ff */
[--C-:B------:R-:W-:Y:S01]  /*0b00*/  HADD2.F32 R68, -RZ, R69.reuse.H0_H0 ;  /* 0x20000045ff447230 */ /* 0x100fe20000004100 */
[----:B------:R-:W-:Y:S01]  /*0b10*/  IMNMX R100, RZ, R101, !PT ;  /* 0x00000065ff647217 */ /* 0x000fe20007800200 */
[----:B------:R-:W-:Y:S01]  /*0b20*/  HADD2.F32 R81, -RZ, R69.H1_H1 ;  /* 0x30000045ff517230 */ /* 0x000fe20000004100 */
[----:B------:R-:W-:Y:S01]  /*0b30*/  LOP3.LUT R124, R124, 0x3, RZ, 0xc0, !PT ;  /* 0x000000037c7c7812 */ /* 0x000fe200078ec0ff */
[--C-:B------:R-:W-:Y:S01]  /*0b40*/  HADD2.F32 R69, -RZ, R70.reuse.H0_H0 ;  /* 0x20000046ff457230 */ /* 0x100fe20000004100 */
[----:B------:R-:W-:Y:S01]  /*0b50*/  MOV R120, 0x1 ;  /* 0x0000000100787802 */ /* 0x000fe20000000f00 */
        /* <DEDUP_REMOVED lines=38> */
[----:B------:R-:W-:Y:S01]  /*0dc0*/  HADD2.F32 R101, -RZ, R36.H1_H1 ;  /* 0x30000024ff657230 */ /* 0x000fe20000004100 */
[----:B------:R-:W-:Y:S01]  /*0dd0*/  IMNMX R36, R100, 0x20, PT ;  /* 0x0000002064247817 */ /* 0x000fe20003800200 */
[--C-:B------:R-:W-:Y:S02]  /*0de0*/  HADD2.F32 R100, -RZ, R37.reuse.H0_H0 ;  /* 0x20000025ff647230 */ /* 0x100fe40000004100 */
[----:B------:R-:W-:Y:S01]  /*0df0*/  HADD2.F32 R103, -RZ, R37.H1_H1 ;  /* 0x30000025ff677230 */ /* 0x000fe20000004100 */
[----:B------:R-:W-:Y:S01]  /*0e00*/  IADD3 R36, R36, R115, RZ ;  /* 0x0000007324247210 */ /* 0x000fe20007ffe0ff */
[----:B------:R-:W-:Y:S01]  /*0e10*/  IMAD.SHL.U32 R37, R23, 0x20, RZ ;  /* 0x0000002017257824 */ /* 0x000fe200078e00ff */
[----:B------:R-:W-:-:S02]  /*0e20*/  HADD2.F32 R102, -RZ, R38.H0_H0 ;  /* 0x20000026ff667230 */ /* 0x000fc40000004100 */
[----:B------:R-:W-:Y:S01]  /*0e30*/  HADD2.F32 R105, -RZ, R38.H1_H1 ;  /* 0x30000026ff697230 */ /* 0x000fe20000004100 */
[----:B------:R-:W-:Y:S01]  /*0e40*/  IMAD.SHL.U32 R36, R36, 0x8, RZ ;  /* 0x0000000824247824 */ /* 0x000fe200078e00ff */
[----:B------:R-:W-:Y:S01]  /*0e50*/  LOP3.LUT R37, R37, 0x3e0, RZ, 0xc0, !PT ;  /* 0x000003e025257812 */ /* 0x000fe200078ec0ff */
[--C-:B------:R-:W-:Y:S02]  /*0e60*/  HADD2.F32 R104, -RZ, R39.reuse.H0_H0 ;  /* 0x20000027ff687230 */ /* 0x100fe40000004100 */
[----:B------:R-:W-:Y:S01]  /*0e70*/  HADD2.F32 R107, -RZ, R39.H1_H1 ;  /* 0x30000027ff6b7230 */ /* 0x000fe20000004100 */
[----:B------:R-:W-:Y:S01]  /*0e80*/  IMAD.HI.U32 R39, R125, -0x2daee0ad, RZ ;  /* 0xd2511f537d277827 */ /* 0x000fe200078e00ff */
[----:B------:R-:W0:Y:S01]  /*0e90*/  I2F.U32 R36, R36 ;  /* 0x0000002400247306 */ /* 0x000e220000201000 */
[--C-:B------:R-:W-:Y:S02]  /*0ea0*/  HADD2.F32 R109, -RZ, R40.reuse.H1_H1 ;  /* 0x30000028ff6d7230 */ /* 0x100fe40000004100 */
[----:B------:R-:W-:Y:S01]  /*0eb0*/  IMAD.IADD R37, R106, 0x1, -R37 ;  /* 0x000000016a257824 */ /* 0x000fe200078e0a25 */
[----:B------:R-:W-:Y:S01]  /*0ec0*/  HADD2.F32 R106, -RZ, R40.H0_H0 ;  /* 0x20000028ff6a7230 */ /* 0x000fe20000004100 */
[----:B------:R-:W-:Y:S01]  /*0ed0*/  IMAD.HI.U32 R40, R126, -0x326172a9, RZ ;  /* 0xcd9e8d577e287827 */ /* 0x000fe200078e00ff */
[--C-:B------:R-:W-:Y:S01]  /*0ee0*/  HADD2.F32 R13, -RZ, R6.reuse.H0_H0 ;  /* 0x20000006ff0d7230 */ /* 0x100fe20000004100 */
[----:B------:R-:W-:Y:S01]  /*0ef0*/  LOP3.LUT R122, R39, UR26, R114, 0x96, !PT ;  /* 0x0000001a277a7c12 */ /* 0x000fe2000f8e9672 */
[----:B------:R-:W-:Y:S01]  /*0f00*/  HADD2.F32 R12, -RZ, R6.H1_H1 ;  /* 0x30000006ff0c7230 */ /* 0x000fe20000004100 */
[----:B------:R-:W-:Y:S01]  /*0f10*/  IMNMX R37, RZ, R37, !PT ;  /* 0x00000025ff257217 */ /* 0x000fe20007800200 */
[--C-:B------:R-:W-:Y:S01]  /*0f20*/  HADD2.F32 R11, -RZ, R7.reuse.H0_H0 ;  /* 0x20000007ff0b7230 */ /* 0x100fe20000004100 */
[----:B------:R-:W-:Y:S01]  /*0f30*/  LOP3.LUT R121, R40, UR25, R121, 0x96, !PT ;  /* 0x0000001928797c12 */ /* 0x000fe2000f8e9679 */
[----:B------:R-:W-:Y:S01]  /*0f40*/  HADD2.F32 R10, -RZ, R7.H1_H1 ;  /* 0x30000007ff0a7230 */ /* 0x000fe20000004100 */
[----:B------:R-:W-:Y:S01]  /*0f50*/  IMNMX R38, R37, 0x20, PT ;  /* 0x0000002025267817 */ /* 0x000fe20003800200 */
[--C-:B------:R-:W-:Y:S01]  /*0f60*/  HADD2.F32 R7, -RZ, R29.reuse.H0_H0 ;  /* 0x2000001dff077230 */ /* 0x100fe20000004100 */
[----:B------:R-:W-:Y:S01]  /*0f70*/  IMAD R126, R126, -0x326172a9, RZ ;  /* 0xcd9e8d577e7e7824 */ /* 0x000fe200078e02ff */
[----:B0-----:R0:W1:Y:S01]  /*0f80*/  MUFU.RCP R128, R36 ;  /* 0x0000002400807308 */ /* 0x0010620000001000 */
[----:B------:R-:W-:Y:S01]  /*0f90*/  HADD2.F32 R6, -RZ, R29.H1_H1 ;  /* 0x3000001dff067230 */ /* 0x000fe20000004100 */
[----:B------:R-:W-:Y:S01]  /*0fa0*/  IMAD.IADD R38, R115, 0x1, R38 ;  /* 0x0000000173267824 */ /* 0x000fe200078e0226 */
[--C-:B------:R-:W-:Y:S01]  /*0fb0*/  HADD2.F32 R17, -RZ, R4.reuse.H0_H0 ;  /* 0x20000004ff117230 */ /* 0x100fe20000004100 */
[----:B------:R-:W-:Y:S01]  /*0fc0*/  IMAD R125, R125, -0x2daee0ad, RZ ;  /* 0xd2511f537d7d7824 */ /* 0x000fe200078e02ff */
[----:B------:R-:W-:Y:S01]  /*0fd0*/  HADD2.F32 R16, -RZ, R4.H1_H1 ;  /* 0x30000004ff107230 */ /* 0x000fe20000004100 */
[----:B------:R-:W-:Y:S01]  /*0fe0*/  IMAD.SHL.U32 R127, R38, 0x8, RZ ;  /* 0x00000008267f7824 */ /* 0x000fe200078e00ff */
        /* <DEDUP_REMOVED lines=31> */
[----:B01----:R-:W-:Y:S02]  /*11e0*/  HADD2.F32 R117, -RZ, R43.H1_H1 ;  /* 0x3000002bff757230 */ /* 0x003fe40000004100 */
.L_x_5255:
        /* <DEDUP_REMOVED lines=36> */
.L_x_5015:
[----:B0-----:R-:W-:Y:S02]  /*1430*/  IMAD.MOV.U32 R116, RZ, RZ, R126 ;  /* 0x000000ffff747224 */ /* 0x001fe400078e007e */
.L_x_5016:
[----:B------:R-:W-:Y:S05]  /*1440*/  BSYNC B1 ;  /* 0x0000000000017941 */ /* 0x000fea0003800000 */
.L_x_5014:
        /* <DEDUP_REMOVED lines=16> */
.L_x_5020:
[----:B------:R-:W-:Y:S05]  /*1550*/  BSYNC B2 ;  /* 0x0000000000027941 */ /* 0x000fea0003800000 */
.L_x_5019:
        /* <DEDUP_REMOVED lines=44> */
.L_x_5018:
[----:B------:R-:W-:Y:S05]  /*1820*/  BSYNC B1 ;  /* 0x0000000000017941 */ /* 0x000fea0003800000 */
.L_x_5017:
[----:B------:R-:W0:Y:S01]  /*1830*/  I2F.U32 R116, R116 ;  /* 0x0000007400747306 */ /* 0x000e220000201000 */
[----:B-----5:R-:W-:Y:S01]  /*1840*/  HADD2.F32 R138, -RZ, R40.H0_H0 ;  /* 0x20000028ff8a7230 */ /* 0x020fe20000004100 */
[----:B------:R-:W-:Y:S01]  /*1850*/  IMAD.MOV.U32 R153, RZ, RZ, 0x2f800000 ;  /* 0x2f800000ff997424 */ /* 0x000fe200078e00ff */
[----:B------:R-:W-:Y:S01]  /*1860*/  @P0 HADD2.F32 R129, -RZ, R36.H0_H0 ;  /* 0x20000024ff810230 */ /* 0x000fe20000004100 */
[----:B------:R-:W-:Y:S02]  /*1870*/  BSSY B1, `(.L_x_5021) ;  /* 0x0000015000017945 */ /* 0x000fe40003800000 */
        /* <DEDUP_REMOVED lines=8> */
[----:B------:R-:W-:-:S03]  /*1900*/  IADD3 R138, R130, 0x1, RZ ;  /* 0x00000001828a7810 */ /* 0x000fc60007ffe0ff */
        /* <DEDUP_REMOVED lines=10> */
.L_x_5022:
[----:B------:R-:W-:Y:S02]  /*19b0*/  IMAD.MOV.U32 R129, RZ, RZ, R126 ;  /* 0x000000ffff817224 */ /* 0x000fe400078e007e */
.L_x_5023:
[----:B------:R-:W-:Y:S05]  /*19c0*/  BSYNC B1 ;  /* 0x0000000000017941 */ /* 0x000fea0003800000 */
.L_x_5021:
        /* <DEDUP_REMOVED lines=16> */
.L_x_5027:
[----:B------:R-:W-:Y:S05]  /*1ad0*/  BSYNC B2 ;  /* 0x0000000000027941 */ /* 0x000fea0003800000 */
.L_x_5026:
        /* <DEDUP_REMOVED lines=44> */
.L_x_5025:
[----:B------:R-:W-:Y:S05]  /*1da0*/  BSYNC B1 ;  /* 0x0000000000017941 */ /* 0x000fea0003800000 */
.L_x_5024:
[----:B------:R-:W0:Y:S01]  /*1db0*/  I2F.U32 R124, R129 ;  /* 0x00000081007c7306 */ /* 0x000e220000201000 */
[----:B------:R-:W-:Y:S01]  /*1dc0*/  HADD2.F32 R40, -RZ, R40.H1_H1 ;  /* 0x30000028ff287230 */ /* 0x000fe20000004100 */
[----:B------:R-:W-:Y:S04]  /*1dd0*/  BSSY B1, `(.L_x_5028) ;  /* 0x0000016000017945 */ /* 0x000fe80003800000 */
[----:B------:R-:W-:-:S04]  /*1de0*/  FMUL.FTZ R40, R40, R157 ;  /* 0x0000009d28287220 */ /* 0x000fc80000410000 */
[----:B------:R-:W-:Y:S02]  /*1df0*/  FMUL.FTZ R40, R40, c[0x0][0x1e8] ;  /* 0x00007a0028287a20 */ /* 0x000fe40000410000 */
[----:B0-----:R-:W-:-:S05]  /*1e00*/  FFMA.FTZ R124, R124, R153, 1.1641532182693481445e-10 ;  /* 0x2f0000007c7c7423 */ /* 0x001fca0000010099 */
[----:B------:R-:W-:Y:S02]  /*1e10*/  FSETP.GTU.FTZ.AND P1, PT, R124, c[0x0][0x1e4], PT ;  /* 0x000079007c007a0b */ /* 0x000fe40003f3c000 */
[----:B------:R-:W-:Y:S02]  /*1e20*/  IADD3 R124, R138, 0x1, RZ ;  /* 0x000000018a7c7810 */ /* 0x000fe40007ffe0ff */
[----:B------:R-:W-:Y:S02]  /*1e30*/  P2R R159, PR, RZ, 0x2 ;  /* 0x00000002ff9f7803 */ /* 0x000fe40000000000 */
[----:B------:R-:W-:Y:S01]  /*1e40*/  FSEL R137, R40, RZ, !P1 ;  /* 0x000000ff28897208 */ /* 0x000fe20004800000 */
[----:B------:R-:W-:Y:S01]  /*1e50*/  @P0 HADD2.F32 R40, -RZ, R36.H1_H1 ;  /* 0x30000024ff280230 */ /* 0x000fe20000004100 */
[----:B------:R-:W-:-:S03]  /*1e60*/  ISETP.NE.AND P1, PT, R138, 0x1, PT ;  /* 0x000000018a00780c */ /* 0x000fc60003f25270 */
[----:B------:R-:W-:-:S04]  /*1e70*/  FMUL.FTZ R129, R16, R137 ;  /* 0x0000008910817220 */ /* 0x000fc80000410000 */
        /* <DEDUP_REMOVED lines=10> */
.L_x_5029:
[----:B------:R-:W-:Y:S02]  /*1f20*/  IMAD.MOV.U32 R40, RZ, RZ, R126 ;  /* 0x000000ffff287224 */ /* 0x000fe400078e007e */
.L_x_5030:
[----:B------:R-:W-:Y:S05]  /*1f30*/  BSYNC B1 ;  /* 0x0000000000017941 */ /* 0x000fea0003800000 */
.L_x_5028:
        /* <DEDUP_REMOVED lines=16> */
.L_x_5034:
[----:B------:R-:W-:Y:S05]  /*2040*/  BSYNC B2 ;  /* 0x0000000000027941 */ /* 0x000fea0003800000 */
.L_x_5033:
        /* <DEDUP_REMOVED lines=42> */
[----:B------:R-:W-:Y:S01]  /*22f0*/  MOV R125, R124 ;  /* 0x0000007c007d7202 */ /* 0x000fe20000000f00 */
[----:B------:R-:W-:Y:S02]  /*2300*/  IMAD.MOV.U32 R124, RZ, RZ, RZ ;  /* 0x000000ffff7c7224 */ /* 0x000fe400078e00ff */
.L_x_5032:
[----:B------:R-:W-:Y:S05]  /*2310*/  BSYNC B1 ;  /* 0x0000000000017941 */ /* 0x000fea0003800000 */
.L_x_5031:
        /* <DEDUP_REMOVED lines=22> */
.L_x_5036:
[----:B------:R-:W-:Y:S02]  /*2480*/  IMAD.MOV.U32 R40, RZ, RZ, R126 ;  /* 0x000000ffff287224 */ /* 0x000fe400078e007e */
.L_x_5037:
[----:B------:R-:W-:Y:S05]  /*2490*/  BSYNC B1 ;  /* 0x0000000000017941 */ /* 0x000fea0003800000 */
.L_x_5035:
        /* <DEDUP_REMOVED lines=16> */
.L_x_5041:
[----:B------:R-:W-:Y:S05]  /*25a0*/  BSYNC B2 ;  /* 0x0000000000027941 */ /* 0x000fea0003800000 */
.L_x_5040:
        /* <DEDUP_REMOVED lines=43> */
[----:B------:R-:W-:Y:S02]  /*2860*/  IMAD.MOV.U32 R125, RZ, RZ, R124 ;  /* 0x000000ffff7d7224 */ /* 0x000fe400078e007c */
.L_x_5039:
[----:B------:R-:W-:Y:S05]  /*2870*/  BSYNC B1 ;  /* 0x0000000000017941 */ /* 0x000fea0003800000 */
.L_x_5038:
[----:B------:R-:W0:Y:S01]  /*2880*/  I2F.U32 R40, R40 ;  /* 0x0000002800287306 */ /* 0x000e220000201000 */
[----:B------:R-:W-:Y:S01]  /*2890*/  HADD2.F32 R124, -RZ, R41.H1_H1 ;  /* 0x30000029ff7c7230 */ /* 0x000fe20000004100 */
[----:B------:R-:W-:Y:S01]  /*28a0*/  ISETP.NE.AND P3, PT, R145, 0x1, PT ;  /* 0x000000019100780c */ /* 0x000fe20003f65270 */
[----:B------:R-:W-:Y:S03]  /*28b0*/  BSSY B1, `(.L_x_5042) ;  /* 0x0000014000017945 */ /* 0x000fe60003800000 */
[----:B------:R-:W-:-:S04]  /*28c0*/  FMUL.FTZ R124, R124, R157 ;  /* 0x0000009d7c7c7220 */ /* 0x000fc80000410000 */
[----:B------:R-:W-:Y:S02]  /*28d0*/  FMUL.FTZ R124, R124, c[0x0][0x1e8] ;  /* 0x00007a007c7c7a20 */ /* 0x000fe40000410000 */
[----:B0-----:R-:W-:-:S05]  /*28e0*/  FFMA.FTZ R41, R40, R153, 1.1641532182693481445e-10 ;  /* 0x2f00000028297423 */ /* 0x001fca0000010099 */
[----:B------:R-:W-:Y:S02]  /*28f0*/  FSETP.GTU.FTZ.AND P2, PT, R41, c[0x0][0x1e4], PT ;  /* 0x0000790029007a0b */ /* 0x000fe40003f5c000 */
[----:B------:R-:W-:Y:S02]  /*2900*/  IADD3 R41, R145, 0x1, RZ ;  /* 0x0000000191297810 */ /* 0x000fe40007ffe0ff */
[----:B------:R-:W-:Y:S01]  /*2910*/  FSEL R137, R124, RZ, !P2 ;  /* 0x000000ff7c897208 */ /* 0x000fe20005000000 */
[----:B------:R-:W-:-:S04]  /*2920*/  @P0 HADD2.F32 R124, -RZ, R37.H1_H1 ;  /* 0x30000025ff7c0230 */ /* 0x000fc80000004100 */
        /* <DEDUP_REMOVED lines=11> */
.L_x_5043:
[----:B------:R-:W-:Y:S02]  /*29e0*/  IMAD.MOV.U32 R138, RZ, RZ, R126 ;  /* 0x000000ffff8a7224 */ /* 0x000fe400078e007e */
.L_x_5044:
[----:B------:R-:W-:Y:S05]  /*29f0*/  BSYNC B1 ;  /* 0x0000000000017941 */ /* 0x000fea0003800000 */
.L_x_5042:
        /* <DEDUP_REMOVED lines=16> */
.L_x_5048:
[----:B------:R-:W-:Y:S05]  /*2b00*/  BSYNC B2 ;  /* 0x0000000000027941 */ /* 0x000fea0003800000 */
.L_x_5047:
        /* <DEDUP_REMOVED lines=44> */
.L_x_5046:
[----:B------:R-:W-:Y:S05]  /*2dd0*/  BSYNC B1 ;  /* 0x0000000000017941 */ /* 0x000fea0003800000 */
.L_x_5045:
        /* <DEDUP_REMOVED lines=22> */
.L_x_5050:
[----:B------:R-:W-:Y:S02]  /*2f40*/  IMAD.MOV.U32 R145, RZ, RZ, R126 ;  /* 0x000000ffff917224 */ /* 0x000fe400078e007e */
.L_x_5051:
[----:B------:R-:W-:Y:S05]  /*2f50*/  BSYNC B1 ;  /* 0x0000000000017941 */ /* 0x000fea0003800000 */
.L_x_5049:
        /* <DEDUP_REMOVED lines=16> */
.L_x_5055:
[----:B------:R-:W-:Y:S05]  /*3060*/  BSYNC B2 ;  /* 0x0000000000027941 */ /* 0x000fea0003800000 */
.L_x_5054:
        /* <DEDUP_REMOVED lines=42> */
[----:B------:R-:W-:Y:S01]  /*3310*/  LOP3.LUT R122, R41, UR26, R124, 0x96, !PT ;  /* 0x0000001a297a7c12 */ /* 0x000fe2000f8e967c */
[----:B------:R-:W-:Y:S02]  /*3320*/  IMAD.MOV.U32 R40, RZ, RZ, RZ ;  /* 0x000000ffff287224 */ /* 0x000fe400078e00ff */
.L_x_5053:
[----:B------:R-:W-:Y:S05]  /*3330*/  BSYNC B1 ;  /* 0x0000000000017941 */ /* 0x000fea0003800000 */
.L_x_5052:
[----:B------:R-:W0:Y:S01]  /*3340*/  I2F.U32 R124, R145 ;  /* 0x00000091007c7306 */ /* 0x000e220000201000 */
[----:B------:R-:W-:Y:S01]  /*3350*/  HADD2.F32 R42, -RZ, R42.H1_H1 ;  /* 0x3000002aff2a7230 */ /* 0x000fe20000004100 */
[----:B------:R-:W-:Y:S01]  /*3360*/  ISETP.NE.AND P5, PT, R40, 0x1, PT ;  /* 0x000000012800780c */ /* 0x000fe20003fa5270 */
[----:B------:R-:W-:Y:S03]  /*3370*/  BSSY B1, `(.L_x_5056) ;  /* 0x0000014000017945 */ /* 0x000fe60003800000 */
[----:B------:R-:W-:-:S04]  /*3380*/  FMUL.FTZ R42, R42, R157 ;  /* 0x0000009d2a2a7220 */ /* 0x000fc80000410000 */
[----:B------:R-:W-:Y:S02]  /*3390*/  FMUL.FTZ R42, R42, c[0x0][0x1e8] ;  /* 0x00007a002a2a7a20 */ /* 0x000fe40000410000 */
[----:B0-----:R-:W-:-:S05]  /*33a0*/  FFMA.FTZ R124, R124, R153, 1.1641532182693481445e-10 ;  /* 0x2f0000007c7c7423 */ /* 0x001fca0000010099 */
[----:B------:R-:W-:-:S04]  /*33b0*/  FSETP.GTU.FTZ.AND P4, PT, R124, c[0x0][0x1e4], PT ;  /* 0x000079007c007a0b */ /* 0x000fc80003f9c000 */
[----:B------:R-:W-:Y:S01]  /*33c0*/  FSEL R41, R42, RZ, !P4 ;  /* 0x000000ff2a297208 */ /* 0x000fe20006000000 */
[----:B------:R-:W-:-:S04]  /*33d0*/  @P0 HADD2.F32 R42, -RZ, R38.H1_H1 ;  /* 0x30000026ff2a0230 */ /* 0x000fc80000004100 */
[----:B------:R-:W-:Y:S01]  /*33e0*/  FMUL.FTZ R145, R12, R41 ;  /* 0x000000290c917220 */ /* 0x000fe20000410000 */
        /* <DEDUP_REMOVED lines=11> */
.L_x_5057:
[----:B------:R-:W-:Y:S02]  /*34a0*/  MOV R42, R126 ;  /* 0x0000007e002a7202 */ /* 0x000fe40000000f00 */
.L_x_5058:
[----:B------:R-:W-:Y:S05]  /*34b0*/  BSYNC B1 ;  /* 0x0000000000017941 */ /* 0x000fea0003800000 */
.L_x_5056:
        /* <DEDUP_REMOVED lines=16> */
.L_x_5062:
[----:B------:R-:W-:Y:S05]  /*35c0*/  BSYNC B2 ;  /* 0x0000000000027941 */ /* 0x000fea0003800000 */
.L_x_5061:
        /* <DEDUP_REMOVED lines=43> */
[----:B------:R-:W-:-:S06]  /*3880*/  HFMA2.MMA R41, -RZ, RZ, 0, 0 ;  /* 0x00000000ff297435 */ /* 0x000fcc00000001ff */
.L_x_5060:
[----:B------:R-:W-:Y:S05]  /*3890*/  BSYNC B1 ;  /* 0x0000000000017941 */ /* 0x000fea0003800000 */
.L_x_5059:
        /* <DEDUP_REMOVED lines=22> */
.L_x_5064:
[----:B------:R-:W-:Y:S02]  /*3a00*/  IMAD.MOV.U32 R42, RZ, RZ, R126 ;  /* 0x000000ffff2a7224 */ /* 0x000fe400078e007e */
.L_x_5065:
[----:B------:R-:W-:Y:S05]  /*3a10*/  BSYNC B1 ;  /* 0x0000000000017941 */ /* 0x000fea0003800000 */
.L_x_5063:
        /* <DEDUP_REMOVED lines=18> */
.L_x_5069:
[----:B------:R-:W-:Y:S05]  /*3b40*/  BSYNC B2 ;  /* 0x0000000000027941 */ /* 0x000fea0003800000 */
.L_x_5068:
        /* <DEDUP_REMOVED lines=44> */
.L_x_5067:
[----:B------:R-:W-:Y:S05]  /*3e10*/  BSYNC B1 ;  /* 0x0000000000017941 */ /* 0x000fea0003800000 */
.L_x_5066:
[----:B------:R0:W1:Y:S01]  /*3e20*/  I2F.U32 R40, R42 ;  /* 0x0000002a00287306 */ /* 0x0000620000201000 */
[----:B------:R-:W-:Y:S01]  /*3e30*/  HADD2.F32 R160, -RZ, R43.H1_H1 ;  /* 0x3000002bffa07230 */ /* 0x000fe20000004100 */
[----:B------:R-:W-:Y:S02]  /*3e40*/  SEL R163, RZ, 0x100, P4 ;  /* 0x00000100ffa37807 */ /* 0x000fe40002000000 */
[----:B------:R-:W-:Y:S02]  /*3e50*/  ISETP.NE.AND P4, PT, R159, RZ, PT ;  /* 0x000000ff9f00720c */ /* 0x000fe40003f85270 */
[----:B------:R-:W-:Y:S01]  /*3e60*/  FMUL.FTZ R160, R160, R157 ;  /* 0x0000009da0a07220 */ /* 0x000fe20000410000 */
[----:B------:R-:W-:Y:S02]  /*3e70*/  F2FP.PACK_AB R41, R137, R130 ;  /* 0x000000828929723e */ /* 0x000fe400000000ff */
[----:B0-----:R-:W-:Y:S01]  /*3e80*/  F2FP.PACK_AB R42, R145, R138 ;  /* 0x0000008a912a723e */ /* 0x001fe200000000ff */
[----:B------:R-:W-:Y:S01]  /*3e90*/  FMUL.FTZ R160, R160, c[0x0][0x1e8] ;  /* 0x00007a00a0a07a20 */ /* 0x000fe20000410000 */
[----:B------:R-:W-:-:S02]  /*3ea0*/  SEL R162, RZ, 0x1, P2 ;  /* 0x00000001ffa27807 */ /* 0x000fc40001000000 */
[----:B------:R-:W-:Y:S01]  /*3eb0*/  SEL R161, RZ, 0x1, P3 ;  /* 0x00000001ffa17807 */ /* 0x000fe20001800000 */
[----:B-1----:R-:W-:-:S05]  /*3ec0*/  FFMA.FTZ R40, R40, R153, 1.1641532182693481445e-10 ;  /* 0x2f00000028287423 */ /* 0x002fca0000010099 */
[----:B------:R-:W-:Y:S01]  /*3ed0*/  FSETP.GTU.FTZ.AND P6, PT, R40, c[0x0][0x1e4], PT ;  /* 0x0000790028007a0b */ /* 0x000fe20003fdc000 */
[----:B------:R-:W-:-:S03]  /*3ee0*/  @P0 HADD2.F32 R40, -RZ, R39.H1_H1 ;  /* 0x30000027ff280230 */ /* 0x000fc60000004100 */
[----:B------:R-:W-:Y:S02]  /*3ef0*/  FSEL R153, R160, RZ, !P6 ;  /* 0x000000ffa0997208 */ /* 0x000fe40007000000 */
[----:B------:R-:W-:Y:S02]  /*3f00*/  SEL R160, RZ, 0x10000, P5 ;  /* 0x00010000ffa07807 */ /* 0x000fe40002800000 */
[----:B------:R-:W-:Y:S01]  /*3f10*/  ISETP.NE.AND P5, PT, R158, RZ, PT ;  /* 0x000000ff9e00720c */ /* 0x000fe20003fa5270 */
[----:B------:R-:W-:Y:S01]  /*3f20*/  FMUL.FTZ R153, R10, R153 ;  /* 0x000000990a997220 */ /* 0x000fe20000410000 */
[----:B------:R-:W-:-:S03]  /*3f30*/  SEL R164, RZ, 0x1000000, P6 ;  /* 0x01000000ffa47807 */ /* 0x000fc60003000000 */
[----:B------:R-:W-:Y:S01]  /*3f40*/  @P0 FADD.FTZ R153, R40, R153 ;  /* 0x0000009928990221 */ /* 0x000fe20000010000 */
[----:B------:R-:W-:Y:S02]  /*3f50*/  LEA R158, P0, R119, c[0x0][0x188], 0x4 ;  /* 0x00006200779e7a11 */ /* 0x000fe400078020ff */
[----:B------:R-:W-:Y:S02]  /*3f60*/  F2FP.PACK_AB R40, R129, R116 ;  /* 0x000000748128723e */ /* 0x000fe400000000ff */
[----:B------:R-:W-:Y:S02]  /*3f70*/  LEA.HI.X R159, R119, c[0x0][0x18c], RZ, 0x4, P0 ;  /* 0x00006300779f7a11 */ /* 0x000fe400000f24ff */
[----:B------:R-:W-:Y:S02]  /*3f80*/  F2FP.PACK_AB R43, R153, R146 ;  /* 0x00000092992b723e */ /* 0x000fe400000000ff */
[----:B------:R-:W-:-:S03]  /*3f90*/  LOP3.LUT R160, R163, R164, R160, 0xfe, !PT ;  /* 0x000000a4a3a07212 */ /* 0x000fc600078efea0 */
        /* <DEDUP_REMOVED lines=15> */
.L_x_5013:
[----:B------:R-:W-:Y:S05]  /*4090*/  BSYNC B0 ;  /* 0x0000000000007941 */ /* 0x000fea0003800000 */
.L_x_5012:
        /* <DEDUP_REMOVED lines=23> */
.L_x_5073:
[----:B0-----:R-:W-:Y:S02]  /*4210*/  MOV R115, R126 ;  /* 0x0000007e00737202 */ /* 0x001fe40000000f00 */
.L_x_5074:
[----:B------:R-:W-:Y:S05]  /*4220*/  BSYNC B1 ;  /* 0x0000000000017941 */ /* 0x000fea0003800000 */
.L_x_5072:
        /* <DEDUP_REMOVED lines=16> */
.L_x_5078:
[----:B------:R-:W-:Y:S05]  /*4330*/  BSYNC B2 ;  /* 0x0000000000027941 */ /* 0x000fea0003800000 */
.L_x_5077:
        /* <DEDUP_REMOVED lines=44> */
.L_x_5076:
[----:B------:R-:W-:Y:S05]  /*4600*/  BSYNC B1 ;  /* 0x0000000000017941 */ /* 0x000fea0003800000 */
.L_x_5075:
[----:B------:R-:W0:Y:S01]  /*4610*/  I2F.U32 R115, R115 ;  /* 0x0000007300737306 */ /* 0x000e220000201000 */
[----:B-----5:R-:W-:Y:S01]  /*4620*/  HADD2.F32 R140, -RZ, R40.H0_H0 ;  /* 0x20000028ff8c7230 */ /* 0x020fe20000004100 */
[----:B------:R-:W-:Y:S01]  /*4630*/  IMAD.MOV.U32 R154, RZ, RZ, 0x2f800000 ;  /* 0x2f800000ff9a7424 */ /* 0x000fe200078e00ff */
[----:B------:R-:W-:Y:S03]  /*4640*/  BSSY B1, `(.L_x_5079) ;  /* 0x0000016000017945 */ /* 0x000fe60003800000 */
[----:B------:R-:W-:-:S04]  /*4650*/  FMUL.FTZ R140, R140, R157 ;  /* 0x0000009d8c8c7220 */ /* 0x000fc80000410000 */
[----:B------:R-:W-:Y:S02]  /*4660*/  FMUL.FTZ R140, R140, c[0x0][0x1e8] ;  /* 0x00007a008c8c7a20 */ /* 0x000fe40000410000 */
[----:B0-----:R-:W-:-:S05]  /*4670*/  FFMA.FTZ R124, R115, R154, 1.1641532182693481445e-10 ;  /* 0x2f000000737c7423 */ /* 0x001fca000001009a */
[----:B------:R-:W-:Y:S01]  /*4680*/  FSETP.GTU.FTZ.AND P1, PT, R124, c[0x0][0x1e4], PT ;  /* 0x000079007c007a0b */ /* 0x000fe20003f3c000 */
[----:B------:R-:W-:-:S03]  /*4690*/  @P0 HADD2.F32 R124, -RZ, R36.H0_H0 ;  /* 0x20000024ff7c0230 */ /* 0x000fc60000004100 */
        /* <DEDUP_REMOVED lines=15> */
.L_x_5080:
[----:B------:R-:W-:Y:S02]  /*4790*/  IMAD.MOV.U32 R131, RZ, RZ, R126 ;  /* 0x000000ffff837224 */ /* 0x000fe400078e007e */
.L_x_5081:
[----:B------:R-:W-:Y:S05]  /*47a0*/  BSYNC B1 ;  /* 0x0000000000017941 */ /* 0x000fea0003800000 */
.L_x_5079:
        /* <DEDUP_REMOVED lines=16> */
.L_x_5085:
[----:B------:R-:W-:Y:S05]  /*48b0*/  BSYNC B2 ;  /* 0x0000000000027941 */ /* 0x000fea0003800000 */
.L_x_5084:
        /* <DEDUP_REMOVED lines=40> */
[----:B------:R-:W-:Y:S01]  /*4b40*/  IMAD.WIDE.U32 R124, R125, -0x2daee0ad, RZ ;  /* 0xd2511f537d7c7825 */ /* 0x000fe200078e00ff */
[----:B------:R-:W-:-:S04]  /*4b50*/  MOV R126, R162 ;  /* 0x000000a2007e7202 */ /* 0x000fc80000000f00 */
[----:B------:R-:W-:Y:S01]  /*4b60*/  LOP3.LUT R122, R125, UR26, R160, 0x96, !PT ;  /* 0x0000001a7d7a7c12 */ /* 0x000fe2000f8e96a0 */
[----:B------:R-:W-:Y:S02]  /*4b70*/  IMAD.MOV.U32 R125, RZ, RZ, R124 ;  /* 0x000000ffff7d7224 */ /* 0x000fe400078e007c */
.L_x_5083:
[----:B------:R-:W-:Y:S05]  /*4b80*/  BSYNC B1 ;  /* 0x0000000000017941 */ /* 0x000fea0003800000 */
.L_x_5082:
[----:B------:R-:W0:Y:S01]  /*4b90*/  I2F.U32 R131, R131 ;  /* 0x0000008300837306 */ /* 0x000e220000201000 */
[----:B------:R-:W-:Y:S01]  /*4ba0*/  HADD2.F32 R124, -RZ, R40.H1_H1 ;  /* 0x30000028ff7c7230 */ /* 0x000fe20000004100 */
[----:B------:R-:W-:Y:S04]  /*4bb0*/  BSSY B1, `(.L_x_5086) ;  /* 0x0000016000017945 */ /* 0x000fe80003800000 */
        /* <DEDUP_REMOVED lines=8> */
[----:B------:R-:W-:Y:S01]  /*4c40*/  FMUL.FTZ R131, R8, R139 ;  /* 0x0000008b08837220 */ /* 0x000fe20000410000 */
[----:B------:R-:W-:-:S03]  /*4c50*/  IADD3 R139, R140, 0x1, RZ ;  /* 0x000000018c8b7810 */ /* 0x000fc60007ffe0ff */
        /* <DEDUP_REMOVED lines=10> */
.L_x_5087:
[----:B------:R-:W-:Y:S02]  /*4d00*/  MOV R40, R126 ;  /* 0x0000007e00287202 */ /* 0x000fe40000000f00 */
.L_x_5088:
[----:B------:R-:W-:Y:S05]  /*4d10*/  BSYNC B1 ;  /* 0x0000000000017941 */ /* 0x000fea0003800000 */
.L_x_5086:
        /* <DEDUP_REMOVED lines=16> */
.L_x_5092:
[----:B------:R-:W-:Y:S05]  /*4e20*/  BSYNC B2 ;  /* 0x0000000000027941 */ /* 0x000fea0003800000 */
.L_x_5091:
        /* <DEDUP_REMOVED lines=44> */
.L_x_5090:
[----:B------:R-:W-:Y:S05]  /*50f0*/  BSYNC B1 ;  /* 0x0000000000017941 */ /* 0x000fea0003800000 */
.L_x_5089:
        /* <DEDUP_REMOVED lines=22> */
.L_x_5094:
[----:B------:R-:W-:Y:S02]  /*5260*/  IMAD.MOV.U32 R40, RZ, RZ, R126 ;  /* 0x000000ffff287224 */ /* 0x000fe400078e007e */
.L_x_5095:
[----:B------:R-:W-:Y:S05]  /*5270*/  BSYNC B1 ;  /* 0x0000000000017941 */ /* 0x000fea0003800000 */
.L_x_5093:
        /* <DEDUP_REMOVED lines=16> */
.L_x_5099:
[----:B------:R-:W-:Y:S05]  /*5380*/  BSYNC B2 ;  /* 0x0000000000027941 */ /* 0x000fea0003800000 */
.L_x_5098:
        /* <DEDUP_REMOVED lines=42> */
[----:B------:R-:W-:Y:S01]  /*5630*/  MOV R125, R124 ;  /* 0x0000007c007d7202 */ /* 0x000fe20000000f00 */
[----:B------:R-:W-:Y:S02]  /*5640*/  IMAD.MOV.U32 R124, RZ, RZ, RZ ;  /* 0x000000ffff7c7224 */ /* 0x000fe400078e00ff */
.L_x_5097:
[----:B------:R-:W-:Y:S05]  /*5650*/  BSYNC B1 ;  /* 0x0000000000017941 */ /* 0x000fea0003800000 */
.L_x_5096:
        /* <DEDUP_REMOVED lines=8> */
[----:B------:R-:W-:-:S04]  /*56e0*/  FSETP.GTU.FTZ.AND P2, PT, R139, c[0x0][0x1e4], PT ;  /* 0x000079008b007a0b */ /* 0x000fc80003f5c000 */
        /* <DEDUP_REMOVED lines=13> */
.L_x_5101:
[----:B------:R-:W-:Y:S02]  /*57c0*/  IMAD.MOV.U32 R140, RZ, RZ, R126 ;  /* 0x000000ffff8c7224 */ /* 0x000fe400078e007e */
.L_x_5102:
[----:B------:R-:W-:Y:S05]  /*57d0*/  BSYNC B1 ;  /* 0x0000000000017941 */ /* 0x000fea0003800000 */
.L_x_5100:
        /* <DEDUP_REMOVED lines=16> */
.L_x_5106:
[----:B------:R-:W-:Y:S05]  /*58e0*/  BSYNC B2 ;  /* 0x0000000000027941 */ /* 0x000fea0003800000 */
.L_x_5105:
        /* <DEDUP_REMOVED lines=44> */
.L_x_5104:
[----:B------:R-:W-:Y:S05]  /*5bb0*/  BSYNC B1 ;  /* 0x0000000000017941 */ /* 0x000fea0003800000 */
.L_x_5103:
        /* <DEDUP_REMOVED lines=22> */
.L_x_5108:
[----:B------:R-:W-:Y:S02]  /*5d20*/  MOV R147, R126 ;  /* 0x0000007e00937202 */ /* 0x000fe40000000f00 */
.L_x_5109:
[----:B------:R-:W-:Y:S05]  /*5d30*/  BSYNC B1 ;  /* 0x0000000000017941 */ /* 0x000fea0003800000 */
.L_x_5107:
        /* <DEDUP_REMOVED lines=16> */
.L_x_5113:
[----:B------:R-:W-:Y:S05]  /*5e40*/  BSYNC B2 ;  /* 0x0000000000027941 */ /* 0x000fea0003800000 */
.L_x_5112:
        /* <DEDUP_REMOVED lines=42> */
[----:B------:R-:W-:Y:S01]  /*60f0*/  HFMA2.MMA R40, -RZ, RZ, 0, 0 ;  /* 0x00000000ff287435 */ /* 0x000fe200000001ff */
[----:B------:R-:W-:-:S05]  /*6100*/  LOP3.LUT R122, R41, UR26, R124, 0x96, !PT ;  /* 0x0000001a297a7c12 */ /* 0x000fca000f8e967c */
.L_x_5111:
[----:B------:R-:W-:Y:S05]  /*6110*/  BSYNC B1 ;  /* 0x0000000000017941 */ /* 0x000fea0003800000 */
.L_x_5110:
        /* <DEDUP_REMOVED lines=22> */
.L_x_5115:
[----:B------:R-:W-:Y:S02]  /*6280*/  IMAD.MOV.U32 R42, RZ, RZ, R126 ;  /* 0x000000ffff2a7224 */ /* 0x000fe400078e007e */
.L_x_5116:
[----:B------:R-:W-:Y:S05]  /*6290*/  BSYNC B1 ;  /* 0x0000000000017941 */ /* 0x000fea0003800000 */
.L_x_5114:
        /* <DEDUP_REMOVED lines=16> */
.L_x_5120:
[----:B------:R-:W-:Y:S05]  /*63a0*/  BSYNC B2 ;  /* 0x0000000000027941 */ /* 0x000fea0003800000 */
.L_x_5119:
        /* <DEDUP_REMOVED lines=44> */
.L_x_5118:
[----:B------:R-:W-:Y:S05]  /*6670*/  BSYNC B1 ;  /* 0x0000000000017941 */ /* 0x000fea0003800000 */
.L_x_5117:
        /* <DEDUP_REMOVED lines=22> */
.L_x_5122:
[----:B------:R-:W-:Y:S02]  /*67e0*/  IMAD.MOV.U32 R42, RZ, RZ, R126 ;  /* 0x000000ffff2a7224 */ /* 0x000fe400078e007e */
.L_x_5123:
[----:B------:R-:W-:Y:S05]  /*67f0*/  BSYNC B1 ;  /* 0x0000000000017941 */ /* 0x000fea0003800000 */
.L_x_5121:
        /* <DEDUP_REMOVED lines=18> */
.L_x_5127:
[----:B------:R-:W-:Y:S05]  /*6920*/  BSYNC B2 ;  /* 0x0000000000027941 */ /* 0x000fea0003800000 */
.L_x_5126:
        /* <DEDUP_REMOVED lines=44> */
.L_x_5125:
[----:B------:R-:W-:Y:S05]  /*6bf0*/  BSYNC B1 ;  /* 0x0000000000017941 */ /* 0x000fea0003800000 */
.L_x_5124:
[----:B------:R0:W1:Y:S01]  /*6c00*/  I2F.U32 R41, R42 ;  /* 0x0000002a00297306 */ /* 0x0000620000201000 */
[----:B------:R-:W-:Y:S01]  /*6c10*/  HADD2.F32 R40, -RZ, R43.H1_H1 ;  /* 0x3000002bff287230 */ /* 0x000fe20000004100 */
[----:B------:R-:W-:Y:S02]  /*6c20*/  SEL R163, RZ, 0x100, P4 ;  /* 0x00000100ffa37807 */ /* 0x000fe40002000000 */
[----:B------:R-:W-:Y:S02]  /*6c30*/  ISETP.NE.AND P4, PT, R160, RZ, PT ;  /* 0x000000ffa000720c */ /* 0x000fe40003f85270 */
[----:B------:R-:W-:Y:S01]  /*6c40*/  FMUL.FTZ R40, R40, R157 ;  /* 0x0000009d28287220 */ /* 0x000fe20000410000 */
[----:B------:R-:W-:Y:S02]  /*6c50*/  SEL R162, RZ, 0x10000, P5 ;  /* 0x00010000ffa27807 */ /* 0x000fe40002800000 */
[----:B------:R-:W-:Y:S01]  /*6c60*/  ISETP.NE.AND P5, PT, R159, RZ, PT ;  /* 0x000000ff9f00720c */ /* 0x000fe20003fa5270 */
[----:B------:R-:W-:Y:S01]  /*6c70*/  FMUL.FTZ R40, R40, c[0x0][0x1e8] ;  /* 0x00007a0028287a20 */ /* 0x000fe20000410000 */
[----:B0-----:R-:W-:-:S02]  /*6c80*/  F2FP.PACK_AB R42, R147, R140 ;  /* 0x0000008c932a723e */ /* 0x001fc400000000ff */
[----:B------:R-:W-:Y:S02]  /*6c90*/  SEL R159, RZ, 0x1, P2 ;  /* 0x00000001ff9f7807 */ /* 0x000fe40001000000 */
[----:B------:R-:W-:Y:S01]  /*6ca0*/  SEL R165, RZ, 0x1, P3 ;  /* 0x00000001ffa57807 */ /* 0x000fe20001800000 */
[----:B-1----:R-:W-:-:S05]  /*6cb0*/  FFMA.FTZ R41, R41, R154, 1.1641532182693481445e-10 ;  /* 0x2f00000029297423 */ /* 0x002fca000001009a */
[----:B------:R-:W-:-:S04]  /*6cc0*/  FSETP.GTU.FTZ.AND P6, PT, R41, c[0x0][0x1e4], PT ;  /* 0x0000790029007a0b */ /* 0x000fc80003fdc000 */
[----:B------:R-:W-:Y:S02]  /*6cd0*/  FSEL R41, R40, RZ, !P6 ;  /* 0x000000ff28297208 */ /* 0x000fe40007000000 */
[----:B------:R-:W-:Y:S02]  /*6ce0*/  F2FP.PACK_AB R40, R131, R115 ;  /* 0x000000738328723e */ /* 0x000fe400000000ff */
[----:B------:R-:W-:Y:S01]  /*6cf0*/  SEL R164, RZ, 0x1000000, P6 ;  /* 0x01000000ffa47807 */ /* 0x000fe20003000000 */
[----:B------:R-:W-:Y:S01]  /*6d00*/  FMUL.FTZ R154, R2, R41 ;  /* 0x00000029029a7220 */ /* 0x000fe20000410000 */
[----:B------:R-:W-:Y:S02]  /*6d10*/  @P0 HADD2.F32 R41, -RZ, R39.H1_H1 ;  /* 0x30000027ff290230 */ /* 0x000fe40000004100 */
[----:B------:R-:W-:Y:S02]  /*6d20*/  LOP3.LUT R163, R163, R164, R162, 0xfe, !PT ;  /* 0x000000a4a3a37212 */ /* 0x000fe400078efea2 */
[----:B------:R-:W-:Y:S01]  /*6d30*/  SEL R162, RZ, 0x1, P4 ;  /* 0x00000001ffa27807 */ /* 0x000fe20002000000 */
[----:B------:R-:W-:Y:S01]  /*6d40*/  @P0 FADD.FTZ R154, R41, R154 ;  /* 0x0000009a299a0221 */ /* 0x000fe20000010000 */
[----:B------:R-:W-:-:S02]  /*6d50*/  LEA R160, P0, R158, c[0x0][0x188], 0x4 ;  /* 0x000062009ea07a11 */ /* 0x000fc400078020ff */
[----:B------:R-:W-:Y:S02]  /*6d60*/  F2FP.PACK_AB R41, R139, R132 ;  /* 0x000000848b29723e */ /* 0x000fe400000000ff */
[----:B------:R-:W-:Y:S02]  /*6d70*/  LEA.HI.X R161, R158, c[0x0][0x18c], RZ, 0x4, P0 ;  /* 0x000063009ea17a11 */ /* 0x000fe400000f24ff */
[----:B------:R-:W-:-:S05]  /*6d80*/  F2FP.PACK_AB R43, R154, R148 ;  /* 0x000000949a2b723e */ /* 0x000fca00000000ff */
        /* <DEDUP_REMOVED lines=14> */
.L_x_5071:
[----:B------:R-:W-:Y:S05]  /*6e70*/  BSYNC B0 ;  /* 0x0000000000007941 */ /* 0x000fea0003800000 */
.L_x_5070:
        /* <DEDUP_REMOVED lines=21> */
[----:B------:R-:W-:Y:S01]  /*6fd0*/  MOV R114, R125 ;  /* 0x0000007d00727202 */ /* 0x000fe20000000f00 */
[----:B------:R-:W-:Y:S05]  /*6fe0*/  BRA `(.L_x_5132) ;  /* 0x0000001000007947 */ /* 0x000fea0003800000 */
.L_x_5131:
[----:B0-----:R-:W-:Y:S02]  /*6ff0*/  IMAD.MOV.U32 R114, RZ, RZ, R126 ;  /* 0x000000ffff727224 */ /* 0x001fe400078e007e */
.L_x_5132:
[----:B------:R-:W-:Y:S05]  /*7000*/  BSYNC B1 ;  /* 0x0000000000017941 */ /* 0x000fea0003800000 */
.L_x_5130:
        /* <DEDUP_REMOVED lines=16> */
.L_x_5136:
[----:B------:R-:W-:Y:S05]  /*7110*/  BSYNC B2 ;  /* 0x0000000000027941 */ /* 0x000fea0003800000 */
.L_x_5135:
        /* <DEDUP_REMOVED lines=44> */
.L_x_5134:
[----:B------:R-:W-:Y:S05]  /*73e0*/  BSYNC B1 ;  /* 0x0000000000017941 */ /* 0x000fea0003800000 */
.L_x_5133:
        /* <DEDUP_REMOVED lines=24> */
.L_x_5138:
[----:B------:R-:W-:Y:S02]  /*7570*/  MOV R133, R126 ;  /* 0x0000007e00857202 */ /* 0x000fe40000000f00 */
.L_x_5139:
[----:B------:R-:W-:Y:S05]  /*7580*/  BSYNC B1 ;  /* 0x0000000000017941 */ /* 0x000fea0003800000 */
.L_x_5137:
        /* <DEDUP_REMOVED lines=16> */
.L_x_5143:
[----:B------:R-:W-:Y:S05]  /*7690*/  BSYNC B2 ;  /* 0x0000000000027941 */ /* 0x000fea0003800000 */
.L_x_5142:
[----:B------:R-:W-:Y:S01]  /*76a0*/  LOP3.LUT R122, R122, UR5, R123, 0x96, !PT ;  /* 0x000000057a7a7c12 */ /* 0x000fe2000f8e967b */
[----:B------:R-:W-:Y:S01]  /*76b0*/  IMAD.HI.U32 R121, R22, -0x326172a9, RZ ;  /* 0xcd9e8d5716797827 */ /* 0x000fe200078e00ff */
[----:B------:R-:W-:-:S03]  /*76c0*/  HFMA2.MMA R142, -RZ, RZ, 0, 0 ;  /* 0x00000000ff8e7435 */ /* 0x000fc600000001ff */
        /* <DEDUP_REMOVED lines=41> */
.L_x_5141:
[----:B------:R-:W-:Y:S05]  /*7960*/  BSYNC B1 ;  /* 0x0000000000017941 */ /* 0x000fea0003800000 */
.L_x_5140:
        /* <DEDUP_REMOVED lines=23> */
.L_x_5145:
[----:B------:R-:W-:Y:S02]  /*7ae0*/  IMAD.MOV.U32 R40, RZ, RZ, R126 ;  /* 0x000000ffff287224 */ /* 0x000fe400078e007e */
.L_x_5146:
[----:B------:R-:W-:Y:S05]  /*7af0*/  BSYNC B1 ;  /* 0x0000000000017941 */ /* 0x000fea0003800000 */
.L_x_5144:
        /* <DEDUP_REMOVED lines=16> */
.L_x_5150:
[----:B------:R-:W-:Y:S05]  /*7c00*/  BSYNC B2 ;  /* 0x0000000000027941 */ /* 0x000fea0003800000 */
.L_x_5149:
        /* <DEDUP_REMOVED lines=44> */
.L_x_5148:
[----:B------:R-:W-:Y:S05]  /*7ed0*/  BSYNC B1 ;  /* 0x0000000000017941 */ /* 0x000fea0003800000 */
.L_x_5147:
        /* <DEDUP_REMOVED lines=22> */
.L_x_5152:
[----:B------:R-:W-:Y:S02]  /*8040*/  IMAD.MOV.U32 R40, RZ, RZ, R126 ;  /* 0x000000ffff287224 */ /* 0x000fe400078e007e */
.L_x_5153:
[----:B------:R-:W-:Y:S05]  /*8050*/  BSYNC B1 ;  /* 0x0000000000017941 */ /* 0x000fea0003800000 */
.L_x_5151:
        /* <DEDUP_REMOVED lines=16> */
.L_x_5157:
[----:B------:R-:W-:Y:S05]  /*8160*/  BSYNC B2 ;  /* 0x0000000000027941 */ /* 0x000fea0003800000 */
.L_x_5156:
        /* <DEDUP_REMOVED lines=42> */
[----:B------:R-:W-:Y:S02]  /*8410*/  IMAD.MOV.U32 R125, RZ, RZ, R124 ;  /* 0x000000ffff7d7224 */ /* 0x000fe400078e007c */
[----:B------:R-:W-:Y:S02]  /*8420*/  IMAD.MOV.U32 R124, RZ, RZ, RZ ;  /* 0x000000ffff7c7224 */ /* 0x000fe400078e00ff */
.L_x_5155:
[----:B------:R-:W-:Y:S05]  /*8430*/  BSYNC B1 ;  /* 0x0000000000017941 */ /* 0x000fea0003800000 */
.L_x_5154:
        /* <DEDUP_REMOVED lines=22> */
.L_x_5159:
[----:B------:R-:W-:Y:S02]  /*85a0*/  MOV R142, R126 ;  /* 0x0000007e008e7202 */ /* 0x000fe40000000f00 */
.L_x_5160:
[----:B------:R-:W-:Y:S05]  /*85b0*/  BSYNC B1 ;  /* 0x0000000000017941 */ /* 0x000fea0003800000 */
.L_x_5158:
        /* <DEDUP_REMOVED lines=16> */
.L_x_5164:
[----:B------:R-:W-:Y:S05]  /*86c0*/  BSYNC B2 ;  /* 0x0000000000027941 */ /* 0x000fea0003800000 */
.L_x_5163:
        /* <DEDUP_REMOVED lines=44> */
.L_x_5162:
[----:B------:R-:W-:Y:S05]  /*8990*/  BSYNC B1 ;  /* 0x0000000000017941 */ /* 0x000fea0003800000 */
.L_x_5161:
[----:B------:R-:W0:Y:S01]  /*89a0*/  I2F.U32 R40, R142 ;  /* 0x0000008e00287306 */ /* 0x000e220000201000 */
[----:B------:R-:W-:Y:S01]  /*89b0*/  HADD2.F32 R124, -RZ, R42.H0_H0 ;  /* 0x2000002aff7c7230 */ /* 0x000fe20000004100 */
[----:B------:R-:W-:Y:S01]  /*89c0*/  ISETP.NE.AND P4, PT, R41, 0x1, PT ;  /* 0x000000012900780c */ /* 0x000fe20003f85270 */
[----:B------:R-:W-:Y:S03]  /*89d0*/  BSSY B1, `(.L_x_5165) ;  /* 0x0000014000017945 */ /* 0x000fe60003800000 */
[----:B------:R-:W-:-:S04]  /*89e0*/  FMUL.FTZ R124, R124, R157 ;  /* 0x0000009d7c7c7220 */ /* 0x000fc80000410000 */
[----:B------:R-:W-:Y:S02]  /*89f0*/  FMUL.FTZ R124, R124, c[0x0][0x1e8] ;  /* 0x00007a007c7c7a20 */ /* 0x000fe40000410000 */
[----:B0-----:R-:W-:-:S05]  /*8a00*/  FFMA.FTZ R40, R40, R155, 1.1641532182693481445e-10 ;  /* 0x2f00000028287423 */ /* 0x001fca000001009b */
[----:B------:R-:W-:Y:S02]  /*8a10*/  FSETP.GTU.FTZ.AND P3, PT, R40, c[0x0][0x1e4], PT ;  /* 0x0000790028007a0b */ /* 0x000fe40003f7c000 */
[----:B------:R-:W-:Y:S02]  /*8a20*/  IADD3 R40, R41, 0x1, RZ ;  /* 0x0000000129287810 */ /* 0x000fe40007ffe0ff */
[----:B------:R-:W-:-:S05]  /*8a30*/  FSEL R149, R124, RZ, !P3 ;  /* 0x000000ff7c957208 */ /* 0x000fca0005800000 */
[----:B------:R-:W-:Y:S01]  /*8a40*/  FMUL.FTZ R142, R30, R149 ;  /* 0x000000951e8e7220 */ /* 0x000fe20000410000 */
[----:B------:R-:W-:-:S05]  /*8a50*/  @P0 HADD2.F32 R149, -RZ, R38.H0_H0 ;  /* 0x20000026ff950230 */ /* 0x000fca0000004100 */
        /* <DEDUP_REMOVED lines=10> */
.L_x_5166:
[----:B------:R-:W-:Y:S02]  /*8b00*/  IMAD.MOV.U32 R149, RZ, RZ, R126 ;  /* 0x000000ffff957224 */ /* 0x000fe400078e007e */
.L_x_5167:
[----:B------:R-:W-:Y:S05]  /*8b10*/  BSYNC B1 ;  /* 0x0000000000017941 */ /* 0x000fea0003800000 */
.L_x_5165:
        /* <DEDUP_REMOVED lines=16> */
.L_x_5171:
[----:B------:R-:W-:Y:S05]  /*8c20*/  BSYNC B2 ;  /* 0x0000000000027941 */ /* 0x000fea0003800000 */
.L_x_5170:
        /* <DEDUP_REMOVED lines=44> */
.L_x_5169:
[----:B------:R-:W-:Y:S05]  /*8ef0*/  BSYNC B1 ;  /* 0x0000000000017941 */ /* 0x000fea0003800000 */
.L_x_5168:
        /* <DEDUP_REMOVED lines=22> */
.L_x_5173:
[----:B------:R-:W-:Y:S02]  /*9060*/  IMAD.MOV.U32 R42, RZ, RZ, R126 ;  /* 0x000000ffff2a7224 */ /* 0x000fe400078e007e */
.L_x_5174:
[----:B------:R-:W-:Y:S05]  /*9070*/  BSYNC B1 ;  /* 0x0000000000017941 */ /* 0x000fea0003800000 */
.L_x_5172:
        /* <DEDUP_REMOVED lines=16> */
.L_x_5178:
[----:B------:R-:W-:Y:S05]  /*9180*/  BSYNC B2 ;  /* 0x0000000000027941 */ /* 0x000fea0003800000 */
.L_x_5177:
        /* <DEDUP_REMOVED lines=44> */
.L_x_5176:
[----:B------:R-:W-:Y:S05]  /*9450*/  BSYNC B1 ;  /* 0x0000000000017941 */ /* 0x000fea0003800000 */
.L_x_5175:
        /* <DEDUP_REMOVED lines=22> */
.L_x_5180:
[----:B------:R-:W-:Y:S02]  /*95c0*/  MOV R42, R126 ;  /* 0x0000007e002a7202 */ /* 0x000fe40000000f00 */
.L_x_5181:
[----:B------:R-:W-:Y:S05]  /*95d0*/  BSYNC B1 ;  /* 0x0000000000017941 */ /* 0x000fea0003800000 */
.L_x_5179:
        /* <DEDUP_REMOVED lines=18> */
.L_x_5185:
[----:B------:R-:W-:Y:S05]  /*9700*/  BSYNC B2 ;  /* 0x0000000000027941 */ /* 0x000fea0003800000 */
.L_x_5184:
        /* <DEDUP_REMOVED lines=44> */
.L_x_5183:
[----:B------:R-:W-:Y:S05]  /*99d0*/  BSYNC B1 ;  /* 0x0000000000017941 */ /* 0x000fea0003800000 */
.L_x_5182:
        /* <DEDUP_REMOVED lines=8> */
[----:B------:R-:W-:Y:S01]  /*9a60*/  SEL R165, RZ, 0x1, P3 ;  /* 0x00000001ffa57807 */ /* 0x000fe20001800000 */
[----:B-1----:R-:W-:-:S05]  /*9a70*/  FFMA.FTZ R40, R40, R155, 1.1641532182693481445e-10 ;  /* 0x2f00000028287423 */ /* 0x002fca000001009b */
[----:B------:R-:W-:Y:S01]  /*9a80*/  FSETP.GTU.FTZ.AND P6, PT, R40, c[0x0][0x1e4], PT ;  /* 0x0000790028007a0b */ /* 0x000fe20003fdc000 */
[----:B------:R-:W-:-:S03]  /*9a90*/  @P0 HADD2.F32 R40, -RZ, R39.H1_H1 ;  /* 0x30000027ff280230 */ /* 0x000fc60000004100 */
[----:B------:R-:W-:Y:S02]  /*9aa0*/  FSEL R162, R162, RZ, !P6 ;  /* 0x000000ffa2a27208 */ /* 0x000fe40007000000 */
[----:B------:R-:W-:-:S03]  /*9ab0*/  SEL R164, RZ, 0x1000000, P6 ;  /* 0x01000000ffa47807 */ /* 0x000fc60003000000 */
[----:B------:R-:W-:Y:S01]  /*9ac0*/  FMUL.FTZ R155, R47, R162 ;  /* 0x000000a22f9b7220 */ /* 0x000fe20000410000 */
[----:B------:R-:W-:Y:S02]  /*9ad0*/  SEL R162, RZ, 0x10000, P5 ;  /* 0x00010000ffa27807 */ /* 0x000fe40002800000 */
[----:B------:R-:W-:Y:S01]  /*9ae0*/  ISETP.NE.AND P5, PT, R159, RZ, PT ;  /* 0x000000ff9f00720c */ /* 0x000fe20003fa5270 */
[----:B------:R-:W-:Y:S01]  /*9af0*/  @P0 FADD.FTZ R155, R40, R155 ;  /* 0x0000009b289b0221 */ /* 0x000fe20000010000 */
[C---:B------:R-:W-:Y:S02]  /*9b00*/  LEA R160, P0, R158.reuse, c[0x0][0x188], 0x4 ;  /* 0x000062009ea07a11 */ /* 0x040fe400078020ff */
[----:B------:R-:W-:Y:S02]  /*9b10*/  F2FP.PACK_AB R40, R133, R114 ;  /* 0x000000728528723e */ /* 0x000fe400000000ff */
[----:B------:R-:W-:Y:S02]  /*9b20*/  LEA.HI.X R161, R158, c[0x0][0x18c], RZ, 0x4, P0 ;  /* 0x000063009ea17a11 */ /* 0x000fe400000f24ff */
[----:B------:R-:W-:-:S02]  /*9b30*/  F2FP.PACK_AB R43, R155, R150 ;  /* 0x000000969b2b723e */ /* 0x000fc400000000ff */
[----:B------:R-:W-:Y:S02]  /*9b40*/  SEL R159, RZ, 0x1, P2 ;  /* 0x00000001ff9f7807 */ /* 0x000fe40001000000 */
[----:B------:R-:W-:Y:S01]  /*9b50*/  LOP3.LUT R163, R163, R164, R162, 0xfe, !PT ;  /* 0x000000a4a3a37212 */ /* 0x000fe200078efea2 */
[----:B------:R0:W-:Y:S01]  /*9b60*/  STG.E.128 [R160.64], R40 ;  /* 0x00000028a0007986 */ /* 0x0001e2000c101d06 */
[----:B------:R-:W-:Y:S01]  /*9b70*/  SEL R162, RZ, 0x1, P4 ;  /* 0x00000001ffa27807 */ /* 0x000fe20002000000 */
        /* <DEDUP_REMOVED lines=13> */
.L_x_5129:
[----:B------:R-:W-:Y:S05]  /*9c50*/  BSYNC B0 ;  /* 0x0000000000007941 */ /* 0x000fea0003800000 */
.L_x_5128:
        /* <DEDUP_REMOVED lines=23> */
.L_x_5189:
[----:B0-----:R-:W-:Y:S02]  /*9dd0*/  IMAD.MOV.U32 R118, RZ, RZ, R126 ;  /* 0x000000ffff767224 */ /* 0x001fe400078e007e */
.L_x_5190:
[----:B------:R-:W-:Y:S05]  /*9de0*/  BSYNC B1 ;  /* 0x0000000000017941 */ /* 0x000fea0003800000 */
.L_x_5188:
        /* <DEDUP_REMOVED lines=16> */
.L_x_5194:
[----:B------:R-:W-:Y:S05]  /*9ef0*/  BSYNC B2 ;  /* 0x0000000000027941 */ /* 0x000fea0003800000 */
.L_x_5193:
        /* <DEDUP_REMOVED lines=41> */
[----:B------:R-:W-:Y:S02]  /*a190*/  MOV R126, R162 ;  /* 0x000000a2007e7202 */ /* 0x000fe40000000f00 */
[----:B------:R-:W-:Y:S01]  /*a1a0*/  LOP3.LUT R122, R125, UR26, R160, 0x96, !PT ;  /* 0x0000001a7d7a7c12 */ /* 0x000fe2000f8e96a0 */
[----:B------:R-:W-:Y:S02]  /*a1b0*/  IMAD.MOV.U32 R125, RZ, RZ, R124 ;  /* 0x000000ffff7d7224 */ /* 0x000fe400078e007c */
.L_x_5192:
[----:B------:R-:W-:Y:S05]  /*a1c0*/  BSYNC B1 ;  /* 0x0000000000017941 */ /* 0x000fea0003800000 */
.L_x_5191:
[----:B------:R-:W0:Y:S01]  /*a1d0*/  I2F.U32 R135, R118 ;  /* 0x0000007600877306 */ /* 0x000e220000201000 */
[----:B------:R-:W-:Y:S01]  /*a1e0*/  HFMA2.MMA R156, -RZ, RZ, 0.1171875, 0 ;  /* 0x2f800000ff9c7435 */ /* 0x000fe200000001ff */
[----:B-----5:R-:W-:Y:S01]  /*a1f0*/  HADD2.F32 R124, -RZ, R40.H0_H0 ;  /* 0x20000028ff7c7230 */ /* 0x020fe20000004100 */
[----:B------:R-:W-:Y:S01]  /*a200*/  BSSY B1, `(.L_x_5195) ;  /* 0x0000016000017945 */ /* 0x000fe20003800000 */
[----:B------:R-:W-:Y:S01]  /*a210*/  @P0 HADD2.F32 R143, -RZ, R36.H0_H0 ;  /* 0x20000024ff8f0230 */ /* 0x000fe20000004100 */
[----:B------:R-:W-:-:S02]  /*a220*/  IADD3 R144, R136, 0x1, RZ ;  /* 0x0000000188907810 */ /* 0x000fc40007ffe0ff */
[----:B------:R-:W-:-:S04]  /*a230*/  FMUL.FTZ R124, R124, R157 ;  /* 0x0000009d7c7c7220 */ /* 0x000fc80000410000 */
[----:B------:R-:W-:Y:S02]  /*a240*/  FMUL.FTZ R124, R124, c[0x0][0x1e8] ;  /* 0x00007a007c7c7a20 */ /* 0x000fe40000410000 */
[----:B0-----:R-:W-:-:S05]  /*a250*/  FFMA.FTZ R135, R135, R156, 1.1641532182693481445e-10 ;  /* 0x2f00000087877423 */ /* 0x001fca000001009c */
[----:B------:R-:W-:-:S04]  /*a260*/  FSETP.GTU.FTZ.AND P1, PT, R135, c[0x0][0x1e4], PT ;  /* 0x0000790087007a0b */ /* 0x000fc80003f3c000 */
        /* <DEDUP_REMOVED lines=14> */
.L_x_5196:
[----:B------:R-:W-:Y:S02]  /*a350*/  IMAD.MOV.U32 R135, RZ, RZ, R126 ;  /* 0x000000ffff877224 */ /* 0x000fe400078e007e */
.L_x_5197:
[----:B------:R-:W-:Y:S05]  /*a360*/  BSYNC B1 ;  /* 0x0000000000017941 */ /* 0x000fea0003800000 */
.L_x_5195:
        /* <DEDUP_REMOVED lines=16> */
.L_x_5201:
[----:B------:R-:W-:Y:S05]  /*a470*/  BSYNC B2 ;  /* 0x0000000000027941 */ /* 0x000fea0003800000 */
.L_x_5200:
        /* <DEDUP_REMOVED lines=44> */
.L_x_5199:
[----:B------:R-:W-:Y:S05]  /*a740*/  BSYNC B1 ;  /* 0x0000000000017941 */ /* 0x000fea0003800000 */
.L_x_5198:
        /* <DEDUP_REMOVED lines=23> */
.L_x_5203:
[----:B------:R-:W-:Y:S02]  /*a8c0*/  IMAD.MOV.U32 R40, RZ, RZ, R126 ;  /* 0x000000ffff287224 */ /* 0x000fe400078e007e */
.L_x_5204:
[----:B------:R-:W-:Y:S05]  /*a8d0*/  BSYNC B1 ;  /* 0x0000000000017941 */ /* 0x000fea0003800000 */
.L_x_5202:
        /* <DEDUP_REMOVED lines=16> */
.L_x_5208:
[----:B------:R-:W-:Y:S05]  /*a9e0*/  BSYNC B2 ;  /* 0x0000000000027941 */ /* 0x000fea0003800000 */
.L_x_5207:
        /* <DEDUP_REMOVED lines=44> */
.L_x_5206:
[----:B------:R-:W-:Y:S05]  /*acb0*/  BSYNC B1 ;  /* 0x0000000000017941 */ /* 0x000fea0003800000 */
.L_x_5205:
        /* <DEDUP_REMOVED lines=22> */
.L_x_5210:
[----:B------:R-:W-:Y:S02]  /*ae20*/  MOV R40, R126 ;  /* 0x0000007e00287202 */ /* 0x000fe40000000f00 */
.L_x_5211:
[----:B------:R-:W-:Y:S05]  /*ae30*/  BSYNC B1 ;  /* 0x0000000000017941 */ /* 0x000fea0003800000 */
.L_x_5209:
        /* <DEDUP_REMOVED lines=16> */
.L_x_5215:
[----:B------:R-:W-:Y:S05]  /*af40*/  BSYNC B2 ;  /* 0x0000000000027941 */ /* 0x000fea0003800000 */
.L_x_5214:
        /* <DEDUP_REMOVED lines=42> */
[----:B------:R-:W-:Y:S01]  /*b1f0*/  IMAD.MOV.U32 R125, RZ, RZ, R124 ;  /* 0x000000ffff7d7224 */ /* 0x000fe200078e007c */
[----:B------:R-:W-:-:S06]  /*b200*/  HFMA2.MMA R124, -RZ, RZ, 0, 0 ;  /* 0x00000000ff7c7435 */ /* 0x000fcc00000001ff */
.L_x_5213:
[----:B------:R-:W-:Y:S05]  /*b210*/  BSYNC B1 ;  /* 0x0000000000017941 */ /* 0x000fea0003800000 */
.L_x_5212:
        /* <DEDUP_REMOVED lines=22> */
.L_x_5217:
[----:B------:R-:W-:Y:S02]  /*b380*/  IMAD.MOV.U32 R144, RZ, RZ, R126 ;  /* 0x000000ffff907224 */ /* 0x000fe400078e007e */
.L_x_5218:
[----:B------:R-:W-:Y:S05]  /*b390*/  BSYNC B1 ;  /* 0x0000000000017941 */ /* 0x000fea0003800000 */
.L_x_5216:
        /* <DEDUP_REMOVED lines=16> */
.L_x_5222:
[----:B------:R-:W-:Y:S05]  /*b4a0*/  BSYNC B2 ;  /* 0x0000000000027941 */ /* 0x000fea0003800000 */
.L_x_5221:
        /* <DEDUP_REMOVED lines=44> */
.L_x_5220:
[----:B------:R-:W-:Y:S05]  /*b770*/  BSYNC B1 ;  /* 0x0000000000017941 */ /* 0x000fea0003800000 */
.L_x_5219:
        /* <DEDUP_REMOVED lines=22> */
.L_x_5224:
[----:B------:R-:W-:Y:S02]  /*b8e0*/  IMAD.MOV.U32 R151, RZ, RZ, R126 ;  /* 0x000000ffff977224 */ /* 0x000fe400078e007e */
.L_x_5225:
[----:B------:R-:W-:Y:S05]  /*b8f0*/  BSYNC B1 ;  /* 0x0000000000017941 */ /* 0x000fea0003800000 */
.L_x_5223:
        /* <DEDUP_REMOVED lines=16> */
.L_x_5229:
[----:B------:R-:W-:Y:S05]  /*ba00*/  BSYNC B2 ;  /* 0x0000000000027941 */ /* 0x000fea0003800000 */
.L_x_5228:
        /* <DEDUP_REMOVED lines=44> */
.L_x_5227:
[----:B------:R-:W-:Y:S05]  /*bcd0*/  BSYNC B1 ;  /* 0x0000000000017941 */ /* 0x000fea0003800000 */
.L_x_5226:
        /* <DEDUP_REMOVED lines=22> */
.L_x_5231:
[----:B------:R-:W-:Y:S02]  /*be40*/  MOV R42, R126 ;  /* 0x0000007e002a7202 */ /* 0x000fe40000000f00 */
.L_x_5232:
[----:B------:R-:W-:Y:S05]  /*be50*/  BSYNC B1 ;  /* 0x0000000000017941 */ /* 0x000fea0003800000 */
.L_x_5230:
        /* <DEDUP_REMOVED lines=16> */
.L_x_5236:
[----:B------:R-:W-:Y:S05]  /*bf60*/  BSYNC B2 ;  /* 0x0000000000027941 */ /* 0x000fea0003800000 */
.L_x_5235:
        /* <DEDUP_REMOVED lines=44> */
.L_x_5234:
[----:B------:R-:W-:Y:S05]  /*c230*/  BSYNC B1 ;  /* 0x0000000000017941 */ /* 0x000fea0003800000 */
.L_x_5233:
        /* <DEDUP_REMOVED lines=8> */
[----:B------:R-:W-:-:S04]  /*c2c0*/  FSETP.GTU.FTZ.AND P5, PT, R161, c[0x0][0x1e4], PT ;  /* 0x00007900a1007a0b */ /* 0x000fc80003fbc000 */
        /* <DEDUP_REMOVED lines=13> */
.L_x_5238:
[----:B------:R-:W-:Y:S02]  /*c3a0*/  IMAD.MOV.U32 R42, RZ, RZ, R126 ;  /* 0x000000ffff2a7224 */ /* 0x000fe400078e007e */
.L_x_5239:
[----:B------:R-:W-:Y:S05]  /*c3b0*/  BSYNC B1 ;  /* 0x0000000000017941 */ /* 0x000fea0003800000 */
.L_x_5237:
        /* <DEDUP_REMOVED lines=18> */
.L_x_5243:
[----:B------:R-:W-:Y:S05]  /*c4e0*/  BSYNC B2 ;  /* 0x0000000000027941 */ /* 0x000fea0003800000 */
.L_x_5242:
        /* <DEDUP_REMOVED lines=44> */
.L_x_5241:
[----:B------:R-:W-:Y:S05]  /*c7b0*/  BSYNC B1 ;  /* 0x0000000000017941 */ /* 0x000fea0003800000 */
.L_x_5240:
        /* <DEDUP_REMOVED lines=12> */
[----:B------:R-:W-:Y:S01]  /*c880*/  FSETP.GTU.FTZ.AND P6, PT, R41, c[0x0][0x1e4], PT ;  /* 0x0000790029007a0b */ /* 0x000fe20003fdc000 */
[----:B------:R-:W-:-:S03]  /*c890*/  @P0 HADD2.F32 R41, -RZ, R39.H1_H1 ;  /* 0x30000027ff290230 */ /* 0x000fc60000004100 */
[----:B------:R-:W-:Y:S02]  /*c8a0*/  FSEL R40, R40, RZ, !P6 ;  /* 0x000000ff28287208 */ /* 0x000fe40007000000 */
[----:B------:R-:W-:-:S03]  /*c8b0*/  SEL R164, RZ, 0x1000000, P6 ;  /* 0x01000000ffa47807 */ /* 0x000fc60003000000 */
[----:B------:R-:W-:Y:S01]  /*c8c0*/  FMUL.FTZ R156, R35, R40 ;  /* 0x00000028239c7220 */ /* 0x000fe20000410000 */
[----:B------:R-:W-:Y:S02]  /*c8d0*/  F2FP.PACK_AB R40, R135, R118 ;  /* 0x000000768728723e */ /* 0x000fe400000000ff */
[----:B------:R-:W-:Y:S01]  /*c8e0*/  LOP3.LUT R162, R163, R164, R162, 0xfe, !PT ;  /* 0x000000a4a3a27212 */ /* 0x000fe200078efea2 */
[----:B------:R-:W-:Y:S01]  /*c8f0*/  @P0 FADD.FTZ R156, R41, R156 ;  /* 0x0000009c299c0221 */ /* 0x000fe20000010000 */
[C---:B------:R-:W-:Y:S02]  /*c900*/  LEA R160, P0, R158.reuse, c[0x0][0x188], 0x4 ;  /* 0x000062009ea07a11 */ /* 0x040fe400078020ff */
[----:B------:R-:W-:Y:S02]  /*c910*/  F2FP.PACK_AB R41, R143, R136 ;  /* 0x000000888f29723e */ /* 0x000fe400000000ff */
[----:B------:R-:W-:Y:S02]  /*c920*/  LEA.HI.X R161, R158, c[0x0][0x18c], RZ, 0x4, P0 ;  /* 0x000063009ea17a11 */ /* 0x000fe400000f24ff */
[----:B------:R-:W-:-:S05]  /*c930*/  F2FP.PACK_AB R43, R156, R152 ;  /* 0x000000989c2b723e */ /* 0x000fca00000000ff */
        /* <DEDUP_REMOVED lines=14> */
.L_x_5187:
[----:B------:R-:W-:Y:S05]  /*ca20*/  BSYNC B0 ;  /* 0x0000000000007941 */ /* 0x000fea0003800000 */
.L_x_5186:
        /* <DEDUP_REMOVED lines=43> */
.L_x_5256:
[----:B01----:R-:W-:Y:S01]  /*cce0*/  FADD.FTZ R41, R41, R160 ;  /* 0x000000a029297221 */ /* 0x003fe20000010000 */
[----:B------:R-:W-:Y:S05]  /*ccf0*/  BRA.DIV ~URZ, `(.L_x_5245) ;  /* 0x000013127f007947 */ /* 0x000fea000b800000 */
[----:B------:R-:W0:Y:S01]  /*cd00*/  SHFL.BFLY PT, R40, R41, 0x2, 0x1f ;  /* 0x0c401f0029287f89 */ /* 0x000e2200000e0000 */
        /* <DEDUP_REMOVED lines=83> */
.L_x_5257:
        /* <DEDUP_REMOVED lines=11> */
[----:B------:R-:W-:Y:S01]  /*d2f0*/  @!P0 IADD3 R160, R157, R158, RZ ;  /* 0x0000009e9da08210 */ /* 0x000fe20007ffe0ff */
[----:B------:R-:W-:Y:S01]  /*d300*/  IMAD.MOV.U32 R163, RZ, RZ, RZ ;  /* 0x000000ffffa37224 */ /* 0x000fe200078e00ff */
[----:B------:R-:W-:Y:S01]  /*d310*/  ISETP.NE.AND P1, PT, RZ, UR8, PT ;  /* 0x00000008ff007c0c */ /* 0x000fe2000bf25270 */
[----:B------:R-:W-:Y:S01]  /*d320*/  @!P0 IMAD.MOV.U32 R163, RZ, RZ, R127 ;  /* 0x000000ffffa38224 */ /* 0x000fe200078e007f */
[----:B------:R-:W-:Y:S01]  /*d330*/  ISETP.NE.AND P2, PT, R24, RZ, PT ;  /* 0x000000ff1800720c */ /* 0x000fe20003f45270 */
[----:B------:R-:W-:Y:S02]  /*d340*/  BSSY B0, `(.L_x_5246) ;  /* 0x0000054000007945 */ /* 0x000fe40003800000 */
[----:B------:R-:W-:Y:S01]  /*d350*/  I2F R161, R163 ;  /* 0x000000a300a17306 */ /* 0x000fe20000201400 */
[----:B------:R-:W0:Y:S04]  /*d360*/  SHFL.DOWN PT, R162, R163, 0x2, 0x1f ;  /* 0x08401f00a3a27f89 */ /* 0x000e2800000e0000 */
[----:B------:R1:W2:Y:S01]  /*d370*/  @!P0 LDS.64 R40, [R160.X8] ;  /* 0x00000000a0288984 */ /* 0x0002a20000008a00 */
[----:B------:R-:W-:-:S02]  /*d380*/  LOP3.LUT P0, RZ, R42, 0x1f, R23, 0xf8, !PT ;  /* 0x0000001f2aff7812 */ /* 0x000fc4000780f817 */
[----:B0-----:R-:W-:Y:S02]  /*d390*/  IADD3 R158, R162, R163, RZ ;  /* 0x000000a3a29e7210 */ /* 0x001fe40007ffe0ff */
        /* <DEDUP_REMOVED lines=21> */
[----:B---3--:R-:W-:-:S02]  /*d4f0*/  @!P0 IMAD.MOV.U32 R157, RZ, RZ, 0x4 ;  /* 0x00000004ff9d8424 */ /* 0x008fc400078e00ff */
        /* <DEDUP_REMOVED lines=15> */
[----:B------:R-:W-:Y:S01]  /*d5f0*/  FADD.FTZ R158, R40, R41 ;  /* 0x00000029289e7221 */ /* 0x000fe20000010000 */
[----:B------:R-:W-:-:S05]  /*d600*/  @!P0 MOV R41, 0x4 ;  /* 0x0000000400298802 */ /* 0x000fca0000000f00 */
        /* <DEDUP_REMOVED lines=17> */
[C---:B------:R-:W-:Y:S02]  /*d720*/  FMUL.FTZ R160, R158.reuse, R159 ;  /* 0x0000009f9ea07220 */ /* 0x040fe40000410000 */
[----:B------:R-:W-:Y:S02]  /*d730*/  FMUL.FTZ R162, R158, R43 ;  /* 0x0000002b9ea27220 */ /* 0x000fe40000410000 */
[----:B------:R-:W-:-:S02]  /*d740*/  FADD.FTZ R43, R145, -R157 ;  /* 0x8000009d912b7221 */ /* 0x000fc40000010000 */
[--C-:B------:R-:W-:Y:S02]  /*d750*/  FADD.FTZ R41, R130, -R157.reuse ;  /* 0x8000009d82297221 */ /* 0x100fe40000010000 */
[----:B------:R-:W-:Y:S02]  /*d760*/  FMUL.FTZ R43, R158, R43 ;  /* 0x0000002b9e2b7220 */ /* 0x000fe40000410000 */
[----:B------:R-:W-:Y:S02]  /*d770*/  FADD.FTZ R159, R146, -R157 ;  /* 0x8000009d929f7221 */ /* 0x000fe40000010000 */
[----:B------:R-:W-:Y:S02]  /*d780*/  FMUL.FTZ R42, R158, R161 ;  /* 0x000000a19e2a7220 */ /* 0x000fe40000410000 */
[----:B------:R-:W-:Y:S02]  /*d790*/  FFMA.FTZ R160, R65, R160, R69 ;  /* 0x000000a041a07223 */ /* 0x000fe40000010045 */
[----:B------:R-:W-:-:S02]  /*d7a0*/  FFMA.FTZ R43, R78, R43, R82 ;  /* 0x0000002b4e2b7223 */ /* 0x000fc40000010052 */
[C---:B------:R-:W-:Y:S02]  /*d7b0*/  FMUL.FTZ R41, R158.reuse, R41 ;  /* 0x000000299e297220 */ /* 0x040fe40000410000 */
[----:B------:R-:W-:Y:S02]  /*d7c0*/  FMUL.FTZ R159, R158, R159 ;  /* 0x0000009f9e9f7220 */ /* 0x000fe40000410000 */
[----:B------:R-:W-:Y:S01]  /*d7d0*/  FFMA.FTZ R164, R79, R42, R83 ;  /* 0x0000002a4fa47223 */ /* 0x000fe20000010053 */
[----:B------:R-:W-:Y:S01]  /*d7e0*/  F2FP.PACK_AB R42, R43, R160 ;  /* 0x000000a02b2a723e */ /* 0x000fe200000000ff */
[----:B------:R-:W-:Y:S02]  /*d7f0*/  FFMA.FTZ R41, R76, R41, R68 ;  /* 0x000000294c297223 */ /* 0x000fe40000010044 */
[----:B------:R-:W-:Y:S02]  /*d800*/  FFMA.FTZ R162, R77, R162, R81 ;  /* 0x000000a24da27223 */ /* 0x000fe40000010051 */
[----:B------:R-:W-:-:S02]  /*d810*/  FFMA.FTZ R159, R66, R159, R70 ;  /* 0x0000009f429f7223 */ /* 0x000fc40000010046 */
[----:B------:R-:W-:Y:S01]  /*d820*/  IMAD.MOV.U32 R160, RZ, RZ, 0x10 ;  /* 0x00000010ffa07424 */ /* 0x000fe200078e00ff */
[----:B------:R-:W-:Y:S02]  /*d830*/  F2FP.PACK_AB R41, R162, R41 ;  /* 0x00000029a229723e */ /* 0x000fe400000000ff */
[----:B------:R-:W-:Y:S01]  /*d840*/  F2FP.PACK_AB R43, R164, R159 ;  /* 0x0000009fa42b723e */ /* 0x000fe200000000ff */
[C---:B------:R-:W-:Y:S01]  /*d850*/  IMAD.WIDE.U32 R160, R119.reuse, R160, c[0x0][0x208] ;  /* 0x0000820077a07625 */ /* 0x040fe200078e00a0 */
[----:B------:R-:W-:-:S04]  /*d860*/  IADD3 R119, R119, 0x80, RZ ;  /* 0x0000008077777810 */ /* 0x000fc80007ffe0ff */
[----:B------:R0:W-:Y:S03]  /*d870*/  STG.E.128 [R160.64], R40 ;  /* 0x00000028a0007986 */ /* 0x0001e6000c101d06 */
.L_x_5247:
[----:B------:R-:W-:Y:S05]  /*d880*/  BSYNC B0 ;  /* 0x0000000000007941 */ /* 0x000fea0003800000 */
.L_x_5246:
        /* <DEDUP_REMOVED lines=16> */
[C---:B------:R-:W-:Y:S02]  /*d990*/  FMUL.FTZ R42, R158.reuse, R161 ;  /* 0x000000a19e2a7220 */ /* 0x040fe40000410000 */
[----:B------:R-:W-:Y:S02]  /*d9a0*/  FMUL.FTZ R43, R158, R43 ;  /* 0x0000002b9e2b7220 */ /* 0x000fe40000410000 */
[----:B------:R-:W-:Y:S02]  /*d9b0*/  FFMA.FTZ R160, R57, R160, R61 ;  /* 0x000000a039a07223 */ /* 0x000fe4000001003d */
[----:B------:R-:W-:Y:S02]  /*d9c0*/  FFMA.FTZ R43, R86, R43, R90 ;  /* 0x0000002b562b7223 */ /* 0x000fe4000001005a */
[--C-:B------:R-:W-:Y:S02]  /*d9d0*/  FADD.FTZ R41, R132, -R157.reuse ;  /* 0x8000009d84297221 */ /* 0x100fe40000010000 */
[----:B------:R-:W-:-:S02]  /*d9e0*/  FADD.FTZ R159, R148, -R157 ;  /* 0x8000009d949f7221 */ /* 0x000fc40000010000 */
[----:B------:R-:W-:Y:S01]  /*d9f0*/  FFMA.FTZ R164, R87, R42, R91 ;  /* 0x0000002a57a47223 */ /* 0x000fe2000001005b */
[----:B------:R-:W-:Y:S01]  /*da00*/  F2FP.PACK_AB R42, R43, R160 ;  /* 0x000000a02b2a723e */ /* 0x000fe200000000ff */
[----:B------:R-:W-:Y:S01]  /*da10*/  HFMA2.MMA R160, -RZ, RZ, 0, 9.5367431640625e-07 ;  /* 0x00000010ffa07435 */ /* 0x000fe200000001ff */
[C---:B------:R-:W-:Y:S02]  /*da20*/  FMUL.FTZ R41, R158.reuse, R41 ;  /* 0x000000299e297220 */ /* 0x040fe40000410000 */
[----:B------:R-:W-:Y:S02]  /*da30*/  FMUL.FTZ R159, R158, R159 ;  /* 0x0000009f9e9f7220 */ /* 0x000fe40000410000 */
[----:B------:R-:W-:Y:S02]  /*da40*/  FFMA.FTZ R41, R56, R41, R60 ;  /* 0x0000002938297223 */ /* 0x000fe4000001003c */
[----:B------:R-:W-:Y:S02]  /*da50*/  FFMA.FTZ R162, R85, R162, R89 ;  /* 0x000000a255a27223 */ /* 0x000fe40000010059 */
[----:B------:R-:W-:-:S02]  /*da60*/  FFMA.FTZ R159, R58, R159, R62 ;  /* 0x0000009f3a9f7223 */ /* 0x000fc4000001003e */
[C---:B------:R-:W-:Y:S01]  /*da70*/  IMAD.WIDE.U32 R160, R119.reuse, R160, c[0x0][0x208] ;  /* 0x0000820077a07625 */ /* 0x040fe200078e00a0 */
[----:B------:R-:W-:Y:S02]  /*da80*/  F2FP.PACK_AB R41, R162, R41 ;  /* 0x00000029a229723e */ /* 0x000fe400000000ff */
[----:B------:R-:W-:Y:S02]  /*da90*/  F2FP.PACK_AB R43, R164, R159 ;  /* 0x0000009fa42b723e */ /* 0x000fe400000000ff */
[----:B------:R-:W-:-:S03]  /*daa0*/  IADD3 R119, R119, 0x80, RZ ;  /* 0x0000008077777810 */ /* 0x000fc60007ffe0ff */
[----:B------:R0:W-:Y:S04]  /*dab0*/  STG.E.128 [R160.64], R40 ;  /* 0x00000028a0007986 */ /* 0x0001e8000c101d06 */
.L_x_5249:
[----:B------:R-:W-:Y:S05]  /*dac0*/  BSYNC B0 ;  /* 0x0000000000007941 */ /* 0x000fea0003800000 */
.L_x_5248:
        /* <DEDUP_REMOVED lines=35> */
.L_x_5251:
[----:B------:R-:W-:Y:S05]  /*dd00*/  BSYNC B0 ;  /* 0x0000000000007941 */ /* 0x000fea0003800000 */
.L_x_5250:
[----:B------:R-:W-:Y:S01]  /*dd10*/  ISETP.NE.AND P0, PT, R27, RZ, PT ;  /* 0x000000ff1b00720c */ /* 0x000fe20003f05270 */
[----:B------:R-:W-:-:S12]  /*dd20*/  BSSY B0, `(.L_x_5252) ;  /* 0x0000021000007945 */ /* 0x000fd80003800000 */
[----:B------:R-:W-:Y:S05]  /*dd30*/  @!P0 BRA `(.L_x_5253) ;  /* 0x000001f000008947 */ /* 0x000fea0003800000 */
[--C-:B0-----:R-:W-:Y:S02]  /*dd40*/  FADD.FTZ R40, R156, -R157.reuse ;  /* 0x8000009d9c287221 */ /* 0x101fe40000010000 */
[--C-:B------:R-:W-:Y:S02]  /*dd50*/  FADD.FTZ R165, R152, -R157.reuse ;  /* 0x8000009d98a57221 */ /* 0x100fe40000010000 */
[--C-:B------:R-:W-:Y:S02]  /*dd60*/  FADD.FTZ R163, R135, -R157.reuse ;  /* 0x8000009d87a37221 */ /* 0x100fe40000010000 */
[C---:B------:R-:W-:Y:S02]  /*dd70*/  FMUL.FTZ R42, R158.reuse, R40 ;  /* 0x000000289e2a7220 */ /* 0x040fe40000410000 */
[----:B------:R-:W-:Y:S02]  /*dd80*/  FADD.FTZ R159, R143, -R157 ;  /* 0x8000009d8f9f7221 */ /* 0x000fe40000010000 */
[----:B------:R-:W-:-:S02]  /*dd90*/  FMUL.FTZ R165, R158, R165 ;  /* 0x000000a59ea57220 */ /* 0x000fc40000410000 */
[--C-:B------:R-:W-:Y:S02]  /*dda0*/  FADD.FTZ R41, R118, -R157.reuse ;  /* 0x8000009d76297221 */ /* 0x100fe40000010000 */
[--C-:B------:R-:W-:Y:S02]  /*ddb0*/  FADD.FTZ R161, R136, -R157.reuse ;  /* 0x8000009d88a17221 */ /* 0x100fe40000010000 */
[--C-:B------:R-:W-:Y:S02]  /*ddc0*/  FADD.FTZ R43, R144, -R157.reuse ;  /* 0x8000009d902b7221 */ /* 0x100fe40000010000 */
[----:B------:R-:W-:Y:S02]  /*ddd0*/  FADD.FTZ R157, R151, -R157 ;  /* 0x8000009d979d7221 */ /* 0x000fe40000010000 */
[----:B------:R-:W-:Y:S02]  /*dde0*/  FMUL.FTZ R40, R158, R163 ;  /* 0x000000a39e287220 */ /* 0x000fe40000410000 */
[----:B------:R-:W-:-:S02]  /*ddf0*/  FFMA.FTZ R163, R107, R42, R117 ;  /* 0x0000002a6ba37223 */ /* 0x000fc40000010075 */
[----:B------:R-:W-:Y:S02]  /*de00*/  FFMA.FTZ R160, R104, R165, R112 ;  /* 0x000000a568a07223 */ /* 0x000fe40000010070 */
[C---:B------:R-:W-:Y:S02]  /*de10*/  FMUL.FTZ R42, R158.reuse, R159 ;  /* 0x0000009f9e2a7220 */ /* 0x040fe40000410000 */
[C---:B------:R-:W-:Y:S02]  /*de20*/  FMUL.FTZ R41, R158.reuse, R41 ;  /* 0x000000299e297220 */ /* 0x040fe40000410000 */
[C---:B------:R-:W-:Y:S02]  /*de30*/  FMUL.FTZ R161, R158.reuse, R161 ;  /* 0x000000a19ea17220 */ /* 0x040fe40000410000 */
[C---:B------:R-:W-:Y:S01]  /*de40*/  FMUL.FTZ R159, R158.reuse, R43 ;  /* 0x0000002b9e9f7220 */ /* 0x040fe20000410000 */
[----:B------:R-:W-:Y:S01]  /*de50*/  F2FP.PACK_AB R43, R163, R160 ;  /* 0x000000a0a32b723e */ /* 0x000fe200000000ff */
[----:B------:R-:W-:-:S02]  /*de60*/  FMUL.FTZ R158, R158, R157 ;  /* 0x0000009d9e9e7220 */ /* 0x000fc40000410000 */
[----:B------:R-:W-:Y:S02]  /*de70*/  FFMA.FTZ R157, R55, R41, R106 ;  /* 0x00000029379d7223 */ /* 0x000fe4000001006a */
[----:B------:R-:W-:Y:S02]  /*de80*/  FFMA.FTZ R160, R105, R158, R113 ;  /* 0x0000009e69a07223 */ /* 0x000fe40000010071 */
[----:B------:R-:W-:Y:S02]  /*de90*/  FFMA.FTZ R41, R100, R161, R108 ;  /* 0x000000a164297223 */ /* 0x000fe4000001006c */
[----:B------:R-:W-:Y:S02]  /*dea0*/  FFMA.FTZ R158, R103, R42, R111 ;  /* 0x0000002a679e7223 */ /* 0x000fe4000001006f */
[----:B------:R-:W-:Y:S02]  /*deb0*/  FFMA.FTZ R159, R102, R159, R110 ;  /* 0x0000009f669f7223 */ /* 0x000fe4000001006e */
[----:B------:R-:W-:Y:S01]  /*dec0*/  FFMA.FTZ R40, R101, R40, R109 ;  /* 0x0000002865287223 */ /* 0x000fe2000001006d */
[----:B------:R-:W-:Y:S01]  /*ded0*/  F2FP.PACK_AB R41, R158, R41 ;  /* 0x000000299e29723e */ /* 0x000fe200000000ff */
[----:B------:R-:W-:Y:S01]  /*dee0*/  IMAD.MOV.U32 R158, RZ, RZ, 0x10 ;  /* 0x00000010ff9e7424 */ /* 0x000fe200078e00ff */
[----:B------:R-:W-:-:S02]  /*def0*/  F2FP.PACK_AB R42, R160, R159 ;  /* 0x0000009fa02a723e */ /* 0x000fc400000000ff */
[----:B------:R-:W-:Y:S01]  /*df00*/  F2FP.PACK_AB R40, R40, R157 ;  /* 0x0000009d2828723e */ /* 0x000fe200000000ff */
[----:B------:R-:W-:-:S05]  /*df10*/  IMAD.WIDE.U32 R158, R119, R158, c[0x0][0x208] ;  /* 0x00008200779e7625 */ /* 0x000fca00078e009e */
[----:B------:R0:W-:Y:S02]  /*df20*/  STG.E.128 [R158.64], R40 ;  /* 0x000000289e007986 */ /* 0x0001e4000c101d06 */
.L_x_5253:
[----:B------:R-:W-:Y:S05]  /*df30*/  BSYNC B0 ;  /* 0x0000000000007941 */ /* 0x000fea0003800000 */
.L_x_5252:
[----:B------:R-:W-:Y:S02]  /*df40*/  IADD3 R18, R18, c[0x0][0x160], RZ ;  /* 0x0000580012127a10 */ /* 0x000fe40007ffe0ff */
[----:B------:R-:W-:Y:S02]  /*df50*/  LOP3.LUT P1, RZ, R120, 0xff, RZ, 0xc0, !PT ;  /* 0x000000ff78ff7812 */ /* 0x000fe4000782c0ff */
[----:B------:R-:W-:Y:S02]  /*df60*/  ISETP.GE.AND P0, PT, R18, c[0x0][0x164], PT ;  /* 0x0000590012007a0c */ /* 0x000fe40003f06270 */
[----:B------:R-:W-:-:S11]  /*df70*/  SEL R120, RZ, 0x1, P1 ;  /* 0x00000001ff787807 */ /* 0x000fd60000800000 */
[----:B0-----:R-:W-:Y:S01]  /*df80*/  @P0 CALL.REL.NOINC `(.L_x_5254) ;  /* 0x0000001000000944 */ /* 0x001fe20003c00000 */
[----:B------:R-:W-:Y:S05]  /*df90*/  BRA `(.L_x_5255) ;  /* 0xffff325000007947 */ /* 0x000fea000383ffff */
.L_x_5254:
[----:B------:R-:W-:Y:S05]  /*dfa0*/  EXIT ;  /* 0x000000000000794d */ /* 0x000fea0003800000 */
.L_x_5244:
[----:B------:R-:W-:Y:S01]  /*dfb0*/  MOV R161, 0x1 ;  /* 0x0000000100a17802 */ /* 0x000fe20000000f00 */
[----:B------:R-:W-:Y:S01]  /*dfc0*/  IMAD.MOV.U32 R159, RZ, RZ, 0x1f ;  /* 0x0000001fff9f7424 */ /* 0x000fe200078e00ff */
[----:B------:R-:W-:Y:S01]  /*dfd0*/  MOV R42, 0xe000 ;  /* 0x0000e000002a7802 */ /* 0x000fe20000000f00 */
[----:B------:R-:W-:Y:S02]  /*dfe0*/  IMAD.MOV.U32 R160, RZ, RZ, -0x1 ;  /* 0xffffffffffa07424 */ /* 0x000fe400078e00ff */
[----:B------:R-:W-:Y:S05]  /*dff0*/  CALL.REL.NOINC `($__internal_28_$__cuda_sm70_shflsync_bfly_p) ;  /* 0x000007b000007944 */ /* 0x000fea0003c00000 */
[----:B01----:R-:W-:Y:S05]  /*e000*/  BRA `(.L_x_5256) ;  /* 0xffffecd000007947 */ /* 0x003fea000383ffff */
.L_x_5245:
[----:B------:R-:W-:Y:S01]  /*e010*/  HFMA2.MMA R161, -RZ, RZ, 0, 1.1920928955078125e-07 ;  /* 0x00000002ffa17435 */ /* 0x000fe200000001ff */
[----:B------:R-:W-:Y:S01]  /*e020*/  IMAD.MOV.U32 R159, RZ, RZ, 0x1f ;  /* 0x0000001fff9f7424 */ /* 0x000fe200078e00ff */
[----:B------:R-:W-:Y:S01]  /*e030*/  MOV R42, 0xe060 ;  /* 0x0000e060002a7802 */ /* 0x000fe20000000f00 */
[----:B------:R-:W-:-:S03]  /*e040*/  IMAD.MOV.U32 R160, RZ, RZ, -0x1 ;  /* 0xffffffffffa07424 */ /* 0x000fc600078e00ff */
[----:B------:R-:W-:Y:S05]  /*e050*/  CALL.REL.NOINC `($__internal_28_$__cuda_sm70_shflsync_bfly_p) ;  /* 0x0000075000007944 */ /* 0x000fea0003c00000 */
[----:B01----:R-:W-:Y:S01]  /*e060*/  FADD.FTZ R41, R41, R160 ;  /* 0x000000a029297221 */ /* 0x003fe20000010000 */
[----:B------:R-:W-:Y:S01]  /*e070*/  MOV R161, 0x4 ;  /* 0x0000000400a17802 */ /* 0x000fe20000000f00 */
[----:B------:R-:W-:Y:S01]  /*e080*/  IMAD.MOV.U32 R159, RZ, RZ, 0x1f ;  /* 0x0000001fff9f7424 */ /* 0x000fe200078e00ff */
[----:B------:R-:W-:Y:S01]  /*e090*/  MOV R42, 0xe0c0 ;  /* 0x0000e0c0002a7802 */ /* 0x000fe20000000f00 */
[----:B------:R-:W-:-:S02]  /*e0a0*/  IMAD.MOV.U32 R160, RZ, RZ, -0x1 ;  /* 0xffffffffffa07424 */ /* 0x000fc400078e00ff */
[----:B------:R-:W-:Y:S05]  /*e0b0*/  CALL.REL.NOINC `($__internal_28_$__cuda_sm70_shflsync_bfly_p) ;  /* 0x000006f000007944 */ /* 0x000fea0003c00000 */
[----:B0-----:R-:W-:Y:S01]  /*e0c0*/  HFMA2.MMA R161, -RZ, RZ, 0, 4.76837158203125e-07 ;  /* 0x00000008ffa17435 */ /* 0x001fe200000001ff */
[----:B-1----:R-:W-:Y:S01]  /*e0d0*/  FADD.FTZ R41, R41, R160 ;  /* 0x000000a029297221 */ /* 0x002fe20000010000 */
[----:B------:R-:W-:Y:S01]  /*e0e0*/  MOV R42, 0xe120 ;  /* 0x0000e120002a7802 */ /* 0x000fe20000000f00 */
[----:B------:R-:W-:-:S02]  /*e0f0*/  IMAD.MOV.U32 R159, RZ, RZ, 0x1f ;  /* 0x0000001fff9f7424 */ /* 0x000fc400078e00ff */
[----:B------:R-:W-:Y:S02]  /*e100*/  IMAD.MOV.U32 R160, RZ, RZ, -0x1 ;  /* 0xffffffffffa07424 */ /* 0x000fe400078e00ff */
[----:B------:R-:W-:Y:S05]  /*e110*/  CALL.REL.NOINC `($__internal_28_$__cuda_sm70_shflsync_bfly_p) ;  /* 0x0000069000007944 */ /* 0x000fea0003c00000 */
[----:B01----:R-:W-:Y:S01]  /*e120*/  FADD.FTZ R41, R41, R160 ;  /* 0x000000a029297221 */ /* 0x003fe20000010000 */
[----:B------:R-:W-:Y:S01]  /*e130*/  MOV R161, 0x10 ;  /* 0x0000001000a17802 */ /* 0x000fe20000000f00 */
[----:B------:R-:W-:Y:S01]  /*e140*/  IMAD.MOV.U32 R159, RZ, RZ, 0x1f ;  /* 0x0000001fff9f7424 */ /* 0x000fe200078e00ff */
[----:B------:R-:W-:Y:S01]  /*e150*/  MOV R42, 0xe180 ;  /* 0x0000e180002a7802 */ /* 0x000fe20000000f00 */
[----:B------:R-:W-:Y:S02]  /*e160*/  IMAD.MOV.U32 R160, RZ, RZ, -0x1 ;  /* 0xffffffffffa07424 */ /* 0x000fe400078e00ff */
[----:B------:R-:W-:Y:S05]  /*e170*/  CALL.REL.NOINC `($__internal_28_$__cuda_sm70_shflsync_bfly_p) ;  /* 0x0000063000007944 */ /* 0x000fea0003c00000 */
[----:B01----:R-:W-:Y:S01]  /*e180*/  FADD.FTZ R41, R41, R160 ;  /* 0x000000a029297221 */ /* 0x003fe20000010000 */
[----:B------:R-:W-:Y:S01]  /*e190*/  ISETP.NE.AND P3, PT, R24, RZ, PT ;  /* 0x000000ff1800720c */ /* 0x000fe20003f65270 */
[----:B------:R-:W-:Y:S01]  /*e1a0*/  HFMA2.MMA R161, -RZ, RZ, 0, 5.9604644775390625e-08 ;  /* 0x00000001ffa17435 */ /* 0x000fe200000001ff */
[----:B------:R-:W-:Y:S02]  /*e1b0*/  IMAD.MOV.U32 R159, RZ, RZ, 0x1f ;  /* 0x0000001fff9f7424 */ /* 0x000fe400078e00ff */
[----:B------:R-:W-:Y:S02]  /*e1c0*/  FMUL.FTZ R40, R128, R41 ;  /* 0x0000002980287220 */ /* 0x000fe40000410000 */
[----:B------:R-:W-:-:S02]  /*e1d0*/  IMAD.MOV.U32 R160, RZ, RZ, -0x1 ;  /* 0xffffffffffa07424 */ /* 0x000fc400078e00ff */
        /* <DEDUP_REMOVED lines=66> */
[----:B------:R-:W-:Y:S05]  /*e600*/  CALL.REL.NOINC `($__internal_28_$__cuda_sm70_shflsync_bfly_p) ;  /* 0x000001a000007944 */ /* 0x000fea0003c00000 */
[----:B01----:R-:W-:Y:S01]  /*e610*/  FADD.FTZ R41, R41, R160 ;  /* 0x000000a029297221 */ /* 0x003fe20000010000 */
[----:B------:R-:W-:Y:S01]  /*e620*/  MOV R161, 0x2 ;  /* 0x0000000200a17802 */ /* 0x000fe20000000f00 */
[----:B------:R-:W-:Y:S01]  /*e630*/  IMAD.MOV.U32 R159, RZ, RZ, 0x1f ;  /* 0x0000001fff9f7424 */ /* 0x000fe200078e00ff */
[----:B------:R-:W-:Y:S01]  /*e640*/  MOV R42, 0xe670 ;  /* 0x0000e670002a7802 */ /* 0x000fe20000000f00 */
[----:B------:R-:W-:Y:S02]  /*e650*/  IMAD.MOV.U32 R160, RZ, RZ, -0x1 ;  /* 0xffffffffffa07424 */ /* 0x000fe400078e00ff */
[----:B------:R-:W-:Y:S05]  /*e660*/  CALL.REL.NOINC `($__internal_28_$__cuda_sm70_shflsync_bfly_p) ;  /* 0x0000014000007944 */ /* 0x000fea0003c00000 */
[----:B0-----:R-:W-:Y:S01]  /*e670*/  HFMA2.MMA R161, -RZ, RZ, 0, 2.384185791015625e-07 ;  /* 0x00000004ffa17435 */ /* 0x001fe200000001ff */
[----:B-1----:R-:W-:Y:S01]  /*e680*/  FADD.FTZ R41, R41, R160 ;  /* 0x000000a029297221 */ /* 0x002fe20000010000 */
[----:B------:R-:W-:Y:S01]  /*e690*/  MOV R42, 0xe6d0 ;  /* 0x0000e6d0002a7802 */ /* 0x000fe20000000f00 */
[----:B------:R-:W-:Y:S02]  /*e6a0*/  IMAD.MOV.U32 R159, RZ, RZ, 0x1f ;  /* 0x0000001fff9f7424 */ /* 0x000fe400078e00ff */
[----:B------:R-:W-:-:S02]  /*e6b0*/  IMAD.MOV.U32 R160, RZ, RZ, -0x1 ;  /* 0xffffffffffa07424 */ /* 0x000fc400078e00ff */
[----:B------:R-:W-:Y:S05]  /*e6c0*/  CALL.REL.NOINC `($__internal_28_$__cuda_sm70_shflsync_bfly_p) ;  /* 0x000000e000007944 */ /* 0x000fea0003c00000 */
[----:B01----:R-:W-:Y:S01]  /*e6d0*/  FADD.FTZ R41, R41, R160 ;  /* 0x000000a029297221 */ /* 0x003fe20000010000 */
[----:B------:R-:W-:Y:S01]  /*e6e0*/  MOV R161, 0x8 ;  /* 0x0000000800a17802 */ /* 0x000fe20000000f00 */
[----:B------:R-:W-:Y:S01]  /*e6f0*/  IMAD.MOV.U32 R159, RZ, RZ, 0x1f ;  /* 0x0000001fff9f7424 */ /* 0x000fe200078e00ff */
[----:B------:R-:W-:Y:S01]  /*e700*/  MOV R42, 0xe730 ;  /* 0x0000e730002a7802 */ /* 0x000fe20000000f00 */
[----:B------:R-:W-:-:S02]  /*e710*/  IMAD.MOV.U32 R160, RZ, RZ, -0x1 ;  /* 0xffffffffffa07424 */ /* 0x000fc400078e00ff */
[----:B------:R-:W-:Y:S05]  /*e720*/  CALL.REL.NOINC `($__internal_28_$__cuda_sm70_shflsync_bfly_p) ;  /* 0x0000008000007944 */ /* 0x000fea0003c00000 */
[----:B-1----:R-:W-:Y:S01]  /*e730*/  FADD.FTZ R158, R41, R160 ;  /* 0x000000a0299e7221 */ /* 0x002fe20000010000 */
[----:B0-----:R-:W-:Y:S01]  /*e740*/  HFMA2.MMA R161, -RZ, RZ, 0, 9.5367431640625e-07 ;  /* 0x00000010ffa17435 */ /* 0x001fe200000001ff */
[----:B------:R-:W-:Y:S01]  /*e750*/  IMAD.MOV.U32 R159, RZ, RZ, 0x1f ;  /* 0x0000001fff9f7424 */ /* 0x000fe200078e00ff */
[----:B------:R-:W-:Y:S01]  /*e760*/  MOV R42, 0xe7a0 ;  /* 0x0000e7a0002a7802 */ /* 0x000fe20000000f00 */
[----:B------:R-:W-:Y:S01]  /*e770*/  IMAD.MOV.U32 R160, RZ, RZ, -0x1 ;  /* 0xffffffffffa07424 */ /* 0x000fe200078e00ff */
[----:B------:R-:W-:-:S02]  /*e780*/  MOV R41, R158 ;  /* 0x0000009e00297202 */ /* 0x000fc40000000f00 */
[----:B------:R-:W-:Y:S05]  /*e790*/  CALL.REL.NOINC `($__internal_28_$__cuda_sm70_shflsync_bfly_p) ;  /* 0x0000001000007944 */ /* 0x000fea0003c00000 */
[----:B01----:R-:W-:Y:S05]  /*e7a0*/  BRA `(.L_x_5257) ;  /* 0xffffea9000007947 */ /* 0x003fea000383ffff */
        .weak           $__internal_28_$__cuda_sm70_shflsync_bfly_p
        .type           $__internal_28_$__cuda_sm70_shflsync_bfly_p,@function
        .size           $__internal_28_$__cuda_sm70_shflsync_bfly_p,(.L_x_29092 - $__internal_28_$__cuda_sm70_shflsync_bfly_p)
$__internal_28_$__cuda_sm70_shflsync_bfly_p:
[----:B------:R-:W-:Y:S01]  /*e7b0*/  IMAD.MOV.U32 R43, RZ, RZ, 0x0 ;  /* 0x00000000ff2b7424 */ /* 0x000fe200078e00ff */
[----:B------:R-:W-:Y:S04]  /*e7c0*/  WARPSYNC R160 ;  /* 0x000000a000007348 */ /* 0x000fe80003800000 */
[----:B------:R0:W1:Y:S01]  /*e7d0*/  SHFL.BFLY PT, R160, R41, R161, R159 ;  /* 0x0c0000a129a07389 */ /* 0x00006200000e009f */
[----:B------:R-:W-:Y:S05]  /*e7e0*/  RET.REL.NODEC R42 `(_ZN10layer_norm13ln_fwd_kernelINS_13Kernel_traitsI6__halfS2_S2_S2_fjLj4096ELj1ELj1ELj4ELj16ENS_18Kernel_traits_baseILj4096ES2_S2_S2_S2_fjLj128EEEEELb1ELb1ELb0ELb0EEEvNS_9FwdParamsE) ;  /* 0xffff18102a007950 */ /* 0x000fea0003c3ffff */
.L_x_5258:
        /* <DEDUP_REMOVED lines=9> */
.L_x_29092:


//--------------------- .text._ZN10layer_norm13ln_fwd_kernelINS_13Kernel_traitsI6__halfS2_S2_S2_fjLj4096ELj1ELj1ELj4ELj16ENS_18Kernel_traits_baseILj4096ES2_S2_S2_S2_fjLj128EEEEELb1ELb1ELb0ELb1EEEvNS_9FwdParamsE --------------------------
	.section	.text._ZN10layer_norm13ln_fwd_kernelINS_13Kernel_traitsI6__halfS2_S2_S2_fjLj4096ELj1ELj1ELj4ELj16ENS_18Kernel_traits_baseILj4096ES2_S2_S2_S2_fjLj128EEEEELb1ELb1ELb0ELb1EEEvNS_9FwdParamsE,"ax",@progbits
	.sectioninfo	@"SHI_REGISTERS=167"
	.align	128
        .global         _ZN10layer_norm13ln_fwd_kernelINS_13Kernel_traitsI6__halfS2_S2_S2_fjLj4096ELj1ELj1ELj4ELj16ENS_18Kernel_traits_baseILj4096ES2_S2_S2_S2_fjLj128EEEEELb1ELb1ELb0ELb1EEEvNS_9FwdParamsE
        .type           _ZN10layer_norm13ln_fwd_kernelINS_13Kernel_traitsI6__halfS2_S2_S2_fjLj4096ELj1ELj1ELj4ELj16ENS_18Kernel_traits_baseILj4096ES2_S2_S2_S2_fjLj128EEEEELb1ELb1ELb0ELb1EEEvNS_9FwdParamsE,@function
        .size           _ZN10layer_norm13ln_fwd_kernelINS_13Kernel_traitsI6__halfS2_S2_S2_fjLj4096ELj1ELj1ELj4ELj16ENS_18Kernel_traits_baseILj4096ES2_S2_S2_S2_fjLj128EEEEELb1ELb1ELb0ELb1EEEvNS_9FwdParamsE,(.L_x_29093 - _ZN10layer_norm13ln_fwd_kernelINS_13Kernel_traitsI6__halfS2_S2_S2_fjLj4096ELj1ELj1ELj4ELj16ENS_18Kernel_traits_baseILj4096ES2_S2_S2_S2_fjLj128EEEEELb1ELb1ELb0ELb1EEEvNS_9FwdParamsE)
        .other          _ZN10layer_norm13ln_fwd_kernelINS_13Kernel_traitsI6__halfS2_S2_S2_fjLj4096ELj1ELj1ELj4ELj16ENS_18Kernel_traits_baseILj4096ES2_S2_S2_S2_fjLj128EEEEELb1ELb1ELb0ELb1EEEvNS_9FwdParamsE,@"STO_CUDA_ENTRY STV_DEFAULT"
_ZN10layer_norm13ln_fwd_kernelINS_13Kernel_traitsI6__halfS2_S2_S2_fjLj4096ELj1ELj1ELj4ELj16ENS_18Kernel_traits_baseILj4096ES2_S2_S2_S2_fjLj128EEEEELb1ELb1ELb0ELb1EEEvNS_9FwdParamsE:
.text._ZN10layer_norm13ln_fwd_kernelINS_13Kernel_traitsI6__halfS2_S2_S2_fjLj4096ELj1ELj1ELj4ELj16ENS_18Kernel_traits_baseILj4096ES2_S2_S2_S2_fjLj128EEEEELb1ELb1ELb0ELb1EEEvNS_9FwdParamsE:
        /* <DEDUP_REMOVED lines=31> */
[----:B------:R-:W-:Y:S01]  /*01f0*/  SHF.L.U32 R0, R22, 0x4, RZ ;  /* 0x0000000416007819 */ /* 0x000fe200000006ff */
[----:B--2---:R-:W-:Y:S01]  /*0200*/  UIADD3 UR10, UR5, -0x4498517b, URZ ;  /* 0xbb67ae85050a7890 */ /* 0x004fe2000fffe03f */
[----:B------:R-:W-:Y:S01]  /*0210*/  LOP3.LUT R8, R5, UR5, RZ, 0x3c, !PT ;  /* 0x0000000505087c12 */ /* 0x000fe2000f8e3cff */
[----:B------:R-:W-:Y:S01]  /*0220*/  UIADD3 UR12, UR5, 0x76cf5d0a, URZ ;  /* 0x76cf5d0a050c7890 */ /* 0x000fe2000fffe03f */
[----:B------:R-:W-:Y:S01]  /*0230*/  LOP3.LUT R28, R0, 0x7f0, RZ, 0xc0, !PT ;  /* 0x000007f0001c7812 */ /* 0x000fe200078ec0ff */
[----:B------:R-:W-:-:S02]  /*0240*/  UIADD3 UR14, UR5, 0x32370b8f, URZ ;  /* 0x32370b8f050e7890 */ /* 0x000fc4000fffe03f */
[----:B------:R-:W-:Y:S01]  /*0250*/  IMAD.WIDE.U32 R8, R8, -0x326172a9, RZ ;  /* 0xcd9e8d5708087825 */ /* 0x000fe200078e00ff */
[----:B------:R-:W-:Y:S01]  /*0260*/  LOP3.LUT R10, R3, UR10, R4, 0x96, !PT ;  /* 0x0000000a030a7c12 */ /* 0x000fe2000f8e9604 */
[----:B------:R-:W-:Y:S01]  /*0270*/  UIADD3 UR15, UR4, 0x78dde6e4, URZ ;  /* 0x78dde6e4040f7890 */ /* 0x000fe2000fffe03f */
[----:B------:R-:W-:Y:S02]  /*0280*/  IADD3 R4, P1, R28, c[0x0][0x218], RZ ;  /* 0x000086001c047a10 */ /* 0x000fe40007f3e0ff */
[----:B------:R-:W-:Y:S01]  /*0290*/  LOP3.LUT R6, R9, UR9, R6, 0x96, !PT ;  /* 0x0000000909067c12 */ /* 0x000fe2000f8e9606 */
[----:B------:R-:W-:-:S04]  /*02a0*/  IMAD.WIDE.U32 R10, R10, -0x326172a9, RZ ;  /* 0xcd9e8d570a0a7825 */ /* 0x000fc800078e00ff */
[----:B------:R-:W-:Y:S01]  /*02b0*/  IMAD.WIDE.U32 R6, R6, -0x2daee0ad, RZ ;  /* 0xd2511f5306067825 */ /* 0x000fe200078e00ff */
[----:B------:R-:W-:Y:S01]  /*02c0*/  LOP3.LUT R3, R11, UR11, R8, 0x96, !PT ;  /* 0x0000000b0b037c12 */ /* 0x000fe2000f8e9608 */
[----:B------:R-:W-:Y:S02]  /*02d0*/  UIADD3 UR16, UR5, -0x126145ec, URZ ;  /* 0xed9eba1405107890 */ /* 0x000fe4000fffe03f */
[----:B------:R-:W-:Y:S01]  /*02e0*/  UIADD3 UR18, UR5, -0x56f99767, URZ ;  /* 0xa906689905127890 */ /* 0x000fe2000fffe03f */
[----:B------:R-:W-:Y:S01]  /*02f0*/  LOP3.LUT R12, R7, UR12, R2, 0x96, !PT ;  /* 0x0000000c070c7c12 */ /* 0x000fe2000f8e9602 */
[----:B------:R-:W-:-:S04]  /*0300*/  IMAD.WIDE.U32 R2, R3, -0x2daee0ad, RZ ;  /* 0xd2511f5303027825 */ /* 0x000fc800078e00ff */
[----:B------:R-:W-:Y:S01]  /*0310*/  IMAD.WIDE.U32 R12, R12, -0x326172a9, RZ ;  /* 0xcd9e8d570c0c7825 */ /* 0x000fe200078e00ff */
[----:B------:R-:W-:Y:S01]  /*0320*/  LOP3.LUT R14, R3, UR14, R6, 0x96, !PT ;  /* 0x0000000e030e7c12 */ /* 0x000fe2000f8e9606 */
[----:B------:R-:W-:Y:S02]  /*0330*/  UIADD3 UR17, UR4, 0x1715609d, URZ ;  /* 0x1715609d04117890 */ /* 0x000fe4000fffe03f */
[----:B------:R-:W-:Y:S01]  /*0340*/  UIADD3 UR19, UR4, -0x4ab325aa, URZ ;  /* 0xb54cda5604137890 */ /* 0x000fe2000fffe03f */
[----:B------:R-:W-:Y:S01]  /*0350*/  LOP3.LUT R6, R13, UR13, R10, 0x96, !PT ;  /* 0x0000000d0d067c12 */ /* 0x000fe2000f8e960a */
[----:B------:R-:W-:-:S04]  /*0360*/  IMAD.WIDE.U32 R14, R14, -0x326172a9, RZ ;  /* 0xcd9e8d570e0e7825 */ /* 0x000fc800078e00ff */
[----:B------:R-:W-:Y:S01]  /*0370*/  IMAD.WIDE.U32 R6, R6, -0x2daee0ad, RZ ;  /* 0xd2511f5306067825 */ /* 0x000fe200078e00ff */
[----:B------:R-:W-:Y:S01]  /*0380*/  LOP3.LUT R3, R15, UR15, R12, 0x96, !PT ;  /* 0x0000000f0f037c12 */ /* 0x000fe2000f8e960c */
[----:B------:R-:W-:Y:S01]  /*0390*/  UIADD3 UR20, UR5, 0x646e171e, URZ ;  /* 0x646e171e05147890 */ /* 0x000fe2000fffe03f */
        /* <DEDUP_REMOVED lines=18> */
[----:B------:R0:W5:Y:S01]  /*04c0*/  @P0 LDG.E.128 R60, [R4.64+0x1800] ;  /* 0x00180006043c0981 */ /* 0x000162000c1e1d00 */
[----:B------:R-:W-:Y:S01]  /*04d0*/  LOP3.LUT R2, R22, 0x7f, RZ, 0xc0, !PT ;  /* 0x0000007f16027812 */ /* 0x000fe200078ec0ff */
[----:B------:R-:W-:Y:S01]  /*04e0*/  UIADD3 UR23, UR4, -0xe443238, URZ ;  /* 0xf1bbcdc804177890 */ /* 0x000fe2000fffe03f */
[----:B------:R-:W-:Y:S01]  /*04f0*/  IMAD.WIDE.U32 R20, R20, -0x326172a9, RZ ;  /* 0xcd9e8d5714147825 */ /* 0x000fe200078e00ff */
[----:B------:R-:W-:Y:S01]  /*0500*/  LOP3.LUT R103, R13, UR22, R6, 0x96, !PT ;  /* 0x000000160d677c12 */ /* 0x000fe2000f8e9606 */
[----:B------:R-:W-:-:S03]  /*0510*/  UIADD3 UR24, UR5, -0x24c28bd8, URZ ;  /* 0xdb3d742805187890 */ /* 0x000fc6000fffe03f */
[----:B------:R-:W-:Y:S01]  /*0520*/  LOP3.LUT R102, R21, UR21, R14, 0x96, !PT ;  /* 0x0000001515667c12 */ /* 0x000fe2000f8e960e */
[----:B------:R-:W-:Y:S01]  /*0530*/  IMAD.HI.U32 R7, R103, -0x326172a9, RZ ;  /* 0xcd9e8d5767077827 */ /* 0x000fe200078e00ff */
[----:B0-----:R-:W-:-:S03]  /*0540*/  LEA R4, P2, R2, c[0x0][0x1c8], 0x4 ;  /* 0x0000720002047a11 */ /* 0x001fc600078420ff */
[----:B------:R-:W-:Y:S01]  /*0550*/  IMAD.HI.U32 R3, R102, -0x2daee0ad, RZ ;  /* 0xd2511f5366037827 */ /* 0x000fe200078e00ff */
[----:B------:R-:W-:-:S03]  /*0560*/  LOP3.LUT R112, R7, UR23, R20, 0x96, !PT ;  /* 0x0000001707707c12 */ /* 0x000fc6000f8e9614 */
[----:B------:R-:W-:Y:S01]  /*0570*/  IMAD.X R5, RZ, RZ, c[0x0][0x1cc], P2 ;  /* 0x00007300ff057624 */ /* 0x000fe200010e06ff */
[----:B------:R-:W-:Y:S01]  /*0580*/  LOP3.LUT R110, R3, UR24, R12, 0x96, !PT ;  /* 0x00000018036e7c12 */ /* 0x000fe2000f8e960c */
[----:B------:R-:W-:Y:S06]  /*0590*/  @P1 EXIT ;  /* 0x000000000000194d */ /* 0x000fec0003800000 */
[----:B------:R0:W2:Y:S01]  /*05a0*/  LDG.E.128 R64, [R4.64+0x1800] ;  /* 0x0018000604407981 */ /* 0x0000a2000c1e1d00 */
[----:B------:R-:W-:Y:S01]  /*05b0*/  IADD3 R12, P1, R28, c[0x0][0x1b0], RZ ;  /* 0x00006c001c0c7a10 */ /* 0x000fe20007f3e0ff */
[----:B-----5:R-:W-:Y:S01]  /*05c0*/  @!P0 CS2R R8, SRZ ;  /* 0x0000000000088805 */ /* 0x020fe2000001ff00 */
[----:B------:R-:W-:Y:S01]  /*05d0*/  @!P0 CS2R R10, SRZ ;  /* 0x00000000000a8805 */ /* 0x000fe2000001ff00 */
[----:B------:R-:W-:Y:S01]  /*05e0*/  @!P0 CS2R R16, SRZ ;  /* 0x0000000000108805 */ /* 0x000fe2000001ff00 */
[----:B------:R-:W-:Y:S01]  /*05f0*/  IADD3.X R13, RZ, c[0x0][0x1b4], RZ, P1, !PT ;  /* 0x00006d00ff0d7a10 */ /* 0x000fe20000ffe4ff */
[----:B------:R-:W-:Y:S01]  /*0600*/  @!P0 CS2R R18, SRZ ;  /* 0x0000000000128805 */ /* 0x000fe2000001ff00 */
[----:B------:R0:W5:Y:S01]  /*0610*/  LDG.E.128 R56, [R4.64] ;  /* 0x0000000604387981 */ /* 0x000162000c1e1d00 */
[----:B------:R-:W-:Y:S01]  /*0620*/  HADD2.F32 R3, -RZ, R8.H0_H0 ;  /* 0x20000008ff037230 */ /* 0x000fe20000004100 */
[----:B------:R-:W-:-:S02]  /*0630*/  @!P0 CS2R R24, SRZ ;  /* 0x0000000000188805 */ /* 0x000fc4000001ff00 */
[----:B------:R0:W5:Y:S01]  /*0640*/  LDG.E.128 R52, [R4.64+0x800] ;  /* 0x0008000604347981 */ /* 0x000162000c1e1d00 */
[----:B------:R-:W-:Y:S01]  /*0650*/  HADD2.F32 R6, -RZ, R9.H1_H1 ;  /* 0x30000009ff067230 */ /* 0x000fe20000004100 */
[----:B------:R-:W-:Y:S02]  /*0660*/  @!P0 CS2R R26, SRZ ;  /* 0x00000000001a8805 */ /* 0x000fe4000001ff00 */
[----:B------:R0:W5:Y:S01]  /*0670*/  LDG.E.128 R48, [R4.64+0x1000] ;  /* 0x0010000604307981 */ /* 0x000162000c1e1d00 */
[----:B------:R-:W-:Y:S01]  /*0680*/  HADD2.F32 R7, -RZ, R10.H0_H0 ;  /* 0x2000000aff077230 */ /* 0x000fe20000004100 */
[----:B------:R-:W-:Y:S02]  /*0690*/  @!P0 CS2R R60, SRZ ;  /* 0x00000000003c8805 */ /* 0x000fe4000001ff00 */
[----:B------:R1:W5:Y:S01]  /*06a0*/  LDG.E.128 R44, [R12.64] ;  /* 0x000000060c2c7981 */ /* 0x000362000c1e1d00 */
[----:B------:R-:W-:-:S03]  /*06b0*/  HADD2.F32 R14, -RZ, R17.H1_H1 ;  /* 0x30000011ff0e7230 */ /* 0x000fc60000004100 */
[----:B------:R1:W5:Y:S01]  /*06c0*/  LDG.E.128 R40, [R12.64+0x800] ;  /* 0x000800060c287981 */ /* 0x000362000c1e1d00 */
[----:B0-----:R-:W-:Y:S02]  /*06d0*/  HADD2.F32 R4, -RZ, R8.H1_H1 ;  /* 0x30000008ff047230 */ /* 0x001fe40000004100 */
[----:B------:R-:W-:Y:S01]  /*06e0*/  HADD2.F32 R5, -RZ, R9.H0_H0 ;  /* 0x20000009ff057230 */ /* 0x000fe20000004100 */
[----:B------:R1:W5:Y:S01]  /*06f0*/  LDG.E.128 R36, [R12.64+0x1000] ;  /* 0x001000060c247981 */ /* 0x000362000c1e1d00 */
[----:B------:R-:W-:Y:S02]  /*0700*/  HADD2.F32 R8, -RZ, R10.H1_H1 ;  /* 0x3000000aff087230 */ /* 0x000fe40000004100 */
[--C-:B------:R-:W-:Y:S01]  /*0710*/  HADD2.F32 R9, -RZ, R11.reuse.H0_H0 ;  /* 0x2000000bff097230 */ /* 0x100fe20000004100 */
[----:B------:R1:W5:Y:S01]  /*0720*/  LDG.E.128 R32, [R12.64+0x1800] ;  /* 0x001800060c207981 */ /* 0x000362000c1e1d00 */
[----:B------:R-:W-:Y:S01]  /*0730*/  HADD2.F32 R10, -RZ, R11.H1_H1 ;  /* 0x3000000bff0a7230 */ /* 0x000fe20000004100 */
[----:B------:R-:W-:Y:S01]  /*0740*/  @!P0 CS2R R62, SRZ ;  /* 0x00000000003e8805 */ /* 0x000fe2000001ff00 */
[----:B------:R-:W-:Y:S01]  /*0750*/  HADD2.F32 R11, -RZ, R16.H0_H0 ;  /* 0x20000010ff0b7230 */ /* 0x000fe20000004100 */
[----:B------:R-:W-:Y:S01]  /*0760*/  UIADD3 UR25, UR4, -0x700cb87f, URZ ;  /* 0x8ff3478104197890 */ /* 0x000fe2000fffe03f */
[----:B------:R-:W-:Y:S01]  /*0770*/  HADD2.F32 R15, -RZ, R18.H0_H0 ;  /* 0x20000012ff0f7230 */ /* 0x000fe20000004100 */
[----:B------:R-:W-:Y:S01]  /*0780*/  UIADD3 UR26, UR5, -0x695add53, URZ ;  /* 0x96a522ad051a7890 */ /* 0x000fe2000fffe03f */
[----:B------:R-:W-:Y:S01]  /*0790*/  HADD2.F32 R20, -RZ, R24.H1_H1 ;  /* 0x30000018ff147230 */ /* 0x000fe20000004100 */
[----:B------:R-:W-:Y:S01]  /*07a0*/  IMAD R102, R102, -0x2daee0ad, RZ ;  /* 0xd2511f5366667824 */ /* 0x000fe200078e02ff */
[----:B------:R-:W-:Y:S01]  /*07b0*/  HADD2.F32 R21, -RZ, R25.H0_H0 ;  /* 0x20000019ff157230 */ /* 0x000fe20000004100 */
[----:B------:R-:W-:Y:S01]  /*07c0*/  IMAD R103, R103, -0x326172a9, RZ ;  /* 0xcd9e8d5767677824 */ /* 0x000fe200078e02ff */
[----:B-1----:R-:W-:Y:S01]  /*07d0*/  HADD2.F32 R12, -RZ, R16.H1_H1 ;  /* 0x30000010ff0c7230 */ /* 0x002fe20000004100 */
[----:B------:R-:W-:Y:S01]  /*07e0*/  LOP3.LUT R118, R118, 0x3, RZ, 0xc0, !PT ;  /* 0x0000000376767812 */ /* 0x000fe200078ec0ff */
[----:B------:R-:W-:Y:S01]  /*07f0*/  HADD2.F32 R13, -RZ, R17.H0_H0 ;  /* 0x20000011ff0d7230 */ /* 0x000fe20000004100 */
[----:B------:R-:W-:Y:S01]  /*0800*/  IMAD.MOV.U32 R95, RZ, RZ, 0x1 ;  /* 0x00000001ff5f7424 */ /* 0x000fe200078e00ff */
[----:B------:R-:W-:Y:S01]  /*0810*/  HADD2.F32 R16, -RZ, R18.H1_H1 ;  /* 0x30000012ff107230 */ /* 0x000fe20000004100 */
[----:B------:R-:W-:Y:S01]  /*0820*/  IMAD.MOV.U32 R94, RZ, RZ, RZ ;  /* 0x000000ffff5e7224 */ /* 0x000fe200078e00ff */
[--C-:B------:R-:W-:Y:S01]  /*0830*/  HADD2.F32 R17, -RZ, R19.reuse.H0_H0 ;  /* 0x20000013ff117230 */ /* 0x100fe20000004100 */
[----:B------:R-:W-:Y:S01]  /*0840*/  ULDC.U8 UR8, c[0x0][0x1f0] ;  /* 0x00007c0000087ab9 */ /* 0x000fe20000000000 */
[----:B------:R-:W-:-:S02]  /*0850*/  HADD2.F32 R18, -RZ, R19.H1_H1 ;  /* 0x30000013ff127230 */ /* 0x000fc40000004100 */
[----:B------:R-:W-:Y:S02]  /*0860*/  HADD2.F32 R19, -RZ, R24.H0_H0 ;  /* 0x20000018ff137230 */ /* 0x000fe40000004100 */
[----:B------:R-:W-:Y:S02]  /*0870*/  HADD2.F32 R22, -RZ, R25.H1_H1 ;  /* 0x30000019ff167230 */ /* 0x000fe40000004100 */
[--C-:B------:R-:W-:Y:S02]  /*0880*/  HADD2.F32 R23, -RZ, R26.reuse.H0_H0 ;  /* 0x2000001aff177230 */ /* 0x100fe40000004100 */
[----:B------:R-:W-:Y:S02]  /*0890*/  HADD2.F32 R24, -RZ, R26.H1_H1 ;  /* 0x3000001aff187230 */ /* 0x000fe40000004100 */
[--C-:B------:R-:W-:Y:S02]  /*08a0*/  HADD2.F32 R25, -RZ, R27.reuse.H0_H0 ;  /* 0x2000001bff197230 */ /* 0x100fe40000004100 */
[----:B------:R-:W-:-:S02]  /*08b0*/  HADD2.F32 R26, -RZ, R27.H1_H1 ;  /* 0x3000001bff1a7230 */ /* 0x000fc40000004100 */
[--C-:B------:R-:W-:Y:S02]  /*08c0*/  HADD2.F32 R27, -RZ, R60.reuse.H0_H0 ;  /* 0x2000003cff1b7230 */ /* 0x100fe40000004100 */
[----:B------:R-:W-:Y:S01]  /*08d0*/  HADD2.F32 R28, -RZ, R60.H1_H1 ;  /* 0x3000003cff1c7230 */ /* 0x000fe20000004100 */
[----:B------:R-:W-:Y:S01]  /*08e0*/  IMAD.HI.U32 R60, R110, -0x326172a9, RZ ;  /* 0xcd9e8d576e3c7827 */ /* 0x000fe200078e00ff */
[--C-:B------:R-:W-:Y:S02]  /*08f0*/  HADD2.F32 R29, -RZ, R61.reuse.H0_H0 ;  /* 0x2000003dff1d7230 */ /* 0x100fe40000004100 */
[----:B------:R-:W-:Y:S01]  /*0900*/  HADD2.F32 R30, -RZ, R61.H1_H1 ;  /* 0x3000003dff1e7230 */ /* 0x000fe20000004100 */
[----:B------:R-:W-:Y:S01]  /*0910*/  IMAD.HI.U32 R61, R112, -0x2daee0ad, RZ ;  /* 0xd2511f53703d7827 */ /* 0x000fe200078e00ff */
[--C-:B------:R-:W-:Y:S01]  /*0920*/  HADD2.F32 R31, -RZ, R62.reuse.H0_H0 ;  /* 0x2000003eff1f7230 */ /* 0x100fe20000004100 */
[----:B------:R-:W-:Y:S01]  /*0930*/  LOP3.LUT R103, R60, UR25, R103, 0x96, !PT ;  /* 0x000000193c677c12 */ /* 0x000fe2000f8e9667 */
[----:B------:R-:W-:Y:S01]  /*0940*/  HADD2.F32 R80, -RZ, R62.H1_H1 ;  /* 0x3000003eff507230 */ /* 0x000fe20000004100 */
[----:B------:R-:W-:Y:S01]  /*0950*/  IMAD R110, R110, -0x326172a9, RZ ;  /* 0xcd9e8d576e6e7824 */ /* 0x000fe200078e02ff */
[--C-:B------:R-:W-:Y:S01]  /*0960*/  HADD2.F32 R81, -RZ, R63.reuse.H0_H0 ;  /* 0x2000003fff517230 */ /* 0x100fe20000004100 */
[----:B------:R-:W-:Y:S01]  /*0970*/  LOP3.LUT R102, R61, UR26, R102, 0x96, !PT ;  /* 0x0000001a3d667c12 */ /* 0x000fe2000f8e9666 */
[----:B------:R-:W-:Y:S01]  /*0980*/  HADD2.F32 R82, -RZ, R63.H1_H1 ;  /* 0x3000003fff527230 */ /* 0x000fe20000004100 */
[----:B------:R-:W-:Y:S01]  /*0990*/  IMAD R112, R112, -0x2daee0ad, RZ ;  /* 0xd2511f5370707824 */ /* 0x000fe200078e02ff */
[----:B--2---:R-:W-:-:S02]  /*09a0*/  HADD2.F32 R83, -RZ, R64.H0_H0 ;  /* 0x20000040ff537230 */ /* 0x004fc40000004100 */
[----:B------:R-:W-:Y:S02]  /*09b0*/  HADD2.F32 R84, -RZ, R64.H1_H1 ;  /* 0x30000040ff547230 */ /* 0x000fe40000004100 */
[--C-:B------:R-:W-:Y:S02]  /*09c0*/  HADD2.F32 R85, -RZ, R65.reuse.H0_H0 ;  /* 0x20000041ff557230 */ /* 0x100fe40000004100 */
[----:B------:R-:W-:Y:S02]  /*09d0*/  HADD2.F32 R86, -RZ, R65.H1_H1 ;  /* 0x30000041ff567230 */ /* 0x000fe40000004100 */
[--C-:B------:R-:W-:Y:S02]  /*09e0*/  HADD2.F32 R87, -RZ, R66.reuse.H0_H0 ;  /* 0x20000042ff577230 */ /* 0x100fe40000004100 */
[----:B------:R-:W-:Y:S02]  /*09f0*/  HADD2.F32 R88, -RZ, R66.H1_H1 ;  /* 0x30000042ff587230 */ /* 0x000fe40000004100 */
[----:B------:R-:W-:-:S02]  /*0a00*/  HADD2.F32 R89, -RZ, R67.H0_H0 ;  /* 0x20000043ff597230 */ /* 0x000fc40000004100 */
[----:B------:R-:W-:Y:S02]  /*0a10*/  HADD2.F32 R90, -RZ, R67.H1_H1 ;  /* 0x30000043ff5a7230 */ /* 0x000fe40000004100 */
.L_x_5486:
[----:B------:R-:W-:Y:S01]  /*0a20*/  ISETP.NE.U32.AND P1, PT, RZ, c[0x0][0x1c0], PT ;  /* 0x00007000ff007a0c */ /* 0x000fe20003f25070 */
[----:B------:R-:W-:Y:S01]  /*0a30*/  IMAD R64, R0, c[0x0][0x168], RZ ;  /* 0x00005a0000407a24 */ /* 0x000fe200078e02ff */
[----:B------:R-:W-:Y:S01]  /*0a40*/  ISETP.NE.U32.AND P0, PT, RZ, c[0x0][0x180], PT ;  /* 0x00006000ff007a0c */ /* 0x000fe20003f05070 */
[----:B------:R-:W-:Y:S01]  /*0a50*/  IMAD.MOV.U32 R101, RZ, RZ, 0x10 ;  /* 0x00000010ff657424 */ /* 0x000fe200078e00ff */
[----:B------:R-:W-:Y:S02]  /*0a60*/  ISETP.NE.AND.EX P1, PT, RZ, c[0x0][0x1c4], PT, P1 ;  /* 0x00007100ff007a0c */ /* 0x000fe40003f25310 */
[----:B------:R-:W-:Y:S02]  /*0a70*/  SHF.R.S32.HI R65, RZ, 0x1f, R64 ;  /* 0x0000001fff417819 */ /* 0x000fe40000011440 */
[----:B------:R-:W-:Y:S02]  /*0a80*/  ISETP.NE.AND.EX P0, PT, RZ, c[0x0][0x184], PT, P0 ;  /* 0x00006100ff007a0c */ /* 0x000fe40003f05300 */
[----:B------:R-:W-:-:S04]  /*0a90*/  LEA.HI R65, R65, R64, RZ, 0x3 ;  /* 0x0000004041417211 */ /* 0x000fc800078f18ff */
[----:B------:R-:W-:-:S03]  /*0aa0*/  LEA.HI.SX32 R76, R65, R2, 0x1d ;  /* 0x00000002414c7211 */ /* 0x000fc600078feaff */
[----:B------:R-:W-:-:S05]  /*0ab0*/  @P1 MOV R69, 0x2 ;  /* 0x0000000200451802 */ /* 0x000fca0000000f00 */
        /* <DEDUP_REMOVED lines=20> */
.L_x_5260:
[----:B0-----:R-:W-:Y:S02]  /*0c00*/  MOV R77, R110 ;  /* 0x0000006e004d7202 */ /* 0x001fe40000000f00 */
.L_x_5261:
[----:B------:R-:W-:Y:S05]  /*0c10*/  BSYNC B0 ;  /* 0x0000000000007941 */ /* 0x000fea0003800000 */
.L_x_5259:
        /* <DEDUP_REMOVED lines=16> */
.L_x_5265:
[----:B------:R-:W-:Y:S05]  /*0d20*/  BSYNC B1 ;  /* 0x0000000000017941 */ /* 0x000fea0003800000 */
.L_x_5264:
        /* <DEDUP_REMOVED lines=42> */
.L_x_5263:
[----:B------:R-:W-:Y:S05]  /*0fd0*/  BSYNC B0 ;  /* 0x0000000000007941 */ /* 0x000fea0003800000 */
.L_x_5262:
[----:B------:R-:W0:Y:S01]  /*0fe0*/  I2F.U32 R68, R77 ;  /* 0x0000004d00447306 */ /* 0x000e220000201000 */
[----:B-----5:R-:W-:Y:S01]  /*0ff0*/  HADD2.F32 R69, -RZ, R64.H0_H0 ;  /* 0x20000040ff457230 */ /* 0x020fe20000004100 */
[----:B------:R-:W-:Y:S01]  /*1000*/  IMAD.MOV.U32 R99, RZ, RZ, 0x2f800000 ;  /* 0x2f800000ff637424 */ /* 0x000fe200078e00ff */
[----:B------:R-:W-:Y:S01]  /*1010*/  HADD2.F32 R72, -RZ, R56.H0_H0 ;  /* 0x20000038ff487230 */ /* 0x000fe20000004100 */
[----:B------:R-:W-:Y:S01]  /*1020*/  BSSY B0, `(.L_x_5266) ;  /* 0x0000016000007945 */ /* 0x000fe20003800000 */
[----:B------:R-:W-:Y:S01]  /*1030*/  @P0 HADD2.F32 R71, -RZ, R60.H0_H0 ;  /* 0x2000003cff470230 */ /* 0x000fe20000004100 */
[----:B------:R-:W-:Y:S01]  /*1040*/  FMUL.FTZ R69, R69, R100 ;  /* 0x0000006445457220 */ /* 0x000fe20000410000 */
[----:B------:R-:W-:-:S03]  /*1050*/  IADD3 R70, R73, 0x1, RZ ;  /* 0x0000000149467810 */ /* 0x000fc60007ffe0ff */
        /* <DEDUP_REMOVED lines=17> */
.L_x_5267:
[----:B------:R-:W-:Y:S02]  /*1170*/  MOV R77, R110 ;  /* 0x0000006e004d7202 */ /* 0x000fe40000000f00 */
.L_x_5268:
[----:B------:R-:W-:Y:S05]  /*1180*/  BSYNC B0 ;  /* 0x0000000000007941 */ /* 0x000fea0003800000 */
.L_x_5266:
        /* <DEDUP_REMOVED lines=16> */
.L_x_5272:
[----:B------:R-:W-:Y:S05]  /*1290*/  BSYNC B1 ;  /* 0x0000000000017941 */ /* 0x000fea0003800000 */
.L_x_5271:
        /* <DEDUP_REMOVED lines=42> */
.L_x_5270:
[----:B------:R-:W-:Y:S05]  /*1540*/  BSYNC B0 ;  /* 0x0000000000007941 */ /* 0x000fea0003800000 */
.L_x_5269:
[----:B------:R-:W0:Y:S01]  /*1550*/  I2F.U32 R68, R77 ;  /* 0x0000004d00447306 */ /* 0x000e220000201000 */
[----:B------:R-:W-:Y:S01]  /*1560*/  HADD2.F32 R69, -RZ, R64.H1_H1 ;  /* 0x30000040ff457230 */ /* 0x000fe20000004100 */
[----:B------:R-:W-:Y:S01]  /*1570*/  BSSY B0, `(.L_x_5273) ;  /* 0x0000017000007945 */ /* 0x000fe20003800000 */
[----:B------:R-:W-:Y:S01]  /*1580*/  HADD2.F32 R64, -RZ, R56.H1_H1 ;  /* 0x30000038ff407230 */ /* 0x000fe20000004100 */
[----:B------:R-:W-:Y:S02]  /*1590*/  IADD3 R75, R70, 0x1, RZ ;  /* 0x00000001464b7810 */ /* 0x000fe40007ffe0ff */
        /* <DEDUP_REMOVED lines=19> */
.L_x_5274:
[----:B------:R-:W-:Y:S02]  /*16d0*/  IMAD.MOV.U32 R64, RZ, RZ, R110 ;  /* 0x000000ffff407224 */ /* 0x000fe400078e006e */
.L_x_5275:
[----:B------:R-:W-:Y:S05]  /*16e0*/  BSYNC B0 ;  /* 0x0000000000007941 */ /* 0x000fea0003800000 */
.L_x_5273:
        /* <DEDUP_REMOVED lines=16> */
.L_x_5279:
[----:B------:R-:W-:Y:S05]  /*17f0*/  BSYNC B1 ;  /* 0x0000000000017941 */ /* 0x000fea0003800000 */
.L_x_5278:
        /* <DEDUP_REMOVED lines=37> */
[----:B------:R-:W-:Y:S01]  /*1a50*/  LOP3.LUT R112, R71, UR23, R68, 0x96, !PT ;  /* 0x0000001747707c12 */ /* 0x000fe2000f8e9644 */
[----:B------:R-:W-:-:S04]  /*1a60*/  IMAD.WIDE.U32 R110, R110, -0x326172a9, RZ ;  /* 0xcd9e8d576e6e7825 */ /* 0x000fc800078e00ff */
[----:B------:R-:W-:Y:S01]  /*1a70*/  IMAD.WIDE.U32 R112, R112, -0x2daee0ad, RZ ;  /* 0xd2511f5370707825 */ /* 0x000fe200078e00ff */
[----:B------:R-:W-:-:S04]  /*1a80*/  LOP3.LUT R103, R111, UR25, R70, 0x96, !PT ;  /* 0x000000196f677c12 */ /* 0x000fc8000f8e9646 */
[----:B------:R-:W-:Y:S02]  /*1a90*/  LOP3.LUT R102, R113, UR26, R102, 0x96, !PT ;  /* 0x0000001a71667c12 */ /* 0x000fe4000f8e9666 */
.L_x_5277:
[----:B------:R-:W-:Y:S05]  /*1aa0*/  BSYNC B0 ;  /* 0x0000000000007941 */ /* 0x000fea0003800000 */
.L_x_5276:
[----:B------:R-:W0:Y:S01]  /*1ab0*/  I2F.U32 R64, R64 ;  /* 0x0000004000407306 */ /* 0x000e220000201000 */
[----:B------:R-:W-:Y:S01]  /*1ac0*/  HADD2.F32 R69, -RZ, R65.H0_H0 ;  /* 0x20000041ff457230 */ /* 0x000fe20000004100 */
[----:B------:R-:W-:Y:S01]  /*1ad0*/  ISETP.NE.AND P2, PT, R75, 0x1, PT ;  /* 0x000000014b00780c */ /* 0x000fe20003f45270 */
        /* <DEDUP_REMOVED lines=20> */
.L_x_5281:
[----:B------:R-:W-:Y:S02]  /*1c20*/  IMAD.MOV.U32 R64, RZ, RZ, R110 ;  /* 0x000000ffff407224 */ /* 0x000fe400078e006e */
.L_x_5282:
[----:B------:R-:W-:Y:S05]  /*1c30*/  BSYNC B0 ;  /* 0x0000000000007941 */ /* 0x000fea0003800000 */
.L_x_5280:
        /* <DEDUP_REMOVED lines=16> */
.L_x_5286:
[----:B------:R-:W-:Y:S05]  /*1d40*/  BSYNC B1 ;  /* 0x0000000000017941 */ /* 0x000fea0003800000 */
.L_x_5285:
        /* <DEDUP_REMOVED lines=42> */
.L_x_5284:
[----:B------:R-:W-:Y:S05]  /*1ff0*/  BSYNC B0 ;  /* 0x0000000000007941 */ /* 0x000fea0003800000 */
.L_x_5283:
[----:B------:R-:W0:Y:S01]  /*2000*/  I2F.U32 R64, R64 ;  /* 0x0000004000407306 */ /* 0x000e220000201000 */
[----:B------:R-:W-:Y:S01]  /*2010*/  HADD2.F32 R69, -RZ, R65.H1_H1 ;  /* 0x30000041ff457230 */ /* 0x000fe20000004100 */
[----:B------:R-:W-:Y:S01]  /*2020*/  ISETP.NE.AND P3, PT, R78, 0x1, PT ;  /* 0x000000014e00780c */ /* 0x000fe20003f65270 */
[----:B------:R-:W-:Y:S01]  /*2030*/  HADD2.F32 R68, -RZ, R57.H1_H1 ;  /* 0x30000039ff447230 */ /* 0x000fe20000004100 */
[----:B------:R-:W-:Y:S01]  /*2040*/  BSSY B0, `(.L_x_5287) ;  /* 0x0000014000007945 */ /* 0x000fe20003800000 */
[----:B------:R-:W-:Y:S01]  /*2050*/  @P0 HADD2.F32 R70, -RZ, R61.H1_H1 ;  /* 0x3000003dff460230 */ /* 0x000fe20000004100 */
        /* <DEDUP_REMOVED lines=17> */
.L_x_5288:
[----:B------:R-:W-:Y:S02]  /*2170*/  MOV R96, R110 ;  /* 0x0000006e00607202 */ /* 0x000fe40000000f00 */
.L_x_5289:
[----:B------:R-:W-:Y:S05]  /*2180*/  BSYNC B0 ;  /* 0x0000000000007941 */ /* 0x000fea0003800000 */
.L_x_5287:
        /* <DEDUP_REMOVED lines=16> */
.L_x_5293:
[----:B------:R-:W-:Y:S05]  /*2290*/  BSYNC B1 ;  /* 0x0000000000017941 */ /* 0x000fea0003800000 */
.L_x_5292:
        /* <DEDUP_REMOVED lines=42> */
.L_x_5291:
[----:B------:R-:W-:Y:S05]  /*2540*/  BSYNC B0 ;  /* 0x0000000000007941 */ /* 0x000fea0003800000 */
.L_x_5290:
        /* <DEDUP_REMOVED lines=9> */
[----:B------:R-:W-:Y:S01]  /*25e0*/  FSETP.GTU.FTZ.AND P3, PT, R64, c[0x0][0x1e4], PT ;  /* 0x0000790040007a0b */ /* 0x000fe20003f7c000 */
[----:B------:R-:W-:-:S03]  /*25f0*/  HADD2.F32 R64, -RZ, R58.H0_H0 ;  /* 0x2000003aff407230 */ /* 0x000fc60000004100 */
        /* <DEDUP_REMOVED lines=12> */
.L_x_5295:
[----:B------:R-:W-:Y:S02]  /*26c0*/  IMAD.MOV.U32 R96, RZ, RZ, R110 ;  /* 0x000000ffff607224 */ /* 0x000fe400078e006e */
.L_x_5296:
[----:B------:R-:W-:Y:S05]  /*26d0*/  BSYNC B0 ;  /* 0x0000000000007941 */ /* 0x000fea0003800000 */
.L_x_5294:
        /* <DEDUP_REMOVED lines=16> */
.L_x_5300:
[----:B------:R-:W-:Y:S05]  /*27e0*/  BSYNC B1 ;  /* 0x0000000000017941 */ /* 0x000fea0003800000 */
.L_x_5299:
        /* <DEDUP_REMOVED lines=42> */
.L_x_5298:
[----:B------:R-:W-:Y:S05]  /*2a90*/  BSYNC B0 ;  /* 0x0000000000007941 */ /* 0x000fea0003800000 */
.L_x_5297:
        /* <DEDUP_REMOVED lines=23> */
.L_x_5302:
[----:B------:R-:W-:Y:S02]  /*2c10*/  IMAD.MOV.U32 R66, RZ, RZ, R110 ;  /* 0x000000ffff427224 */ /* 0x000fe400078e006e */
.L_x_5303:
[----:B------:R-:W-:Y:S05]  /*2c20*/  BSYNC B0 ;  /* 0x0000000000007941 */ /* 0x000fea0003800000 */
.L_x_5301:
        /* <DEDUP_REMOVED lines=16> */
.L_x_5307:
[----:B------:R-:W-:Y:S05]  /*2d30*/  BSYNC B1 ;  /* 0x0000000000017941 */ /* 0x000fea0003800000 */
.L_x_5306:
        /* <DEDUP_REMOVED lines=42> */
.L_x_5305:
[----:B------:R-:W-:Y:S05]  /*2fe0*/  BSYNC B0 ;  /* 0x0000000000007941 */ /* 0x000fea0003800000 */
.L_x_5304:
[----:B------:R-:W0:Y:S01]  /*2ff0*/  I2F.U32 R66, R66 ;  /* 0x0000004200427306 */ /* 0x000e220000201000 */
[----:B------:R-:W-:Y:S01]  /*3000*/  HADD2.F32 R69, -RZ, R67.H0_H0 ;  /* 0x20000043ff457230 */ /* 0x000fe20000004100 */
[C---:B------:R-:W-:Y:S01]  /*3010*/  ISETP.NE.AND P6, PT, R64.reuse, 0x1, PT ;  /* 0x000000014000780c */ /* 0x040fe20003fc5270 */
        /* <DEDUP_REMOVED lines=20> */
.L_x_5309:
[----:B------:R-:W-:Y:S02]  /*3160*/  MOV R66, R110 ;  /* 0x0000006e00427202 */ /* 0x000fe40000000f00 */
.L_x_5310:
[----:B------:R-:W-:Y:S05]  /*3170*/  BSYNC B0 ;  /* 0x0000000000007941 */ /* 0x000fea0003800000 */
.L_x_5308:
        /* <DEDUP_REMOVED lines=18> */
.L_x_5314:
[----:B------:R-:W-:Y:S05]  /*32a0*/  BSYNC B1 ;  /* 0x0000000000017941 */ /* 0x000fea0003800000 */
.L_x_5313:
        /* <DEDUP_REMOVED lines=42> */
.L_x_5312:
[----:B------:R-:W-:Y:S05]  /*3550*/  BSYNC B0 ;  /* 0x0000000000007941 */ /* 0x000fea0003800000 */
.L_x_5311:
[----:B------:R-:W0:Y:S01]  /*3560*/  I2F.U32 R64, R66 ;  /* 0x0000004200407306 */ /* 0x000e220000201000 */
[----:B------:R-:W-:Y:S01]  /*3570*/  SEL R107, RZ, 0x100, P4 ;  /* 0x00000100ff6b7807 */ /* 0x000fe20002000000 */
[----:B------:R-:W-:Y:S01]  /*3580*/  HADD2.F32 R67, -RZ, R67.H1_H1 ;  /* 0x30000043ff437230 */ /* 0x000fe20000004100 */
[----:B------:R-:W-:Y:S01]  /*3590*/  SEL R70, RZ, 0x10000, P5 ;  /* 0x00010000ff467807 */ /* 0x000fe20002800000 */
[----:B------:R-:W-:Y:S01]  /*35a0*/  HADD2.F32 R71, -RZ, R59.H1_H1 ;  /* 0x3000003bff477230 */ /* 0x000fe20000004100 */
[----:B------:R-:W-:Y:S01]  /*35b0*/  ISETP.NE.AND P5, PT, R104, RZ, PT ;  /* 0x000000ff6800720c */ /* 0x000fe20003fa5270 */
[----:B------:R-:W-:Y:S01]  /*35c0*/  @P0 HADD2.F32 R97, -RZ, R63.H1_H1 ;  /* 0x3000003fff610230 */ /* 0x000fe20000004100 */
[----:B------:R-:W-:Y:S01]  /*35d0*/  FMUL.FTZ R67, R67, R100 ;  /* 0x0000006443437220 */ /* 0x000fe20000410000 */
[----:B------:R-:W-:Y:S01]  /*35e0*/  SEL R68, RZ, 0x1, P2 ;  /* 0x00000001ff447807 */ /* 0x000fe20001000000 */
[----:B------:R-:W-:Y:S01]  /*35f0*/  IMAD.WIDE.U32 R114, R76, R101, c[0x0][0x188] ;  /* 0x000062004c727625 */ /* 0x000fe200078e0065 */
[----:B------:R-:W-:-:S02]  /*3600*/  SEL R65, RZ, 0x1, P5 ;  /* 0x00000001ff417807 */ /* 0x000fc40002800000 */
[----:B------:R-:W-:Y:S02]  /*3610*/  ISETP.NE.AND P6, PT, R98, RZ, PT ;  /* 0x000000ff6200720c */ /* 0x000fe40003fc5270 */
[----:B------:R-:W-:Y:S01]  /*3620*/  IADD3 R118, R76, 0x80, RZ ;  /* 0x000000804c767810 */ /* 0x000fe20007ffe0ff */
[----:B0-----:R-:W-:Y:S01]  /*3630*/  FFMA.FTZ R64, R64, R99, 1.1641532182693481445e-10 ;  /* 0x2f00000040407423 */ /* 0x001fe20000010063 */
[----:B------:R-:W-:-:S04]  /*3640*/  SEL R105, RZ, 0x1, P6 ;  /* 0x00000001ff697807 */ /* 0x000fc80003000000 */
[----:B------:R-:W-:Y:S02]  /*3650*/  FSETP.GTU.FTZ.AND P4, PT, R64, c[0x0][0x1e4], PT ;  /* 0x0000790040007a0b */ /* 0x000fe40003f9c000 */
[----:B------:R-:W-:Y:S02]  /*3660*/  SEL R64, RZ, 0x1, P1 ;  /* 0x00000001ff407807 */ /* 0x000fe40000800000 */
[----:B------:R-:W-:-:S04]  /*3670*/  SEL R69, RZ, 0x1000000, P4 ;  /* 0x01000000ff457807 */ /* 0x000fc80002000000 */
[----:B------:R-:W-:Y:S01]  /*3680*/  LOP3.LUT R107, R107, R69, R70, 0xfe, !PT ;  /* 0x000000456b6b7212 */ /* 0x000fe200078efe46 */
[----:B------:R-:W-:Y:S02]  /*3690*/  FMUL.FTZ R70, R67, c[0x0][0x1e8] ;  /* 0x00007a0043467a20 */ /* 0x000fe40000410000 */
[----:B------:R-:W-:-:S03]  /*36a0*/  IMAD.WIDE.U32 R66, R64, 0x10000, RZ ;  /* 0x0001000040427825 */ /* 0x000fc600078e00ff */
[----:B------:R-:W-:Y:S01]  /*36b0*/  FSEL R70, R70, RZ, !P4 ;  /* 0x000000ff46467208 */ /* 0x000fe20006000000 */
[----:B------:R-:W-:-:S04]  /*36c0*/  IMAD.WIDE.U32 R68, R68, 0x1000000, RZ ;  /* 0x0100000044447825 */ /* 0x000fc800078e00ff */
[----:B------:R-:W-:-:S04]  /*36d0*/  IMAD.WIDE.U32 R64, R65, 0x100, RZ ;  /* 0x0000010041407825 */ /* 0x000fc800078e00ff */
[----:B------:R-:W-:Y:S01]  /*36e0*/  FMUL.FTZ R98, R70, R71 ;  /* 0x0000004746627220 */ /* 0x000fe20000410000 */
[----:B------:R-:W-:Y:S02]  /*36f0*/  LOP3.LUT R104, R64, R68, R66, 0xfe, !PT ;  /* 0x0000004440687212 */ /* 0x000fe400078efe42 */
[----:B------:R-:W-:Y:S01]  /*3700*/  SEL R68, RZ, 0x1, P3 ;  /* 0x00000001ff447807 */ /* 0x000fe20001800000 */
[----:B------:R-:W-:Y:S01]  /*3710*/  @P0 FADD.FTZ R98, R98, R97 ;  /* 0x0000006162620221 */ /* 0x000fe20000010000 */
[----:B------:R-:W-:Y:S01]  /*3720*/  LOP3.LUT R104, R104, R105, RZ, 0xfc, !PT ;  /* 0x0000006968687212 */ /* 0x000fe200078efcff */
[----:B------:R-:W-:Y:S01]  /*3730*/  IMAD.MOV.U32 R97, RZ, RZ, 0x8 ;  /* 0x00000008ff617424 */ /* 0x000fe200078e00ff */
[----:B------:R-:W-:Y:S01]  /*3740*/  LOP3.LUT R105, R69, R107, R68, 0xfe, !PT ;  /* 0x0000006b45697212 */ /* 0x000fe200078efe44 */
[----:B------:R-:W-:Y:S01]  /*3750*/  @P0 IMAD.WIDE.U32 R106, R118, R101, c[0x0][0x180] ;  /* 0x00006000766a0625 */ /* 0x000fe200078e0065 */
[----:B------:R-:W-:Y:S02]  /*3760*/  F2FP.PACK_AB R70, R78, R75 ;  /* 0x0000004b4e46723e */ /* 0x000fe400000000ff */
[----:B------:R-:W-:Y:S01]  /*3770*/  F2FP.PACK_AB R69, R77, R74 ;  /* 0x0000004a4d45723e */ /* 0x000fe200000000ff */
[----:B------:R-:W-:Y:S01]  /*3780*/  IMAD.WIDE.U32 R108, R76, R97, c[0x0][0x190] ;  /* 0x000064004c6c7625 */ /* 0x000fe200078e0061 */
[----:B------:R-:W-:-:S02]  /*3790*/  F2FP.PACK_AB R68, R73, R72 ;  /* 0x000000484944723e */ /* 0x000fc400000000ff */
[----:B------:R-:W-:Y:S02]  /*37a0*/  F2FP.PACK_AB R71, R98, R79 ;  /* 0x0000004f6247723e */ /* 0x000fe400000000ff */
        /* <DEDUP_REMOVED lines=18> */
.L_x_5316:
[----:B0-----:R-:W-:Y:S02]  /*38d0*/  MOV R106, R110 ;  /* 0x0000006e006a7202 */ /* 0x001fe40000000f00 */
.L_x_5317:
[----:B------:R-:W-:Y:S05]  /*38e0*/  BSYNC B0 ;  /* 0x0000000000007941 */ /* 0x000fea0003800000 */
.L_x_5315:
        /* <DEDUP_REMOVED lines=16> */
.L_x_5321:
[----:B------:R-:W-:Y:S05]  /*39f0*/  BSYNC B1 ;  /* 0x0000000000017941 */ /* 0x000fea0003800000 */
.L_x_5320:
        /* <DEDUP_REMOVED lines=42> */
.L_x_5319:
[----:B------:R-:W-:Y:S05]  /*3ca0*/  BSYNC B0 ;  /* 0x0000000000007941 */ /* 0x000fea0003800000 */
.L_x_5318:
[----:B------:R-:W0:Y:S01]  /*3cb0*/  I2F.U32 R68, R106 ;  /* 0x0000006a00447306 */ /* 0x000e220000201000 */
[----:B-----5:R-:W-:Y:S01]  /*3cc0*/  HADD2.F32 R69, -RZ, R64.H0_H0 ;  /* 0x20000040ff457230 */ /* 0x020fe20000004100 */
[----:B------:R-:W-:Y:S01]  /*3cd0*/  BSSY B0, `(.L_x_5322) ;  /* 0x0000017000007945 */ /* 0x000fe20003800000 */
[----:B------:R-:W-:Y:S01]  /*3ce0*/  HADD2.F32 R104, -RZ, R52.H0_H0 ;  /* 0x20000034ff687230 */ /* 0x000fe20000004100 */
[----:B------:R-:W-:Y:S01]  /*3cf0*/  IADD3 R70, R111, 0x1, RZ ;  /* 0x000000016f467810 */ /* 0x000fe20007ffe0ff */
[----:B------:R-:W-:Y:S01]  /*3d00*/  @P0 HADD2.F32 R71, -RZ, R60.H0_H0 ;  /* 0x2000003cff470230 */ /* 0x000fe20000004100 */
        /* <DEDUP_REMOVED lines=18> */
.L_x_5323:
[----:B------:R-:W-:Y:S02]  /*3e30*/  IMAD.MOV.U32 R108, RZ, RZ, R110 ;  /* 0x000000ffff6c7224 */ /* 0x000fe400078e006e */
.L_x_5324:
[----:B------:R-:W-:Y:S05]  /*3e40*/  BSYNC B0 ;  /* 0x0000000000007941 */ /* 0x000fea0003800000 */
.L_x_5322:
        /* <DEDUP_REMOVED lines=16> */
.L_x_5328:
[----:B------:R-:W-:Y:S05]  /*3f50*/  BSYNC B1 ;  /* 0x0000000000017941 */ /* 0x000fea0003800000 */
.L_x_5327:
        /* <DEDUP_REMOVED lines=42> */
.L_x_5326:
[----:B------:R-:W-:Y:S05]  /*4200*/  BSYNC B0 ;  /* 0x0000000000007941 */ /* 0x000fea0003800000 */
.L_x_5325:
        /* <DEDUP_REMOVED lines=24> */
.L_x_5330:
[----:B------:R-:W-:Y:S02]  /*4390*/  IMAD.MOV.U32 R64, RZ, RZ, R110 ;  /* 0x000000ffff407224 */ /* 0x000fe400078e006e */
.L_x_5331:
[----:B------:R-:W-:Y:S05]  /*43a0*/  BSYNC B0 ;  /* 0x0000000000007941 */ /* 0x000fea0003800000 */
.L_x_5329:
        /* <DEDUP_REMOVED lines=16> */
.L_x_5335:
[----:B------:R-:W-:Y:S05]  /*44b0*/  BSYNC B1 ;  /* 0x0000000000017941 */ /* 0x000fea0003800000 */
.L_x_5334:
        /* <DEDUP_REMOVED lines=42> */
.L_x_5333:
[----:B------:R-:W-:Y:S05]  /*4760*/  BSYNC B0 ;  /* 0x0000000000007941 */ /* 0x000fea0003800000 */
.L_x_5332:
        /* <DEDUP_REMOVED lines=23> */
.L_x_5337:
[----:B------:R-:W-:Y:S02]  /*48e0*/  MOV R64, R110 ;  /* 0x0000006e00407202 */ /* 0x000fe40000000f00 */
.L_x_5338:
[----:B------:R-:W-:Y:S05]  /*48f0*/  BSYNC B0 ;  /* 0x0000000000007941 */ /* 0x000fea0003800000 */
.L_x_5336:
        /* <DEDUP_REMOVED lines=16> */
.L_x_5342:
[----:B------:R-:W-:Y:S05]  /*4a00*/  BSYNC B1 ;  /* 0x0000000000017941 */ /* 0x000fea0003800000 */
.L_x_5341:
        /* <DEDUP_REMOVED lines=42> */
.L_x_5340:
[----:B------:R-:W-:Y:S05]  /*4cb0*/  BSYNC B0 ;  /* 0x0000000000007941 */ /* 0x000fea0003800000 */
.L_x_5339:
        /* <DEDUP_REMOVED lines=23> */
.L_x_5344:
[----:B------:R-:W-:Y:S02]  /*4e30*/  IMAD.MOV.U32 R108, RZ, RZ, R110 ;  /* 0x000000ffff6c7224 */ /* 0x000fe400078e006e */
.L_x_5345:
[----:B------:R-:W-:Y:S05]  /*4e40*/  BSYNC B0 ;  /* 0x0000000000007941 */ /* 0x000fea0003800000 */
.L_x_5343:
        /* <DEDUP_REMOVED lines=16> */
.L_x_5349:
[----:B------:R-:W-:Y:S05]  /*4f50*/  BSYNC B1 ;  /* 0x0000000000017941 */ /* 0x000fea0003800000 */
.L_x_5348:
        /* <DEDUP_REMOVED lines=42> */
.L_x_5347:
[----:B------:R-:W-:Y:S05]  /*5200*/  BSYNC B0 ;  /* 0x0000000000007941 */ /* 0x000fea0003800000 */
.L_x_5346:
        /* <DEDUP_REMOVED lines=23> */
.L_x_5351:
[----:B------:R-:W-:Y:S02]  /*5380*/  IMAD.MOV.U32 R115, RZ, RZ, R110 ;  /* 0x000000ffff737224 */ /* 0x000fe400078e006e */
.L_x_5352:
[----:B------:R-:W-:Y:S05]  /*5390*/  BSYNC B0 ;  /* 0x0000000000007941 */ /* 0x000fea0003800000 */
.L_x_5350:
        /* <DEDUP_REMOVED lines=16> */
.L_x_5356:
[----:B------:R-:W-:Y:S05]  /*54a0*/  BSYNC B1 ;  /* 0x0000000000017941 */ /* 0x000fea0003800000 */
.L_x_5355:
        /* <DEDUP_REMOVED lines=42> */
.L_x_5354:
[----:B------:R-:W-:Y:S05]  /*5750*/  BSYNC B0 ;  /* 0x0000000000007941 */ /* 0x000fea0003800000 */
.L_x_5353:
        /* <DEDUP_REMOVED lines=23> */
.L_x_5358:
[----:B------:R-:W-:Y:S02]  /*58d0*/  MOV R66, R110 ;  /* 0x0000006e00427202 */ /* 0x000fe40000000f00 */
.L_x_5359:
[----:B------:R-:W-:Y:S05]  /*58e0*/  BSYNC B0 ;  /* 0x0000000000007941 */ /* 0x000fea0003800000 */
.L_x_5357:
        /* <DEDUP_REMOVED lines=16> */
.L_x_5363:
[----:B------:R-:W-:Y:S05]  /*59f0*/  BSYNC B1 ;  /* 0x0000000000017941 */ /* 0x000fea0003800000 */
.L_x_5362:
        /* <DEDUP_REMOVED lines=42> */
.L_x_5361:
[----:B------:R-:W-:Y:S05]  /*5ca0*/  BSYNC B0 ;  /* 0x0000000000007941 */ /* 0x000fea0003800000 */
.L_x_5360:
        /* <DEDUP_REMOVED lines=23> */
.L_x_5365:
[----:B------:R-:W-:Y:S02]  /*5e20*/  IMAD.MOV.U32 R66, RZ, RZ, R110 ;  /* 0x000000ffff427224 */ /* 0x000fe400078e006e */
.L_x_5366:
[----:B------:R-:W-:Y:S05]  /*5e30*/  BSYNC B0 ;  /* 0x0000000000007941 */ /* 0x000fea0003800000 */
.L_x_5364:
        /* <DEDUP_REMOVED lines=18> */
.L_x_5370:
[----:B------:R-:W-:Y:S05]  /*5f60*/  BSYNC B1 ;  /* 0x0000000000017941 */ /* 0x000fea0003800000 */
.L_x_5369:
        /* <DEDUP_REMOVED lines=42> */
[----:B------:R-:W-:Y:S02]  /*6210*/  LOP3.LUT R102, R113, UR26, R102, 0x96, !PT ;  /* 0x0000001a71667c12 */ /* 0x000fe4000f8e9666 */
.L_x_5368:
[----:B------:R-:W-:Y:S05]  /*6220*/  BSYNC B0 ;  /* 0x0000000000007941 */ /* 0x000fea0003800000 */
.L_x_5367:
[----:B------:R-:W0:Y:S01]  /*6230*/  I2F.U32 R64, R66 ;  /* 0x0000004200407306 */ /* 0x000e220000201000 */
[----:B------:R-:W-:Y:S01]  /*6240*/  SEL R71, RZ, 0x100, P4 ;  /* 0x00000100ff477807 */ /* 0x000fe20002000000 */
[----:B------:R-:W-:Y:S01]  /*6250*/  HADD2.F32 R67, -RZ, R67.H1_H1 ;  /* 0x30000043ff437230 */ /* 0x000fe20000004100 */
[----:B------:R-:W-:Y:S01]  /*6260*/  SEL R70, RZ, 0x10000, P5 ;  /* 0x00010000ff467807 */ /* 0x000fe20002800000 */
[----:B------:R-:W-:Y:S01]  /*6270*/  HADD2.F32 R113, -RZ, R55.H1_H1 ;  /* 0x30000037ff717230 */ /* 0x000fe20000004100 */
[----:B------:R-:W-:Y:S01]  /*6280*/  ISETP.NE.AND P5, PT, R114, RZ, PT ;  /* 0x000000ff7200720c */ /* 0x000fe20003fa5270 */
[----:B------:R-:W-:Y:S01]  /*6290*/  IMAD.WIDE.U32 R120, R118, R101, c[0x0][0x188] ;  /* 0x0000620076787625 */ /* 0x000fe200078e0065 */
[----:B------:R-:W-:-:S02]  /*62a0*/  SEL R68, RZ, 0x1, P2 ;  /* 0x00000001ff447807 */ /* 0x000fc40001000000 */
[----:B------:R-:W-:Y:S01]  /*62b0*/  SEL R65, RZ, 0x1, P5 ;  /* 0x00000001ff417807 */ /* 0x000fe20002800000 */
[----:B------:R-:W-:Y:S01]  /*62c0*/  FMUL.FTZ R67, R67, R100 ;  /* 0x0000006443437220 */ /* 0x000fe20000410000 */
[----:B------:R-:W-:Y:S01]  /*62d0*/  ISETP.NE.AND P6, PT, R96, RZ, PT ;  /* 0x000000ff6000720c */ /* 0x000fe20003fc5270 */
[----:B------:R-:W-:Y:S01]  /*62e0*/  @P0 HADD2.F32 R96, -RZ, R63.H1_H1 ;  /* 0x3000003fff600230 */ /* 0x000fe20000004100 */
[----:B------:R-:W-:Y:S01]  /*62f0*/  IADD3 R134, R76, 0x100, RZ ;  /* 0x000001004c867810 */ /* 0x000fe20007ffe0ff */
[----:B------:R-:W-:Y:S01]  /*6300*/  IMAD.WIDE.U32 R118, R118, R97, c[0x0][0x190] ;  /* 0x0000640076767625 */ /* 0x000fe200078e0061 */
[----:B------:R-:W-:-:S03]  /*6310*/  SEL R115, RZ, 0x1, P6 ;  /* 0x00000001ff737807 */ /* 0x000fc60003000000 */
[----:B0-----:R-:W-:Y:S02]  /*6320*/  FFMA.FTZ R64, R64, R99, 1.1641532182693481445e-10 ;  /* 0x2f00000040407423 */ /* 0x001fe40000010063 */
[----:B------:R-:W-:-:S03]  /*6330*/  @P0 IMAD.WIDE.U32 R116, R134, R101, c[0x0][0x180] ;  /* 0x0000600086740625 */ /* 0x000fc600078e0065 */
        /* <DEDUP_REMOVED lines=13> */
[----:B------:R-:W-:Y:S02]  /*6410*/  LOP3.LUT R114, R114, R115, RZ, 0xfc, !PT ;  /* 0x0000007372727212 */ /* 0x000fe400078efcff */
[----:B------:R-:W-:Y:S02]  /*6420*/  LOP3.LUT R115, R69, R71, R68, 0xfe, !PT ;  /* 0x0000004745737212 */ /* 0x000fe400078efe44 */
[----:B------:R-:W-:Y:S02]  /*6430*/  F2FP.PACK_AB R70, R108, R107 ;  /* 0x0000006b6c46723e */ /* 0x000fe400000000ff */
[----:B------:R-:W-:-:S02]  /*6440*/  F2FP.PACK_AB R69, R109, R106 ;  /* 0x0000006a6d45723e */ /* 0x000fc400000000ff */
[----:B------:R-:W-:Y:S02]  /*6450*/  F2FP.PACK_AB R68, R105, R104 ;  /* 0x000000686944723e */ /* 0x000fe400000000ff */
        /* <DEDUP_REMOVED lines=19> */
.L_x_5372:
[----:B0-----:R-:W-:Y:S02]  /*6590*/  IMAD.MOV.U32 R96, RZ, RZ, R110 ;  /* 0x000000ffff607224 */ /* 0x001fe400078e006e */
.L_x_5373:
[----:B------:R-:W-:Y:S05]  /*65a0*/  BSYNC B0 ;  /* 0x0000000000007941 */ /* 0x000fea0003800000 */
.L_x_5371:
        /* <DEDUP_REMOVED lines=16> */
.L_x_5377:
[----:B------:R-:W-:Y:S05]  /*66b0*/  BSYNC B1 ;  /* 0x0000000000017941 */ /* 0x000fea0003800000 */
.L_x_5376:
        /* <DEDUP_REMOVED lines=44> */
.L_x_5375:
[----:B------:R-:W-:Y:S05]  /*6980*/  BSYNC B0 ;  /* 0x0000000000007941 */ /* 0x000fea0003800000 */
.L_x_5374:
[----:B------:R-:W0:Y:S01]  /*6990*/  I2F.U32 R68, R96 ;  /* 0x0000006000447306 */ /* 0x000e220000201000 */
[----:B-----5:R-:W-:Y:S01]  /*69a0*/  HADD2.F32 R69, -RZ, R64.H0_H0 ;  /* 0x20000040ff457230 */ /* 0x020fe20000004100 */
[----:B------:R-:W-:Y:S01]  /*69b0*/  BSSY B0, `(.L_x_5378) ;  /* 0x0000017000007945 */ /* 0x000fe20003800000 */
[----:B------:R-:W-:Y:S01]  /*69c0*/  @P0 HADD2.F32 R70, -RZ, R60.H0_H0 ;  /* 0x2000003cff460230 */ /* 0x000fe20000004100 */
[----:B------:R-:W-:Y:S02]  /*69d0*/  IADD3 R71, R123, 0x1, RZ ;  /* 0x000000017b477810 */ /* 0x000fe40007ffe0ff */
[----:B------:R-:W-:-:S04]  /*69e0*/  FMUL.FTZ R69, R69, R100 ;  /* 0x0000006445457220 */ /* 0x000fc80000410000 */
[----:B------:R-:W-:Y:S02]  /*69f0*/  FMUL.FTZ R69, R69, c[0x0][0x1e8] ;  /* 0x00007a0045457a20 */ /* 0x000fe40000410000 */
[----:B0-----:R-:W-:-:S05]  /*6a00*/  FFMA.FTZ R68, R68, R99, 1.1641532182693481445e-10 ;  /* 0x2f00000044447423 */ /* 0x001fca0000010063 */
[----:B------:R-:W-:Y:S01]  /*6a10*/  FSETP.GTU.FTZ.AND P1, PT, R68, c[0x0][0x1e4], PT ;  /* 0x0000790044007a0b */ /* 0x000fe20003f3c000 */
[----:B------:R-:W-:-:S03]  /*6a20*/  HADD2.F32 R68, -RZ, R48.H0_H0 ;  /* 0x20000030ff447230 */ /* 0x000fc60000004100 */
        /* <DEDUP_REMOVED lines=14> */
.L_x_5379:
[----:B------:R-:W-:Y:S02]  /*6b10*/  IMAD.MOV.U32 R114, RZ, RZ, R110 ;  /* 0x000000ffff727224 */ /* 0x000fe400078e006e */
.L_x_5380:
[----:B------:R-:W-:Y:S05]  /*6b20*/  BSYNC B0 ;  /* 0x0000000000007941 */ /* 0x000fea0003800000 */
.L_x_5378:
        /* <DEDUP_REMOVED lines=16> */
.L_x_5384:
[----:B------:R-:W-:Y:S05]  /*6c30*/  BSYNC B1 ;  /* 0x0000000000017941 */ /* 0x000fea0003800000 */
.L_x_5383:
        /* <DEDUP_REMOVED lines=44> */
.L_x_5382:
[----:B------:R-:W-:Y:S05]  /*6f00*/  BSYNC B0 ;  /* 0x0000000000007941 */ /* 0x000fea0003800000 */
.L_x_5381:
        /* <DEDUP_REMOVED lines=24> */
.L_x_5386:
[----:B------:R-:W-:Y:S02]  /*7090*/  IMAD.MOV.U32 R64, RZ, RZ, R110 ;  /* 0x000000ffff407224 */ /* 0x000fe400078e006e */
.L_x_5387:
[----:B------:R-:W-:Y:S05]  /*70a0*/  BSYNC B0 ;  /* 0x0000000000007941 */ /* 0x000fea0003800000 */
.L_x_5385:
        /* <DEDUP_REMOVED lines=16> */
.L_x_5391:
[----:B------:R-:W-:Y:S05]  /*71b0*/  BSYNC B1 ;  /* 0x0000000000017941 */ /* 0x000fea0003800000 */
.L_x_5390:
        /* <DEDUP_REMOVED lines=44> */
.L_x_5389:
[----:B------:R-:W-:Y:S05]  /*7480*/  BSYNC B0 ;  /* 0x0000000000007941 */ /* 0x000fea0003800000 */
.L_x_5388:
        /* <DEDUP_REMOVED lines=23> */
.L_x_5393:
[----:B------:R-:W-:Y:S02]  /*7600*/  IMAD.MOV.U32 R64, RZ, RZ, R110 ;  /* 0x000000ffff407224 */ /* 0x000fe400078e006e */
.L_x_5394:
[----:B------:R-:W-:Y:S05]  /*7610*/  BSYNC B0 ;  /* 0x0000000000007941 */ /* 0x000fea0003800000 */
.L_x_5392:
        /* <DEDUP_REMOVED lines=16> */
.L_x_5398:
[----:B------:R-:W-:Y:S05]  /*7720*/  BSYNC B1 ;  /* 0x0000000000017941 */ /* 0x000fea0003800000 */
.L_x_5397:
        /* <DEDUP_REMOVED lines=44> */
.L_x_5396:
[----:B------:R-:W-:Y:S05]  /*79f0*/  BSYNC B0 ;  /* 0x0000000000007941 */ /* 0x000fea0003800000 */
.L_x_5395:
        /* <DEDUP_REMOVED lines=23> */
.L_x_5400:
[----:B------:R-:W-:Y:S02]  /*7b70*/  IMAD.MOV.U32 R116, RZ, RZ, R110 ;  /* 0x000000ffff747224 */ /* 0x000fe400078e006e */
.L_x_5401:
[----:B------:R-:W-:Y:S05]  /*7b80*/  BSYNC B0 ;  /* 0x0000000000007941 */ /* 0x000fea0003800000 */
.L_x_5399:
        /* <DEDUP_REMOVED lines=16> */
.L_x_5405:
[----:B------:R-:W-:Y:S05]  /*7c90*/  BSYNC B1 ;  /* 0x0000000000017941 */ /* 0x000fea0003800000 */
.L_x_5404:
        /* <DEDUP_REMOVED lines=44> */
.L_x_5403:
[----:B------:R-:W-:Y:S05]  /*7f60*/  BSYNC B0 ;  /* 0x0000000000007941 */ /* 0x000fea0003800000 */
.L_x_5402:
        /* <DEDUP_REMOVED lines=23> */
.L_x_5407:
[----:B------:R-:W-:Y:S02]  /*80e0*/  IMAD.MOV.U32 R116, RZ, RZ, R110 ;  /* 0x000000ffff747224 */ /* 0x000fe400078e006e */
.L_x_5408:
[----:B------:R-:W-:Y:S05]  /*80f0*/  BSYNC B0 ;  /* 0x0000000000007941 */ /* 0x000fea0003800000 */
.L_x_5406:
        /* <DEDUP_REMOVED lines=16> */
.L_x_5412:
[----:B------:R-:W-:Y:S05]  /*8200*/  BSYNC B1 ;  /* 0x0000000000017941 */ /* 0x000fea0003800000 */
.L_x_5411:
        /* <DEDUP_REMOVED lines=44> */
.L_x_5410:
[----:B------:R-:W-:Y:S05]  /*84d0*/  BSYNC B0 ;  /* 0x0000000000007941 */ /* 0x000fea0003800000 */
.L_x_5409:
        /* <DEDUP_REMOVED lines=8> */
[----:B------:R-:W-:Y:S01]  /*8560*/  FSETP.GTU.FTZ.AND P4, PT, R64, c[0x0][0x1e4], PT ;  /* 0x0000790040007a0b */ /* 0x000fe20003f9c000 */
[----:B------:R-:W-:-:S03]  /*8570*/  HADD2.F32 R64, -RZ, R50.H1_H1 ;  /* 0x30000032ff407230 */ /* 0x000fc60000004100 */
        /* <DEDUP_REMOVED lines=13> */
.L_x_5414:
[----:B------:R-:W-:Y:S02]  /*8650*/  IMAD.MOV.U32 R66, RZ, RZ, R110 ;  /* 0x000000ffff427224 */ /* 0x000fe400078e006e */
.L_x_5415:
[----:B------:R-:W-:Y:S05]  /*8660*/  BSYNC B0 ;  /* 0x0000000000007941 */ /* 0x000fea0003800000 */
.L_x_5413:
        /* <DEDUP_REMOVED lines=16> */
.L_x_5419:
[----:B------:R-:W-:Y:S05]  /*8770*/  BSYNC B1 ;  /* 0x0000000000017941 */ /* 0x000fea0003800000 */
.L_x_5418:
        /* <DEDUP_REMOVED lines=44> */
.L_x_5417:
[----:B------:R-:W-:Y:S05]  /*8a40*/  BSYNC B0 ;  /* 0x0000000000007941 */ /* 0x000fea0003800000 */
.L_x_5416:
        /* <DEDUP_REMOVED lines=23> */
.L_x_5421:
[----:B------:R-:W-:Y:S02]  /*8bc0*/  IMAD.MOV.U32 R66, RZ, RZ, R110 ;  /* 0x000000ffff427224 */ /* 0x000fe400078e006e */
.L_x_5422:
[----:B------:R-:W-:Y:S05]  /*8bd0*/  BSYNC B0 ;  /* 0x0000000000007941 */ /* 0x000fea0003800000 */
.L_x_5420:
        /* <DEDUP_REMOVED lines=16> */
[----:B------:R-:W-:Y:S02]  /*8ce0*/  ISETP.NE.AND P0, PT, R64, RZ, PT ;  /* 0x000000ff4000720c */ /* 0x000fe40003f05270 */
[----:B------:R-:W-:-:S06]  /*8cf0*/  @!P6 MOV R94, R68 ;  /* 0x00000044005ee202 */ /* 0x000fcc0000000f00 */
.L_x_5426:
[----:B------:R-:W-:Y:S05]  /*8d00*/  BSYNC B1 ;  /* 0x0000000000017941 */ /* 0x000fea0003800000 */
.L_x_5425:
        /* <DEDUP_REMOVED lines=44> */
.L_x_5424:
[----:B------:R-:W-:Y:S05]  /*8fd0*/  BSYNC B0 ;  /* 0x0000000000007941 */ /* 0x000fea0003800000 */
.L_x_5423:
        /* <DEDUP_REMOVED lines=12> */
[----:B------:R-:W-:Y:S02]  /*90a0*/  IMAD.WIDE.U32 R134, R134, R97, c[0x0][0x190] ;  /* 0x0000640086867625 */ /* 0x000fe400078e0061 */
[----:B------:R-:W-:Y:S02]  /*90b0*/  SEL R131, RZ, 0x1, P6 ;  /* 0x00000001ff837807 */ /* 0x000fe40003000000 */
[----:B0-----:R-:W-:-:S05]  /*90c0*/  FFMA.FTZ R64, R64, R99, 1.1641532182693481445e-10 ;  /* 0x2f00000040407423 */ /* 0x001fca0000010063 */
        /* <DEDUP_REMOVED lines=15> */
[----:B------:R-:W-:Y:S02]  /*91c0*/  IADD3 R96, R76, 0x180, RZ ;  /* 0x000001804c607810 */ /* 0x000fe40007ffe0ff */
[----:B------:R-:W-:-:S02]  /*91d0*/  F2FP.PACK_AB R70, R125, R121 ;  /* 0x000000797d46723e */ /* 0x000fc400000000ff */
[----:B------:R-:W-:Y:S01]  /*91e0*/  F2FP.PACK_AB R69, R123, R117 ;  /* 0x000000757b45723e */ /* 0x000fe200000000ff */
[----:B------:R-:W-:Y:S01]  /*91f0*/  @P0 IMAD.WIDE.U32 R132, R101, R96, c[0x0][0x180] ;  /* 0x0000600065840625 */ /* 0x000fe200078e0060 */
        /* <DEDUP_REMOVED lines=18> */
[----:B------:R-:W-:Y:S01]  /*9320*/  MOV R114, R112 ;  /* 0x0000007000727202 */ /* 0x000fe20000000f00 */
[----:B------:R-:W-:Y:S05]  /*9330*/  BRA `(.L_x_5429) ;  /* 0x0000001000007947 */ /* 0x000fea0003800000 */
.L_x_5428:
[----:B0-----:R-:W-:Y:S02]  /*9340*/  IMAD.MOV.U32 R114, RZ, RZ, R110 ;  /* 0x000000ffff727224 */ /* 0x001fe400078e006e */
.L_x_5429:
[----:B------:R-:W-:Y:S05]  /*9350*/  BSYNC B0 ;  /* 0x0000000000007941 */ /* 0x000fea0003800000 */
.L_x_5427:
        /* <DEDUP_REMOVED lines=16> */
.L_x_5433:
[----:B------:R-:W-:Y:S05]  /*9460*/  BSYNC B1 ;  /* 0x0000000000017941 */ /* 0x000fea0003800000 */
.L_x_5432:
        /* <DEDUP_REMOVED lines=44> */
.L_x_5431:
[----:B------:R-:W-:Y:S05]  /*9730*/  BSYNC B0 ;  /* 0x0000000000007941 */ /* 0x000fea0003800000 */
.L_x_5430:
[----:B------:R-:W0:Y:S01]  /*9740*/  I2F.U32 R68, R114 ;  /* 0x0000007200447306 */ /* 0x000e220000201000 */
[----:B-----5:R-:W-:Y:S01]  /*9750*/  HADD2.F32 R69, -RZ, R64.H0_H0 ;  /* 0x20000040ff457230 */ /* 0x020fe20000004100 */
[----:B------:R-:W-:Y:S01]  /*9760*/  BSSY B0, `(.L_x_5434) ;  /* 0x0000016000007945 */ /* 0x000fe20003800000 */
[----:B------:R-:W-:-:S03]  /*9770*/  @P0 HADD2.F32 R70, -RZ, R60.H0_H0 ;  /* 0x2000003cff460230 */ /* 0x000fc60000004100 */
        /* <DEDUP_REMOVED lines=19> */
.L_x_5435:
[----:B------:R-:W-:Y:S02]  /*98b0*/  IMAD.MOV.U32 R116, RZ, RZ, R110 ;  /* 0x000000ffff747224 */ /* 0x000fe400078e006e */
.L_x_5436:
[----:B------:R-:W-:Y:S05]  /*98c0*/  BSYNC B0 ;  /* 0x0000000000007941 */ /* 0x000fea0003800000 */
.L_x_5434:
        /* <DEDUP_REMOVED lines=16> */
.L_x_5440:
[----:B------:R-:W-:Y:S05]  /*99d0*/  BSYNC B1 ;  /* 0x0000000000017941 */ /* 0x000fea0003800000 */
.L_x_5439:
        /* <DEDUP_REMOVED lines=44> */
.L_x_5438:
[----:B------:R-:W-:Y:S05]  /*9ca0*/  BSYNC B0 ;  /* 0x0000000000007941 */ /* 0x000fea0003800000 */
.L_x_5437:
[----:B------:R-:W0:Y:S01]  /*9cb0*/  I2F.U32 R70, R116 ;  /* 0x0000007400467306 */ /* 0x000e220000201000 */
[----:B------:R-:W-:Y:S01]  /*9cc0*/  HADD2.F32 R69, -RZ, R64.H1_H1 ;  /* 0x30000040ff457230 */ /* 0x000fe20000004100 */
[----:B------:R-:W-:Y:S01]  /*9cd0*/  BSSY B0, `(.L_x_5441) ;  /* 0x0000016000007945 */ /* 0x000fe20003800000 */
[----:B------:R-:W-:-:S03]  /*9ce0*/  @P0 HADD2.F32 R64, -RZ, R60.H1_H1 ;  /* 0x3000003cff400230 */ /* 0x000fc60000004100 */
        /* <DEDUP_REMOVED lines=19> */
.L_x_5442:
[----:B------:R-:W-:Y:S02]  /*9e20*/  IMAD.MOV.U32 R64, RZ, RZ, R110 ;  /* 0x000000ffff407224 */ /* 0x000fe400078e006e */
.L_x_5443:
[----:B------:R-:W-:Y:S05]  /*9e30*/  BSYNC B0 ;  /* 0x0000000000007941 */ /* 0x000fea0003800000 */
.L_x_5441:
        /* <DEDUP_REMOVED lines=16> */
.L_x_5447:
[----:B------:R-:W-:Y:S05]  /*9f40*/  BSYNC B1 ;  /* 0x0000000000017941 */ /* 0x000fea0003800000 */
.L_x_5446:
        /* <DEDUP_REMOVED lines=44> */
.L_x_5445:
[----:B------:R-:W-:Y:S05]  /*a210*/  BSYNC B0 ;  /* 0x0000000000007941 */ /* 0x000fea0003800000 */
.L_x_5444:
        /* <DEDUP_REMOVED lines=22> */
.L_x_5449:
[----:B------:R-:W-:Y:S02]  /*a380*/  IMAD.MOV.U32 R64, RZ, RZ, R110 ;  /* 0x000000ffff407224 */ /* 0x000fe400078e006e */
.L_x_5450:
[----:B------:R-:W-:Y:S05]  /*a390*/  BSYNC B0 ;  /* 0x0000000000007941 */ /* 0x000fea0003800000 */
.L_x_5448:
        /* <DEDUP_REMOVED lines=16> */
.L_x_5454:
[----:B------:R-:W-:Y:S05]  /*a4a0*/  BSYNC B1 ;  /* 0x0000000000017941 */ /* 0x000fea0003800000 */
.L_x_5453:
        /* <DEDUP_REMOVED lines=44> */
.L_x_5452:
[----:B------:R-:W-:Y:S05]  /*a770*/  BSYNC B0 ;  /* 0x0000000000007941 */ /* 0x000fea0003800000 */
.L_x_5451:
        /* <DEDUP_REMOVED lines=22> */
.L_x_5456:
[----:B------:R-:W-:Y:S02]  /*a8e0*/  IMAD.MOV.U32 R118, RZ, RZ, R110 ;  /* 0x000000ffff767224 */ /* 0x000fe400078e006e */
.L_x_5457:
[----:B------:R-:W-:Y:S05]  /*a8f0*/  BSYNC B0 ;  /* 0x0000000000007941 */ /* 0x000fea0003800000 */
.L_x_5455:
        /* <DEDUP_REMOVED lines=16> */
.L_x_5461:
[----:B------:R-:W-:Y:S05]  /*aa00*/  BSYNC B1 ;  /* 0x0000000000017941 */ /* 0x000fea0003800000 */
.L_x_5460:
        /* <DEDUP_REMOVED lines=44> */
.L_x_5459:
[----:B------:R-:W-:Y:S05]  /*acd0*/  BSYNC B0 ;  /* 0x0000000000007941 */ /* 0x000fea0003800000 */
.L_x_5458:
        /* <DEDUP_REMOVED lines=22> */
.L_x_5463:
[----:B------:R-:W-:Y:S02]  /*ae40*/  IMAD.MOV.U32 R118, RZ, RZ, R110 ;  /* 0x000000ffff767224 */ /* 0x000fe400078e006e */
.L_x_5464:
[----:B------:R-:W-:Y:S05]  /*ae50*/  BSYNC B0 ;  /* 0x0000000000007941 */ /* 0x000fea0003800000 */
.L_x_5462:
        /* <DEDUP_REMOVED lines=16> */
.L_x_5468:
[----:B------:R-:W-:Y:S05]  /*af60*/  BSYNC B1 ;  /* 0x0000000000017941 */ /* 0x000fea0003800000 */
.L_x_5467:
        /* <DEDUP_REMOVED lines=44> */
.L_x_5466:
[----:B------:R-:W-:Y:S05]  /*b230*/  BSYNC B0 ;  /* 0x0000000000007941 */ /* 0x000fea0003800000 */
.L_x_5465:
        /* <DEDUP_REMOVED lines=22> */
.L_x_5470:
[----:B------:R-:W-:Y:S02]  /*b3a0*/  IMAD.MOV.U32 R66, RZ, RZ, R110 ;  /* 0x000000ffff427224 */ /* 0x000fe400078e006e */
.L_x_5471:
[----:B------:R-:W-:Y:S05]  /*b3b0*/  BSYNC B0 ;  /* 0x0000000000007941 */ /* 0x000fea0003800000 */
.L_x_5469:
        /* <DEDUP_REMOVED lines=16> */
.L_x_5475:
[----:B------:R-:W-:Y:S05]  /*b4c0*/  BSYNC B1 ;  /* 0x0000000000017941 */ /* 0x000fea0003800000 */
.L_x_5474:
        /* <DEDUP_REMOVED lines=44> */
.L_x_5473:
[----:B------:R-:W-:Y:S05]  /*b790*/  BSYNC B0 ;  /* 0x0000000000007941 */ /* 0x000fea0003800000 */
.L_x_5472:
        /* <DEDUP_REMOVED lines=22> */
.L_x_5477:
[----:B------:R-:W-:Y:S02]  /*b900*/  IMAD.MOV.U32 R66, RZ, RZ, R110 ;  /* 0x000000ffff427224 */ /* 0x000fe400078e006e */
.L_x_5478:
[----:B------:R-:W-:Y:S05]  /*b910*/  BSYNC B0 ;  /* 0x0000000000007941 */ /* 0x000fea0003800000 */
.L_x_5476:
        /* <DEDUP_REMOVED lines=18> */
.L_x_5482:
[----:B------:R-:W-:Y:S05]  /*ba40*/  BSYNC B1 ;  /* 0x0000000000017941 */ /* 0x000fea0003800000 */
.L_x_5481:
        /* <DEDUP_REMOVED lines=44> */
.L_x_5480:
[----:B------:R-:W-:Y:S05]  /*bd10*/  BSYNC B0 ;  /* 0x0000000000007941 */ /* 0x000fea0003800000 */
.L_x_5479:
[----:B------:R-:W-:Y:S01]  /*bd20*/  FADD.FTZ R64, RZ, R72 ;  /* 0x00000048ff407221 */ /* 0x000fe20000010000 */
[----:B------:R-:W-:Y:S01]  /*bd30*/  ISETP.NE.AND P6, PT, R114, RZ, PT ;  /* 0x000000ff7200720c */ /* 0x000fe20003fc5270 */
[----:B------:R-:W-:Y:S01]  /*bd40*/  HADD2.F32 R67, -RZ, R67.H1_H1 ;  /* 0x30000043ff437230 */ /* 0x000fe20000004100 */
[----:B------:R-:W-:Y:S01]  /*bd50*/  SEL R65, RZ, 0x1, P2 ;  /* 0x00000001ff417807 */ /* 0x000fe20001000000 */
[----:B------:R-:W-:Y:S01]  /*bd60*/  FADD.FTZ R69, R64, R73 ;  /* 0x0000004940457221 */ /* 0x000fe20000010000 */
[----:B------:R-:W-:Y:S02]  /*bd70*/  ISETP.NE.AND P2, PT, R116, RZ, PT ;  /* 0x000000ff7400720c */ /* 0x000fe40003f45270 */
[----:B------:R-:W-:Y:S01]  /*bd80*/  SEL R70, RZ, 0x1, P1 ;  /* 0x00000001ff467807 */ /* 0x000fe20000800000 */
[----:B------:R-:W-:Y:S01]  /*bd90*/  FADD.FTZ R64, R69, R74 ;  /* 0x0000004a45407221 */ /* 0x000fe20000010000 */
[----:B------:R-:W-:Y:S01]  /*bda0*/  SEL R145, RZ, 0x10000, P5 ;  /* 0x00010000ff917807 */ /* 0x000fe20002800000 */
[----:B------:R-:W-:-:S02]  /*bdb0*/  FMUL.FTZ R67, R67, R100 ;  /* 0x0000006443437220 */ /* 0x000fc40000410000 */
[----:B------:R-:W-:Y:S02]  /*bdc0*/  FADD.FTZ R64, R64, R77 ;  /* 0x0000004d40407221 */ /* 0x000fe40000010000 */
[----:B------:R-:W-:-:S04]  /*bdd0*/  IMAD.WIDE.U32 R70, R70, 0x10000, RZ ;  /* 0x0001000046467825 */ /* 0x000fc800078e00ff */
[----:B------:R-:W-:Y:S02]  /*bde0*/  FADD.FTZ R69, R64, R75 ;  /* 0x0000004b40457221 */ /* 0x000fe40000010000 */
[----:B------:R-:W-:Y:S02]  /*bdf0*/  FMUL.FTZ R67, R67, c[0x0][0x1e8] ;  /* 0x00007a0043437a20 */ /* 0x000fe40000410000 */
[----:B------:R-:W-:Y:S02]  /*be00*/  FADD.FTZ R64, R69, R78 ;  /* 0x0000004e45407221 */ /* 0x000fe40000010000 */
[----:B------:R-:W-:-:S04]  /*be10*/  IMAD.WIDE.U32 R100, R96, R101, c[0x0][0x188] ;  /* 0x0000620060647625 */ /* 0x000fc800078e0065 */
        /* <DEDUP_REMOVED lines=9> */
[----:B0-----:R-:W-:-:S03]  /*beb0*/  SEL R66, RZ, 0x100, P4 ;  /* 0x00000100ff427807 */ /* 0x001fc60002000000 */
[----:B------:R-:W-:-:S04]  /*bec0*/  FADD.FTZ R68, R68, R111 ;  /* 0x0000006f44447221 */ /* 0x000fc80000010000 */
[----:B------:R-:W-:Y:S02]  /*bed0*/  FADD.FTZ R68, R68, R113 ;  /* 0x0000007144447221 */ /* 0x000fe40000010000 */
[----:B-1----:R-:W-:Y:S01]  /*bee0*/  FFMA.FTZ R64, R64, R99, 1.1641532182693481445e-10 ;  /* 0x2f00000040407423 */ /* 0x002fe20000010063 */
[----:B------:R-:W-:Y:S01]  /*bef0*/  SEL R99, RZ, 0x1, P6 ;  /* 0x00000001ff637807 */ /* 0x000fe20003000000 */
[----:B------:R-:W-:Y:S01]  /*bf00*/  FADD.FTZ R114, R68, R115 ;  /* 0x0000007344727221 */ /* 0x000fe20000010000 */
[----:B------:R-:W-:Y:S02]  /*bf10*/  SEL R68, RZ, 0x1, P2 ;  /* 0x00000001ff447807 */ /* 0x000fe40001000000 */
[----:B------:R-:W-:Y:S01]  /*bf20*/  FSETP.GTU.FTZ.AND P1, PT, R64, c[0x0][0x1e4], PT ;  /* 0x0000790040007a0b */ /* 0x000fe20003f3c000 */
[----:B------:R-:W-:Y:S02]  /*bf30*/  FADD.FTZ R114, R114, R119 ;  /* 0x0000007772727221 */ /* 0x000fe40000010000 */
[----:B------:R-:W-:Y:S01]  /*bf40*/  IMAD.WIDE.U32 R64, R65, 0x1000000, RZ ;  /* 0x0100000041407825 */ /* 0x000fe200078e00ff */
[----:B------:R-:W-:-:S03]  /*bf50*/  FSEL R67, R67, RZ, !P1 ;  /* 0x000000ff43437208 */ /* 0x000fc60004800000 */
[----:B------:R-:W-:Y:S02]  /*bf60*/  FADD.FTZ R114, R114, R117 ;  /* 0x0000007572727221 */ /* 0x000fe40000010000 */
[----:B------:R-:W-:-:S04]  /*bf70*/  IMAD.WIDE.U32 R68, R68, 0x100, RZ ;  /* 0x0000010044447825 */ /* 0x000fc800078e00ff */
[----:B------:R-:W-:Y:S01]  /*bf80*/  FADD.FTZ R114, R114, R123 ;  /* 0x0000007b72727221 */ /* 0x000fe20000010000 */
[----:B------:R-:W-:Y:S01]  /*bf90*/  LOP3.LUT R68, R68, R64, R70, 0xfe, !PT ;  /* 0x0000004044447212 */ /* 0x000fe200078efe46 */
[----:B------:R-:W-:Y:S01]  /*bfa0*/  @P0 HADD2.F32 R70, -RZ, R63.H1_H1 ;  /* 0x3000003fff460230 */ /* 0x000fe20000004100 */
[----:B------:R-:W-:Y:S01]  /*bfb0*/  SEL R64, RZ, 0x1000000, P1 ;  /* 0x01000000ff407807 */ /* 0x000fe20000800000 */
[----:B------:R-:W-:Y:S01]  /*bfc0*/  FADD.FTZ R114, R114, R121 ;  /* 0x0000007972727221 */ /* 0x000fe20000010000 */
[----:B------:R-:W-:Y:S01]  /*bfd0*/  LOP3.LUT R68, R68, R99, RZ, 0xfc, !PT ;  /* 0x0000006344447212 */ /* 0x000fe200078efcff */
[----:B------:R-:W-:Y:S01]  /*bfe0*/  FMUL.FTZ R99, R90, R67 ;  /* 0x000000435a637220 */ /* 0x000fe20000410000 */
[----:B------:R-:W-:Y:S01]  /*bff0*/  LOP3.LUT R66, R66, R64, R145, 0xfe, !PT ;  /* 0x0000004042427212 */ /* 0x000fe200078efe91 */
[----:B------:R-:W-:Y:S01]  /*c000*/  FADD.FTZ R114, R114, R125 ;  /* 0x0000007d72727221 */ /* 0x000fe20000010000 */
[----:B------:R-:W-:Y:S01]  /*c010*/  SEL R145, RZ, 0x1, P3 ;  /* 0x00000001ff917807 */ /* 0x000fe20001800000 */
[----:B------:R-:W-:Y:S01]  /*c020*/  @P0 FADD.FTZ R99, R70, R99 ;  /* 0x0000006346630221 */ /* 0x000fe20000010000 */
[----:B------:R-:W-:Y:S01]  /*c030*/  LOP3.LUT P1, RZ, R95, 0xff, RZ, 0xc0, !PT ;  /* 0x000000ff5fff7812 */ /* 0x000fe2000782c0ff */
[----:B------:R-:W-:Y:S01]  /*c040*/  FADD.FTZ R64, R114, R127 ;  /* 0x0000007f72407221 */ /* 0x000fe20000010000 */
[----:B------:R-:W-:Y:S01]  /*c050*/  LOP3.LUT R145, R65, R66, R145, 0xfe, !PT ;  /* 0x0000004241917212 */ /* 0x000fe200078efe91 */
[----:B------:R-:W0:Y:S01]  /*c060*/  S2R R114, SR_TID.X ;  /* 0x0000000000727919 */ /* 0x000e220000002100 */
[----:B------:R-:W-:Y:S01]  /*c070*/  F2FP.PACK_AB R66, R141, R139 ;  /* 0x0000008b8d42723e */ /* 0x000fe200000000ff */
[----:B------:R-:W-:Y:S01]  /*c080*/  FADD.FTZ R64, R64, R129 ;  /* 0x0000008140407221 */ /* 0x000fe20000010000 */
[----:B------:R-:W-:-:S02]  /*c090*/  F2FP.PACK_AB R65, R137, R133 ;  /* 0x000000858941723e */ /* 0x000fc400000000ff */
[----:B------:R-:W-:Y:S01]  /*c0a0*/  F2FP.PACK_AB R67, R99, R143 ;  /* 0x0000008f6343723e */ /* 0x000fe200000000ff */
[----:B------:R-:W-:Y:S01]  /*c0b0*/  FADD.FTZ R70, R64, R131 ;  /* 0x0000008340467221 */ /* 0x000fe20000010000 */
[----:B------:R-:W-:Y:S02]  /*c0c0*/  F2FP.PACK_AB R64, R135, R131 ;  /* 0x000000838740723e */ /* 0x000fe400000000ff */
[----:B------:R-:W-:Y:S01]  /*c0d0*/  LOP3.LUT R69, R69, R145, R71, 0xfe, !PT ;  /* 0x0000009145457212 */ /* 0x000fe200078efe47 */
[----:B------:R-:W-:Y:S02]  /*c0e0*/  FADD.FTZ R116, R70, R135 ;  /* 0x0000008746747221 */ /* 0x000fe40000010000 */
[----:B------:R-:W-:Y:S01]  /*c0f0*/  IMAD.WIDE.U32 R70, R96, R97, c[0x0][0x190] ;  /* 0x0000640060467625 */ /* 0x000fe200078e0061 */
[----:B------:R1:W-:Y:S03]  /*c100*/  STG.E.128 [R100.64], R64 ;  /* 0x0000004064007986 */ /* 0x0003e6000c101d06 */
[----:B------:R-:W-:Y:S01]  /*c110*/  FADD.FTZ R116, R116, R133 ;  /* 0x0000008574747221 */ /* 0x000fe20000010000 */
[----:B------:R2:W-:Y:S03]  /*c120*/  STG.E.64 [R70.64], R68 ;  /* 0x0000004446007986 */ /* 0x0005e6000c101b06 */
[----:B------:R-:W-:-:S04]  /*c130*/  FADD.FTZ R116, R116, R137 ;  /* 0x0000008974747221 */ /* 0x000fc80000010000 */
[----:B------:R-:W-:Y:S01]  /*c140*/  FADD.FTZ R116, R116, R139 ;  /* 0x0000008b74747221 */ /* 0x000fe20000010000 */
[----:B0-----:R-:W-:Y:S02]  /*c150*/  SHF.R.U32.HI R97, RZ, 0x5, R114 ;  /* 0x00000005ff617819 */ /* 0x001fe40000011672 */
[----:B------:R-:W-:Y:S01]  /*c160*/  LOP3.LUT P0, RZ, R114, 0x1f, RZ, 0xc0, !PT ;  /* 0x0000001f72ff7812 */ /* 0x000fe2000780c0ff */
[----:B------:R-:W-:Y:S01]  /*c170*/  FADD.FTZ R116, R116, R141 ;  /* 0x0000008d74747221 */ /* 0x000fe20000010000 */
[----:B------:R-:W-:-:S03]  /*c180*/  LOP3.LUT R97, R97, 0x7fffffc, RZ, 0xc0, !PT ;  /* 0x07fffffc61617812 */ /* 0x000fc600078ec0ff */
[----:B------:R-:W-:Y:S01]  /*c190*/  FADD.FTZ R116, R116, R143 ;  /* 0x0000008f74747221 */ /* 0x000fe20000010000 */
[----:B------:R-:W-:-:S03]  /*c1a0*/  @!P1 IADD3 R97, R97, 0x4, RZ ;  /* 0x0000000461619810 */ /* 0x000fc60007ffe0ff */
[----:B-1----:R-:W-:Y:S01]  /*c1b0*/  FADD.FTZ R101, R116, R99 ;  /* 0x0000006374657221 */ /* 0x002fe20000010000 */
[----:B------:R-:W-:Y:S05]  /*c1c0*/  BRA.DIV ~URZ, `(.L_x_5483) ;  /* 0x000013c27f007947 */ /* 0x000fea000b800000 */
[----:B--2---:R0:W1:Y:S02]  /*c1d0*/  SHFL.BFLY PT, R64, R101, 0x1, 0x1f ;  /* 0x0c201f0065407f89 */ /* 0x00406400000e0000 */
.L_x_5487:
        /* <DEDUP_REMOVED lines=84> */
.L_x_5488:
[----:B------:R-:W3:Y:S01]  /*c720*/  S2R R68, SR_TID.X ;  /* 0x0000000000447919 */ /* 0x000ee20000002100 */
[----:B------:R-:W-:Y:S01]  /*c730*/  @!P0 SHF.R.U32.HI R66, RZ, 0x5, R114 ;  /* 0x00000005ff428819 */ /* 0x000fe20000011672 */
[----:B--2---:R-:W-:Y:S01]  /*c740*/  FADD.FTZ R65, R69, R70 ;  /* 0x0000004645417221 */ /* 0x004fe20000010000 */
[----:B------:R-:W-:Y:S01]  /*c750*/  WARPSYNC 0xffffffff ;  /* 0xffffffff00007948 */ /* 0x000fe20003800000 */
[----:B-1----:R-:W-:Y:S01]  /*c760*/  HFMA2.MMA R70, -RZ, RZ, 0, 0 ;  /* 0x00000000ff467435 */ /* 0x002fe200000001ff */
[----:B------:R-:W-:-:S04]  /*c770*/  @!P0 LOP3.LUT R66, R66, 0x3, RZ, 0xc0, !PT ;  /* 0x0000000342428812 */ /* 0x000fc800078ec0ff */
[----:B------:R-:W-:Y:S02]  /*c780*/  @!P0 IADD3 R69, R97, R66, RZ ;  /* 0x0000004261458210 */ /* 0x000fe40007ffe0ff */
        /* <DEDUP_REMOVED lines=31> */
[----:B------:R-:W-:Y:S01]  /*c980*/  FFMA.FTZ R64, R65, R101, R64 ;  /* 0x0000006541407223 */ /* 0x000fe20000010040 */
[----:B------:R-:W-:-:S04]  /*c990*/  HADD2.F32 R101, -RZ, R47.H1_H1 ;  /* 0x3000002fff657230 */ /* 0x000fc80000004100 */
        /* <DEDUP_REMOVED lines=16> */
[----:B------:R-:W-:-:S02]  /*caa0*/  @!P0 MOV R97, 0x4 ;  /* 0x0000000400618802 */ /* 0x000fc40000000f00 */
[----:B------:R-:W-:Y:S01]  /*cab0*/  @!P0 MOV R67, 0x4 ;  /* 0x0000000400438802 */ /* 0x000fe20000000f00 */
[C---:B0-----:R-:W-:Y:S01]  /*cac0*/  FMUL.FTZ R64, R69.reuse, R69 ;  /* 0x0000004545407220 */ /* 0x041fe20000410000 */
[----:B------:R-:W-:-:S03]  /*cad0*/  FSEL R70, R69, RZ, !P1 ;  /* 0x000000ff45467208 */ /* 0x000fc60004800000 */
[----:B------:R-:W-:Y:S01]  /*cae0*/  @!P0 IMAD.WIDE R66, R0, R67, c[0x0][0x1a0] ;  /* 0x0000680000428625 */ /* 0x000fe200078e0243 */
[----:B------:R-:W-:-:S03]  /*caf0*/  FSEL R65, R64, RZ, P1 ;  /* 0x000000ff40417208 */ /* 0x000fc60000800000 */
[C---:B------:R-:W-:Y:S01]  /*cb00*/  FADD.FTZ R100, -R70.reuse, R73 ;  /* 0x0000004946647221 */ /* 0x040fe20000010100 */
[----:B------:R0:W-:Y:S01]  /*cb10*/  @!P0 STG.E [R66.64], R69 ;  /* 0x0000004542008986 */ /* 0x0001e2000c101906 */
[----:B-1----:R-:W-:Y:S02]  /*cb20*/  FFMA.FTZ R64, R71, R68, c[0x0][0x228] ;  /* 0x00008a0047407623 */ /* 0x002fe40000010044 */
[----:B------:R-:W-:Y:S02]  /*cb30*/  FADD.FTZ R98, -R70, R98 ;  /* 0x0000006246627221 */ /* 0x000fe40000010100 */
[----:B------:R-:W-:Y:S02]  /*cb40*/  FADD.FTZ R68, R64, R65 ;  /* 0x0000004140447221 */ /* 0x000fe40000010000 */
[C---:B------:R-:W-:Y:S01]  /*cb50*/  @!P0 IMAD.WIDE R64, R0.reuse, R97, c[0x0][0x1a8] ;  /* 0x00006a0000408625 */ /* 0x040fe200078e0261 */
[----:B------:R-:W-:Y:S01]  /*cb60*/  IADD3 R0, R0, c[0x0][0x160], RZ ;  /* 0x0000580000007a10 */ /* 0x000fe20007ffe0ff */
[----:B------:R-:W1:Y:S02]  /*cb70*/  MUFU.RSQ R73, R68 ;  /* 0x0000004400497308 */ /* 0x000e640000001400 */
[----:B------:R-:W-:-:S02]  /*cb80*/  FADD.FTZ R78, -R70, R78 ;  /* 0x0000004e464e7221 */ /* 0x000fc40000010100 */
[C---:B------:R-:W-:Y:S02]  /*cb90*/  FADD.FTZ R72, -R70.reuse, R72 ;  /* 0x0000004846487221 */ /* 0x040fe40000010100 */
[C---:B------:R-:W-:Y:S02]  /*cba0*/  FADD.FTZ R104, -R70.reuse, R104 ;  /* 0x0000006846687221 */ /* 0x040fe40000010100 */
[C---:B------:R-:W-:Y:S02]  /*cbb0*/  FADD.FTZ R74, -R70.reuse, R74 ;  /* 0x0000004a464a7221 */ /* 0x040fe40000010100 */
[C---:B------:R-:W-:Y:S01]  /*cbc0*/  FADD.FTZ R124, -R70.reuse, R109 ;  /* 0x0000006d467c7221 */ /* 0x040fe20000010100 */
[----:B------:R-:W-:Y:S01]  /*cbd0*/  HADD2.F32 R109, -RZ, R44.H0_H0 ;  /* 0x2000002cff6d7230 */ /* 0x000fe20000004100 */
[C---:B------:R-:W-:Y:S02]  /*cbe0*/  FADD.FTZ R138, -R70.reuse, R117 ;  /* 0x00000075468a7221 */ /* 0x040fe40000010100 */
[----:B------:R-:W-:-:S02]  /*cbf0*/  FADD.FTZ R116, -R70, R77 ;  /* 0x0000004d46747221 */ /* 0x000fc40000010100 */
[C---:B-1----:R-:W-:Y:S01]  /*cc00*/  FMUL.FTZ R97, R73.reuse, R98 ;  /* 0x0000006249617220 */ /* 0x042fe20000410000 */
[----:B------:R1:W-:Y:S01]  /*cc10*/  @!P0 STG.E [R64.64], R73 ;  /* 0x0000004940008986 */ /* 0x0003e2000c101906 */
[C---:B------:R-:W-:Y:S02]  /*cc20*/  FMUL.FTZ R117, R73.reuse, R78 ;  /* 0x0000004e49757220 */ /* 0x040fe40000410000 */
[C---:B------:R-:W-:Y:S02]  /*cc30*/  FMUL.FTZ R114, R73.reuse, R72 ;  /* 0x0000004849727220 */ /* 0x040fe40000410000 */
[----:B------:R-:W-:Y:S01]  /*cc40*/  FMUL.FTZ R78, R73, R104 ;  /* 0x00000068494e7220 */ /* 0x000fe20000410000 */
[--C-:B------:R-:W-:Y:S01]  /*cc50*/  HADD2.F32 R104, -RZ, R46.reuse.H1_H1 ;  /* 0x3000002eff687230 */ /* 0x100fe20000004100 */
[----:B------:R-:W-:Y:S01]  /*cc60*/  FFMA.FTZ R98, R97, R101, R10 ;  /* 0x0000006561627223 */ /* 0x000fe2000001000a */
[--C-:B------:R-:W-:Y:S01]  /*cc70*/  HADD2.F32 R101, -RZ, R45.reuse.H0_H0 ;  /* 0x2000002dff657230 */ /* 0x100fe20000004100 */
[C---:B------:R-:W-:Y:S01]  /*cc80*/  FADD.FTZ R128, -R70.reuse, R108 ;  /* 0x0000006c46807221 */ /* 0x040fe20000010100 */
[----:B------:R-:W-:Y:S01]  /*cc90*/  HADD2.F32 R97, -RZ, R46.H0_H0 ;  /* 0x2000002eff617230 */ /* 0x000fe20000004100 */
[C---:B------:R-:W-:Y:S01]  /*cca0*/  FADD.FTZ R134, -R70.reuse, R115 ;  /* 0x0000007346867221 */ /* 0x040fe20000010100 */
[----:B------:R-:W-:Y:S01]  /*ccb0*/  HADD2.F32 R115, -RZ, R45.H1_H1 ;  /* 0x3000002dff737230 */ /* 0x000fe20000004100 */
[----:B------:R-:W-:-:S02]  /*ccc0*/  FADD.FTZ R132, -R70, R113 ;  /* 0x0000007146847221 */ /* 0x000fc40000010100 */
[C---:B------:R-:W-:Y:S02]  /*ccd0*/  FMUL.FTZ R108, R73.reuse, R74 ;  /* 0x0000004a496c7220 */ /* 0x040fe40000410000 */
[C---:B------:R-:W-:Y:S02]  /*cce0*/  FADD.FTZ R130, -R70.reuse, R111 ;  /* 0x0000006f46827221 */ /* 0x040fe40000010100 */
[----:B------:R-:W-:Y:S01]  /*ccf0*/  FMUL.FTZ R113, R73, R116 ;  /* 0x0000007449717220 */ /* 0x000fe20000410000 */
[----:B------:R-:W-:Y:S01]  /*cd00*/  HADD2.F32 R116, -RZ, R43.H0_H0 ;  /* 0x2000002bff747230 */ /* 0x000fe20000004100 */
[----:B------:R-:W-:Y:S02]  /*cd10*/  FADD.FTZ R120, -R70, R75 ;  /* 0x0000004b46787221 */ /* 0x000fe40000010100 */
[----:B------:R-:W-:Y:S01]  /*cd20*/  FFMA.FTZ R109, R114, R109, R3 ;  /* 0x0000006d726d7223 */ /* 0x000fe20000010003 */
[----:B------:R-:W-:Y:S01]  /*cd30*/  HADD2.F32 R114, -RZ, R44.H1_H1 ;  /* 0x3000002cff727230 */ /* 0x000fe20000004100 */
[----:B------:R-:W-:-:S02]  /*cd40*/  FADD.FTZ R126, -R70, R107 ;  /* 0x0000006b467e7221 */ /* 0x000fc40000010100 */
[----:B------:R-:W-:Y:S02]  /*cd50*/  FMUL.FTZ R107, R73, R100 ;  /* 0x00000064496b7220 */ /* 0x000fe40000410000 */
[----:B------:R-:W-:Y:S01]  /*cd60*/  FFMA.FTZ R104, R117, R104, R8 ;  /* 0x0000006875687223 */ /* 0x000fe20000010008 */
[----:B------:R-:W-:Y:S01]  /*cd70*/  HADD2.F32 R117, -RZ, R43.H1_H1 ;  /* 0x3000002bff757230 */ /* 0x000fe20000004100 */
[----:B------:R-:W-:Y:S02]  /*cd80*/  FFMA.FTZ R101, R108, R101, R5 ;  /* 0x000000656c657223 */ /* 0x000fe40000010005 */
[C---:B------:R-:W-:Y:S02]  /*cd90*/  FADD.FTZ R142, -R70.reuse, R121 ;  /* 0x00000079468e7221 */ /* 0x040fe40000010100 */
[----:B------:R-:W-:Y:S02]  /*cda0*/  FMUL.FTZ R130, R73, R130 ;  /* 0x0000008249827220 */ /* 0x000fe40000410000 */
[----:B------:R-:W-:Y:S01]  /*cdb0*/  FFMA.FTZ R108, R113, R115, R6 ;  /* 0x00000073716c7223 */ /* 0x000fe20000010006 */
[--C-:B------:R-:W-:Y:S01]  /*cdc0*/  HADD2.F32 R115, -RZ, R42.reuse.H1_H1 ;  /* 0x3000002aff737230 */ /* 0x100fe20000004100 */
[----:B------:R-:W-:Y:S01]  /*cdd0*/  FADD.FTZ R136, -R70, R119 ;  /* 0x0000007746887221 */ /* 0x000fe20000010100 */
[----:B------:R-:W-:Y:S01]  /*cde0*/  HADD2.F32 R113, -RZ, R42.H0_H0 ;  /* 0x2000002aff717230 */ /* 0x000fe20000004100 */
[----:B------:R-:W-:-:S02]  /*cdf0*/  FMUL.FTZ R120, R73, R120 ;  /* 0x0000007849787220 */ /* 0x000fc40000410000 */
[C---:B------:R-:W-:Y:S02]  /*ce00*/  FMUL.FTZ R121, R73.reuse, R132 ;  /* 0x0000008449797220 */ /* 0x040fe40000410000 */
[----:B------:R-:W-:Y:S02]  /*ce10*/  FMUL.FTZ R119, R73, R128 ;  /* 0x0000008049777220 */ /* 0x000fe40000410000 */
[C---:B------:R-:W-:Y:S02]  /*ce20*/  FADD.FTZ R146, -R70.reuse, R127 ;  /* 0x0000007f46927221 */ /* 0x040fe40000010100 */
[----:B------:R-:W-:Y:S02]  /*ce30*/  FFMA.FTZ R114, R107, R114, R4 ;  /* 0x000000726b727223 */ /* 0x000fe40000010004 */
[----:B0-----:R-:W-:Y:S02]  /*ce40*/  FADD.FTZ R66, -R70, R105 ;  /* 0x0000006946427221 */ /* 0x001fe40000010100 */
[----:B------:R-:W-:-:S02]  /*ce50*/  FFMA.FTZ R107, R130, R116, R17 ;  /* 0x00000074826b7223 */ /* 0x000fc40000010011 */
[----:B------:R-:W-:Y:S01]  /*ce60*/  FFMA.FTZ R97, R120, R97, R7 ;  /* 0x0000006178617223 */ /* 0x000fe20000010007 */
[----:B------:R-:W-:Y:S01]  /*ce70*/  HADD2.F32 R120, -RZ, R39.H0_H0 ;  /* 0x20000027ff787230 */ /* 0x000fe20000004100 */
[----:B------:R-:W-:Y:S01]  /*ce80*/  FFMA.FTZ R116, R121, R117, R18 ;  /* 0x0000007579747223 */ /* 0x000fe20000010012 */
[--C-:B------:R-:W-:Y:S01]  /*ce90*/  HADD2.F32 R117, -RZ, R41.reuse.H0_H0 ;  /* 0x20000029ff757230 */ /* 0x100fe20000004100 */
[----:B------:R-:W-:Y:S02]  /*cea0*/  FMUL.FTZ R126, R73, R126 ;  /* 0x0000007e497e7220 */ /* 0x000fe40000410000 */
[----:B------:R-:W-:Y:S01]  /*ceb0*/  FFMA.FTZ R121, R119, R115, R16 ;  /* 0x0000007377797223 */ /* 0x000fe20000010010 */
[----:B------:R-:W-:Y:S01]  /*cec0*/  HADD2.F32 R115, -RZ, R40.H1_H1 ;  /* 0x30000028ff737230 */ /* 0x000fe20000004100 */
[C---:B------:R-:W-:Y:S01]  /*ced0*/  FMUL.FTZ R146, R73.reuse, R146 ;  /* 0x0000009249927220 */ /* 0x040fe20000410000 */
[----:B------:R-:W-:Y:S01]  /*cee0*/  HADD2.F32 R119, -RZ, R41.H1_H1 ;  /* 0x30000029ff777230 */ /* 0x000fe20000004100 */
[----:B------:R-:W-:-:S02]  /*cef0*/  FMUL.FTZ R77, R73, R66 ;  /* 0x00000042494d7220 */ /* 0x000fc40000410000 */
[C---:B------:R-:W-:Y:S02]  /*cf00*/  FADD.FTZ R148, -R70.reuse, R129 ;  /* 0x0000008146947221 */ /* 0x040fe40000010100 */
[----:B------:R-:W-:Y:S02]  /*cf10*/  FMUL.FTZ R105, R73, R124 ;  /* 0x0000007c49697220 */ /* 0x000fe40000410000 */
[C---:B------:R-:W-:Y:S01]  /*cf20*/  FADD.FTZ R122, -R70.reuse, R79 ;  /* 0x0000004f467a7221 */ /* 0x040fe20000010100 */
[----:B------:R-:W-:Y:S01]  /*cf30*/  HADD2.F32 R79, -RZ, R47.H0_H0 ;  /* 0x2000002fff4f7230 */ /* 0x000fe20000004100 */
[C---:B------:R-:W-:Y:S02]  /*cf40*/  FADD.FTZ R106, -R70.reuse, R106 ;  /* 0x0000006a466a7221 */ /* 0x040fe40000010100 */
[----:B------:R-:W-:Y:S01]  /*cf50*/  FADD.FTZ R140, -R70, R123 ;  /* 0x0000007b468c7221 */ /* 0x000fe20000010100 */
[----:B------:R-:W-:Y:S01]  /*cf60*/  HADD2.F32 R123, -RZ, R35.H1_H1 ;  /* 0x30000023ff7b7230 */ /* 0x000fe20000004100 */
[----:B------:R-:W-:Y:S01]  /*cf70*/  FFMA.FTZ R126, R126, R113, R15 ;  /* 0x000000717e7e7223 */ /* 0x000fe2000001000f */
[----:B------:R-:W-:Y:S01]  /*cf80*/  HADD2.F32 R113, -RZ, R40.H0_H0 ;  /* 0x20000028ff717230 */ /* 0x000fe20000004100 */
[----:B------:R-:W-:-:S02]  /*cf90*/  FADD.FTZ R144, -R70, R125 ;  /* 0x0000007d46907221 */ /* 0x000fc40000010100 */
[----:B------:R-:W-:Y:S01]  /*cfa0*/  FFMA.FTZ R146, R146, R120, R25 ;  /* 0x0000007892927223 */ /* 0x000fe20000010019 */
[----:B------:R-:W-:Y:S01]  /*cfb0*/  HADD2.F32 R120, -RZ, R39.H1_H1 ;  /* 0x30000027ff787230 */ /* 0x000fe20000004100 */
[----:B------:R-:W-:Y:S01]  /*cfc0*/  FFMA.FTZ R77, R77, R115, R12 ;  /* 0x000000734d4d7223 */ /* 0x000fe2000001000c */
[----:B------:R-:W-:Y:S01]  /*cfd0*/  HADD2.F32 R115, -RZ, R37.H1_H1 ;  /* 0x30000025ff737230 */ /* 0x000fe20000004100 */
[----:B------:R-:W-:Y:S02]  /*cfe0*/  FMUL.FTZ R111, R73, R148 ;  /* 0x00000094496f7220 */ /* 0x000fe40000410000 */
[----:B------:R-:W-:Y:S01]  /*cff0*/  FFMA.FTZ R105, R105, R119, R14 ;  /* 0x0000007769697223 */ /* 0x000fe2000001000e */
[----:B------:R-:W-:Y:S01]  /*d000*/  HADD2.F32 R119, -RZ, R38.H1_H1 ;  /* 0x30000026ff777230 */ /* 0x000fe20000004100 */
        /* <DEDUP_REMOVED lines=11> */
[----:B------:R-:W-:Y:S02]  /*d0c0*/  FMUL.FTZ R99, R73, R144 ;  /* 0x0000009049637220 */ /* 0x000fe40000410000 */
[----:B------:R-:W-:Y:S01]  /*d0d0*/  FFMA.FTZ R78, R78, R113, R11 ;  /* 0x000000714e4e7223 */ /* 0x000fe2000001000b */
[----:B------:R-:W-:Y:S01]  /*d0e0*/  HADD2.F32 R113, -RZ, R37.H0_H0 ;  /* 0x20000025ff717230 */ /* 0x000fe20000004100 */
[----:B------:R-:W-:-:S02]  /*d0f0*/  FFMA.FTZ R111, R111, R120, R26 ;  /* 0x000000786f6f7223 */ /* 0x000fc4000001001a */
[C---:B-1----:R-:W-:Y:S02]  /*d100*/  FMUL.FTZ R64, R73.reuse, R134 ;  /* 0x0000008649407220 */ /* 0x042fe40000410000 */
        /* <DEDUP_REMOVED lines=11> */
[----:B------:R-:W-:Y:S01]  /*d1c0*/  FFMA.FTZ R106, R106, R117, R13 ;  /* 0x000000756a6a7223 */ /* 0x000fe2000001000d */
[----:B------:R-:W-:Y:S01]  /*d1d0*/  HADD2.F32 R117, -RZ, R38.H0_H0 ;  /* 0x20000026ff757230 */ /* 0x000fe20000004100 */
[----:B------:R-:W-:Y:S01]  /*d1e0*/  FFMA.FTZ R120, R75, R115, R22 ;  /* 0x000000734b787223 */ /* 0x000fe20000010016 */
[----:B------:R-:W-:Y:S01]  /*d1f0*/  HADD2.F32 R115, -RZ, R34.H0_H0 ;  /* 0x20000022ff737230 */ /* 0x000fe20000004100 */
[----:B------:R-:W-:Y:S01]  /*d200*/  FMUL.FTZ R73, R73, R164 ;  /* 0x000000a449497220 */ /* 0x000fe20000410000 */
[--C-:B------:R-:W-:Y:S01]  /*d210*/  HADD2.F32 R75, -RZ, R36.reuse.H1_H1 ;  /* 0x30000024ff4b7230 */ /* 0x100fe20000004100 */
[----:B------:R-:W-:Y:S01]  /*d220*/  FFMA.FTZ R122, R99, R119, R24 ;  /* 0x00000077637a7223 */ /* 0x000fe20000010018 */
[----:B------:R-:W-:Y:S01]  /*d230*/  HADD2.F32 R119, -RZ, R35.H0_H0 ;  /* 0x20000023ff777230 */ /* 0x000fe20000004100 */
[----:B------:R-:W-:Y:S01]  /*d240*/  FFMA.FTZ R113, R74, R113, R21 ;  /* 0x000000714a717223 */ /* 0x000fe20000010015 */
[----:B------:R-:W-:Y:S01]  /*d250*/  HADD2.F32 R74, -RZ, R36.H0_H0 ;  /* 0x20000024ff4a7230 */ /* 0x000fe20000004100 */
[----:B------:R-:W-:Y:S01]  /*d260*/  FFMA.FTZ R132, R73, R123, R82 ;  /* 0x0000007b49847223 */ /* 0x000fe20000010052 */
[----:B------:R-:W-:Y:S01]  /*d270*/  HADD2.F32 R73, -RZ, R34.H1_H1 ;  /* 0x30000022ff497230 */ /* 0x000fe20000004100 */
[----:B------:R-:W-:-:S02]  /*d280*/  FFMA.FTZ R117, R100, R117, R23 ;  /* 0x0000007564757223 */ /* 0x000fc40000010017 */
        /* <DEDUP_REMOVED lines=16> */
[----:B------:R-:W-:Y:S01]  /*d390*/  IMAD.MOV.U32 R107, RZ, RZ, 0x10 ;  /* 0x00000010ff6b7424 */ /* 0x000fe200078e00ff */
[----:B------:R-:W-:Y:S01]  /*d3a0*/  LEA R98, P0, R76, c[0x0][0x208], 0x4 ;  /* 0x000082004c627a11 */ /* 0x000fe200078020ff */
[----:B------:R-:W-:Y:S01]  /*d3b0*/  FFMA.FTZ R115, R68, R64, R27 ;  /* 0x0000004044737223 */ /* 0x000fe2000001001b */
[----:B------:R-:W-:-:S02]  /*d3c0*/  IADD3 R104, R76, 0x80, RZ ;  /* 0x000000804c687810 */ /* 0x000fc40007ffe0ff */
[----:B------:R-:W-:Y:S02]  /*d3d0*/  IADD3 R106, R76, 0x100, RZ ;  /* 0x000001004c6a7810 */ /* 0x000fe40007ffe0ff */
[----:B------:R-:W-:Y:S01]  /*d3e0*/  F2FP.PACK_AB R72, R100, R99 ;  /* 0x000000636448723e */ /* 0x000fe200000000ff */
[----:B------:R-:W-:Y:S01]  /*d3f0*/  IMAD.WIDE.U32 R104, R104, R107, c[0x0][0x208] ;  /* 0x0000820068687625 */ /* 0x000fe200078e006b */
[----:B------:R-:W-:Y:S02]  /*d400*/  LEA R100, P1, R96, c[0x0][0x208], 0x4 ;  /* 0x0000820060647a11 */ /* 0x000fe400078220ff */
[----:B------:R-:W-:Y:S01]  /*d410*/  F2FP.PACK_AB R65, R108, R101 ;  /* 0x000000656c41723e */ /* 0x000fe200000000ff */
[----:B------:R-:W-:Y:S01]  /*d420*/  IMAD.WIDE.U32 R106, R106, R107, c[0x0][0x208] ;  /* 0x000082006a6a7625 */ /* 0x000fe200078e006b */
[----:B------:R-:W-:Y:S02]  /*d430*/  F2FP.PACK_AB R64, R114, R109 ;  /* 0x0000006d7240723e */ /* 0x000fe400000000ff */
[----:B------:R-:W-:-:S02]  /*d440*/  LEA.HI.X R99, R76, c[0x0][0x20c], RZ, 0x4, P0 ;  /* 0x000083004c637a11 */ /* 0x000fc400000f24ff */
[----:B------:R-:W-:Y:S02]  /*d450*/  F2FP.PACK_AB R70, R121, R126 ;  /* 0x0000007e7946723e */ /* 0x000fe400000000ff */
[----:B------:R-:W-:Y:S01]  /*d460*/  F2FP.PACK_AB R68, R77, R78 ;  /* 0x0000004e4d44723e */ /* 0x000fe200000000ff */
[----:B------:R0:W-:Y:S01]  /*d470*/  STG.E.128 [R98.64], R64 ;  /* 0x0000004062007986 */ /* 0x0001e2000c101d06 */
[----:B------:R-:W-:Y:S02]  /*d480*/  F2FP.PACK_AB R75, R111, R146 ;  /* 0x000000926f4b723e */ /* 0x000fe400000000ff */
[----:B------:R-:W-:Y:S01]  /*d490*/  F2FP.PACK_AB R74, R122, R117 ;  /* 0x000000757a4a723e */ /* 0x000fe200000000ff */
[----:B------:R0:W-:Y:S01]  /*d4a0*/  STG.E.128 [R104.64], R68 ;  /* 0x0000004468007986 */ /* 0x0001e2000c101d06 */
[----:B------:R-:W-:Y:S02]  /*d4b0*/  F2FP.PACK_AB R73, R120, R113 ;  /* 0x000000717849723e */ /* 0x000fe400000000ff */
[----:B------:R-:W-:-:S02]  /*d4c0*/  F2FP.PACK_AB R79, R132, R125 ;  /* 0x0000007d844f723e */ /* 0x000fc400000000ff */
[----:B------:R-:W-:Y:S01]  /*d4d0*/  F2FP.PACK_AB R78, R130, R123 ;  /* 0x0000007b824e723e */ /* 0x000fe200000000ff */
[----:B------:R0:W-:Y:S01]  /*d4e0*/  STG.E.128 [R106.64], R72 ;  /* 0x000000486a007986 */ /* 0x0001e2000c101d06 */
[----:B------:R-:W-:Y:S02]  /*d4f0*/  F2FP.PACK_AB R77, R128, R119 ;  /* 0x00000077804d723e */ /* 0x000fe400000000ff */
[----:B------:R-:W-:Y:S02]  /*d500*/  F2FP.PACK_AB R76, R124, R115 ;  /* 0x000000737c4c723e */ /* 0x000fe400000000ff */
[----:B------:R-:W-:Y:S02]  /*d510*/  LEA.HI.X R101, R96, c[0x0][0x20c], RZ, 0x4, P1 ;  /* 0x0000830060657a11 */ /* 0x000fe400008f24ff */
[----:B------:R-:W-:Y:S02]  /*d520*/  ISETP.GE.AND P0, PT, R0, c[0x0][0x164], PT ;  /* 0x0000590000007a0c */ /* 0x000fe40003f06270 */
[----:B------:R-:W-:Y:S01]  /*d530*/  LOP3.LUT P1, RZ, R95, 0xff, RZ, 0xc0, !PT ;  /* 0x000000ff5fff7812 */ /* 0x000fe2000782c0ff */
[----:B------:R0:W-:Y:S03]  /*d540*/  STG.E.128 [R100.64], R76 ;  /* 0x0000004c64007986 */ /* 0x0001e6000c101d06 */
[----:B------:R-:W-:-:S07]  /*d550*/  SEL R95, RZ, 0x1, P1 ;  /* 0x00000001ff5f7807 */ /* 0x000fce0000800000 */
[----:B0-----:R-:W-:Y:S01]  /*d560*/  @P0 CALL.REL.NOINC `(.L_x_5485) ;  /* 0x0000001000000944 */ /* 0x001fe20003c00000 */
[----:B------:R-:W-:Y:S05]  /*d570*/  BRA `(.L_x_5486) ;  /* 0xffff34a000007947 */ /* 0x000fea000383ffff */
.L_x_5485:
[----:B------:R-:W-:Y:S05]  /*d580*/  EXIT ;  /* 0x000000000000794d */ /* 0x000fea0003800000 */
.L_x_5483:
[----:B--2---:R-:W-:Y:S01]  /*d590*/  HFMA2.MMA R65, -RZ, RZ, 0, 1.847743988037109375e-06 ;  /* 0x0000001fff417435 */ /* 0x004fe200000001ff */
[----:B------:R-:W-:Y:S01]  /*d5a0*/  MOV R70, R101 ;  /* 0x0000006500467202 */ /* 0x000fe20000000f00 */
[----:B------:R-:W-:Y:S01]  /*d5b0*/  IMAD.MOV.U32 R69, RZ, RZ, 0x1 ;  /* 0x00000001ff457424 */ /* 0x000fe200078e00ff */
[----:B------:R-:W-:Y:S01]  /*d5c0*/  MOV R66, 0xd5f0 ;  /* 0x0000d5f000427802 */ /* 0x000fe20000000f00 */
[----:B------:R-:W-:Y:S02]  /*d5d0*/  IMAD.MOV.U32 R68, RZ, RZ, -0x1 ;  /* 0xffffffffff447424 */ /* 0x000fe400078e00ff */
[----:B------:R-:W-:Y:S05]  /*d5e0*/  CALL.REL.NOINC `($__internal_29_$__cuda_sm70_shflsync_bfly_p) ;  /* 0x0000079000007944 */ /* 0x000fea0003c00000 */
[----:B-1----:R-:W-:Y:S01]  /*d5f0*/  MOV R64, R69 ;  /* 0x0000004500407202 */ /* 0x002fe20000000f00 */
[----:B0-----:R-:W-:Y:S05]  /*d600*/  BRA `(.L_x_5487) ;  /* 0xffffebd000007947 */ /* 0x001fea000383ffff */
.L_x_5484:
[----:B------:R-:W-:Y:S01]  /*d610*/  HFMA2.MMA R65, -RZ, RZ, 0, 1.847743988037109375e-06 ;  /* 0x0000001fff417435 */ /* 0x000fe200000001ff */
[----:B------:R-:W-:Y:S01]  /*d620*/  IMAD.MOV.U32 R69, RZ, RZ, 0x2 ;  /* 0x00000002ff457424 */ /* 0x000fe200078e00ff */
[----:B------:R-:W-:Y:S01]  /*d630*/  MOV R66, 0xd660 ;  /* 0x0000d66000427802 */ /* 0x000fe20000000f00 */
[----:B------:R-:W-:-:S03]  /*d640*/  IMAD.MOV.U32 R68, RZ, RZ, -0x1 ;  /* 0xffffffffff447424 */ /* 0x000fc600078e00ff */
[----:B0-----:R-:W-:Y:S05]  /*d650*/  CALL.REL.NOINC `($__internal_29_$__cuda_sm70_shflsync_bfly_p) ;  /* 0x0000072000007944 */ /* 0x001fea0003c00000 */
[----:B01----:R-:W-:Y:S01]  /*d660*/  FADD.FTZ R70, R70, R69 ;  /* 0x0000004546467221 */ /* 0x003fe20000010000 */
[----:B------:R-:W-:Y:S01]  /*d670*/  MOV R69, 0x4 ;  /* 0x0000000400457802 */ /* 0x000fe20000000f00 */
[----:B------:R-:W-:Y:S01]  /*d680*/  IMAD.MOV.U32 R65, RZ, RZ, 0x1f ;  /* 0x0000001fff417424 */ /* 0x000fe200078e00ff */
[----:B------:R-:W-:-:S02]  /*d690*/  MOV R68, 0xffffffff ;  /* 0xffffffff00447802 */ /* 0x000fc40000000f00 */
[----:B------:R-:W-:Y:S02]  /*d6a0*/  MOV R66, 0xd6c0 ;  /* 0x0000d6c000427802 */ /* 0x000fe40000000f00 */
[----:B------:R-:W-:Y:S05]  /*d6b0*/  CALL.REL.NOINC `($__internal_29_$__cuda_sm70_shflsync_bfly_p) ;  /* 0x000006c000007944 */ /* 0x000fea0003c00000 */
[----:B0-----:R-:W-:Y:S01]  /*d6c0*/  HFMA2.MMA R65, -RZ, RZ, 0, 1.847743988037109375e-06 ;  /* 0x0000001fff417435 */ /* 0x001fe200000001ff */
[----:B-1----:R-:W-:Y:S01]  /*d6d0*/  FADD.FTZ R70, R70, R69 ;  /* 0x0000004546467221 */ /* 0x002fe20000010000 */
[----:B------:R-:W-:Y:S01]  /*d6e0*/  MOV R66, 0xd720 ;  /* 0x0000d72000427802 */ /* 0x000fe20000000f00 */
[----:B------:R-:W-:Y:S02]  /*d6f0*/  IMAD.MOV.U32 R69, RZ, RZ, 0x8 ;  /* 0x00000008ff457424 */ /* 0x000fe400078e00ff */
[----:B------:R-:W-:Y:S02]  /*d700*/  IMAD.MOV.U32 R68, RZ, RZ, -0x1 ;  /* 0xffffffffff447424 */ /* 0x000fe400078e00ff */
[----:B------:R-:W-:Y:S05]  /*d710*/  CALL.REL.NOINC `($__internal_29_$__cuda_sm70_shflsync_bfly_p) ;  /* 0x0000066000007944 */ /* 0x000fea0003c00000 */
[----:B01----:R-:W-:Y:S01]  /*d720*/  FADD.FTZ R70, R70, R69 ;  /* 0x0000004546467221 */ /* 0x003fe20000010000 */
[----:B------:R-:W-:Y:S01]  /*d730*/  MOV R69, 0x10 ;  /* 0x0000001000457802 */ /* 0x000fe20000000f00 */
[----:B------:R-:W-:Y:S01]  /*d740*/  IMAD.MOV.U32 R65, RZ, RZ, 0x1f ;  /* 0x0000001fff417424 */ /* 0x000fe200078e00ff */
[----:B------:R-:W-:Y:S02]  /*d750*/  MOV R68, 0xffffffff ;  /* 0xffffffff00447802 */ /* 0x000fe40000000f00 */
[----:B------:R-:W-:-:S02]  /*d760*/  MOV R66, 0xd780 ;  /* 0x0000d78000427802 */ /* 0x000fc40000000f00 */
[----:B------:R-:W-:Y:S05]  /*d770*/  CALL.REL.NOINC `($__internal_29_$__cuda_sm70_shflsync_bfly_p) ;  /* 0x0000060000007944 */ /* 0x000fea0003c00000 */
        /* <DEDUP_REMOVED lines=70> */
[----:B------:R-:W-:Y:S05]  /*dbe0*/  CALL.REL.NOINC `($__internal_29_$__cuda_sm70_shflsync_bfly_p) ;  /* 0x0000019000007944 */ /* 0x000fea0003c00000 */
        /* <DEDUP_REMOVED lines=18> */
[----:B0-----:R-:W-:Y:S01]  /*dd10*/  HFMA2.MMA R65, -RZ, RZ, 0, 1.847743988037109375e-06 ;  /* 0x0000001fff417435 */ /* 0x001fe200000001ff */
[----:B-1----:R-:W-:Y:S01]  /*dd20*/  FADD.FTZ R70, R70, R69 ;  /* 0x0000004546467221 */ /* 0x002fe20000010000 */
[----:B------:R-:W-:Y:S01]  /*dd30*/  MOV R66, 0xdd70 ;  /* 0x0000dd7000427802 */ /* 0x000fe20000000f00 */
[----:B------:R-:W-:-:S02]  /*dd40*/  IMAD.MOV.U32 R69, RZ, RZ, 0x10 ;  /* 0x00000010ff457424 */ /* 0x000fc400078e00ff */
[----:B------:R-:W-:Y:S02]  /*dd50*/  IMAD.MOV.U32 R68, RZ, RZ, -0x1 ;  /* 0xffffffffff447424 */ /* 0x000fe400078e00ff */
[----:B------:R-:W-:Y:S05]  /*dd60*/  CALL.REL.NOINC `($__internal_29_$__cuda_sm70_shflsync_bfly_p) ;  /* 0x0000001000007944 */ /* 0x000fea0003c00000 */
[----:B01----:R-:W-:Y:S05]  /*dd70*/  BRA `(.L_x_5488) ;  /* 0xffffe9a000007947 */ /* 0x003fea000383ffff */
        .weak           $__internal_29_$__cuda_sm70_shflsync_bfly_p
        .type           $__internal_29_$__cuda_sm70_shflsync_bfly_p,@function
        .size           $__internal_29_$__cuda_sm70_shflsync_bfly_p,(.L_x_29093 - $__internal_29_$__cuda_sm70_shflsync_bfly_p)
$__internal_29_$__cuda_sm70_shflsync_bfly_p:
[----:B------:R-:W-:Y:S01]  /*dd80*/  MOV R67, 0x0 ;  /* 0x0000000000437802 */ /* 0x000fe20000000f00 */
[----:B------:R-:W-:Y:S04]  /*dd90*/  WARPSYNC R68 ;  /* 0x0000004400007348 */ /* 0x000fe80003800000 */
[----:B------:R0:W1:Y:S01]  /*dda0*/  SHFL.BFLY PT, R69, R70, R69, R65 ;  /* 0x0c00004546457389 */ /* 0x00006200000e0041 */
[----:B------:R-:W-:Y:S05]  /*ddb0*/  RET.REL.NODEC R66 `(_ZN10layer_norm13ln_fwd_kernelINS_13Kernel_traitsI6__halfS2_S2_S2_fjLj4096ELj1ELj1ELj4ELj16ENS_18Kernel_traits_baseILj4096ES2_S2_S2_S2_fjLj128EEEEELb1ELb1ELb0ELb1EEEvNS_9FwdParamsE) ;  /* 0xffff224042007950 */ /* 0x000fea0003c3ffff */
.L_x_5489:
        /* <DEDUP_REMOVED lines=12> */
.L_x_29093:


//--------------------- .text._ZN10layer_norm13ln_fwd_kernelINS_13Kernel_traitsI6__halfS2_S2_S2_fjLj4096ELj1ELj1ELj4ELj16ENS_18Kernel_traits_baseILj4096ES2_S2_S2_S2_fjLj128EEEEELb1ELb1ELb1ELb0EEEvNS_9FwdParamsE --------------------------
	.section	.text._ZN10layer_norm13ln_fwd_kernelINS_13Kernel_traitsI6__halfS2_S2_S2_fjLj4096ELj1ELj1ELj4ELj16ENS_18Kernel_traits_baseILj4096ES2_S2_S2_S2_fjLj128EEEEELb1ELb1ELb1ELb0EEEvNS_9FwdParamsE,"ax",@progbits
	.sectioninfo	@"SHI_REGISTERS=224"
	.align	128
        .global         _ZN10layer_norm13ln_fwd_kernelINS_13Kernel_traitsI6__halfS2_S2_S2_fjLj4096ELj1ELj1ELj4ELj16ENS_18Kernel_traits_baseILj4096ES2_S2_S2_S2_fjLj128EEEEELb1ELb1ELb1ELb0EEEvNS_9FwdParamsE
        .type           _ZN10layer_norm13ln_fwd_kernelINS_13Kernel_traitsI6__halfS2_S2_S2_fjLj4096ELj1ELj1ELj4ELj16ENS_18Kernel_traits_baseILj4096ES2_S2_S2_S2_fjLj128EEEEELb1ELb1ELb1ELb0EEEvNS_9FwdParamsE,@function
        .size           _ZN10layer_norm13ln_fwd_kernelINS_13Kernel_traitsI6__halfS2_S2_S2_fjLj4096ELj1ELj1ELj4ELj16ENS_18Kernel_traits_baseILj4096ES2_S2_S2_S2_fjLj128EEEEELb1ELb1ELb1ELb0EEEvNS_9FwdParamsE,(.L_x_29094 - _ZN10layer_norm13ln_fwd_kernelINS_13Kernel_traitsI6__halfS2_S2_S2_fjLj4096ELj1ELj1ELj4ELj16ENS_18Kernel_traits_baseILj4096ES2_S2_S2_S2_fjLj128EEEEELb1ELb1ELb1ELb0EEEvNS_9FwdParamsE)
        .other          _ZN10layer_norm13ln_fwd_kernelINS_13Kernel_traitsI6__halfS2_S2_S2_fjLj4096ELj1ELj1ELj4ELj16ENS_18Kernel_traits_baseILj4096ES2_S2_S2_S2_fjLj128EEEEELb1ELb1ELb1ELb0EEEvNS_9FwdParamsE,@"STO_CUDA_ENTRY STV_DEFAULT"
_ZN10layer_norm13ln_fwd_kernelINS_13Kernel_traitsI6__halfS2_S2_S2_fjLj4096ELj1ELj1ELj4ELj16ENS_18Kernel_traits_baseILj4096ES2_S2_S2_S2_fjLj128EEEEELb1ELb1ELb1ELb0EEEvNS_9FwdParamsE:
.text._ZN10layer_norm13ln_fwd_kernelINS_13Kernel_traitsI6__halfS2_S2_S2_fjLj4096ELj1ELj1ELj4ELj16ENS_18Kernel_traits_baseILj4096ES2_S2_S2_S2_fjLj128EEEEELb1ELb1ELb1ELb0EEEvNS_9FwdParamsE:
[----:B------:R-:W-:Y:S02]  /*0000*/  IMAD.MOV.U32 R1, RZ, RZ, c[0x0][0x28] ;  /* 0x00000a00ff017624 */ /* 0x000fe400078e00ff */
[----:B------:R-:W-:Y:S01]  /*0010*/  ULDC.U8 UR4, c[0x0][0x244] ;  /* 0x0000910000047ab9 */ /* 0x000fe20000000000 */
[----:B------:R-:W-:Y:S01]  /*0020*/  MOV R143, c[0x0][0x23c] ;  /* 0x00008f00008f7a02 */ /* 0x000fe20000000f00 */
[----:B------:R-:W-:Y:S01]  /*0030*/  IMAD.MOV.U32 R142, RZ, RZ, c[0x0][0x238] ;  /* 0x00008e00ff8e7624 */ /* 0x000fe200078e00ff */
[----:B------:R-:W-:Y:S01]  /*0040*/  ISETP.NE.AND P0, PT, RZ, UR4, PT ;  /* 0x00000004ff007c0c */ /* 0x000fe2000bf05270 */
[----:B------:R-:W-:-:S12]  /*0050*/  ULDC.64 UR4, c[0x0][0x118] ;  /* 0x0000460000047ab9 */ /* 0x000fd80000000a00 */
[----:B------:R-:W-:Y:S02]  /*0060*/  @P0 IMAD.MOV.U32 R2, RZ, RZ, R142 ;  /* 0x000000ffff020224 */ /* 0x000fe400078e008e */
[----:B------:R-:W-:-:S06]  /*0070*/  @P0 IMAD.MOV.U32 R3, RZ, RZ, R143 ;  /* 0x000000ffff030224 */ /* 0x000fcc00078e008f */
[----:B------:R-:W2:Y:S01]  /*0080*/  @P0 LDG.E.64 R2, [R2.64] ;  /* 0x0000000402020981 */ /* 0x000ea2000c1e1b00 */
[----:B------:R-:W-:Y:S01]  /*0090*/  MOV R106, c[0x0][0x230] ;  /* 0x00008c00006a7a02 */ /* 0x000fe20000000f00 */
        /* <DEDUP_REMOVED lines=10> */
[----:B--2---:R-:W-:-:S05]  /*0140*/  @P0 IADD3 R142, P1, R2, c[0x0][0x240], RZ ;  /* 0x00009000028e0a10 */ /* 0x004fca0007f3e0ff */
[----:B------:R-:W-:Y:S01]  /*0150*/  @P0 IMAD.X R143, RZ, RZ, R3, P1 ;  /* 0x000000ffff8f0224 */ /* 0x000fe200008e0603 */
[----:B---3--:R-:W-:-:S04]  /*0160*/  IADD3 R2, R107, -0x4498517b, RZ ;  /* 0xbb67ae856b027810 */ /* 0x008fc80007ffe0ff */
[--C-:B------:R-:W-:Y:S02]  /*0170*/  SHF.R.U64 R46, R142, 0x2, R143.reuse ;  /* 0x000000028e2e7819 */ /* 0x100fe4000000128f */
[----:B------:R-:W-:Y:S02]  /*0180*/  SHF.R.U32.HI R45, RZ, 0x2, R143 ;  /* 0x00000002ff2d7819 */ /* 0x000fe4000001168f */
[----:B------:R-:W-:Y:S01]  /*0190*/  IADD3 R3, R106, -0x61c88647, RZ ;  /* 0x9e3779b96a037810 */ /* 0x000fe20007ffe0ff */
[----:B------:R-:W-:Y:S01]  /*01a0*/  IMAD.WIDE.U32 R4, R46, -0x2daee0ad, RZ ;  /* 0xd2511f532e047825 */ /* 0x000fe200078e00ff */
[----:B------:R-:W-:Y:S02]  /*01b0*/  LOP3.LUT R8, R7, R45, R106, 0x96, !PT ;  /* 0x0000002d07087212 */ /* 0x000fe400078e966a */
[----:B------:R-:W-:Y:S02]  /*01c0*/  LOP3.LUT R7, R56, 0x7f, RZ, 0x3c, !PT ;  /* 0x0000007f38077812 */ /* 0x000fe400078e3cff */
[----:B------:R-:W-:Y:S01]  /*01d0*/  LOP3.LUT R10, R5, R107, RZ, 0x3c, !PT ;  /* 0x0000006b050a7212 */ /* 0x000fe200078e3cff */
[----:B------:R-:W-:Y:S01]  /*01e0*/  IMAD.WIDE.U32 R8, R8, -0x2daee0ad, RZ ;  /* 0xd2511f5308087825 */ /* 0x000fe200078e00ff */
[----:B------:R-:W-:-:S03]  /*01f0*/  MOV R5, c[0x0][0x168] ;  /* 0x00005a0000057a02 */ /* 0x000fc60000000f00 */
[----:B------:R-:W-:Y:S01]  /*0200*/  IMAD.WIDE.U32 R10, R10, -0x326172a9, RZ ;  /* 0xcd9e8d570a0a7825 */ /* 0x000fe200078e00ff */
[----:B------:R-:W-:Y:S02]  /*0210*/  SHF.R.S32.HI R5, RZ, 0x1f, R5 ;  /* 0x0000001fff057819 */ /* 0x000fe40000011405 */
[----:B------:R-:W-:Y:S02]  /*0220*/  LOP3.LUT R14, R9, R4, R2, 0x96, !PT ;  /* 0x00000004090e7212 */ /* 0x000fe400078e9602 */
[----:B------:R-:W-:Y:S02]  /*0230*/  LEA.HI R128, R5, c[0x0][0x168], RZ, 0x3 ;  /* 0x00005a0005807a11 */ /* 0x000fe400078f18ff */
[----:B------:R-:W-:Y:S01]  /*0240*/  LOP3.LUT R12, R11, R3, R6, 0x96, !PT ;  /* 0x000000030b0c7212 */ /* 0x000fe200078e9606 */
[----:B------:R-:W-:Y:S01]  /*0250*/  IMAD.WIDE.U32 R14, R14, -0x326172a9, RZ ;  /* 0xcd9e8d570e0e7825 */ /* 0x000fe200078e00ff */
[----:B------:R-:W-:Y:S02]  /*0260*/  IADD3 R4, R106, 0x3c6ef372, RZ ;  /* 0x3c6ef3726a047810 */ /* 0x000fe40007ffe0ff */
[----:B------:R-:W-:Y:S01]  /*0270*/  LEA.HI.SX32 R6, R128, R7, 0x1d ;  /* 0x0000000780067211 */ /* 0x000fe200078feaff */
[----:B------:R-:W-:Y:S01]  /*0280*/  IMAD.WIDE.U32 R12, R12, -0x2daee0ad, RZ ;  /* 0xd2511f530c0c7825 */ /* 0x000fe200078e00ff */
[----:B------:R-:W-:-:S02]  /*0290*/  LOP3.LUT R16, R15, R10, R4, 0x96, !PT ;  /* 0x0000000a0f107212 */ /* 0x000fc400078e9604 */
[----:B------:R-:W-:Y:S02]  /*02a0*/  LOP3.LUT P0, RZ, R6, 0xffffff80, RZ, 0xc0, !PT ;  /* 0xffffff8006ff7812 */ /* 0x000fe4000780c0ff */
[C---:B------:R-:W-:Y:S01]  /*02b0*/  IADD3 R5, R107.reuse, 0x76cf5d0a, RZ ;  /* 0x76cf5d0a6b057810 */ /* 0x040fe20007ffe0ff */
[----:B------:R-:W-:Y:S01]  /*02c0*/  IMAD.WIDE.U32 R16, R16, -0x2daee0ad, RZ ;  /* 0xd2511f5310107825 */ /* 0x000fe200078e00ff */
[----:B------:R-:W-:Y:S02]  /*02d0*/  IADD3 R7, R107, 0x32370b8f, RZ ;  /* 0x32370b8f6b077810 */ /* 0x000fe40007ffe0ff */
[----:B------:R-:W-:Y:S02]  /*02e0*/  LOP3.LUT R10, R13, R8, R5, 0x96, !PT ;  /* 0x000000080d0a7212 */ /* 0x000fe400078e9605 */
[----:B------:R-:W-:Y:S02]  /*02f0*/  LOP3.LUT R120, R17, R12, R7, 0x96, !PT ;  /* 0x0000000c11787212 */ /* 0x000fe400078e9607 */
[----:B------:R-:W-:Y:S01]  /*0300*/  IADD3 R8, R106, -0x255992d5, RZ ;  /* 0xdaa66d2b6a087810 */ /* 0x000fe20007ffe0ff */
[----:B------:R-:W-:Y:S01]  /*0310*/  IMAD.WIDE.U32 R10, R10, -0x326172a9, RZ ;  /* 0xcd9e8d570a0a7825 */ /* 0x000fe200078e00ff */
[----:B------:R-:W-:-:S02]  /*0320*/  ISETP.GE.U32.AND P6, PT, R6, 0x100, PT ;  /* 0x000001000600780c */ /* 0x000fc40003fc6070 */
[----:B------:R-:W-:Y:S01]  /*0330*/  ISETP.GE.U32.AND P5, PT, R6, 0x180, PT ;  /* 0x000001800600780c */ /* 0x000fe20003fa6070 */
[----:B------:R-:W-:Y:S01]  /*0340*/  IMAD.WIDE.U32 R120, R120, -0x326172a9, RZ ;  /* 0xcd9e8d5778787825 */ /* 0x000fe200078e00ff */
[----:B------:R-:W-:Y:S02]  /*0350*/  ISETP.GE.U32.AND P1, PT, R6, 0x200, PT ;  /* 0x000002000600780c */ /* 0x000fe40003f26070 */
[----:B------:R-:W-:Y:S02]  /*0360*/  P2R R48, PR, RZ, 0x40 ;  /* 0x00000040ff307803 */ /* 0x000fe40000000000 */
[----:B------:R-:W-:Y:S02]  /*0370*/  P2R R49, PR, RZ, 0x20 ;  /* 0x00000020ff317803 */ /* 0x000fe40000000000 */
[----:B------:R-:W-:Y:S02]  /*0380*/  LOP3.LUT R122, R11, R14, R8, 0x96, !PT ;  /* 0x0000000e0b7a7212 */ /* 0x000fe400078e9608 */
        /* <DEDUP_REMOVED lines=16> */
.L_x_5491:
[----:B0-----:R-:W-:Y:S05]  /*0490*/  BSYNC B0 ;  /* 0x0000000000007941 */ /* 0x001fea0003800000 */
.L_x_5490:
        /* <DEDUP_REMOVED lines=16> */
.L_x_5493:
[----:B0-----:R-:W-:Y:S05]  /*05a0*/  BSYNC B0 ;  /* 0x0000000000007941 */ /* 0x001fea0003800000 */
.L_x_5492:
        /* <DEDUP_REMOVED lines=16> */
.L_x_5495:
[----:B0-----:R-:W-:Y:S05]  /*06b0*/  BSYNC B0 ;  /* 0x0000000000007941 */ /* 0x001fea0003800000 */
.L_x_5494:
        /* <DEDUP_REMOVED lines=15> */
.L_x_5497:
[----:B0-----:R-:W-:Y:S05]  /*07b0*/  BSYNC B0 ;  /* 0x0000000000007941 */ /* 0x001fea0003800000 */
.L_x_5496:
[----:B------:R-:W-:Y:S01]  /*07c0*/  LOP3.LUT R116, R121, R10, R9, 0x96, !PT ;  /* 0x0000000a79747212 */ /* 0x000fe200078e9609 */
[----:B------:R-:W-:Y:S01]  /*07d0*/  IMAD.WIDE.U32 R122, R122, -0x2daee0ad, RZ ;  /* 0xd2511f537a7a7825 */ /* 0x000fe200078e00ff */
[----:B------:R-:W-:Y:S01]  /*07e0*/  IADD3 R10, R107, -0x126145ec, RZ ;  /* 0xed9eba146b0a7810 */ /* 0x000fe20007ffe0ff */
[----:B------:R-:W-:Y:S06]  /*07f0*/  @P3 EXIT ;  /* 0x000000000000394d */ /* 0x000fec0003800000 */
[--C-:B-----5:R-:W-:Y:S01]  /*0800*/  HADD2.F32 R109, -RZ, R71.reuse.H0_H0 ;  /* 0x20000047ff6d7230 */ /* 0x120fe20000004100 */
[----:B------:R-:W-:Y:S01]  /*0810*/  LOP3.LUT R124, R123, R16, R10, 0x96, !PT ;  /* 0x000000107b7c7212 */ /* 0x000fe200078e960a */
[----:B------:R-:W-:Y:S01]  /*0820*/  HADD2.F32 R113, -RZ, R71.H1_H1 ;  /* 0x30000047ff717230 */ /* 0x000fe20000004100 */
[C---:B------:R-:W-:Y:S01]  /*0830*/  IADD3 R112, R107.reuse, -0x56f99767, RZ ;  /* 0xa90668996b707810 */ /* 0x040fe20007ffe0ff */
[--C-:B------:R-:W-:Y:S01]  /*0840*/  HADD2.F32 R71, -RZ, R56.reuse.H0_H0 ;  /* 0x20000038ff477230 */ /* 0x100fe20000004100 */
[----:B------:R-:W-:Y:S01]  /*0850*/  IADD3 R111, R106, 0x1715609d, RZ ;  /* 0x1715609d6a6f7810 */ /* 0x000fe20007ffe0ff */
[----:B------:R-:W-:Y:S01]  /*0860*/  HADD2.F32 R115, -RZ, R56.H1_H1 ;  /* 0x30000038ff737230 */ /* 0x000fe20000004100 */
[----:B------:R-:W-:Y:S01]  /*0870*/  IMAD.WIDE.U32 R124, R124, -0x326172a9, RZ ;  /* 0xcd9e8d577c7c7825 */ /* 0x000fe200078e00ff */
[--C-:B------:R-:W-:Y:S01]  /*0880*/  HADD2.F32 R114, -RZ, R57.reuse.H0_H0 ;  /* 0x20000039ff727230 */ /* 0x100fe20000004100 */
[----:B------:R-:W-:Y:S01]  /*0890*/  SHF.R.S32.HI R128, RZ, 0x3, R128 ;  /* 0x00000003ff807819 */ /* 0x000fe20000011480 */
[----:B------:R-:W-:Y:S01]  /*08a0*/  HADD2.F32 R117, -RZ, R57.H1_H1 ;  /* 0x30000039ff757230 */ /* 0x000fe20000004100 */
[----:B------:R-:W-:Y:S01]  /*08b0*/  IMAD.WIDE.U32 R56, R116, -0x2daee0ad, RZ ;  /* 0xd2511f5374387825 */ /* 0x000fe200078e00ff */
[--C-:B------:R-:W-:Y:S01]  /*08c0*/  HADD2.F32 R94, -RZ, R78.reuse.H0_H0 ;  /* 0x2000004eff5e7230 */ /* 0x100fe20000004100 */
[C---:B------:R-:W-:Y:S01]  /*08d0*/  IADD3 R126, R106.reuse, -0x4ab325aa, RZ ;  /* 0xb54cda566a7e7810 */ /* 0x040fe20007ffe0ff */
[----:B------:R-:W-:Y:S01]  /*08e0*/  HADD2.F32 R97, -RZ, R78.H1_H1 ;  /* 0x3000004eff617230 */ /* 0x000fe20000004100 */
[----:B------:R-:W-:Y:S01]  /*08f0*/  IADD3 R123, R106, 0x5384540f, RZ ;  /* 0x5384540f6a7b7810 */ /* 0x000fe20007ffe0ff */
[--C-:B------:R-:W-:Y:S01]  /*0900*/  HADD2.F32 R78, -RZ, R64.reuse.H0_H0 ;  /* 0x20000040ff4e7230 */ /* 0x100fe20000004100 */
[----:B------:R-:W-:Y:S01]  /*0910*/  IADD3 R137, R107, -0x695add53, RZ ;  /* 0x96a522ad6b897810 */ /* 0x000fe20007ffe0ff */
[----:B------:R-:W-:Y:S01]  /*0920*/  HADD2.F32 R99, -RZ, R64.H1_H1 ;  /* 0x30000040ff637230 */ /* 0x000fe20000004100 */
[----:B------:R-:W-:Y:S01]  /*0930*/  LOP3.LUT R64, R57, R122, R112, 0x96, !PT ;  /* 0x0000007a39407212 */ /* 0x000fe200078e9670 */
[--C-:B------:R-:W-:Y:S01]  /*0940*/  HADD2.F32 R95, -RZ, R77.reuse.H0_H0 ;  /* 0x2000004dff5f7230 */ /* 0x100fe20000004100 */
[----:B------:R-:W-:Y:S01]  /*0950*/  IMAD.SHL.U32 R57, R0, 0x20, RZ ;  /* 0x0000002000397824 */ /* 0x000fe200078e00ff */
[----:B------:R-:W-:Y:S01]  /*0960*/  HADD2.F32 R96, -RZ, R77.H1_H1 ;  /* 0x3000004dff607230 */ /* 0x000fe20000004100 */
[----:B------:R-:W-:Y:S01]  /*0970*/  IADD3 R122, R107, -0x24c28bd8, RZ ;  /* 0xdb3d74286b7a7810 */ /* 0x000fe20007ffe0ff */
[--C-:B------:R-:W-:Y:S01]  /*0980*/  HADD2.F32 R77, -RZ, R79.reuse.H0_H0 ;  /* 0x2000004fff4d7230 */ /* 0x100fe20000004100 */
[----:B------:R-:W-:Y:S01]  /*0990*/  IADD3 R138, R106, -0x700cb87f, RZ ;  /* 0x8ff347816a8a7810 */ /* 0x000fe20007ffe0ff */
[----:B------:R-:W-:Y:S01]  /*09a0*/  HADD2.F32 R98, -RZ, R79.H1_H1 ;  /* 0x3000004fff627230 */ /* 0x000fe20000004100 */
[----:B------:R-:W-:Y:S01]  /*09b0*/  LOP3.LUT R121, R57, 0x3e0, RZ, 0xc0, !PT ;  /* 0x000003e039797812 */ /* 0x000fe200078ec0ff */
[--C-:B------:R-:W-:Y:S01]  /*09c0*/  HADD2.F32 R100, -RZ, R66.reuse.H0_H0 ;  /* 0x20000042ff647230 */ /* 0x100fe20000004100 */
[----:B------:R-:W-:Y:S01]  /*09d0*/  IMAD.MOV.U32 R144, RZ, RZ, 0x1 ;  /* 0x00000001ff907424 */ /* 0x000fe200078e00ff */
[----:B------:R-:W-:Y:S01]  /*09e0*/  HADD2.F32 R103, -RZ, R66.H1_H1 ;  /* 0x30000042ff677230 */ /* 0x000fe20000004100 */
[----:B------:R-:W-:Y:S01]  /*09f0*/  LOP3.LUT R66, R125, R120, R111, 0x96, !PT ;  /* 0x000000787d427212 */ /* 0x000fe200078e966f */
[--C-:B------:R-:W-:Y:S01]  /*0a00*/  HADD2.F32 R79, -RZ, R65.reuse.H0_H0 ;  /* 0x20000041ff4f7230 */ /* 0x100fe20000004100 */
[----:B------:R-:W-:Y:S01]  /*0a10*/  IADD3 R125, R107, 0x646e171e, RZ ;  /* 0x646e171e6b7d7810 */ /* 0x000fe20007ffe0ff */
[----:B------:R-:W-:Y:S01]  /*0a20*/  HADD2.F32 R101, -RZ, R65.H1_H1 ;  /* 0x30000041ff657230 */ /* 0x000fe20000004100 */
[----:B------:R-:W-:Y:S01]  /*0a30*/  IMAD.WIDE.U32 R64, R64, -0x326172a9, RZ ;  /* 0xcd9e8d5740407825 */ /* 0x000fe200078e00ff */
[--C-:B------:R-:W-:Y:S01]  /*0a40*/  HADD2.F32 R116, -RZ, R58.reuse.H0_H0 ;  /* 0x2000003aff747230 */ /* 0x100fe20000004100 */
[----:B------:R-:W-:Y:S01]  /*0a50*/  LOP3.LUT R142, R142, 0x3, RZ, 0xc0, !PT ;  /* 0x000000038e8e7812 */ /* 0x000fe200078ec0ff */
[----:B------:R-:W-:Y:S01]  /*0a60*/  HADD2.F32 R119, -RZ, R58.H1_H1 ;  /* 0x3000003aff777230 */ /* 0x000fe20000004100 */
[----:B------:R-:W-:Y:S01]  /*0a70*/  LOP3.LUT R58, R128, 0x7f, RZ, 0xc0, !PT ;  /* 0x0000007f803a7812 */ /* 0x000fe200078ec0ff */
[--C-:B------:R-:W-:Y:S01]  /*0a80*/  HADD2.F32 R102, -RZ, R67.reuse.H0_H0 ;  /* 0x20000043ff667230 */ /* 0x100fe20000004100 */
[----:B------:R-:W-:Y:S01]  /*0a90*/  LOP3.LUT R57, R65, R124, R126, 0x96, !PT ;  /* 0x0000007c41397212 */ /* 0x000fe200078e967e */
[----:B------:R-:W-:Y:S01]  /*0aa0*/  HADD2.F32 R104, -RZ, R67.H1_H1 ;  /* 0x30000043ff687230 */ /* 0x000fe20000004100 */
[----:B------:R-:W-:Y:S01]  /*0ab0*/  IMAD.WIDE.U32 R66, R66, -0x2daee0ad, RZ ;  /* 0xd2511f5342427825 */ /* 0x000fe200078e00ff */
[--C-:B------:R-:W-:Y:S01]  /*0ac0*/  HADD2.F32 R118, -RZ, R59.reuse.H0_H0 ;  /* 0x2000003bff767230 */ /* 0x100fe20000004100 */
[----:B------:R-:W-:Y:S01]  /*0ad0*/  IADD3 R124, R107, 0x1fd5c5a3, RZ ;  /* 0x1fd5c5a36b7c7810 */ /* 0x000fe20007ffe0ff */
[----:B------:R-:W-:Y:S01]  /*0ae0*/  HADD2.F32 R127, -RZ, R59.H1_H1 ;  /* 0x3000003bff7f7230 */ /* 0x000fe20000004100 */
[----:B------:R-:W-:Y:S01]  /*0af0*/  LOP3.LUT R59, R0, 0x60, RZ, 0xc0, !PT ;  /* 0x00000060003b7812 */ /* 0x000fe200078ec0ff */
[C---:B------:R-:W-:Y:S01]  /*0b00*/  IMAD.IADD R132, R58.reuse, 0x1, -R121 ;  /* 0x000000013a847824 */ /* 0x040fe200078e0a79 */
[----:B------:R-:W-:Y:S01]  /*0b10*/  SHF.R.U32.HI R128, RZ, 0x2, R128 ;  /* 0x00000002ff807819 */ /* 0x000fe20000011680 */
[--C-:B------:R-:W-:Y:S01]  /*0b20*/  HADD2.F32 R11, -RZ, R20.reuse.H0_H0 ;  /* 0x20000014ff0b7230 */ /* 0x100fe20000004100 */
[----:B------:R-:W-:Y:S01]  /*0b30*/  IADD3 R59, R58, -R59, RZ ;  /* 0x8000003b3a3b7210 */ /* 0x000fe20007ffe0ff */
[----:B------:R-:W-:Y:S01]  /*0b40*/  HADD2.F32 R12, -RZ, R20.H1_H1 ;  /* 0x30000014ff0c7230 */ /* 0x000fe20000004100 */
[----:B------:R-:W-:Y:S01]  /*0b50*/  LOP3.LUT R58, R67, R56, R125, 0x96, !PT ;  /* 0x00000038433a7212 */ /* 0x000fe200078e967d */
[----:B------:R-:W-:Y:S01]  /*0b60*/  IMAD.WIDE.U32 R56, R57, -0x2daee0ad, RZ ;  /* 0xd2511f5339387825 */ /* 0x000fe200078e00ff */
[----:B------:R-:W-:Y:S01]  /*0b70*/  IMNMX R65, RZ, R59, !PT ;  /* 0x0000003bff417217 */ /* 0x000fe20007800200 */
[--C-:B------:R-:W-:Y:S01]  /*0b80*/  HADD2.F32 R13, -RZ, R21.reuse.H0_H0 ;  /* 0x20000015ff0d7230 */ /* 0x100fe20000004100 */
[----:B------:R-:W-:Y:S01]  /*0b90*/  IADD3 R121, R106, -0xe443238, RZ ;  /* 0xf1bbcdc86a797810 */ /* 0x000fe20007ffe0ff */
[----:B------:R-:W-:Y:S01]  /*0ba0*/  IMAD.WIDE.U32 R58, R58, -0x326172a9, RZ ;  /* 0xcd9e8d573a3a7825 */ /* 0x000fe200078e00ff */
[----:B------:R-:W-:Y:S01]  /*0bb0*/  LOP3.LUT R67, R57, R66, R124, 0x96, !PT ;  /* 0x0000004239437212 */ /* 0x000fe200078e967c */
[----:B------:R-:W-:Y:S01]  /*0bc0*/  HADD2.F32 R14, -RZ, R21.H1_H1 ;  /* 0x30000015ff0e7230 */ /* 0x000fe20000004100 */
[----:B------:R-:W-:Y:S01]  /*0bd0*/  LOP3.LUT R66, R128, 0x3fffffe0, RZ, 0xc0, !PT ;  /* 0x3fffffe080427812 */ /* 0x000fe200078ec0ff */
[--C-:B------:R-:W-:Y:S01]  /*0be0*/  HADD2.F32 R15, -RZ, R22.reuse.H0_H0 ;  /* 0x20000016ff0f7230 */ /* 0x100fe20000004100 */
[----:B------:R-:W-:Y:S01]  /*0bf0*/  IMNMX R65, R65, 0x20, PT ;  /* 0x0000002041417817 */ /* 0x000fe20003800200 */
[----:B------:R-:W-:Y:S01]  /*0c00*/  HADD2.F32 R16, -RZ, R22.H1_H1 ;  /* 0x30000016ff107230 */ /* 0x000fe20000004100 */
[----:B------:R-:W-:Y:S01]  /*0c10*/  LOP3.LUT R64, R59, R64, R123, 0x96, !PT ;  /* 0x000000403b407212 */ /* 0x000fe200078e967b */
[----:B------:R-:W-:Y:S01]  /*0c20*/  IMAD.HI.U32 R59, R67, -0x326172a9, RZ ;  /* 0xcd9e8d57433b7827 */ /* 0x000fe200078e00ff */
[--C-:B------:R-:W-:Y:S01]  /*0c30*/  HADD2.F32 R17, -RZ, R23.reuse.H0_H0 ;  /* 0x20000017ff117230 */ /* 0x100fe20000004100 */
[----:B------:R-:W-:Y:S01]  /*0c40*/  IMNMX R132, RZ, R132, !PT ;  /* 0x00000084ff847217 */ /* 0x000fe20007800200 */
[----:B------:R-:W-:Y:S01]  /*0c50*/  HADD2.F32 R18, -RZ, R23.H1_H1 ;  /* 0x30000017ff127230 */ /* 0x000fe20000004100 */
[----:B------:R-:W-:Y:S01]  /*0c60*/  IMAD.IADD R65, R65, 0x1, R66 ;  /* 0x0000000141417824 */ /* 0x000fe200078e0242 */
[--C-:B------:R-:W-:Y:S01]  /*0c70*/  HADD2.F32 R19, -RZ, R24.reuse.H0_H0 ;  /* 0x20000018ff137230 */ /* 0x100fe20000004100 */
[C---:B------:R-:W-:Y:S01]  /*0c80*/  IMAD.HI.U32 R57, R64.reuse, -0x2daee0ad, RZ ;  /* 0xd2511f5340397827 */ /* 0x040fe200078e00ff */
[----:B------:R-:W-:Y:S01]  /*0c90*/  HADD2.F32 R20, -RZ, R24.H1_H1 ;  /* 0x30000018ff147230 */ /* 0x000fe20000004100 */
[----:B------:R-:W-:Y:S01]  /*0ca0*/  LOP3.LUT R59, R59, R58, R121, 0x96, !PT ;  /* 0x0000003a3b3b7212 */ /* 0x000fe200078e9679 */
[--C-:B------:R-:W-:Y:S01]  /*0cb0*/  HADD2.F32 R21, -RZ, R25.reuse.H0_H0 ;  /* 0x20000019ff157230 */ /* 0x100fe20000004100 */
[----:B------:R-:W-:Y:S01]  /*0cc0*/  SHF.L.U32 R65, R65, 0x3, RZ ;  /* 0x0000000341417819 */ /* 0x000fe200000006ff */
[----:B------:R-:W-:Y:S01]  /*0cd0*/  HADD2.F32 R22, -RZ, R25.H1_H1 ;  /* 0x30000019ff167230 */ /* 0x000fe20000004100 */
[----:B------:R-:W-:Y:S01]  /*0ce0*/  LOP3.LUT R148, R57, R56, R122, 0x96, !PT ;  /* 0x0000003839947212 */ /* 0x000fe200078e967a */
[--C-:B------:R-:W-:Y:S01]  /*0cf0*/  HADD2.F32 R23, -RZ, R26.reuse.H0_H0 ;  /* 0x2000001aff177230 */ /* 0x100fe20000004100 */
[----:B------:R-:W-:Y:S01]  /*0d00*/  IMAD R140, R64, -0x2daee0ad, RZ ;  /* 0xd2511f53408c7824 */ /* 0x000fe200078e02ff */
[----:B------:R-:W-:Y:S01]  /*0d10*/  HADD2.F32 R24, -RZ, R26.H1_H1 ;  /* 0x3000001aff187230 */ /* 0x000fe20000004100 */
[----:B------:R-:W0:Y:S01]  /*0d20*/  I2F.U32 R65, R65 ;  /* 0x0000004100417306 */ /* 0x000e220000201000 */
[--C-:B------:R-:W-:Y:S01]  /*0d30*/  HADD2.F32 R25, -RZ, R27.reuse.H0_H0 ;  /* 0x2000001bff197230 */ /* 0x100fe20000004100 */
[----:B------:R-:W-:Y:S01]  /*0d40*/  IMAD.HI.U32 R56, R59, -0x2daee0ad, RZ ;  /* 0xd2511f533b387827 */ /* 0x000fe200078e00ff */
[----:B------:R-:W-:Y:S01]  /*0d50*/  HADD2.F32 R26, -RZ, R27.H1_H1 ;  /* 0x3000001bff1a7230 */ /* 0x000fe20000004100 */
[----:B------:R-:W-:Y:S01]  /*0d60*/  MOV R143, RZ ;  /* 0x000000ff008f7202 */ /* 0x000fe20000000f00 */
[--C-:B------:R-:W-:Y:S01]  /*0d70*/  HADD2.F32 R27, -RZ, R32.reuse.H0_H0 ;  /* 0x20000020ff1b7230 */ /* 0x100fe20000004100 */
[----:B------:R-:W-:Y:S01]  /*0d80*/  IMAD R141, R67, -0x326172a9, RZ ;  /* 0xcd9e8d57438d7824 */ /* 0x000fe200078e02ff */
[----:B------:R-:W-:Y:S01]  /*0d90*/  HADD2.F32 R28, -RZ, R32.H1_H1 ;  /* 0x30000020ff1c7230 */ /* 0x000fe20000004100 */
[----:B------:R-:W-:Y:S01]  /*0da0*/  IMAD.HI.U32 R57, R148, -0x326172a9, RZ ;  /* 0xcd9e8d5794397827 */ /* 0x000fe200078e00ff */
[--C-:B------:R-:W-:Y:S01]  /*0db0*/  HADD2.F32 R129, -RZ, R61.reuse.H0_H0 ;  /* 0x2000003dff817230 */ /* 0x100fe20000004100 */
[----:B------:R-:W-:Y:S01]  /*0dc0*/  LOP3.LUT R140, R56, R140, R137, 0x96, !PT ;  /* 0x0000008c388c7212 */ /* 0x000fe200078e9689 */
[----:B------:R-:W-:Y:S01]  /*0dd0*/  HADD2.F32 R130, -RZ, R61.H1_H1 ;  /* 0x3000003dff827230 */ /* 0x000fe20000004100 */
[----:B------:R-:W-:Y:S01]  /*0de0*/  IMNMX R61, R132, 0x20, PT ;  /* 0x00000020843d7817 */ /* 0x000fe20003800200 */
[--C-:B------:R-:W-:Y:S01]  /*0df0*/  HADD2.F32 R29, -RZ, R33.reuse.H0_H0 ;  /* 0x20000021ff1d7230 */ /* 0x100fe20000004100 */
[----:B------:R-:W-:Y:S01]  /*0e00*/  LOP3.LUT R141, R57, R141, R138, 0x96, !PT ;  /* 0x0000008d398d7212 */ /* 0x000fe200078e968a */
[----:B------:R-:W-:Y:S01]  /*0e10*/  HADD2.F32 R30, -RZ, R33.H1_H1 ;  /* 0x30000021ff1e7230 */ /* 0x000fe20000004100 */
[----:B0-----:R0:W1:Y:S01]  /*0e20*/  MUFU.RCP R139, R65 ;  /* 0x00000041008b7308 */ /* 0x0010620000001000 */
[--C-:B------:R-:W-:Y:S01]  /*0e30*/  HADD2.F32 R31, -RZ, R34.reuse.H0_H0 ;  /* 0x20000022ff1f7230 */ /* 0x100fe20000004100 */
[----:B------:R-:W-:Y:S01]  /*0e40*/  IMAD.IADD R61, R66, 0x1, R61 ;  /* 0x00000001423d7824 */ /* 0x000fe200078e023d */
[----:B------:R-:W-:Y:S01]  /*0e50*/  HADD2.F32 R32, -RZ, R34.H1_H1 ;  /* 0x30000022ff207230 */ /* 0x000fe20000004100 */
[----:B------:R-:W-:Y:S01]  /*0e60*/  IMAD R146, R59, -0x2daee0ad, RZ ;  /* 0xd2511f533b927824 */ /* 0x000fe200078e02ff */
[--C-:B------:R-:W-:Y:S01]  /*0e70*/  HADD2.F32 R33, -RZ, R35.reuse.H0_H0 ;  /* 0x20000023ff217230 */ /* 0x100fe20000004100 */
[----:B------:R-:W-:Y:S01]  /*0e80*/  IMAD.SHL.U32 R145, R61, 0x8, RZ ;  /* 0x000000083d917824 */ /* 0x000fe200078e00ff */
[----:B------:R-:W-:Y:S01]  /*0e90*/  HADD2.F32 R34, -RZ, R35.H1_H1 ;  /* 0x30000023ff227230 */ /* 0x000fe20000004100 */
[----:B------:R-:W-:Y:S01]  /*0ea0*/  IMAD R148, R148, -0x326172a9, RZ ;  /* 0xcd9e8d5794947824 */ /* 0x000fe200078e02ff */
        /* <DEDUP_REMOVED lines=31> */
[----:B------:R-:W-:Y:S02]  /*10a0*/  HADD2.F32 R54, -RZ, R55.H0_H0 ;  /* 0x20000037ff367230 */ /* 0x000fe40000004100 */
[----:B------:R-:W-:-:S02]  /*10b0*/  HADD2.F32 R86, -RZ, R80.H0_H0 ;  /* 0x20000050ff567230 */ /* 0x000fc40000004100 */
[----:B------:R-:W-:Y:S02]  /*10c0*/  HADD2.F32 R85, -RZ, R81.H0_H0 ;  /* 0x20000051ff557230 */ /* 0x000fe40000004100 */
[----:B------:R-:W-:Y:S02]  /*10d0*/  HADD2.F32 R75, -RZ, R76.H0_H0 ;  /* 0x2000004cff4b7230 */ /* 0x000fe40000004100 */
[----:B------:R-:W-:Y:S02]  /*10e0*/  HADD2.F32 R69, -RZ, R70.H0_H0 ;  /* 0x20000046ff457230 */ /* 0x000fe40000004100 */
[----:B------:R-:W-:Y:S02]  /*10f0*/  HADD2.F32 R55, -RZ, R55.H1_H1 ;  /* 0x30000037ff377230 */ /* 0x000fe40000004100 */
[----:B------:R-:W-:Y:S02]  /*1100*/  HADD2.F32 R80, -RZ, R80.H1_H1 ;  /* 0x30000050ff507230 */ /* 0x000fe40000004100 */
[----:B------:R-:W-:-:S02]  /*1110*/  HADD2.F32 R81, -RZ, R81.H1_H1 ;  /* 0x30000051ff517230 */ /* 0x000fc40000004100 */
[----:B------:R-:W-:Y:S02]  /*1120*/  HADD2.F32 R76, -RZ, R76.H1_H1 ;  /* 0x3000004cff4c7230 */ /* 0x000fe40000004100 */
[----:B------:R-:W-:Y:S02]  /*1130*/  HADD2.F32 R70, -RZ, R70.H1_H1 ;  /* 0x30000046ff467230 */ /* 0x000fe40000004100 */
[--C-:B------:R-:W-:Y:S02]  /*1140*/  HADD2.F32 R120, -RZ, R60.reuse.H0_H0 ;  /* 0x2000003cff787230 */ /* 0x100fe40000004100 */
[----:B------:R-:W-:Y:S02]  /*1150*/  HADD2.F32 R128, -RZ, R60.H1_H1 ;  /* 0x3000003cff807230 */ /* 0x000fe40000004100 */
[--C-:B------:R-:W-:Y:S02]  /*1160*/  HADD2.F32 R131, -RZ, R62.reuse.H0_H0 ;  /* 0x2000003eff837230 */ /* 0x100fe40000004100 */
[----:B------:R-:W-:-:S02]  /*1170*/  HADD2.F32 R134, -RZ, R62.H1_H1 ;  /* 0x3000003eff867230 */ /* 0x000fc40000004100 */
[--C-:B------:R-:W-:Y:S02]  /*1180*/  HADD2.F32 R135, -RZ, R63.reuse.H0_H0 ;  /* 0x2000003fff877230 */ /* 0x100fe40000004100 */
[----:B01----:R-:W-:Y:S02]  /*1190*/  HADD2.F32 R136, -RZ, R63.H1_H1 ;  /* 0x3000003fff887230 */ /* 0x003fe40000004100 */
.L_x_5843:
        /* <DEDUP_REMOVED lines=37> */
.L_x_5501:
        /* <DEDUP_REMOVED lines=12> */
.L_x_5504:
[----:B------:R-:W-:Y:S02]  /*14b0*/  MOV R151, R148 ;  /* 0x0000009400977202 */ /* 0x000fe40000000f00 */
.L_x_5505:
[----:B------:R-:W-:Y:S05]  /*14c0*/  BSYNC B2 ;  /* 0x0000000000027941 */ /* 0x000fea0003800000 */
.L_x_5503:
        /* <DEDUP_REMOVED lines=16> */
.L_x_5509:
[----:B------:R-:W-:Y:S05]  /*15d0*/  BSYNC B3 ;  /* 0x0000000000037941 */ /* 0x000fea0003800000 */
.L_x_5508:
        /* <DEDUP_REMOVED lines=41> */
[----:B------:R-:W-:Y:S02]  /*1870*/  LOP3.LUT R140, R147, R140, R137, 0x96, !PT ;  /* 0x0000008c938c7212 */ /* 0x000fe400078e9689 */
.L_x_5507:
[----:B------:R-:W-:Y:S05]  /*1880*/  BSYNC B2 ;  /* 0x0000000000027941 */ /* 0x000fea0003800000 */
.L_x_5506:
        /* <DEDUP_REMOVED lines=10> */
[----:B------:R-:W-:-:S04]  /*1930*/  FMUL.FTZ R147, R11, R66 ;  /* 0x000000420b937220 */ /* 0x000fc80000410000 */
[----:B------:R-:W-:Y:S02]  /*1940*/  @P3 FADD.FTZ R147, R132, R147 ;  /* 0x0000009384933221 */ /* 0x000fe40000010000 */
.L_x_5502:
[----:B------:R-:W-:Y:S05]  /*1950*/  BSYNC B1 ;  /* 0x0000000000017941 */ /* 0x000fea0003800000 */
.L_x_5500:
        /* <DEDUP_REMOVED lines=8> */
.L_x_5511:
        /* <DEDUP_REMOVED lines=12> */
.L_x_5514:
[----:B------:R-:W-:Y:S02]  /*1aa0*/  MOV R142, R148 ;  /* 0x00000094008e7202 */ /* 0x000fe40000000f00 */
.L_x_5515:
[----:B------:R-:W-:Y:S05]  /*1ab0*/  BSYNC B2 ;  /* 0x0000000000027941 */ /* 0x000fea0003800000 */
.L_x_5513:
        /* <DEDUP_REMOVED lines=16> */
.L_x_5519:
[----:B------:R-:W-:Y:S05]  /*1bc0*/  BSYNC B3 ;  /* 0x0000000000037941 */ /* 0x000fea0003800000 */
.L_x_5518:
        /* <DEDUP_REMOVED lines=42> */
[----:B------:R-:W-:Y:S01]  /*1e70*/  HFMA2.MMA R65, -RZ, RZ, 0, 0 ;  /* 0x00000000ff417435 */ /* 0x000fe200000001ff */
[----:B------:R-:W-:-:S05]  /*1e80*/  IMAD.MOV.U32 R146, RZ, RZ, R64 ;  /* 0x000000ffff927224 */ /* 0x000fca00078e0040 */
.L_x_5517:
[----:B------:R-:W-:Y:S05]  /*1e90*/  BSYNC B2 ;  /* 0x0000000000027941 */ /* 0x000fea0003800000 */
.L_x_5516:
        /* <DEDUP_REMOVED lines=10> */
[----:B------:R-:W-:-:S04]  /*1f40*/  FMUL.FTZ R151, R12, R151 ;  /* 0x000000970c977220 */ /* 0x000fc80000410000 */
[----:B------:R-:W-:Y:S02]  /*1f50*/  @P3 FADD.FTZ R151, R64, R151 ;  /* 0x0000009740973221 */ /* 0x000fe40000010000 */
.L_x_5512:
[----:B------:R-:W-:Y:S05]  /*1f60*/  BSYNC B1 ;  /* 0x0000000000017941 */ /* 0x000fea0003800000 */
.L_x_5510:
        /* <DEDUP_REMOVED lines=8> */
.L_x_5521:
        /* <DEDUP_REMOVED lines=12> */
.L_x_5524:
[----:B------:R-:W-:Y:S02]  /*20b0*/  IMAD.MOV.U32 R142, RZ, RZ, R148 ;  /* 0x000000ffff8e7224 */ /* 0x000fe400078e0094 */
.L_x_5525:
[----:B------:R-:W-:Y:S05]  /*20c0*/  BSYNC B2 ;  /* 0x0000000000027941 */ /* 0x000fea0003800000 */
.L_x_5523:
        /* <DEDUP_REMOVED lines=16> */
.L_x_5529:
[----:B------:R-:W-:Y:S05]  /*21d0*/  BSYNC B3 ;  /* 0x0000000000037941 */ /* 0x000fea0003800000 */
.L_x_5528:
        /* <DEDUP_REMOVED lines=40> */
[----:B------:R-:W-:Y:S01]  /*2460*/  MOV R148, R66 ;  /* 0x0000004200947202 */ /* 0x000fe20000000f00 */
[----:B------:R-:W-:Y:S01]  /*2470*/  IMAD.MOV.U32 R146, RZ, RZ, R64 ;  /* 0x000000ffff927224 */ /* 0x000fe200078e0040 */
[----:B------:R-:W-:Y:S01]  /*2480*/  LOP3.LUT R140, R65, R140, R137, 0x96, !PT ;  /* 0x0000008c418c7212 */ /* 0x000fe200078e9689 */
[----:B------:R-:W-:Y:S02]  /*2490*/  IMAD.MOV.U32 R64, RZ, RZ, RZ ;  /* 0x000000ffff407224 */ /* 0x000fe400078e00ff */
.L_x_5527:
[----:B------:R-:W-:Y:S05]  /*24a0*/  BSYNC B2 ;  /* 0x0000000000027941 */ /* 0x000fea0003800000 */
.L_x_5526:
        /* <DEDUP_REMOVED lines=12> */
.L_x_5522:
[----:B------:R-:W-:Y:S05]  /*2570*/  BSYNC B1 ;  /* 0x0000000000017941 */ /* 0x000fea0003800000 */
.L_x_5520:
        /* <DEDUP_REMOVED lines=8> */
.L_x_5531:
        /* <DEDUP_REMOVED lines=12> */
.L_x_5534:
[----:B------:R-:W-:Y:S02]  /*26c0*/  IMAD.MOV.U32 R142, RZ, RZ, R148 ;  /* 0x000000ffff8e7224 */ /* 0x000fe400078e0094 */
.L_x_5535:
[----:B------:R-:W-:Y:S05]  /*26d0*/  BSYNC B2 ;  /* 0x0000000000027941 */ /* 0x000fea0003800000 */
.L_x_5533:
        /* <DEDUP_REMOVED lines=16> */
.L_x_5539:
[----:B------:R-:W-:Y:S05]  /*27e0*/  BSYNC B3 ;  /* 0x0000000000037941 */ /* 0x000fea0003800000 */
.L_x_5538:
        /* <DEDUP_REMOVED lines=42> */
[----:B------:R-:W-:Y:S01]  /*2a90*/  IMAD.MOV.U32 R65, RZ, RZ, RZ ;  /* 0x000000ffff417224 */ /* 0x000fe200078e00ff */
[----:B------:R-:W-:Y:S02]  /*2aa0*/  MOV R146, R64 ;  /* 0x0000004000927202 */ /* 0x000fe40000000f00 */
.L_x_5537:
[----:B------:R-:W-:Y:S05]  /*2ab0*/  BSYNC B2 ;  /* 0x0000000000027941 */ /* 0x000fea0003800000 */
.L_x_5536:
        /* <DEDUP_REMOVED lines=12> */
.L_x_5532:
[----:B------:R-:W-:Y:S05]  /*2b80*/  BSYNC B1 ;  /* 0x0000000000017941 */ /* 0x000fea0003800000 */
.L_x_5530:
        /* <DEDUP_REMOVED lines=8> */
.L_x_5541:
        /* <DEDUP_REMOVED lines=12> */
.L_x_5544:
[----:B------:R-:W-:Y:S02]  /*2cd0*/  MOV R142, R148 ;  /* 0x00000094008e7202 */ /* 0x000fe40000000f00 */
.L_x_5545:
[----:B------:R-:W-:Y:S05]  /*2ce0*/  BSYNC B2 ;  /* 0x0000000000027941 */ /* 0x000fea0003800000 */
.L_x_5543:
        /* <DEDUP_REMOVED lines=16> */
.L_x_5549:
[----:B------:R-:W-:Y:S05]  /*2df0*/  BSYNC B3 ;  /* 0x0000000000037941 */ /* 0x000fea0003800000 */
.L_x_5548:
        /* <DEDUP_REMOVED lines=41> */
[----:B------:R-:W-:Y:S01]  /*3090*/  HFMA2.MMA R64, -RZ, RZ, 0, 0 ;  /* 0x00000000ff407435 */ /* 0x000fe200000001ff */
[----:B------:R-:W-:Y:S01]  /*30a0*/  IMAD.MOV.U32 R148, RZ, RZ, R66 ;  /* 0x000000ffff947224 */ /* 0x000fe200078e0042 */
[----:B------:R-:W-:-:S04]  /*30b0*/  LOP3.LUT R140, R65, R140, R137, 0x96, !PT ;  /* 0x0000008c418c7212 */ /* 0x000fc800078e9689 */
.L_x_5547:
[----:B------:R-:W-:Y:S05]  /*30c0*/  BSYNC B2 ;  /* 0x0000000000027941 */ /* 0x000fea0003800000 */
.L_x_5546:
        /* <DEDUP_REMOVED lines=12> */
.L_x_5542:
[----:B------:R-:W-:Y:S05]  /*3190*/  BSYNC B1 ;  /* 0x0000000000017941 */ /* 0x000fea0003800000 */
.L_x_5540:
        /* <DEDUP_REMOVED lines=8> */
.L_x_5551:
        /* <DEDUP_REMOVED lines=12> */
.L_x_5554:
[----:B------:R-:W-:Y:S02]  /*32e0*/  IMAD.MOV.U32 R142, RZ, RZ, R148 ;  /* 0x000000ffff8e7224 */ /* 0x000fe400078e0094 */
.L_x_5555:
[----:B------:R-:W-:Y:S05]  /*32f0*/  BSYNC B2 ;  /* 0x0000000000027941 */ /* 0x000fea0003800000 */
.L_x_5553:
        /* <DEDUP_REMOVED lines=16> */
.L_x_5559:
[----:B------:R-:W-:Y:S05]  /*3400*/  BSYNC B3 ;  /* 0x0000000000037941 */ /* 0x000fea0003800000 */
.L_x_5558:
        /* <DEDUP_REMOVED lines=44> */
.L_x_5557:
[----:B------:R-:W-:Y:S05]  /*36d0*/  BSYNC B2 ;  /* 0x0000000000027941 */ /* 0x000fea0003800000 */
.L_x_5556:
        /* <DEDUP_REMOVED lines=12> */
.L_x_5552:
[----:B------:R-:W-:Y:S05]  /*37a0*/  BSYNC B1 ;  /* 0x0000000000017941 */ /* 0x000fea0003800000 */
.L_x_5550:
        /* <DEDUP_REMOVED lines=8> */
.L_x_5561:
        /* <DEDUP_REMOVED lines=12> */
.L_x_5564:
[----:B------:R-:W-:Y:S02]  /*38f0*/  IMAD.MOV.U32 R142, RZ, RZ, R148 ;  /* 0x000000ffff8e7224 */ /* 0x000fe400078e0094 */
.L_x_5565:
[----:B------:R-:W-:Y:S05]  /*3900*/  BSYNC B2 ;  /* 0x0000000000027941 */ /* 0x000fea0003800000 */
.L_x_5563:
        /* <DEDUP_REMOVED lines=16> */
.L_x_5569:
[----:B------:R-:W-:Y:S05]  /*3a10*/  BSYNC B3 ;  /* 0x0000000000037941 */ /* 0x000fea0003800000 */
.L_x_5568:
        /* <DEDUP_REMOVED lines=41> */
[----:B------:R-:W-:Y:S01]  /*3cb0*/  MOV R146, R64 ;  /* 0x0000004000927202 */ /* 0x000fe20000000f00 */
[----:B------:R-:W-:Y:S01]  /*3cc0*/  IMAD.MOV.U32 R64, RZ, RZ, RZ ;  /* 0x000000ffff407224 */ /* 0x000fe200078e00ff */
[----:B------:R-:W-:Y:S02]  /*3cd0*/  LOP3.LUT R140, R65, R140, R137, 0x96, !PT ;  /* 0x0000008c418c7212 */ /* 0x000fe400078e9689 */
.L_x_5567:
[----:B------:R-:W-:Y:S05]  /*3ce0*/  BSYNC B2 ;  /* 0x0000000000027941 */ /* 0x000fea0003800000 */
.L_x_5566:
        /* <DEDUP_REMOVED lines=12> */
.L_x_5562:
[----:B------:R-:W-:Y:S05]  /*3db0*/  BSYNC B1 ;  /* 0x0000000000017941 */ /* 0x000fea0003800000 */
.L_x_5560:
        /* <DEDUP_REMOVED lines=8> */
.L_x_5571:
        /* <DEDUP_REMOVED lines=12> */
.L_x_5574:
[----:B------:R-:W-:Y:S02]  /*3f00*/  MOV R162, R148 ;  /* 0x0000009400a27202 */ /* 0x000fe40000000f00 */
.L_x_5575:
[----:B------:R-:W-:Y:S05]  /*3f10*/  BSYNC B2 ;  /* 0x0000000000027941 */ /* 0x000fea0003800000 */
.L_x_5573:
        /* <DEDUP_REMOVED lines=16> */
.L_x_5579:
[----:B------:R-:W-:Y:S05]  /*4020*/  BSYNC B3 ;  /* 0x0000000000037941 */ /* 0x000fea0003800000 */
.L_x_5578:
[----:B------:R-:W-:Y:S01]  /*4030*/  IMAD.HI.U32 R64, R47, -0x326172a9, RZ ;  /* 0xcd9e8d572f407827 */ /* 0x000fe200078e00ff */
[----:B------:R-:W-:Y:S01]  /*4040*/  LOP3.LUT R65, R65, R143, R107, 0x96, !PT ;  /* 0x0000008f41417212 */ /* 0x000fe200078e966b */
[----:B------:R-:W-:Y:S02]  /*4050*/  HFMA2.MMA R142, -RZ, RZ, 0, 0 ;  /* 0x00000000ff8e7435 */ /* 0x000fe400000001ff */
        /* <DEDUP_REMOVED lines=40> */
[----:B------:R-:W-:Y:S02]  /*42e0*/  IMAD.MOV.U32 R146, RZ, RZ, R64 ;  /* 0x000000ffff927224 */ /* 0x000fe400078e0040 */
.L_x_5577:
[----:B------:R-:W-:Y:S05]  /*42f0*/  BSYNC B2 ;  /* 0x0000000000027941 */ /* 0x000fea0003800000 */
.L_x_5576:
        /* <DEDUP_REMOVED lines=13> */
.L_x_5572:
[----:B------:R-:W-:Y:S05]  /*43d0*/  BSYNC B1 ;  /* 0x0000000000017941 */ /* 0x000fea0003800000 */
.L_x_5570:
        /* <DEDUP_REMOVED lines=29> */
.L_x_5581:
[----:B------:R-:W-:Y:S05]  /*45b0*/  BSYNC B1 ;  /* 0x0000000000017941 */ /* 0x000fea0003800000 */
.L_x_5580:
[----:B------:R-:W-:Y:S02]  /*45c0*/  IADD3 R168, R168, 0x80, RZ ;  /* 0x00000080a8a87810 */ /* 0x000fe40007ffe0ff */
[----:B------:R-:W-:Y:S02]  /*45d0*/  IADD3 R166, R166, 0x80, RZ ;  /* 0x00000080a6a67810 */ /* 0x000fe40007ffe0ff */
.L_x_5499:
[----:B-1----:R-:W-:Y:S05]  /*45e0*/  BSYNC B0 ;  /* 0x0000000000007941 */ /* 0x002fea0003800000 */
.L_x_5498:
        /* <DEDUP_REMOVED lines=17> */
[----:B------:R-:W-:Y:S01]  /*4700*/  MOV R64, R142 ;  /* 0x0000008e00407202 */ /* 0x000fe20000000f00 */
[----:B-----5:R-:W-:Y:S01]  /*4710*/  HADD2.F32 R165, -RZ, R60.H0_H0 ;  /* 0x2000003cffa57230 */ /* 0x020fe20000004100 */
[----:B------:R-:W-:Y:S05]  /*4720*/  BRA `(.L_x_5586) ;  /* 0x0000057000007947 */ /* 0x000fea0003800000 */
.L_x_5585:
        /* <DEDUP_REMOVED lines=12> */
.L_x_5588:
[----:B------:R-:W-:Y:S02]  /*47f0*/  IMAD.MOV.U32 R167, RZ, RZ, R148 ;  /* 0x000000ffffa77224 */ /* 0x000fe400078e0094 */
.L_x_5589:
[----:B------:R-:W-:Y:S05]  /*4800*/  BSYNC B2 ;  /* 0x0000000000027941 */ /* 0x000fea0003800000 */
.L_x_5587:
        /* <DEDUP_REMOVED lines=16> */
.L_x_5593:
[----:B------:R-:W-:Y:S05]  /*4910*/  BSYNC B3 ;  /* 0x0000000000037941 */ /* 0x000fea0003800000 */
.L_x_5592:
        /* <DEDUP_REMOVED lines=42> */
[----:B------:R-:W-:-:S05]  /*4bc0*/  LOP3.LUT R140, R65, R140, R137, 0x96, !PT ;  /* 0x0000008c418c7212 */ /* 0x000fca00078e9689 */
.L_x_5591:
[----:B------:R-:W-:Y:S05]  /*4bd0*/  BSYNC B2 ;  /* 0x0000000000027941 */ /* 0x000fea0003800000 */
.L_x_5590:
[----:B------:R-:W0:Y:S01]  /*4be0*/  I2F.U32 R65, R167 ;  /* 0x000000a700417306 */ /* 0x000e220000201000 */
[----:B-----5:R-:W-:Y:S01]  /*4bf0*/  HADD2.F32 R67, -RZ, R56.H0_H0 ;  /* 0x20000038ff437230 */ /* 0x020fe20000004100 */
[----:B------:R-:W-:Y:S01]  /*4c00*/  IMAD.MOV.U32 R66, RZ, RZ, 0x2f800000 ;  /* 0x2f800000ff427424 */ /* 0x000fe200078e00ff */
[----:B------:R-:W-:-:S03]  /*4c10*/  @P3 HADD2.F32 R132, -RZ, R60.H0_H0 ;  /* 0x2000003cff843230 */ /* 0x000fc60000004100 */
[----:B------:R-:W-:Y:S02]  /*4c20*/  FMUL.FTZ R67, R67, c[0x0][0x1ec] ;  /* 0x00007b0043437a20 */ /* 0x000fe40000410000 */
[----:B0-----:R-:W-:Y:S02]  /*4c30*/  FFMA.FTZ R65, R65, R66, 1.1641532182693481445e-10 ;  /* 0x2f00000041417423 */ /* 0x001fe40000010042 */
[----:B------:R-:W-:-:S03]  /*4c40*/  FMUL.FTZ R66, R67, c[0x0][0x1e8] ;  /* 0x00007a0043427a20 */ /* 0x000fc60000410000 */
[----:B------:R-:W-:-:S04]  /*4c50*/  FSETP.GTU.FTZ.AND P5, PT, R65, c[0x0][0x1e4], PT ;  /* 0x0000790041007a0b */ /* 0x000fc80003fbc000 */
[----:B------:R-:W-:Y:S02]  /*4c60*/  FSEL R66, R66, RZ, !P5 ;  /* 0x000000ff42427208 */ /* 0x000fe40006800000 */
[----:B------:R-:W-:-:S03]  /*4c70*/  SEL R149, RZ, 0x1, P5 ;  /* 0x00000001ff957807 */ /* 0x000fc60002800000 */
[----:B------:R-:W-:-:S04]  /*4c80*/  FMUL.FTZ R165, R19, R66 ;  /* 0x0000004213a57220 */ /* 0x000fc80000410000 */
[----:B------:R-:W-:Y:S02]  /*4c90*/  @P3 FADD.FTZ R165, R132, R165 ;  /* 0x000000a584a53221 */ /* 0x000fe40000010000 */
.L_x_5586:
[----:B------:R-:W-:Y:S05]  /*4ca0*/  BSYNC B1 ;  /* 0x0000000000017941 */ /* 0x000fea0003800000 */
.L_x_5584:
        /* <DEDUP_REMOVED lines=8> */
.L_x_5595:
        /* <DEDUP_REMOVED lines=12> */
.L_x_5598:
[----:B------:R-:W-:Y:S02]  /*4df0*/  IMAD.MOV.U32 R142, RZ, RZ, R148 ;  /* 0x000000ffff8e7224 */ /* 0x000fe400078e0094 */
.L_x_5599:
[----:B------:R-:W-:Y:S05]  /*4e00*/  BSYNC B2 ;  /* 0x0000000000027941 */ /* 0x000fea0003800000 */
.L_x_5597:
        /* <DEDUP_REMOVED lines=16> */
.L_x_5603:
[----:B------:R-:W-:Y:S05]  /*4f10*/  BSYNC B3 ;  /* 0x0000000000037941 */ /* 0x000fea0003800000 */
.L_x_5602:
        /* <DEDUP_REMOVED lines=44> */
.L_x_5601:
[----:B------:R-:W-:Y:S05]  /*51e0*/  BSYNC B2 ;  /* 0x0000000000027941 */ /* 0x000fea0003800000 */
.L_x_5600:
        /* <DEDUP_REMOVED lines=12> */
.L_x_5596:
[----:B------:R-:W-:Y:S05]  /*52b0*/  BSYNC B1 ;  /* 0x0000000000017941 */ /* 0x000fea0003800000 */
.L_x_5594:
        /* <DEDUP_REMOVED lines=8> */
.L_x_5605:
        /* <DEDUP_REMOVED lines=12> */
.L_x_5608:
[----:B------:R-:W-:Y:S02]  /*5400*/  IMAD.MOV.U32 R142, RZ, RZ, R148 ;  /* 0x000000ffff8e7224 */ /* 0x000fe400078e0094 */
.L_x_5609:
[----:B------:R-:W-:Y:S05]  /*5410*/  BSYNC B2 ;  /* 0x0000000000027941 */ /* 0x000fea0003800000 */
.L_x_5607:
        /* <DEDUP_REMOVED lines=16> */
.L_x_5613:
[----:B------:R-:W-:Y:S05]  /*5520*/  BSYNC B3 ;  /* 0x0000000000037941 */ /* 0x000fea0003800000 */
.L_x_5612:
        /* <DEDUP_REMOVED lines=44> */
.L_x_5611:
[----:B------:R-:W-:Y:S05]  /*57f0*/  BSYNC B2 ;  /* 0x0000000000027941 */ /* 0x000fea0003800000 */
.L_x_5610:
        /* <DEDUP_REMOVED lines=12> */
.L_x_5606:
[----:B------:R-:W-:Y:S05]  /*58c0*/  BSYNC B1 ;  /* 0x0000000000017941 */ /* 0x000fea0003800000 */
.L_x_5604:
        /* <DEDUP_REMOVED lines=8> */
.L_x_5615:
        /* <DEDUP_REMOVED lines=12> */
.L_x_5618:
[----:B------:R-:W-:Y:S02]  /*5a10*/  MOV R142, R148 ;  /* 0x00000094008e7202 */ /* 0x000fe40000000f00 */
.L_x_5619:
[----:B------:R-:W-:Y:S05]  /*5a20*/  BSYNC B2 ;  /* 0x0000000000027941 */ /* 0x000fea0003800000 */
.L_x_5617:
        /* <DEDUP_REMOVED lines=16> */
.L_x_5623:
[----:B------:R-:W-:Y:S05]  /*5b30*/  BSYNC B3 ;  /* 0x0000000000037941 */ /* 0x000fea0003800000 */
.L_x_5622:
        /* <DEDUP_REMOVED lines=44> */
.L_x_5621:
[----:B------:R-:W-:Y:S05]  /*5e00*/  BSYNC B2 ;  /* 0x0000000000027941 */ /* 0x000fea0003800000 */
.L_x_5620:
        /* <DEDUP_REMOVED lines=12> */
.L_x_5616:
[----:B------:R-:W-:Y:S05]  /*5ed0*/  BSYNC B1 ;  /* 0x0000000000017941 */ /* 0x000fea0003800000 */
.L_x_5614:
        /* <DEDUP_REMOVED lines=8> */
.L_x_5625:
        /* <DEDUP_REMOVED lines=12> */
.L_x_5628:
[----:B------:R-:W-:Y:S02]  /*6020*/  IMAD.MOV.U32 R142, RZ, RZ, R148 ;  /* 0x000000ffff8e7224 */ /* 0x000fe400078e0094 */
.L_x_5629:
[----:B------:R-:W-:Y:S05]  /*6030*/  BSYNC B2 ;  /* 0x0000000000027941 */ /* 0x000fea0003800000 */
.L_x_5627:
        /* <DEDUP_REMOVED lines=16> */
.L_x_5633:
[----:B------:R-:W-:Y:S05]  /*6140*/  BSYNC B3 ;  /* 0x0000000000037941 */ /* 0x000fea0003800000 */
.L_x_5632:
        /* <DEDUP_REMOVED lines=44> */
.L_x_5631:
[----:B------:R-:W-:Y:S05]  /*6410*/  BSYNC B2 ;  /* 0x0000000000027941 */ /* 0x000fea0003800000 */
.L_x_5630:
[----:B------:R-:W0:Y:S01]  /*6420*/  I2F.U32 R65, R142 ;  /* 0x0000008e00417306 */ /* 0x000e220000201000 */
[----:B------:R-:W-:Y:S01]  /*6430*/  HFMA2.MMA R66, -RZ, RZ, 0.1171875, 0 ;  /* 0x2f800000ff427435 */ /* 0x000fe200000001ff */
[----:B-----5:R-:W-:Y:S02]  /*6440*/  HADD2.F32 R67, -RZ, R58.H0_H0 ;  /* 0x2000003aff437230 */ /* 0x020fe40000004100 */
[----:B------:R-:W-:-:S03]  /*6450*/  @P3 HADD2.F32 R132, -RZ, R62.H0_H0 ;  /* 0x2000003eff843230 */ /* 0x000fc60000004100 */
[----:B------:R-:W-:-:S04]  /*6460*/  FMUL.FTZ R67, R67, c[0x0][0x1ec] ;  /* 0x00007b0043437a20 */ /* 0x000fc80000410000 */
[----:B0-----:R-:W-:Y:S02]  /*6470*/  FFMA.FTZ R65, R65, R66, 1.1641532182693481445e-10 ;  /* 0x2f00000041417423 */ /* 0x001fe40000010042 */
[----:B------:R-:W-:-:S03]  /*6480*/  FMUL.FTZ R66, R67, c[0x0][0x1e8] ;  /* 0x00007a0043427a20 */ /* 0x000fc60000410000 */
[----:B------:R-:W-:-:S04]  /*6490*/  FSETP.GTU.FTZ.AND P5, PT, R65, c[0x0][0x1e4], PT ;  /* 0x0000790041007a0b */ /* 0x000fc80003fbc000 */
[----:B------:R-:W-:Y:S02]  /*64a0*/  FSEL R66, R66, RZ, !P5 ;  /* 0x000000ff42427208 */ /* 0x000fe40006800000 */
[----:B------:R-:W-:-:S03]  /*64b0*/  SEL R156, RZ, 0x1, P5 ;  /* 0x00000001ff9c7807 */ /* 0x000fc60002800000 */
[----:B------:R-:W-:-:S04]  /*64c0*/  FMUL.FTZ R173, R23, R66 ;  /* 0x0000004217ad7220 */ /* 0x000fc80000410000 */
[----:B------:R-:W-:Y:S02]  /*64d0*/  @P3 FADD.FTZ R173, R132, R173 ;  /* 0x000000ad84ad3221 */ /* 0x000fe40000010000 */
.L_x_5626:
[----:B------:R-:W-:Y:S05]  /*64e0*/  BSYNC B1 ;  /* 0x0000000000017941 */ /* 0x000fea0003800000 */
.L_x_5624:
        /* <DEDUP_REMOVED lines=8> */
.L_x_5635:
        /* <DEDUP_REMOVED lines=12> */
.L_x_5638:
[----:B------:R-:W-:Y:S02]  /*6630*/  IMAD.MOV.U32 R142, RZ, RZ, R148 ;  /* 0x000000ffff8e7224 */ /* 0x000fe400078e0094 */
.L_x_5639:
[----:B------:R-:W-:Y:S05]  /*6640*/  BSYNC B2 ;  /* 0x0000000000027941 */ /* 0x000fea0003800000 */
.L_x_5637:
        /* <DEDUP_REMOVED lines=16> */
.L_x_5643:
[----:B------:R-:W-:Y:S05]  /*6750*/  BSYNC B3 ;  /* 0x0000000000037941 */ /* 0x000fea0003800000 */
.L_x_5642:
        /* <DEDUP_REMOVED lines=44> */
.L_x_5641:
[----:B------:R-:W-:Y:S05]  /*6a20*/  BSYNC B2 ;  /* 0x0000000000027941 */ /* 0x000fea0003800000 */
.L_x_5640:
        /* <DEDUP_REMOVED lines=12> */
.L_x_5636:
[----:B------:R-:W-:Y:S05]  /*6af0*/  BSYNC B1 ;  /* 0x0000000000017941 */ /* 0x000fea0003800000 */
.L_x_5634:
        /* <DEDUP_REMOVED lines=8> */
.L_x_5645:
        /* <DEDUP_REMOVED lines=12> */
.L_x_5648:
[----:B------:R-:W-:Y:S02]  /*6c40*/  MOV R142, R148 ;  /* 0x00000094008e7202 */ /* 0x000fe40000000f00 */
.L_x_5649:
[----:B------:R-:W-:Y:S05]  /*6c50*/  BSYNC B2 ;  /* 0x0000000000027941 */ /* 0x000fea0003800000 */
.L_x_5647:
        /* <DEDUP_REMOVED lines=16> */
.L_x_5653:
[----:B------:R-:W-:Y:S05]  /*6d60*/  BSYNC B3 ;  /* 0x0000000000037941 */ /* 0x000fea0003800000 */
.L_x_5652:
        /* <DEDUP_REMOVED lines=44> */
.L_x_5651:
[----:B------:R-:W-:Y:S05]  /*7030*/  BSYNC B2 ;  /* 0x0000000000027941 */ /* 0x000fea0003800000 */
.L_x_5650:
        /* <DEDUP_REMOVED lines=12> */
.L_x_5646:
[----:B------:R-:W-:Y:S05]  /*7100*/  BSYNC B1 ;  /* 0x0000000000017941 */ /* 0x000fea0003800000 */
.L_x_5644:
        /* <DEDUP_REMOVED lines=8> */
.L_x_5655:
        /* <DEDUP_REMOVED lines=12> */
.L_x_5658:
[----:B------:R-:W-:Y:S02]  /*7250*/  IMAD.MOV.U32 R162, RZ, RZ, R148 ;  /* 0x000000ffffa27224 */ /* 0x000fe400078e0094 */
.L_x_5659:
[----:B------:R-:W-:Y:S05]  /*7260*/  BSYNC B2 ;  /* 0x0000000000027941 */ /* 0x000fea0003800000 */
.L_x_5657:
        /* <DEDUP_REMOVED lines=16> */
.L_x_5663:
[----:B------:R-:W-:Y:S05]  /*7370*/  BSYNC B3 ;  /* 0x0000000000037941 */ /* 0x000fea0003800000 */
.L_x_5662:
        /* <DEDUP_REMOVED lines=9> */
[----:B------:R-:W-:-:S03]  /*7410*/  LOP3.LUT R133, R67, R133, R2, 0x96, !PT ;  /* 0x0000008543857212 */ /* 0x000fc600078e9602 */
[----:B------:R-:W-:Y:S01]  /*7420*/  IMAD.MOV.U32 R142, RZ, RZ, RZ ;  /* 0x000000ffff8e7224 */ /* 0x000fe200078e00ff */
        /* <DEDUP_REMOVED lines=32> */
[----:B------:R-:W-:Y:S02]  /*7630*/  LOP3.LUT R140, R65, R140, R137, 0x96, !PT ;  /* 0x0000008c418c7212 */ /* 0x000fe400078e9689 */
.L_x_5661:
[----:B------:R-:W-:Y:S05]  /*7640*/  BSYNC B2 ;  /* 0x0000000000027941 */ /* 0x000fea0003800000 */
.L_x_5660:
[----:B------:R-:W0:Y:S01]  /*7650*/  I2F.U32 R64, R162 ;  /* 0x000000a200407306 */ /* 0x000e220000201000 */
[----:B------:R-:W-:Y:S01]  /*7660*/  HFMA2.MMA R65, -RZ, RZ, 0.1171875, 0 ;  /* 0x2f800000ff417435 */ /* 0x000fe200000001ff */
[----:B-----5:R-:W-:-:S05]  /*7670*/  HADD2.F32 R66, -RZ, R59.H1_H1 ;  /* 0x3000003bff427230 */ /* 0x020fca0000004100 */
[----:B------:R-:W-:-:S04]  /*7680*/  FMUL.FTZ R66, R66, c[0x0][0x1ec] ;  /* 0x00007b0042427a20 */ /* 0x000fc80000410000 */
[----:B------:R-:W-:Y:S02]  /*7690*/  FMUL.FTZ R66, R66, c[0x0][0x1e8] ;  /* 0x00007a0042427a20 */ /* 0x000fe40000410000 */
[----:B0-----:R-:W-:-:S05]  /*76a0*/  FFMA.FTZ R64, R64, R65, 1.1641532182693481445e-10 ;  /* 0x2f00000040407423 */ /* 0x001fca0000010041 */
[----:B------:R-:W-:-:S04]  /*76b0*/  FSETP.GTU.FTZ.AND P4, PT, R64, c[0x0][0x1e4], PT ;  /* 0x0000790040007a0b */ /* 0x000fc80003f9c000 */
[----:B------:R-:W-:Y:S01]  /*76c0*/  FSEL R179, R66, RZ, !P4 ;  /* 0x000000ff42b37208 */ /* 0x000fe20006000000 */
[----:B------:R-:W-:Y:S01]  /*76d0*/  @P3 HADD2.F32 R66, -RZ, R63.H1_H1 ;  /* 0x3000003fff423230 */ /* 0x000fe20000004100 */
[----:B------:R-:W-:-:S03]  /*76e0*/  SEL R64, RZ, 0x1, P4 ;  /* 0x00000001ff407807 */ /* 0x000fc60002000000 */
[----:B------:R-:W-:Y:S01]  /*76f0*/  FMUL.FTZ R179, R26, R179 ;  /* 0x000000b31ab37220 */ /* 0x000fe20000410000 */
[----:B------:R-:W-:-:S03]  /*7700*/  PRMT R162, R64, 0x7610, R162 ;  /* 0x0000761040a27816 */ /* 0x000fc600000000a2 */
[----:B------:R-:W-:Y:S02]  /*7710*/  @P3 FADD.FTZ R179, R66, R179 ;  /* 0x000000b342b33221 */ /* 0x000fe40000010000 */
.L_x_5656:
[----:B------:R-:W-:Y:S05]  /*7720*/  BSYNC B1 ;  /* 0x0000000000017941 */ /* 0x000fea0003800000 */
.L_x_5654:
        /* <DEDUP_REMOVED lines=15> */
[----:B------:R-:W-:Y:S02]  /*7820*/  LOP3.LUT R132, R152, 0xff, RZ, 0xc0, !PT ;  /* 0x000000ff98847812 */ /* 0x000fe400078ec0ff */
[----:B------:R-:W-:Y:S02]  /*7830*/  LOP3.LUT R133, R150, 0xff, RZ, 0xc0, !PT ;  /* 0x000000ff96857812 */ /* 0x000fe400078ec0ff */
[----:B------:R-:W-:Y:S01]  /*7840*/  LOP3.LUT R215, R64, 0xff00, R67, 0xf8, !PT ;  /* 0x0000ff0040d77812 */ /* 0x000fe200078ef843 */
[----:B------:R-:W-:Y:S01]  /*7850*/  IMAD.WIDE.U32 R64, R66, 0x1000000, RZ ;  /* 0x0100000042407825 */ /* 0x000fe200078e00ff */
[----:B------:R-:W-:Y:S02]  /*7860*/  MOV R217, 0x8 ;  /* 0x0000000800d97802 */ /* 0x000fe40000000f00 */
        /* <DEDUP_REMOVED lines=9> */
.L_x_5665:
[----:B------:R-:W-:Y:S05]  /*7900*/  BSYNC B1 ;  /* 0x0000000000017941 */ /* 0x000fea0003800000 */
.L_x_5664:
[----:B------:R-:W-:Y:S02]  /*7910*/  IADD3 R168, R168, 0x80, RZ ;  /* 0x00000080a8a87810 */ /* 0x000fe40007ffe0ff */
[----:B------:R-:W-:Y:S02]  /*7920*/  IADD3 R166, R166, 0x80, RZ ;  /* 0x00000080a6a67810 */ /* 0x000fe40007ffe0ff */
.L_x_5583:
[----:B------:R-:W-:Y:S05]  /*7930*/  BSYNC B0 ;  /* 0x0000000000007941 */ /* 0x000fea0003800000 */
.L_x_5582:
        /* <DEDUP_REMOVED lines=20> */
.L_x_5669:
        /* <DEDUP_REMOVED lines=12> */
.L_x_5672:
[----:B------:R-:W-:Y:S02]  /*7b40*/  MOV R172, R148 ;  /* 0x0000009400ac7202 */ /* 0x000fe40000000f00 */
.L_x_5673:
[----:B------:R-:W-:Y:S05]  /*7b50*/  BSYNC B2 ;  /* 0x0000000000027941 */ /* 0x000fea0003800000 */
.L_x_5671:
        /* <DEDUP_REMOVED lines=16> */
.L_x_5677:
[----:B------:R-:W-:Y:S05]  /*7c60*/  BSYNC B3 ;  /* 0x0000000000037941 */ /* 0x000fea0003800000 */
.L_x_5676:
        /* <DEDUP_REMOVED lines=43> */
.L_x_5675:
[----:B------:R-:W-:Y:S05]  /*7f20*/  BSYNC B2 ;  /* 0x0000000000027941 */ /* 0x000fea0003800000 */
.L_x_5674:
        /* <DEDUP_REMOVED lines=12> */
.L_x_5670:
[----:B------:R-:W-:Y:S05]  /*7ff0*/  BSYNC B1 ;  /* 0x0000000000017941 */ /* 0x000fea0003800000 */
.L_x_5668:
        /* <DEDUP_REMOVED lines=8> */
.L_x_5679:
        /* <DEDUP_REMOVED lines=12> */
.L_x_5682:
[----:B------:R-:W-:Y:S02]  /*8140*/  IMAD.MOV.U32 R142, RZ, RZ, R148 ;  /* 0x000000ffff8e7224 */ /* 0x000fe400078e0094 */
.L_x_5683:
[----:B------:R-:W-:Y:S05]  /*8150*/  BSYNC B2 ;  /* 0x0000000000027941 */ /* 0x000fea0003800000 */
.L_x_5681:
        /* <DEDUP_REMOVED lines=16> */
.L_x_5687:
[----:B------:R-:W-:Y:S05]  /*8260*/  BSYNC B3 ;  /* 0x0000000000037941 */ /* 0x000fea0003800000 */
.L_x_5686:
        /* <DEDUP_REMOVED lines=44> */
.L_x_5685:
[----:B------:R-:W-:Y:S05]  /*8530*/  BSYNC B2 ;  /* 0x0000000000027941 */ /* 0x000fea0003800000 */
.L_x_5684:
        /* <DEDUP_REMOVED lines=12> */
.L_x_5680:
[----:B------:R-:W-:Y:S05]  /*8600*/  BSYNC B1 ;  /* 0x0000000000017941 */ /* 0x000fea0003800000 */
.L_x_5678:
        /* <DEDUP_REMOVED lines=8> */
.L_x_5689:
        /* <DEDUP_REMOVED lines=12> */
.L_x_5692:
[----:B------:R-:W-:Y:S02]  /*8750*/  MOV R142, R148 ;  /* 0x00000094008e7202 */ /* 0x000fe40000000f00 */
.L_x_5693:
[----:B------:R-:W-:Y:S05]  /*8760*/  BSYNC B2 ;  /* 0x0000000000027941 */ /* 0x000fea0003800000 */
.L_x_5691:
        /* <DEDUP_REMOVED lines=16> */
.L_x_5697:
[----:B------:R-:W-:Y:S05]  /*8870*/  BSYNC B3 ;  /* 0x0000000000037941 */ /* 0x000fea0003800000 */
.L_x_5696:
        /* <DEDUP_REMOVED lines=44> */
.L_x_5695:
[----:B------:R-:W-:Y:S05]  /*8b40*/  BSYNC B2 ;  /* 0x0000000000027941 */ /* 0x000fea0003800000 */
.L_x_5694:
        /* <DEDUP_REMOVED lines=12> */
.L_x_5690:
[----:B------:R-:W-:Y:S05]  /*8c10*/  BSYNC B1 ;  /* 0x0000000000017941 */ /* 0x000fea0003800000 */
.L_x_5688:
        /* <DEDUP_REMOVED lines=8> */
.L_x_5699:
        /* <DEDUP_REMOVED lines=12> */
.L_x_5702:
[----:B------:R-:W-:Y:S02]  /*8d60*/  IMAD.MOV.U32 R142, RZ, RZ, R148 ;  /* 0x000000ffff8e7224 */ /* 0x000fe400078e0094 */
.L_x_5703:
[----:B------:R-:W-:Y:S05]  /*8d70*/  BSYNC B2 ;  /* 0x0000000000027941 */ /* 0x000fea0003800000 */
.L_x_5701:
        /* <DEDUP_REMOVED lines=16> */
.L_x_5707:
[----:B------:R-:W-:Y:S05]  /*8e80*/  BSYNC B3 ;  /* 0x0000000000037941 */ /* 0x000fea0003800000 */
.L_x_5706:
        /* <DEDUP_REMOVED lines=44> */
.L_x_5705:
[----:B------:R-:W-:Y:S05]  /*9150*/  BSYNC B2 ;  /* 0x0000000000027941 */ /* 0x000fea0003800000 */
.L_x_5704:
        /* <DEDUP_REMOVED lines=12> */
.L_x_5700:
[----:B------:R-:W-:Y:S05]  /*9220*/  BSYNC B1 ;  /* 0x0000000000017941 */ /* 0x000fea0003800000 */
.L_x_5698:
        /* <DEDUP_REMOVED lines=8> */
.L_x_5709:
        /* <DEDUP_REMOVED lines=12> */
.L_x_5712:
[----:B------:R-:W-:Y:S02]  /*9370*/  IMAD.MOV.U32 R142, RZ, RZ, R148 ;  /* 0x000000ffff8e7224 */ /* 0x000fe400078e0094 */
.L_x_5713:
[----:B------:R-:W-:Y:S05]  /*9380*/  BSYNC B2 ;  /* 0x0000000000027941 */ /* 0x000fea0003800000 */
.L_x_5711:
        /* <DEDUP_REMOVED lines=16> */
.L_x_5717:
[----:B------:R-:W-:Y:S05]  /*9490*/  BSYNC B3 ;  /* 0x0000000000037941 */ /* 0x000fea0003800000 */
.L_x_5716:
        /* <DEDUP_REMOVED lines=44> */
.L_x_5715:
[----:B------:R-:W-:Y:S05]  /*9760*/  BSYNC B2 ;  /* 0x0000000000027941 */ /* 0x000fea0003800000 */
.L_x_5714:
        /* <DEDUP_REMOVED lines=12> */
.L_x_5710:
[----:B------:R-:W-:Y:S05]  /*9830*/  BSYNC B1 ;  /* 0x0000000000017941 */ /* 0x000fea0003800000 */
.L_x_5708:
        /* <DEDUP_REMOVED lines=8> */
.L_x_5719:
        /* <DEDUP_REMOVED lines=12> */
.L_x_5722:
[----:B------:R-:W-:Y:S02]  /*9980*/  MOV R142, R148 ;  /* 0x00000094008e7202 */ /* 0x000fe40000000f00 */
.L_x_5723:
[----:B------:R-:W-:Y:S05]  /*9990*/  BSYNC B2 ;  /* 0x0000000000027941 */ /* 0x000fea0003800000 */
.L_x_5721:
        /* <DEDUP_REMOVED lines=16> */
.L_x_5727:
[----:B------:R-:W-:Y:S05]  /*9aa0*/  BSYNC B3 ;  /* 0x0000000000037941 */ /* 0x000fea0003800000 */
.L_x_5726:
        /* <DEDUP_REMOVED lines=44> */
.L_x_5725:
[----:B------:R-:W-:Y:S05]  /*9d70*/  BSYNC B2 ;  /* 0x0000000000027941 */ /* 0x000fea0003800000 */
.L_x_5724:
        /* <DEDUP_REMOVED lines=12> */
.L_x_5720:
[----:B------:R-:W-:Y:S05]  /*9e40*/  BSYNC B1 ;  /* 0x0000000000017941 */ /* 0x000fea0003800000 */
.L_x_5718:
        /* <DEDUP_REMOVED lines=8> */
.L_x_5729:
        /* <DEDUP_REMOVED lines=12> */
.L_x_5732:
[----:B------:R-:W-:Y:S02]  /*9f90*/  IMAD.MOV.U32 R142, RZ, RZ, R148 ;  /* 0x000000ffff8e7224 */ /* 0x000fe400078e0094 */
.L_x_5733:
[----:B------:R-:W-:Y:S05]  /*9fa0*/  BSYNC B2 ;  /* 0x0000000000027941 */ /* 0x000fea0003800000 */
.L_x_5731:
        /* <DEDUP_REMOVED lines=16> */
.L_x_5737:
[----:B------:R-:W-:Y:S05]  /*a0b0*/  BSYNC B3 ;  /* 0x0000000000037941 */ /* 0x000fea0003800000 */
.L_x_5736:
        /* <DEDUP_REMOVED lines=44> */
.L_x_5735:
[----:B------:R-:W-:Y:S05]  /*a380*/  BSYNC B2 ;  /* 0x0000000000027941 */ /* 0x000fea0003800000 */
.L_x_5734:
        /* <DEDUP_REMOVED lines=12> */
.L_x_5730:
[----:B------:R-:W-:Y:S05]  /*a450*/  BSYNC B1 ;  /* 0x0000000000017941 */ /* 0x000fea0003800000 */
.L_x_5728:
        /* <DEDUP_REMOVED lines=8> */
.L_x_5739:
        /* <DEDUP_REMOVED lines=12> */
.L_x_5742:
[----:B------:R-:W-:Y:S02]  /*a5a0*/  IMAD.MOV.U32 R162, RZ, RZ, R148 ;  /* 0x000000ffffa27224 */ /* 0x000fe400078e0094 */
.L_x_5743:
[----:B------:R-:W-:Y:S05]  /*a5b0*/  BSYNC B2 ;  /* 0x0000000000027941 */ /* 0x000fea0003800000 */
.L_x_5741:
        /* <DEDUP_REMOVED lines=16> */
.L_x_5747:
[----:B------:R-:W-:Y:S05]  /*a6c0*/  BSYNC B3 ;  /* 0x0000000000037941 */ /* 0x000fea0003800000 */
.L_x_5746:
        /* <DEDUP_REMOVED lines=42> */
[----:B------:R-:W-:Y:S02]  /*a970*/  LOP3.LUT R140, R65, R140, R137, 0x96, !PT ;  /* 0x0000008c418c7212 */ /* 0x000fe400078e9689 */
[----:B------:R-:W-:Y:S02]  /*a980*/  MOV R146, R64 ;  /* 0x0000004000927202 */ /* 0x000fe40000000f00 */
.L_x_5745:
[----:B------:R-:W-:Y:S05]  /*a990*/  BSYNC B2 ;  /* 0x0000000000027941 */ /* 0x000fea0003800000 */
.L_x_5744:
[----:B------:R-:W0:Y:S01]  /*a9a0*/  I2F.U32 R64, R162 ;  /* 0x000000a200407306 */ /* 0x000e220000201000 */
[----:B-----5:R-:W-:Y:S01]  /*a9b0*/  HADD2.F32 R66, -RZ, R59.H1_H1 ;  /* 0x3000003bff427230 */ /* 0x020fe20000004100 */
[----:B------:R-:W-:-:S04]  /*a9c0*/  IMAD.MOV.U32 R65, RZ, RZ, 0x2f800000 ;  /* 0x2f800000ff417424 */ /* 0x000fc800078e00ff */
        /* <DEDUP_REMOVED lines=10> */
.L_x_5740:
[----:B------:R-:W-:Y:S05]  /*aa70*/  BSYNC B1 ;  /* 0x0000000000017941 */ /* 0x000fea0003800000 */
.L_x_5738:
[----:B------:R-:W-:Y:S01]  /*aa80*/  HFMA2.MMA R133, -RZ, RZ, 0, 9.5367431640625e-07 ;  /* 0x00000010ff857435 */ /* 0x000fe200000001ff */
[----:B------:R-:W-:Y:S01]  /*aa90*/  F2FP.PACK_AB R67, R195, R193 ;  /* 0x000000c1c343723e */ /* 0x000fe200000000ff */
[----:B------:R-:W-:Y:S01]  /*aaa0*/  BSSY B1, `(.L_x_5748) ;  /* 0x000001b000017945 */ /* 0x000fe20003800000 */
[----:B------:R-:W-:Y:S02]  /*aab0*/  F2FP.PACK_AB R66, R191, R189 ;  /* 0x000000bdbf42723e */ /* 0x000fe400000000ff */
[----:B------:R-:W-:Y:S02]  /*aac0*/  F2FP.PACK_AB R65, R187, R185 ;  /* 0x000000b9bb41723e */ /* 0x000fe400000000ff */
[----:B------:R-:W-:-:S03]  /*aad0*/  F2FP.PACK_AB R64, R183, R181 ;  /* 0x000000b5b740723e */ /* 0x000fc600000000ff */
        /* <DEDUP_REMOVED lines=23> */
.L_x_5749:
[----:B------:R-:W-:Y:S05]  /*ac50*/  BSYNC B1 ;  /* 0x0000000000017941 */ /* 0x000fea0003800000 */
.L_x_5748:
[----:B------:R-:W-:Y:S02]  /*ac60*/  IADD3 R168, R168, 0x80, RZ ;  /* 0x00000080a8a87810 */ /* 0x000fe40007ffe0ff */
[----:B------:R-:W-:Y:S02]  /*ac70*/  IADD3 R166, R166, 0x80, RZ ;  /* 0x00000080a6a67810 */ /* 0x000fe40007ffe0ff */
.L_x_5667:
[----:B------:R-:W-:Y:S05]  /*ac80*/  BSYNC B0 ;  /* 0x0000000000007941 */ /* 0x000fea0003800000 */
.L_x_5666:
        /* <DEDUP_REMOVED lines=17> */
[----:B-----5:R-:W-:Y:S01]  /*ada0*/  HADD2.F32 R197, -RZ, R60.H0_H0 ;  /* 0x2000003cffc57230 */ /* 0x020fe20000004100 */
[----:B------:R-:W-:Y:S05]  /*adb0*/  BRA `(.L_x_5754) ;  /* 0x0000057000007947 */ /* 0x000fea0003800000 */
.L_x_5753:
        /* <DEDUP_REMOVED lines=12> */
.L_x_5756:
[----:B------:R-:W-:Y:S02]  /*ae80*/  IMAD.MOV.U32 R170, RZ, RZ, R148 ;  /* 0x000000ffffaa7224 */ /* 0x000fe400078e0094 */
.L_x_5757:
[----:B------:R-:W-:Y:S05]  /*ae90*/  BSYNC B2 ;  /* 0x0000000000027941 */ /* 0x000fea0003800000 */
.L_x_5755:
        /* <DEDUP_REMOVED lines=16> */
.L_x_5761:
[----:B------:R-:W-:Y:S05]  /*afa0*/  BSYNC B3 ;  /* 0x0000000000037941 */ /* 0x000fea0003800000 */
.L_x_5760:
        /* <DEDUP_REMOVED lines=40> */
[----:B------:R-:W-:Y:S01]  /*b230*/  MOV R146, R64 ;  /* 0x0000004000927202 */ /* 0x000fe20000000f00 */
[----:B------:R-:W-:Y:S01]  /*b240*/  IMAD.MOV.U32 R64, RZ, RZ, RZ ;  /* 0x000000ffff407224 */ /* 0x000fe200078e00ff */
[----:B------:R-:W-:Y:S02]  /*b250*/  LOP3.LUT R140, R65, R140, R137, 0x96, !PT ;  /* 0x0000008c418c7212 */ /* 0x000fe400078e9689 */
.L_x_5759:
[----:B------:R-:W-:Y:S05]  /*b260*/  BSYNC B2 ;  /* 0x0000000000027941 */ /* 0x000fea0003800000 */
.L_x_5758:
        /* <DEDUP_REMOVED lines=12> */
.L_x_5754:
[----:B------:R-:W-:Y:S05]  /*b330*/  BSYNC B1 ;  /* 0x0000000000017941 */ /* 0x000fea0003800000 */
.L_x_5752:
        /* <DEDUP_REMOVED lines=8> */
.L_x_5763:
        /* <DEDUP_REMOVED lines=12> */
.L_x_5766:
[----:B------:R-:W-:Y:S02]  /*b480*/  MOV R142, R148 ;  /* 0x00000094008e7202 */ /* 0x000fe40000000f00 */
.L_x_5767:
[----:B------:R-:W-:Y:S05]  /*b490*/  BSYNC B2 ;  /* 0x0000000000027941 */ /* 0x000fea0003800000 */
.L_x_5765:
        /* <DEDUP_REMOVED lines=16> */
.L_x_5771:
[----:B------:R-:W-:Y:S05]  /*b5a0*/  BSYNC B3 ;  /* 0x0000000000037941 */ /* 0x000fea0003800000 */
.L_x_5770:
        /* <DEDUP_REMOVED lines=44> */
.L_x_5769:
[----:B------:R-:W-:Y:S05]  /*b870*/  BSYNC B2 ;  /* 0x0000000000027941 */ /* 0x000fea0003800000 */
.L_x_5768:
        /* <DEDUP_REMOVED lines=12> */
.L_x_5764:
[----:B------:R-:W-:Y:S05]  /*b940*/  BSYNC B1 ;  /* 0x0000000000017941 */ /* 0x000fea0003800000 */
.L_x_5762:
        /* <DEDUP_REMOVED lines=8> */
.L_x_5773:
        /* <DEDUP_REMOVED lines=12> */
.L_x_5776:
[----:B------:R-:W-:Y:S02]  /*ba90*/  IMAD.MOV.U32 R142, RZ, RZ, R148 ;  /* 0x000000ffff8e7224 */ /* 0x000fe400078e0094 */
.L_x_5777:
[----:B------:R-:W-:Y:S05]  /*baa0*/  BSYNC B2 ;  /* 0x0000000000027941 */ /* 0x000fea0003800000 */
.L_x_5775:
        /* <DEDUP_REMOVED lines=16> */
.L_x_5781:
[----:B------:R-:W-:Y:S05]  /*bbb0*/  BSYNC B3 ;  /* 0x0000000000037941 */ /* 0x000fea0003800000 */
.L_x_5780:
        /* <DEDUP_REMOVED lines=44> */
.L_x_5779:
[----:B------:R-:W-:Y:S05]  /*be80*/  BSYNC B2 ;  /* 0x0000000000027941 */ /* 0x000fea0003800000 */
.L_x_5778:
        /* <DEDUP_REMOVED lines=12> */
.L_x_5774:
[----:B------:R-:W-:Y:S05]  /*bf50*/  BSYNC B1 ;  /* 0x0000000000017941 */ /* 0x000fea0003800000 */
.L_x_5772:
        /* <DEDUP_REMOVED lines=8> */
.L_x_5783:
        /* <DEDUP_REMOVED lines=12> */
.L_x_5786:
[----:B------:R-:W-:Y:S02]  /*c0a0*/  IMAD.MOV.U32 R142, RZ, RZ, R148 ;  /* 0x000000ffff8e7224 */ /* 0x000fe400078e0094 */
.L_x_5787:
[----:B------:R-:W-:Y:S05]  /*c0b0*/  BSYNC B2 ;  /* 0x0000000000027941 */ /* 0x000fea0003800000 */
.L_x_5785:
        /* <DEDUP_REMOVED lines=16> */
.L_x_5791:
[----:B------:R-:W-:Y:S05]  /*c1c0*/  BSYNC B3 ;  /* 0x0000000000037941 */ /* 0x000fea0003800000 */
.L_x_5790:
        /* <DEDUP_REMOVED lines=44> */
.L_x_5789:
[----:B------:R-:W-:Y:S05]  /*c490*/  BSYNC B2 ;  /* 0x0000000000027941 */ /* 0x000fea0003800000 */
.L_x_5788:
        /* <DEDUP_REMOVED lines=12> */
.L_x_5784:
[----:B------:R-:W-:Y:S05]  /*c560*/  BSYNC B1 ;  /* 0x0000000000017941 */ /* 0x000fea0003800000 */
.L_x_5782:
        /* <DEDUP_REMOVED lines=8> */
.L_x_5793:
        /* <DEDUP_REMOVED lines=12> */
.L_x_5796:
[----:B------:R-:W-:Y:S02]  /*c6b0*/  MOV R142, R148 ;  /* 0x00000094008e7202 */ /* 0x000fe40000000f00 */
.L_x_5797:
[----:B------:R-:W-:Y:S05]  /*c6c0*/  BSYNC B2 ;  /* 0x0000000000027941 */ /* 0x000fea0003800000 */
.L_x_5795:
        /* <DEDUP_REMOVED lines=16> */
.L_x_5801:
[----:B------:R-:W-:Y:S05]  /*c7d0*/  BSYNC B3 ;  /* 0x0000000000037941 */ /* 0x000fea0003800000 */
.L_x_5800:
        /* <DEDUP_REMOVED lines=44> */
.L_x_5799:
[----:B------:R-:W-:Y:S05]  /*caa0*/  BSYNC B2 ;  /* 0x0000000000027941 */ /* 0x000fea0003800000 */
.L_x_5798:
        /* <DEDUP_REMOVED lines=12> */
.L_x_5794:
[----:B------:R-:W-:Y:S05]  /*cb70*/  BSYNC B1 ;  /* 0x0000000000017941 */ /* 0x000fea0003800000 */
.L_x_5792:
        /* <DEDUP_REMOVED lines=8> */
.L_x_5803:
        /* <DEDUP_REMOVED lines=12> */
.L_x_5806:
[----:B------:R-:W-:Y:S02]  /*ccc0*/  IMAD.MOV.U32 R142, RZ, RZ, R148 ;  /* 0x000000ffff8e7224 */ /* 0x000fe400078e0094 */
.L_x_5807:
[----:B------:R-:W-:Y:S05]  /*ccd0*/  BSYNC B2 ;  /* 0x0000000000027941 */ /* 0x000fea0003800000 */
.L_x_5805:
        /* <DEDUP_REMOVED lines=16> */
.L_x_5811:
[----:B------:R-:W-:Y:S05]  /*cde0*/  BSYNC B3 ;  /* 0x0000000000037941 */ /* 0x000fea0003800000 */
.L_x_5810:
        /* <DEDUP_REMOVED lines=44> */
.L_x_5809:
[----:B------:R-:W-:Y:S05]  /*d0b0*/  BSYNC B2 ;  /* 0x0000000000027941 */ /* 0x000fea0003800000 */
.L_x_5808:
        /* <DEDUP_REMOVED lines=12> */
.L_x_5804:
[----:B------:R-:W-:Y:S05]  /*d180*/  BSYNC B1 ;  /* 0x0000000000017941 */ /* 0x000fea0003800000 */
.L_x_5802:
        /* <DEDUP_REMOVED lines=8> */
.L_x_5813:
        /* <DEDUP_REMOVED lines=12> */
.L_x_5816:
[----:B------:R-:W-:Y:S02]  /*d2d0*/  IMAD.MOV.U32 R142, RZ, RZ, R148 ;  /* 0x000000ffff8e7224 */ /* 0x000fe400078e0094 */
.L_x_5817:
[----:B------:R-:W-:Y:S05]  /*d2e0*/  BSYNC B2 ;  /* 0x0000000000027941 */ /* 0x000fea0003800000 */
.L_x_5815:
        /* <DEDUP_REMOVED lines=16> */
.L_x_5821:
[----:B------:R-:W-:Y:S05]  /*d3f0*/  BSYNC B3 ;  /* 0x0000000000037941 */ /* 0x000fea0003800000 */
.L_x_5820:
        /* <DEDUP_REMOVED lines=44> */
.L_x_5819:
[----:B------:R-:W-:Y:S05]  /*d6c0*/  BSYNC B2 ;  /* 0x0000000000027941 */ /* 0x000fea0003800000 */
.L_x_5818:
        /* <DEDUP_REMOVED lines=12> */
.L_x_5814:
[----:B------:R-:W-:Y:S05]  /*d790*/  BSYNC B1 ;  /* 0x0000000000017941 */ /* 0x000fea0003800000 */
.L_x_5812:
        /* <DEDUP_REMOVED lines=8> */
.L_x_5823:
        /* <DEDUP_REMOVED lines=12> */
.L_x_5826:
[----:B------:R-:W-:Y:S02]  /*d8e0*/  IMAD.MOV.U32 R162, RZ, RZ, R148 ;  /* 0x000000ffffa27224 */ /* 0x000fe400078e0094 */
.L_x_5827:
[----:B------:R-:W-:Y:S05]  /*d8f0*/  BSYNC B2 ;  /* 0x0000000000027941 */ /* 0x000fea0003800000 */
.L_x_5825:
        /* <DEDUP_REMOVED lines=16> */
.L_x_5831:
[----:B------:R-:W-:Y:S05]  /*da00*/  BSYNC B3 ;  /* 0x0000000000037941 */ /* 0x000fea0003800000 */
.L_x_5830:
        /* <DEDUP_REMOVED lines=44> */
.L_x_5829:
[----:B------:R-:W-:Y:S05]  /*dcd0*/  BSYNC B2 ;  /* 0x0000000000027941 */ /* 0x000fea0003800000 */
.L_x_5828:
        /* <DEDUP_REMOVED lines=13> */
.L_x_5824:
[----:B------:R-:W-:Y:S05]  /*ddb0*/  BSYNC B1 ;  /* 0x0000000000017941 */ /* 0x000fea0003800000 */
.L_x_5822:
        /* <DEDUP_REMOVED lines=28> */
.L_x_5751:
[----:B------:R-:W-:Y:S05]  /*df80*/  BSYNC B0 ;  /* 0x0000000000007941 */ /* 0x000fea0003800000 */
.L_x_5750:
        /* <DEDUP_REMOVED lines=42> */
.L_x_5844:
        /* <DEDUP_REMOVED lines=85> */
.L_x_5845:
        /* <DEDUP_REMOVED lines=12> */
[----:B------:R-:W-:Y:S01]  /*e840*/  MOV R66, RZ ;  /* 0x000000ff00427202 */ /* 0x000fe20000000f00 */
[----:B------:R-:W-:Y:S01]  /*e850*/  @!P2 IMAD.MOV.U32 R66, RZ, RZ, R145 ;  /* 0x000000ffff42a224 */ /* 0x000fe200078e0091 */
[----:B------:R-:W-:Y:S01]  /*e860*/  LOP3.LUT P3, RZ, R133, 0x1f, R0, 0xf8, !PT ;  /* 0x0000001f85ff7812 */ /* 0x000fe2000786f800 */
[----:B------:R-:W-:Y:S02]  /*e870*/  BSSY B0, `(.L_x_5834) ;  /* 0x00000c6000007945 */ /* 0x000fe40003800000 */
[----:B------:R-:W-:Y:S01]  /*e880*/  I2F R170, R66 ;  /* 0x0000004200aa7306 */ /* 0x000fe20000201400 */
[----:B------:R-:W1:Y:S04]  /*e890*/  SHFL.DOWN PT, R215, R66, 0x2, 0x1f ;  /* 0x08401f0042d77f89 */ /* 0x000e6800000e0000 */
[----:B------:R2:W-:Y:S01]  /*e8a0*/  @!P2 LDS.64 R64, [R67.X8] ;  /* 0x000000004340a984 */ /* 0x0005e20000008a00 */
[----:B------:R-:W-:-:S02]  /*e8b0*/  ISETP.NE.AND P2, PT, RZ, UR6, PT ;  /* 0x00000006ff007c0c */ /* 0x000fc4000bf45270 */
[----:B-1----:R-:W-:Y:S01]  /*e8c0*/  IADD3 R166, R215, R66, RZ ;  /* 0x00000042d7a67210 */ /* 0x002fe20007ffe0ff */
[----:B------:R-:W-:Y:S04]  /*e8d0*/  I2F R172, R215 ;  /* 0x000000d700ac7306 */ /* 0x000fe80000201400 */
[----:B------:R-:W1:Y:S04]  /*e8e0*/  SHFL.DOWN PT, R221, R166, 0x1, 0x1f ;  /* 0x08201f00a6dd7f89 */ /* 0x000e6800000e0000 */
[----:B0-----:R-:W2:Y:S08]  /*e8f0*/  I2F R168, R166 ;  /* 0x000000a600a87306 */ /* 0x001eb00000201400 */
[----:B--2---:R-:W0:Y:S01]  /*e900*/  MUFU.RCP R67, R168 ;  /* 0x000000a800437308 */ /* 0x004e220000001000 */
[----:B-1----:R-:W-:Y:S01]  /*e910*/  IMAD.IADD R66, R166, 0x1, R221 ;  /* 0x00000001a6427824 */ /* 0x002fe200078e02dd */
[----:B------:R-:W1:Y:S06]  /*e920*/  SHFL.DOWN PT, R217, R64, 0x2, 0x1f ;  /* 0x08401f0040d97f89 */ /* 0x000e6c00000e0000 */
[----:B------:R-:W-:Y:S01]  /*e930*/  I2F R221, R221 ;  /* 0x000000dd00dd7306 */ /* 0x000fe20000201400 */
[----:B------:R-:W2:Y:S07]  /*e940*/  SHFL.DOWN PT, R132, R65, 0x2, 0x1f ;  /* 0x08401f0041847f89 */ /* 0x000eae00000e0000 */
[----:B------:R-:W3:Y:S01]  /*e950*/  I2F R66, R66 ;  /* 0x0000004200427306 */ /* 0x000ee20000201400 */
        /* <DEDUP_REMOVED lines=21> */
[----:B------:R-:W-:Y:S01]  /*eab0*/  FFMA.FTZ R64, R67, R215, R64 ;  /* 0x000000d743407223 */ /* 0x000fe20000010040 */
[----:B------:R-:W-:-:S05]  /*eac0*/  MOV R67, c[0x0][0x1e0] ;  /* 0x0000780000437a02 */ /* 0x000fca0000000f00 */
        /* <DEDUP_REMOVED lines=55> */
.L_x_5837:
[----:B------:R-:W-:Y:S05]  /*ee40*/  BSYNC B1 ;  /* 0x0000000000017941 */ /* 0x000fea0003800000 */
.L_x_5836:
        /* <DEDUP_REMOVED lines=35> */
.L_x_5839:
[----:B------:R-:W-:Y:S05]  /*f080*/  BSYNC B1 ;  /* 0x0000000000017941 */ /* 0x000fea0003800000 */
.L_x_5838:
        /* <DEDUP_REMOVED lines=35> */
.L_x_5841:
[----:B------:R-:W-:Y:S05]  /*f2c0*/  BSYNC B1 ;  /* 0x0000000000017941 */ /* 0x000fea0003800000 */
.L_x_5840:
        /* <DEDUP_REMOVED lines=32> */
.L_x_5835:
[----:B-1----:R-:W-:Y:S05]  /*f4d0*/  BSYNC B0 ;  /* 0x0000000000007941 */ /* 0x002fea0003800000 */
.L_x_5834:
[----:B------:R-:W-:Y:S02]  /*f4e0*/  IADD3 R44, R44, c[0x0][0x160], RZ ;  /* 0x000058002c2c7a10 */ /* 0x000fe40007ffe0ff */
[----:B------:R-:W-:Y:S02]  /*f4f0*/  LOP3.LUT P3, RZ, R144, 0xff, RZ, 0xc0, !PT ;  /* 0x000000ff90ff7812 */ /* 0x000fe4000786c0ff */
[----:B------:R-:W-:Y:S02]  /*f500*/  ISETP.GE.AND P2, PT, R44, c[0x0][0x164], PT ;  /* 0x000059002c007a0c */ /* 0x000fe40003f46270 */
[----:B------:R-:W-:-:S11]  /*f510*/  SEL R144, RZ, 0x1, P3 ;  /* 0x00000001ff907807 */ /* 0x000fd60001800000 */
[----:B0-----:R-:W-:Y:S01]  /*f520*/  @P2 CALL.REL.NOINC `(.L_x_5842) ;  /* 0x0000001000002944 */ /* 0x001fe20003c00000 */
[----:B------:R-:W-:Y:S05]  /*f530*/  BRA `(.L_x_5843) ;  /* 0xffff1c6000007947 */ /* 0x000fea000383ffff */
.L_x_5842:
[----:B------:R-:W-:Y:S05]  /*f540*/  EXIT ;  /* 0x000000000000794d */ /* 0x000fea0003800000 */
.L_x_5832:
[----:B------:R-:W-:Y:S01]  /*f550*/  HFMA2.MMA R65, -RZ, RZ, 0, 5.9604644775390625e-08 ;  /* 0x00000001ff417435 */ /* 0x000fe200000001ff */
[----:B------:R-:W-:Y:S01]  /*f560*/  IMAD.MOV.U32 R166, RZ, RZ, R64 ;  /* 0x000000ffffa67224 */ /* 0x000fe200078e0040 */
[----:B------:R-:W-:Y:S01]  /*f570*/  MOV R170, 0xffffffff ;  /* 0xffffffff00aa7802 */ /* 0x000fe20000000f00 */
[----:B------:R-:W-:Y:S01]  /*f580*/  IMAD.MOV.U32 R133, RZ, RZ, 0x1f ;  /* 0x0000001fff857424 */ /* 0x000fe200078e00ff */
[----:B------:R-:W-:Y:S02]  /*f590*/  MOV R66, 0xf5b0 ;  /* 0x0000f5b000427802 */ /* 0x000fe40000000f00 */
[----:B-----5:R-:W-:Y:S05]  /*f5a0*/  CALL.REL.NOINC `($__internal_30_$__cuda_sm70_shflsync_bfly_p) ;  /* 0x000007b000007944 */ /* 0x020fea0003c00000 */
[----:B01----:R-:W-:Y:S05]  /*f5b0*/  BRA `(.L_x_5844) ;  /* 0xffffec7000007947 */ /* 0x003fea000383ffff */
.L_x_5833:
[----:B------:R-:W-:Y:S01]  /*f5c0*/  HFMA2.MMA R133, -RZ, RZ, 0, 1.847743988037109375e-06 ;  /* 0x0000001fff857435 */ /* 0x000fe200000001ff */
[----:B------:R-:W-:Y:S01]  /*f5d0*/  IMAD.MOV.U32 R65, RZ, RZ, 0x2 ;  /* 0x00000002ff417424 */ /* 0x000fe200078e00ff */
[----:B------:R-:W-:Y:S01]  /*f5e0*/  MOV R66, 0xf610 ;  /* 0x0000f61000427802 */ /* 0x000fe20000000f00 */
[----:B------:R-:W-:-:S03]  /*f5f0*/  IMAD.MOV.U32 R170, RZ, RZ, -0x1 ;  /* 0xffffffffffaa7424 */ /* 0x000fc600078e00ff */
[----:B0----5:R-:W-:Y:S05]  /*f600*/  CALL.REL.NOINC `($__internal_30_$__cuda_sm70_shflsync_bfly_p) ;  /* 0x0000075000007944 */ /* 0x021fea0003c00000 */
[----:B01----:R-:W-:Y:S01]  /*f610*/  FADD.FTZ R166, R166, R65 ;  /* 0x00000041a6a67221 */ /* 0x003fe20000010000 */
[----:B------:R-:W-:Y:S01]  /*f620*/  MOV R65, 0x4 ;  /* 0x0000000400417802 */ /* 0x000fe20000000f00 */
[----:B------:R-:W-:Y:S01]  /*f630*/  IMAD.MOV.U32 R133, RZ, RZ, 0x1f ;  /* 0x0000001fff857424 */ /* 0x000fe200078e00ff */
[----:B------:R-:W-:-:S02]  /*f640*/  MOV R170, 0xffffffff ;  /* 0xffffffff00aa7802 */ /* 0x000fc40000000f00 */
[----:B------:R-:W-:Y:S02]  /*f650*/  MOV R66, 0xf670 ;  /* 0x0000f67000427802 */ /* 0x000fe40000000f00 */
[----:B------:R-:W-:Y:S05]  /*f660*/  CALL.REL.NOINC `($__internal_30_$__cuda_sm70_shflsync_bfly_p) ;  /* 0x000006f000007944 */ /* 0x000fea0003c00000 */
[----:B0-----:R-:W-:Y:S01]  /*f670*/  HFMA2.MMA R133, -RZ, RZ, 0, 1.847743988037109375e-06 ;  /* 0x0000001fff857435 */ /* 0x001fe200000001ff */
[----:B-1----:R-:W-:Y:S01]  /*f680*/  FADD.FTZ R166, R166, R65 ;  /* 0x00000041a6a67221 */ /* 0x002fe20000010000 */
[----:B------:R-:W-:Y:S01]  /*f690*/  MOV R66, 0xf6d0 ;  /* 0x0000f6d000427802 */ /* 0x000fe20000000f00 */
[----:B------:R-:W-:Y:S02]  /*f6a0*/  IMAD.MOV.U32 R65, RZ, RZ, 0x8 ;  /* 0x00000008ff417424 */ /* 0x000fe400078e00ff */
[----:B------:R-:W-:Y:S02]  /*f6b0*/  IMAD.MOV.U32 R170, RZ, RZ, -0x1 ;  /* 0xffffffffffaa7424 */ /* 0x000fe400078e00ff */
[----:B------:R-:W-:Y:S05]  /*f6c0*/  CALL.REL.NOINC `($__internal_30_$__cuda_sm70_shflsync_bfly_p) ;  /* 0x0000069000007944 */ /* 0x000fea0003c00000 */
[----:B01----:R-:W-:Y:S01]  /*f6d0*/  FADD.FTZ R166, R166, R65 ;  /* 0x00000041a6a67221 */ /* 0x003fe20000010000 */
[----:B------:R-:W-:Y:S01]  /*f6e0*/  MOV R65, 0x10 ;  /* 0x0000001000417802 */ /* 0x000fe20000000f00 */
[----:B------:R-:W-:Y:S01]  /*f6f0*/  IMAD.MOV.U32 R133, RZ, RZ, 0x1f ;  /* 0x0000001fff857424 */ /* 0x000fe200078e00ff */
[----:B------:R-:W-:Y:S02]  /*f700*/  MOV R170, 0xffffffff ;  /* 0xffffffff00aa7802 */ /* 0x000fe40000000f00 */
[----:B------:R-:W-:-:S02]  /*f710*/  MOV R66, 0xf730 ;  /* 0x0000f73000427802 */ /* 0x000fc40000000f00 */
[----:B------:R-:W-:Y:S05]  /*f720*/  CALL.REL.NOINC `($__internal_30_$__cuda_sm70_shflsync_bfly_p) ;  /* 0x0000063000007944 */ /* 0x000fea0003c00000 */
[----:B-1----:R-:W-:Y:S01]  /*f730*/  FADD.FTZ R64, R166, R65 ;  /* 0x00000041a6407221 */ /* 0x002fe20000010000 */
[----:B0-----:R-:W-:Y:S01]  /*f740*/  HFMA2.MMA R133, -RZ, RZ, 0, 1.847743988037109375e-06 ;  /* 0x0000001fff857435 */ /* 0x001fe200000001ff */
[----:B------:R-:W-:-:S02]  /*f750*/  IMAD.MOV.U32 R170, RZ, RZ, -0x1 ;  /* 0xffffffffffaa7424 */ /* 0x000fc400078e00ff */
        /* <DEDUP_REMOVED lines=68> */
[----:B------:R-:W-:Y:S05]  /*fba0*/  CALL.REL.NOINC `($__internal_30_$__cuda_sm70_shflsync_bfly_p) ;  /* 0x000001b000007944 */ /* 0x000fea0003c00000 */
[----:B01----:R-:W-:Y:S01]  /*fbb0*/  FADD.FTZ R166, R166, R65 ;  /* 0x00000041a6a67221 */ /* 0x003fe20000010000 */
[----:B------:R-:W-:Y:S01]  /*fbc0*/  MOV R65, 0x2 ;  /* 0x0000000200417802 */ /* 0x000fe20000000f00 */
[----:B------:R-:W-:Y:S01]  /*fbd0*/  IMAD.MOV.U32 R133, RZ, RZ, 0x1f ;  /* 0x0000001fff857424 */ /* 0x000fe200078e00ff */
[----:B------:R-:W-:Y:S02]  /*fbe0*/  MOV R170, 0xffffffff ;  /* 0xffffffff00aa7802 */ /* 0x000fe40000000f00 */
[----:B------:R-:W-:Y:S02]  /*fbf0*/  MOV R66, 0xfc10 ;  /* 0x0000fc1000427802 */ /* 0x000fe40000000f00 */
[----:B------:R-:W-:Y:S05]  /*fc00*/  CALL.REL.NOINC `($__internal_30_$__cuda_sm70_shflsync_bfly_p) ;  /* 0x0000015000007944 */ /* 0x000fea0003c00000 */
[----:B0-----:R-:W-:Y:S01]  /*fc10*/  HFMA2.MMA R133, -RZ, RZ, 0, 1.847743988037109375e-06 ;  /* 0x0000001fff857435 */ /* 0x001fe200000001ff */
[----:B-1----:R-:W-:Y:S01]  /*fc20*/  FADD.FTZ R166, R166, R65 ;  /* 0x00000041a6a67221 */ /* 0x002fe20000010000 */
[----:B------:R-:W-:Y:S01]  /*fc30*/  MOV R66, 0xfc70 ;  /* 0x0000fc7000427802 */ /* 0x000fe20000000f00 */
[----:B------:R-:W-:-:S02]  /*fc40*/  IMAD.MOV.U32 R65, RZ, RZ, 0x4 ;  /* 0x00000004ff417424 */ /* 0x000fc400078e00ff */
[----:B------:R-:W-:Y:S02]  /*fc50*/  IMAD.MOV.U32 R170, RZ, RZ, -0x1 ;  /* 0xffffffffffaa7424 */ /* 0x000fe400078e00ff */
[----:B------:R-:W-:Y:S05]  /*fc60*/  CALL.REL.NOINC `($__internal_30_$__cuda_sm70_shflsync_bfly_p) ;  /* 0x000000f000007944 */ /* 0x000fea0003c00000 */
[----:B01----:R-:W-:Y:S01]  /*fc70*/  FADD.FTZ R166, R166, R65 ;  /* 0x00000041a6a67221 */ /* 0x003fe20000010000 */
[----:B------:R-:W-:Y:S01]  /*fc80*/  MOV R65, 0x8 ;  /* 0x0000000800417802 */ /* 0x000fe20000000f00 */
[----:B------:R-:W-:Y:S01]  /*fc90*/  IMAD.MOV.U32 R133, RZ, RZ, 0x1f ;  /* 0x0000001fff857424 */ /* 0x000fe200078e00ff */
[----:B------:R-:W-:Y:S02]  /*fca0*/  MOV R170, 0xffffffff ;  /* 0xffffffff00aa7802 */ /* 0x000fe40000000f00 */
[----:B------:R-:W-:Y:S02]  /*fcb0*/  MOV R66, 0xfcd0 ;  /* 0x0000fcd000427802 */ /* 0x000fe40000000f00 */
[----:B------:R-:W-:Y:S05]  /*fcc0*/  CALL.REL.NOINC `($__internal_30_$__cuda_sm70_shflsync_bfly_p) ;  /* 0x0000009000007944 */ /* 0x000fea0003c00000 */
[----:B-1----:R-:W-:Y:S01]  /*fcd0*/  FADD.FTZ R168, R166, R65 ;  /* 0x00000041a6a87221 */ /* 0x002fe20000010000 */
[----:B0-----:R-:W-:Y:S01]  /*fce0*/  HFMA2.MMA R133, -RZ, RZ, 0, 1.847743988037109375e-06 ;  /* 0x0000001fff857435 */ /* 0x001fe200000001ff */
[----:B------:R-:W-:Y:S01]  /*fcf0*/  IMAD.MOV.U32 R65, RZ, RZ, 0x10 ;  /* 0x00000010ff417424 */ /* 0x000fe200078e00ff */
[----:B------:R-:W-:Y:S01]  /*fd00*/  MOV R66, 0xfd40 ;  /* 0x0000fd4000427802 */ /* 0x000fe20000000f00 */
[----:B------:R-:W-:Y:S01]  /*fd10*/  IMAD.MOV.U32 R170, RZ, RZ, -0x1 ;  /* 0xffffffffffaa7424 */ /* 0x000fe200078e00ff */
[----:B------:R-:W-:-:S02]  /*fd20*/  MOV R166, R168 ;  /* 0x000000a800a67202 */ /* 0x000fc40000000f00 */
[----:B------:R-:W-:Y:S05]  /*fd30*/  CALL.REL.NOINC `($__internal_30_$__cuda_sm70_shflsync_bfly_p) ;  /* 0x0000002000007944 */ /* 0x000fea0003c00000 */
[----:B-1----:R-:W-:Y:S01]  /*fd40*/  IMAD.MOV.U32 R67, RZ, RZ, R65 ;  /* 0x000000ffff437224 */ /* 0x002fe200078e0041 */
[----:B0-----:R-:W-:Y:S05]  /*fd50*/  BRA `(.L_x_5845) ;  /* 0xffffea2000007947 */ /* 0x001fea000383ffff */
        .weak           $__internal_30_$__cuda_sm70_shflsync_bfly_p
        .type           $__internal_30_$__cuda_sm70_shflsync_bfly_p,@function
        .size           $__internal_30_$__cuda_sm70_shflsync_bfly_p,(.L_x_29094 - $__internal_30_$__cuda_sm70_shflsync_bfly_p)
$__internal_30_$__cuda_sm70_shflsync_bfly_p:
[----:B------:R-:W-:Y:S01]  /*fd60*/  HFMA2.MMA R67, -RZ, RZ, 0, 0 ;  /* 0x00000000ff437435 */ /* 0x000fe200000001ff */
[----:B------:R-:W-:Y:S04]  /*fd70*/  WARPSYNC R170 ;  /* 0x000000aa00007348 */ /* 0x000fe80003800000 */
[----:B------:R0:W1:Y:S01]  /*fd80*/  SHFL.BFLY PT, R65, R166, R65, R133 ;  /* 0x0c000041a6417389 */ /* 0x00006200000e0085 */
[----:B------:R-:W-:Y:S05]  /*fd90*/  RET.REL.NODEC R66 `(_ZN10layer_norm13ln_fwd_kernelINS_13Kernel_traitsI6__halfS2_S2_S2_fjLj4096ELj1ELj1ELj4ELj16ENS_18Kernel_traits_baseILj4096ES2_S2_S2_S2_fjLj128EEEEELb1ELb1ELb1ELb0EEEvNS_9FwdParamsE) ;  /* 0xffff026042007950 */ /* 0x000fea0003c3ffff */
.L_x_5846:
        /* <DEDUP_REMOVED lines=14> */
.L_x_29094:


//--------------------- .text._ZN10layer_norm13ln_fwd_kernelINS_13Kernel_traitsI6__halfS2_S2_S2_fjLj4096ELj1ELj1ELj4ELj16ENS_18Kernel_traits_baseILj4096ES2_S2_S2_S2_fjLj128EEEEELb1ELb1ELb1ELb1EEEvNS_9FwdParamsE --------------------------
	.section	.text._ZN10layer_norm13ln_fwd_kernelINS_13Kernel_traitsI6__halfS2_S2_S2_fjLj4096ELj1ELj1ELj4ELj16ENS_18Kernel_traits_baseILj4096ES2_S2_S2_S2_fjLj128EEEEELb1ELb1ELb1ELb1EEEvNS_9FwdParamsE,"ax",@progbits
	.sectioninfo	@"SHI_REGISTERS=167"
	.align	128
        .global         _ZN10layer_norm13ln_fwd_kernelINS_13Kernel_traitsI6__halfS2_S2_S2_fjLj4096ELj1ELj1ELj4ELj16ENS_18Kernel_traits_baseILj4096ES2_S2_S2_S2_fjLj128EEEEELb1ELb1ELb1ELb1EEEvNS_9FwdParamsE
        .type           _ZN10layer_norm13ln_fwd_kernelINS_13Kernel_traitsI6__halfS2_S2_S2_fjLj4096ELj1ELj1ELj4ELj16ENS_18Kernel_traits_baseILj4096ES2_S2_S2_S2_fjLj128EEEEELb1ELb1ELb1ELb1EEEvNS_9FwdParamsE,@function
        .size           _ZN10layer_norm13ln_fwd_kernelINS_13Kernel_traitsI6__halfS2_S2_S2_fjLj4096ELj1ELj1ELj4ELj16ENS_18Kernel_traits_baseILj4096ES2_S2_S2_S2_fjLj128EEEEELb1ELb1ELb1ELb1EEEvNS_9FwdParamsE,(.L_x_29095 - _ZN10layer_norm13ln_fwd_kernelINS_13Kernel_traitsI6__halfS2_S2_S2_fjLj4096ELj1ELj1ELj4ELj16ENS_18Kernel_traits_baseILj4096ES2_S2_S2_S2_fjLj128EEEEELb1ELb1ELb1ELb1EEEvNS_9FwdParamsE)
        .other          _ZN10layer_norm13ln_fwd_kernelINS_13Kernel_traitsI6__halfS2_S2_S2_fjLj4096ELj1ELj1ELj4ELj16ENS_18Kernel_traits_baseILj4096ES2_S2_S2_S2_fjLj128EEEEELb1ELb1ELb1ELb1EEEvNS_9FwdParamsE,@"STO_CUDA_ENTRY STV_DEFAULT"
_ZN10layer_norm13ln_fwd_kernelINS_13Kernel_traitsI6__halfS2_S2_S2_fjLj4096ELj1ELj1ELj4ELj16ENS_18Kernel_traits_baseILj4096ES2_S2_S2_S2_fjLj128EEEEELb1ELb1ELb1ELb1EEEvNS_9FwdParamsE:
.text._ZN10layer_norm13ln_fwd_kernelINS_13Kernel_traitsI6__halfS2_S2_S2_fjLj4096ELj1ELj1ELj4ELj16ENS_18Kernel_traits_baseILj4096ES2_S2_S2_S2_fjLj128EEEEELb1ELb1ELb1ELb1EEEvNS_9FwdParamsE:
        /* <DEDUP_REMOVED lines=81> */
[----:B------:R-:W-:-:S04]  /*0510*/  LOP3.LUT R103, R15, UR22, R6, 0x96, !PT ;  /* 0x000000160f677c12 */ /* 0x000fc8000f8e9606 */
[----:B------:R-:W-:Y:S01]  /*0520*/  LOP3.LUT R105, R21, UR21, R12, 0x96, !PT ;  /* 0x0000001515697c12 */ /* 0x000fe2000f8e960c */
[----:B------:R-:W-:Y:S01]  /*0530*/  IMAD.HI.U32 R7, R103, -0x326172a9, RZ ;  /* 0xcd9e8d5767077827 */ /* 0x000fe200078e00ff */
[----:B------:R-:W-:Y:S02]  /*0540*/  LEA R12, P3, R2, c[0x0][0x1c8], 0x4 ;  /* 0x00007200020c7a11 */ /* 0x000fe400078620ff */
[----:B0-----:R-:W-:Y:S01]  /*0550*/  IADD3 R4, P2, R28, c[0x0][0x1b0], RZ ;  /* 0x00006c001c047a10 */ /* 0x001fe20007f5e0ff */
[----:B------:R-:W-:Y:S01]  /*0560*/  IMAD.HI.U32 R3, R105, -0x2daee0ad, RZ ;  /* 0xd2511f5369037827 */ /* 0x000fe200078e00ff */
[----:B------:R-:W-:Y:S02]  /*0570*/  LOP3.LUT R108, R7, UR23, R20, 0x96, !PT ;  /* 0x00000017076c7c12 */ /* 0x000fe4000f8e9614 */
[----:B------:R-:W-:Y:S01]  /*0580*/  IADD3.X R5, RZ, c[0x0][0x1b4], RZ, P2, !PT ;  /* 0x00006d00ff057a10 */ /* 0x000fe200017fe4ff */
        /* <DEDUP_REMOVED lines=9> */
[----:B------:R-:W-:-:S02]  /*0620*/  HADD2.F32 R3, -RZ, R8.H0_H0 ;  /* 0x20000008ff037230 */ /* 0x000fc40000004100 */
[----:B------:R0:W5:Y:S01]  /*0630*/  LDG.E.128 R52, [R4.64+0x800] ;  /* 0x0008000604347981 */ /* 0x000162000c1e1d00 */
[----:B------:R-:W-:Y:S01]  /*0640*/  HADD2.F32 R6, -RZ, R9.H1_H1 ;  /* 0x30000009ff067230 */ /* 0x000fe20000004100 */
[----:B------:R-:W-:Y:S02]  /*0650*/  @!P0 CS2R R26, SRZ ;  /* 0x00000000001a8805 */ /* 0x000fe4000001ff00 */
[----:B------:R0:W5:Y:S01]  /*0660*/  LDG.E.128 R48, [R4.64+0x1000] ;  /* 0x0010000604307981 */ /* 0x000162000c1e1d00 */
[----:B------:R-:W-:-:S03]  /*0670*/  HADD2.F32 R7, -RZ, R10.H0_H0 ;  /* 0x2000000aff077230 */ /* 0x000fc60000004100 */
[----:B------:R0:W5:Y:S01]  /*0680*/  LDG.E.128 R44, [R4.64+0x1800] ;  /* 0x00180006042c7981 */ /* 0x000162000c1e1d00 */
[----:B------:R-:W-:Y:S01]  /*0690*/  @!P0 CS2R R60, SRZ ;  /* 0x00000000003c8805 */ /* 0x000fe2000001ff00 */
[----:B------:R-:W-:Y:S02]  /*06a0*/  HADD2.F32 R14, -RZ, R17.H1_H1 ;  /* 0x30000011ff0e7230 */ /* 0x000fe40000004100 */
[----:B------:R1:W5:Y:S01]  /*06b0*/  LDG.E.128 R40, [R12.64] ;  /* 0x000000060c287981 */ /* 0x000362000c1e1d00 */
[----:B------:R-:W-:-:S03]  /*06c0*/  HADD2.F32 R15, -RZ, R18.H0_H0 ;  /* 0x20000012ff0f7230 */ /* 0x000fc60000004100 */
        /* <DEDUP_REMOVED lines=11> */
[----:B------:R-:W-:Y:S01]  /*0780*/  HADD2.F32 R20, -RZ, R24.H1_H1 ;  /* 0x30000018ff147230 */ /* 0x000fe20000004100 */
[----:B------:R-:W-:Y:S01]  /*0790*/  UIADD3 UR26, UR5, -0x695add53, URZ ;  /* 0x96a522ad051a7890 */ /* 0x000fe2000fffe03f */
[--C-:B------:R-:W-:Y:S01]  /*07a0*/  HADD2.F32 R21, -RZ, R25.reuse.H0_H0 ;  /* 0x20000019ff157230 */ /* 0x100fe20000004100 */
[----:B------:R-:W-:Y:S01]  /*07b0*/  IMAD R105, R105, -0x2daee0ad, RZ ;  /* 0xd2511f5369697824 */ /* 0x000fe200078e02ff */
[----:B------:R-:W-:Y:S01]  /*07c0*/  HADD2.F32 R22, -RZ, R25.H1_H1 ;  /* 0x30000019ff167230 */ /* 0x000fe20000004100 */
[----:B------:R-:W-:Y:S01]  /*07d0*/  IMAD R103, R103, -0x326172a9, RZ ;  /* 0xcd9e8d5767677824 */ /* 0x000fe200078e02ff */
[----:B-1----:R-:W-:Y:S01]  /*07e0*/  HADD2.F32 R12, -RZ, R16.H1_H1 ;  /* 0x30000010ff0c7230 */ /* 0x002fe20000004100 */
[----:B------:R-:W-:Y:S01]  /*07f0*/  IMAD.HI.U32 R64, R104, -0x326172a9, RZ ;  /* 0xcd9e8d5768407827 */ /* 0x000fe200078e00ff */
[----:B------:R-:W-:Y:S01]  /*0800*/  HADD2.F32 R13, -RZ, R17.H0_H0 ;  /* 0x20000011ff0d7230 */ /* 0x000fe20000004100 */
[----:B------:R-:W-:Y:S01]  /*0810*/  LOP3.LUT R110, R110, 0x3, RZ, 0xc0, !PT ;  /* 0x000000036e6e7812 */ /* 0x000fe200078ec0ff */
[----:B------:R-:W-:Y:S01]  /*0820*/  HADD2.F32 R16, -RZ, R18.H1_H1 ;  /* 0x30000012ff107230 */ /* 0x000fe20000004100 */
[----:B------:R-:W-:Y:S01]  /*0830*/  IMAD.MOV.U32 R95, RZ, RZ, 0x1 ;  /* 0x00000001ff5f7424 */ /* 0x000fe200078e00ff */
[--C-:B------:R-:W-:Y:S01]  /*0840*/  HADD2.F32 R17, -RZ, R19.reuse.H0_H0 ;  /* 0x20000013ff117230 */ /* 0x100fe20000004100 */
[----:B------:R-:W-:Y:S01]  /*0850*/  LOP3.LUT R103, R64, UR25, R103, 0x96, !PT ;  /* 0x0000001940677c12 */ /* 0x000fe2000f8e9667 */
[----:B------:R-:W-:Y:S01]  /*0860*/  HADD2.F32 R18, -RZ, R19.H1_H1 ;  /* 0x30000013ff127230 */ /* 0x000fe20000004100 */
[----:B------:R-:W-:Y:S01]  /*0870*/  IMAD R104, R104, -0x326172a9, RZ ;  /* 0xcd9e8d5768687824 */ /* 0x000fe200078e02ff */
[----:B------:R-:W-:Y:S01]  /*0880*/  HADD2.F32 R19, -RZ, R24.H0_H0 ;  /* 0x20000018ff137230 */ /* 0x000fe20000004100 */
[----:B------:R-:W-:Y:S01]  /*0890*/  IMAD.MOV.U32 R94, RZ, RZ, RZ ;  /* 0x000000ffff5e7224 */ /* 0x000fe200078e00ff */
[--C-:B------:R-:W-:Y:S01]  /*08a0*/  HADD2.F32 R23, -RZ, R26.reuse.H0_H0 ;  /* 0x2000001aff177230 */ /* 0x100fe20000004100 */
[----:B------:R-:W-:Y:S01]  /*08b0*/  ULDC.U8 UR8, c[0x0][0x1f0] ;  /* 0x00007c0000087ab9 */ /* 0x000fe20000000000 */
[----:B------:R-:W-:-:S02]  /*08c0*/  HADD2.F32 R24, -RZ, R26.H1_H1 ;  /* 0x3000001aff187230 */ /* 0x000fc40000004100 */
[--C-:B------:R-:W-:Y:S02]  /*08d0*/  HADD2.F32 R25, -RZ, R27.reuse.H0_H0 ;  /* 0x2000001bff197230 */ /* 0x100fe40000004100 */
[----:B------:R-:W-:Y:S02]  /*08e0*/  HADD2.F32 R26, -RZ, R27.H1_H1 ;  /* 0x3000001bff1a7230 */ /* 0x000fe40000004100 */
[--C-:B------:R-:W-:Y:S02]  /*08f0*/  HADD2.F32 R27, -RZ, R60.reuse.H0_H0 ;  /* 0x2000003cff1b7230 */ /* 0x100fe40000004100 */
[----:B------:R-:W-:Y:S01]  /*0900*/  HADD2.F32 R84, -RZ, R60.H1_H1 ;  /* 0x3000003cff547230 */ /* 0x000fe20000004100 */
[C---:B------:R-:W-:Y:S01]  /*0910*/  IMAD.HI.U32 R60, R108.reuse, -0x2daee0ad, RZ ;  /* 0xd2511f536c3c7827 */ /* 0x040fe200078e00ff */
[--C-:B------:R-:W-:Y:S02]  /*0920*/  HADD2.F32 R85, -RZ, R61.reuse.H0_H0 ;  /* 0x2000003dff557230 */ /* 0x100fe40000004100 */
[----:B------:R-:W-:Y:S01]  /*0930*/  HADD2.F32 R86, -RZ, R61.H1_H1 ;  /* 0x3000003dff567230 */ /* 0x000fe20000004100 */
[----:B------:R-:W-:Y:S01]  /*0940*/  IMAD R108, R108, -0x2daee0ad, RZ ;  /* 0xd2511f536c6c7824 */ /* 0x000fe200078e02ff */
[--C-:B------:R-:W-:Y:S01]  /*0950*/  HADD2.F32 R87, -RZ, R62.reuse.H0_H0 ;  /* 0x2000003eff577230 */ /* 0x100fe20000004100 */
[----:B------:R-:W-:Y:S01]  /*0960*/  LOP3.LUT R105, R60, UR26, R105, 0x96, !PT ;  /* 0x0000001a3c697c12 */ /* 0x000fe2000f8e9669 */
[----:B------:R-:W-:-:S02]  /*0970*/  HADD2.F32 R88, -RZ, R62.H1_H1 ;  /* 0x3000003eff587230 */ /* 0x000fc40000004100 */
[--C-:B------:R-:W-:Y:S02]  /*0980*/  HADD2.F32 R89, -RZ, R63.reuse.H0_H0 ;  /* 0x2000003fff597230 */ /* 0x100fe40000004100 */
[----:B------:R-:W-:Y:S02]  /*0990*/  HADD2.F32 R90, -RZ, R63.H1_H1 ;  /* 0x3000003fff5a7230 */ /* 0x000fe40000004100 */
.L_x_6180:
        /* <DEDUP_REMOVED lines=31> */
[----:B------:R-:W-:Y:S01]  /*0b90*/  MOV R68, R110 ;  /* 0x0000006e00447202 */ /* 0x000fe20000000f00 */
[----:B-----5:R-:W-:Y:S01]  /*0ba0*/  HADD2.F32 R79, -RZ, R60.H0_H0 ;  /* 0x2000003cff4f7230 */ /* 0x020fe20000004100 */
[----:B------:R-:W-:Y:S05]  /*0bb0*/  BRA `(.L_x_5849) ;  /* 0x0000057000007947 */ /* 0x000fea0003800000 */
.L_x_5848:
        /* <DEDUP_REMOVED lines=12> */
.L_x_5851:
[----:B------:R-:W-:Y:S02]  /*0c80*/  IMAD.MOV.U32 R76, RZ, RZ, R104 ;  /* 0x000000ffff4c7224 */ /* 0x000fe400078e0068 */
.L_x_5852:
[----:B------:R-:W-:Y:S05]  /*0c90*/  BSYNC B1 ;  /* 0x0000000000017941 */ /* 0x000fea0003800000 */
.L_x_5850:
        /* <DEDUP_REMOVED lines=16> */
.L_x_5856:
[----:B------:R-:W-:Y:S05]  /*0da0*/  BSYNC B2 ;  /* 0x0000000000027941 */ /* 0x000fea0003800000 */
.L_x_5855:
        /* <DEDUP_REMOVED lines=42> */
.L_x_5854:
[----:B------:R-:W-:Y:S05]  /*1050*/  BSYNC B1 ;  /* 0x0000000000017941 */ /* 0x000fea0003800000 */
.L_x_5853:
[----:B------:R-:W0:Y:S01]  /*1060*/  I2F.U32 R69, R76 ;  /* 0x0000004c00457306 */ /* 0x000e220000201000 */
[----:B------:R-:W-:Y:S01]  /*1070*/  HFMA2.MMA R72, -RZ, RZ, 0.1171875, 0 ;  /* 0x2f800000ff487435 */ /* 0x000fe200000001ff */
[----:B-----5:R-:W-:Y:S02]  /*1080*/  HADD2.F32 R70, -RZ, R64.H0_H0 ;  /* 0x20000040ff467230 */ /* 0x020fe40000004100 */
[----:B------:R-:W-:-:S03]  /*1090*/  HADD2.F32 R79, -RZ, R40.H0_H0 ;  /* 0x20000028ff4f7230 */ /* 0x000fc60000004100 */
        /* <DEDUP_REMOVED lines=9> */
.L_x_5849:
[----:B------:R-:W-:Y:S05]  /*1130*/  BSYNC B0 ;  /* 0x0000000000007941 */ /* 0x000fea0003800000 */
.L_x_5847:
        /* <DEDUP_REMOVED lines=8> */
.L_x_5858:
        /* <DEDUP_REMOVED lines=12> */
.L_x_5861:
[----:B------:R-:W-:Y:S02]  /*1280*/  IMAD.MOV.U32 R78, RZ, RZ, R104 ;  /* 0x000000ffff4e7224 */ /* 0x000fe400078e0068 */
.L_x_5862:
[----:B------:R-:W-:Y:S05]  /*1290*/  BSYNC B1 ;  /* 0x0000000000017941 */ /* 0x000fea0003800000 */
.L_x_5860:
        /* <DEDUP_REMOVED lines=16> */
.L_x_5866:
[----:B------:R-:W-:Y:S05]  /*13a0*/  BSYNC B2 ;  /* 0x0000000000027941 */ /* 0x000fea0003800000 */
.L_x_5865:
        /* <DEDUP_REMOVED lines=42> */
.L_x_5864:
[----:B------:R-:W-:Y:S05]  /*1650*/  BSYNC B1 ;  /* 0x0000000000017941 */ /* 0x000fea0003800000 */
.L_x_5863:
[----:B------:R-:W0:Y:S01]  /*1660*/  I2F.U32 R68, R78 ;  /* 0x0000004e00447306 */ /* 0x000e220000201000 */
[----:B------:R-:W-:Y:S01]  /*1670*/  HFMA2.MMA R71, -RZ, RZ, 0.1171875, 0 ;  /* 0x2f800000ff477435 */ /* 0x000fe200000001ff */
[----:B-----5:R-:W-:Y:S02]  /*1680*/  HADD2.F32 R70, -RZ, R64.H1_H1 ;  /* 0x30000040ff467230 */ /* 0x020fe40000004100 */
[----:B------:R-:W-:-:S03]  /*1690*/  @P0 HADD2.F32 R73, -RZ, R60.H1_H1 ;  /* 0x3000003cff490230 */ /* 0x000fc60000004100 */
[----:B------:R-:W-:-:S04]  /*16a0*/  FMUL.FTZ R70, R70, c[0x0][0x1ec] ;  /* 0x00007b0046467a20 */ /* 0x000fc80000410000 */
[----:B------:R-:W-:Y:S02]  /*16b0*/  FMUL.FTZ R70, R70, c[0x0][0x1e8] ;  /* 0x00007a0046467a20 */ /* 0x000fe40000410000 */
[----:B0-----:R-:W-:Y:S01]  /*16c0*/  FFMA.FTZ R68, R68, R71, 1.1641532182693481445e-10 ;  /* 0x2f00000044447423 */ /* 0x001fe20000010047 */
[----:B------:R-:W-:-:S04]  /*16d0*/  HADD2.F32 R71, -RZ, R40.H1_H1 ;  /* 0x30000028ff477230 */ /* 0x000fc80000004100 */
[----:B------:R-:W-:-:S04]  /*16e0*/  FSETP.GTU.FTZ.AND P3, PT, R68, c[0x0][0x1e4], PT ;  /* 0x0000790044007a0b */ /* 0x000fc80003f7c000 */
[----:B------:R-:W-:Y:S02]  /*16f0*/  FSEL R70, R70, RZ, !P3 ;  /* 0x000000ff46467208 */ /* 0x000fe40005800000 */
[----:B------:R-:W-:-:S03]  /*1700*/  SEL R97, RZ, 0x1, P3 ;  /* 0x00000001ff617807 */ /* 0x000fc60001800000 */
[----:B------:R-:W-:-:S04]  /*1710*/  FMUL.FTZ R78, R70, R71 ;  /* 0x00000047464e7220 */ /* 0x000fc80000410000 */
[----:B------:R-:W-:Y:S02]  /*1720*/  @P0 FADD.FTZ R78, R78, R73 ;  /* 0x000000494e4e0221 */ /* 0x000fe40000010000 */
.L_x_5859:
[----:B------:R-:W-:Y:S05]  /*1730*/  BSYNC B0 ;  /* 0x0000000000007941 */ /* 0x000fea0003800000 */
.L_x_5857:
        /* <DEDUP_REMOVED lines=8> */
.L_x_5868:
        /* <DEDUP_REMOVED lines=12> */
.L_x_5871:
[----:B------:R-:W-:Y:S02]  /*1880*/  IMAD.MOV.U32 R80, RZ, RZ, R104 ;  /* 0x000000ffff507224 */ /* 0x000fe400078e0068 */
.L_x_5872:
[----:B------:R-:W-:Y:S05]  /*1890*/  BSYNC B1 ;  /* 0x0000000000017941 */ /* 0x000fea0003800000 */
.L_x_5870:
        /* <DEDUP_REMOVED lines=16> */
.L_x_5876:
[----:B------:R-:W-:Y:S05]  /*19a0*/  BSYNC B2 ;  /* 0x0000000000027941 */ /* 0x000fea0003800000 */
.L_x_5875:
        /* <DEDUP_REMOVED lines=42> */
.L_x_5874:
[----:B------:R-:W-:Y:S05]  /*1c50*/  BSYNC B1 ;  /* 0x0000000000017941 */ /* 0x000fea0003800000 */
.L_x_5873:
        /* <DEDUP_REMOVED lines=13> */
.L_x_5869:
[----:B------:R-:W-:Y:S05]  /*1d30*/  BSYNC B0 ;  /* 0x0000000000007941 */ /* 0x000fea0003800000 */
.L_x_5867:
        /* <DEDUP_REMOVED lines=8> */
.L_x_5878:
        /* <DEDUP_REMOVED lines=12> */
.L_x_5881:
[----:B------:R-:W-:Y:S02]  /*1e80*/  IMAD.MOV.U32 R76, RZ, RZ, R104 ;  /* 0x000000ffff4c7224 */ /* 0x000fe400078e0068 */
.L_x_5882:
[----:B------:R-:W-:Y:S05]  /*1e90*/  BSYNC B1 ;  /* 0x0000000000017941 */ /* 0x000fea0003800000 */
.L_x_5880:
        /* <DEDUP_REMOVED lines=16> */
.L_x_5886:
[----:B------:R-:W-:Y:S05]  /*1fa0*/  BSYNC B2 ;  /* 0x0000000000027941 */ /* 0x000fea0003800000 */
.L_x_5885:
        /* <DEDUP_REMOVED lines=42> */
.L_x_5884:
[----:B------:R-:W-:Y:S05]  /*2250*/  BSYNC B1 ;  /* 0x0000000000017941 */ /* 0x000fea0003800000 */
.L_x_5883:
        /* <DEDUP_REMOVED lines=13> */
.L_x_5879:
[----:B------:R-:W-:Y:S05]  /*2330*/  BSYNC B0 ;  /* 0x0000000000007941 */ /* 0x000fea0003800000 */
.L_x_5877:
        /* <DEDUP_REMOVED lines=8> */
.L_x_5888:
        /* <DEDUP_REMOVED lines=12> */
.L_x_5891:
[----:B------:R-:W-:Y:S02]  /*2480*/  IMAD.MOV.U32 R100, RZ, RZ, R104 ;  /* 0x000000ffff647224 */ /* 0x000fe400078e0068 */
.L_x_5892:
[----:B------:R-:W-:Y:S05]  /*2490*/  BSYNC B1 ;  /* 0x0000000000017941 */ /* 0x000fea0003800000 */
.L_x_5890:
        /* <DEDUP_REMOVED lines=16> */
.L_x_5896:
[----:B------:R-:W-:Y:S05]  /*25a0*/  BSYNC B2 ;  /* 0x0000000000027941 */ /* 0x000fea0003800000 */
.L_x_5895:
        /* <DEDUP_REMOVED lines=42> */
.L_x_5894:
[----:B------:R-:W-:Y:S05]  /*2850*/  BSYNC B1 ;  /* 0x0000000000017941 */ /* 0x000fea0003800000 */
.L_x_5893:
        /* <DEDUP_REMOVED lines=11> */
[----:B------:R-:W-:Y:S01]  /*2910*/  FMUL.FTZ R75, R70, R75 ;  /* 0x0000004b464b7220 */ /* 0x000fe20000410000 */
[----:B------:R-:W-:-:S03]  /*2920*/  PRMT R100, R69, 0x7610, R100 ;  /* 0x0000761045647816 */ /* 0x000fc60000000064 */
[----:B------:R-:W-:Y:S02]  /*2930*/  @P0 FADD.FTZ R75, R75, R72 ;  /* 0x000000484b4b0221 */ /* 0x000fe40000010000 */
.L_x_5889:
[----:B------:R-:W-:Y:S05]  /*2940*/  BSYNC B0 ;  /* 0x0000000000007941 */ /* 0x000fea0003800000 */
.L_x_5887:
        /* <DEDUP_REMOVED lines=8> */
.L_x_5898:
        /* <DEDUP_REMOVED lines=12> */
.L_x_5901:
[----:B------:R-:W-:Y:S02]  /*2a90*/  IMAD.MOV.U32 R74, RZ, RZ, R104 ;  /* 0x000000ffff4a7224 */ /* 0x000fe400078e0068 */
.L_x_5902:
[----:B------:R-:W-:Y:S05]  /*2aa0*/  BSYNC B1 ;  /* 0x0000000000017941 */ /* 0x000fea0003800000 */
.L_x_5900:
        /* <DEDUP_REMOVED lines=16> */
.L_x_5906:
[----:B------:R-:W-:Y:S05]  /*2bb0*/  BSYNC B2 ;  /* 0x0000000000027941 */ /* 0x000fea0003800000 */
.L_x_5905:
        /* <DEDUP_REMOVED lines=42> */
.L_x_5904:
[----:B------:R-:W-:Y:S05]  /*2e60*/  BSYNC B1 ;  /* 0x0000000000017941 */ /* 0x000fea0003800000 */
.L_x_5903:
        /* <DEDUP_REMOVED lines=13> */
.L_x_5899:
[----:B------:R-:W-:Y:S05]  /*2f40*/  BSYNC B0 ;  /* 0x0000000000007941 */ /* 0x000fea0003800000 */
.L_x_5897:
        /* <DEDUP_REMOVED lines=8> */
.L_x_5908:
        /* <DEDUP_REMOVED lines=12> */
.L_x_5911:
[----:B------:R-:W-:Y:S02]  /*3090*/  IMAD.MOV.U32 R102, RZ, RZ, R104 ;  /* 0x000000ffff667224 */ /* 0x000fe400078e0068 */
.L_x_5912:
[----:B------:R-:W-:Y:S05]  /*30a0*/  BSYNC B1 ;  /* 0x0000000000017941 */ /* 0x000fea0003800000 */
.L_x_5910:
        /* <DEDUP_REMOVED lines=16> */
.L_x_5916:
[----:B------:R-:W-:Y:S05]  /*31b0*/  BSYNC B2 ;  /* 0x0000000000027941 */ /* 0x000fea0003800000 */
.L_x_5915:
        /* <DEDUP_REMOVED lines=42> */
.L_x_5914:
[----:B------:R-:W-:Y:S05]  /*3460*/  BSYNC B1 ;  /* 0x0000000000017941 */ /* 0x000fea0003800000 */
.L_x_5913:
        /* <DEDUP_REMOVED lines=14> */
.L_x_5909:
[----:B------:R-:W-:Y:S05]  /*3550*/  BSYNC B0 ;  /* 0x0000000000007941 */ /* 0x000fea0003800000 */
.L_x_5907:
        /* <DEDUP_REMOVED lines=8> */
.L_x_5918:
        /* <DEDUP_REMOVED lines=12> */
.L_x_5921:
[----:B------:R-:W-:Y:S02]  /*36a0*/  IMAD.MOV.U32 R72, RZ, RZ, R104 ;  /* 0x000000ffff487224 */ /* 0x000fe400078e0068 */
.L_x_5922:
[----:B------:R-:W-:Y:S05]  /*36b0*/  BSYNC B1 ;  /* 0x0000000000017941 */ /* 0x000fea0003800000 */
.L_x_5920:
        /* <DEDUP_REMOVED lines=16> */
.L_x_5926:
[----:B------:R-:W-:Y:S05]  /*37c0*/  BSYNC B2 ;  /* 0x0000000000027941 */ /* 0x000fea0003800000 */
.L_x_5925:
        /* <DEDUP_REMOVED lines=42> */
.L_x_5924:
[----:B------:R-:W-:Y:S05]  /*3a70*/  BSYNC B1 ;  /* 0x0000000000017941 */ /* 0x000fea0003800000 */
.L_x_5923:
[----:B------:R-:W0:Y:S01]  /*3a80*/  I2F.U32 R68, R72 ;  /* 0x0000004800447306 */ /* 0x000e220000201000 */
[----:B------:R-:W-:Y:S01]  /*3a90*/  HFMA2.MMA R71, -RZ, RZ, 0.1171875, 0 ;  /* 0x2f800000ff477435 */ /* 0x000fe200000001ff */
[----:B-----5:R-:W-:-:S05]  /*3aa0*/  HADD2.F32 R69, -RZ, R67.H1_H1 ;  /* 0x30000043ff457230 */ /* 0x020fca0000004100 */
[----:B------:R-:W-:-:S04]  /*3ab0*/  FMUL.FTZ R69, R69, c[0x0][0x1ec] ;  /* 0x00007b0045457a20 */ /* 0x000fc80000410000 */
[----:B------:R-:W-:Y:S02]  /*3ac0*/  FMUL.FTZ R69, R69, c[0x0][0x1e8] ;  /* 0x00007a0045457a20 */ /* 0x000fe40000410000 */
[----:B0-----:R-:W-:Y:S01]  /*3ad0*/  FFMA.FTZ R68, R68, R71, 1.1641532182693481445e-10 ;  /* 0x2f00000044447423 */ /* 0x001fe20000010047 */
[----:B------:R-:W-:-:S04]  /*3ae0*/  @P0 HADD2.F32 R71, -RZ, R63.H1_H1 ;  /* 0x3000003fff470230 */ /* 0x000fc80000004100 */
[----:B------:R-:W-:Y:S01]  /*3af0*/  FSETP.GTU.FTZ.AND P3, PT, R68, c[0x0][0x1e4], PT ;  /* 0x0000790044007a0b */ /* 0x000fe20003f7c000 */
[----:B------:R-:W-:-:S03]  /*3b00*/  HADD2.F32 R68, -RZ, R43.H1_H1 ;  /* 0x3000002bff447230 */ /* 0x000fc60000004100 */
[----:B------:R-:W-:Y:S02]  /*3b10*/  FSEL R69, R69, RZ, !P3 ;  /* 0x000000ff45457208 */ /* 0x000fe40005800000 */
[----:B------:R-:W-:-:S03]  /*3b20*/  SEL R106, RZ, 0x1, P3 ;  /* 0x00000001ff6a7807 */ /* 0x000fc60001800000 */
[----:B------:R-:W-:-:S04]  /*3b30*/  FMUL.FTZ R72, R69, R68 ;  /* 0x0000004445487220 */ /* 0x000fc80000410000 */
[----:B------:R-:W-:Y:S02]  /*3b40*/  @P0 FADD.FTZ R72, R72, R71 ;  /* 0x0000004748480221 */ /* 0x000fe40000010000 */
.L_x_5919:
[----:B------:R-:W-:Y:S05]  /*3b50*/  BSYNC B0 ;  /* 0x0000000000007941 */ /* 0x000fea0003800000 */
.L_x_5917:
[----:B------:R-:W-:Y:S01]  /*3b60*/  IMAD.MOV.U32 R153, RZ, RZ, 0x10 ;  /* 0x00000010ff997424 */ /* 0x000fe200078e00ff */
[----:B------:R-:W-:Y:S01]  /*3b70*/  F2FP.PACK_AB R71, R72, R73 ;  /* 0x000000494847723e */ /* 0x000fe200000000ff */
[----:B------:R-:W-:Y:S01]  /*3b80*/  BSSY B0, `(.L_x_5927) ;  /* 0x000001f000007945 */ /* 0x000fe20003800000 */
[----:B------:R-:W-:Y:S01]  /*3b90*/  F2FP.PACK_AB R70, R74, R75 ;  /* 0x0000004b4a46723e */ /* 0x000fe200000000ff */
[----:B------:R-:W-:Y:S01]  /*3ba0*/  IMAD.WIDE.U32 R118, R114, R153, c[0x0][0x188] ;  /* 0x0000620072767625 */ /* 0x000fe200078e0099 */
        /* <DEDUP_REMOVED lines=28> */
.L_x_5928:
[----:B------:R-:W-:Y:S05]  /*3d70*/  BSYNC B0 ;  /* 0x0000000000007941 */ /* 0x000fea0003800000 */
.L_x_5927:
        /* <DEDUP_REMOVED lines=10> */
.L_x_5930:
        /* <DEDUP_REMOVED lines=12> */
.L_x_5933:
[----:B------:R-:W-:Y:S02]  /*3ee0*/  IMAD.MOV.U32 R96, RZ, RZ, R104 ;  /* 0x000000ffff607224 */ /* 0x000fe400078e0068 */
.L_x_5934:
[----:B------:R-:W-:Y:S05]  /*3ef0*/  BSYNC B1 ;  /* 0x0000000000017941 */ /* 0x000fea0003800000 */
.L_x_5932:
        /* <DEDUP_REMOVED lines=16> */
.L_x_5938:
[----:B------:R-:W-:Y:S05]  /*4000*/  BSYNC B2 ;  /* 0x0000000000027941 */ /* 0x000fea0003800000 */
.L_x_5937:
[----:B------:R-:W-:Y:S01]  /*4010*/  IMAD.HI.U32 R68, R91, -0x326172a9, RZ ;  /* 0xcd9e8d575b447827 */ /* 0x000fe200078e00ff */
[----:B------:R-:W-:-:S03]  /*4020*/  LOP3.LUT R69, R69, UR5, R94, 0x96, !PT ;  /* 0x0000000545457c12 */ /* 0x000fc6000f8e965e */
[----:B------:R-:W-:Y:S01]  /*4030*/  IMAD R71, R91, -0x326172a9, RZ ;  /* 0xcd9e8d575b477824 */ /* 0x000fe200078e02ff */
[----:B------:R-:W-:Y:S01]  /*4040*/  LOP3.LUT R68, R68, UR4, R93, 0x96, !PT ;  /* 0x0000000444447c12 */ /* 0x000fe2000f8e965d */
[----:B-1----:R-:W-:-:S04]  /*4050*/  IMAD.WIDE.U32 R80, R69, -0x326172a9, RZ ;  /* 0xcd9e8d5745507825 */ /* 0x002fc800078e00ff */
        /* <DEDUP_REMOVED lines=37> */
.L_x_5936:
[----:B------:R-:W-:Y:S05]  /*42b0*/  BSYNC B1 ;  /* 0x0000000000017941 */ /* 0x000fea0003800000 */
.L_x_5935:
[----:B------:R-:W0:Y:S01]  /*42c0*/  I2F.U32 R69, R96 ;  /* 0x0000006000457306 */ /* 0x000e220000201000 */
[----:B------:R-:W-:Y:S01]  /*42d0*/  HFMA2.MMA R70, -RZ, RZ, 0.1171875, 0 ;  /* 0x2f800000ff467435 */ /* 0x000fe200000001ff */
[----:B-----5:R-:W-:Y:S02]  /*42e0*/  HADD2.F32 R71, -RZ, R64.H0_H0 ;  /* 0x20000040ff477230 */ /* 0x020fe40000004100 */
[----:B-1----:R-:W-:-:S03]  /*42f0*/  @P0 HADD2.F32 R80, -RZ, R60.H0_H0 ;  /* 0x2000003cff500230 */ /* 0x002fc60000004100 */
[----:B------:R-:W-:-:S04]  /*4300*/  FMUL.FTZ R71, R71, c[0x0][0x1ec] ;  /* 0x00007b0047477a20 */ /* 0x000fc80000410000 */
[----:B------:R-:W-:Y:S02]  /*4310*/  FMUL.FTZ R71, R71, c[0x0][0x1e8] ;  /* 0x00007a0047477a20 */ /* 0x000fe40000410000 */
[----:B0-----:R-:W-:Y:S01]  /*4320*/  FFMA.FTZ R69, R69, R70, 1.1641532182693481445e-10 ;  /* 0x2f00000045457423 */ /* 0x001fe20000010046 */
[----:B------:R-:W-:-:S04]  /*4330*/  HADD2.F32 R70, -RZ, R36.H0_H0 ;  /* 0x20000024ff467230 */ /* 0x000fc80000004100 */
[----:B------:R-:W-:-:S04]  /*4340*/  FSETP.GTU.FTZ.AND P3, PT, R69, c[0x0][0x1e4], PT ;  /* 0x0000790045007a0b */ /* 0x000fc80003f7c000 */
[----:B------:R-:W-:Y:S02]  /*4350*/  FSEL R107, R71, RZ, !P3 ;  /* 0x000000ff476b7208 */ /* 0x000fe40005800000 */
[----:B------:R-:W-:-:S03]  /*4360*/  SEL R69, RZ, 0x1, P3 ;  /* 0x00000001ff457807 */ /* 0x000fc60001800000 */
[----:B------:R-:W-:Y:S01]  /*4370*/  FMUL.FTZ R107, R107, R70 ;  /* 0x000000466b6b7220 */ /* 0x000fe20000410000 */
[----:B------:R-:W-:-:S03]  /*4380*/  PRMT R96, R69, 0x7610, R96 ;  /* 0x0000761045607816 */ /* 0x000fc60000000060 */
[----:B------:R-:W-:Y:S02]  /*4390*/  @P0 FADD.FTZ R107, R80, R107 ;  /* 0x0000006b506b0221 */ /* 0x000fe40000010000 */
.L_x_5931:
[----:B------:R-:W-:Y:S05]  /*43a0*/  BSYNC B0 ;  /* 0x0000000000007941 */ /* 0x000fea0003800000 */
.L_x_5929:
        /* <DEDUP_REMOVED lines=8> */
.L_x_5940:
        /* <DEDUP_REMOVED lines=12> */
.L_x_5943:
[----:B------:R-:W-:Y:S02]  /*44f0*/  IMAD.MOV.U32 R97, RZ, RZ, R104 ;  /* 0x000000ffff617224 */ /* 0x000fe400078e0068 */
.L_x_5944:
[----:B------:R-:W-:Y:S05]  /*4500*/  BSYNC B1 ;  /* 0x0000000000017941 */ /* 0x000fea0003800000 */
.L_x_5942:
        /* <DEDUP_REMOVED lines=16> */
.L_x_5948:
[----:B------:R-:W-:Y:S05]  /*4610*/  BSYNC B2 ;  /* 0x0000000000027941 */ /* 0x000fea0003800000 */
.L_x_5947:
        /* <DEDUP_REMOVED lines=42> */
.L_x_5946:
[----:B------:R-:W-:Y:S05]  /*48c0*/  BSYNC B1 ;  /* 0x0000000000017941 */ /* 0x000fea0003800000 */
.L_x_5945:
[----:B------:R-:W0:Y:S01]  /*48d0*/  I2F.U32 R68, R97 ;  /* 0x0000006100447306 */ /* 0x000e220000201000 */
[----:B------:R-:W-:Y:S01]  /*48e0*/  HFMA2.MMA R71, -RZ, RZ, 0.1171875, 0 ;  /* 0x2f800000ff477435 */ /* 0x000fe200000001ff */
[----:B-----5:R-:W-:Y:S02]  /*48f0*/  HADD2.F32 R70, -RZ, R64.H1_H1 ;  /* 0x30000040ff467230 */ /* 0x020fe40000004100 */
[----:B-1----:R-:W-:-:S03]  /*4900*/  @P0 HADD2.F32 R80, -RZ, R60.H1_H1 ;  /* 0x3000003cff500230 */ /* 0x002fc60000004100 */
[----:B------:R-:W-:-:S04]  /*4910*/  FMUL.FTZ R70, R70, c[0x0][0x1ec] ;  /* 0x00007b0046467a20 */ /* 0x000fc80000410000 */
[----:B------:R-:W-:Y:S01]  /*4920*/  FMUL.FTZ R109, R70, c[0x0][0x1e8] ;  /* 0x00007a00466d7a20 */ /* 0x000fe20000410000 */
[----:B------:R-:W-:Y:S01]  /*4930*/  HADD2.F32 R70, -RZ, R36.H1_H1 ;  /* 0x30000024ff467230 */ /* 0x000fe20000004100 */
[----:B0-----:R-:W-:-:S05]  /*4940*/  FFMA.FTZ R68, R68, R71, 1.1641532182693481445e-10 ;  /* 0x2f00000044447423 */ /* 0x001fca0000010047 */
[----:B------:R-:W-:-:S04]  /*4950*/  FSETP.GTU.FTZ.AND P3, PT, R68, c[0x0][0x1e4], PT ;  /* 0x0000790044007a0b */ /* 0x000fc80003f7c000 */
[----:B------:R-:W-:Y:S02]  /*4960*/  FSEL R109, R109, RZ, !P3 ;  /* 0x000000ff6d6d7208 */ /* 0x000fe40005800000 */
[----:B------:R-:W-:-:S03]  /*4970*/  SEL R68, RZ, 0x1, P3 ;  /* 0x00000001ff447807 */ /* 0x000fc60001800000 */
[----:B------:R-:W-:Y:S01]  /*4980*/  FMUL.FTZ R109, R109, R70 ;  /* 0x000000466d6d7220 */ /* 0x000fe20000410000 */
[----:B------:R-:W-:-:S03]  /*4990*/  PRMT R97, R68, 0x7610, R97 ;  /* 0x0000761044617816 */ /* 0x000fc60000000061 */
[----:B------:R-:W-:Y:S02]  /*49a0*/  @P0 FADD.FTZ R109, R80, R109 ;  /* 0x0000006d506d0221 */ /* 0x000fe40000010000 */
.L_x_5941:
[----:B------:R-:W-:Y:S05]  /*49b0*/  BSYNC B0 ;  /* 0x0000000000007941 */ /* 0x000fea0003800000 */
.L_x_5939:
[----:B------:R-:W-:Y:S01]  /*49c0*/  BSSY B0, `(.L_x_5949) ;  /* 0x0000061000007945 */ /* 0x000fe20003800000 */
[----:B------:R-:W-:Y:S05]  /*49d0*/  @P2 BRA `(.L_x_5950) ;  /* 0x0000006000002947 */ /* 0x000fea0003800000 */
[----:B-1----:R-:W-:Y:S02]  /*49e0*/  IMAD.MOV.U32 R111, RZ, RZ, RZ ;  /* 0x000000ffff6f7224 */ /* 0x002fe400078e00ff */
[----:B------:R-:W-:Y:S01]  /*49f0*/  IMAD.MOV.U32 R68, RZ, RZ, R69 ;  /* 0x000000ffff447224 */ /* 0x000fe200078e0045 */
[----:B------:R-:W-:Y:S05]  /*4a00*/  @!P0 BRA `(.L_x_5951) ;  /* 0x000005c000008947 */ /* 0x000fea0003800000 */
[----:B------:R-:W-:Y:S01]  /*4a10*/  MOV R68, R69 ;  /* 0x0000004500447202 */ /* 0x000fe20000000f00 */
[----:B-----5:R-:W-:Y:S01]  /*4a20*/  HADD2.F32 R111, -RZ, R61.H0_H0 ;  /* 0x2000003dff6f7230 */ /* 0x020fe20000004100 */
[----:B------:R-:W-:Y:S05]  /*4a30*/  BRA `(.L_x_5951) ;  /* 0x0000059000007947 */ /* 0x000fea0003800000 */
.L_x_5950:
        /* <DEDUP_REMOVED lines=12> */
.L_x_5953:
[----:B------:R-:W-:Y:S02]  /*4b00*/  IMAD.MOV.U32 R98, RZ, RZ, R104 ;  /* 0x000000ffff627224 */ /* 0x000fe400078e0068 */
.L_x_5954:
[----:B------:R-:W-:Y:S05]  /*4b10*/  BSYNC B1 ;  /* 0x0000000000017941 */ /* 0x000fea0003800000 */
.L_x_5952:
        /* <DEDUP_REMOVED lines=16> */
.L_x_5958:
[----:B------:R-:W-:Y:S05]  /*4c20*/  BSYNC B2 ;  /* 0x0000000000027941 */ /* 0x000fea0003800000 */
.L_x_5957:
[----:B------:R-:W-:Y:S01]  /*4c30*/  IMAD.HI.U32 R68, R91, -0x326172a9, RZ ;  /* 0xcd9e8d575b447827 */ /* 0x000fe200078e00ff */
[----:B------:R-:W-:-:S03]  /*4c40*/  LOP3.LUT R69, R69, UR5, R94, 0x96, !PT ;  /* 0x0000000545457c12 */ /* 0x000fc6000f8e965e */
[----:B------:R-:W-:Y:S01]  /*4c50*/  IMAD R71, R91, -0x326172a9, RZ ;  /* 0xcd9e8d575b477824 */ /* 0x000fe200078e02ff */
[----:B------:R-:W-:Y:S01]  /*4c60*/  LOP3.LUT R104, R68, UR4, R93, 0x96, !PT ;  /* 0x0000000444687c12 */ /* 0x000fe2000f8e965d */
[----:B------:R-:W-:-:S04]  /*4c70*/  IMAD.WIDE.U32 R68, R69, -0x326172a9, RZ ;  /* 0xcd9e8d5745447825 */ /* 0x000fc800078e00ff */
[----:B-1----:R-:W-:Y:S01]  /*4c80*/  IMAD R81, R92, -0x2daee0ad, RZ ;  /* 0xd2511f535c517824 */ /* 0x002fe200078e02ff */
        /* <DEDUP_REMOVED lines=37> */
.L_x_5956:
[----:B------:R-:W-:Y:S05]  /*4ee0*/  BSYNC B1 ;  /* 0x0000000000017941 */ /* 0x000fea0003800000 */
.L_x_5955:
[----:B------:R-:W0:Y:S01]  /*4ef0*/  I2F.U32 R69, R98 ;  /* 0x0000006200457306 */ /* 0x000e220000201000 */
[----:B-----5:R-:W-:Y:S01]  /*4f00*/  HADD2.F32 R71, -RZ, R65.H0_H0 ;  /* 0x20000041ff477230 */ /* 0x020fe20000004100 */
[----:B------:R-:W-:Y:S01]  /*4f10*/  IMAD.MOV.U32 R70, RZ, RZ, 0x2f800000 ;  /* 0x2f800000ff467424 */ /* 0x000fe200078e00ff */
        /* <DEDUP_REMOVED lines=11> */
.L_x_5951:
[----:B------:R-:W-:Y:S05]  /*4fd0*/  BSYNC B0 ;  /* 0x0000000000007941 */ /* 0x000fea0003800000 */
.L_x_5949:
        /* <DEDUP_REMOVED lines=8> */
.L_x_5960:
        /* <DEDUP_REMOVED lines=12> */
.L_x_5963:
[----:B------:R-:W-:Y:S02]  /*5120*/  IMAD.MOV.U32 R99, RZ, RZ, R104 ;  /* 0x000000ffff637224 */ /* 0x000fe400078e0068 */
.L_x_5964:
[----:B------:R-:W-:Y:S05]  /*5130*/  BSYNC B1 ;  /* 0x0000000000017941 */ /* 0x000fea0003800000 */
.L_x_5962:
        /* <DEDUP_REMOVED lines=16> */
.L_x_5968:
[----:B------:R-:W-:Y:S05]  /*5240*/  BSYNC B2 ;  /* 0x0000000000027941 */ /* 0x000fea0003800000 */
.L_x_5967:
        /* <DEDUP_REMOVED lines=41> */
[----:B------:R-:W-:Y:S01]  /*54e0*/  IMAD.MOV.U32 R69, RZ, RZ, RZ ;  /* 0x000000ffff457224 */ /* 0x000fe200078e00ff */
[----:B------:R-:W-:Y:S02]  /*54f0*/  MOV R108, R68 ;  /* 0x00000044006c7202 */ /* 0x000fe40000000f00 */
.L_x_5966:
[----:B------:R-:W-:Y:S05]  /*5500*/  BSYNC B1 ;  /* 0x0000000000017941 */ /* 0x000fea0003800000 */
.L_x_5965:
[----:B------:R-:W0:Y:S01]  /*5510*/  I2F.U32 R68, R99 ;  /* 0x0000006300447306 */ /* 0x000e220000201000 */
[----:B-----5:R-:W-:Y:S01]  /*5520*/  HADD2.F32 R70, -RZ, R65.H1_H1 ;  /* 0x30000041ff467230 */ /* 0x020fe20000004100 */
[----:B------:R-:W-:Y:S01]  /*5530*/  IMAD.MOV.U32 R71, RZ, RZ, 0x2f800000 ;  /* 0x2f800000ff477424 */ /* 0x000fe200078e00ff */
[----:B------:R-:W-:-:S03]  /*5540*/  @P0 HADD2.F32 R80, -RZ, R61.H1_H1 ;  /* 0x3000003dff500230 */ /* 0x000fc60000004100 */
        /* <DEDUP_REMOVED lines=10> */
.L_x_5961:
[----:B------:R-:W-:Y:S05]  /*55f0*/  BSYNC B0 ;  /* 0x0000000000007941 */ /* 0x000fea0003800000 */
.L_x_5959:
        /* <DEDUP_REMOVED lines=8> */
.L_x_5970:
        /* <DEDUP_REMOVED lines=12> */
.L_x_5973:
[----:B------:R-:W-:Y:S02]  /*5740*/  MOV R100, R104 ;  /* 0x0000006800647202 */ /* 0x000fe40000000f00 */
.L_x_5974:
[----:B------:R-:W-:Y:S05]  /*5750*/  BSYNC B1 ;  /* 0x0000000000017941 */ /* 0x000fea0003800000 */
.L_x_5972:
        /* <DEDUP_REMOVED lines=16> */
.L_x_5978:
[----:B------:R-:W-:Y:S05]  /*5860*/  BSYNC B2 ;  /* 0x0000000000027941 */ /* 0x000fea0003800000 */
.L_x_5977:
        /* <DEDUP_REMOVED lines=43> */
.L_x_5976:
[----:B------:R-:W-:Y:S05]  /*5b20*/  BSYNC B1 ;  /* 0x0000000000017941 */ /* 0x000fea0003800000 */
.L_x_5975:
[----:B------:R-:W0:Y:S01]  /*5b30*/  I2F.U32 R69, R100 ;  /* 0x0000006400457306 */ /* 0x000e220000201000 */
[----:B------:R-:W-:Y:S01]  /*5b40*/  HFMA2.MMA R70, -RZ, RZ, 0.1171875, 0 ;  /* 0x2f800000ff467435 */ /* 0x000fe200000001ff */
[----:B-----5:R-:W-:Y:S02]  /*5b50*/  HADD2.F32 R71, -RZ, R66.H0_H0 ;  /* 0x20000042ff477230 */ /* 0x020fe40000004100 */
[----:B------:R-:W-:-:S03]  /*5b60*/  @P0 HADD2.F32 R80, -RZ, R62.H0_H0 ;  /* 0x2000003eff500230 */ /* 0x000fc60000004100 */
        /* <DEDUP_REMOVED lines=10> */
.L_x_5971:
[----:B------:R-:W-:Y:S05]  /*5c10*/  BSYNC B0 ;  /* 0x0000000000007941 */ /* 0x000fea0003800000 */
.L_x_5969:
        /* <DEDUP_REMOVED lines=8> */
.L_x_5980:
        /* <DEDUP_REMOVED lines=12> */
.L_x_5983:
[----:B------:R-:W-:Y:S02]  /*5d60*/  IMAD.MOV.U32 R101, RZ, RZ, R104 ;  /* 0x000000ffff657224 */ /* 0x000fe400078e0068 */
.L_x_5984:
[----:B------:R-:W-:Y:S05]  /*5d70*/  BSYNC B1 ;  /* 0x0000000000017941 */ /* 0x000fea0003800000 */
.L_x_5982:
        /* <DEDUP_REMOVED lines=16> */
.L_x_5988:
[----:B------:R-:W-:Y:S05]  /*5e80*/  BSYNC B2 ;  /* 0x0000000000027941 */ /* 0x000fea0003800000 */
.L_x_5987:
        /* <DEDUP_REMOVED lines=43> */
.L_x_5986:
[----:B------:R-:W-:Y:S05]  /*6140*/  BSYNC B1 ;  /* 0x0000000000017941 */ /* 0x000fea0003800000 */
.L_x_5985:
        /* <DEDUP_REMOVED lines=14> */
.L_x_5981:
[----:B------:R-:W-:Y:S05]  /*6230*/  BSYNC B0 ;  /* 0x0000000000007941 */ /* 0x000fea0003800000 */
.L_x_5979:
        /* <DEDUP_REMOVED lines=8> */
.L_x_5990:
        /* <DEDUP_REMOVED lines=12> */
.L_x_5993:
[----:B------:R-:W-:Y:S02]  /*6380*/  IMAD.MOV.U32 R110, RZ, RZ, R104 ;  /* 0x000000ffff6e7224 */ /* 0x000fe400078e0068 */
.L_x_5994:
[----:B------:R-:W-:Y:S05]  /*6390*/  BSYNC B1 ;  /* 0x0000000000017941 */ /* 0x000fea0003800000 */
.L_x_5992:
        /* <DEDUP_REMOVED lines=16> */
.L_x_5998:
[----:B------:R-:W-:Y:S05]  /*64a0*/  BSYNC B2 ;  /* 0x0000000000027941 */ /* 0x000fea0003800000 */
.L_x_5997:
        /* <DEDUP_REMOVED lines=43> */
.L_x_5996:
[----:B------:R-:W-:Y:S05]  /*6760*/  BSYNC B1 ;  /* 0x0000000000017941 */ /* 0x000fea0003800000 */
.L_x_5995:
[----:B------:R-:W0:Y:S01]  /*6770*/  I2F.U32 R69, R110 ;  /* 0x0000006e00457306 */ /* 0x000e220000201000 */
[----:B-----5:R-:W-:Y:S01]  /*6780*/  HADD2.F32 R71, -RZ, R67.H0_H0 ;  /* 0x20000043ff477230 */ /* 0x020fe20000004100 */
[----:B------:R-:W-:Y:S01]  /*6790*/  IMAD.MOV.U32 R70, RZ, RZ, 0x2f800000 ;  /* 0x2f800000ff467424 */ /* 0x000fe200078e00ff */
        /* <DEDUP_REMOVED lines=8> */
[----:B------:R-:W-:-:S04]  /*6820*/  FMUL.FTZ R119, R119, R70 ;  /* 0x0000004677777220 */ /* 0x000fc80000410000 */
[----:B------:R-:W-:Y:S02]  /*6830*/  @P0 FADD.FTZ R119, R80, R119 ;  /* 0x0000007750770221 */ /* 0x000fe40000010000 */
.L_x_5991:
[----:B------:R-:W-:Y:S05]  /*6840*/  BSYNC B0 ;  /* 0x0000000000007941 */ /* 0x000fea0003800000 */
.L_x_5989:
        /* <DEDUP_REMOVED lines=8> */
.L_x_6000:
        /* <DEDUP_REMOVED lines=12> */
.L_x_6003:
[----:B------:R-:W-:Y:S02]  /*6990*/  MOV R106, R104 ;  /* 0x00000068006a7202 */ /* 0x000fe40000000f00 */
.L_x_6004:
[----:B------:R-:W-:Y:S05]  /*69a0*/  BSYNC B1 ;  /* 0x0000000000017941 */ /* 0x000fea0003800000 */
.L_x_6002:
        /* <DEDUP_REMOVED lines=16> */
.L_x_6008:
[----:B------:R-:W-:Y:S05]  /*6ab0*/  BSYNC B2 ;  /* 0x0000000000027941 */ /* 0x000fea0003800000 */
.L_x_6007:
        /* <DEDUP_REMOVED lines=43> */
.L_x_6006:
[----:B------:R-:W-:Y:S05]  /*6d70*/  BSYNC B1 ;  /* 0x0000000000017941 */ /* 0x000fea0003800000 */
.L_x_6005:
[----:B------:R-:W0:Y:S01]  /*6d80*/  I2F.U32 R68, R106 ;  /* 0x0000006a00447306 */ /* 0x000e220000201000 */
[----:B------:R-:W-:Y:S01]  /*6d90*/  HFMA2.MMA R69, -RZ, RZ, 0.1171875, 0 ;  /* 0x2f800000ff457435 */ /* 0x000fe200000001ff */
[----:B-----5:R-:W-:Y:S02]  /*6da0*/  HADD2.F32 R70, -RZ, R67.H1_H1 ;  /* 0x30000043ff467230 */ /* 0x020fe40000004100 */
        /* <DEDUP_REMOVED lines=11> */
.L_x_6001:
[----:B------:R-:W-:Y:S05]  /*6e60*/  BSYNC B0 ;  /* 0x0000000000007941 */ /* 0x000fea0003800000 */
.L_x_5999:
[----:B------:R-:W-:Y:S01]  /*6e70*/  IMAD.WIDE.U32 R124, R124, R153, c[0x0][0x188] ;  /* 0x000062007c7c7625 */ /* 0x000fe200078e0099 */
[----:B------:R-:W-:Y:S01]  /*6e80*/  F2FP.PACK_AB R71, R121, R119 ;  /* 0x000000777947723e */ /* 0x000fe200000000ff */
[----:B------:R-:W-:Y:S01]  /*6e90*/  BSSY B0, `(.L_x_6009) ;  /* 0x000001e000007945 */ /* 0x000fe20003800000 */
[----:B------:R-:W-:Y:S02]  /*6ea0*/  F2FP.PACK_AB R70, R117, R115 ;  /* 0x000000737546723e */ /* 0x000fe400000000ff */
        /* <DEDUP_REMOVED lines=28> */
.L_x_6010:
[----:B------:R-:W-:Y:S05]  /*7070*/  BSYNC B0 ;  /* 0x0000000000007941 */ /* 0x000fea0003800000 */
.L_x_6009:
[----:B-----5:R1:W5:Y:S04]  /*7080*/  @P1 LDG.E.128 R64, [R122.64] ;  /* 0x000000067a401981 */ /* 0x020368000c1e1d00 */
[----:B------:R1:W5:Y:S01]  /*7090*/  @P0 LDG.E.128 R60, [R80.64] ;  /* 0x00000006503c0981 */ /* 0x000362000c1e1d00 */
[----:B------:R-:W-:Y:S01]  /*70a0*/  BSSY B0, `(.L_x_6011) ;  /* 0x0000061000007945 */ /* 0x000fe20003800000 */
[----:B------:R-:W-:Y:S05]  /*70b0*/  @P2 BRA `(.L_x_6012) ;  /* 0x0000006000002947 */ /* 0x000fea0003800000 */
[----:B------:R-:W-:Y:S01]  /*70c0*/  MOV R137, RZ ;  /* 0x000000ff00897202 */ /* 0x000fe20000000f00 */
[----:B0-----:R-:W-:Y:S01]  /*70d0*/  IMAD.MOV.U32 R68, RZ, RZ, R118 ;  /* 0x000000ffff447224 */ /* 0x001fe200078e0076 */
[----:B------:R-:W-:Y:S05]  /*70e0*/  @!P0 BRA `(.L_x_6013) ;  /* 0x000005c000008947 */ /* 0x000fea0003800000 */
[----:B------:R-:W-:Y:S01]  /*70f0*/  IMAD.MOV.U32 R68, RZ, RZ, R118 ;  /* 0x000000ffff447224 */ /* 0x000fe200078e0076 */
[----:B-----5:R-:W-:Y:S01]  /*7100*/  HADD2.F32 R137, -RZ, R60.H0_H0 ;  /* 0x2000003cff897230 */ /* 0x020fe20000004100 */
[----:B------:R-:W-:Y:S05]  /*7110*/  BRA `(.L_x_6013) ;  /* 0x0000059000007947 */ /* 0x000fea0003800000 */
.L_x_6012:
        /* <DEDUP_REMOVED lines=12> */
.L_x_6015:
[----:B------:R-:W-:Y:S02]  /*71e0*/  MOV R96, R104 ;  /* 0x0000006800607202 */ /* 0x000fe40000000f00 */
.L_x_6016:
[----:B------:R-:W-:Y:S05]  /*71f0*/  BSYNC B1 ;  /* 0x0000000000017941 */ /* 0x000fea0003800000 */
.L_x_6014:
        /* <DEDUP_REMOVED lines=16> */
.L_x_6020:
[----:B------:R-:W-:Y:S05]  /*7300*/  BSYNC B2 ;  /* 0x0000000000027941 */ /* 0x000fea0003800000 */
.L_x_6019:
        /* <DEDUP_REMOVED lines=43> */
.L_x_6018:
[----:B------:R-:W-:Y:S05]  /*75c0*/  BSYNC B1 ;  /* 0x0000000000017941 */ /* 0x000fea0003800000 */
.L_x_6017:
        /* <DEDUP_REMOVED lines=14> */
.L_x_6013:
[----:B------:R-:W-:Y:S05]  /*76b0*/  BSYNC B0 ;  /* 0x0000000000007941 */ /* 0x000fea0003800000 */
.L_x_6011:
        /* <DEDUP_REMOVED lines=8> */
.L_x_6022:
        /* <DEDUP_REMOVED lines=12> */
.L_x_6025:
[----:B------:R-:W-:Y:S02]  /*7800*/  IMAD.MOV.U32 R97, RZ, RZ, R104 ;  /* 0x000000ffff617224 */ /* 0x000fe400078e0068 */
.L_x_6026:
[----:B------:R-:W-:Y:S05]  /*7810*/  BSYNC B1 ;  /* 0x0000000000017941 */ /* 0x000fea0003800000 */
.L_x_6024:
        /* <DEDUP_REMOVED lines=16> */
.L_x_6030:
[----:B------:R-:W-:Y:S05]  /*7920*/  BSYNC B2 ;  /* 0x0000000000027941 */ /* 0x000fea0003800000 */
.L_x_6029:
        /* <DEDUP_REMOVED lines=43> */
.L_x_6028:
[----:B------:R-:W-:Y:S05]  /*7be0*/  BSYNC B1 ;  /* 0x0000000000017941 */ /* 0x000fea0003800000 */
.L_x_6027:
[----:B------:R-:W0:Y:S01]  /*7bf0*/  I2F.U32 R68, R97 ;  /* 0x0000006100447306 */ /* 0x000e220000201000 */
[----:B-----5:R-:W-:Y:S01]  /*7c00*/  HADD2.F32 R70, -RZ, R64.H1_H1 ;  /* 0x30000040ff467230 */ /* 0x020fe20000004100 */
[----:B------:R-:W-:Y:S01]  /*7c10*/  IMAD.MOV.U32 R71, RZ, RZ, 0x2f800000 ;  /* 0x2f800000ff477424 */ /* 0x000fe200078e00ff */
        /* <DEDUP_REMOVED lines=11> */
.L_x_6023:
[----:B------:R-:W-:Y:S05]  /*7cd0*/  BSYNC B0 ;  /* 0x0000000000007941 */ /* 0x000fea0003800000 */
.L_x_6021:
        /* <DEDUP_REMOVED lines=8> */
.L_x_6032:
        /* <DEDUP_REMOVED lines=12> */
.L_x_6035:
[----:B------:R-:W-:Y:S02]  /*7e20*/  IMAD.MOV.U32 R98, RZ, RZ, R104 ;  /* 0x000000ffff627224 */ /* 0x000fe400078e0068 */
.L_x_6036:
[----:B------:R-:W-:Y:S05]  /*7e30*/  BSYNC B1 ;  /* 0x0000000000017941 */ /* 0x000fea0003800000 */
.L_x_6034:
        /* <DEDUP_REMOVED lines=16> */
.L_x_6040:
[----:B------:R-:W-:Y:S05]  /*7f40*/  BSYNC B2 ;  /* 0x0000000000027941 */ /* 0x000fea0003800000 */
.L_x_6039:
        /* <DEDUP_REMOVED lines=43> */
.L_x_6038:
[----:B------:R-:W-:Y:S05]  /*8200*/  BSYNC B1 ;  /* 0x0000000000017941 */ /* 0x000fea0003800000 */
.L_x_6037:
        /* <DEDUP_REMOVED lines=14> */
.L_x_6033:
[----:B------:R-:W-:Y:S05]  /*82f0*/  BSYNC B0 ;  /* 0x0000000000007941 */ /* 0x000fea0003800000 */
.L_x_6031:
        /* <DEDUP_REMOVED lines=8> */
.L_x_6042:
        /* <DEDUP_REMOVED lines=12> */
.L_x_6045:
[----:B------:R-:W-:Y:S02]  /*8440*/  MOV R99, R104 ;  /* 0x0000006800637202 */ /* 0x000fe40000000f00 */
.L_x_6046:
[----:B------:R-:W-:Y:S05]  /*8450*/  BSYNC B1 ;  /* 0x0000000000017941 */ /* 0x000fea0003800000 */
.L_x_6044:
        /* <DEDUP_REMOVED lines=16> */
.L_x_6050:
[----:B------:R-:W-:Y:S05]  /*8560*/  BSYNC B2 ;  /* 0x0000000000027941 */ /* 0x000fea0003800000 */
.L_x_6049:
        /* <DEDUP_REMOVED lines=43> */
.L_x_6048:
[----:B------:R-:W-:Y:S05]  /*8820*/  BSYNC B1 ;  /* 0x0000000000017941 */ /* 0x000fea0003800000 */
.L_x_6047:
        /* <DEDUP_REMOVED lines=14> */
.L_x_6043:
[----:B------:R-:W-:Y:S05]  /*8910*/  BSYNC B0 ;  /* 0x0000000000007941 */ /* 0x000fea0003800000 */
.L_x_6041:
        /* <DEDUP_REMOVED lines=8> */
.L_x_6052:
        /* <DEDUP_REMOVED lines=12> */
.L_x_6055:
[----:B------:R-:W-:Y:S02]  /*8a60*/  IMAD.MOV.U32 R100, RZ, RZ, R104 ;  /* 0x000000ffff647224 */ /* 0x000fe400078e0068 */
.L_x_6056:
[----:B------:R-:W-:Y:S05]  /*8a70*/  BSYNC B1 ;  /* 0x0000000000017941 */ /* 0x000fea0003800000 */
.L_x_6054:
        /* <DEDUP_REMOVED lines=16> */
.L_x_6060:
[----:B------:R-:W-:Y:S05]  /*8b80*/  BSYNC B2 ;  /* 0x0000000000027941 */ /* 0x000fea0003800000 */
.L_x_6059:
        /* <DEDUP_REMOVED lines=43> */
.L_x_6058:
[----:B------:R-:W-:Y:S05]  /*8e40*/  BSYNC B1 ;  /* 0x0000000000017941 */ /* 0x000fea0003800000 */
.L_x_6057:
        /* <DEDUP_REMOVED lines=14> */
.L_x_6053:
[----:B------:R-:W-:Y:S05]  /*8f30*/  BSYNC B0 ;  /* 0x0000000000007941 */ /* 0x000fea0003800000 */
.L_x_6051:
        /* <DEDUP_REMOVED lines=8> */
.L_x_6062:
        /* <DEDUP_REMOVED lines=12> */
.L_x_6065:
[----:B------:R-:W-:Y:S02]  /*9080*/  MOV R101, R104 ;  /* 0x0000006800657202 */ /* 0x000fe40000000f00 */
.L_x_6066:
[----:B------:R-:W-:Y:S05]  /*9090*/  BSYNC B1 ;  /* 0x0000000000017941 */ /* 0x000fea0003800000 */
.L_x_6064:
        /* <DEDUP_REMOVED lines=16> */
.L_x_6070:
[----:B------:R-:W-:Y:S05]  /*91a0*/  BSYNC B2 ;  /* 0x0000000000027941 */ /* 0x000fea0003800000 */
.L_x_6069:
        /* <DEDUP_REMOVED lines=43> */
.L_x_6068:
[----:B------:R-:W-:Y:S05]  /*9460*/  BSYNC B1 ;  /* 0x0000000000017941 */ /* 0x000fea0003800000 */
.L_x_6067:
        /* <DEDUP_REMOVED lines=14> */
.L_x_6063:
[----:B------:R-:W-:Y:S05]  /*9550*/  BSYNC B0 ;  /* 0x0000000000007941 */ /* 0x000fea0003800000 */
.L_x_6061:
        /* <DEDUP_REMOVED lines=8> */
.L_x_6072:
        /* <DEDUP_REMOVED lines=12> */
.L_x_6075:
[----:B------:R-:W-:Y:S02]  /*96a0*/  IMAD.MOV.U32 R116, RZ, RZ, R104 ;  /* 0x000000ffff747224 */ /* 0x000fe400078e0068 */
.L_x_6076:
[----:B------:R-:W-:Y:S05]  /*96b0*/  BSYNC B1 ;  /* 0x0000000000017941 */ /* 0x000fea0003800000 */
.L_x_6074:
        /* <DEDUP_REMOVED lines=16> */
.L_x_6080:
[----:B------:R-:W-:Y:S05]  /*97c0*/  BSYNC B2 ;  /* 0x0000000000027941 */ /* 0x000fea0003800000 */
.L_x_6079:
        /* <DEDUP_REMOVED lines=43> */
.L_x_6078:
[----:B------:R-:W-:Y:S05]  /*9a80*/  BSYNC B1 ;  /* 0x0000000000017941 */ /* 0x000fea0003800000 */
.L_x_6077:
        /* <DEDUP_REMOVED lines=13> */
.L_x_6073:
[----:B------:R-:W-:Y:S05]  /*9b60*/  BSYNC B0 ;  /* 0x0000000000007941 */ /* 0x000fea0003800000 */
.L_x_6071:
[----:B------:R-:W-:Y:S01]  /*9b70*/  BSSY B0, `(.L_x_6081) ;  /* 0x0000061000007945 */ /* 0x000fe20003800000 */
[----:B------:R-:W-:Y:S05]  /*9b80*/  @P2 BRA `(.L_x_6082) ;  /* 0x0000006000002947 */ /* 0x000fea0003800000 */
[----:B-1----:R-:W-:Y:S01]  /*9b90*/  MOV R123, RZ ;  /* 0x000000ff007b7202 */ /* 0x002fe20000000f00 */
[----:B------:R-:W-:Y:S01]  /*9ba0*/  IMAD.MOV.U32 R116, RZ, RZ, R68 ;  /* 0x000000ffff747224 */ /* 0x000fe200078e0044 */
[----:B------:R-:W-:Y:S05]  /*9bb0*/  @!P0 BRA `(.L_x_6083) ;  /* 0x000005c000008947 */ /* 0x000fea0003800000 */
[----:B------:R-:W-:Y:S01]  /*9bc0*/  MOV R116, R68 ;  /* 0x0000004400747202 */ /* 0x000fe20000000f00 */
[----:B-----5:R-:W-:Y:S01]  /*9bd0*/  HADD2.F32 R123, -RZ, R63.H1_H1 ;  /* 0x3000003fff7b7230 */ /* 0x020fe20000004100 */
[----:B------:R-:W-:Y:S05]  /*9be0*/  BRA `(.L_x_6083) ;  /* 0x0000059000007947 */ /* 0x000fea0003800000 */
.L_x_6082:
        /* <DEDUP_REMOVED lines=12> */
.L_x_6085:
[----:B------:R-:W-:Y:S02]  /*9cb0*/  MOV R106, R104 ;  /* 0x00000068006a7202 */ /* 0x000fe40000000f00 */
.L_x_6086:
[----:B------:R-:W-:Y:S05]  /*9cc0*/  BSYNC B1 ;  /* 0x0000000000017941 */ /* 0x000fea0003800000 */
.L_x_6084:
        /* <DEDUP_REMOVED lines=16> */
.L_x_6090:
[----:B------:R-:W-:Y:S05]  /*9dd0*/  BSYNC B2 ;  /* 0x0000000000027941 */ /* 0x000fea0003800000 */
.L_x_6089:
[----:B------:R-:W-:Y:S01]  /*9de0*/  IMAD.HI.U32 R68, R91, -0x326172a9, RZ ;  /* 0xcd9e8d575b447827 */ /* 0x000fe200078e00ff */
[----:B------:R-:W-:-:S03]  /*9df0*/  LOP3.LUT R69, R69, UR5, R94, 0x96, !PT ;  /* 0x0000000545457c12 */ /* 0x000fc6000f8e965e */
[----:B------:R-:W-:Y:S01]  /*9e00*/  IMAD R71, R91, -0x326172a9, RZ ;  /* 0xcd9e8d575b477824 */ /* 0x000fe200078e02ff */
[----:B------:R-:W-:Y:S01]  /*9e10*/  LOP3.LUT R104, R68, UR4, R93, 0x96, !PT ;  /* 0x0000000444687c12 */ /* 0x000fe2000f8e965d */
[----:B------:R-:W-:-:S04]  /*9e20*/  IMAD.WIDE.U32 R68, R69, -0x326172a9, RZ ;  /* 0xcd9e8d5745447825 */ /* 0x000fc800078e00ff */
[----:B-1----:R-:W-:Y:S01]  /*9e30*/  IMAD R81, R92, -0x2daee0ad, RZ ;  /* 0xd2511f535c517824 */ /* 0x002fe200078e02ff */
        /* <DEDUP_REMOVED lines=37> */
.L_x_6088:
[----:B------:R-:W-:Y:S05]  /*a090*/  BSYNC B1 ;  /* 0x0000000000017941 */ /* 0x000fea0003800000 */
.L_x_6087:
        /* <DEDUP_REMOVED lines=14> */
.L_x_6083:
[----:B------:R-:W-:Y:S05]  /*a180*/  BSYNC B0 ;  /* 0x0000000000007941 */ /* 0x000fea0003800000 */
.L_x_6081:
        /* <DEDUP_REMOVED lines=32> */
.L_x_6092:
[----:B------:R-:W-:Y:S05]  /*a390*/  BSYNC B0 ;  /* 0x0000000000007941 */ /* 0x000fea0003800000 */
.L_x_6091:
[----:B-----5:R1:W5:Y:S04]  /*a3a0*/  @P1 LDG.E.128 R64, [R138.64] ;  /* 0x000000068a401981 */ /* 0x020368000c1e1d00 */
[----:B------:R1:W5:Y:S01]  /*a3b0*/  @P0 LDG.E.128 R60, [R80.64] ;  /* 0x00000006503c0981 */ /* 0x000362000c1e1d00 */
[----:B------:R-:W-:Y:S01]  /*a3c0*/  BSSY B0, `(.L_x_6093) ;  /* 0x0000061000007945 */ /* 0x000fe20003800000 */
[----:B------:R-:W-:Y:S05]  /*a3d0*/  @P2 BRA `(.L_x_6094) ;  /* 0x0000006000002947 */ /* 0x000fea0003800000 */
[----:B0-----:R-:W-:Y:S01]  /*a3e0*/  IMAD.MOV.U32 R141, RZ, RZ, RZ ;  /* 0x000000ffff8d7224 */ /* 0x001fe200078e00ff */
[----:B------:R-:W-:Y:S01]  /*a3f0*/  MOV R68, R116 ;  /* 0x0000007400447202 */ /* 0x000fe20000000f00 */
[----:B------:R-:W-:Y:S05]  /*a400*/  @!P0 BRA `(.L_x_6095) ;  /* 0x000005c000008947 */ /* 0x000fea0003800000 */
[----:B------:R-:W-:Y:S01]  /*a410*/  IMAD.MOV.U32 R68, RZ, RZ, R116 ;  /* 0x000000ffff447224 */ /* 0x000fe200078e0074 */
[----:B-----5:R-:W-:Y:S01]  /*a420*/  HADD2.F32 R141, -RZ, R60.H0_H0 ;  /* 0x2000003cff8d7230 */ /* 0x020fe20000004100 */
[----:B------:R-:W-:Y:S05]  /*a430*/  BRA `(.L_x_6095) ;  /* 0x0000059000007947 */ /* 0x000fea0003800000 */
.L_x_6094:
        /* <DEDUP_REMOVED lines=12> */
.L_x_6097:
[----:B------:R-:W-:Y:S02]  /*a500*/  IMAD.MOV.U32 R96, RZ, RZ, R104 ;  /* 0x000000ffff607224 */ /* 0x000fe400078e0068 */
.L_x_6098:
[----:B------:R-:W-:Y:S05]  /*a510*/  BSYNC B1 ;  /* 0x0000000000017941 */ /* 0x000fea0003800000 */
.L_x_6096:
        /* <DEDUP_REMOVED lines=16> */
.L_x_6102:
[----:B------:R-:W-:Y:S05]  /*a620*/  BSYNC B2 ;  /* 0x0000000000027941 */ /* 0x000fea0003800000 */
.L_x_6101:
        /* <DEDUP_REMOVED lines=43> */
.L_x_6100:
[----:B------:R-:W-:Y:S05]  /*a8e0*/  BSYNC B1 ;  /* 0x0000000000017941 */ /* 0x000fea0003800000 */
.L_x_6099:
        /* <DEDUP_REMOVED lines=14> */
.L_x_6095:
[----:B------:R-:W-:Y:S05]  /*a9d0*/  BSYNC B0 ;  /* 0x0000000000007941 */ /* 0x000fea0003800000 */
.L_x_6093:
        /* <DEDUP_REMOVED lines=8> */
.L_x_6104:
        /* <DEDUP_REMOVED lines=12> */
.L_x_6107:
[----:B------:R-:W-:Y:S02]  /*ab20*/  MOV R97, R104 ;  /* 0x0000006800617202 */ /* 0x000fe40000000f00 */
.L_x_6108:
[----:B------:R-:W-:Y:S05]  /*ab30*/  BSYNC B1 ;  /* 0x0000000000017941 */ /* 0x000fea0003800000 */
.L_x_6106:
        /* <DEDUP_REMOVED lines=16> */
.L_x_6112:
[----:B------:R-:W-:Y:S05]  /*ac40*/  BSYNC B2 ;  /* 0x0000000000027941 */ /* 0x000fea0003800000 */
.L_x_6111:
        /* <DEDUP_REMOVED lines=43> */
.L_x_6110:
[----:B------:R-:W-:Y:S05]  /*af00*/  BSYNC B1 ;  /* 0x0000000000017941 */ /* 0x000fea0003800000 */
.L_x_6109:
        /* <DEDUP_REMOVED lines=14> */
.L_x_6105:
[----:B------:R-:W-:Y:S05]  /*aff0*/  BSYNC B0 ;  /* 0x0000000000007941 */ /* 0x000fea0003800000 */
.L_x_6103:
        /* <DEDUP_REMOVED lines=8> */
.L_x_6114:
        /* <DEDUP_REMOVED lines=12> */
.L_x_6117:
[----:B------:R-:W-:Y:S02]  /*b140*/  IMAD.MOV.U32 R98, RZ, RZ, R104 ;  /* 0x000000ffff627224 */ /* 0x000fe400078e0068 */
.L_x_6118:
[----:B------:R-:W-:Y:S05]  /*b150*/  BSYNC B1 ;  /* 0x0000000000017941 */ /* 0x000fea0003800000 */
.L_x_6116:
        /* <DEDUP_REMOVED lines=16> */
.L_x_6122:
[----:B------:R-:W-:Y:S05]  /*b260*/  BSYNC B2 ;  /* 0x0000000000027941 */ /* 0x000fea0003800000 */
.L_x_6121:
        /* <DEDUP_REMOVED lines=43> */
.L_x_6120:
[----:B------:R-:W-:Y:S05]  /*b520*/  BSYNC B1 ;  /* 0x0000000000017941 */ /* 0x000fea0003800000 */
.L_x_6119:
        /* <DEDUP_REMOVED lines=14> */
.L_x_6115:
[----:B------:R-:W-:Y:S05]  /*b610*/  BSYNC B0 ;  /* 0x0000000000007941 */ /* 0x000fea0003800000 */
.L_x_6113:
        /* <DEDUP_REMOVED lines=8> */
.L_x_6124:
        /* <DEDUP_REMOVED lines=12> */
.L_x_6127:
[----:B------:R-:W-:Y:S02]  /*b760*/  MOV R99, R104 ;  /* 0x0000006800637202 */ /* 0x000fe40000000f00 */
.L_x_6128:
[----:B------:R-:W-:Y:S05]  /*b770*/  BSYNC B1 ;  /* 0x0000000000017941 */ /* 0x000fea0003800000 */
.L_x_6126:
        /* <DEDUP_REMOVED lines=16> */
.L_x_6132:
[----:B------:R-:W-:Y:S05]  /*b880*/  BSYNC B2 ;  /* 0x0000000000027941 */ /* 0x000fea0003800000 */
.L_x_6131:
        /* <DEDUP_REMOVED lines=43> */
.L_x_6130:
[----:B------:R-:W-:Y:S05]  /*bb40*/  BSYNC B1 ;  /* 0x0000000000017941 */ /* 0x000fea0003800000 */
.L_x_6129:
        /* <DEDUP_REMOVED lines=14> */
.L_x_6125:
[----:B------:R-:W-:Y:S05]  /*bc30*/  BSYNC B0 ;  /* 0x0000000000007941 */ /* 0x000fea0003800000 */
.L_x_6123:
        /* <DEDUP_REMOVED lines=8> */
.L_x_6134:
        /* <DEDUP_REMOVED lines=12> */
.L_x_6137:
[----:B------:R-:W-:Y:S02]  /*bd80*/  IMAD.MOV.U32 R100, RZ, RZ, R104 ;  /* 0x000000ffff647224 */ /* 0x000fe400078e0068 */
.L_x_6138:
[----:B------:R-:W-:Y:S05]  /*bd90*/  BSYNC B1 ;  /* 0x0000000000017941 */ /* 0x000fea0003800000 */
.L_x_6136:
        /* <DEDUP_REMOVED lines=16> */
.L_x_6142:
[----:B------:R-:W-:Y:S05]  /*bea0*/  BSYNC B2 ;  /* 0x0000000000027941 */ /* 0x000fea0003800000 */
.L_x_6141:
        /* <DEDUP_REMOVED lines=43> */
.L_x_6140:
[----:B------:R-:W-:Y:S05]  /*c160*/  BSYNC B1 ;  /* 0x0000000000017941 */ /* 0x000fea0003800000 */
.L_x_6139:
        /* <DEDUP_REMOVED lines=14> */
.L_x_6135:
[----:B------:R-:W-:Y:S05]  /*c250*/  BSYNC B0 ;  /* 0x0000000000007941 */ /* 0x000fea0003800000 */
.L_x_6133:
        /* <DEDUP_REMOVED lines=8> */
.L_x_6144:
        /* <DEDUP_REMOVED lines=12> */
.L_x_6147:
[----:B------:R-:W-:Y:S02]  /*c3a0*/  MOV R101, R104 ;  /* 0x0000006800657202 */ /* 0x000fe40000000f00 */
.L_x_6148:
[----:B------:R-:W-:Y:S05]  /*c3b0*/  BSYNC B1 ;  /* 0x0000000000017941 */ /* 0x000fea0003800000 */
.L_x_6146:
        /* <DEDUP_REMOVED lines=16> */
.L_x_6152:
[----:B------:R-:W-:Y:S05]  /*c4c0*/  BSYNC B2 ;  /* 0x0000000000027941 */ /* 0x000fea0003800000 */
.L_x_6151:
        /* <DEDUP_REMOVED lines=43> */
.L_x_6150:
[----:B------:R-:W-:Y:S05]  /*c780*/  BSYNC B1 ;  /* 0x0000000000017941 */ /* 0x000fea0003800000 */
.L_x_6149:
        /* <DEDUP_REMOVED lines=14> */
.L_x_6145:
[----:B------:R-:W-:Y:S05]  /*c870*/  BSYNC B0 ;  /* 0x0000000000007941 */ /* 0x000fea0003800000 */
.L_x_6143:
[----:B------:R-:W-:Y:S01]  /*c880*/  BSSY B0, `(.L_x_6153) ;  /* 0x0000060000007945 */ /* 0x000fe20003800000 */
[----:B------:R-:W-:Y:S05]  /*c890*/  @P2 BRA `(.L_x_6154) ;  /* 0x0000006000002947 */ /* 0x000fea0003800000 */
[----:B-1----:R-:W-:Y:S01]  /*c8a0*/  IMAD.MOV.U32 R139, RZ, RZ, RZ ;  /* 0x000000ffff8b7224 */ /* 0x002fe200078e00ff */
[----:B------:R-:W-:Y:S01]  /*c8b0*/  MOV R68, R69 ;  /* 0x0000004500447202 */ /* 0x000fe20000000f00 */
[----:B------:R-:W-:Y:S05]  /*c8c0*/  @!P0 BRA `(.L_x_6155) ;  /* 0x000005b000008947 */ /* 0x000fea0003800000 */
[----:B------:R-:W-:Y:S01]  /*c8d0*/  IMAD.MOV.U32 R68, RZ, RZ, R69 ;  /* 0x000000ffff447224 */ /* 0x000fe200078e0045 */
[----:B-----5:R-:W-:Y:S01]  /*c8e0*/  HADD2.F32 R139, -RZ, R63.H0_H0 ;  /* 0x2000003fff8b7230 */ /* 0x020fe20000004100 */
[----:B------:R-:W-:Y:S05]  /*c8f0*/  BRA `(.L_x_6155) ;  /* 0x0000058000007947 */ /* 0x000fea0003800000 */
.L_x_6154:
        /* <DEDUP_REMOVED lines=12> */
.L_x_6157:
[----:B------:R-:W-:Y:S02]  /*c9c0*/  IMAD.MOV.U32 R110, RZ, RZ, R104 ;  /* 0x000000ffff6e7224 */ /* 0x000fe400078e0068 */
.L_x_6158:
[----:B------:R-:W-:Y:S05]  /*c9d0*/  BSYNC B1 ;  /* 0x0000000000017941 */ /* 0x000fea0003800000 */
.L_x_6156:
        /* <DEDUP_REMOVED lines=16> */
.L_x_6162:
[----:B------:R-:W-:Y:S05]  /*cae0*/  BSYNC B2 ;  /* 0x0000000000027941 */ /* 0x000fea0003800000 */
.L_x_6161:
        /* <DEDUP_REMOVED lines=43> */
.L_x_6160:
[----:B------:R-:W-:Y:S05]  /*cda0*/  BSYNC B1 ;  /* 0x0000000000017941 */ /* 0x000fea0003800000 */
.L_x_6159:
        /* <DEDUP_REMOVED lines=13> */
.L_x_6155:
[----:B------:R-:W-:Y:S05]  /*ce80*/  BSYNC B0 ;  /* 0x0000000000007941 */ /* 0x000fea0003800000 */
.L_x_6153:
        /* <DEDUP_REMOVED lines=8> */
.L_x_6164:
        /* <DEDUP_REMOVED lines=12> */
.L_x_6167:
[----:B------:R-:W-:Y:S02]  /*cfd0*/  MOV R106, R104 ;  /* 0x00000068006a7202 */ /* 0x000fe40000000f00 */
.L_x_6168:
[----:B------:R-:W-:Y:S05]  /*cfe0*/  BSYNC B1 ;  /* 0x0000000000017941 */ /* 0x000fea0003800000 */
.L_x_6166:
        /* <DEDUP_REMOVED lines=16> */
.L_x_6172:
[----:B------:R-:W-:Y:S05]  /*d0f0*/  BSYNC B2 ;  /* 0x0000000000027941 */ /* 0x000fea0003800000 */
.L_x_6171:
        /* <DEDUP_REMOVED lines=43> */
.L_x_6170:
[----:B------:R-:W-:Y:S05]  /*d3b0*/  BSYNC B1 ;  /* 0x0000000000017941 */ /* 0x000fea0003800000 */
.L_x_6169:
        /* <DEDUP_REMOVED lines=14> */
.L_x_6165:
[----:B------:R-:W-:Y:S05]  /*d4a0*/  BSYNC B0 ;  /* 0x0000000000007941 */ /* 0x000fea0003800000 */
.L_x_6163:
[----:B------:R-:W-:Y:S01]  /*d4b0*/  FADD.FTZ R69, RZ, R79 ;  /* 0x0000004fff457221 */ /* 0x000fe20000010000 */
[----:B------:R-:W0:Y:S01]  /*d4c0*/  S2R R116, SR_TID.X ;  /* 0x0000000000747919 */ /* 0x000e220000002100 */
[----:B------:R-:W-:Y:S01]  /*d4d0*/  IMAD.WIDE.U32 R80, R114, R153, c[0x0][0x188] ;  /* 0x0000620072507625 */ /* 0x000fe200078e0099 */
[----:B------:R-:W-:Y:S01]  /*d4e0*/  F2FP.PACK_AB R71, R155, R139 ;  /* 0x0000008b9b47723e */ /* 0x000fe200000000ff */
[----:B------:R-:W-:Y:S01]  /*d4f0*/  BSSY B0, `(.L_x_6173) ;  /* 0x000003c000007945 */ /* 0x000fe20003800000 */
[----:B------:R-:W-:Y:S01]  /*d500*/  F2FP.PACK_AB R70, R151, R149 ;  /* 0x000000959746723e */ /* 0x000fe200000000ff */
        /* <DEDUP_REMOVED lines=58> */
.L_x_6174:
[----:B------:R-:W-:Y:S05]  /*d8b0*/  BSYNC B0 ;  /* 0x0000000000007941 */ /* 0x000fea0003800000 */
.L_x_6173:
[----:B------:R-:W-:Y:S01]  /*d8c0*/  @!P2 IADD3 R114, R114, 0x4, RZ ;  /* 0x000000047272a810 */ /* 0x000fe20007ffe0ff */
[----:B------:R-:W-:Y:S01]  /*d8d0*/  FADD.FTZ R112, R118, R155 ;  /* 0x0000009b76707221 */ /* 0x000fe20000010000 */
[----:B------:R-:W-:Y:S05]  /*d8e0*/  BRA.DIV ~URZ, `(.L_x_6175) ;  /* 0x000014427f007947 */ /* 0x000fea000b800000 */
[----:B0-----:R0:W1:Y:S02]  /*d8f0*/  SHFL.BFLY PT, R68, R112, 0x1, 0x1f ;  /* 0x0c201f0070447f89 */ /* 0x00106400000e0000 */
.L_x_6181:
        /* <DEDUP_REMOVED lines=84> */
.L_x_6182:
        /* <DEDUP_REMOVED lines=13> */
[----:B------:R-:W-:Y:S02]  /*df10*/  @!P0 MOV R71, 0x400 ;  /* 0x0000040000478802 */ /* 0x000fe40000000f00 */
[----:B------:R-:W-:Y:S01]  /*df20*/  ISETP.NE.AND P1, PT, RZ, UR8, PT ;  /* 0x00000008ff007c0c */ /* 0x000fe2000bf25270 */
[----:B------:R-:W-:Y:S01]  /*df30*/  BSSY B0, `(.L_x_6177) ;  /* 0x00000d8000007945 */ /* 0x000fe20003800000 */
        /* <DEDUP_REMOVED lines=54> */
[----:B------:R-:W-:-:S04]  /*e2a0*/  HADD2.F32 R83, -RZ, R59.H0_H0 ;  /* 0x2000003bff537230 */ /* 0x000fc80000004100 */
[C---:B------:R-:W-:Y:S02]  /*e2b0*/  FADD.FTZ R70, -R68.reuse, R75 ;  /* 0x0000004b44467221 */ /* 0x040fe40000010100 */
[C---:B------:R-:W-:Y:S02]  /*e2c0*/  FADD.FTZ R74, -R68.reuse, R74 ;  /* 0x0000004a444a7221 */ /* 0x040fe40000010100 */
[C---:B------:R-:W-:Y:S01]  /*e2d0*/  FADD.FTZ R116, -R68.reuse, R109 ;  /* 0x0000006d44747221 */ /* 0x040fe20000010100 */
[--C-:B------:R-:W-:Y:S01]  /*e2e0*/  HADD2.F32 R109, -RZ, R58.reuse.H0_H0 ;  /* 0x2000003aff6d7230 */ /* 0x100fe20000004100 */
[C---:B------:R-:W-:Y:S01]  /*e2f0*/  FADD.FTZ R150, -R68.reuse, R123 ;  /* 0x0000007b44967221 */ /* 0x040fe20000010100 */
[----:B------:R-:W-:Y:S01]  /*e300*/  HADD2.F32 R123, -RZ, R58.H1_H1 ;  /* 0x3000003aff7b7230 */ /* 0x000fe20000004100 */
[----:B------:R-:W-:Y:S02]  /*e310*/  FADD.FTZ R132, -R68, R119 ;  /* 0x0000007744847221 */ /* 0x000fe40000010100 */
[----:B------:R-:W-:-:S02]  /*e320*/  FMUL.FTZ R118, R81, R70 ;  /* 0x0000004651767220 */ /* 0x000fc40000410000 */
[C---:B------:R-:W-:Y:S02]  /*e330*/  FADD.FTZ R80, -R68.reuse, R73 ;  /* 0x0000004944507221 */ /* 0x040fe40000010100 */
[----:B------:R-:W-:Y:S02]  /*e340*/  FMUL.FTZ R119, R81, R74 ;  /* 0x0000004a51777220 */ /* 0x000fe40000410000 */
[C---:B------:R-:W-:Y:S02]  /*e350*/  FADD.FTZ R72, -R68.reuse, R72 ;  /* 0x0000004844487221 */ /* 0x040fe40000010100 */
[C---:B------:R-:W-:Y:S02]  /*e360*/  FADD.FTZ R126, -R68.reuse, R77 ;  /* 0x0000004d447e7221 */ /* 0x040fe40000010100 */
[----:B------:R-:W-:Y:S01]  /*e370*/  FADD.FTZ R144, -R68, R129 ;  /* 0x0000008144907221 */ /* 0x000fe20000010100 */
[----:B------:R-:W-:Y:S01]  /*e380*/  HADD2.F32 R129, -RZ, R59.H1_H1 ;  /* 0x3000003bff817230 */ /* 0x000fe20000004100 */
[----:B------:R-:W-:-:S02]  /*e390*/  FFMA.FTZ R109, R118, R109, R7 ;  /* 0x0000006d766d7223 */ /* 0x000fc40000010007 */
[C---:B------:R-:W-:Y:S02]  /*e3a0*/  FADD.FTZ R146, -R68.reuse, R127 ;  /* 0x0000007f44927221 */ /* 0x040fe40000010100 */
[----:B------:R-:W-:Y:S02]  /*e3b0*/  FMUL.FTZ R114, R81, R80 ;  /* 0x0000005051727220 */ /* 0x000fe40000410000 */
[----:B------:R-:W-:Y:S01]  /*e3c0*/  FFMA.FTZ R118, R119, R123, R8 ;  /* 0x0000007b77767223 */ /* 0x000fe20000010008 */
[----:B------:R-:W-:Y:S01]  /*e3d0*/  HADD2.F32 R123, -RZ, R57.H0_H0 ;  /* 0x20000039ff7b7230 */ /* 0x000fe20000004100 */
[----:B------:R-:W-:Y:S01]  /*e3e0*/  FADD.FTZ R130, -R68, R117 ;  /* 0x0000007544827221 */ /* 0x000fe20000010100 */
[----:B------:R-:W-:Y:S01]  /*e3f0*/  IADD3 R119, R82, -0x1, RZ ;  /* 0xffffffff52777810 */ /* 0x000fe20007ffe0ff */
[C---:B------:R-:W-:Y:S02]  /*e400*/  FMUL.FTZ R127, R81.reuse, R72 ;  /* 0x00000048517f7220 */ /* 0x040fe40000410000 */
[----:B------:R-:W-:-:S02]  /*e410*/  FMUL.FTZ R126, R81, R126 ;  /* 0x0000007e517e7220 */ /* 0x000fc40000410000 */
[C---:B------:R-:W-:Y:S02]  /*e420*/  FADD.FTZ R78, -R68.reuse, R78 ;  /* 0x0000004e444e7221 */ /* 0x040fe40000010100 */
[C---:B------:R-:W-:Y:S02]  /*e430*/  FADD.FTZ R76, -R68.reuse, R76 ;  /* 0x0000004c444c7221 */ /* 0x040fe40000010100 */
[C---:B------:R-:W-:Y:S02]  /*e440*/  FADD.FTZ R120, -R68.reuse, R79 ;  /* 0x0000004f44787221 */ /* 0x040fe40000010100 */
[----:B------:R-:W-:Y:S02]  /*e450*/  FADD.FTZ R134, -R68, R121 ;  /* 0x0000007944867221 */ /* 0x000fe40000010100 */
[----:B------:R-:W-:Y:S02]  /*e460*/  FFMA.FTZ R83, R114, R83, R9 ;  /* 0x0000005372537223 */ /* 0x000fe40000010009 */
[----:B------:R-:W-:Y:S01]  /*e470*/  FMUL.FTZ R121, R81, R130 ;  /* 0x0000008251797220 */ /* 0x000fe20000410000 */
[----:B------:R-:W-:Y:S01]  /*e480*/  HADD2.F32 R130, -RZ, R57.H1_H1 ;  /* 0x30000039ff827230 */ /* 0x000fe20000004100 */
[----:B------:R-:W-:Y:S01]  /*e490*/  FFMA.FTZ R114, R127, R129, R10 ;  /* 0x000000817f727223 */ /* 0x000fe2000001000a */
[--C-:B------:R-:W-:Y:S01]  /*e4a0*/  HADD2.F32 R129, -RZ, R56.reuse.H1_H1 ;  /* 0x30000038ff817230 */ /* 0x100fe20000004100 */
[----:B------:R-:W-:Y:S01]  /*e4b0*/  FADD.FTZ R128, -R68, R115 ;  /* 0x0000007344807221 */ /* 0x000fe20000010100 */
[----:B------:R-:W-:Y:S01]  /*e4c0*/  HADD2.F32 R127, -RZ, R56.H0_H0 ;  /* 0x20000038ff7f7230 */ /* 0x000fe20000004100 */
[----:B------:R-:W-:-:S02]  /*e4d0*/  FFMA.FTZ R82, R126, R123, R5 ;  /* 0x0000007b7e527223 */ /* 0x000fc40000010005 */
[----:B------:R-:W-:Y:S02]  /*e4e0*/  FADD.FTZ R124, -R68, R113 ;  /* 0x00000071447c7221 */ /* 0x000fe40000010100 */
[C---:B------:R-:W-:Y:S02]  /*e4f0*/  FMUL.FTZ R115, R81.reuse, R78 ;  /* 0x0000004e51737220 */ /* 0x040fe40000410000 */
[----:B------:R-:W-:Y:S02]  /*e500*/  FMUL.FTZ R117, R81, R76 ;  /* 0x0000004c51757220 */ /* 0x000fe40000410000 */
[----:B------:R-:W-:Y:S02]  /*e510*/  IMAD R123, R119, c[0x0][0x168], RZ ;  /* 0x00005a00777b7a24 */ /* 0x000fe400078e02ff */
[C---:B------:R-:W-:Y:S02]  /*e520*/  FMUL.FTZ R120, R81.reuse, R120 ;  /* 0x0000007851787220 */ /* 0x040fe40000410000 */
[----:B------:R-:W-:Y:S01]  /*e530*/  FMUL.FTZ R77, R81, R124 ;  /* 0x0000007c514d7220 */ /* 0x000fe20000410000 */
[----:B------:R-:W-:Y:S01]  /*e540*/  SHF.R.S32.HI R126, RZ, 0x1f, R123 ;  /* 0x0000001fff7e7819 */ /* 0x000fe2000001147b */
[----:B------:R-:W-:Y:S01]  /*e550*/  FFMA.FTZ R117, R117, R130, R6 ;  /* 0x0000008275757223 */ /* 0x000fe20000010006 */
[--C-:B------:R-:W-:Y:S01]  /*e560*/  HADD2.F32 R130, -RZ, R55.reuse.H0_H0 ;  /* 0x20000037ff827230 */ /* 0x100fe20000004100 */
[----:B------:R-:W-:Y:S01]  /*e570*/  FFMA.FTZ R119, R115, R129, R4 ;  /* 0x0000008173777223 */ /* 0x000fe20000010004 */
[--C-:B------:R-:W-:Y:S01]  /*e580*/  HADD2.F32 R129, -RZ, R54.reuse.H1_H1 ;  /* 0x30000036ff817230 */ /* 0x100fe20000004100 */
[C---:B------:R-:W-:Y:S01]  /*e590*/  FMUL.FTZ R124, R81.reuse, R128 ;  /* 0x00000080517c7220 */ /* 0x040fe20000410000 */
[----:B------:R-:W-:Y:S01]  /*e5a0*/  LEA.HI R115, R126, R123, RZ, 0x3 ;  /* 0x0000007b7e737211 */ /* 0x000fe200078f18ff */
[----:B------:R-:W-:Y:S01]  /*e5b0*/  FFMA.FTZ R120, R120, R127, R3 ;  /* 0x0000007f78787223 */ /* 0x000fe20000010003 */
[----:B------:R-:W-:Y:S01]  /*e5c0*/  HADD2.F32 R127, -RZ, R54.H0_H0 ;  /* 0x20000036ff7f7230 */ /* 0x000fe20000004100 */
[C---:B------:R-:W-:Y:S01]  /*e5d0*/  FADD.FTZ R142, -R68.reuse, R131 ;  /* 0x00000083448e7221 */ /* 0x040fe20000010100 */
[----:B------:R-:W-:Y:S01]  /*e5e0*/  HADD2.F32 R131, -RZ, R55.H1_H1 ;  /* 0x30000037ff837230 */ /* 0x000fe20000004100 */
[----:B------:R-:W-:Y:S01]  /*e5f0*/  FMUL.FTZ R128, R81, R132 ;  /* 0x0000008451807220 */ /* 0x000fe20000410000 */
[----:B------:R-:W-:Y:S01]  /*e600*/  LEA.HI.SX32 R115, R115, R2, 0x1d ;  /* 0x0000000273737211 */ /* 0x000fe200078feaff */
[----:B------:R-:W-:-:S02]  /*e610*/  FADD.FTZ R148, -R68, R125 ;  /* 0x0000007d44947221 */ /* 0x000fc40000010100 */
[C---:B------:R-:W-:Y:S02]  /*e620*/  FADD.FTZ R122, -R68.reuse, R111 ;  /* 0x0000006f447a7221 */ /* 0x040fe40000010100 */
[----:B------:R-:W-:Y:S02]  /*e630*/  FMUL.FTZ R125, R81, R134 ;  /* 0x00000086517d7220 */ /* 0x000fe40000410000 */
[----:B------:R-:W-:Y:S02]  /*e640*/  FADD.FTZ R112, -R68, R107 ;  /* 0x0000006b44707221 */ /* 0x000fe40000010100 */
[----:B------:R-:W-:Y:S01]  /*e650*/  FFMA.FTZ R123, R128, R130, R17 ;  /* 0x00000082807b7223 */ /* 0x000fe20000010011 */
[--C-:B------:R-:W-:Y:S01]  /*e660*/  HADD2.F32 R128, -RZ, R53.reuse.H0_H0 ;  /* 0x20000035ff807230 */ /* 0x100fe20000004100 */
[----:B------:R-:W-:Y:S01]  /*e670*/  FFMA.FTZ R121, R121, R129, R16 ;  /* 0x0000008179797223 */ /* 0x000fe20000010010 */
[----:B------:R-:W-:Y:S01]  /*e680*/  HADD2.F32 R129, -RZ, R53.H1_H1 ;  /* 0x30000035ff817230 */ /* 0x000fe20000004100 */
[----:B------:R-:W-:Y:S01]  /*e690*/  FFMA.FTZ R124, R124, R127, R15 ;  /* 0x0000007f7c7c7223 */ /* 0x000fe2000001000f */
[--C-:B------:R-:W-:Y:S01]  /*e6a0*/  HADD2.F32 R127, -RZ, R52.reuse.H1_H1 ;  /* 0x30000034ff7f7230 */ /* 0x100fe20000004100 */
[----:B------:R-:W-:Y:S01]  /*e6b0*/  FMUL.FTZ R78, R81, R122 ;  /* 0x0000007a514e7220 */ /* 0x000fe20000410000 */
[----:B------:R-:W-:Y:S01]  /*e6c0*/  HADD2.F32 R130, -RZ, R51.H0_H0 ;  /* 0x20000033ff827230 */ /* 0x000fe20000004100 */
[----:B------:R-:W-:Y:S01]  /*e6d0*/  FFMA.FTZ R126, R125, R131, R18 ;  /* 0x000000837d7e7223 */ /* 0x000fe20000010012 */
[----:B------:R-:W-:Y:S01]  /*e6e0*/  HADD2.F32 R125, -RZ, R52.H0_H0 ;  /* 0x20000034ff7d7230 */ /* 0x000fe20000004100 */
[C---:B------:R-:W-:Y:S01]  /*e6f0*/  FADD.FTZ R136, -R68.reuse, R137 ;  /* 0x0000008944887221 */ /* 0x040fe20000010100 */
[----:B------:R-:W-:Y:S01]  /*e700*/  HADD2.F32 R131, -RZ, R47.H1_H1 ;  /* 0x3000002fff837230 */ /* 0x000fe20000004100 */
        /* <DEDUP_REMOVED lines=11> */
[----:B------:R-:W-:Y:S02]  /*e7c0*/  FMUL.FTZ R68, R81, R112 ;  /* 0x0000007051447220 */ /* 0x000fe40000410000 */
[----:B------:R-:W-:-:S02]  /*e7d0*/  FFMA.FTZ R78, R78, R128, R13 ;  /* 0x000000804e4e7223 */ /* 0x000fc4000001000d */
[----:B------:R-:W-:Y:S01]  /*e7e0*/  FFMA.FTZ R77, R77, R129, R14 ;  /* 0x000000814d4d7223 */ /* 0x000fe2000001000e */
[----:B------:R-:W-:Y:S01]  /*e7f0*/  HADD2.F32 R129, -RZ, R51.H1_H1 ;  /* 0x30000033ff817230 */ /* 0x000fe20000004100 */
[----:B------:R-:W-:Y:S01]  /*e800*/  FFMA.FTZ R128, R69, R127, R12 ;  /* 0x0000007f45807223 */ /* 0x000fe2000001000c */
[----:B------:R-:W-:Y:S01]  /*e810*/  HADD2.F32 R127, -RZ, R50.H1_H1 ;  /* 0x30000032ff7f7230 */ /* 0x000fe20000004100 */
[C---:B------:R-:W-:Y:S01]  /*e820*/  FMUL.FTZ R113, R81.reuse, R150 ;  /* 0x0000009651717220 */ /* 0x040fe20000410000 */
[--C-:B------:R-:W-:Y:S01]  /*e830*/  HADD2.F32 R69, -RZ, R49.reuse.H1_H1 ;  /* 0x30000031ff457230 */ /* 0x100fe20000004100 */
[----:B------:R-:W-:Y:S01]  /*e840*/  FFMA.FTZ R125, R68, R125, R11 ;  /* 0x0000007d447d7223 */ /* 0x000fe2000001000b */
[----:B------:R-:W-:Y:S01]  /*e850*/  HADD2.F32 R68, -RZ, R49.H0_H0 ;  /* 0x20000031ff447230 */ /* 0x000fe20000004100 */
[C---:B------:R-:W-:Y:S02]  /*e860*/  FMUL.FTZ R111, R81.reuse, R146 ;  /* 0x00000092516f7220 */ /* 0x040fe40000410000 */
[----:B------:R-:W-:-:S02]  /*e870*/  FMUL.FTZ R112, R81, R140 ;  /* 0x0000008c51707220 */ /* 0x000fc40000410000 */
[C---:B------:R-:W-:Y:S02]  /*e880*/  FMUL.FTZ R107, R81.reuse, R142 ;  /* 0x0000008e516b7220 */ /* 0x040fe40000410000 */
[----:B------:R-:W-:Y:S02]  /*e890*/  FMUL.FTZ R122, R81, R148 ;  /* 0x00000094517a7220 */ /* 0x000fe40000410000 */
[----:B------:R-:W-:Y:S01]  /*e8a0*/  FFMA.FTZ R113, R113, R129, R26 ;  /* 0x0000008171717223 */ /* 0x000fe2000001001a */
[----:B------:R-:W-:Y:S01]  /*e8b0*/  HADD2.F32 R129, -RZ, R47.H0_H0 ;  /* 0x2000002fff817230 */ /* 0x000fe20000004100 */
[----:B------:R-:W-:Y:S02]  /*e8c0*/  FFMA.FTZ R127, R111, R127, R24 ;  /* 0x0000007f6f7f7223 */ /* 0x000fe40000010018 */
[----:B------:R-:W-:Y:S02]  /*e8d0*/  FMUL.FTZ R76, R81, R164 ;  /* 0x000000a4514c7220 */ /* 0x000fe40000410000 */
[----:B------:R-:W-:Y:S01]  /*e8e0*/  FFMA.FTZ R112, R112, R68, R21 ;  /* 0x0000004470707223 */ /* 0x000fe20000010015 */
[--C-:B------:R-:W-:Y:S01]  /*e8f0*/  HADD2.F32 R68, -RZ, R48.reuse.H0_H0 ;  /* 0x20000030ff447230 */ /* 0x100fe20000004100 */
[----:B------:R-:W-:Y:S01]  /*e900*/  FFMA.FTZ R111, R107, R69, R22 ;  /* 0x000000456b6f7223 */ /* 0x000fe20000010016 */
[----:B------:R-:W-:Y:S01]  /*e910*/  HADD2.F32 R69, -RZ, R48.H1_H1 ;  /* 0x30000030ff457230 */ /* 0x000fe20000004100 */
[----:B------:R-:W-:-:S02]  /*e920*/  FMUL.FTZ R80, R81, R136 ;  /* 0x0000008851507220 */ /* 0x000fc40000410000 */
[C---:B------:R-:W-:Y:S02]  /*e930*/  FMUL.FTZ R79, R81.reuse, R138 ;  /* 0x0000008a514f7220 */ /* 0x040fe40000410000 */
[----:B------:R-:W-:Y:S01]  /*e940*/  FFMA.FTZ R130, R122, R130, R25 ;  /* 0x000000827a827223 */ /* 0x000fe20000010019 */
[----:B------:R-:W-:Y:S01]  /*e950*/  HADD2.F32 R122, -RZ, R50.H0_H0 ;  /* 0x20000032ff7a7230 */ /* 0x000fe20000004100 */
[C---:B------:R-:W-:Y:S02]  /*e960*/  FMUL.FTZ R116, R81.reuse, R144 ;  /* 0x0000009051747220 */ /* 0x040fe40000410000 */
[----:B------:R-:W-:Y:S01]  /*e970*/  FFMA.FTZ R133, R76, R129, R89 ;  /* 0x000000814c857223 */ /* 0x000fe20000010059 */
[----:B------:R-:W-:Y:S01]  /*e980*/  HADD2.F32 R76, -RZ, R45.H1_H1 ;  /* 0x3000002dff4c7230 */ /* 0x000fe20000004100 */
[----:B------:R-:W-:Y:S02]  /*e990*/  FMUL.FTZ R71, R81, R158 ;  /* 0x0000009e51477220 */ /* 0x000fe40000410000 */
[----:B------:R-:W-:Y:S01]  /*e9a0*/  FFMA.FTZ R80, R80, R68, R19 ;  /* 0x0000004450507223 */ /* 0x000fe20000010013 */
[----:B------:R-:W-:Y:S01]  /*e9b0*/  HADD2.F32 R68, -RZ, R44.H0_H0 ;  /* 0x2000002cff447230 */ /* 0x000fe20000004100 */
[----:B------:R-:W-:Y:S01]  /*e9c0*/  FFMA.FTZ R107, R79, R69, R20 ;  /* 0x000000454f6b7223 */ /* 0x000fe20000010014 */
[----:B------:R-:W-:Y:S01]  /*e9d0*/  HADD2.F32 R79, -RZ, R46.H1_H1 ;  /* 0x3000002eff4f7230 */ /* 0x000fe20000004100 */
[C---:B------:R-:W-:Y:S01]  /*e9e0*/  FMUL.FTZ R70, R81.reuse, R152 ;  /* 0x0000009851467220 */ /* 0x040fe20000410000 */
[----:B------:R-:W-:Y:S01]  /*e9f0*/  HADD2.F32 R69, -RZ, R44.H1_H1 ;  /* 0x3000002cff457230 */ /* 0x000fe20000004100 */
[----:B------:R-:W-:-:S02]  /*ea00*/  FMUL.FTZ R75, R81, R154 ;  /* 0x0000009a514b7220 */ /* 0x000fc40000410000 */
[C---:B------:R-:W-:Y:S02]  /*ea10*/  FMUL.FTZ R72, R81.reuse, R156 ;  /* 0x0000009c51487220 */ /* 0x040fe40000410000 */
[C---:B------:R-:W-:Y:S02]  /*ea20*/  FMUL.FTZ R74, R81.reuse, R160 ;  /* 0x000000a0514a7220 */ /* 0x040fe40000410000 */
[C---:B------:R-:W-:Y:S02]  /*ea30*/  FMUL.FTZ R73, R81.reuse, R162 ;  /* 0x000000a251497220 */ /* 0x040fe40000410000 */
[----:B------:R-:W-:Y:S01]  /*ea40*/  FFMA.FTZ R116, R116, R122, R23 ;  /* 0x0000007a74747223 */ /* 0x000fe20000010017 */
[----:B------:R-:W-:Y:S01]  /*ea50*/  HADD2.F32 R122, -RZ, R46.H0_H0 ;  /* 0x2000002eff7a7230 */ /* 0x000fe20000004100 */
[----:B------:R-:W-:Y:S02]  /*ea60*/  FMUL.FTZ R81, R81, R155 ;  /* 0x0000009b51517220 */ /* 0x000fe40000410000 */
[----:B------:R-:W-:Y:S01]  /*ea70*/  FFMA.FTZ R132, R71, R76, R86 ;  /* 0x0000004c47847223 */ /* 0x000fe20000010056 */
[----:B------:R-:W-:Y:S01]  /*ea80*/  F2FP.PACK_AB R76, R107, R80 ;  /* 0x000000506b4c723e */ /* 0x000fe200000000ff */
[----:B------:R-:W-:Y:S01]  /*ea90*/  HFMA2.MMA R107, -RZ, RZ, 0, 9.5367431640625e-07 ;  /* 0x00000010ff6b7435 */ /* 0x000fe200000001ff */
[----:B------:R-:W-:Y:S01]  /*eaa0*/  FFMA.FTZ R136, R81, R131, R90 ;  /* 0x0000008351887223 */ /* 0x000fe2000001005a */
[----:B------:R-:W-:Y:S01]  /*eab0*/  F2FP.PACK_AB R71, R114, R83 ;  /* 0x000000537247723e */ /* 0x000fe200000000ff */
        /* <DEDUP_REMOVED lines=9> */
[----:B------:R-:W-:-:S02]  /*eb50*/  IADD3 R116, R115, 0x80, RZ ;  /* 0x0000008073747810 */ /* 0x000fc40007ffe0ff */
[C---:B------:R-:W-:Y:S02]  /*eb60*/  IADD3 R112, R115.reuse, 0x100, RZ ;  /* 0x0000010073707810 */ /* 0x040fe40007ffe0ff */
[----:B------:R-:W-:Y:S02]  /*eb70*/  IADD3 R114, R115, 0x180, RZ ;  /* 0x0000018073727810 */ /* 0x000fe40007ffe0ff */
[----:B------:R-:W-:Y:S02]  /*eb80*/  F2FP.PACK_AB R70, R118, R109 ;  /* 0x0000006d7646723e */ /* 0x000fe400000000ff */
        /* <DEDUP_REMOVED lines=9> */
[----:B------:R-:W-:-:S02]  /*ec20*/  F2FP.PACK_AB R79, R113, R130 ;  /* 0x00000082714f723e */ /* 0x000fc400000000ff */
[----:B------:R-:W-:Y:S01]  /*ec30*/  F2FP.PACK_AB R83, R136, R133 ;  /* 0x000000858853723e */ /* 0x000fe200000000ff */
[----:B------:R-:W-:Y:S01]  /*ec40*/  IMAD.WIDE.U32 R112, R112, R107, c[0x0][0x208] ;  /* 0x0000820070707625 */ /* 0x000fe200078e006b */
[----:B------:R-:W-:Y:S01]  /*ec50*/  F2FP.PACK_AB R82, R134, R131 ;  /* 0x000000838652723e */ /* 0x000fe200000000ff */
[----:B------:R0:W-:Y:S01]  /*ec60*/  STG.E.128 [R116.64], R72 ;  /* 0x0000004874007986 */ /* 0x0001e2000c101d06 */
[----:B------:R-:W-:Y:S02]  /*ec70*/  F2FP.PACK_AB R81, R132, R81 ;  /* 0x000000518451723e */ /* 0x000fe400000000ff */
[----:B------:R-:W-:Y:S01]  /*ec80*/  F2FP.PACK_AB R80, R129, R122 ;  /* 0x0000007a8150723e */ /* 0x000fe200000000ff */
[----:B------:R0:W-:Y:S04]  /*ec90*/  STG.E.128 [R112.64], R76 ;  /* 0x0000004c70007986 */ /* 0x0001e8000c101d06 */
[----:B------:R0:W-:Y:S02]  /*eca0*/  STG.E.128 [R114.64], R80 ;  /* 0x0000005072007986 */ /* 0x0001e4000c101d06 */
.L_x_6178:
[----:B-1----:R-:W-:Y:S05]  /*ecb0*/  BSYNC B0 ;  /* 0x0000000000007941 */ /* 0x002fea0003800000 */
.L_x_6177:
[----:B------:R-:W-:Y:S02]  /*ecc0*/  IADD3 R0, R0, c[0x0][0x160], RZ ;  /* 0x0000580000007a10 */ /* 0x000fe40007ffe0ff */
[----:B------:R-:W-:-:S02]  /*ecd0*/  LOP3.LUT P1, RZ, R95, 0xff, RZ, 0xc0, !PT ;  /* 0x000000ff5fff7812 */ /* 0x000fc4000782c0ff */
[----:B------:R-:W-:Y:S02]  /*ece0*/  ISETP.GE.AND P0, PT, R0, c[0x0][0x164], PT ;  /* 0x0000590000007a0c */ /* 0x000fe40003f06270 */
[----:B------:R-:W-:-:S11]  /*ecf0*/  SEL R95, RZ, 0x1, P1 ;  /* 0x00000001ff5f7807 */ /* 0x000fd60000800000 */
[----:B0----5:R-:W-:Y:S01]  /*ed00*/  @P0 CALL.REL.NOINC `(.L_x_6179) ;  /* 0x0000001000000944 */ /* 0x021fe20003c00000 */
[----:B------:R-:W-:Y:S05]  /*ed10*/  BRA `(.L_x_6180) ;  /* 0xffff1c8000007947 */ /* 0x000fea000383ffff */
.L_x_6179:
[----:B------:R-:W-:Y:S05]  /*ed20*/  EXIT ;  /* 0x000000000000794d */ /* 0x000fea0003800000 */
.L_x_6175:
[----:B0-----:R-:W-:Y:S01]  /*ed30*/  IMAD.MOV.U32 R81, RZ, RZ, 0x1 ;  /* 0x00000001ff517424 */ /* 0x001fe200078e00ff */
[----:B------:R-:W-:Y:S01]  /*ed40*/  MOV R69, 0x1f ;  /* 0x0000001f00457802 */ /* 0x000fe20000000f00 */
[----:B------:R-:W-:Y:S01]  /*ed50*/  IMAD.MOV.U32 R80, RZ, RZ, -0x1 ;  /* 0xffffffffff507424 */ /* 0x000fe200078e00ff */
[----:B------:R-:W-:Y:S02]  /*ed60*/  MOV R70, 0xed80 ;  /* 0x0000ed8000467802 */ /* 0x000fe40000000f00 */
[----:B-----5:R-:W-:Y:S05]  /*ed70*/  CALL.REL.NOINC `($__internal_31_$__cuda_sm70_shflsync_bfly_p) ;  /* 0x0000079000007944 */ /* 0x020fea0003c00000 */
[----:B-1----:R-:W-:Y:S01]  /*ed80*/  MOV R68, R81 ;  /* 0x0000005100447202 */ /* 0x002fe20000000f00 */
[----:B0-----:R-:W-:Y:S05]  /*ed90*/  BRA `(.L_x_6181) ;  /* 0xffffeb6000007947 */ /* 0x001fea000383ffff */
.L_x_6176:
[----:B------:R-:W-:Y:S01]  /*eda0*/  HFMA2.MMA R69, -RZ, RZ, 0, 1.847743988037109375e-06 ;  /* 0x0000001fff457435 */ /* 0x000fe200000001ff */
[----:B------:R-:W-:Y:S01]  /*edb0*/  IMAD.MOV.U32 R81, RZ, RZ, 0x2 ;  /* 0x00000002ff517424 */ /* 0x000fe200078e00ff */
[----:B------:R-:W-:Y:S01]  /*edc0*/  MOV R70, 0xedf0 ;  /* 0x0000edf000467802 */ /* 0x000fe20000000f00 */
[----:B------:R-:W-:-:S03]  /*edd0*/  IMAD.MOV.U32 R80, RZ, RZ, -0x1 ;  /* 0xffffffffff507424 */ /* 0x000fc600078e00ff */
[----:B-----5:R-:W-:Y:S05]  /*ede0*/  CALL.REL.NOINC `($__internal_31_$__cuda_sm70_shflsync_bfly_p) ;  /* 0x0000072000007944 */ /* 0x020fea0003c00000 */
[----:B01----:R-:W-:Y:S01]  /*edf0*/  FADD.FTZ R112, R112, R81 ;  /* 0x0000005170707221 */ /* 0x003fe20000010000 */
[----:B------:R-:W-:Y:S01]  /*ee00*/  MOV R81, 0x4 ;  /* 0x0000000400517802 */ /* 0x000fe20000000f00 */
[----:B------:R-:W-:Y:S01]  /*ee10*/  IMAD.MOV.U32 R69, RZ, RZ, 0x1f ;  /* 0x0000001fff457424 */ /* 0x000fe200078e00ff */
[----:B------:R-:W-:-:S02]  /*ee20*/  MOV R80, 0xffffffff ;  /* 0xffffffff00507802 */ /* 0x000fc40000000f00 */
[----:B------:R-:W-:Y:S02]  /*ee30*/  MOV R70, 0xee50 ;  /* 0x0000ee5000467802 */ /* 0x000fe40000000f00 */
[----:B------:R-:W-:Y:S05]  /*ee40*/  CALL.REL.NOINC `($__internal_31_$__cuda_sm70_shflsync_bfly_p) ;  /* 0x000006c000007944 */ /* 0x000fea0003c00000 */
[----:B0-----:R-:W-:Y:S01]  /*ee50*/  HFMA2.MMA R69, -RZ, RZ, 0, 1.847743988037109375e-06 ;  /* 0x0000001fff457435 */ /* 0x001fe200000001ff */
[----:B-1----:R-:W-:Y:S01]  /*ee60*/  FADD.FTZ R112, R112, R81 ;  /* 0x0000005170707221 */ /* 0x002fe20000010000 */
[----:B------:R-:W-:Y:S01]  /*ee70*/  MOV R70, 0xeeb0 ;  /* 0x0000eeb000467802 */ /* 0x000fe20000000f00 */
[----:B------:R-:W-:Y:S02]  /*ee80*/  IMAD.MOV.U32 R81, RZ, RZ, 0x8 ;  /* 0x00000008ff517424 */ /* 0x000fe400078e00ff */
[----:B------:R-:W-:Y:S02]  /*ee90*/  IMAD.MOV.U32 R80, RZ, RZ, -0x1 ;  /* 0xffffffffff507424 */ /* 0x000fe400078e00ff */
[----:B------:R-:W-:Y:S05]  /*eea0*/  CALL.REL.NOINC `($__internal_31_$__cuda_sm70_shflsync_bfly_p) ;  /* 0x0000066000007944 */ /* 0x000fea0003c00000 */
[----:B01----:R-:W-:Y:S01]  /*eeb0*/  FADD.FTZ R112, R112, R81 ;  /* 0x0000005170707221 */ /* 0x003fe20000010000 */
[----:B------:R-:W-:Y:S01]  /*eec0*/  MOV R81, 0x10 ;  /* 0x0000001000517802 */ /* 0x000fe20000000f00 */
[----:B------:R-:W-:Y:S01]  /*eed0*/  IMAD.MOV.U32 R69, RZ, RZ, 0x1f ;  /* 0x0000001fff457424 */ /* 0x000fe200078e00ff */
[----:B------:R-:W-:Y:S02]  /*eee0*/  MOV R80, 0xffffffff ;  /* 0xffffffff00507802 */ /* 0x000fe40000000f00 */
[----:B------:R-:W-:-:S02]  /*eef0*/  MOV R70, 0xef10 ;  /* 0x0000ef1000467802 */ /* 0x000fc40000000f00 */
[----:B------:R-:W-:Y:S05]  /*ef00*/  CALL.REL.NOINC `($__internal_31_$__cuda_sm70_shflsync_bfly_p) ;  /* 0x0000060000007944 */ /* 0x000fea0003c00000 */
        /* <DEDUP_REMOVED lines=70> */
[----:B------:R-:W-:Y:S05]  /*f370*/  CALL.REL.NOINC `($__internal_31_$__cuda_sm70_shflsync_bfly_p) ;  /* 0x0000019000007944 */ /* 0x000fea0003c00000 */
        /* <DEDUP_REMOVED lines=18> */
[----:B0-----:R-:W-:Y:S01]  /*f4a0*/  HFMA2.MMA R69, -RZ, RZ, 0, 1.847743988037109375e-06 ;  /* 0x0000001fff457435 */ /* 0x001fe200000001ff */
[----:B-1----:R-:W-:Y:S01]  /*f4b0*/  FADD.FTZ R112, R112, R81 ;  /* 0x0000005170707221 */ /* 0x002fe20000010000 */
[----:B------:R-:W-:Y:S01]  /*f4c0*/  MOV R70, 0xf500 ;  /* 0x0000f50000467802 */ /* 0x000fe20000000f00 */
[----:B------:R-:W-:-:S02]  /*f4d0*/  IMAD.MOV.U32 R81, RZ, RZ, 0x10 ;  /* 0x00000010ff517424 */ /* 0x000fc400078e00ff */
[----:B------:R-:W-:Y:S02]  /*f4e0*/  IMAD.MOV.U32 R80, RZ, RZ, -0x1 ;  /* 0xffffffffff507424 */ /* 0x000fe400078e00ff */
[----:B------:R-:W-:Y:S05]  /*f4f0*/  CALL.REL.NOINC `($__internal_31_$__cuda_sm70_shflsync_bfly_p) ;  /* 0x0000001000007944 */ /* 0x000fea0003c00000 */
[----:B01----:R-:W-:Y:S05]  /*f500*/  BRA `(.L_x_6182) ;  /* 0xffffe93000007947 */ /* 0x003fea000383ffff */
        .weak           $__internal_31_$__cuda_sm70_shflsync_bfly_p
        .type           $__internal_31_$__cuda_sm70_shflsync_bfly_p,@function
        .size           $__internal_31_$__cuda_sm70_shflsync_bfly_p,(.L_x_29095 - $__internal_31_$__cuda_sm70_shflsync_bfly_p)
$__internal_31_$__cuda_sm70_shflsync_bfly_p:
[----:B------:R-:W-:Y:S01]  /*f510*/  MOV R71, 0x0 ;  /* 0x0000000000477802 */ /* 0x000fe20000000f00 */
[----:B------:R-:W-:Y:S04]  /*f520*/  WARPSYNC R80 ;  /* 0x0000005000007348 */ /* 0x000fe80003800000 */
[----:B------:R0:W1:Y:S01]  /*f530*/  SHFL.BFLY PT, R81, R112, R81, R69 ;  /* 0x0c00005170517389 */ /* 0x00006200000e0045 */
[----:B------:R-:W-:Y:S05]  /*f540*/  RET.REL.NODEC R70 `(_ZN10layer_norm13ln_fwd_kernelINS_13Kernel_traitsI6__halfS2_S2_S2_fjLj4096ELj1ELj1ELj4ELj16ENS_18Kernel_traits_baseILj4096ES2_S2_S2_S2_fjLj128EEEEELb1ELb1ELb1ELb1EEEvNS_9FwdParamsE) ;  /* 0xffff0ab046007950 */ /* 0x000fea0003c3ffff */
.L_x_6183:
        /* <DEDUP_REMOVED lines=11> */
.L_x_29095:


//--------------------- .text._ZN10layer_norm13ln_fwd_kernelINS_13Kernel_traitsIf13__nv_bfloat16S2_S2_fjLj4096ELj1ELj1ELj4ELj16ENS_18Kernel_traits_baseILj4096EfS2_S2_S2_fjLj128EEEEELb0ELb0ELb0ELb0EEEvNS_9FwdParamsE --------------------------
	.section	.text._ZN10layer_norm13ln_fwd_kernelINS_13Kernel_traitsIf13__nv_bfloat16S2_S2_fjLj4096ELj1ELj1ELj4ELj16ENS_18Kernel_traits_baseILj4096EfS2_S2_S2_fjLj128EEEEELb0ELb0ELb0ELb0EEEvNS_9FwdParamsE,"ax",@progbits
	.sectioninfo	@"SHI_REGISTERS=128"
	.align	128
        .global         _ZN10layer_norm13ln_fwd_kernelINS_13Kernel_traitsIf13__nv_bfloat16S2_S2_fjLj4096ELj1ELj1ELj4ELj16ENS_18Kernel_traits_baseILj4096EfS2_S2_S2_fjLj128EEEEELb0ELb0ELb0ELb0EEEvNS_9FwdParamsE
        .type           _ZN10layer_norm13ln_fwd_kernelINS_13Kernel_traitsIf13__nv_bfloat16S2_S2_fjLj4096ELj1ELj1ELj4ELj16ENS_18Kernel_traits_baseILj4096EfS2_S2_S2_fjLj128EEEEELb0ELb0ELb0ELb0EEEvNS_9FwdParamsE,@function
        .size           _ZN10layer_norm13ln_fwd_kernelINS_13Kernel_traitsIf13__nv_bfloat16S2_S2_fjLj4096ELj1ELj1ELj4ELj16ENS_18Kernel_traits_baseILj4096EfS2_S2_S2_fjLj128EEEEELb0ELb0ELb0ELb0EEEvNS_9FwdParamsE,(.L_x_29096 - _ZN10layer_norm13ln_fwd_kernelINS_13Kernel_traitsIf13__nv_bfloat16S2_S2_fjLj4096ELj1ELj1ELj4ELj16ENS_18Kernel_traits_baseILj4096EfS2_S2_S2_fjLj128EEEEELb0ELb0ELb0ELb0EEEvNS_9FwdParamsE)
        .other          _ZN10layer_norm13ln_fwd_kernelINS_13Kernel_traitsIf13__nv_bfloat16S2_S2_fjLj4096ELj1ELj1ELj4ELj16ENS_18Kernel_traits_baseILj4096EfS2_S2_S2_fjLj128EEEEELb0ELb0ELb0ELb0EEEvNS_9FwdParamsE,@"STO_CUDA_ENTRY STV_DEFAULT"
_ZN10layer_norm13ln_fwd_kernelINS_13Kernel_traitsIf13__nv_bfloat16S2_S2_fjLj4096ELj1ELj1ELj4ELj16ENS_18Kernel_traits_baseILj4096EfS2_S2_S2_fjLj128EEEEELb0ELb0ELb0ELb0EEEvNS_9FwdParamsE:
.text._ZN10layer_norm13ln_fwd_kernelINS_13Kernel_traitsIf13__nv_bfloat16S2_S2_fjLj4096ELj1ELj1ELj4ELj16ENS_18Kernel_traits_baseILj4096EfS2_S2_S2_fjLj128EEEEELb0ELb0ELb0ELb0EEEvNS_9FwdParamsE:
        /* <DEDUP_REMOVED lines=17> */
[----:B------:R-:W-:Y:S01]  /*0110*/  HFMA2.MMA R3, -RZ, RZ, 0, 1.9073486328125e-06 ;  /* 0x00000020ff037435 */ /* 0x000fe200000001ff */
[----:B------:R-:W-:Y:S01]  /*0120*/  CS2R R82, SRZ ;  /* 0x0000000000527805 */ /* 0x000fe2000001ff00 */
[----:B------:R-:W-:Y:S01]  /*0130*/  CS2R R80, SRZ ;  /* 0x0000000000507805 */ /* 0x000fe2000001ff00 */
[----:B------:R-:W-:Y:S01]  /*0140*/  ISETP.NE.AND.EX P0, PT, RZ, c[0x0][0x21c], PT, P0 ;  /* 0x00008700ff007a0c */ /* 0x000fe20003f05300 */
[----:B------:R-:W-:Y:S01]  /*0150*/  CS2R R78, SRZ ;  /* 0x00000000004e7805 */ /* 0x000fe2000001ff00 */
[----:B------:R-:W-:-:S05]  /*0160*/  CS2R R76, SRZ ;  /* 0x00000000004c7805 */ /* 0x000fca000001ff00 */
[----:B------:R-:W-:-:S05]  /*0170*/  IMAD.WIDE.U32 R2, R6, R3, c[0x0][0x1b0] ;  /* 0x00006c0006027625 */ /* 0x000fca00078e0003 */
[----:B------:R0:W5:Y:S01]  /*0180*/  LDG.E.128 R72, [R2.64] ;  /* 0x0000000402487981 */ /* 0x000162000c1e1d00 */
[----:B------:R-:W-:-:S03]  /*0190*/  @P0 LEA R4, P4, R6, c[0x0][0x218], 0x5 ;  /* 0x0000860006040a11 */ /* 0x000fc600078828ff */
[----:B------:R0:W5:Y:S01]  /*01a0*/  LDG.E.128 R68, [R2.64+0x10] ;  /* 0x0000100402447981 */ /* 0x000162000c1e1d00 */
[----:B------:R-:W-:-:S05]  /*01b0*/  @P0 LEA.HI.X R5, R6, c[0x0][0x21c], RZ, 0x5, P4 ;  /* 0x0000870006050a11 */ /* 0x000fca00020f2cff */
[----:B------:R0:W5:Y:S04]  /*01c0*/  @P0 LDG.E.128 R80, [R4.64] ;  /* 0x0000000404500981 */ /* 0x000168000c1e1d00 */
[----:B------:R0:W5:Y:S01]  /*01d0*/  @P0 LDG.E.128 R76, [R4.64+0x10] ;  /* 0x00001004044c0981 */ /* 0x000162000c1e1d00 */
[----:B------:R-:W-:-:S03]  /*01e0*/  LOP3.LUT R6, R6, 0x80, RZ, 0xfc, !PT ;  /* 0x0000008006067812 */ /* 0x000fc600078efcff */
.L_x_6185:
[----:B------:R-:W-:Y:S05]  /*01f0*/  BSYNC B0 ;  /* 0x0000000000007941 */ /* 0x000fea0003800000 */
.L_x_6184:
[----:B------:R-:W-:Y:S01]  /*0200*/  BSSY B0, `(.L_x_6186) ;  /* 0x0000011000007945 */ /* 0x000fe20003800000 */
[----:B------:R-:W-:Y:S05]  /*0210*/  @!P5 BRA `(.L_x_6187) ;  /* 0x000000f00000d947 */ /* 0x000fea0003800000 */
[----:B------:R-:W-:Y:S01]  /*0220*/  ISETP.NE.U32.AND P0, PT, RZ, c[0x0][0x218], PT ;  /* 0x00008600ff007a0c */ /* 0x000fe20003f05070 */
[----:B------:R-:W-:Y:S01]  /*0230*/  CS2R R66, SRZ ;  /* 0x0000000000427805 */ /* 0x000fe2000001ff00 */
[----:B0-----:R-:W-:Y:S01]  /*0240*/  MOV R5, 0x20 ;  /* 0x0000002000057802 */ /* 0x001fe20000000f00 */
[----:B------:R-:W-:Y:S01]  /*0250*/  CS2R R64, SRZ ;  /* 0x0000000000407805 */ /* 0x000fe2000001ff00 */
[----:B------:R-:W-:Y:S01]  /*0260*/  ISETP.NE.AND.EX P0, PT, RZ, c[0x0][0x21c], PT, P0 ;  /* 0x00008700ff007a0c */ /* 0x000fe20003f05300 */
[----:B------:R-:W-:Y:S01]  /*0270*/  CS2R R62, SRZ ;  /* 0x00000000003e7805 */ /* 0x000fe2000001ff00 */
[----:B------:R-:W-:Y:S01]  /*0280*/  CS2R R60, SRZ ;  /* 0x00000000003c7805 */ /* 0x000fe2000001ff00 */
[----:B------:R-:W-:-:S05]  /*0290*/  IMAD.WIDE.U32 R4, R6, R5, c[0x0][0x1b0] ;  /* 0x00006c0006047625 */ /* 0x000fca00078e0005 */
[----:B------:R0:W5:Y:S04]  /*02a0*/  LDG.E.128 R56, [R4.64] ;  /* 0x0000000404387981 */ /* 0x000168000c1e1d00 */
[----:B------:R0:W5:Y:S01]  /*02b0*/  LDG.E.128 R52, [R4.64+0x10] ;  /* 0x0000100404347981 */ /* 0x000162000c1e1d00 */
[----:B------:R-:W-:-:S04]  /*02c0*/  @P0 LEA R2, P4, R6, c[0x0][0x218], 0x5 ;  /* 0x0000860006020a11 */ /* 0x000fc800078828ff */
[----:B------:R-:W-:-:S05]  /*02d0*/  @P0 LEA.HI.X R3, R6, c[0x0][0x21c], RZ, 0x5, P4 ;  /* 0x0000870006030a11 */ /* 0x000fca00020f2cff */
[----:B------:R0:W5:Y:S04]  /*02e0*/  @P0 LDG.E.128 R64, [R2.64] ;  /* 0x0000000402400981 */ /* 0x000168000c1e1d00 */
[----:B------:R0:W5:Y:S01]  /*02f0*/  @P0 LDG.E.128 R60, [R2.64+0x10] ;  /* 0x00001004023c0981 */ /* 0x000162000c1e1d00 */
[----:B------:R-:W-:-:S03]  /*0300*/  IADD3 R6, R6, 0x80, RZ ;  /* 0x0000008006067810 */ /* 0x000fc60007ffe0ff */
.L_x_6187:
[----:B------:R-:W-:Y:S05]  /*0310*/  BSYNC B0 ;  /* 0x0000000000007941 */ /* 0x000fea0003800000 */
.L_x_6186:
[----:B------:R-:W-:Y:S01]  /*0320*/  BSSY B0, `(.L_x_6188) ;  /* 0x0000011000007945 */ /* 0x000fe20003800000 */
[----:B------:R-:W-:Y:S05]  /*0330*/  @!P2 BRA `(.L_x_6189) ;  /* 0x000000f00000a947 */ /* 0x000fea0003800000 */
[----:B------:R-:W-:Y:S01]  /*0340*/  ISETP.NE.U32.AND P0, PT, RZ, c[0x0][0x218], PT ;  /* 0x00008600ff007a0c */ /* 0x000fe20003f05070 */
[----:B0-----:R-:W-:Y:S01]  /*0350*/  HFMA2.MMA R5, -RZ, RZ, 0, 1.9073486328125e-06 ;  /* 0x00000020ff057435 */ /* 0x001fe200000001ff */
        /* <DEDUP_REMOVED lines=12> */
[----:B------:R-:W-:-:S03]  /*0420*/  IADD3 R6, R6, 0x80, RZ ;  /* 0x0000008006067810 */ /* 0x000fc60007ffe0ff */
.L_x_6189:
[----:B------:R-:W-:Y:S05]  /*0430*/  BSYNC B0 ;  /* 0x0000000000007941 */ /* 0x000fea0003800000 */
.L_x_6188:
        /* <DEDUP_REMOVED lines=15> */
[----:B------:R0:W5:Y:S02]  /*0530*/  @P0 LDG.E.128 R28, [R4.64+0x10] ;  /* 0x00001004041c0981 */ /* 0x000164000c1e1d00 */
.L_x_6191:
[----:B------:R-:W-:Y:S05]  /*0540*/  BSYNC B0 ;  /* 0x0000000000007941 */ /* 0x000fea0003800000 */
.L_x_6190:
[----:B------:R-:W1:Y:S02]  /*0550*/  S2UR UR6, SR_CTAID.X ;  /* 0x00000000000679c3 */ /* 0x000e640000002500 */
[----:B01----:R-:W-:-:S04]  /*0560*/  LEA.HI R5, R8, UR6, RZ, 0x19 ;  /* 0x0000000608057c11 */ /* 0x003fc8000f8fc8ff */
[----:B------:R-:W-:-:S13]  /*0570*/  ISETP.GE.AND P0, PT, R5, c[0x0][0x164], PT ;  /* 0x0000590005007a0c */ /* 0x000fda0003f06270 */
[----:B------:R-:W-:Y:S05]  /*0580*/  @P0 EXIT ;  /* 0x000000000000094d */ /* 0x000fea0003800000 */
[----:B------:R-:W-:Y:S01]  /*0590*/  SHF.R.S32.HI R0, RZ, 0x3, R0 ;  /* 0x00000003ff007819 */ /* 0x000fe20000011400 */
[----:B------:R-:W-:Y:S01]  /*05a0*/  ULDC.U8 UR6, c[0x0][0x1f0] ;  /* 0x00007c0000067ab9 */ /* 0x000fe20000000000 */
[----:B------:R-:W-:Y:S02]  /*05b0*/  LOP3.LUT R3, R8, 0x60, RZ, 0xc0, !PT ;  /* 0x0000006008037812 */ /* 0x000fe400078ec0ff */
[----:B------:R-:W-:Y:S02]  /*05c0*/  LOP3.LUT R2, R0, 0x7f, RZ, 0xc0, !PT ;  /* 0x0000007f00027812 */ /* 0x000fe400078ec0ff */
[----:B------:R-:W-:Y:S02]  /*05d0*/  SHF.R.U32.HI R0, RZ, 0x2, R0 ;  /* 0x00000002ff007819 */ /* 0x000fe40000011600 */
[----:B------:R-:W-:Y:S02]  /*05e0*/  IADD3 R3, R2, -R3, RZ ;  /* 0x8000000302037210 */ /* 0x000fe40007ffe0ff */
[----:B------:R-:W-:-:S02]  /*05f0*/  LOP3.LUT R0, R0, 0x3fffffe0, RZ, 0xc0, !PT ;  /* 0x3fffffe000007812 */ /* 0x000fc400078ec0ff */
[----:B------:R-:W-:Y:S02]  /*0600*/  IMNMX R3, RZ, R3, !PT ;  /* 0x00000003ff037217 */ /* 0x000fe40007800200 */
[----:B------:R-:W-:Y:S02]  /*0610*/  SHF.L.U32 R4, R8, 0x5, RZ ;  /* 0x0000000508047819 */ /* 0x000fe400000006ff */
[----:B------:R-:W-:Y:S02]  /*0620*/  IMNMX R3, R3, 0x20, PT ;  /* 0x0000002003037817 */ /* 0x000fe40003800200 */
[----:B------:R-:W-:Y:S01]  /*0630*/  LOP3.LUT R9, R4, 0x3e0, RZ, 0xc0, !PT ;  /* 0x000003e004097812 */ /* 0x000fe200078ec0ff */
[----:B------:R-:W-:Y:S01]  /*0640*/  HFMA2.MMA R4, -RZ, RZ, 0, 5.9604644775390625e-08 ;  /* 0x00000001ff047435 */ /* 0x000fe200000001ff */
[----:B------:R-:W-:Y:S02]  /*0650*/  IADD3 R3, R3, R0, RZ ;  /* 0x0000000003037210 */ /* 0x000fe40007ffe0ff */
[----:B------:R-:W-:-:S02]  /*0660*/  IADD3 R9, R2, -R9, RZ ;  /* 0x8000000902097210 */ /* 0x000fc40007ffe0ff */
[----:B------:R-:W-:Y:S02]  /*0670*/  SHF.L.U32 R3, R3, 0x3, RZ ;  /* 0x0000000303037819 */ /* 0x000fe400000006ff */
[----:B------:R-:W-:Y:S02]  /*0680*/  IMNMX R9, RZ, R9, !PT ;  /* 0x00000009ff097217 */ /* 0x000fe40007800200 */
[----:B------:R0:W1:Y:S01]  /*0690*/  I2F.U32 R6, R3 ;  /* 0x0000000300067306 */ /* 0x0000620000201000 */
[----:B------:R-:W-:Y:S02]  /*06a0*/  MOV R2, c[0x0][0x180] ;  /* 0x0000600000027a02 */ /* 0x000fe40000000f00 */
[----:B------:R-:W-:Y:S02]  /*06b0*/  IMNMX R9, R9, 0x20, PT ;  /* 0x0000002009097817 */ /* 0x000fe40003800200 */
[----:B------:R-:W-:Y:S02]  /*06c0*/  LOP3.LUT P0, RZ, R2, c[0x0][0x1c0], RZ, 0xfc, !PT ;  /* 0x0000700002ff7a12 */ /* 0x000fe4000780fcff */
[----:B------:R-:W-:-:S02]  /*06d0*/  MOV R2, c[0x0][0x184] ;  /* 0x0000610000027a02 */ /* 0x000fc40000000f00 */
[----:B0-----:R-:W-:Y:S02]  /*06e0*/  IADD3 R3, R0, R9, RZ ;  /* 0x0000000900037210 */ /* 0x001fe40007ffe0ff */
[----:B------:R-:W-:Y:S02]  /*06f0*/  LOP3.LUT P0, RZ, R2, c[0x0][0x1c4], RZ, 0xfc, P0 ;  /* 0x0000710002ff7a12 */ /* 0x000fe4000000fcff */
[----:B------:R-:W-:Y:S01]  /*0700*/  SHF.L.U32 R3, R3, 0x3, RZ ;  /* 0x0000000303037819 */ /* 0x000fe200000006ff */
[----:B-1----:R-:W0:Y:S08]  /*0710*/  MUFU.RCP R6, R6 ;  /* 0x0000000600067308 */ /* 0x002e300000001000 */
.L_x_6307:
[----:B------:R-:W-:-:S04]  /*0720*/  ISETP.NE.U32.AND P4, PT, RZ, c[0x0][0x1c0], PT ;  /* 0x00007000ff007a0c */ /* 0x000fc80003f85070 */
[----:B------:R-:W-:-:S13]  /*0730*/  ISETP.NE.AND.EX P4, PT, RZ, c[0x0][0x1c4], PT, P4 ;  /* 0x00007100ff007a0c */ /* 0x000fda0003f85340 */
[----:B------:R-:W-:-:S05]  /*0740*/  @P4 MOV R84, 0x2 ;  /* 0x0000000200544802 */ /* 0x000fca0000000f00 */
[----:B------:R-:W-:-:S06]  /*0750*/  @P4 IMAD.WIDE R84, R5, R84, c[0x0][0x1c0] ;  /* 0x0000700005544625 */ /* 0x000fcc00078e0254 */
[----:B------:R-:W2:Y:S01]  /*0760*/  @P4 LDG.E.U16 R84, [R84.64] ;  /* 0x0000000454544981 */ /* 0x000ea2000c1e1500 */
[----:B------:R-:W-:Y:S01]  /*0770*/  IMAD R2, R5, c[0x0][0x168], RZ ;  /* 0x00005a0005027a24 */ /* 0x000fe200078e02ff */
[----:B------:R-:W-:Y:S01]  /*0780*/  BSSY B0, `(.L_x_6192) ;  /* 0x000005f000007945 */ /* 0x000fe20003800000 */
[----:B------:R-:W-:-:S03]  /*0790*/  MOV R116, 0x3f800000 ;  /* 0x3f80000000747802 */ /* 0x000fc60000000f00 */
[----:B------:R-:W-:-:S04]  /*07a0*/  SHF.R.S32.HI R87, RZ, 0x1f, R2 ;  /* 0x0000001fff577819 */ /* 0x000fc80000011402 */
[----:B------:R-:W-:Y:S02]  /*07b0*/  LEA.HI R2, R87, R2, RZ, 0x3 ;  /* 0x0000000257027211 */ /* 0x000fe400078f18ff */
[----:B------:R-:W-:-:S04]  /*07c0*/  LOP3.LUT R87, R8, 0x7f, RZ, 0xc0, !PT ;  /* 0x0000007f08577812 */ /* 0x000fc800078ec0ff */
[----:B------:R-:W-:-:S04]  /*07d0*/  LEA.HI.SX32 R2, R2, R87, 0x1d ;  /* 0x0000005702027211 */ /* 0x000fc800078feaff */
[----:B------:R-:W-:Y:S02]  /*07e0*/  MOV R117, R2 ;  /* 0x0000000200757202 */ /* 0x000fe40000000f00 */
[----:B--2---:R-:W-:Y:S01]  /*07f0*/  @P4 PRMT R116, RZ, 0x5410, R84 ;  /* 0x00005410ff744816 */ /* 0x004fe20000000054 */
        /* <DEDUP_REMOVED lines=14> */
[----:B------:R-:W-:Y:S05]  /*08e0*/  @P0 BRA `(.L_x_6195) ;  /* 0x0000003000000947 */ /* 0x000fea0003800000 */
[----:B------:R-:W-:Y:S05]  /*08f0*/  BRA `(.L_x_6196) ;  /* 0x0000004000007947 */ /* 0x000fea0003800000 */
.L_x_6194:
[----:B-----5:R-:W-:-:S05]  /*0900*/  PRMT R89, RZ, 0x5410, R16 ;  /* 0x00005410ff597816 */ /* 0x020fca0000000010 */
[----:B------:R-:W-:-:S05]  /*0910*/  FADD.FTZ R0, R89, R0 ;  /* 0x0000000059007221 */ /* 0x000fca0000010000 */
.L_x_6195:
[----:B------:R-:W-:-:S04]  /*0920*/  F2FP.BF16.PACK_AB R88, RZ, R0 ;  /* 0x00000000ff58723e */ /* 0x000fc800000010ff */
[----:B------:R-:W-:Y:S02]  /*0930*/  PRMT R12, R88, 0x7610, R12 ;  /* 0x00007610580c7816 */ /* 0x000fe4000000000c */
.L_x_6196:
[----:B------:R-:W-:-:S05]  /*0940*/  PRMT R89, RZ, 0x7610, R84 ;  /* 0x00007610ff597816 */ /* 0x000fca0000000054 */
[----:B------:R-:W-:Y:S01]  /*0950*/  FMUL.FTZ R89, R89, R116 ;  /* 0x0000007459597220 */ /* 0x000fe20000410000 */
[----:B------:R-:W-:Y:S05]  /*0960*/  @P4 BRA `(.L_x_6197) ;  /* 0x0000002000004947 */ /* 0x000fea0003800000 */
[----:B------:R-:W-:Y:S05]  /*0970*/  @P0 BRA `(.L_x_6198) ;  /* 0x0000003000000947 */ /* 0x000fea0003800000 */
[----:B------:R-:W-:Y:S05]  /*0980*/  BRA `(.L_x_6199) ;  /* 0x0000004000007947 */ /* 0x000fea0003800000 */
.L_x_6197:
[----:B-----5:R-:W-:-:S05]  /*0990*/  PRMT R84, RZ, 0x7610, R16 ;  /* 0x00007610ff547816 */ /* 0x020fca0000000010 */
[----:B------:R-:W-:-:S05]  /*09a0*/  FADD.FTZ R89, R84, R89 ;  /* 0x0000005954597221 */ /* 0x000fca0000010000 */
.L_x_6198:
[----:B------:R-:W-:-:S04]  /*09b0*/  F2FP.BF16.PACK_AB R84, RZ, R89 ;  /* 0x00000059ff54723e */ /* 0x000fc800000010ff */
[----:B------:R-:W-:Y:S02]  /*09c0*/  PRMT R12, R12, 0x5410, R84 ;  /* 0x000054100c0c7816 */ /* 0x000fe40000000054 */
.L_x_6199:
[----:B------:R-:W-:-:S05]  /*09d0*/  PRMT R99, RZ, 0x5410, R85 ;  /* 0x00005410ff637816 */ /* 0x000fca0000000055 */
[----:B------:R-:W-:Y:S01]  /*09e0*/  FMUL.FTZ R88, R99, R116 ;  /* 0x0000007463587220 */ /* 0x000fe20000410000 */
[----:B------:R-:W-:Y:S05]  /*09f0*/  @P4 BRA `(.L_x_6200) ;  /* 0x0000002000004947 */ /* 0x000fea0003800000 */
[----:B------:R-:W-:Y:S05]  /*0a00*/  @P0 BRA `(.L_x_6201) ;  /* 0x0000003000000947 */ /* 0x000fea0003800000 */
[----:B------:R-:W-:Y:S05]  /*0a10*/  BRA `(.L_x_6202) ;  /* 0x0000004000007947 */ /* 0x000fea0003800000 */
.L_x_6200:
[----:B-----5:R-:W-:-:S05]  /*0a20*/  PRMT R99, RZ, 0x5410, R17 ;  /* 0x00005410ff637816 */ /* 0x020fca0000000011 */
[----:B------:R-:W-:-:S05]  /*0a30*/  FADD.FTZ R88, R99, R88 ;  /* 0x0000005863587221 */ /* 0x000fca0000010000 */
.L_x_6201:
[----:B------:R-:W-:-:S04]  /*0a40*/  F2FP.BF16.PACK_AB R84, RZ, R88 ;  /* 0x00000058ff54723e */ /* 0x000fc800000010ff */
[----:B------:R-:W-:Y:S02]  /*0a50*/  PRMT R13, R84, 0x7610, R13 ;  /* 0x00007610540d7816 */ /* 0x000fe4000000000d */
.L_x_6202:
[----:B------:R-:W-:-:S05]  /*0a60*/  PRMT R85, RZ, 0x7610, R85 ;  /* 0x00007610ff557816 */ /* 0x000fca0000000055 */
[----:B------:R-:W-:Y:S01]  /*0a70*/  FMUL.FTZ R99, R85, R116 ;  /* 0x0000007455637220 */ /* 0x000fe20000410000 */
[----:B------:R-:W-:Y:S05]  /*0a80*/  @P4 BRA `(.L_x_6203) ;  /* 0x0000002000004947 */ /* 0x000fea0003800000 */
[----:B------:R-:W-:Y:S05]  /*0a90*/  @P0 BRA `(.L_x_6204) ;  /* 0x0000003000000947 */ /* 0x000fea0003800000 */
[----:B------:R-:W-:Y:S05]  /*0aa0*/  BRA `(.L_x_6205) ;  /* 0x0000004000007947 */ /* 0x000fea0003800000 */
.L_x_6203:
[----:B-----5:R-:W-:-:S05]  /*0ab0*/  PRMT R84, RZ, 0x7610, R17 ;  /* 0x00007610ff547816 */ /* 0x020fca0000000011 */
[----:B------:R-:W-:-:S05]  /*0ac0*/  FADD.FTZ R99, R84, R99 ;  /* 0x0000006354637221 */ /* 0x000fca0000010000 */
.L_x_6204:
[----:B------:R-:W-:-:S04]  /*0ad0*/  F2FP.BF16.PACK_AB R84, RZ, R99 ;  /* 0x00000063ff54723e */ /* 0x000fc800000010ff */
[----:B------:R-:W-:Y:S02]  /*0ae0*/  PRMT R13, R13, 0x5410, R84 ;  /* 0x000054100d0d7816 */ /* 0x000fe40000000054 */
.L_x_6205:
[----:B------:R-:W-:-:S05]  /*0af0*/  PRMT R85, RZ, 0x5410, R86 ;  /* 0x00005410ff557816 */ /* 0x000fca0000000056 */
[----:B------:R-:W-:Y:S01]  /*0b00*/  FMUL.FTZ R98, R85, R116 ;  /* 0x0000007455627220 */ /* 0x000fe20000410000 */
[----:B------:R-:W-:Y:S05]  /*0b10*/  @P4 BRA `(.L_x_6206) ;  /* 0x0000002000004947 */ /* 0x000fea0003800000 */
[----:B------:R-:W-:Y:S05]  /*0b20*/  @P0 BRA `(.L_x_6207) ;  /* 0x0000003000000947 */ /* 0x000fea0003800000 */
[----:B------:R-:W-:Y:S05]  /*0b30*/  BRA `(.L_x_6208) ;  /* 0x0000004000007947 */ /* 0x000fea0003800000 */
.L_x_6206:
[----:B-----5:R-:W-:-:S05]  /*0b40*/  PRMT R85, RZ, 0x5410, R18 ;  /* 0x00005410ff557816 */ /* 0x020fca0000000012 */
[----:B------:R-:W-:-:S05]  /*0b50*/  FADD.FTZ R98, R85, R98 ;  /* 0x0000006255627221 */ /* 0x000fca0000010000 */
.L_x_6207:
[----:B------:R-:W-:-:S04]  /*0b60*/  F2FP.BF16.PACK_AB R84, RZ, R98 ;  /* 0x00000062ff54723e */ /* 0x000fc800000010ff */
[----:B------:R-:W-:Y:S02]  /*0b70*/  PRMT R14, R84, 0x7610, R14 ;  /* 0x00007610540e7816 */ /* 0x000fe4000000000e */
.L_x_6208:
[----:B------:R-:W-:-:S05]  /*0b80*/  PRMT R85, RZ, 0x7610, R86 ;  /* 0x00007610ff557816 */ /* 0x000fca0000000056 */
[----:B------:R-:W-:Y:S01]  /*0b90*/  FMUL.FTZ R104, R85, R116 ;  /* 0x0000007455687220 */ /* 0x000fe20000410000 */
[----:B------:R-:W-:Y:S05]  /*0ba0*/  @P4 BRA `(.L_x_6209) ;  /* 0x0000002000004947 */ /* 0x000fea0003800000 */
[----:B------:R-:W-:Y:S05]  /*0bb0*/  @P0 BRA `(.L_x_6210) ;  /* 0x0000003000000947 */ /* 0x000fea0003800000 */
[----:B------:R-:W-:Y:S05]  /*0bc0*/  BRA `(.L_x_6211) ;  /* 0x0000004000007947 */ /* 0x000fea0003800000 */
.L_x_6209:
[----:B-----5:R-:W-:-:S05]  /*0bd0*/  PRMT R85, RZ, 0x7610, R18 ;  /* 0x00007610ff557816 */ /* 0x020fca0000000012 */
[----:B------:R-:W-:-:S05]  /*0be0*/  FADD.FTZ R104, R85, R104 ;  /* 0x0000006855687221 */ /* 0x000fca0000010000 */
.L_x_6210:
[----:B------:R-:W-:-:S04]  /*0bf0*/  F2FP.BF16.PACK_AB R84, RZ, R104 ;  /* 0x00000068ff54723e */ /* 0x000fc800000010ff */
[----:B------:R-:W-:Y:S02]  /*0c00*/  PRMT R14, R14, 0x5410, R84 ;  /* 0x000054100e0e7816 */ /* 0x000fe40000000054 */
.L_x_6211:
[----:B------:R-:W-:-:S05]  /*0c10*/  PRMT R105, RZ, 0x5410, R87 ;  /* 0x00005410ff697816 */ /* 0x000fca0000000057 */
[----:B------:R-:W-:Y:S01]  /*0c20*/  FMUL.FTZ R105, R105, R116 ;  /* 0x0000007469697220 */ /* 0x000fe20000410000 */
[----:B------:R-:W-:Y:S05]  /*0c30*/  @P4 BRA `(.L_x_6212) ;  /* 0x0000002000004947 */ /* 0x000fea0003800000 */
[----:B------:R-:W-:Y:S05]  /*0c40*/  @P0 BRA `(.L_x_6213) ;  /* 0x0000003000000947 */ /* 0x000fea0003800000 */
[----:B------:R-:W-:Y:S05]  /*0c50*/  BRA `(.L_x_6214) ;  /* 0x0000004000007947 */ /* 0x000fea0003800000 */
.L_x_6212:
[----:B-----5:R-:W-:-:S05]  /*0c60*/  PRMT R84, RZ, 0x5410, R19 ;  /* 0x00005410ff547816 */ /* 0x020fca0000000013 */
[----:B------:R-:W-:-:S05]  /*0c70*/  FADD.FTZ R105, R84, R105 ;  /* 0x0000006954697221 */ /* 0x000fca0000010000 */
.L_x_6213:
[----:B------:R-:W-:-:S04]  /*0c80*/  F2FP.BF16.PACK_AB R84, RZ, R105 ;  /* 0x00000069ff54723e */ /* 0x000fc800000010ff */
[----:B------:R-:W-:Y:S02]  /*0c90*/  PRMT R15, R84, 0x7610, R15 ;  /* 0x00007610540f7816 */ /* 0x000fe4000000000f */
.L_x_6214:
[----:B------:R-:W-:-:S05]  /*0ca0*/  PRMT R87, RZ, 0x7610, R87 ;  /* 0x00007610ff577816 */ /* 0x000fca0000000057 */
[----:B------:R-:W-:Y:S01]  /*0cb0*/  FMUL.FTZ R112, R87, R116 ;  /* 0x0000007457707220 */ /* 0x000fe20000410000 */
[----:B------:R-:W-:Y:S05]  /*0cc0*/  @P4 BRA `(.L_x_6215) ;  /* 0x0000002000004947 */ /* 0x000fea0003800000 */
[----:B------:R-:W-:Y:S05]  /*0cd0*/  @P0 BRA `(.L_x_6216) ;  /* 0x0000003000000947 */ /* 0x000fea0003800000 */
[----:B------:R-:W-:Y:S05]  /*0ce0*/  BRA `(.L_x_6217) ;  /* 0x0000004000007947 */ /* 0x000fea0003800000 */
.L_x_6215:
[----:B-----5:R-:W-:-:S05]  /*0cf0*/  PRMT R85, RZ, 0x7610, R19 ;  /* 0x00007610ff557816 */ /* 0x020fca0000000013 */
[----:B------:R-:W-:-:S05]  /*0d00*/  FADD.FTZ R112, R85, R112 ;  /* 0x0000007055707221 */ /* 0x000fca0000010000 */
.L_x_6216:
[----:B------:R-:W-:-:S04]  /*0d10*/  F2FP.BF16.PACK_AB R84, RZ, R112 ;  /* 0x00000070ff54723e */ /* 0x000fc800000010ff */
[----:B------:R-:W-:Y:S02]  /*0d20*/  PRMT R15, R15, 0x5410, R84 ;  /* 0x000054100f0f7816 */ /* 0x000fe40000000054 */
.L_x_6217:
[C---:B------:R-:W-:Y:S02]  /*0d30*/  @P0 LEA R84, P4, R2.reuse, c[0x0][0x188], 0x4 ;  /* 0x0000620002540a11 */ /* 0x040fe400078820ff */
[C---:B------:R-:W-:Y:S02]  /*0d40*/  IADD3 R117, R2.reuse, 0x80, RZ ;  /* 0x0000008002757810 */ /* 0x040fe40007ffe0ff */
[----:B------:R-:W-:-:S05]  /*0d50*/  @P0 LEA.HI.X R85, R2, c[0x0][0x18c], RZ, 0x4, P4 ;  /* 0x0000630002550a11 */ /* 0x000fca00020f24ff */
[----:B------:R1:W-:Y:S04]  /*0d60*/  @P0 STG.E.128 [R84.64], R12 ;  /* 0x0000000c54000986 */ /* 0x0003e8000c101d04 */
.L_x_6193:
[----:B------:R-:W-:Y:S05]  /*0d70*/  BSYNC B0 ;  /* 0x0000000000007941 */ /* 0x000fea0003800000 */
.L_x_6192:
[----:B------:R-:W-:Y:S01]  /*0d80*/  ISETP.GE.U32.AND P4, PT, R7, 0x100, PT ;  /* 0x000001000700780c */ /* 0x000fe20003f86070 */
[----:B------:R-:W-:-:S12]  /*0d90*/  BSSY B0, `(.L_x_6218) ;  /* 0x0000058000007945 */ /* 0x000fd80003800000 */
[----:B------:R-:W-:Y:S05]  /*0da0*/  @!P4 BRA `(.L_x_6219) ;  /* 0x000005600000c947 */ /* 0x000fea0003800000 */
[----:B-1----:R-:W-:Y:S02]  /*0db0*/  MOV R84, 0x10 ;  /* 0x0000001000547802 */ /* 0x002fe40000000f00 */
        /* <DEDUP_REMOVED lines=12> */
[----:B-1----:R-:W-:Y:S05]  /*0e80*/  @P0 BRA `(.L_x_6221) ;  /* 0x0000003000000947 */ /* 0x002fea0003800000 */
[----:B------:R-:W-:Y:S05]  /*0e90*/  BRA `(.L_x_6222) ;  /* 0x0000004000007947 */ /* 0x000fea0003800000 */
.L_x_6220:
[----:B-1---5:R-:W-:-:S05]  /*0ea0*/  PRMT R90, RZ, 0x5410, R16 ;  /* 0x00005410ff5a7816 */ /* 0x022fca0000000010 */
[----:B------:R-:W-:-:S05]  /*0eb0*/  FADD.FTZ R9, R90, R9 ;  /* 0x000000095a097221 */ /* 0x000fca0000010000 */
.L_x_6221:
[----:B------:R-:W-:-:S04]  /*0ec0*/  F2FP.BF16.PACK_AB R90, RZ, R9 ;  /* 0x00000009ff5a723e */ /* 0x000fc800000010ff */
[----:B------:R-:W-:Y:S02]  /*0ed0*/  PRMT R12, R90, 0x7610, R12 ;  /* 0x000076105a0c7816 */ /* 0x000fe4000000000c */
.L_x_6222:
[----:B------:R-:W-:-:S05]  /*0ee0*/  PRMT R91, RZ, 0x7610, R84 ;  /* 0x00007610ff5b7816 */ /* 0x000fca0000000054 */
[----:B------:R-:W-:Y:S01]  /*0ef0*/  FMUL.FTZ R90, R91, R116 ;  /* 0x000000745b5a7220 */ /* 0x000fe20000410000 */
[----:B------:R-:W-:Y:S05]  /*0f00*/  @P4 BRA `(.L_x_6223) ;  /* 0x0000002000004947 */ /* 0x000fea0003800000 */
[----:B------:R-:W-:Y:S05]  /*0f10*/  @P0 BRA `(.L_x_6224) ;  /* 0x0000003000000947 */ /* 0x000fea0003800000 */
[----:B------:R-:W-:Y:S05]  /*0f20*/  BRA `(.L_x_6225) ;  /* 0x0000004000007947 */ /* 0x000fea0003800000 */
.L_x_6223:
[----:B-----5:R-:W-:-:S05]  /*0f30*/  PRMT R91, RZ, 0x7610, R16 ;  /* 0x00007610ff5b7816 */ /* 0x020fca0000000010 */
[----:B------:R-:W-:-:S05]  /*0f40*/  FADD.FTZ R90, R91, R90 ;  /* 0x0000005a5b5a7221 */ /* 0x000fca0000010000 */
.L_x_6224:
[----:B------:R-:W-:-:S04]  /*0f50*/  F2FP.BF16.PACK_AB R84, RZ, R90 ;  /* 0x0000005aff54723e */ /* 0x000fc800000010ff */
[----:B------:R-:W-:Y:S02]  /*0f60*/  PRMT R12, R12, 0x5410, R84 ;  /* 0x000054100c0c7816 */ /* 0x000fe40000000054 */
.L_x_6225:
[----:B------:R-:W-:-:S05]  /*0f70*/  PRMT R91, RZ, 0x5410, R85 ;  /* 0x00005410ff5b7816 */ /* 0x000fca0000000055 */
[----:B------:R-:W-:Y:S01]  /*0f80*/  FMUL.FTZ R91, R91, R116 ;  /* 0x000000745b5b7220 */ /* 0x000fe20000410000 */
[----:B------:R-:W-:Y:S05]  /*0f90*/  @P4 BRA `(.L_x_6226) ;  /* 0x0000002000004947 */ /* 0x000fea0003800000 */
[----:B------:R-:W-:Y:S05]  /*0fa0*/  @P0 BRA `(.L_x_6227) ;  /* 0x0000003000000947 */ /* 0x000fea0003800000 */
[----:B------:R-:W-:Y:S05]  /*0fb0*/  BRA `(.L_x_6228) ;  /* 0x0000004000007947 */ /* 0x000fea0003800000 */
.L_x_6226:
[----:B-----5:R-:W-:-:S05]  /*0fc0*/  PRMT R84, RZ, 0x5410, R17 ;  /* 0x00005410ff547816 */ /* 0x020fca0000000011 */
[----:B------:R-:W-:-:S05]  /*0fd0*/  FADD.FTZ R91, R84, R91 ;  /* 0x0000005b545b7221 */ /* 0x000fca0000010000 */
.L_x_6227:
[----:B------:R-:W-:-:S04]  /*0fe0*/  F2FP.BF16.PACK_AB R84, RZ, R91 ;  /* 0x0000005bff54723e */ /* 0x000fc800000010ff */
[----:B------:R-:W-:Y:S02]  /*0ff0*/  PRMT R13, R84, 0x7610, R13 ;  /* 0x00007610540d7816 */ /* 0x000fe4000000000d */
.L_x_6228:
[----:B------:R-:W-:-:S05]  /*1000*/  PRMT R85, RZ, 0x7610, R85 ;  /* 0x00007610ff557816 */ /* 0x000fca0000000055 */
[----:B------:R-:W-:Y:S01]  /*1010*/  FMUL.FTZ R97, R85, R116 ;  /* 0x0000007455617220 */ /* 0x000fe20000410000 */
[----:B------:R-:W-:Y:S05]  /*1020*/  @P4 BRA `(.L_x_6229) ;  /* 0x0000002000004947 */ /* 0x000fea0003800000 */
[----:B------:R-:W-:Y:S05]  /*1030*/  @P0 BRA `(.L_x_6230) ;  /* 0x0000003000000947 */ /* 0x000fea0003800000 */
[----:B------:R-:W-:Y:S05]  /*1040*/  BRA `(.L_x_6231) ;  /* 0x0000004000007947 */ /* 0x000fea0003800000 */
.L_x_6229:
[----:B-----5:R-:W-:-:S05]  /*1050*/  PRMT R84, RZ, 0x7610, R17 ;  /* 0x00007610ff547816 */ /* 0x020fca0000000011 */
[----:B------:R-:W-:-:S05]  /*1060*/  FADD.FTZ R97, R84, R97 ;  /* 0x0000006154617221 */ /* 0x000fca0000010000 */
.L_x_6230:
[----:B------:R-:W-:-:S04]  /*1070*/  F2FP.BF16.PACK_AB R84, RZ, R97 ;  /* 0x00000061ff54723e */ /* 0x000fc800000010ff */
[----:B------:R-:W-:Y:S02]  /*1080*/  PRMT R13, R13, 0x5410, R84 ;  /* 0x000054100d0d7816 */ /* 0x000fe40000000054 */
.L_x_6231:
[----:B------:R-:W-:-:S05]  /*1090*/  PRMT R85, RZ, 0x5410, R86 ;  /* 0x00005410ff557816 */ /* 0x000fca0000000056 */
[----:B------:R-:W-:Y:S01]  /*10a0*/  FMUL.FTZ R96, R85, R116 ;  /* 0x0000007455607220 */ /* 0x000fe20000410000 */
[----:B------:R-:W-:Y:S05]  /*10b0*/  @P4 BRA `(.L_x_6232) ;  /* 0x0000002000004947 */ /* 0x000fea0003800000 */
[----:B------:R-:W-:Y:S05]  /*10c0*/  @P0 BRA `(.L_x_6233) ;  /* 0x0000003000000947 */ /* 0x000fea0003800000 */
[----:B------:R-:W-:Y:S05]  /*10d0*/  BRA `(.L_x_6234) ;  /* 0x0000004000007947 */ /* 0x000fea0003800000 */
.L_x_6232:
[----:B-----5:R-:W-:-:S05]  /*10e0*/  PRMT R85, RZ, 0x5410, R18 ;  /* 0x00005410ff557816 */ /* 0x020fca0000000012 */
[----:B------:R-:W-:-:S05]  /*10f0*/  FADD.FTZ R96, R85, R96 ;  /* 0x0000006055607221 */ /* 0x000fca0000010000 */
.L_x_6233:
[----:B------:R-:W-:-:S04]  /*1100*/  F2FP.BF16.PACK_AB R84, RZ, R96 ;  /* 0x00000060ff54723e */ /* 0x000fc800000010ff */
[----:B------:R-:W-:Y:S02]  /*1110*/  PRMT R14, R84, 0x7610, R14 ;  /* 0x00007610540e7816 */ /* 0x000fe4000000000e */
.L_x_6234:
[----:B------:R-:W-:-:S05]  /*1120*/  PRMT R85, RZ, 0x7610, R86 ;  /* 0x00007610ff557816 */ /* 0x000fca0000000056 */
[----:B------:R-:W-:Y:S01]  /*1130*/  FMUL.FTZ R106, R85, R116 ;  /* 0x00000074556a7220 */ /* 0x000fe20000410000 */
[----:B------:R-:W-:Y:S05]  /*1140*/  @P4 BRA `(.L_x_6235) ;  /* 0x0000002000004947 */ /* 0x000fea0003800000 */
[----:B------:R-:W-:Y:S05]  /*1150*/  @P0 BRA `(.L_x_6236) ;  /* 0x0000003000000947 */ /* 0x000fea0003800000 */
[----:B------:R-:W-:Y:S05]  /*1160*/  BRA `(.L_x_6237) ;  /* 0x0000004000007947 */ /* 0x000fea0003800000 */
.L_x_6235:
[----:B-----5:R-:W-:-:S05]  /*1170*/  PRMT R85, RZ, 0x7610, R18 ;  /* 0x00007610ff557816 */ /* 0x020fca0000000012 */
[----:B------:R-:W-:-:S05]  /*1180*/  FADD.FTZ R106, R85, R106 ;  /* 0x0000006a556a7221 */ /* 0x000fca0000010000 */
.L_x_6236:
[----:B------:R-:W-:-:S04]  /*1190*/  F2FP.BF16.PACK_AB R84, RZ, R106 ;  /* 0x0000006aff54723e */ /* 0x000fc800000010ff */
[----:B------:R-:W-:Y:S02]  /*11a0*/  PRMT R14, R14, 0x5410, R84 ;  /* 0x000054100e0e7816 */ /* 0x000fe40000000054 */
.L_x_6237:
[----:B------:R-:W-:-:S05]  /*11b0*/  PRMT R107, RZ, 0x5410, R87 ;  /* 0x00005410ff6b7816 */ /* 0x000fca0000000057 */
[----:B------:R-:W-:Y:S01]  /*11c0*/  FMUL.FTZ R107, R107, R116 ;  /* 0x000000746b6b7220 */ /* 0x000fe20000410000 */
[----:B------:R-:W-:Y:S05]  /*11d0*/  @P4 BRA `(.L_x_6238) ;  /* 0x0000002000004947 */ /* 0x000fea0003800000 */
[----:B------:R-:W-:Y:S05]  /*11e0*/  @P0 BRA `(.L_x_6239) ;  /* 0x0000003000000947 */ /* 0x000fea0003800000 */
[----:B------:R-:W-:Y:S05]  /*11f0*/  BRA `(.L_x_6240) ;  /* 0x0000004000007947 */ /* 0x000fea0003800000 */
.L_x_6238:
[----:B-----5:R-:W-:-:S05]  /*1200*/  PRMT R84, RZ, 0x5410, R19 ;  /* 0x00005410ff547816 */ /* 0x020fca0000000013 */
[----:B------:R-:W-:-:S05]  /*1210*/  FADD.FTZ R107, R84, R107 ;  /* 0x0000006b546b7221 */ /* 0x000fca0000010000 */
.L_x_6239:
[----:B------:R-:W-:-:S04]  /*1220*/  F2FP.BF16.PACK_AB R84, RZ, R107 ;  /* 0x0000006bff54723e */ /* 0x000fc800000010ff */
[----:B------:R-:W-:Y:S02]  /*1230*/  PRMT R15, R84, 0x7610, R15 ;  /* 0x00007610540f7816 */ /* 0x000fe4000000000f */
.L_x_6240:
[----:B------:R-:W-:-:S05]  /*1240*/  PRMT R87, RZ, 0x7610, R87 ;  /* 0x00007610ff577816 */ /* 0x000fca0000000057 */
[----:B------:R-:W-:Y:S01]  /*1250*/  FMUL.FTZ R113, R87, R116 ;  /* 0x0000007457717220 */ /* 0x000fe20000410000 */
[----:B------:R-:W-:Y:S05]  /*1260*/  @P4 BRA `(.L_x_6241) ;  /* 0x0000002000004947 */ /* 0x000fea0003800000 */
[----:B------:R-:W-:Y:S05]  /*1270*/  @P0 BRA `(.L_x_6242) ;  /* 0x0000003000000947 */ /* 0x000fea0003800000 */
[----:B------:R-:W-:Y:S05]  /*1280*/  BRA `(.L_x_6243) ;  /* 0x0000004000007947 */ /* 0x000fea0003800000 */
.L_x_6241:
[----:B-----5:R-:W-:-:S05]  /*1290*/  PRMT R84, RZ, 0x7610, R19 ;  /* 0x00007610ff547816 */ /* 0x020fca0000000013 */
[----:B------:R-:W-:-:S05]  /*12a0*/  FADD.FTZ R113, R84, R113 ;  /* 0x0000007154717221 */ /* 0x000fca0000010000 */
.L_x_6242:
[----:B------:R-:W-:-:S04]  /*12b0*/  F2FP.BF16.PACK_AB R84, RZ, R113 ;  /* 0x00000071ff54723e */ /* 0x000fc800000010ff */
[----:B------:R-:W-:Y:S02]  /*12c0*/  PRMT R15, R15, 0x5410, R84 ;  /* 0x000054100f0f7816 */ /* 0x000fe40000000054 */
.L_x_6243:
[----:B------:R-:W-:-:S04]  /*12d0*/  @P0 LEA R84, P4, R117, c[0x0][0x188], 0x4 ;  /* 0x0000620075540a11 */ /* 0x000fc800078820ff */
[C---:B------:R-:W-:Y:S02]  /*12e0*/  @P0 LEA.HI.X R85, R117.reuse, c[0x0][0x18c], RZ, 0x4, P4 ;  /* 0x0000630075550a11 */ /* 0x040fe400020f24ff */
[----:B------:R-:W-:-:S03]  /*12f0*/  IADD3 R117, R117, 0x80, RZ ;  /* 0x0000008075757810 */ /* 0x000fc60007ffe0ff */
[----:B------:R1:W-:Y:S04]  /*1300*/  @P0 STG.E.128 [R84.64], R12 ;  /* 0x0000000c54000986 */ /* 0x0003e8000c101d04 */
.L_x_6219:
[----:B------:R-:W-:Y:S05]  /*1310*/  BSYNC B0 ;  /* 0x0000000000007941 */ /* 0x000fea0003800000 */
.L_x_6218:
[----:B------:R-:W-:Y:S01]  /*1320*/  BSSY B0, `(.L_x_6244) ;  /* 0x0000058000007945 */ /* 0x000fe20003800000 */
[----:B------:R-:W-:Y:S05]  /*1330*/  @!P2 BRA `(.L_x_6245) ;  /* 0x000005600000a947 */ /* 0x000fea0003800000 */
[----:B-1----:R-:W-:Y:S01]  /*1340*/  HFMA2.MMA R84, -RZ, RZ, 0, 9.5367431640625e-07 ;  /* 0x00000010ff547435 */ /* 0x002fe200000001ff */
        /* <DEDUP_REMOVED lines=12> */
[----:B------:R-:W-:Y:S05]  /*1410*/  @P0 BRA `(.L_x_6247) ;  /* 0x0000003000000947 */ /* 0x000fea0003800000 */
[----:B------:R-:W-:Y:S05]  /*1420*/  BRA `(.L_x_6248) ;  /* 0x0000004000007947 */ /* 0x000fea0003800000 */
.L_x_6246:
[----:B-----5:R-:W-:-:S05]  /*1430*/  PRMT R93, RZ, 0x5410, R16 ;  /* 0x00005410ff5d7816 */ /* 0x020fca0000000010 */
[----:B------:R-:W-:-:S05]  /*1440*/  FADD.FTZ R10, R93, R10 ;  /* 0x0000000a5d0a7221 */ /* 0x000fca0000010000 */
.L_x_6247:
[----:B------:R-:W-:-:S04]  /*1450*/  F2FP.BF16.PACK_AB R92, RZ, R10 ;  /* 0x0000000aff5c723e */ /* 0x000fc800000010ff */
[----:B------:R-:W-:Y:S02]  /*1460*/  PRMT R12, R92, 0x7610, R12 ;  /* 0x000076105c0c7816 */ /* 0x000fe4000000000c */
.L_x_6248:
[----:B------:R-:W-:-:S05]  /*1470*/  PRMT R93, RZ, 0x7610, R84 ;  /* 0x00007610ff5d7816 */ /* 0x000fca0000000054 */
[----:B------:R-:W-:Y:S01]  /*1480*/  FMUL.FTZ R92, R93, R116 ;  /* 0x000000745d5c7220 */ /* 0x000fe20000410000 */
[----:B------:R-:W-:Y:S05]  /*1490*/  @P4 BRA `(.L_x_6249) ;  /* 0x0000002000004947 */ /* 0x000fea0003800000 */
[----:B------:R-:W-:Y:S05]  /*14a0*/  @P0 BRA `(.L_x_6250) ;  /* 0x0000003000000947 */ /* 0x000fea0003800000 */
[----:B------:R-:W-:Y:S05]  /*14b0*/  BRA `(.L_x_6251) ;  /* 0x0000004000007947 */ /* 0x000fea0003800000 */
.L_x_6249:
[----:B-----5:R-:W-:-:S05]  /*14c0*/  PRMT R93, RZ, 0x7610, R16 ;  /* 0x00007610ff5d7816 */ /* 0x020fca0000000010 */
[----:B------:R-:W-:-:S05]  /*14d0*/  FADD.FTZ R92, R93, R92 ;  /* 0x0000005c5d5c7221 */ /* 0x000fca0000010000 */
.L_x_6250:
[----:B------:R-:W-:-:S04]  /*14e0*/  F2FP.BF16.PACK_AB R84, RZ, R92 ;  /* 0x0000005cff54723e */ /* 0x000fc800000010ff */
[----:B------:R-:W-:Y:S02]  /*14f0*/  PRMT R12, R12, 0x5410, R84 ;  /* 0x000054100c0c7816 */ /* 0x000fe40000000054 */
.L_x_6251:
[----:B------:R-:W-:-:S05]  /*1500*/  PRMT R93, RZ, 0x5410, R85 ;  /* 0x00005410ff5d7816 */ /* 0x000fca0000000055 */
[----:B------:R-:W-:Y:S01]  /*1510*/  FMUL.FTZ R93, R93, R116 ;  /* 0x000000745d5d7220 */ /* 0x000fe20000410000 */
[----:B------:R-:W-:Y:S05]  /*1520*/  @P4 BRA `(.L_x_6252) ;  /* 0x0000002000004947 */ /* 0x000fea0003800000 */
[----:B------:R-:W-:Y:S05]  /*1530*/  @P0 BRA `(.L_x_6253) ;  /* 0x0000003000000947 */ /* 0x000fea0003800000 */
[----:B------:R-:W-:Y:S05]  /*1540*/  BRA `(.L_x_6254) ;  /* 0x0000004000007947 */ /* 0x000fea0003800000 */
.L_x_6252:
[----:B-----5:R-:W-:-:S05]  /*1550*/  PRMT R84, RZ, 0x5410, R17 ;  /* 0x00005410ff547816 */ /* 0x020fca0000000011 */
[----:B------:R-:W-:-:S05]  /*1560*/  FADD.FTZ R93, R84, R93 ;  /* 0x0000005d545d7221 */ /* 0x000fca0000010000 */
.L_x_6253:
[----:B------:R-:W-:-:S04]  /*1570*/  F2FP.BF16.PACK_AB R84, RZ, R93 ;  /* 0x0000005dff54723e */ /* 0x000fc800000010ff */
[----:B------:R-:W-:Y:S02]  /*1580*/  PRMT R13, R84, 0x7610, R13 ;  /* 0x00007610540d7816 */ /* 0x000fe4000000000d */
.L_x_6254:
[----:B------:R-:W-:-:S05]  /*1590*/  PRMT R85, RZ, 0x7610, R85 ;  /* 0x00007610ff557816 */ /* 0x000fca0000000055 */
[----:B------:R-:W-:Y:S01]  /*15a0*/  FMUL.FTZ R100, R85, R116 ;  /* 0x0000007455647220 */ /* 0x000fe20000410000 */
[----:B------:R-:W-:Y:S05]  /*15b0*/  @P4 BRA `(.L_x_6255) ;  /* 0x0000002000004947 */ /* 0x000fea0003800000 */
[----:B------:R-:W-:Y:S05]  /*15c0*/  @P0 BRA `(.L_x_6256) ;  /* 0x0000003000000947 */ /* 0x000fea0003800000 */
[----:B------:R-:W-:Y:S05]  /*15d0*/  BRA `(.L_x_6257) ;  /* 0x0000004000007947 */ /* 0x000fea0003800000 */
.L_x_6255:
[----:B-----5:R-:W-:-:S05]  /*15e0*/  PRMT R85, RZ, 0x7610, R17 ;  /* 0x00007610ff557816 */ /* 0x020fca0000000011 */
[----:B------:R-:W-:-:S05]  /*15f0*/  FADD.FTZ R100, R85, R100 ;  /* 0x0000006455647221 */ /* 0x000fca0000010000 */
.L_x_6256:
[----:B------:R-:W-:-:S04]  /*1600*/  F2FP.BF16.PACK_AB R84, RZ, R100 ;  /* 0x00000064ff54723e */ /* 0x000fc800000010ff */
[----:B------:R-:W-:Y:S02]  /*1610*/  PRMT R13, R13, 0x5410, R84 ;  /* 0x000054100d0d7816 */ /* 0x000fe40000000054 */
.L_x_6257:
[----:B------:R-:W-:-:S05]  /*1620*/  PRMT R101, RZ, 0x5410, R86 ;  /* 0x00005410ff657816 */ /* 0x000fca0000000056 */
[----:B------:R-:W-:Y:S01]  /*1630*/  FMUL.FTZ R101, R101, R116 ;  /* 0x0000007465657220 */ /* 0x000fe20000410000 */
[----:B------:R-:W-:Y:S05]  /*1640*/  @P4 BRA `(.L_x_6258) ;  /* 0x0000002000004947 */ /* 0x000fea0003800000 */
[----:B------:R-:W-:Y:S05]  /*1650*/  @P0 BRA `(.L_x_6259) ;  /* 0x0000003000000947 */ /* 0x000fea0003800000 */
[----:B------:R-:W-:Y:S05]  /*1660*/  BRA `(.L_x_6260) ;  /* 0x0000004000007947 */ /* 0x000fea0003800000 */
.L_x_6258:
[----:B-----5:R-:W-:-:S05]  /*1670*/  PRMT R84, RZ, 0x5410, R18 ;  /* 0x00005410ff547816 */ /* 0x020fca0000000012 */
[----:B------:R-:W-:-:S05]  /*1680*/  FADD.FTZ R101, R84, R101 ;  /* 0x0000006554657221 */ /* 0x000fca0000010000 */
.L_x_6259:
[----:B------:R-:W-:-:S04]  /*1690*/  F2FP.BF16.PACK_AB R84, RZ, R101 ;  /* 0x00000065ff54723e */ /* 0x000fc800000010ff */
[----:B------:R-:W-:Y:S02]  /*16a0*/  PRMT R14, R84, 0x7610, R14 ;  /* 0x00007610540e7816 */ /* 0x000fe4000000000e */
.L_x_6260:
[----:B------:R-:W-:-:S05]  /*16b0*/  PRMT R85, RZ, 0x7610, R86 ;  /* 0x00007610ff557816 */ /* 0x000fca0000000056 */
[----:B------:R-:W-:Y:S01]  /*16c0*/  FMUL.FTZ R108, R85, R116 ;  /* 0x00000074556c7220 */ /* 0x000fe20000410000 */
[----:B------:R-:W-:Y:S05]  /*16d0*/  @P4 BRA `(.L_x_6261) ;  /* 0x0000002000004947 */ /* 0x000fea0003800000 */
[----:B------:R-:W-:Y:S05]  /*16e0*/  @P0 BRA `(.L_x_6262) ;  /* 0x0000003000000947 */ /* 0x000fea0003800000 */
[----:B------:R-:W-:Y:S05]  /*16f0*/  BRA `(.L_x_6263) ;  /* 0x0000004000007947 */ /* 0x000fea0003800000 */
.L_x_6261:
[----:B-----5:R-:W-:-:S05]  /*1700*/  PRMT R85, RZ, 0x7610, R18 ;  /* 0x00007610ff557816 */ /* 0x020fca0000000012 */
[----:B------:R-:W-:-:S05]  /*1710*/  FADD.FTZ R108, R85, R108 ;  /* 0x0000006c556c7221 */ /* 0x000fca0000010000 */
.L_x_6262:
[----:B------:R-:W-:-:S04]  /*1720*/  F2FP.BF16.PACK_AB R84, RZ, R108 ;  /* 0x0000006cff54723e */ /* 0x000fc800000010ff */
[----:B------:R-:W-:Y:S02]  /*1730*/  PRMT R14, R14, 0x5410, R84 ;  /* 0x000054100e0e7816 */ /* 0x000fe40000000054 */
.L_x_6263:
[----:B------:R-:W-:-:S05]  /*1740*/  PRMT R109, RZ, 0x5410, R87 ;  /* 0x00005410ff6d7816 */ /* 0x000fca0000000057 */
[----:B------:R-:W-:Y:S01]  /*1750*/  FMUL.FTZ R109, R109, R116 ;  /* 0x000000746d6d7220 */ /* 0x000fe20000410000 */
[----:B------:R-:W-:Y:S05]  /*1760*/  @P4 BRA `(.L_x_6264) ;  /* 0x0000002000004947 */ /* 0x000fea0003800000 */
[----:B------:R-:W-:Y:S05]  /*1770*/  @P0 BRA `(.L_x_6265) ;  /* 0x0000003000000947 */ /* 0x000fea0003800000 */
[----:B------:R-:W-:Y:S05]  /*1780*/  BRA `(.L_x_6266) ;  /* 0x0000004000007947 */ /* 0x000fea0003800000 */
.L_x_6264:
[----:B-----5:R-:W-:-:S05]  /*1790*/  PRMT R84, RZ, 0x5410, R19 ;  /* 0x00005410ff547816 */ /* 0x020fca0000000013 */
[----:B------:R-:W-:-:S05]  /*17a0*/  FADD.FTZ R109, R84, R109 ;  /* 0x0000006d546d7221 */ /* 0x000fca0000010000 */
.L_x_6265:
[----:B------:R-:W-:-:S04]  /*17b0*/  F2FP.BF16.PACK_AB R84, RZ, R109 ;  /* 0x0000006dff54723e */ /* 0x000fc800000010ff */
[----:B------:R-:W-:Y:S02]  /*17c0*/  PRMT R15, R84, 0x7610, R15 ;  /* 0x00007610540f7816 */ /* 0x000fe4000000000f */
.L_x_6266:
[----:B------:R-:W-:-:S05]  /*17d0*/  PRMT R87, RZ, 0x7610, R87 ;  /* 0x00007610ff577816 */ /* 0x000fca0000000057 */
[----:B------:R-:W-:Y:S01]  /*17e0*/  FMUL.FTZ R114, R87, R116 ;  /* 0x0000007457727220 */ /* 0x000fe20000410000 */
[----:B------:R-:W-:Y:S05]  /*17f0*/  @P4 BRA `(.L_x_6267) ;  /* 0x0000002000004947 */ /* 0x000fea0003800000 */
[----:B------:R-:W-:Y:S05]  /*1800*/  @P0 BRA `(.L_x_6268) ;  /* 0x0000003000000947 */ /* 0x000fea0003800000 */
[----:B------:R-:W-:Y:S05]  /*1810*/  BRA `(.L_x_6269) ;  /* 0x0000004000007947 */ /* 0x000fea0003800000 */
.L_x_6267:
[----:B-----5:R-:W-:-:S05]  /*1820*/  PRMT R85, RZ, 0x7610, R19 ;  /* 0x00007610ff557816 */ /* 0x020fca0000000013 */
[----:B------:R-:W-:-:S05]  /*1830*/  FADD.FTZ R114, R85, R114 ;  /* 0x0000007255727221 */ /* 0x000fca0000010000 */
.L_x_6268:
[----:B------:R-:W-:-:S04]  /*1840*/  F2FP.BF16.PACK_AB R84, RZ, R114 ;  /* 0x00000072ff54723e */ /* 0x000fc800000010ff */
[----:B------:R-:W-:Y:S02]  /*1850*/  PRMT R15, R15, 0x5410, R84 ;  /* 0x000054100f0f7816 */ /* 0x000fe40000000054 */
.L_x_6269:
[----:B------:R-:W-:-:S04]  /*1860*/  @P0 LEA R84, P4, R117, c[0x0][0x188], 0x4 ;  /* 0x0000620075540a11 */ /* 0x000fc800078820ff */
[C---:B------:R-:W-:Y:S02]  /*1870*/  @P0 LEA.HI.X R85, R117.reuse, c[0x0][0x18c], RZ, 0x4, P4 ;  /* 0x0000630075550a11 */ /* 0x040fe400020f24ff */
[----:B------:R-:W-:-:S03]  /*1880*/  IADD3 R117, R117, 0x80, RZ ;  /* 0x0000008075757810 */ /* 0x000fc60007ffe0ff */
[----:B------:R1:W-:Y:S04]  /*1890*/  @P0 STG.E.128 [R84.64], R12 ;  /* 0x0000000c54000986 */ /* 0x0003e8000c101d04 */
.L_x_6245:
[----:B------:R-:W-:Y:S05]  /*18a0*/  BSYNC B0 ;  /* 0x0000000000007941 */ /* 0x000fea0003800000 */
.L_x_6244:
[----:B------:R-:W-:Y:S01]  /*18b0*/  BSSY B0, `(.L_x_6270) ;  /* 0x0000057000007945 */ /* 0x000fe20003800000 */
        /* <DEDUP_REMOVED lines=16> */
.L_x_6272:
[----:B-1---5:R-:W-:-:S05]  /*19c0*/  PRMT R94, RZ, 0x5410, R16 ;  /* 0x00005410ff5e7816 */ /* 0x022fca0000000010 */
[----:B------:R-:W-:-:S05]  /*19d0*/  FADD.FTZ R11, R94, R11 ;  /* 0x0000000b5e0b7221 */ /* 0x000fca0000010000 */
.L_x_6273:
[----:B------:R-:W-:-:S04]  /*19e0*/  F2FP.BF16.PACK_AB R94, RZ, R11 ;  /* 0x0000000bff5e723e */ /* 0x000fc800000010ff */
[----:B------:R-:W-:Y:S02]  /*19f0*/  PRMT R12, R94, 0x7610, R12 ;  /* 0x000076105e0c7816 */ /* 0x000fe4000000000c */
.L_x_6274:
[----:B------:R-:W-:-:S05]  /*1a00*/  PRMT R95, RZ, 0x7610, R84 ;  /* 0x00007610ff5f7816 */ /* 0x000fca0000000054 */
[----:B------:R-:W-:Y:S01]  /*1a10*/  FMUL.FTZ R94, R95, R116 ;  /* 0x000000745f5e7220 */ /* 0x000fe20000410000 */
[----:B------:R-:W-:Y:S05]  /*1a20*/  @P4 BRA `(.L_x_6275) ;  /* 0x0000002000004947 */ /* 0x000fea0003800000 */
[----:B------:R-:W-:Y:S05]  /*1a30*/  @P0 BRA `(.L_x_6276) ;  /* 0x0000003000000947 */ /* 0x000fea0003800000 */
[----:B------:R-:W-:Y:S05]  /*1a40*/  BRA `(.L_x_6277) ;  /* 0x0000004000007947 */ /* 0x000fea0003800000 */
.L_x_6275:
[----:B-----5:R-:W-:-:S05]  /*1a50*/  PRMT R95, RZ, 0x7610, R16 ;  /* 0x00007610ff5f7816 */ /* 0x020fca0000000010 */
[----:B------:R-:W-:-:S05]  /*1a60*/  FADD.FTZ R94, R95, R94 ;  /* 0x0000005e5f5e7221 */ /* 0x000fca0000010000 */
.L_x_6276:
[----:B------:R-:W-:-:S04]  /*1a70*/  F2FP.BF16.PACK_AB R84, RZ, R94 ;  /* 0x0000005eff54723e */ /* 0x000fc800000010ff */
[----:B------:R-:W-:Y:S02]  /*1a80*/  PRMT R12, R12, 0x5410, R84 ;  /* 0x000054100c0c7816 */ /* 0x000fe40000000054 */
.L_x_6277:
[----:B------:R-:W-:-:S05]  /*1a90*/  PRMT R95, RZ, 0x5410, R85 ;  /* 0x00005410ff5f7816 */ /* 0x000fca0000000055 */
[----:B------:R-:W-:Y:S01]  /*1aa0*/  FMUL.FTZ R95, R95, R116 ;  /* 0x000000745f5f7220 */ /* 0x000fe20000410000 */
[----:B------:R-:W-:Y:S05]  /*1ab0*/  @P4 BRA `(.L_x_6278) ;  /* 0x0000002000004947 */ /* 0x000fea0003800000 */
[----:B------:R-:W-:Y:S05]  /*1ac0*/  @P0 BRA `(.L_x_6279) ;  /* 0x0000003000000947 */ /* 0x000fea0003800000 */
[----:B------:R-:W-:Y:S05]  /*1ad0*/  BRA `(.L_x_6280) ;  /* 0x0000004000007947 */ /* 0x000fea0003800000 */
.L_x_6278:
[----:B-----5:R-:W-:-:S05]  /*1ae0*/  PRMT R84, RZ, 0x5410, R17 ;  /* 0x00005410ff547816 */ /* 0x020fca0000000011 */
[----:B------:R-:W-:-:S05]  /*1af0*/  FADD.FTZ R95, R84, R95 ;  /* 0x0000005f545f7221 */ /* 0x000fca0000010000 */
.L_x_6279:
[----:B------:R-:W-:-:S04]  /*1b00*/  F2FP.BF16.PACK_AB R84, RZ, R95 ;  /* 0x0000005fff54723e */ /* 0x000fc800000010ff */
[----:B------:R-:W-:Y:S02]  /*1b10*/  PRMT R13, R84, 0x7610, R13 ;  /* 0x00007610540d7816 */ /* 0x000fe4000000000d */
.L_x_6280:
[----:B------:R-:W-:-:S05]  /*1b20*/  PRMT R85, RZ, 0x7610, R85 ;  /* 0x00007610ff557816 */ /* 0x000fca0000000055 */
[----:B------:R-:W-:Y:S01]  /*1b30*/  FMUL.FTZ R102, R85, R116 ;  /* 0x0000007455667220 */ /* 0x000fe20000410000 */
[----:B------:R-:W-:Y:S05]  /*1b40*/  @P4 BRA `(.L_x_6281) ;  /* 0x0000002000004947 */ /* 0x000fea0003800000 */
[----:B------:R-:W-:Y:S05]  /*1b50*/  @P0 BRA `(.L_x_6282) ;  /* 0x0000003000000947 */ /* 0x000fea0003800000 */
[----:B------:R-:W-:Y:S05]  /*1b60*/  BRA `(.L_x_6283) ;  /* 0x0000004000007947 */ /* 0x000fea0003800000 */
.L_x_6281:
[----:B-----5:R-:W-:-:S05]  /*1b70*/  PRMT R85, RZ, 0x7610, R17 ;  /* 0x00007610ff557816 */ /* 0x020fca0000000011 */
[----:B------:R-:W-:-:S05]  /*1b80*/  FADD.FTZ R102, R85, R102 ;  /* 0x0000006655667221 */ /* 0x000fca0000010000 */
.L_x_6282:
[----:B------:R-:W-:-:S04]  /*1b90*/  F2FP.BF16.PACK_AB R84, RZ, R102 ;  /* 0x00000066ff54723e */ /* 0x000fc800000010ff */
[----:B------:R-:W-:Y:S02]  /*1ba0*/  PRMT R13, R13, 0x5410, R84 ;  /* 0x000054100d0d7816 */ /* 0x000fe40000000054 */
.L_x_6283:
[----:B------:R-:W-:-:S05]  /*1bb0*/  PRMT R103, RZ, 0x5410, R86 ;  /* 0x00005410ff677816 */ /* 0x000fca0000000056 */
[----:B------:R-:W-:Y:S01]  /*1bc0*/  FMUL.FTZ R103, R103, R116 ;  /* 0x0000007467677220 */ /* 0x000fe20000410000 */
[----:B------:R-:W-:Y:S05]  /*1bd0*/  @P4 BRA `(.L_x_6284) ;  /* 0x0000002000004947 */ /* 0x000fea0003800000 */
[----:B------:R-:W-:Y:S05]  /*1be0*/  @P0 BRA `(.L_x_6285) ;  /* 0x0000003000000947 */ /* 0x000fea0003800000 */
[----:B------:R-:W-:Y:S05]  /*1bf0*/  BRA `(.L_x_6286) ;  /* 0x0000004000007947 */ /* 0x000fea0003800000 */
.L_x_6284:
[----:B-----5:R-:W-:-:S05]  /*1c00*/  PRMT R84, RZ, 0x5410, R18 ;  /* 0x00005410ff547816 */ /* 0x020fca0000000012 */
[----:B------:R-:W-:-:S05]  /*1c10*/  FADD.FTZ R103, R84, R103 ;  /* 0x0000006754677221 */ /* 0x000fca0000010000 */
.L_x_6285:
[----:B------:R-:W-:-:S04]  /*1c20*/  F2FP.BF16.PACK_AB R84, RZ, R103 ;  /* 0x00000067ff54723e */ /* 0x000fc800000010ff */
[----:B------:R-:W-:Y:S02]  /*1c30*/  PRMT R14, R84, 0x7610, R14 ;  /* 0x00007610540e7816 */ /* 0x000fe4000000000e */
.L_x_6286:
[----:B------:R-:W-:-:S05]  /*1c40*/  PRMT R85, RZ, 0x7610, R86 ;  /* 0x00007610ff557816 */ /* 0x000fca0000000056 */
[----:B------:R-:W-:Y:S01]  /*1c50*/  FMUL.FTZ R110, R85, R116 ;  /* 0x00000074556e7220 */ /* 0x000fe20000410000 */
[----:B------:R-:W-:Y:S05]  /*1c60*/  @P4 BRA `(.L_x_6287) ;  /* 0x0000002000004947 */ /* 0x000fea0003800000 */
[----:B------:R-:W-:Y:S05]  /*1c70*/  @P0 BRA `(.L_x_6288) ;  /* 0x0000003000000947 */ /* 0x000fea0003800000 */
[----:B------:R-:W-:Y:S05]  /*1c80*/  BRA `(.L_x_6289) ;  /* 0x0000004000007947 */ /* 0x000fea0003800000 */
.L_x_6287:
[----:B-----5:R-:W-:-:S05]  /*1c90*/  PRMT R85, RZ, 0x7610, R18 ;  /* 0x00007610ff557816 */ /* 0x020fca0000000012 */
[----:B------:R-:W-:-:S05]  /*1ca0*/  FADD.FTZ R110, R85, R110 ;  /* 0x0000006e556e7221 */ /* 0x000fca0000010000 */
.L_x_6288:
[----:B------:R-:W-:-:S04]  /*1cb0*/  F2FP.BF16.PACK_AB R84, RZ, R110 ;  /* 0x0000006eff54723e */ /* 0x000fc800000010ff */
[----:B------:R-:W-:Y:S02]  /*1cc0*/  PRMT R14, R14, 0x5410, R84 ;  /* 0x000054100e0e7816 */ /* 0x000fe40000000054 */
.L_x_6289:
[----:B------:R-:W-:-:S05]  /*1cd0*/  PRMT R111, RZ, 0x5410, R87 ;  /* 0x00005410ff6f7816 */ /* 0x000fca0000000057 */
[----:B------:R-:W-:Y:S01]  /*1ce0*/  FMUL.FTZ R111, R111, R116 ;  /* 0x000000746f6f7220 */ /* 0x000fe20000410000 */
[----:B------:R-:W-:Y:S05]  /*1cf0*/  @P4 BRA `(.L_x_6290) ;  /* 0x0000002000004947 */ /* 0x000fea0003800000 */
[----:B------:R-:W-:Y:S05]  /*1d00*/  @P0 BRA `(.L_x_6291) ;  /* 0x0000003000000947 */ /* 0x000fea0003800000 */
[----:B------:R-:W-:Y:S05]  /*1d10*/  BRA `(.L_x_6292) ;  /* 0x0000004000007947 */ /* 0x000fea0003800000 */
.L_x_6290:
[----:B-----5:R-:W-:-:S05]  /*1d20*/  PRMT R84, RZ, 0x5410, R19 ;  /* 0x00005410ff547816 */ /* 0x020fca0000000013 */
[----:B------:R-:W-:-:S05]  /*1d30*/  FADD.FTZ R111, R84, R111 ;  /* 0x0000006f546f7221 */ /* 0x000fca0000010000 */
.L_x_6291:
[----:B------:R-:W-:-:S04]  /*1d40*/  F2FP.BF16.PACK_AB R84, RZ, R111 ;  /* 0x0000006fff54723e */ /* 0x000fc800000010ff */
[----:B------:R-:W-:Y:S02]  /*1d50*/  PRMT R15, R84, 0x7610, R15 ;  /* 0x00007610540f7816 */ /* 0x000fe4000000000f */
.L_x_6292:
[----:B------:R-:W-:-:S05]  /*1d60*/  PRMT R87, RZ, 0x7610, R87 ;  /* 0x00007610ff577816 */ /* 0x000fca0000000057 */
[----:B------:R-:W-:Y:S01]  /*1d70*/  FMUL.FTZ R115, R87, R116 ;  /* 0x0000007457737220 */ /* 0x000fe20000410000 */
[----:B------:R-:W-:Y:S05]  /*1d80*/  @P4 BRA `(.L_x_6293) ;  /* 0x0000002000004947 */ /* 0x000fea0003800000 */
[----:B------:R-:W-:Y:S05]  /*1d90*/  @P0 BRA `(.L_x_6294) ;  /* 0x0000003000000947 */ /* 0x000fea0003800000 */
[----:B------:R-:W-:Y:S05]  /*1da0*/  BRA `(.L_x_6295) ;  /* 0x0000004000007947 */ /* 0x000fea0003800000 */
.L_x_6293:
[----:B-----5:R-:W-:-:S05]  /*1db0*/  PRMT R84, RZ, 0x7610, R19 ;  /* 0x00007610ff547816 */ /* 0x020fca0000000013 */
[----:B------:R-:W-:-:S05]  /*1dc0*/  FADD.FTZ R115, R84, R115 ;  /* 0x0000007354737221 */ /* 0x000fca0000010000 */
.L_x_6294:
[----:B------:R-:W-:-:S04]  /*1dd0*/  F2FP.BF16.PACK_AB R84, RZ, R115 ;  /* 0x00000073ff54723e */ /* 0x000fc800000010ff */
[----:B------:R-:W-:Y:S02]  /*1de0*/  PRMT R15, R15, 0x5410, R84 ;  /* 0x000054100f0f7816 */ /* 0x000fe40000000054 */
.L_x_6295:
[----:B------:R-:W-:-:S04]  /*1df0*/  @P0 LEA R84, P4, R117, c[0x0][0x188], 0x4 ;  /* 0x0000620075540a11 */ /* 0x000fc800078820ff */
[----:B------:R-:W-:-:S05]  /*1e00*/  @P0 LEA.HI.X R85, R117, c[0x0][0x18c], RZ, 0x4, P4 ;  /* 0x0000630075550a11 */ /* 0x000fca00020f24ff */
[----:B------:R1:W-:Y:S04]  /*1e10*/  @P0 STG.E.128 [R84.64], R12 ;  /* 0x0000000c54000986 */ /* 0x0003e8000c101d04 */
.L_x_6271:
[----:B------:R-:W-:Y:S05]  /*1e20*/  BSYNC B0 ;  /* 0x0000000000007941 */ /* 0x000fea0003800000 */
.L_x_6270:
[----:B-1----:R-:W-:Y:S01]  /*1e30*/  FADD.FTZ R84, RZ, R0 ;  /* 0x00000000ff547221 */ /* 0x002fe20000010000 */
        /* <DEDUP_REMOVED lines=40> */
[----:B------:R1:W2:Y:S02]  /*20c0*/  SHFL.BFLY PT, R118, R84, 0x1, 0x1f ;  /* 0x0c201f0054767f89 */ /* 0x0002a400000e0000 */
.L_x_6308:
[----:B--2---:R-:W-:Y:S01]  /*20d0*/  FADD.FTZ R120, R84, R118 ;  /* 0x0000007654787221 */ /* 0x004fe20000010000 */
[----:B------:R-:W-:Y:S05]  /*20e0*/  BRA.DIV ~URZ, `(.L_x_6297) ;  /* 0x000012e27f007947 */ /* 0x000fea000b800000 */
[----:B-1----:R-:W1:Y:S02]  /*20f0*/  SHFL.BFLY PT, R84, R120, 0x2, 0x1f ;  /* 0x0c401f0078547f89 */ /* 0x002e6400000e0000 */
[----:B-1----:R-:W-:-:S05]  /*2100*/  FADD.FTZ R85, R120, R84 ;  /* 0x0000005478557221 */ /* 0x002fca0000010000 */
[----:B------:R-:W1:Y:S02]  /*2110*/  SHFL.BFLY PT, R84, R85, 0x4, 0x1f ;  /* 0x0c801f0055547f89 */ /* 0x000e6400000e0000 */
[----:B-1----:R-:W-:-:S05]  /*2120*/  FADD.FTZ R86, R85, R84 ;  /* 0x0000005455567221 */ /* 0x002fca0000010000 */
[----:B------:R-:W1:Y:S02]  /*2130*/  SHFL.BFLY PT, R87, R86, 0x8, 0x1f ;  /* 0x0d001f0056577f89 */ /* 0x000e6400000e0000 */
[----:B-1----:R-:W-:-:S05]  /*2140*/  FADD.FTZ R87, R86, R87 ;  /* 0x0000005756577221 */ /* 0x002fca0000010000 */
[----:B------:R-:W1:Y:S02]  /*2150*/  SHFL.BFLY PT, R84, R87, 0x10, 0x1f ;  /* 0x0e001f0057547f89 */ /* 0x000e6400000e0000 */
[----:B-1----:R-:W-:-:S04]  /*2160*/  FADD.FTZ R117, R87, R84 ;  /* 0x0000005457757221 */ /* 0x002fc80000010000 */
[----:B0-----:R-:W-:-:S04]  /*2170*/  FMUL.FTZ R84, R6, R117 ;  /* 0x0000007506547220 */ /* 0x001fc80000410000 */
[--C-:B------:R-:W-:Y:S02]  /*2180*/  FADD.FTZ R117, R0, -R84.reuse ;  /* 0x8000005400757221 */ /* 0x100fe40000010000 */
[--C-:B------:R-:W-:Y:S02]  /*2190*/  FADD.FTZ R118, R89, -R84.reuse ;  /* 0x8000005459767221 */ /* 0x100fe40000010000 */
[----:B------:R-:W-:Y:S02]  /*21a0*/  FFMA.FTZ R117, R117, R117, RZ ;  /* 0x0000007575757223 */ /* 0x000fe400000100ff */
[--C-:B------:R-:W-:Y:S02]  /*21b0*/  FADD.FTZ R86, R99, -R84.reuse ;  /* 0x8000005463567221 */ /* 0x100fe40000010000 */
[----:B------:R-:W-:Y:S02]  /*21c0*/  FFMA.FTZ R117, R118, R118, R117 ;  /* 0x0000007676757223 */ /* 0x000fe40000010075 */
[----:B------:R-:W-:-:S02]  /*21d0*/  FADD.FTZ R118, R88, -R84 ;  /* 0x8000005458767221 */ /* 0x000fc40000010000 */
        /* <DEDUP_REMOVED lines=68> */
.L_x_6309:
        /* <DEDUP_REMOVED lines=20> */
[----:B0-----:R-:W0:Y:S01]  /*2760*/  I2F R117, R123 ;  /* 0x0000007b00757306 */ /* 0x001e220000201400 */
[----:B------:R-:W-:-:S07]  /*2770*/  IADD3 R116, R123, R120, RZ ;  /* 0x000000787b747210 */ /* 0x000fce0007ffe0ff */
[----:B------:R-:W2:Y:S01]  /*2780*/  I2F R86, R116 ;  /* 0x0000007400567306 */ /* 0x000ea20000201400 */
[----:B-1----:R-:W1:Y:S04]  /*2790*/  SHFL.DOWN PT, R122, R84, 0x2, 0x1f ;  /* 0x08401f00547a7f89 */ /* 0x002e6800000e0000 */
[----:B------:R-:W3:Y:S01]  /*27a0*/  SHFL.DOWN PT, R118, R85, 0x2, 0x1f ;  /* 0x08401f0055767f89 */ /* 0x000ee200000e0000 */
[C---:B-1----:R-:W-:Y:S02]  /*27b0*/  FADD.FTZ R124, -R122.reuse, R84 ;  /* 0x000000547a7c7221 */ /* 0x042fe40000010100 */
[----:B0-----:R-:W-:Y:S02]  /*27c0*/  FMUL.FTZ R122, R122, R117 ;  /* 0x000000757a7a7220 */ /* 0x001fe40000410000 */
[----:B------:R-:W-:-:S02]  /*27d0*/  FMUL.FTZ R124, R124, R124 ;  /* 0x0000007c7c7c7220 */ /* 0x000fc40000410000 */
[----:B------:R-:W-:Y:S02]  /*27e0*/  FFMA.FTZ R125, R119, R84, R122 ;  /* 0x00000054777d7223 */ /* 0x000fe4000001007a */
[----:B------:R-:W-:Y:S01]  /*27f0*/  FMUL.FTZ R124, R124, R119 ;  /* 0x000000777c7c7220 */ /* 0x000fe20000410000 */
[----:B--2---:R-:W0:Y:S01]  /*2800*/  MUFU.RCP R84, R86 ;  /* 0x0000005600547308 */ /* 0x004e220000001000 */
[----:B------:R-:W1:Y:S01]  /*2810*/  SHFL.DOWN PT, R119, R116, 0x1, 0x1f ;  /* 0x08201f0074777f89 */ /* 0x000e6200000e0000 */
[----:B---3--:R-:W-:Y:S02]  /*2820*/  FADD.FTZ R121, R118, R85 ;  /* 0x0000005576797221 */ /* 0x008fe40000010000 */
[----:B------:R-:W-:Y:S02]  /*2830*/  FMUL.FTZ R124, R124, R117 ;  /* 0x000000757c7c7220 */ /* 0x000fe40000410000 */
[C---:B0-----:R-:W-:Y:S02]  /*2840*/  FMUL.FTZ R117, R84.reuse, R125 ;  /* 0x0000007d54757220 */ /* 0x041fe40000410000 */
[----:B------:R-:W-:-:S03]  /*2850*/  FFMA.FTZ R84, R84, R124, R121 ;  /* 0x0000007c54547223 */ /* 0x000fc60000010079 */
[----:B------:R-:W0:Y:S01]  /*2860*/  SHFL.DOWN PT, R118, R117, 0x1, 0x1f ;  /* 0x08201f0075767f89 */ /* 0x000e2200000e0000 */
[----:B-1----:R-:W-:-:S03]  /*2870*/  IADD3 R120, R116, R119, RZ ;  /* 0x0000007774787210 */ /* 0x002fc60007ffe0ff */
[----:B------:R-:W1:Y:S01]  /*2880*/  SHFL.DOWN PT, R121, R84, 0x1, 0x1f ;  /* 0x08201f0054797f89 */ /* 0x000e6200000e0000 */
[----:B------:R-:W2:Y:S08]  /*2890*/  I2F R119, R119 ;  /* 0x0000007700777306 */ /* 0x000eb00000201400 */
[----:B------:R-:W3:Y:S01]  /*28a0*/  I2F R85, R120 ;  /* 0x0000007800557306 */ /* 0x000ee20000201400 */
[----:B0-----:R-:W-:-:S02]  /*28b0*/  FADD.FTZ R116, R117, -R118 ;  /* 0x8000007675747221 */ /* 0x001fc40000010000 */
[----:B--2---:R-:W-:Y:S02]  /*28c0*/  FMUL.FTZ R118, R118, R119 ;  /* 0x0000007776767220 */ /* 0x004fe40000410000 */
[----:B------:R-:W-:-:S03]  /*28d0*/  FMUL.FTZ R123, R116, R116 ;  /* 0x00000074747b7220 */ /* 0x000fc60000410000 */
[----:B---3--:R-:W0:Y:S01]  /*28e0*/  MUFU.RCP R85, R85 ;  /* 0x0000005500557308 */ /* 0x008e220000001000 */
[C---:B------:R-:W-:Y:S02]  /*28f0*/  FFMA.FTZ R118, R86.reuse, R117, R118 ;  /* 0x0000007556767223 */ /* 0x040fe40000010076 */
[----:B------:R-:W-:Y:S02]  /*2900*/  FMUL.FTZ R123, R86, R123 ;  /* 0x0000007b567b7220 */ /* 0x000fe40000410000 */
[----:B-1----:R-:W-:Y:S01]  /*2910*/  FADD.FTZ R86, R84, R121 ;  /* 0x0000007954567221 */ /* 0x002fe20000010000 */
[----:B------:R-:W-:Y:S01]  /*2920*/  MOV R84, c[0x0][0x1e0] ;  /* 0x0000780000547a02 */ /* 0x000fe20000000f00 */
[----:B------:R-:W-:Y:S02]  /*2930*/  FMUL.FTZ R123, R123, R119 ;  /* 0x000000777b7b7220 */ /* 0x000fe40000410000 */
[C---:B0-----:R-:W-:Y:S02]  /*2940*/  FMUL.FTZ R118, R85.reuse, R118 ;  /* 0x0000007655767220 */ /* 0x041fe40000410000 */
[----:B------:R-:W-:-:S03]  /*2950*/  FFMA.FTZ R86, R85, R123, R86 ;  /* 0x0000007b55567223 */ /* 0x000fc60000010056 */
[----:B------:R-:W0:Y:S04]  /*2960*/  SHFL.IDX PT, R119, R118, RZ, 0x1f ;  /* 0x00001fff76777589 */ /* 0x000e2800000e0000 */
[----:B------:R1:W2:Y:S02]  /*2970*/  SHFL.IDX PT, R117, R86, RZ, 0x1f ;  /* 0x00001fff56757589 */ /* 0x0002a400000e0000 */
[----:B-1----:R-:W-:Y:S01]  /*2980*/  @!P4 MOV R86, 0x4 ;  /* 0x000000040056c802 */ /* 0x002fe20000000f00 */
[C---:B0-----:R-:W-:Y:S01]  /*2990*/  FMUL.FTZ R85, R119.reuse, R119 ;  /* 0x0000007777557220 */ /* 0x041fe20000410000 */
[----:B------:R-:W-:Y:S01]  /*29a0*/  FSEL R116, R119, RZ, !P5 ;  /* 0x000000ff77747208 */ /* 0x000fe20006800000 */
        /* <DEDUP_REMOVED lines=11> */
[----:B------:R-:W-:Y:S02]  /*2a60*/  FADD.FTZ R86, R89, -R116 ;  /* 0x8000007459567221 */ /* 0x000fe40000010000 */
[C---:B------:R-:W-:Y:S02]  /*2a70*/  FMUL.FTZ R85, R117.reuse, R84 ;  /* 0x0000005475557220 */ /* 0x040fe40000410000 */
[----:B------:R-:W-:Y:S02]  /*2a80*/  FMUL.FTZ R86, R117, R86 ;  /* 0x0000005675567220 */ /* 0x000fe40000410000 */
[----:B-----5:R-:W-:Y:S02]  /*2a90*/  FFMA.FTZ R84, R72, R85, R80 ;  /* 0x0000005548547223 */ /* 0x020fe40000010050 */
[----:B------:R-:W-:-:S02]  /*2aa0*/  FFMA.FTZ R85, R73, R86, R81 ;  /* 0x0000005649557223 */ /* 0x000fc40000010051 */
[--C-:B------:R-:W-:Y:S02]  /*2ab0*/  FADD.FTZ R86, R88, -R116.reuse ;  /* 0x8000007458567221 */ /* 0x100fe40000010000 */
[--C-:B------:R-:W-:Y:S01]  /*2ac0*/  FADD.FTZ R120, R98, -R116.reuse ;  /* 0x8000007462787221 */ /* 0x100fe20000010000 */
[----:B------:R-:W-:Y:S01]  /*2ad0*/  F2FP.BF16.PACK_AB R84, R85, R84 ;  /* 0x000000545554723e */ /* 0x000fe200000010ff */
        /* <DEDUP_REMOVED lines=13> */
[----:B------:R-:W-:Y:S01]  /*2bb0*/  F2FP.BF16.PACK_AB R86, R87, R86 ;  /* 0x000000565756723e */ /* 0x000fe200000010ff */
[----:B------:R-:W-:Y:S02]  /*2bc0*/  FMUL.FTZ R118, R117, R118 ;  /* 0x0000007675767220 */ /* 0x000fe40000410000 */
[----:B------:R-:W-:Y:S01]  /*2bd0*/  FFMA.FTZ R85, R74, R85, R82 ;  /* 0x000000554a557223 */ /* 0x000fe20000010052 */
[----:B------:R-:W-:Y:S01]  /*2be0*/  F2FP.BF16.PACK_AB R87, R124, R119 ;  /* 0x000000777c57723e */ /* 0x000fe200000010ff */
[----:B------:R-:W-:Y:S01]  /*2bf0*/  FFMA.FTZ R118, R75, R118, R83 ;  /* 0x000000764b767223 */ /* 0x000fe20000010053 */
[----:B------:R-:W-:-:S04]  /*2c00*/  MOV R119, 0x10 ;  /* 0x0000001000777802 */ /* 0x000fc80000000f00 */
[----:B------:R-:W-:Y:S01]  /*2c10*/  F2FP.BF16.PACK_AB R85, R118, R85 ;  /* 0x000000557655723e */ /* 0x000fe200000010ff */
[C---:B------:R-:W-:Y:S01]  /*2c20*/  IMAD.WIDE.U32 R118, R2.reuse, R119, c[0x0][0x208] ;  /* 0x0000820002767625 */ /* 0x040fe200078e0077 */
[----:B------:R-:W-:-:S04]  /*2c30*/  IADD3 R2, R2, 0x80, RZ ;  /* 0x0000008002027810 */ /* 0x000fc80007ffe0ff */
[----:B------:R0:W-:Y:S03]  /*2c40*/  STG.E.128 [R118.64], R84 ;  /* 0x0000005476007986 */ /* 0x0001e6000c101d04 */
.L_x_6299:
[----:B------:R-:W-:Y:S05]  /*2c50*/  BSYNC B0 ;  /* 0x0000000000007941 */ /* 0x000fea0003800000 */
.L_x_6298:
[----:B------:R-:W-:Y:S01]  /*2c60*/  ISETP.GE.U32.AND P4, PT, R7, 0x100, PT ;  /* 0x000001000700780c */ /* 0x000fe20003f86070 */
[----:B------:R-:W-:-:S12]  /*2c70*/  BSSY B0, `(.L_x_6300) ;  /* 0x0000022000007945 */ /* 0x000fd80003800000 */
        /* <DEDUP_REMOVED lines=33> */
.L_x_6301:
[----:B------:R-:W-:Y:S05]  /*2e90*/  BSYNC B0 ;  /* 0x0000000000007941 */ /* 0x000fea0003800000 */
.L_x_6300:
[----:B------:R-:W-:Y:S01]  /*2ea0*/  BSSY B0, `(.L_x_6302) ;  /* 0x0000022000007945 */ /* 0x000fe20003800000 */
        /* <DEDUP_REMOVED lines=33> */
.L_x_6303:
[----:B------:R-:W-:Y:S05]  /*30c0*/  BSYNC B0 ;  /* 0x0000000000007941 */ /* 0x000fea0003800000 */
.L_x_6302:
[----:B------:R-:W-:Y:S01]  /*30d0*/  BSSY B0, `(.L_x_6304) ;  /* 0x0000021000007945 */ /* 0x000fe20003800000 */
[----:B------:R-:W-:Y:S05]  /*30e0*/  @!P3 BRA `(.L_x_6305) ;  /* 0x000001f00000b947 */ /* 0x000fea0003800000 */
[--C-:B------:R-:W-:Y:S02]  /*30f0*/  FADD.FTZ R124, R111, -R116.reuse ;  /* 0x800000746f7c7221 */ /* 0x100fe40000010000 */
[--C-:B0-----:R-:W-:Y:S02]  /*3100*/  FADD.FTZ R85, R115, -R116.reuse ;  /* 0x8000007473557221 */ /* 0x101fe40000010000 */
[--C-:B------:R-:W-:Y:S02]  /*3110*/  FADD.FTZ R84, R11, -R116.reuse ;  /* 0x800000740b547221 */ /* 0x100fe40000010000 */
[--C-:B------:R-:W-:Y:S02]  /*3120*/  FADD.FTZ R122, R94, -R116.reuse ;  /* 0x800000745e7a7221 */ /* 0x100fe40000010000 */
[----:B------:R-:W-:Y:S02]  /*3130*/  FMUL.FTZ R87, R117, R124 ;  /* 0x0000007c75577220 */ /* 0x000fe40000410000 */
[----:B------:R-:W-:-:S02]  /*3140*/  FADD.FTZ R120, R95, -R116 ;  /* 0x800000745f787221 */ /* 0x000fc40000010000 */
[--C-:B------:R-:W-:Y:S02]  /*3150*/  FADD.FTZ R118, R102, -R116.reuse ;  /* 0x8000007466767221 */ /* 0x100fe40000010000 */
[--C-:B------:R-:W-:Y:S02]  /*3160*/  FADD.FTZ R86, R103, -R116.reuse ;  /* 0x8000007467567221 */ /* 0x100fe40000010000 */
[C---:B------:R-:W-:Y:S02]  /*3170*/  FMUL.FTZ R124, R117.reuse, R85 ;  /* 0x00000055757c7220 */ /* 0x040fe40000410000 */
[----:B------:R-:W-:Y:S02]  /*3180*/  FADD.FTZ R116, R110, -R116 ;  /* 0x800000746e747221 */ /* 0x000fe40000010000 */
[C---:B------:R-:W-:Y:S02]  /*3190*/  FMUL.FTZ R85, R117.reuse, R84 ;  /* 0x0000005475557220 */ /* 0x040fe40000410000 */
[----:B------:R-:W-:-:S02]  /*31a0*/  FMUL.FTZ R84, R117, R122 ;  /* 0x0000007a75547220 */ /* 0x000fc40000410000 */
[C---:B------:R-:W-:Y:S02]  /*31b0*/  FMUL.FTZ R119, R117.reuse, R120 ;  /* 0x0000007875777220 */ /* 0x040fe40000410000 */
[C---:B------:R-:W-:Y:S02]  /*31c0*/  FMUL.FTZ R118, R117.reuse, R118 ;  /* 0x0000007675767220 */ /* 0x040fe40000410000 */
[C---:B------:R-:W-:Y:S02]  /*31d0*/  FMUL.FTZ R121, R117.reuse, R86 ;  /* 0x0000005675797220 */ /* 0x040fe40000410000 */
[----:B------:R-:W-:Y:S02]  /*31e0*/  FMUL.FTZ R120, R117, R116 ;  /* 0x0000007475787220 */ /* 0x000fe40000410000 */
[----:B-----5:R-:W-:Y:S02]  /*31f0*/  FFMA.FTZ R116, R24, R85, R32 ;  /* 0x0000005518747223 */ /* 0x020fe40000010020 */
[----:B------:R-:W-:-:S02]  /*3200*/  FFMA.FTZ R117, R25, R84, R33 ;  /* 0x0000005419757223 */ /* 0x000fc40000010021 */
[----:B------:R-:W-:Y:S02]  /*3210*/  FFMA.FTZ R85, R26, R119, R34 ;  /* 0x000000771a557223 */ /* 0x000fe40000010022 */
[----:B------:R-:W-:Y:S01]  /*3220*/  FFMA.FTZ R87, R22, R87, R30 ;  /* 0x0000005716577223 */ /* 0x000fe2000001001e */
[----:B------:R-:W-:Y:S01]  /*3230*/  F2FP.BF16.PACK_AB R84, R117, R116 ;  /* 0x000000747554723e */ /* 0x000fe200000010ff */
[----:B------:R-:W-:Y:S01]  /*3240*/  HFMA2.MMA R117, -RZ, RZ, 0, 9.5367431640625e-07 ;  /* 0x00000010ff757435 */ /* 0x000fe200000001ff */
[----:B------:R-:W-:Y:S02]  /*3250*/  FFMA.FTZ R124, R23, R124, R31 ;  /* 0x0000007c177c7223 */ /* 0x000fe4000001001f */
[----:B------:R-:W-:Y:S02]  /*3260*/  FFMA.FTZ R86, R20, R121, R28 ;  /* 0x0000007914567223 */ /* 0x000fe4000001001c */
[----:B------:R-:W-:Y:S01]  /*3270*/  FFMA.FTZ R119, R21, R120, R29 ;  /* 0x0000007815777223 */ /* 0x000fe2000001001d */
[----:B------:R-:W-:Y:S01]  /*3280*/  F2FP.BF16.PACK_AB R87, R124, R87 ;  /* 0x000000577c57723e */ /* 0x000fe200000010ff */
[----:B------:R-:W-:-:S03]  /*3290*/  FFMA.FTZ R118, R27, R118, R35 ;  /* 0x000000761b767223 */ /* 0x000fc60000010023 */
[----:B------:R-:W-:Y:S01]  /*32a0*/  F2FP.BF16.PACK_AB R86, R119, R86 ;  /* 0x000000567756723e */ /* 0x000fe200000010ff */
[----:B------:R-:W-:Y:S01]  /*32b0*/  IMAD.WIDE.U32 R116, R2, R117, c[0x0][0x208] ;  /* 0x0000820002747625 */ /* 0x000fe200078e0075 */
[----:B------:R-:W-:-:S05]  /*32c0*/  F2FP.BF16.PACK_AB R85, R118, R85 ;  /* 0x000000557655723e */ /* 0x000fca00000010ff */
[----:B------:R0:W-:Y:S02]  /*32d0*/  STG.E.128 [R116.64], R84 ;  /* 0x0000005474007986 */ /* 0x0001e4000c101d04 */
.L_x_6305:
[----:B------:R-:W-:Y:S05]  /*32e0*/  BSYNC B0 ;  /* 0x0000000000007941 */ /* 0x000fea0003800000 */
.L_x_6304:
[----:B------:R-:W-:Y:S02]  /*32f0*/  IADD3 R5, R5, c[0x0][0x160], RZ ;  /* 0x0000580005057a10 */ /* 0x000fe40007ffe0ff */
[----:B------:R-:W-:Y:S02]  /*3300*/  LOP3.LUT P5, RZ, R4, 0xff, RZ, 0xc0, !PT ;  /* 0x000000ff04ff7812 */ /* 0x000fe400078ac0ff */
[----:B------:R-:W-:Y:S02]  /*3310*/  ISETP.GE.AND P4, PT, R5, c[0x0][0x164], PT ;  /* 0x0000590005007a0c */ /* 0x000fe40003f86270 */
[----:B------:R-:W-:-:S11]  /*3320*/  SEL R4, RZ, 0x1, P5 ;  /* 0x00000001ff047807 */ /* 0x000fd60002800000 */
[----:B0----5:R-:W-:Y:S01]  /*3330*/  @P4 CALL.REL.NOINC `(.L_x_6306) ;  /* 0x0000001000004944 */ /* 0x021fe20003c00000 */
[----:B------:R-:W-:Y:S05]  /*3340*/  BRA `(.L_x_6307) ;  /* 0xffffd3d000007947 */ /* 0x000fea000383ffff */
.L_x_6306:
[----:B------:R-:W-:Y:S05]  /*3350*/  EXIT ;  /* 0x000000000000794d */ /* 0x000fea0003800000 */
.L_x_6296:
[----:B------:R-:W-:Y:S01]  /*3360*/  HFMA2.MMA R119, -RZ, RZ, 0, 5.9604644775390625e-08 ;  /* 0x00000001ff777435 */ /* 0x000fe200000001ff */
[----:B------:R-:W-:Y:S02]  /*3370*/  MOV R120, R84 ;  /* 0x0000005400787202 */ /* 0x000fe40000000f00 */
[----:B------:R-:W-:Y:S02]  /*3380*/  MOV R117, 0x1f ;  /* 0x0000001f00757802 */ /* 0x000fe40000000f00 */
[----:B------:R-:W-:Y:S02]  /*3390*/  MOV R118, 0xffffffff ;  /* 0xffffffff00767802 */ /* 0x000fe40000000f00 */
[----:B------:R-:W-:Y:S02]  /*33a0*/  MOV R86, 0x33c0 ;  /* 0x000033c000567802 */ /* 0x000fe40000000f00 */
[----:B0----5:R-:W-:Y:S05]  /*33b0*/  CALL.REL.NOINC `($__internal_32_$__cuda_sm70_shflsync_bfly_p) ;  /* 0x000007b000007944 */ /* 0x021fea0003c00000 */
[----:B01----:R-:W-:Y:S05]  /*33c0*/  BRA `(.L_x_6308) ;  /* 0xffffed0000007947 */ /* 0x003fea000383ffff */
.L_x_6297:
[----:B------:R-:W-:Y:S01]  /*33d0*/  HFMA2.MMA R119, -RZ, RZ, 0, 1.1920928955078125e-07 ;  /* 0x00000002ff777435 */ /* 0x000fe200000001ff */
[----:B------:R-:W-:Y:S02]  /*33e0*/  MOV R117, 0x1f ;  /* 0x0000001f00757802 */ /* 0x000fe40000000f00 */
[----:B------:R-:W-:-:S02]  /*33f0*/  MOV R118, 0xffffffff ;  /* 0xffffffff00767802 */ /* 0x000fc40000000f00 */
[----:B------:R-:W-:Y:S02]  /*3400*/  MOV R86, 0x3420 ;  /* 0x0000342000567802 */ /* 0x000fe40000000f00 */
[----:B01---5:R-:W-:Y:S05]  /*3410*/  CALL.REL.NOINC `($__internal_32_$__cuda_sm70_shflsync_bfly_p) ;  /* 0x0000075000007944 */ /* 0x023fea0003c00000 */
[----:B0-----:R-:W-:Y:S01]  /*3420*/  HFMA2.MMA R119, -RZ, RZ, 0, 2.384185791015625e-07 ;  /* 0x00000004ff777435 */ /* 0x001fe200000001ff */
[----:B-1----:R-:W-:Y:S01]  /*3430*/  FADD.FTZ R120, R120, R118 ;  /* 0x0000007678787221 */ /* 0x002fe20000010000 */
[----:B------:R-:W-:Y:S02]  /*3440*/  MOV R117, 0x1f ;  /* 0x0000001f00757802 */ /* 0x000fe40000000f00 */
[----:B------:R-:W-:Y:S02]  /*3450*/  MOV R118, 0xffffffff ;  /* 0xffffffff00767802 */ /* 0x000fe40000000f00 */
[----:B------:R-:W-:Y:S02]  /*3460*/  MOV R86, 0x3480 ;  /* 0x0000348000567802 */ /* 0x000fe40000000f00 */
[----:B------:R-:W-:Y:S05]  /*3470*/  CALL.REL.NOINC `($__internal_32_$__cuda_sm70_shflsync_bfly_p) ;  /* 0x000006f000007944 */ /* 0x000fea0003c00000 */
[----:B0-----:R-:W-:Y:S01]  /*3480*/  HFMA2.MMA R119, -RZ, RZ, 0, 4.76837158203125e-07 ;  /* 0x00000008ff777435 */ /* 0x001fe200000001ff */
[----:B-1----:R-:W-:Y:S01]  /*3490*/  FADD.FTZ R120, R120, R118 ;  /* 0x0000007678787221 */ /* 0x002fe20000010000 */
[----:B------:R-:W-:Y:S02]  /*34a0*/  MOV R117, 0x1f ;  /* 0x0000001f00757802 */ /* 0x000fe40000000f00 */
[----:B------:R-:W-:-:S02]  /*34b0*/  MOV R118, 0xffffffff ;  /* 0xffffffff00767802 */ /* 0x000fc40000000f00 */
[----:B------:R-:W-:Y:S02]  /*34c0*/  MOV R86, 0x34e0 ;  /* 0x000034e000567802 */ /* 0x000fe40000000f00 */
[----:B------:R-:W-:Y:S05]  /*34d0*/  CALL.REL.NOINC `($__internal_32_$__cuda_sm70_shflsync_bfly_p) ;  /* 0x0000069000007944 */ /* 0x000fea0003c00000 */
[----:B0-----:R-:W-:Y:S01]  /*34e0*/  HFMA2.MMA R119, -RZ, RZ, 0, 9.5367431640625e-07 ;  /* 0x00000010ff777435 */ /* 0x001fe200000001ff */
[----:B-1----:R-:W-:Y:S01]  /*34f0*/  FADD.FTZ R120, R120, R118 ;  /* 0x0000007678787221 */ /* 0x002fe20000010000 */
[----:B------:R-:W-:Y:S02]  /*3500*/  MOV R117, 0x1f ;  /* 0x0000001f00757802 */ /* 0x000fe40000000f00 */
[----:B------:R-:W-:Y:S02]  /*3510*/  MOV R118, 0xffffffff ;  /* 0xffffffff00767802 */ /* 0x000fe40000000f00 */
[----:B------:R-:W-:Y:S02]  /*3520*/  MOV R86, 0x3540 ;  /* 0x0000354000567802 */ /* 0x000fe40000000f00 */
[----:B------:R-:W-:Y:S05]  /*3530*/  CALL.REL.NOINC `($__internal_32_$__cuda_sm70_shflsync_bfly_p) ;  /* 0x0000063000007944 */ /* 0x000fea0003c00000 */
[----:B-1----:R-:W-:Y:S01]  /*3540*/  FADD.FTZ R85, R120, R118 ;  /* 0x0000007678557221 */ /* 0x002fe20000010000 */
[----:B0-----:R-:W-:Y:S01]  /*3550*/  HFMA2.MMA R119, -RZ, RZ, 0, 5.9604644775390625e-08 ;  /* 0x00000001ff777435 */ /* 0x001fe200000001ff */
        /* <DEDUP_REMOVED lines=70> */
[----:B------:R-:W-:Y:S05]  /*39c0*/  CALL.REL.NOINC `($__internal_32_$__cuda_sm70_shflsync_bfly_p) ;  /* 0x000001a000007944 */ /* 0x000fea0003c00000 */
[----:B0-----:R-:W-:Y:S01]  /*39d0*/  HFMA2.MMA R119, -RZ, RZ, 0, 1.1920928955078125e-07 ;  /* 0x00000002ff777435 */ /* 0x001fe200000001ff */
[----:B-1----:R-:W-:Y:S01]  /*39e0*/  FADD.FTZ R120, R85, R118 ;  /* 0x0000007655787221 */ /* 0x002fe20000010000 */
[----:B------:R-:W-:Y:S02]  /*39f0*/  MOV R117, 0x1f ;  /* 0x0000001f00757802 */ /* 0x000fe40000000f00 */
[----:B------:R-:W-:Y:S02]  /*3a00*/  MOV R118, 0xffffffff ;  /* 0xffffffff00767802 */ /* 0x000fe40000000f00 */
[----:B------:R-:W-:Y:S02]  /*3a10*/  MOV R86, 0x3a30 ;  /* 0x00003a3000567802 */ /* 0x000fe40000000f00 */
[----:B------:R-:W-:Y:S05]  /*3a20*/  CALL.REL.NOINC `($__internal_32_$__cuda_sm70_shflsync_bfly_p) ;  /* 0x0000014000007944 */ /* 0x000fea0003c00000 */
[----:B0-----:R-:W-:Y:S01]  /*3a30*/  HFMA2.MMA R119, -RZ, RZ, 0, 2.384185791015625e-07 ;  /* 0x00000004ff777435 */ /* 0x001fe200000001ff */
[----:B-1----:R-:W-:Y:S01]  /*3a40*/  FADD.FTZ R120, R120, R118 ;  /* 0x0000007678787221 */ /* 0x002fe20000010000 */
[----:B------:R-:W-:Y:S02]  /*3a50*/  MOV R117, 0x1f ;  /* 0x0000001f00757802 */ /* 0x000fe40000000f00 */
[----:B------:R-:W-:-:S02]  /*3a60*/  MOV R118, 0xffffffff ;  /* 0xffffffff00767802 */ /* 0x000fc40000000f00 */
[----:B------:R-:W-:Y:S02]  /*3a70*/  MOV R86, 0x3a90 ;  /* 0x00003a9000567802 */ /* 0x000fe40000000f00 */
[----:B------:R-:W-:Y:S05]  /*3a80*/  CALL.REL.NOINC `($__internal_32_$__cuda_sm70_shflsync_bfly_p) ;  /* 0x000000e000007944 */ /* 0x000fea0003c00000 */
[----:B0-----:R-:W-:Y:S01]  /*3a90*/  HFMA2.MMA R119, -RZ, RZ, 0, 4.76837158203125e-07 ;  /* 0x00000008ff777435 */ /* 0x001fe200000001ff */
[----:B-1----:R-:W-:Y:S01]  /*3aa0*/  FADD.FTZ R120, R120, R118 ;  /* 0x0000007678787221 */ /* 0x002fe20000010000 */
[----:B------:R-:W-:Y:S02]  /*3ab0*/  MOV R117, 0x1f ;  /* 0x0000001f00757802 */ /* 0x000fe40000000f00 */
[----:B------:R-:W-:Y:S02]  /*3ac0*/  MOV R118, 0xffffffff ;  /* 0xffffffff00767802 */ /* 0x000fe40000000f00 */
[----:B------:R-:W-:Y:S02]  /*3ad0*/  MOV R86, 0x3af0 ;  /* 0x00003af000567802 */ /* 0x000fe40000000f00 */
[----:B------:R-:W-:Y:S05]  /*3ae0*/  CALL.REL.NOINC `($__internal_32_$__cuda_sm70_shflsync_bfly_p) ;  /* 0x0000008000007944 */ /* 0x000fea0003c00000 */
[----:B0-----:R-:W-:Y:S01]  /*3af0*/  HFMA2.MMA R119, -RZ, RZ, 0, 9.5367431640625e-07 ;  /* 0x00000010ff777435 */ /* 0x001fe200000001ff */
[----:B-1----:R-:W-:Y:S01]  /*3b00*/  FADD.FTZ R120, R120, R118 ;  /* 0x0000007678787221 */ /* 0x002fe20000010000 */
[----:B------:R-:W-:Y:S02]  /*3b10*/  MOV R117, 0x1f ;  /* 0x0000001f00757802 */ /* 0x000fe40000000f00 */
[----:B------:R-:W-:-:S02]  /*3b20*/  MOV R118, 0xffffffff ;  /* 0xffffffff00767802 */ /* 0x000fc40000000f00 */
[----:B------:R-:W-:Y:S02]  /*3b30*/  MOV R86, 0x3b50 ;  /* 0x00003b5000567802 */ /* 0x000fe40000000f00 */
[----:B------:R-:W-:Y:S05]  /*3b40*/  CALL.REL.NOINC `($__internal_32_$__cuda_sm70_shflsync_bfly_p) ;  /* 0x0000002000007944 */ /* 0x000fea0003c00000 */
[----:B01----:R-:W-:Y:S01]  /*3b50*/  MOV R117, R118 ;  /* 0x0000007600757202 */ /* 0x003fe20000000f00 */
[----:B------:R-:W-:Y:S05]  /*3b60*/  BRA `(.L_x_6309) ;  /* 0xffffeab000007947 */ /* 0x000fea000383ffff */
        .weak           $__internal_32_$__cuda_sm70_shflsync_bfly_p
        .type           $__internal_32_$__cuda_sm70_shflsync_bfly_p,@function
        .size           $__internal_32_$__cuda_sm70_shflsync_bfly_p,(.L_x_29096 - $__internal_32_$__cuda_sm70_shflsync_bfly_p)
$__internal_32_$__cuda_sm70_shflsync_bfly_p:
[----:B------:R-:W-:Y:S01]  /*3b70*/  HFMA2.MMA R87, -RZ, RZ, 0, 0 ;  /* 0x00000000ff577435 */ /* 0x000fe200000001ff */
[----:B------:R-:W-:Y:S04]  /*3b80*/  WARPSYNC R118 ;  /* 0x0000007600007348 */ /* 0x000fe80003800000 */
[----:B------:R0:W1:Y:S01]  /*3b90*/  SHFL.BFLY PT, R118, R120, R119, R117 ;  /* 0x0c00007778767389 */ /* 0x00006200000e0075 */
[----:B------:R-:W-:Y:S05]  /*3ba0*/  RET.REL.NODEC R86 `(_ZN10layer_norm13ln_fwd_kernelINS_13Kernel_traitsIf13__nv_bfloat16S2_S2_fjLj4096ELj1ELj1ELj4ELj16ENS_18Kernel_traits_baseILj4096EfS2_S2_S2_fjLj128EEEEELb0ELb0ELb0ELb0EEEvNS_9FwdParamsE) ;  /* 0xffffc45056007950 */ /* 0x000fea0003c3ffff */
.L_x_6310:
        /* <DEDUP_REMOVED lines=13> */
.L_x_29096:


//--------------------- .text._ZN10layer_norm13ln_fwd_kernelINS_13Kernel_traitsIf13__nv_bfloat16S2_S2_fjLj4096ELj1ELj1ELj4ELj16ENS_18Kernel_traits_baseILj4096EfS2_S2_S2_fjLj128EEEEELb0ELb0ELb0ELb1EEEvNS_9FwdParamsE --------------------------
	.section	.text._ZN10layer_norm13ln_fwd_kernelINS_13Kernel_traitsIf13__nv_bfloat16S2_S2_fjLj4096ELj1ELj1ELj4ELj16ENS_18Kernel_traits_baseILj4096EfS2_S2_S2_fjLj128EEEEELb0ELb0ELb0ELb1EEEvNS_9FwdParamsE,"ax",@progbits
	.sectioninfo	@"SHI_REGISTERS=128"
	.align	128
        .global         _ZN10layer_norm13ln_fwd_kernelINS_13Kernel_traitsIf13__nv_bfloat16S2_S2_fjLj4096ELj1ELj1ELj4ELj16ENS_18Kernel_traits_baseILj4096EfS2_S2_S2_fjLj128EEEEELb0ELb0ELb0ELb1EEEvNS_9FwdParamsE
        .type           _ZN10layer_norm13ln_fwd_kernelINS_13Kernel_traitsIf13__nv_bfloat16S2_S2_fjLj4096ELj1ELj1ELj4ELj16ENS_18Kernel_traits_baseILj4096EfS2_S2_S2_fjLj128EEEEELb0ELb0ELb0ELb1EEEvNS_9FwdParamsE,@function
        .size           _ZN10layer_norm13ln_fwd_kernelINS_13Kernel_traitsIf13__nv_bfloat16S2_S2_fjLj4096ELj1ELj1ELj4ELj16ENS_18Kernel_traits_baseILj4096EfS2_S2_S2_fjLj128EEEEELb0ELb0ELb0ELb1EEEvNS_9FwdParamsE,(.L_x_29097 - _ZN10layer_norm13ln_fwd_kernelINS_13Kernel_traitsIf13__nv_bfloat16S2_S2_fjLj4096ELj1ELj1ELj4ELj16ENS_18Kernel_traits_baseILj4096EfS2_S2_S2_fjLj128EEEEELb0ELb0ELb0ELb1EEEvNS_9FwdParamsE)
        .other          _ZN10layer_norm13ln_fwd_kernelINS_13Kernel_traitsIf13__nv_bfloat16S2_S2_fjLj4096ELj1ELj1ELj4ELj16ENS_18Kernel_traits_baseILj4096EfS2_S2_S2_fjLj128EEEEELb0ELb0ELb0ELb1EEEvNS_9FwdParamsE,@"STO_CUDA_ENTRY STV_DEFAULT"
_ZN10layer_norm13ln_fwd_kernelINS_13Kernel_traitsIf13__nv_bfloat16S2_S2_fjLj4096ELj1ELj1ELj4ELj16ENS_18Kernel_traits_baseILj4096EfS2_S2_S2_fjLj128EEEEELb0ELb0ELb0ELb1EEEvNS_9FwdParamsE:
.text._ZN10layer_norm13ln_fwd_kernelINS_13Kernel_traitsIf13__nv_bfloat16S2_S2_fjLj4096ELj1ELj1ELj4ELj16ENS_18Kernel_traits_baseILj4096EfS2_S2_S2_fjLj128EEEEELb0ELb0ELb0ELb1EEEvNS_9FwdParamsE:
[----:B------:R-:W-:Y:S02]  /*0000*/  MOV R1, c[0x0][0x28] ;  /* 0x00000a0000017a02 */ /* 0x000fe40000000f00 */
[----:B------:R-:W0:Y:S01]  /*0010*/  S2R R7, SR_TID.X ;  /* 0x0000000000077919 */ /* 0x000e220000002100 */
[----:B------:R-:W-:Y:S01]  /*0020*/  ISETP.NE.U32.AND P0, PT, RZ, c[0x0][0x218], PT ;  /* 0x00008600ff007a0c */ /* 0x000fe20003f05070 */
[----:B------:R-:W-:Y:S01]  /*0030*/  CS2R R80, SRZ ;  /* 0x0000000000507805 */ /* 0x000fe2000001ff00 */
[----:B------:R-:W-:Y:S01]  /*0040*/  CS2R R82, SRZ ;  /* 0x0000000000527805 */ /* 0x000fe2000001ff00 */
[----:B------:R-:W-:Y:S01]  /*0050*/  CS2R R76, SRZ ;  /* 0x00000000004c7805 */ /* 0x000fe2000001ff00 */
[----:B------:R-:W-:Y:S01]  /*0060*/  ISETP.NE.AND.EX P0, PT, RZ, c[0x0][0x21c], PT, P0 ;  /* 0x00008700ff007a0c */ /* 0x000fe20003f05300 */
[----:B------:R-:W-:Y:S01]  /*0070*/  CS2R R78, SRZ ;  /* 0x00000000004e7805 */ /* 0x000fe2000001ff00 */
        /* <DEDUP_REMOVED lines=12> */
[----:B------:R-:W-:Y:S01]  /*0140*/  ULDC.64 UR4, c[0x0][0x118] ;  /* 0x0000460000047ab9 */ /* 0x000fe20000000a00 */
[----:B------:R-:W1:Y:S01]  /*0150*/  S2UR UR6, SR_CTAID.X ;  /* 0x00000000000679c3 */ /* 0x000e620000002500 */
[----:B0-----:R-:W-:-:S02]  /*0160*/  SHF.L.U32 R0, R7, 0x5, RZ ;  /* 0x0000000507007819 */ /* 0x001fc400000006ff */
[----:B------:R-:W-:Y:S02]  /*0170*/  SHF.R.U32.HI R6, RZ, 0x7, R7 ;  /* 0x00000007ff067819 */ /* 0x000fe40000011607 */
[----:B------:R-:W-:-:S04]  /*0180*/  LOP3.LUT R0, R0, 0xfe0, RZ, 0xc0, !PT ;  /* 0x00000fe000007812 */ /* 0x000fc800078ec0ff */
[C---:B------:R-:W-:Y:S02]  /*0190*/  IADD3 R2, P1, R0.reuse, c[0x0][0x218], RZ ;  /* 0x0000860000027a10 */ /* 0x040fe40007f3e0ff */
[----:B------:R-:W-:Y:S02]  /*01a0*/  IADD3 R8, P2, R0, c[0x0][0x1b0], RZ ;  /* 0x00006c0000087a10 */ /* 0x000fe40007f5e0ff */
[----:B------:R-:W-:Y:S02]  /*01b0*/  IADD3.X R3, RZ, c[0x0][0x21c], RZ, P1, !PT ;  /* 0x00008700ff037a10 */ /* 0x000fe40000ffe4ff */
[----:B------:R-:W-:-:S03]  /*01c0*/  IADD3.X R9, RZ, c[0x0][0x1b4], RZ, P2, !PT ;  /* 0x00006d00ff097a10 */ /* 0x000fc600017fe4ff */
[----:B------:R0:W5:Y:S01]  /*01d0*/  @P0 LDG.E.128 R80, [R2.64] ;  /* 0x0000000402500981 */ /* 0x000162000c1e1d00 */
[----:B-1----:R-:W-:-:S03]  /*01e0*/  IADD3 R5, R6, UR6, RZ ;  /* 0x0000000606057c10 */ /* 0x002fc6000fffe0ff */
[----:B------:R0:W5:Y:S01]  /*01f0*/  @P0 LDG.E.128 R76, [R2.64+0x10] ;  /* 0x00001004024c0981 */ /* 0x000162000c1e1d00 */
[----:B------:R-:W-:-:S03]  /*0200*/  ISETP.GE.AND P1, PT, R5, c[0x0][0x164], PT ;  /* 0x0000590005007a0c */ /* 0x000fc60003f26270 */
[----:B------:R0:W5:Y:S04]  /*0210*/  @P0 LDG.E.128 R72, [R2.64+0x1000] ;  /* 0x0010000402480981 */ /* 0x000168000c1e1d00 */
[----:B------:R0:W5:Y:S04]  /*0220*/  @P0 LDG.E.128 R68, [R2.64+0x1010] ;  /* 0x0010100402440981 */ /* 0x000168000c1e1d00 */
[----:B------:R0:W5:Y:S04]  /*0230*/  @P0 LDG.E.128 R64, [R2.64+0x2000] ;  /* 0x0020000402400981 */ /* 0x000168000c1e1d00 */
[----:B------:R0:W5:Y:S04]  /*0240*/  @P0 LDG.E.128 R60, [R2.64+0x2010] ;  /* 0x00201004023c0981 */ /* 0x000168000c1e1d00 */
[----:B------:R0:W5:Y:S04]  /*0250*/  @P0 LDG.E.128 R56, [R2.64+0x3000] ;  /* 0x0030000402380981 */ /* 0x000168000c1e1d00 */
[----:B------:R0:W5:Y:S01]  /*0260*/  @P0 LDG.E.128 R52, [R2.64+0x3010] ;  /* 0x0030100402340981 */ /* 0x000162000c1e1d00 */
[----:B------:R-:W-:Y:S05]  /*0270*/  @P1 EXIT ;  /* 0x000000000000194d */ /* 0x000fea0003800000 */
[----:B------:R1:W5:Y:S04]  /*0280*/  LDG.E.128 R48, [R8.64] ;  /* 0x0000000408307981 */ /* 0x000368000c1e1d00 */
[----:B------:R1:W5:Y:S04]  /*0290*/  LDG.E.128 R44, [R8.64+0x10] ;  /* 0x00001004082c7981 */ /* 0x000368000c1e1d00 */
[----:B------:R1:W5:Y:S04]  /*02a0*/  LDG.E.128 R40, [R8.64+0x1000] ;  /* 0x0010000408287981 */ /* 0x000368000c1e1d00 */
[----:B------:R1:W5:Y:S04]  /*02b0*/  LDG.E.128 R36, [R8.64+0x1010] ;  /* 0x0010100408247981 */ /* 0x000368000c1e1d00 */
[----:B------:R1:W5:Y:S04]  /*02c0*/  LDG.E.128 R32, [R8.64+0x2000] ;  /* 0x0020000408207981 */ /* 0x000368000c1e1d00 */
[----:B------:R1:W5:Y:S04]  /*02d0*/  LDG.E.128 R28, [R8.64+0x2010] ;  /* 0x00201004081c7981 */ /* 0x000368000c1e1d00 */
[----:B------:R1:W5:Y:S04]  /*02e0*/  LDG.E.128 R24, [R8.64+0x3000] ;  /* 0x0030000408187981 */ /* 0x000368000c1e1d00 */
[----:B------:R1:W5:Y:S01]  /*02f0*/  LDG.E.128 R20, [R8.64+0x3010] ;  /* 0x0030100408147981 */ /* 0x000362000c1e1d00 */
[----:B------:R-:W-:Y:S01]  /*0300*/  MOV R0, c[0x0][0x180] ;  /* 0x0000600000007a02 */ /* 0x000fe20000000f00 */
[----:B------:R-:W-:Y:S01]  /*0310*/  HFMA2.MMA R89, -RZ, RZ, 0, 5.9604644775390625e-08 ;  /* 0x00000001ff597435 */ /* 0x000fe200000001ff */
[----:B------:R-:W-:Y:S01]  /*0320*/  SHF.L.U32 R6, R6, 0x2, RZ ;  /* 0x0000000206067819 */ /* 0x000fe200000006ff */
[----:B------:R-:W-:Y:S01]  /*0330*/  ULDC.U8 UR6, c[0x0][0x1f0] ;  /* 0x00007c0000067ab9 */ /* 0x000fe20000000000 */
[----:B------:R-:W-:-:S02]  /*0340*/  LOP3.LUT P0, RZ, R0, c[0x0][0x1c0], RZ, 0xfc, !PT ;  /* 0x0000700000ff7a12 */ /* 0x000fc4000780fcff */
[----:B------:R-:W-:Y:S02]  /*0350*/  MOV R0, c[0x0][0x184] ;  /* 0x0000610000007a02 */ /* 0x000fe40000000f00 */
[----:B0-----:R-:W-:Y:S02]  /*0360*/  SHF.R.U32.HI R2, RZ, 0x5, R7 ;  /* 0x00000005ff027819 */ /* 0x001fe40000011607 */
[----:B------:R-:W-:Y:S02]  /*0370*/  LOP3.LUT P0, RZ, R0, c[0x0][0x1c4], RZ, 0xfc, P0 ;  /* 0x0000710000ff7a12 */ /* 0x000fe4000000fcff */
[C---:B------:R-:W-:Y:S02]  /*0380*/  LOP3.LUT R4, R7.reuse, 0x1f, RZ, 0xc0, !PT ;  /* 0x0000001f07047812 */ /* 0x040fe400078ec0ff */
[----:B------:R-:W-:Y:S02]  /*0390*/  LOP3.LUT R3, R7, 0x7f, RZ, 0xc0, !PT ;  /* 0x0000007f07037812 */ /* 0x000fe400078ec0ff */
[----:B------:R-:W-:-:S02]  /*03a0*/  LOP3.LUT R2, R2, 0x3, RZ, 0xc0, !PT ;  /* 0x0000000302027812 */ /* 0x000fc400078ec0ff */
[----:B-1----:R-:W-:Y:S02]  /*03b0*/  IADD3 R0, R6, 0x4, RZ ;  /* 0x0000000406007810 */ /* 0x002fe40007ffe0ff */
.L_x_6410:
        /* <DEDUP_REMOVED lines=10> */
[C---:B------:R-:W-:Y:S02]  /*0460*/  IMAD.WIDE.U32 R84, R88.reuse, R113, c[0x0][0x170] ;  /* 0x00005c0058547625 */ /* 0x040fe400078e0071 */
[C---:B------:R-:W-:Y:S02]  /*0470*/  @P2 LEA R92, P3, R88.reuse, c[0x0][0x180], 0x4 ;  /* 0x00006000585c2a11 */ /* 0x040fe400078620ff */
[----:B------:R-:W-:Y:S02]  /*0480*/  @P1 IMAD.WIDE R8, R5, R8, c[0x0][0x1c0] ;  /* 0x0000700005081625 */ /* 0x000fe400078e0208 */
[----:B------:R-:W2:Y:S04]  /*0490*/  LDG.E.128 R84, [R84.64] ;  /* 0x0000000454547981 */ /* 0x000ea8000c1e1d00 */
[----:B------:R-:W3:Y:S01]  /*04a0*/  @P1 LDG.E.U16 R8, [R8.64] ;  /* 0x0000000408081981 */ /* 0x000ee2000c1e1500 */
[----:B------:R-:W-:-:S05]  /*04b0*/  @P2 LEA.HI.X R93, R88, c[0x0][0x184], RZ, 0x4, P3 ;  /* 0x00006100585d2a11 */ /* 0x000fca00018f24ff */
[----:B-----5:R0:W5:Y:S01]  /*04c0*/  @P2 LDG.E.128 R16, [R92.64] ;  /* 0x000000045c102981 */ /* 0x020162000c1e1d00 */
[----:B------:R-:W-:-:S04]  /*04d0*/  ISETP.NE.U32.AND P3, PT, RZ, c[0x0][0x180], PT ;  /* 0x00006000ff007a0c */ /* 0x000fc80003f65070 */
[----:B------:R-:W-:Y:S02]  /*04e0*/  ISETP.NE.AND.EX P3, PT, RZ, c[0x0][0x184], PT, P3 ;  /* 0x00006100ff007a0c */ /* 0x000fe40003f65330 */
[----:B------:R-:W-:Y:S02]  /*04f0*/  MOV R90, 0x3f800000 ;  /* 0x3f800000005a7802 */ /* 0x000fe40000000f00 */
[----:B--2---:R-:W-:Y:S02]  /*0500*/  PRMT R11, RZ, 0x5410, R84 ;  /* 0x00005410ff0b7816 */ /* 0x004fe40000000054 */
[----:B---3--:R-:W-:-:S05]  /*0510*/  @P1 PRMT R90, RZ, 0x5410, R8 ;  /* 0x00005410ff5a1816 */ /* 0x008fca0000000008 */
[----:B------:R-:W-:Y:S02]  /*0520*/  FMUL.FTZ R11, R11, R90 ;  /* 0x0000005a0b0b7220 */ /* 0x000fe40000410000 */
[----:B------:R-:W-:Y:S05]  /*0530*/  @P3 BRA `(.L_x_6311) ;  /* 0x0000002000003947 */ /* 0x000fea0003800000 */
[----:B0-----:R-:W-:Y:S05]  /*0540*/  @P0 BRA `(.L_x_6312) ;  /* 0x0000003000000947 */ /* 0x001fea0003800000 */
[----:B------:R-:W-:Y:S05]  /*0550*/  BRA `(.L_x_6313) ;  /* 0x0000004000007947 */ /* 0x000fea0003800000 */
.L_x_6311:
[----:B0----5:R-:W-:-:S05]  /*0560*/  PRMT R8, RZ, 0x5410, R16 ;  /* 0x00005410ff087816 */ /* 0x021fca0000000010 */
[----:B------:R-:W-:-:S05]  /*0570*/  FADD.FTZ R11, R11, R8 ;  /* 0x000000080b0b7221 */ /* 0x000fca0000010000 */
.L_x_6312:
[----:B------:R-:W-:-:S04]  /*0580*/  F2FP.BF16.PACK_AB R8, RZ, R11 ;  /* 0x0000000bff08723e */ /* 0x000fc800000010ff */
[----:B------:R-:W-:Y:S02]  /*0590*/  PRMT R12, R8, 0x7610, R12 ;  /* 0x00007610080c7816 */ /* 0x000fe4000000000c */
.L_x_6313:
[----:B------:R-:W-:-:S05]  /*05a0*/  PRMT R9, RZ, 0x7610, R84 ;  /* 0x00007610ff097816 */ /* 0x000fca0000000054 */
[----:B------:R-:W-:Y:S01]  /*05b0*/  FMUL.FTZ R92, R9, R90 ;  /* 0x0000005a095c7220 */ /* 0x000fe20000410000 */
[----:B------:R-:W-:Y:S05]  /*05c0*/  @P3 BRA `(.L_x_6314) ;  /* 0x0000002000003947 */ /* 0x000fea0003800000 */
[----:B------:R-:W-:Y:S05]  /*05d0*/  @P0 BRA `(.L_x_6315) ;  /* 0x0000003000000947 */ /* 0x000fea0003800000 */
[----:B------:R-:W-:Y:S05]  /*05e0*/  BRA `(.L_x_6316) ;  /* 0x0000004000007947 */ /* 0x000fea0003800000 */
.L_x_6314:
[----:B-----5:R-:W-:-:S05]  /*05f0*/  PRMT R9, RZ, 0x7610, R16 ;  /* 0x00007610ff097816 */ /* 0x020fca0000000010 */
[----:B------:R-:W-:-:S05]  /*0600*/  FADD.FTZ R92, R92, R9 ;  /* 0x000000095c5c7221 */ /* 0x000fca0000010000 */
.L_x_6315:
[----:B------:R-:W-:-:S04]  /*0610*/  F2FP.BF16.PACK_AB R8, RZ, R92 ;  /* 0x0000005cff08723e */ /* 0x000fc800000010ff */
[----:B------:R-:W-:Y:S02]  /*0620*/  PRMT R12, R12, 0x5410, R8 ;  /* 0x000054100c0c7816 */ /* 0x000fe40000000008 */
.L_x_6316:
[----:B------:R-:W-:-:S05]  /*0630*/  PRMT R91, RZ, 0x5410, R85 ;  /* 0x00005410ff5b7816 */ /* 0x000fca0000000055 */
[----:B------:R-:W-:Y:S01]  /*0640*/  FMUL.FTZ R91, R91, R90 ;  /* 0x0000005a5b5b7220 */ /* 0x000fe20000410000 */
[----:B------:R-:W-:Y:S05]  /*0650*/  @P3 BRA `(.L_x_6317) ;  /* 0x0000002000003947 */ /* 0x000fea0003800000 */
[----:B------:R-:W-:Y:S05]  /*0660*/  @P0 BRA `(.L_x_6318) ;  /* 0x0000003000000947 */ /* 0x000fea0003800000 */
[----:B------:R-:W-:Y:S05]  /*0670*/  BRA `(.L_x_6319) ;  /* 0x0000004000007947 */ /* 0x000fea0003800000 */
.L_x_6317:
[----:B-----5:R-:W-:-:S05]  /*0680*/  PRMT R8, RZ, 0x5410, R17 ;  /* 0x00005410ff087816 */ /* 0x020fca0000000011 */
[----:B------:R-:W-:-:S05]  /*0690*/  FADD.FTZ R91, R91, R8 ;  /* 0x000000085b5b7221 */ /* 0x000fca0000010000 */
.L_x_6318:
[----:B------:R-:W-:-:S04]  /*06a0*/  F2FP.BF16.PACK_AB R8, RZ, R91 ;  /* 0x0000005bff08723e */ /* 0x000fc800000010ff */
[----:B------:R-:W-:Y:S02]  /*06b0*/  PRMT R13, R8, 0x7610, R13 ;  /* 0x00007610080d7816 */ /* 0x000fe4000000000d */
.L_x_6319:
[----:B------:R-:W-:-:S05]  /*06c0*/  PRMT R85, RZ, 0x7610, R85 ;  /* 0x00007610ff557816 */ /* 0x000fca0000000055 */
[----:B------:R-:W-:Y:S01]  /*06d0*/  FMUL.FTZ R94, R85, R90 ;  /* 0x0000005a555e7220 */ /* 0x000fe20000410000 */
[----:B------:R-:W-:Y:S05]  /*06e0*/  @P3 BRA `(.L_x_6320) ;  /* 0x0000002000003947 */ /* 0x000fea0003800000 */
[----:B------:R-:W-:Y:S05]  /*06f0*/  @P0 BRA `(.L_x_6321) ;  /* 0x0000003000000947 */ /* 0x000fea0003800000 */
[----:B------:R-:W-:Y:S05]  /*0700*/  BRA `(.L_x_6322) ;  /* 0x0000004000007947 */ /* 0x000fea0003800000 */
.L_x_6320:
[----:B-----5:R-:W-:-:S05]  /*0710*/  PRMT R9, RZ, 0x7610, R17 ;  /* 0x00007610ff097816 */ /* 0x020fca0000000011 */
[----:B------:R-:W-:-:S05]  /*0720*/  FADD.FTZ R94, R94, R9 ;  /* 0x000000095e5e7221 */ /* 0x000fca0000010000 */
.L_x_6321:
[----:B------:R-:W-:-:S04]  /*0730*/  F2FP.BF16.PACK_AB R8, RZ, R94 ;  /* 0x0000005eff08723e */ /* 0x000fc800000010ff */
[----:B------:R-:W-:Y:S02]  /*0740*/  PRMT R13, R13, 0x5410, R8 ;  /* 0x000054100d0d7816 */ /* 0x000fe40000000008 */
.L_x_6322:
[----:B------:R-:W-:-:S05]  /*0750*/  PRMT R93, RZ, 0x5410, R86 ;  /* 0x00005410ff5d7816 */ /* 0x000fca0000000056 */
[----:B------:R-:W-:Y:S01]  /*0760*/  FMUL.FTZ R93, R93, R90 ;  /* 0x0000005a5d5d7220 */ /* 0x000fe20000410000 */
[----:B------:R-:W-:Y:S05]  /*0770*/  @P3 BRA `(.L_x_6323) ;  /* 0x0000002000003947 */ /* 0x000fea0003800000 */
[----:B------:R-:W-:Y:S05]  /*0780*/  @P0 BRA `(.L_x_6324) ;  /* 0x0000003000000947 */ /* 0x000fea0003800000 */
[----:B------:R-:W-:Y:S05]  /*0790*/  BRA `(.L_x_6325) ;  /* 0x0000004000007947 */ /* 0x000fea0003800000 */
.L_x_6323:
[----:B-----5:R-:W-:-:S05]  /*07a0*/  PRMT R8, RZ, 0x5410, R18 ;  /* 0x00005410ff087816 */ /* 0x020fca0000000012 */
[----:B------:R-:W-:-:S05]  /*07b0*/  FADD.FTZ R93, R93, R8 ;  /* 0x000000085d5d7221 */ /* 0x000fca0000010000 */
.L_x_6324:
[----:B------:R-:W-:-:S04]  /*07c0*/  F2FP.BF16.PACK_AB R8, RZ, R93 ;  /* 0x0000005dff08723e */ /* 0x000fc800000010ff */
[----:B------:R-:W-:Y:S02]  /*07d0*/  PRMT R14, R8, 0x7610, R14 ;  /* 0x00007610080e7816 */ /* 0x000fe4000000000e */
.L_x_6325:
[----:B------:R-:W-:-:S05]  /*07e0*/  PRMT R9, RZ, 0x7610, R86 ;  /* 0x00007610ff097816 */ /* 0x000fca0000000056 */
[----:B------:R-:W-:Y:S01]  /*07f0*/  FMUL.FTZ R96, R9, R90 ;  /* 0x0000005a09607220 */ /* 0x000fe20000410000 */
[----:B------:R-:W-:Y:S05]  /*0800*/  @P3 BRA `(.L_x_6326) ;  /* 0x0000002000003947 */ /* 0x000fea0003800000 */
[----:B------:R-:W-:Y:S05]  /*0810*/  @P0 BRA `(.L_x_6327) ;  /* 0x0000003000000947 */ /* 0x000fea0003800000 */
[----:B------:R-:W-:Y:S05]  /*0820*/  BRA `(.L_x_6328) ;  /* 0x0000004000007947 */ /* 0x000fea0003800000 */
.L_x_6326:
[----:B-----5:R-:W-:-:S05]  /*0830*/  PRMT R9, RZ, 0x7610, R18 ;  /* 0x00007610ff097816 */ /* 0x020fca0000000012 */
[----:B------:R-:W-:-:S05]  /*0840*/  FADD.FTZ R96, R96, R9 ;  /* 0x0000000960607221 */ /* 0x000fca0000010000 */
.L_x_6327:
[----:B------:R-:W-:-:S04]  /*0850*/  F2FP.BF16.PACK_AB R8, RZ, R96 ;  /* 0x00000060ff08723e */ /* 0x000fc800000010ff */
[----:B------:R-:W-:Y:S02]  /*0860*/  PRMT R14, R14, 0x5410, R8 ;  /* 0x000054100e0e7816 */ /* 0x000fe40000000008 */
.L_x_6328:
[----:B------:R-:W-:-:S05]  /*0870*/  PRMT R95, RZ, 0x5410, R87 ;  /* 0x00005410ff5f7816 */ /* 0x000fca0000000057 */
[----:B------:R-:W-:Y:S01]  /*0880*/  FMUL.FTZ R95, R95, R90 ;  /* 0x0000005a5f5f7220 */ /* 0x000fe20000410000 */
[----:B------:R-:W-:Y:S05]  /*0890*/  @P3 BRA `(.L_x_6329) ;  /* 0x0000002000003947 */ /* 0x000fea0003800000 */
[----:B------:R-:W-:Y:S05]  /*08a0*/  @P0 BRA `(.L_x_6330) ;  /* 0x0000003000000947 */ /* 0x000fea0003800000 */
[----:B------:R-:W-:Y:S05]  /*08b0*/  BRA `(.L_x_6331) ;  /* 0x0000004000007947 */ /* 0x000fea0003800000 */
.L_x_6329:
[----:B-----5:R-:W-:-:S05]  /*08c0*/  PRMT R8, RZ, 0x5410, R19 ;  /* 0x00005410ff087816 */ /* 0x020fca0000000013 */
[----:B------:R-:W-:-:S05]  /*08d0*/  FADD.FTZ R95, R95, R8 ;  /* 0x000000085f5f7221 */ /* 0x000fca0000010000 */
.L_x_6330:
[----:B------:R-:W-:-:S04]  /*08e0*/  F2FP.BF16.PACK_AB R8, RZ, R95 ;  /* 0x0000005fff08723e */ /* 0x000fc800000010ff */
[----:B------:R-:W-:Y:S02]  /*08f0*/  PRMT R15, R8, 0x7610, R15 ;  /* 0x00007610080f7816 */ /* 0x000fe4000000000f */
.L_x_6331:
[----:B------:R-:W-:-:S05]  /*0900*/  PRMT R87, RZ, 0x7610, R87 ;  /* 0x00007610ff577816 */ /* 0x000fca0000000057 */
[----:B------:R-:W-:Y:S01]  /*0910*/  FMUL.FTZ R98, R87, R90 ;  /* 0x0000005a57627220 */ /* 0x000fe20000410000 */
[----:B------:R-:W-:Y:S05]  /*0920*/  @P3 BRA `(.L_x_6332) ;  /* 0x0000002000003947 */ /* 0x000fea0003800000 */
[----:B------:R-:W-:Y:S05]  /*0930*/  @P0 BRA `(.L_x_6333) ;  /* 0x0000003000000947 */ /* 0x000fea0003800000 */
[----:B------:R-:W-:Y:S05]  /*0940*/  BRA `(.L_x_6334) ;  /* 0x0000004000007947 */ /* 0x000fea0003800000 */
.L_x_6332:
[----:B-----5:R-:W-:-:S05]  /*0950*/  PRMT R9, RZ, 0x7610, R19 ;  /* 0x00007610ff097816 */ /* 0x020fca0000000013 */
[----:B------:R-:W-:-:S05]  /*0960*/  FADD.FTZ R98, R98, R9 ;  /* 0x0000000962627221 */ /* 0x000fca0000010000 */
.L_x_6333:
[----:B------:R-:W-:-:S04]  /*0970*/  F2FP.BF16.PACK_AB R8, RZ, R98 ;  /* 0x00000062ff08723e */ /* 0x000fc800000010ff */
[----:B------:R-:W-:Y:S02]  /*0980*/  PRMT R15, R15, 0x5410, R8 ;  /* 0x000054100f0f7816 */ /* 0x000fe40000000008 */
.L_x_6334:
[C---:B------:R-:W-:Y:S02]  /*0990*/  IADD3 R10, R88.reuse, 0x80, RZ ;  /* 0x00000080580a7810 */ /* 0x040fe40007ffe0ff */
[----:B------:R-:W-:-:S03]  /*09a0*/  @P0 LEA R8, P1, R88, c[0x0][0x188], 0x4 ;  /* 0x0000620058080a11 */ /* 0x000fc600078220ff */
[----:B------:R-:W-:Y:S01]  /*09b0*/  IMAD.WIDE.U32 R84, R10, R113, c[0x0][0x170] ;  /* 0x00005c000a547625 */ /* 0x000fe200078e0071 */
[----:B------:R-:W-:Y:S02]  /*09c0*/  @P0 LEA.HI.X R9, R88, c[0x0][0x18c], RZ, 0x4, P1 ;  /* 0x0000630058090a11 */ /* 0x000fe400008f24ff */
[----:B------:R-:W-:-:S03]  /*09d0*/  @P2 LEA R100, P1, R10, c[0x0][0x180], 0x4 ;  /* 0x000060000a642a11 */ /* 0x000fc600078220ff */
[----:B------:R0:W-:Y:S04]  /*09e0*/  @P0 STG.E.128 [R8.64], R12 ;  /* 0x0000000c08000986 */ /* 0x0001e8000c101d04 */
[----:B------:R-:W2:Y:S01]  /*09f0*/  LDG.E.128 R84, [R84.64] ;  /* 0x0000000454547981 */ /* 0x000ea2000c1e1d00 */
[----:B------:R-:W-:-:S05]  /*0a00*/  @P2 LEA.HI.X R101, R10, c[0x0][0x184], RZ, 0x4, P1 ;  /* 0x000061000a652a11 */ /* 0x000fca00008f24ff */
[----:B-----5:R0:W5:Y:S01]  /*0a10*/  @P2 LDG.E.128 R16, [R100.64] ;  /* 0x0000000464102981 */ /* 0x020162000c1e1d00 */
[----:B--2---:R-:W-:-:S05]  /*0a20*/  PRMT R97, RZ, 0x5410, R84 ;  /* 0x00005410ff617816 */ /* 0x004fca0000000054 */
[----:B------:R-:W-:Y:S01]  /*0a30*/  FMUL.FTZ R97, R97, R90 ;  /* 0x0000005a61617220 */ /* 0x000fe20000410000 */
[----:B------:R-:W-:Y:S05]  /*0a40*/  @P3 BRA `(.L_x_6335) ;  /* 0x0000002000003947 */ /* 0x000fea0003800000 */
[----:B0-----:R-:W-:Y:S05]  /*0a50*/  @P0 BRA `(.L_x_6336) ;  /* 0x0000003000000947 */ /* 0x001fea0003800000 */
[----:B------:R-:W-:Y:S05]  /*0a60*/  BRA `(.L_x_6337) ;  /* 0x0000004000007947 */ /* 0x000fea0003800000 */
.L_x_6335:
[----:B0----5:R-:W-:-:S05]  /*0a70*/  PRMT R8, RZ, 0x5410, R16 ;  /* 0x00005410ff087816 */ /* 0x021fca0000000010 */
[----:B------:R-:W-:-:S05]  /*0a80*/  FADD.FTZ R97, R8, R97 ;  /* 0x0000006108617221 */ /* 0x000fca0000010000 */
.L_x_6336:
[----:B------:R-:W-:-:S04]  /*0a90*/  F2FP.BF16.PACK_AB R8, RZ, R97 ;  /* 0x00000061ff08723e */ /* 0x000fc800000010ff */
[----:B------:R-:W-:Y:S02]  /*0aa0*/  PRMT R12, R8, 0x7610, R12 ;  /* 0x00007610080c7816 */ /* 0x000fe4000000000c */
.L_x_6337:
[----:B------:R-:W-:-:S05]  /*0ab0*/  PRMT R9, RZ, 0x7610, R84 ;  /* 0x00007610ff097816 */ /* 0x000fca0000000054 */
[----:B------:R-:W-:Y:S01]  /*0ac0*/  FMUL.FTZ R100, R9, R90 ;  /* 0x0000005a09647220 */ /* 0x000fe20000410000 */
[----:B------:R-:W-:Y:S05]  /*0ad0*/  @P3 BRA `(.L_x_6338) ;  /* 0x0000002000003947 */ /* 0x000fea0003800000 */
[----:B------:R-:W-:Y:S05]  /*0ae0*/  @P0 BRA `(.L_x_6339) ;  /* 0x0000003000000947 */ /* 0x000fea0003800000 */
[----:B------:R-:W-:Y:S05]  /*0af0*/  BRA `(.L_x_6340) ;  /* 0x0000004000007947 */ /* 0x000fea0003800000 */
.L_x_6338:
[----:B-----5:R-:W-:-:S05]  /*0b00*/  PRMT R9, RZ, 0x7610, R16 ;  /* 0x00007610ff097816 */ /* 0x020fca0000000010 */
[----:B------:R-:W-:-:S05]  /*0b10*/  FADD.FTZ R100, R9, R100 ;  /* 0x0000006409647221 */ /* 0x000fca0000010000 */
.L_x_6339:
[----:B------:R-:W-:-:S04]  /*0b20*/  F2FP.BF16.PACK_AB R8, RZ, R100 ;  /* 0x00000064ff08723e */ /* 0x000fc800000010ff */
[----:B------:R-:W-:Y:S02]  /*0b30*/  PRMT R12, R12, 0x5410, R8 ;  /* 0x000054100c0c7816 */ /* 0x000fe40000000008 */
.L_x_6340:
[----:B------:R-:W-:-:S05]  /*0b40*/  PRMT R99, RZ, 0x5410, R85 ;  /* 0x00005410ff637816 */ /* 0x000fca0000000055 */
[----:B------:R-:W-:Y:S01]  /*0b50*/  FMUL.FTZ R99, R99, R90 ;  /* 0x0000005a63637220 */ /* 0x000fe20000410000 */
[----:B------:R-:W-:Y:S05]  /*0b60*/  @P3 BRA `(.L_x_6341) ;  /* 0x0000002000003947 */ /* 0x000fea0003800000 */
[----:B------:R-:W-:Y:S05]  /*0b70*/  @P0 BRA `(.L_x_6342) ;  /* 0x0000003000000947 */ /* 0x000fea0003800000 */
[----:B------:R-:W-:Y:S05]  /*0b80*/  BRA `(.L_x_6343) ;  /* 0x0000004000007947 */ /* 0x000fea0003800000 */
.L_x_6341:
[----:B-----5:R-:W-:-:S05]  /*0b90*/  PRMT R8, RZ, 0x5410, R17 ;  /* 0x00005410ff087816 */ /* 0x020fca0000000011 */
[----:B------:R-:W-:-:S05]  /*0ba0*/  FADD.FTZ R99, R8, R99 ;  /* 0x0000006308637221 */ /* 0x000fca0000010000 */
.L_x_6342:
[----:B------:R-:W-:-:S04]  /*0bb0*/  F2FP.BF16.PACK_AB R8, RZ, R99 ;  /* 0x00000063ff08723e */ /* 0x000fc800000010ff */
[----:B------:R-:W-:Y:S02]  /*0bc0*/  PRMT R13, R8, 0x7610, R13 ;  /* 0x00007610080d7816 */ /* 0x000fe4000000000d */
.L_x_6343:
[----:B------:R-:W-:-:S05]  /*0bd0*/  PRMT R85, RZ, 0x7610, R85 ;  /* 0x00007610ff557816 */ /* 0x000fca0000000055 */
[----:B------:R-:W-:Y:S01]  /*0be0*/  FMUL.FTZ R102, R85, R90 ;  /* 0x0000005a55667220 */ /* 0x000fe20000410000 */
[----:B------:R-:W-:Y:S05]  /*0bf0*/  @P3 BRA `(.L_x_6344) ;  /* 0x0000002000003947 */ /* 0x000fea0003800000 */
[----:B------:R-:W-:Y:S05]  /*0c00*/  @P0 BRA `(.L_x_6345) ;  /* 0x0000003000000947 */ /* 0x000fea0003800000 */
[----:B------:R-:W-:Y:S05]  /*0c10*/  BRA `(.L_x_6346) ;  /* 0x0000004000007947 */ /* 0x000fea0003800000 */
.L_x_6344:
[----:B-----5:R-:W-:-:S05]  /*0c20*/  PRMT R9, RZ, 0x7610, R17 ;  /* 0x00007610ff097816 */ /* 0x020fca0000000011 */
[----:B------:R-:W-:-:S05]  /*0c30*/  FADD.FTZ R102, R9, R102 ;  /* 0x0000006609667221 */ /* 0x000fca0000010000 */
.L_x_6345:
[----:B------:R-:W-:-:S04]  /*0c40*/  F2FP.BF16.PACK_AB R8, RZ, R102 ;  /* 0x00000066ff08723e */ /* 0x000fc800000010ff */
[----:B------:R-:W-:Y:S02]  /*0c50*/  PRMT R13, R13, 0x5410, R8 ;  /* 0x000054100d0d7816 */ /* 0x000fe40000000008 */
.L_x_6346:
[----:B------:R-:W-:-:S05]  /*0c60*/  PRMT R101, RZ, 0x5410, R86 ;  /* 0x00005410ff657816 */ /* 0x000fca0000000056 */
[----:B------:R-:W-:Y:S01]  /*0c70*/  FMUL.FTZ R101, R101, R90 ;  /* 0x0000005a65657220 */ /* 0x000fe20000410000 */
[----:B------:R-:W-:Y:S05]  /*0c80*/  @P3 BRA `(.L_x_6347) ;  /* 0x0000002000003947 */ /* 0x000fea0003800000 */
[----:B------:R-:W-:Y:S05]  /*0c90*/  @P0 BRA `(.L_x_6348) ;  /* 0x0000003000000947 */ /* 0x000fea0003800000 */
[----:B------:R-:W-:Y:S05]  /*0ca0*/  BRA `(.L_x_6349) ;  /* 0x0000004000007947 */ /* 0x000fea0003800000 */
.L_x_6347:
[----:B-----5:R-:W-:-:S05]  /*0cb0*/  PRMT R8, RZ, 0x5410, R18 ;  /* 0x00005410ff087816 */ /* 0x020fca0000000012 */
[----:B------:R-:W-:-:S05]  /*0cc0*/  FADD.FTZ R101, R8, R101 ;  /* 0x0000006508657221 */ /* 0x000fca0000010000 */
.L_x_6348:
[----:B------:R-:W-:-:S04]  /*0cd0*/  F2FP.BF16.PACK_AB R8, RZ, R101 ;  /* 0x00000065ff08723e */ /* 0x000fc800000010ff */
[----:B------:R-:W-:Y:S02]  /*0ce0*/  PRMT R14, R8, 0x7610, R14 ;  /* 0x00007610080e7816 */ /* 0x000fe4000000000e */
.L_x_6349:
[----:B------:R-:W-:-:S05]  /*0cf0*/  PRMT R9, RZ, 0x7610, R86 ;  /* 0x00007610ff097816 */ /* 0x000fca0000000056 */
[----:B------:R-:W-:Y:S01]  /*0d00*/  FMUL.FTZ R104, R9, R90 ;  /* 0x0000005a09687220 */ /* 0x000fe20000410000 */
[----:B------:R-:W-:Y:S05]  /*0d10*/  @P3 BRA `(.L_x_6350) ;  /* 0x0000002000003947 */ /* 0x000fea0003800000 */
[----:B------:R-:W-:Y:S05]  /*0d20*/  @P0 BRA `(.L_x_6351) ;  /* 0x0000003000000947 */ /* 0x000fea0003800000 */
[----:B------:R-:W-:Y:S05]  /*0d30*/  BRA `(.L_x_6352) ;  /* 0x0000004000007947 */ /* 0x000fea0003800000 */
.L_x_6350:
[----:B-----5:R-:W-:-:S05]  /*0d40*/  PRMT R9, RZ, 0x7610, R18 ;  /* 0x00007610ff097816 */ /* 0x020fca0000000012 */
[----:B------:R-:W-:-:S05]  /*0d50*/  FADD.FTZ R104, R9, R104 ;  /* 0x0000006809687221 */ /* 0x000fca0000010000 */
.L_x_6351:
[----:B------:R-:W-:-:S04]  /*0d60*/  F2FP.BF16.PACK_AB R8, RZ, R104 ;  /* 0x00000068ff08723e */ /* 0x000fc800000010ff */
[----:B------:R-:W-:Y:S02]  /*0d70*/  PRMT R14, R14, 0x5410, R8 ;  /* 0x000054100e0e7816 */ /* 0x000fe40000000008 */
.L_x_6352:
[----:B------:R-:W-:-:S05]  /*0d80*/  PRMT R103, RZ, 0x5410, R87 ;  /* 0x00005410ff677816 */ /* 0x000fca0000000057 */
[----:B------:R-:W-:Y:S01]  /*0d90*/  FMUL.FTZ R103, R103, R90 ;  /* 0x0000005a67677220 */ /* 0x000fe20000410000 */
[----:B------:R-:W-:Y:S05]  /*0da0*/  @P3 BRA `(.L_x_6353) ;  /* 0x0000002000003947 */ /* 0x000fea0003800000 */
[----:B------:R-:W-:Y:S05]  /*0db0*/  @P0 BRA `(.L_x_6354) ;  /* 0x0000003000000947 */ /* 0x000fea0003800000 */
[----:B------:R-:W-:Y:S05]  /*0dc0*/  BRA `(.L_x_6355) ;  /* 0x0000004000007947 */ /* 0x000fea0003800000 */
.L_x_6353:
[----:B-----5:R-:W-:-:S05]  /*0dd0*/  PRMT R8, RZ, 0x5410, R19 ;  /* 0x00005410ff087816 */ /* 0x020fca0000000013 */
[----:B------:R-:W-:-:S05]  /*0de0*/  FADD.FTZ R103, R8, R103 ;  /* 0x0000006708677221 */ /* 0x000fca0000010000 */
.L_x_6354:
[----:B------:R-:W-:-:S04]  /*0df0*/  F2FP.BF16.PACK_AB R8, RZ, R103 ;  /* 0x00000067ff08723e */ /* 0x000fc800000010ff */
[----:B------:R-:W-:Y:S02]  /*0e00*/  PRMT R15, R8, 0x7610, R15 ;  /* 0x00007610080f7816 */ /* 0x000fe4000000000f */
.L_x_6355:
[----:B------:R-:W-:-:S05]  /*0e10*/  PRMT R87, RZ, 0x7610, R87 ;  /* 0x00007610ff577816 */ /* 0x000fca0000000057 */
[----:B------:R-:W-:Y:S01]  /*0e20*/  FMUL.FTZ R106, R87, R90 ;  /* 0x0000005a576a7220 */ /* 0x000fe20000410000 */
[----:B------:R-:W-:Y:S05]  /*0e30*/  @P3 BRA `(.L_x_6356) ;  /* 0x0000002000003947 */ /* 0x000fea0003800000 */
[----:B------:R-:W-:Y:S05]  /*0e40*/  @P0 BRA `(.L_x_6357) ;  /* 0x0000003000000947 */ /* 0x000fea0003800000 */
[----:B------:R-:W-:Y:S05]  /*0e50*/  BRA `(.L_x_6358) ;  /* 0x0000004000007947 */ /* 0x000fea0003800000 */
.L_x_6356:
[----:B-----5:R-:W-:-:S05]  /*0e60*/  PRMT R9, RZ, 0x7610, R19 ;  /* 0x00007610ff097816 */ /* 0x020fca0000000013 */
[----:B------:R-:W-:-:S05]  /*0e70*/  FADD.FTZ R106, R9, R106 ;  /* 0x0000006a096a7221 */ /* 0x000fca0000010000 */
.L_x_6357:
[----:B------:R-:W-:-:S04]  /*0e80*/  F2FP.BF16.PACK_AB R8, RZ, R106 ;  /* 0x0000006aff08723e */ /* 0x000fc800000010ff */
[----:B------:R-:W-:Y:S02]  /*0e90*/  PRMT R15, R15, 0x5410, R8 ;  /* 0x000054100f0f7816 */ /* 0x000fe40000000008 */
.L_x_6358:
        /* <DEDUP_REMOVED lines=14> */
.L_x_6359:
[----:B-1---5:R-:W-:-:S05]  /*0f80*/  PRMT R108, RZ, 0x5410, R16 ;  /* 0x00005410ff6c7816 */ /* 0x022fca0000000010 */
[----:B------:R-:W-:-:S05]  /*0f90*/  FADD.FTZ R105, R108, R105 ;  /* 0x000000696c697221 */ /* 0x000fca0000010000 */
.L_x_6360:
[----:B------:R-:W-:-:S04]  /*0fa0*/  F2FP.BF16.PACK_AB R9, RZ, R105 ;  /* 0x00000069ff09723e */ /* 0x000fc800000010ff */
[----:B------:R-:W-:Y:S02]  /*0fb0*/  PRMT R12, R9, 0x7610, R12 ;  /* 0x00007610090c7816 */ /* 0x000fe4000000000c */
.L_x_6361:
[----:B------:R-:W-:-:S05]  /*0fc0*/  PRMT R9, RZ, 0x7610, R84 ;  /* 0x00007610ff097816 */ /* 0x000fca0000000054 */
[----:B------:R-:W-:Y:S01]  /*0fd0*/  FMUL.FTZ R108, R9, R90 ;  /* 0x0000005a096c7220 */ /* 0x000fe20000410000 */
[----:B------:R-:W-:Y:S05]  /*0fe0*/  @P3 BRA `(.L_x_6362) ;  /* 0x0000002000003947 */ /* 0x000fea0003800000 */
[----:B------:R-:W-:Y:S05]  /*0ff0*/  @P0 BRA `(.L_x_6363) ;  /* 0x0000003000000947 */ /* 0x000fea0003800000 */
[----:B------:R-:W-:Y:S05]  /*1000*/  BRA `(.L_x_6364) ;  /* 0x0000004000007947 */ /* 0x000fea0003800000 */
.L_x_6362:
[----:B-----5:R-:W-:-:S05]  /*1010*/  PRMT R9, RZ, 0x7610, R16 ;  /* 0x00007610ff097816 */ /* 0x020fca0000000010 */
[----:B------:R-:W-:-:S05]  /*1020*/  FADD.FTZ R108, R9, R108 ;  /* 0x0000006c096c7221 */ /* 0x000fca0000010000 */
.L_x_6363:
[----:B------:R-:W-:-:S04]  /*1030*/  F2FP.BF16.PACK_AB R9, RZ, R108 ;  /* 0x0000006cff09723e */ /* 0x000fc800000010ff */
[----:B------:R-:W-:Y:S02]  /*1040*/  PRMT R12, R12, 0x5410, R9 ;  /* 0x000054100c0c7816 */ /* 0x000fe40000000009 */
.L_x_6364:
[----:B------:R-:W-:-:S05]  /*1050*/  PRMT R107, RZ, 0x5410, R85 ;  /* 0x00005410ff6b7816 */ /* 0x000fca0000000055 */
[----:B------:R-:W-:Y:S01]  /*1060*/  FMUL.FTZ R107, R107, R90 ;  /* 0x0000005a6b6b7220 */ /* 0x000fe20000410000 */
[----:B------:R-:W-:Y:S05]  /*1070*/  @P3 BRA `(.L_x_6365) ;  /* 0x0000002000003947 */ /* 0x000fea0003800000 */
[----:B------:R-:W-:Y:S05]  /*1080*/  @P0 BRA `(.L_x_6366) ;  /* 0x0000003000000947 */ /* 0x000fea0003800000 */
[----:B------:R-:W-:Y:S05]  /*1090*/  BRA `(.L_x_6367) ;  /* 0x0000004000007947 */ /* 0x000fea0003800000 */
.L_x_6365:
[----:B-----5:R-:W-:-:S05]  /*10a0*/  PRMT R84, RZ, 0x5410, R17 ;  /* 0x00005410ff547816 */ /* 0x020fca0000000011 */
[----:B------:R-:W-:-:S05]  /*10b0*/  FADD.FTZ R107, R84, R107 ;  /* 0x0000006b546b7221 */ /* 0x000fca0000010000 */
.L_x_6366:
[----:B------:R-:W-:-:S04]  /*10c0*/  F2FP.BF16.PACK_AB R9, RZ, R107 ;  /* 0x0000006bff09723e */ /* 0x000fc800000010ff */
[----:B------:R-:W-:Y:S02]  /*10d0*/  PRMT R13, R9, 0x7610, R13 ;  /* 0x00007610090d7816 */ /* 0x000fe4000000000d */
.L_x_6367:
[----:B------:R-:W-:-:S05]  /*10e0*/  PRMT R85, RZ, 0x7610, R85 ;  /* 0x00007610ff557816 */ /* 0x000fca0000000055 */
[----:B------:R-:W-:Y:S01]  /*10f0*/  FMUL.FTZ R110, R85, R90 ;  /* 0x0000005a556e7220 */ /* 0x000fe20000410000 */
[----:B------:R-:W-:Y:S05]  /*1100*/  @P3 BRA `(.L_x_6368) ;  /* 0x0000002000003947 */ /* 0x000fea0003800000 */
[----:B------:R-:W-:Y:S05]  /*1110*/  @P0 BRA `(.L_x_6369) ;  /* 0x0000003000000947 */ /* 0x000fea0003800000 */
[----:B------:R-:W-:Y:S05]  /*1120*/  BRA `(.L_x_6370) ;  /* 0x0000004000007947 */ /* 0x000fea0003800000 */
.L_x_6368:
[----:B-----5:R-:W-:-:S05]  /*1130*/  PRMT R9, RZ, 0x7610, R17 ;  /* 0x00007610ff097816 */ /* 0x020fca0000000011 */
[----:B------:R-:W-:-:S05]  /*1140*/  FADD.FTZ R110, R9, R110 ;  /* 0x0000006e096e7221 */ /* 0x000fca0000010000 */
.L_x_6369:
[----:B------:R-:W-:-:S04]  /*1150*/  F2FP.BF16.PACK_AB R9, RZ, R110 ;  /* 0x0000006eff09723e */ /* 0x000fc800000010ff */
[----:B------:R-:W-:Y:S02]  /*1160*/  PRMT R13, R13, 0x5410, R9 ;  /* 0x000054100d0d7816 */ /* 0x000fe40000000009 */
.L_x_6370:
[----:B------:R-:W-:-:S05]  /*1170*/  PRMT R109, RZ, 0x5410, R86 ;  /* 0x00005410ff6d7816 */ /* 0x000fca0000000056 */
[----:B------:R-:W-:Y:S01]  /*1180*/  FMUL.FTZ R109, R109, R90 ;  /* 0x0000005a6d6d7220 */ /* 0x000fe20000410000 */
[----:B------:R-:W-:Y:S05]  /*1190*/  @P3 BRA `(.L_x_6371) ;  /* 0x0000002000003947 */ /* 0x000fea0003800000 */
[----:B------:R-:W-:Y:S05]  /*11a0*/  @P0 BRA `(.L_x_6372) ;  /* 0x0000003000000947 */ /* 0x000fea0003800000 */
[----:B------:R-:W-:Y:S05]  /*11b0*/  BRA `(.L_x_6373) ;  /* 0x0000004000007947 */ /* 0x000fea0003800000 */
.L_x_6371:
[----:B-----5:R-:W-:-:S05]  /*11c0*/  PRMT R84, RZ, 0x5410, R18 ;  /* 0x00005410ff547816 */ /* 0x020fca0000000012 */
[----:B------:R-:W-:-:S05]  /*11d0*/  FADD.FTZ R109, R84, R109 ;  /* 0x0000006d546d7221 */ /* 0x000fca0000010000 */
.L_x_6372:
[----:B------:R-:W-:-:S04]  /*11e0*/  F2FP.BF16.PACK_AB R9, RZ, R109 ;  /* 0x0000006dff09723e */ /* 0x000fc800000010ff */
[----:B------:R-:W-:Y:S02]  /*11f0*/  PRMT R14, R9, 0x7610, R14 ;  /* 0x00007610090e7816 */ /* 0x000fe4000000000e */
.L_x_6373:
[----:B------:R-:W-:-:S05]  /*1200*/  PRMT R9, RZ, 0x7610, R86 ;  /* 0x00007610ff097816 */ /* 0x000fca0000000056 */
[----:B------:R-:W-:Y:S01]  /*1210*/  FMUL.FTZ R112, R9, R90 ;  /* 0x0000005a09707220 */ /* 0x000fe20000410000 */
[----:B------:R-:W-:Y:S05]  /*1220*/  @P3 BRA `(.L_x_6374) ;  /* 0x0000002000003947 */ /* 0x000fea0003800000 */
[----:B------:R-:W-:Y:S05]  /*1230*/  @P0 BRA `(.L_x_6375) ;  /* 0x0000003000000947 */ /* 0x000fea0003800000 */
[----:B------:R-:W-:Y:S05]  /*1240*/  BRA `(.L_x_6376) ;  /* 0x0000004000007947 */ /* 0x000fea0003800000 */
.L_x_6374:
[----:B-----5:R-:W-:-:S05]  /*1250*/  PRMT R9, RZ, 0x7610, R18 ;  /* 0x00007610ff097816 */ /* 0x020fca0000000012 */
[----:B------:R-:W-:-:S05]  /*1260*/  FADD.FTZ R112, R9, R112 ;  /* 0x0000007009707221 */ /* 0x000fca0000010000 */
.L_x_6375:
[----:B------:R-:W-:-:S04]  /*1270*/  F2FP.BF16.PACK_AB R9, RZ, R112 ;  /* 0x00000070ff09723e */ /* 0x000fc800000010ff */
[----:B------:R-:W-:Y:S02]  /*1280*/  PRMT R14, R14, 0x5410, R9 ;  /* 0x000054100e0e7816 */ /* 0x000fe40000000009 */
.L_x_6376:
[----:B------:R-:W-:-:S05]  /*1290*/  PRMT R111, RZ, 0x5410, R87 ;  /* 0x00005410ff6f7816 */ /* 0x000fca0000000057 */
[----:B------:R-:W-:Y:S01]  /*12a0*/  FMUL.FTZ R111, R111, R90 ;  /* 0x0000005a6f6f7220 */ /* 0x000fe20000410000 */
[----:B------:R-:W-:Y:S05]  /*12b0*/  @P3 BRA `(.L_x_6377) ;  /* 0x0000002000003947 */ /* 0x000fea0003800000 */
[----:B------:R-:W-:Y:S05]  /*12c0*/  @P0 BRA `(.L_x_6378) ;  /* 0x0000003000000947 */ /* 0x000fea0003800000 */
[----:B------:R-:W-:Y:S05]  /*12d0*/  BRA `(.L_x_6379) ;  /* 0x0000004000007947 */ /* 0x000fea0003800000 */
.L_x_6377:
[----:B-----5:R-:W-:-:S05]  /*12e0*/  PRMT R84, RZ, 0x5410, R19 ;  /* 0x00005410ff547816 */ /* 0x020fca0000000013 */
[----:B------:R-:W-:-:S05]  /*12f0*/  FADD.FTZ R111, R84, R111 ;  /* 0x0000006f546f7221 */ /* 0x000fca0000010000 */
.L_x_6378:
[----:B------:R-:W-:-:S04]  /*1300*/  F2FP.BF16.PACK_AB R9, RZ, R111 ;  /* 0x0000006fff09723e */ /* 0x000fc800000010ff */
[----:B------:R-:W-:Y:S02]  /*1310*/  PRMT R15, R9, 0x7610, R15 ;  /* 0x00007610090f7816 */ /* 0x000fe4000000000f */
.L_x_6379:
[----:B------:R-:W-:-:S05]  /*1320*/  PRMT R87, RZ, 0x7610, R87 ;  /* 0x00007610ff577816 */ /* 0x000fca0000000057 */
[----:B------:R-:W-:Y:S01]  /*1330*/  FMUL.FTZ R114, R87, R90 ;  /* 0x0000005a57727220 */ /* 0x000fe20000410000 */
[----:B------:R-:W-:Y:S05]  /*1340*/  @P3 BRA `(.L_x_6380) ;  /* 0x0000002000003947 */ /* 0x000fea0003800000 */
[----:B------:R-:W-:Y:S05]  /*1350*/  @P0 BRA `(.L_x_6381) ;  /* 0x0000003000000947 */ /* 0x000fea0003800000 */
[----:B------:R-:W-:Y:S05]  /*1360*/  BRA `(.L_x_6382) ;  /* 0x0000004000007947 */ /* 0x000fea0003800000 */
.L_x_6380:
[----:B-----5:R-:W-:-:S05]  /*1370*/  PRMT R9, RZ, 0x7610, R19 ;  /* 0x00007610ff097816 */ /* 0x020fca0000000013 */
[----:B------:R-:W-:-:S05]  /*1380*/  FADD.FTZ R114, R9, R114 ;  /* 0x0000007209727221 */ /* 0x000fca0000010000 */
.L_x_6381:
[----:B------:R-:W-:-:S04]  /*1390*/  F2FP.BF16.PACK_AB R9, RZ, R114 ;  /* 0x00000072ff09723e */ /* 0x000fc800000010ff */
[----:B------:R-:W-:Y:S02]  /*13a0*/  PRMT R15, R15, 0x5410, R9 ;  /* 0x000054100f0f7816 */ /* 0x000fe40000000009 */
.L_x_6382:
        /* <DEDUP_REMOVED lines=14> */
.L_x_6383:
[----:B-1---5:R-:W-:-:S05]  /*1490*/  PRMT R116, RZ, 0x5410, R16 ;  /* 0x00005410ff747816 */ /* 0x022fca0000000010 */
[----:B------:R-:W-:-:S05]  /*14a0*/  FADD.FTZ R113, R116, R113 ;  /* 0x0000007174717221 */ /* 0x000fca0000010000 */
.L_x_6384:
[----:B------:R-:W-:-:S04]  /*14b0*/  F2FP.BF16.PACK_AB R115, RZ, R113 ;  /* 0x00000071ff73723e */ /* 0x000fc800000010ff */
[----:B------:R-:W-:Y:S02]  /*14c0*/  PRMT R12, R115, 0x7610, R12 ;  /* 0x00007610730c7816 */ /* 0x000fe4000000000c */
.L_x_6385:
[----:B------:R-:W-:-:S05]  /*14d0*/  PRMT R115, RZ, 0x7610, R84 ;  /* 0x00007610ff737816 */ /* 0x000fca0000000054 */
[----:B------:R-:W-:Y:S01]  /*14e0*/  FMUL.FTZ R115, R115, R90 ;  /* 0x0000005a73737220 */ /* 0x000fe20000410000 */
[----:B------:R-:W-:Y:S05]  /*14f0*/  @P3 BRA `(.L_x_6386) ;  /* 0x0000002000003947 */ /* 0x000fea0003800000 */
[----:B------:R-:W-:Y:S05]  /*1500*/  @P0 BRA `(.L_x_6387) ;  /* 0x0000003000000947 */ /* 0x000fea0003800000 */
[----:B------:R-:W-:Y:S05]  /*1510*/  BRA `(.L_x_6388) ;  /* 0x0000004000007947 */ /* 0x000fea0003800000 */
.L_x_6386:
[----:B-----5:R-:W-:-:S05]  /*1520*/  PRMT R84, RZ, 0x7610, R16 ;  /* 0x00007610ff547816 */ /* 0x020fca0000000010 */
[----:B------:R-:W-:-:S05]  /*1530*/  FADD.FTZ R115, R84, R115 ;  /* 0x0000007354737221 */ /* 0x000fca0000010000 */
.L_x_6387:
[----:B------:R-:W-:-:S04]  /*1540*/  F2FP.BF16.PACK_AB R84, RZ, R115 ;  /* 0x00000073ff54723e */ /* 0x000fc800000010ff */
[----:B------:R-:W-:Y:S02]  /*1550*/  PRMT R12, R12, 0x5410, R84 ;  /* 0x000054100c0c7816 */ /* 0x000fe40000000054 */
.L_x_6388:
[----:B------:R-:W-:-:S05]  /*1560*/  PRMT R117, RZ, 0x5410, R85 ;  /* 0x00005410ff757816 */ /* 0x000fca0000000055 */
[----:B------:R-:W-:Y:S01]  /*1570*/  FMUL.FTZ R116, R117, R90 ;  /* 0x0000005a75747220 */ /* 0x000fe20000410000 */
[----:B------:R-:W-:Y:S05]  /*1580*/  @P3 BRA `(.L_x_6389) ;  /* 0x0000002000003947 */ /* 0x000fea0003800000 */
[----:B------:R-:W-:Y:S05]  /*1590*/  @P0 BRA `(.L_x_6390) ;  /* 0x0000003000000947 */ /* 0x000fea0003800000 */
[----:B------:R-:W-:Y:S05]  /*15a0*/  BRA `(.L_x_6391) ;  /* 0x0000004000007947 */ /* 0x000fea0003800000 */
.L_x_6389:
[----:B-----5:R-:W-:-:S05]  /*15b0*/  PRMT R117, RZ, 0x5410, R17 ;  /* 0x00005410ff757816 */ /* 0x020fca0000000011 */
[----:B------:R-:W-:-:S05]  /*15c0*/  FADD.FTZ R116, R117, R116 ;  /* 0x0000007475747221 */ /* 0x000fca0000010000 */
.L_x_6390:
[----:B------:R-:W-:-:S04]  /*15d0*/  F2FP.BF16.PACK_AB R84, RZ, R116 ;  /* 0x00000074ff54723e */ /* 0x000fc800000010ff */
[----:B------:R-:W-:Y:S02]  /*15e0*/  PRMT R13, R84, 0x7610, R13 ;  /* 0x00007610540d7816 */ /* 0x000fe4000000000d */
.L_x_6391:
[----:B------:R-:W-:-:S05]  /*15f0*/  PRMT R85, RZ, 0x7610, R85 ;  /* 0x00007610ff557816 */ /* 0x000fca0000000055 */
[----:B------:R-:W-:Y:S01]  /*1600*/  FMUL.FTZ R118, R85, R90 ;  /* 0x0000005a55767220 */ /* 0x000fe20000410000 */
[----:B------:R-:W-:Y:S05]  /*1610*/  @P3 BRA `(.L_x_6392) ;  /* 0x0000002000003947 */ /* 0x000fea0003800000 */
[----:B------:R-:W-:Y:S05]  /*1620*/  @P0 BRA `(.L_x_6393) ;  /* 0x0000003000000947 */ /* 0x000fea0003800000 */
[----:B------:R-:W-:Y:S05]  /*1630*/  BRA `(.L_x_6394) ;  /* 0x0000004000007947 */ /* 0x000fea0003800000 */
.L_x_6392:
[----:B-----5:R-:W-:-:S05]  /*1640*/  PRMT R85, RZ, 0x7610, R17 ;  /* 0x00007610ff557816 */ /* 0x020fca0000000011 */
[----:B------:R-:W-:-:S05]  /*1650*/  FADD.FTZ R118, R85, R118 ;  /* 0x0000007655767221 */ /* 0x000fca0000010000 */
.L_x_6393:
[----:B------:R-:W-:-:S04]  /*1660*/  F2FP.BF16.PACK_AB R84, RZ, R118 ;  /* 0x00000076ff54723e */ /* 0x000fc800000010ff */
[----:B------:R-:W-:Y:S02]  /*1670*/  PRMT R13, R13, 0x5410, R84 ;  /* 0x000054100d0d7816 */ /* 0x000fe40000000054 */
.L_x_6394:
[----:B------:R-:W-:-:S05]  /*1680*/  PRMT R117, RZ, 0x5410, R86 ;  /* 0x00005410ff757816 */ /* 0x000fca0000000056 */
[----:B------:R-:W-:Y:S01]  /*1690*/  FMUL.FTZ R117, R117, R90 ;  /* 0x0000005a75757220 */ /* 0x000fe20000410000 */
[----:B------:R-:W-:Y:S05]  /*16a0*/  @P3 BRA `(.L_x_6395) ;  /* 0x0000002000003947 */ /* 0x000fea0003800000 */
[----:B------:R-:W-:Y:S05]  /*16b0*/  @P0 BRA `(.L_x_6396) ;  /* 0x0000003000000947 */ /* 0x000fea0003800000 */
[----:B------:R-:W-:Y:S05]  /*16c0*/  BRA `(.L_x_6397) ;  /* 0x0000004000007947 */ /* 0x000fea0003800000 */
.L_x_6395:
[----:B-----5:R-:W-:-:S05]  /*16d0*/  PRMT R84, RZ, 0x5410, R18 ;  /* 0x00005410ff547816 */ /* 0x020fca0000000012 */
[----:B------:R-:W-:-:S05]  /*16e0*/  FADD.FTZ R117, R84, R117 ;  /* 0x0000007554757221 */ /* 0x000fca0000010000 */
.L_x_6396:
[----:B------:R-:W-:-:S04]  /*16f0*/  F2FP.BF16.PACK_AB R84, RZ, R117 ;  /* 0x00000075ff54723e */ /* 0x000fc800000010ff */
[----:B------:R-:W-:Y:S02]  /*1700*/  PRMT R14, R84, 0x7610, R14 ;  /* 0x00007610540e7816 */ /* 0x000fe4000000000e */
.L_x_6397:
[----:B------:R-:W-:-:S05]  /*1710*/  PRMT R119, RZ, 0x7610, R86 ;  /* 0x00007610ff777816 */ /* 0x000fca0000000056 */
[----:B------:R-:W-:Y:S01]  /*1720*/  FMUL.FTZ R119, R119, R90 ;  /* 0x0000005a77777220 */ /* 0x000fe20000410000 */
[----:B------:R-:W-:Y:S05]  /*1730*/  @P3 BRA `(.L_x_6398) ;  /* 0x0000002000003947 */ /* 0x000fea0003800000 */
[----:B------:R-:W-:Y:S05]  /*1740*/  @P0 BRA `(.L_x_6399) ;  /* 0x0000003000000947 */ /* 0x000fea0003800000 */
[----:B------:R-:W-:Y:S05]  /*1750*/  BRA `(.L_x_6400) ;  /* 0x0000004000007947 */ /* 0x000fea0003800000 */
.L_x_6398:
[----:B-----5:R-:W-:-:S05]  /*1760*/  PRMT R84, RZ, 0x7610, R18 ;  /* 0x00007610ff547816 */ /* 0x020fca0000000012 */
[----:B------:R-:W-:-:S05]  /*1770*/  FADD.FTZ R119, R84, R119 ;  /* 0x0000007754777221 */ /* 0x000fca0000010000 */
.L_x_6399:
[----:B------:R-:W-:-:S04]  /*1780*/  F2FP.BF16.PACK_AB R84, RZ, R119 ;  /* 0x00000077ff54723e */ /* 0x000fc800000010ff */
[----:B------:R-:W-:Y:S02]  /*1790*/  PRMT R14, R14, 0x5410, R84 ;  /* 0x000054100e0e7816 */ /* 0x000fe40000000054 */
.L_x_6400:
[----:B------:R-:W-:-:S05]  /*17a0*/  PRMT R85, RZ, 0x5410, R87 ;  /* 0x00005410ff557816 */ /* 0x000fca0000000057 */
[----:B------:R-:W-:Y:S01]  /*17b0*/  FMUL.FTZ R86, R85, R90 ;  /* 0x0000005a55567220 */ /* 0x000fe20000410000 */
[----:B------:R-:W-:Y:S05]  /*17c0*/  @P3 BRA `(.L_x_6401) ;  /* 0x0000002000003947 */ /* 0x000fea0003800000 */
[----:B------:R-:W-:Y:S05]  /*17d0*/  @P0 BRA `(.L_x_6402) ;  /* 0x0000003000000947 */ /* 0x000fea0003800000 */
[----:B------:R-:W-:Y:S05]  /*17e0*/  BRA `(.L_x_6403) ;  /* 0x0000004000007947 */ /* 0x000fea0003800000 */
.L_x_6401:
[----:B-----5:R-:W-:-:S05]  /*17f0*/  PRMT R85, RZ, 0x5410, R19 ;  /* 0x00005410ff557816 */ /* 0x020fca0000000013 */
[----:B------:R-:W-:-:S05]  /*1800*/  FADD.FTZ R86, R85, R86 ;  /* 0x0000005655567221 */ /* 0x000fca0000010000 */
.L_x_6402:
[----:B------:R-:W-:-:S04]  /*1810*/  F2FP.BF16.PACK_AB R84, RZ, R86 ;  /* 0x00000056ff54723e */ /* 0x000fc800000010ff */
[----:B------:R-:W-:Y:S02]  /*1820*/  PRMT R15, R84, 0x7610, R15 ;  /* 0x00007610540f7816 */ /* 0x000fe4000000000f */
.L_x_6403:
[----:B------:R-:W-:-:S05]  /*1830*/  PRMT R87, RZ, 0x7610, R87 ;  /* 0x00007610ff577816 */ /* 0x000fca0000000057 */
[----:B------:R-:W-:Y:S01]  /*1840*/  FMUL.FTZ R90, R87, R90 ;  /* 0x0000005a575a7220 */ /* 0x000fe20000410000 */
[----:B------:R-:W-:Y:S05]  /*1850*/  @P3 BRA `(.L_x_6404) ;  /* 0x0000002000003947 */ /* 0x000fea0003800000 */
[----:B------:R-:W-:Y:S05]  /*1860*/  @P0 BRA `(.L_x_6405) ;  /* 0x0000003000000947 */ /* 0x000fea0003800000 */
[----:B------:R-:W-:Y:S05]  /*1870*/  BRA `(.L_x_6406) ;  /* 0x0000004000007947 */ /* 0x000fea0003800000 */
.L_x_6404:
[----:B-----5:R-:W-:-:S05]  /*1880*/  PRMT R85, RZ, 0x7610, R19 ;  /* 0x00007610ff557816 */ /* 0x020fca0000000013 */
[----:B------:R-:W-:-:S05]  /*1890*/  FADD.FTZ R90, R85, R90 ;  /* 0x0000005a555a7221 */ /* 0x000fca0000010000 */
.L_x_6405:
[----:B------:R-:W-:-:S04]  /*18a0*/  F2FP.BF16.PACK_AB R84, RZ, R90 ;  /* 0x0000005aff54723e */ /* 0x000fc800000010ff */
[----:B------:R-:W-:Y:S02]  /*18b0*/  PRMT R15, R15, 0x5410, R84 ;  /* 0x000054100f0f7816 */ /* 0x000fe40000000054 */
.L_x_6406:
        /* <DEDUP_REMOVED lines=40> */
.L_x_6411:
        /* <DEDUP_REMOVED lines=84> */
.L_x_6412:
        /* <DEDUP_REMOVED lines=44> */
[----:B--2---:R-:W-:Y:S01]  /*2340*/  FADD.FTZ R87, R120, R87 ;  /* 0x0000005778577221 */ /* 0x004fe20000010000 */
[----:B------:R-:W-:Y:S01]  /*2350*/  @!P2 MOV R120, 0x4 ;  /* 0x000000040078a802 */ /* 0x000fe20000000f00 */
        /* <DEDUP_REMOVED lines=8> */
[----:B------:R-:W-:-:S03]  /*23e0*/  FSEL R87, R123, RZ, !P3 ;  /* 0x000000ff7b577208 */ /* 0x000fc60005800000 */
        /* <DEDUP_REMOVED lines=16> */
[C---:B------:R-:W-:Y:S01]  /*24f0*/  FADD.FTZ R120, -R87.reuse, R11 ;  /* 0x0000000b57787221 */ /* 0x040fe20000010100 */
[----:B------:R0:W-:Y:S01]  /*2500*/  @!P2 STG.E [R84.64], R89 ;  /* 0x000000595400a986 */ /* 0x0001e2000c101904 */
[C---:B------:R-:W-:Y:S02]  /*2510*/  FADD.FTZ R11, -R87.reuse, R96 ;  /* 0x00000060570b7221 */ /* 0x040fe40000010100 */
[----:B------:R-:W-:Y:S02]  /*2520*/  FFMA.FTZ R95, R46, R95, R78 ;  /* 0x0000005f2e5f7223 */ /* 0x000fe4000001004e */
[C---:B------:R-:W-:Y:S02]  /*2530*/  FADD.FTZ R96, -R87.reuse, R97 ;  /* 0x0000006157607221 */ /* 0x040fe40000010100 */
[C---:B------:R-:W-:Y:S02]  /*2540*/  FADD.FTZ R102, -R87.reuse, R102 ;  /* 0x0000006657667221 */ /* 0x040fe40000010100 */
[----:B------:R-:W-:-:S02]  /*2550*/  FADD.FTZ R101, -R87, R101 ;  /* 0x0000006557657221 */ /* 0x000fc40000010100 */
[----:B------:R-:W-:Y:S02]  /*2560*/  FADD.FTZ R104, -R87, R104 ;  /* 0x0000006857687221 */ /* 0x000fe40000010100 */
[C---:B0-----:R-:W-:Y:S02]  /*2570*/  FMUL.FTZ R85, R89.reuse, R124 ;  /* 0x0000007c59557220 */ /* 0x041fe40000410000 */
[C---:B------:R-:W-:Y:S02]  /*2580*/  FMUL.FTZ R124, R89.reuse, R91 ;  /* 0x0000005b597c7220 */ /* 0x040fe40000410000 */
[----:B------:R-:W-:Y:S02]  /*2590*/  FMUL.FTZ R84, R89, R11 ;  /* 0x0000000b59547220 */ /* 0x000fe40000410000 */
[----:B------:R-:W-:Y:S02]  /*25a0*/  FFMA.FTZ R91, R47, R124, R79 ;  /* 0x0000007c2f5b7223 */ /* 0x000fe4000001004f */
[----:B------:R-:W-:-:S02]  /*25b0*/  FFMA.FTZ R85, R44, R85, R76 ;  /* 0x000000552c557223 */ /* 0x000fc4000001004c */
[----:B------:R-:W-:Y:S02]  /*25c0*/  FFMA.FTZ R84, R45, R84, R77 ;  /* 0x000000542d547223 */ /* 0x000fe4000001004d */
        /* <DEDUP_REMOVED lines=17> */
[----:B------:R-:W-:Y:S01]  /*26e0*/  F2FP.BF16.PACK_AB R86, R84, R85 ;  /* 0x000000555456723e */ /* 0x000fe200000010ff */
[----:B------:R-:W-:Y:S01]  /*26f0*/  FADD.FTZ R93, -R87, R90 ;  /* 0x0000005a575d7221 */ /* 0x000fe20000010100 */
[----:B------:R-:W-:Y:S01]  /*2700*/  F2FP.BF16.PACK_AB R87, R91, R95 ;  /* 0x0000005f5b57723e */ /* 0x000fe200000010ff */
[C---:B------:R-:W-:Y:S01]  /*2710*/  FMUL.FTZ R91, R89.reuse, R120 ;  /* 0x00000078595b7220 */ /* 0x040fe20000410000 */
[----:B------:R-:W-:Y:S01]  /*2720*/  LEA R90, P2, R88, c[0x0][0x208], 0x4 ;  /* 0x00008200585a7a11 */ /* 0x000fe200078420ff */
[----:B------:R-:W-:-:S02]  /*2730*/  FMUL.FTZ R92, R89, R92 ;  /* 0x0000005c595c7220 */ /* 0x000fc40000410000 */
[C---:B------:R-:W-:Y:S02]  /*2740*/  FMUL.FTZ R85, R89.reuse, R122 ;  /* 0x0000007a59557220 */ /* 0x040fe40000410000 */
[----:B------:R-:W-:Y:S02]  /*2750*/  FMUL.FTZ R94, R89, R94 ;  /* 0x0000005e595e7220 */ /* 0x000fe40000410000 */
[----:B------:R-:W-:Y:S02]  /*2760*/  FFMA.FTZ R84, R48, R91, R80 ;  /* 0x0000005b30547223 */ /* 0x000fe40000010050 */
[----:B------:R-:W-:Y:S02]  /*2770*/  FFMA.FTZ R91, R49, R92, R81 ;  /* 0x0000005c315b7223 */ /* 0x000fe40000010051 */
[----:B------:R-:W-:Y:S02]  /*2780*/  FFMA.FTZ R85, R50, R85, R82 ;  /* 0x0000005532557223 */ /* 0x000fe40000010052 */
[----:B------:R-:W-:Y:S01]  /*2790*/  FFMA.FTZ R94, R51, R94, R83 ;  /* 0x0000005e335e7223 */ /* 0x000fe20000010053 */
[----:B------:R-:W-:Y:S01]  /*27a0*/  F2FP.BF16.PACK_AB R84, R91, R84 ;  /* 0x000000545b54723e */ /* 0x000fe200000010ff */
[C---:B------:R-:W-:Y:S01]  /*27b0*/  FMUL.FTZ R95, R89.reuse, R96 ;  /* 0x00000060595f7220 */ /* 0x040fe20000410000 */
[----:B------:R-:W-:Y:S01]  /*27c0*/  LEA.HI.X R91, R88, c[0x0][0x20c], RZ, 0x4, P2 ;  /* 0x00008300585b7a11 */ /* 0x000fe200010f24ff */
[----:B------:R-:W-:Y:S01]  /*27d0*/  FMUL.FTZ R100, R89, R100 ;  /* 0x0000006459647220 */ /* 0x000fe20000410000 */
[----:B------:R-:W-:Y:S01]  /*27e0*/  F2FP.BF16.PACK_AB R85, R94, R85 ;  /* 0x000000555e55723e */ /* 0x000fe200000010ff */
[----:B------:R-:W-:-:S02]  /*27f0*/  FFMA.FTZ R95, R40, R95, R72 ;  /* 0x0000005f285f7223 */ /* 0x000fc40000010048 */
[----:B------:R-:W-:Y:S02]  /*2800*/  FFMA.FTZ R100, R41, R100, R73 ;  /* 0x0000006429647223 */ /* 0x000fe40000010049 */
[C---:B------:R-:W-:Y:S01]  /*2810*/  FMUL.FTZ R11, R89.reuse, R11 ;  /* 0x0000000b590b7220 */ /* 0x040fe20000410000 */
[----:B------:R0:W-:Y:S01]  /*2820*/  STG.E.128 [R90.64], R84 ;  /* 0x000000545a007986 */ /* 0x0001e2000c101d04 */
[C---:B------:R-:W-:Y:S02]  /*2830*/  FMUL.FTZ R88, R89.reuse, R93 ;  /* 0x0000005d59587220 */ /* 0x040fe40000410000 */
[C---:B------:R-:W-:Y:S02]  /*2840*/  FMUL.FTZ R109, R89.reuse, R109 ;  /* 0x0000006d596d7220 */ /* 0x040fe40000410000 */
[C---:B------:R-:W-:Y:S02]  /*2850*/  FMUL.FTZ R112, R89.reuse, R112 ;  /* 0x0000007059707220 */ /* 0x040fe40000410000 */
[C---:B------:R-:W-:Y:S01]  /*2860*/  FMUL.FTZ R97, R89.reuse, R98 ;  /* 0x0000006259617220 */ /* 0x040fe20000410000 */
[----:B------:R-:W-:Y:S01]  /*2870*/  LEA R98, P3, R8, c[0x0][0x208], 0x4 ;  /* 0x0000820008627a11 */ /* 0x000fe200078620ff */
[----:B------:R-:W-:-:S02]  /*2880*/  FMUL.FTZ R102, R89, R102 ;  /* 0x0000006659667220 */ /* 0x000fc40000410000 */
[----:B------:R-:W-:Y:S02]  /*2890*/  FFMA.FTZ R96, R23, R88, R55 ;  /* 0x0000005817607223 */ /* 0x000fe40000010037 */
[C---:B------:R-:W-:Y:S02]  /*28a0*/  FMUL.FTZ R101, R89.reuse, R101 ;  /* 0x0000006559657220 */ /* 0x040fe40000410000 */
[C---:B------:R-:W-:Y:S02]  /*28b0*/  FMUL.FTZ R104, R89.reuse, R104 ;  /* 0x0000006859687220 */ /* 0x040fe40000410000 */
[----:B------:R-:W-:Y:S01]  /*28c0*/  FMUL.FTZ R103, R89, R103 ;  /* 0x0000006759677220 */ /* 0x000fe20000410000 */
[----:B0-----:R-:W-:Y:S01]  /*28d0*/  F2FP.BF16.PACK_AB R84, R100, R95 ;  /* 0x0000005f6454723e */ /* 0x001fe200000010ff */
[----:B------:R-:W-:Y:S01]  /*28e0*/  FFMA.FTZ R95, R22, R11, R54 ;  /* 0x0000000b165f7223 */ /* 0x000fe20000010036 */
[----:B------:R-:W-:Y:S01]  /*28f0*/  LEA R100, P4, R9, c[0x0][0x208], 0x4 ;  /* 0x0000820009647a11 */ /* 0x000fe200078820ff */
[----:B------:R-:W-:-:S02]  /*2900*/  FMUL.FTZ R106, R89, R106 ;  /* 0x0000006a596a7220 */ /* 0x000fc40000410000 */
[----:B------:R-:W-:Y:S01]  /*2910*/  FFMA.FTZ R90, R28, R109, R60 ;  /* 0x0000006d1c5a7223 */ /* 0x000fe2000001003c */
[----:B------:R-:W-:Y:S01]  /*2920*/  F2FP.BF16.PACK_AB R95, R96, R95 ;  /* 0x0000005f605f723e */ /* 0x000fe200000010ff */
[----:B------:R-:W-:Y:S01]  /*2930*/  FFMA.FTZ R93, R29, R112, R61 ;  /* 0x000000701d5d7223 */ /* 0x000fe2000001003d */
[----:B------:R-:W-:Y:S01]  /*2940*/  LEA R96, P2, R10, c[0x0][0x208], 0x4 ;  /* 0x000082000a607a11 */ /* 0x000fe200078420ff */
[C---:B------:R-:W-:Y:S02]  /*2950*/  FMUL.FTZ R105, R89.reuse, R105 ;  /* 0x0000006959697220 */ /* 0x040fe40000410000 */
[----:B------:R-:W-:Y:S01]  /*2960*/  FMUL.FTZ R108, R89, R108 ;  /* 0x0000006c596c7220 */ /* 0x000fe20000410000 */
[----:B------:R-:W-:Y:S01]  /*2970*/  F2FP.BF16.PACK_AB R90, R93, R90 ;  /* 0x0000005a5d5a723e */ /* 0x000fe200000010ff */
        /* <DEDUP_REMOVED lines=15> */
[----:B------:R-:W-:Y:S01]  /*2a70*/  FFMA.FTZ R106, R39, R106, R71 ;  /* 0x0000006a276a7223 */ /* 0x000fe20000010047 */
[----:B------:R-:W-:Y:S01]  /*2a80*/  LEA.HI.X R97, R10, c[0x0][0x20c], RZ, 0x4, P2 ;  /* 0x000083000a617a11 */ /* 0x000fe200010f24ff */
[----:B------:R-:W-:Y:S01]  /*2a90*/  FFMA.FTZ R104, R37, R104, R69 ;  /* 0x0000006825687223 */ /* 0x000fe20000010045 */
[----:B------:R-:W-:Y:S01]  /*2aa0*/  ISETP.GE.AND P2, PT, R5, c[0x0][0x164], PT ;  /* 0x0000590005007a0c */ /* 0x000fe20003f46270 */
        /* <DEDUP_REMOVED lines=9> */
[----:B------:R-:W-:Y:S01]  /*2b40*/  STG.E.128 [R96.64], R84 ;  /* 0x0000005460007986 */ /* 0x000fe2000c101d04 */
[----:B------:R-:W-:Y:S01]  /*2b50*/  FFMA.FTZ R110, R35, R110, R67 ;  /* 0x0000006e236e7223 */ /* 0x000fe20000010043 */
[----:B------:R-:W-:Y:S01]  /*2b60*/  F2FP.BF16.PACK_AB R88, R108, R105 ;  /* 0x000000696c58723e */ /* 0x000fe200000010ff */
[----:B------:R-:W-:-:S02]  /*2b70*/  FFMA.FTZ R94, R20, R117, R52 ;  /* 0x00000075145e7223 */ /* 0x000fc40000010034 */
[----:B------:R-:W-:Y:S01]  /*2b80*/  FFMA.FTZ R11, R21, R124, R53 ;  /* 0x0000007c150b7223 */ /* 0x000fe20000010035 */
[----:B------:R-:W-:Y:S01]  /*2b90*/  F2FP.BF16.PACK_AB R89, R110, R89 ;  /* 0x000000596e59723e */ /* 0x000fe200000010ff */
[----:B------:R-:W-:Y:S01]  /*2ba0*/  FFMA.FTZ R93, R26, R99, R58 ;  /* 0x000000631a5d7223 */ /* 0x000fe2000001003a */
[----:B------:R-:W-:Y:S01]  /*2bb0*/  LEA.HI.X R99, R8, c[0x0][0x20c], RZ, 0x4, P3 ;  /* 0x0000830008637a11 */ /* 0x000fe200018f24ff */
[----:B------:R-:W-:Y:S01]  /*2bc0*/  FFMA.FTZ R118, R27, R118, R59 ;  /* 0x000000761b767223 */ /* 0x000fe2000001003b */
[----:B------:R-:W-:Y:S01]  /*2bd0*/  F2FP.BF16.PACK_AB R94, R11, R94 ;  /* 0x0000005e0b5e723e */ /* 0x000fe200000010ff */
[----:B------:R-:W-:Y:S01]  /*2be0*/  FFMA.FTZ R113, R24, R113, R56 ;  /* 0x0000007118717223 */ /* 0x000fe20000010038 */
[----:B------:R-:W-:Y:S01]  /*2bf0*/  SEL R8, RZ, 0x1, P1 ;  /* 0x00000001ff087807 */ /* 0x000fe20000800000 */
[----:B------:R-:W-:Y:S01]  /*2c00*/  FFMA.FTZ R92, R25, R92, R57 ;  /* 0x0000005c195c7223 */ /* 0x000fe20000010039 */
[----:B------:R-:W-:Y:S01]  /*2c10*/  F2FP.BF16.PACK_AB R93, R118, R93 ;  /* 0x0000005d765d723e */ /* 0x000fe200000010ff */
[----:B------:R0:W-:Y:S03]  /*2c20*/  STG.E.128 [R98.64], R88 ;  /* 0x0000005862007986 */ /* 0x0001e6000c101d04 */
[----:B------:R-:W-:-:S05]  /*2c30*/  F2FP.BF16.PACK_AB R92, R92, R113 ;  /* 0x000000715c5c723e */ /* 0x000fca00000010ff */
[----:B------:R1:W-:Y:S01]  /*2c40*/  STG.E.128 [R100.64], R92 ;  /* 0x0000005c64007986 */ /* 0x0003e2000c101d04 */
[----:B0-----:R-:W-:Y:S01]  /*2c50*/  PRMT R89, R8, 0x7610, R89 ;  /* 0x0000761008597816 */ /* 0x001fe20000000059 */
[----:B-1---5:R-:W-:Y:S01]  /*2c60*/  @P2 CALL.REL.NOINC `(.L_x_6409) ;  /* 0x0000001000002944 */ /* 0x022fe20003c00000 */
[----:B------:R-:W-:Y:S05]  /*2c70*/  BRA `(.L_x_6410) ;  /* 0xffffd74000007947 */ /* 0x000fea000383ffff */
.L_x_6409:
[----:B------:R-:W-:Y:S05]  /*2c80*/  EXIT ;  /* 0x000000000000794d */ /* 0x000fea0003800000 */
.L_x_6407:
[----:B------:R-:W-:Y:S01]  /*2c90*/  HFMA2.MMA R122, -RZ, RZ, 0, 5.9604644775390625e-08 ;  /* 0x00000001ff7a7435 */ /* 0x000fe200000001ff */
[----:B------:R-:W-:Y:S02]  /*2ca0*/  MOV R123, R84 ;  /* 0x00000054007b7202 */ /* 0x000fe40000000f00 */
[----:B------:R-:W-:Y:S02]  /*2cb0*/  MOV R121, 0x1f ;  /* 0x0000001f00797802 */ /* 0x000fe40000000f00 */
[----:B------:R-:W-:Y:S02]  /*2cc0*/  MOV R120, 0xffffffff ;  /* 0xffffffff00787802 */ /* 0x000fe40000000f00 */
[----:B------:R-:W-:Y:S02]  /*2cd0*/  MOV R85, 0x2cf0 ;  /* 0x00002cf000557802 */ /* 0x000fe40000000f00 */
[----:B-----5:R-:W-:Y:S05]  /*2ce0*/  CALL.REL.NOINC `($__internal_33_$__cuda_sm70_shflsync_bfly_p) ;  /* 0x000007d000007944 */ /* 0x020fea0003c00000 */
[----:B01----:R-:W-:Y:S05]  /*2cf0*/  BRA `(.L_x_6411) ;  /* 0xffffee4000007947 */ /* 0x003fea000383ffff */
.L_x_6408:
[----:B------:R-:W-:Y:S01]  /*2d00*/  HFMA2.MMA R122, -RZ, RZ, 0, 1.1920928955078125e-07 ;  /* 0x00000002ff7a7435 */ /* 0x000fe200000001ff */
[----:B------:R-:W-:-:S02]  /*2d10*/  MOV R123, R84 ;  /* 0x00000054007b7202 */ /* 0x000fc40000000f00 */
[----:B------:R-:W-:Y:S02]  /*2d20*/  MOV R121, 0x1f ;  /* 0x0000001f00797802 */ /* 0x000fe40000000f00 */
[----:B------:R-:W-:Y:S02]  /*2d30*/  MOV R120, 0xffffffff ;  /* 0xffffffff00787802 */ /* 0x000fe40000000f00 */
[----:B------:R-:W-:Y:S02]  /*2d40*/  MOV R85, 0x2d60 ;  /* 0x00002d6000557802 */ /* 0x000fe40000000f00 */
[----:B-----5:R-:W-:Y:S05]  /*2d50*/  CALL.REL.NOINC `($__internal_33_$__cuda_sm70_shflsync_bfly_p) ;  /* 0x0000076000007944 */ /* 0x020fea0003c00000 */
[----:B-1----:R-:W-:Y:S01]  /*2d60*/  FADD.FTZ R84, R84, R121 ;  /* 0x0000007954547221 */ /* 0x002fe20000010000 */
[----:B0-----:R-:W-:Y:S01]  /*2d70*/  HFMA2.MMA R122, -RZ, RZ, 0, 2.384185791015625e-07 ;  /* 0x00000004ff7a7435 */ /* 0x001fe200000001ff */
[----:B------:R-:W-:Y:S02]  /*2d80*/  MOV R121, 0x1f ;  /* 0x0000001f00797802 */ /* 0x000fe40000000f00 */
[----:B------:R-:W-:Y:S02]  /*2d90*/  MOV R120, 0xffffffff ;  /* 0xffffffff00787802 */ /* 0x000fe40000000f00 */
[----:B------:R-:W-:-:S02]  /*2da0*/  MOV R123, R84 ;  /* 0x00000054007b7202 */ /* 0x000fc40000000f00 */
[----:B------:R-:W-:Y:S02]  /*2db0*/  MOV R85, 0x2dd0 ;  /* 0x00002dd000557802 */ /* 0x000fe40000000f00 */
[----:B------:R-:W-:Y:S05]  /*2dc0*/  CALL.REL.NOINC `($__internal_33_$__cuda_sm70_shflsync_bfly_p) ;  /* 0x000006f000007944 */ /* 0x000fea0003c00000 */
[----:B-1----:R-:W-:Y:S01]  /*2dd0*/  FADD.FTZ R84, R84, R121 ;  /* 0x0000007954547221 */ /* 0x002fe20000010000 */
[----:B0-----:R-:W-:Y:S01]  /*2de0*/  HFMA2.MMA R122, -RZ, RZ, 0, 4.76837158203125e-07 ;  /* 0x00000008ff7a7435 */ /* 0x001fe200000001ff */
[----:B------:R-:W-:Y:S02]  /*2df0*/  MOV R121, 0x1f ;  /* 0x0000001f00797802 */ /* 0x000fe40000000f00 */
[----:B------:R-:W-:Y:S02]  /*2e00*/  MOV R120, 0xffffffff ;  /* 0xffffffff00787802 */ /* 0x000fe40000000f00 */
[----:B------:R-:W-:Y:S02]  /*2e10*/  MOV R123, R84 ;  /* 0x00000054007b7202 */ /* 0x000fe40000000f00 */
[----:B------:R-:W-:Y:S02]  /*2e20*/  MOV R85, 0x2e40 ;  /* 0x00002e4000557802 */ /* 0x000fe40000000f00 */
[----:B------:R-:W-:Y:S05]  /*2e30*/  CALL.REL.NOINC `($__internal_33_$__cuda_sm70_shflsync_bfly_p) ;  /* 0x0000068000007944 */ /* 0x000fea0003c00000 */
[----:B-1----:R-:W-:Y:S01]  /*2e40*/  FADD.FTZ R84, R84, R121 ;  /* 0x0000007954547221 */ /* 0x002fe20000010000 */
[----:B0-----:R-:W-:Y:S01]  /*2e50*/  HFMA2.MMA R122, -RZ, RZ, 0, 9.5367431640625e-07 ;  /* 0x00000010ff7a7435 */ /* 0x001fe200000001ff */
[----:B------:R-:W-:-:S02]  /*2e60*/  MOV R121, 0x1f ;  /* 0x0000001f00797802 */ /* 0x000fc40000000f00 */
[----:B------:R-:W-:Y:S02]  /*2e70*/  MOV R120, 0xffffffff ;  /* 0xffffffff00787802 */ /* 0x000fe40000000f00 */
[----:B------:R-:W-:Y:S02]  /*2e80*/  MOV R123, R84 ;  /* 0x00000054007b7202 */ /* 0x000fe40000000f00 */
[----:B------:R-:W-:Y:S02]  /*2e90*/  MOV R85, 0x2eb0 ;  /* 0x00002eb000557802 */ /* 0x000fe40000000f00 */
[----:B------:R-:W-:Y:S05]  /*2ea0*/  CALL.REL.NOINC `($__internal_33_$__cuda_sm70_shflsync_bfly_p) ;  /* 0x0000061000007944 */ /* 0x000fea0003c00000 */
        /* <DEDUP_REMOVED lines=70> */
[----:B------:R-:W-:Y:S05]  /*3310*/  CALL.REL.NOINC `($__internal_33_$__cuda_sm70_shflsync_bfly_p) ;  /* 0x000001a000007944 */ /* 0x000fea0003c00000 */
[----:B0-----:R-:W-:Y:S01]  /*3320*/  HFMA2.MMA R122, -RZ, RZ, 0, 1.1920928955078125e-07 ;  /* 0x00000002ff7a7435 */ /* 0x001fe200000001ff */
[----:B-1----:R-:W-:Y:S01]  /*3330*/  FADD.FTZ R123, R123, R121 ;  /* 0x000000797b7b7221 */ /* 0x002fe20000010000 */
[----:B------:R-:W-:Y:S02]  /*3340*/  MOV R121, 0x1f ;  /* 0x0000001f00797802 */ /* 0x000fe40000000f00 */
[----:B------:R-:W-:Y:S02]  /*3350*/  MOV R120, 0xffffffff ;  /* 0xffffffff00787802 */ /* 0x000fe40000000f00 */
[----:B------:R-:W-:Y:S02]  /*3360*/  MOV R85, 0x3380 ;  /* 0x0000338000557802 */ /* 0x000fe40000000f00 */
[----:B------:R-:W-:Y:S05]  /*3370*/  CALL.REL.NOINC `($__internal_33_$__cuda_sm70_shflsync_bfly_p) ;  /* 0x0000014000007944 */ /* 0x000fea0003c00000 */
[----:B0-----:R-:W-:Y:S01]  /*3380*/  HFMA2.MMA R122, -RZ, RZ, 0, 2.384185791015625e-07 ;  /* 0x00000004ff7a7435 */ /* 0x001fe200000001ff */
[----:B-1----:R-:W-:Y:S01]  /*3390*/  FADD.FTZ R123, R123, R121 ;  /* 0x000000797b7b7221 */ /* 0x002fe20000010000 */
[----:B------:R-:W-:-:S02]  /*33a0*/  MOV R121, 0x1f ;  /* 0x0000001f00797802 */ /* 0x000fc40000000f00 */
[----:B------:R-:W-:Y:S02]  /*33b0*/  MOV R120, 0xffffffff ;  /* 0xffffffff00787802 */ /* 0x000fe40000000f00 */
[----:B------:R-:W-:Y:S02]  /*33c0*/  MOV R85, 0x33e0 ;  /* 0x000033e000557802 */ /* 0x000fe40000000f00 */
[----:B------:R-:W-:Y:S05]  /*33d0*/  CALL.REL.NOINC `($__internal_33_$__cuda_sm70_shflsync_bfly_p) ;  /* 0x000000e000007944 */ /* 0x000fea0003c00000 */
[----:B0-----:R-:W-:Y:S01]  /*33e0*/  HFMA2.MMA R122, -RZ, RZ, 0, 4.76837158203125e-07 ;  /* 0x00000008ff7a7435 */ /* 0x001fe200000001ff */
[----:B-1----:R-:W-:Y:S01]  /*33f0*/  FADD.FTZ R123, R123, R121 ;  /* 0x000000797b7b7221 */ /* 0x002fe20000010000 */
[----:B------:R-:W-:Y:S02]  /*3400*/  MOV R121, 0x1f ;  /* 0x0000001f00797802 */ /* 0x000fe40000000f00 */
[----:B------:R-:W-:Y:S02]  /*3410*/  MOV R120, 0xffffffff ;  /* 0xffffffff00787802 */ /* 0x000fe40000000f00 */
[----:B------:R-:W-:Y:S02]  /*3420*/  MOV R85, 0x3440 ;  /* 0x0000344000557802 */ /* 0x000fe40000000f00 */
[----:B------:R-:W-:Y:S05]  /*3430*/  CALL.REL.NOINC `($__internal_33_$__cuda_sm70_shflsync_bfly_p) ;  /* 0x0000008000007944 */ /* 0x000fea0003c00000 */
[----:B0-----:R-:W-:Y:S01]  /*3440*/  HFMA2.MMA R122, -RZ, RZ, 0, 9.5367431640625e-07 ;  /* 0x00000010ff7a7435 */ /* 0x001fe200000001ff */
[----:B-1----:R-:W-:Y:S01]  /*3450*/  FADD.FTZ R123, R123, R121 ;  /* 0x000000797b7b7221 */ /* 0x002fe20000010000 */
[----:B------:R-:W-:-:S02]  /*3460*/  MOV R121, 0x1f ;  /* 0x0000001f00797802 */ /* 0x000fc40000000f00 */
[----:B------:R-:W-:Y:S02]  /*3470*/  MOV R120, 0xffffffff ;  /* 0xffffffff00787802 */ /* 0x000fe40000000f00 */
[----:B------:R-:W-:Y:S02]  /*3480*/  MOV R85, 0x34a0 ;  /* 0x000034a000557802 */ /* 0x000fe40000000f00 */
[----:B------:R-:W-:Y:S05]  /*3490*/  CALL.REL.NOINC `($__internal_33_$__cuda_sm70_shflsync_bfly_p) ;  /* 0x0000002000007944 */ /* 0x000fea0003c00000 */
[----:B-1----:R-:W-:Y:S01]  /*34a0*/  MOV R124, R121 ;  /* 0x00000079007c7202 */ /* 0x002fe20000000f00 */
[----:B0-----:R-:W-:Y:S05]  /*34b0*/  BRA `(.L_x_6412) ;  /* 0xffffebc000007947 */ /* 0x001fea000383ffff */
        .weak           $__internal_33_$__cuda_sm70_shflsync_bfly_p
        .type           $__internal_33_$__cuda_sm70_shflsync_bfly_p,@function
        .size           $__internal_33_$__cuda_sm70_shflsync_bfly_p,(.L_x_29097 - $__internal_33_$__cuda_sm70_shflsync_bfly_p)
$__internal_33_$__cuda_sm70_shflsync_bfly_p:
[----:B------:R-:W-:Y:S01]  /*34c0*/  HFMA2.MMA R125, -RZ, RZ, 0, 0 ;  /* 0x00000000ff7d7435 */ /* 0x000fe200000001ff */
[----:B------:R-:W-:Y:S01]  /*34d0*/  MOV R124, R85 ;  /* 0x00000055007c7202 */ /* 0x000fe20000000f00 */
[----:B------:R-:W-:Y:S04]  /*34e0*/  WARPSYNC R120 ;  /* 0x0000007800007348 */ /* 0x000fe80003800000 */
[----:B------:R0:W1:Y:S01]  /*34f0*/  SHFL.BFLY PT, R121, R123, R122, R121 ;  /* 0x0c00007a7b797389 */ /* 0x00006200000e0079 */
[----:B------:R-:W-:Y:S05]  /*3500*/  RET.REL.NODEC R124 `(_ZN10layer_norm13ln_fwd_kernelINS_13Kernel_traitsIf13__nv_bfloat16S2_S2_fjLj4096ELj1ELj1ELj4ELj16ENS_18Kernel_traits_baseILj4096EfS2_S2_S2_fjLj128EEEEELb0ELb0ELb0ELb1EEEvNS_9FwdParamsE) ;  /* 0xffffcaf07c007950 */ /* 0x000fea0003c3ffff */
.L_x_6413:
        /* <DEDUP_REMOVED lines=15> */
.L_x_29097:


//--------------------- .text._ZN10layer_norm13ln_fwd_kernelINS_13Kernel_traitsIf13__nv_bfloat16S2_S2_fjLj4096ELj1ELj1ELj4ELj16ENS_18Kernel_traits_baseILj4096EfS2_S2_S2_fjLj128EEEEELb0ELb0ELb1ELb0EEEvNS_9FwdParamsE --------------------------
	.section	.text._ZN10layer_norm13ln_fwd_kernelINS_13Kernel_traitsIf13__nv_bfloat16S2_S2_fjLj4096ELj1ELj1ELj4ELj16ENS_18Kernel_traits_baseILj4096EfS2_S2_S2_fjLj128EEEEELb0ELb0ELb1ELb0EEEvNS_9FwdParamsE,"ax",@progbits
	.sectioninfo	@"SHI_REGISTERS=128"
	.align	128
        .global         _ZN10layer_norm13ln_fwd_kernelINS_13Kernel_traitsIf13__nv_bfloat16S2_S2_fjLj4096ELj1ELj1ELj4ELj16ENS_18Kernel_traits_baseILj4096EfS2_S2_S2_fjLj128EEEEELb0ELb0ELb1ELb0EEEvNS_9FwdParamsE
        .type           _ZN10layer_norm13ln_fwd_kernelINS_13Kernel_traitsIf13__nv_bfloat16S2_S2_fjLj4096ELj1ELj1ELj4ELj16ENS_18Kernel_traits_baseILj4096EfS2_S2_S2_fjLj128EEEEELb0ELb0ELb1ELb0EEEvNS_9FwdParamsE,@function
        .size           _ZN10layer_norm13ln_fwd_kernelINS_13Kernel_traitsIf13__nv_bfloat16S2_S2_fjLj4096ELj1ELj1ELj4ELj16ENS_18Kernel_traits_baseILj4096EfS2_S2_S2_fjLj128EEEEELb0ELb0ELb1ELb0EEEvNS_9FwdParamsE,(.L_x_29098 - _ZN10layer_norm13ln_fwd_kernelINS_13Kernel_traitsIf13__nv_bfloat16S2_S2_fjLj4096ELj1ELj1ELj4ELj16ENS_18Kernel_traits_baseILj4096EfS2_S2_S2_fjLj128EEEEELb0ELb0ELb1ELb0EEEvNS_9FwdParamsE)
        .other          _ZN10layer_norm13ln_fwd_kernelINS_13Kernel_traitsIf13__nv_bfloat16S2_S2_fjLj4096ELj1ELj1ELj4ELj16ENS_18Kernel_traits_baseILj4096EfS2_S2_S2_fjLj128EEEEELb0ELb0ELb1ELb0EEEvNS_9FwdParamsE,@"STO_CUDA_ENTRY STV_DEFAULT"
_ZN10layer_norm13ln_fwd_kernelINS_13Kernel_traitsIf13__nv_bfloat16S2_S2_fjLj4096ELj1ELj1ELj4ELj16ENS_18Kernel_traits_baseILj4096EfS2_S2_S2_fjLj128EEEEELb0ELb0ELb1ELb0EEEvNS_9FwdParamsE:
.text._ZN10layer_norm13ln_fwd_kernelINS_13Kernel_traitsIf13__nv_bfloat16S2_S2_fjLj4096ELj1ELj1ELj4ELj16ENS_18Kernel_traits_baseILj4096EfS2_S2_S2_fjLj128EEEEELb0ELb0ELb1ELb0EEEvNS_9FwdParamsE:
        /* <DEDUP_REMOVED lines=30> */
.L_x_6415:
[----:B------:R-:W-:Y:S05]  /*01e0*/  BSYNC B0 ;  /* 0x0000000000007941 */ /* 0x000fea0003800000 */
.L_x_6414:
        /* <DEDUP_REMOVED lines=17> */
.L_x_6417:
[----:B------:R-:W-:Y:S05]  /*0300*/  BSYNC B0 ;  /* 0x0000000000007941 */ /* 0x000fea0003800000 */
.L_x_6416:
        /* <DEDUP_REMOVED lines=17> */
.L_x_6419:
[----:B------:R-:W-:Y:S05]  /*0420*/  BSYNC B0 ;  /* 0x0000000000007941 */ /* 0x000fea0003800000 */
.L_x_6418:
        /* <DEDUP_REMOVED lines=16> */
.L_x_6421:
[----:B------:R-:W-:Y:S05]  /*0530*/  BSYNC B0 ;  /* 0x0000000000007941 */ /* 0x000fea0003800000 */
.L_x_6420:
[----:B------:R-:W1:Y:S02]  /*0540*/  S2UR UR6, SR_CTAID.X ;  /* 0x00000000000679c3 */ /* 0x000e640000002500 */
[----:B-1----:R-:W-:-:S04]  /*0550*/  LEA.HI R110, R102, UR6, RZ, 0x19 ;  /* 0x00000006666e7c11 */ /* 0x002fc8000f8fc8ff */
[----:B------:R-:W-:-:S13]  /*0560*/  ISETP.GE.AND P0, PT, R110, c[0x0][0x164], PT ;  /* 0x000059006e007a0c */ /* 0x000fda0003f06270 */
[----:B------:R-:W-:Y:S05]  /*0570*/  @P0 EXIT ;  /* 0x000000000000094d */ /* 0x000fea0003800000 */
[----:B------:R-:W-:Y:S01]  /*0580*/  SHF.R.S32.HI R0, RZ, 0x3, R0 ;  /* 0x00000003ff007819 */ /* 0x000fe20000011400 */
[----:B------:R-:W-:Y:S01]  /*0590*/  HFMA2.MMA R104, -RZ, RZ, 0, 5.9604644775390625e-08 ;  /* 0x00000001ff687435 */ /* 0x000fe200000001ff */
[----:B0-----:R-:W-:Y:S01]  /*05a0*/  LOP3.LUT R3, R102, 0x60, RZ, 0xc0, !PT ;  /* 0x0000006066037812 */ /* 0x001fe200078ec0ff */
        /* <DEDUP_REMOVED lines=8> */
[----:B------:R-:W-:Y:S02]  /*0630*/  LOP3.LUT R5, R4, 0x3e0, RZ, 0xc0, !PT ;  /* 0x000003e004057812 */ /* 0x000fe400078ec0ff */
[----:B------:R-:W-:Y:S02]  /*0640*/  IADD3 R3, R3, R0, RZ ;  /* 0x0000000003037210 */ /* 0x000fe40007ffe0ff */
[----:B------:R-:W-:-:S02]  /*0650*/  IADD3 R5, R2, -R5, RZ ;  /* 0x8000000502057210 */ /* 0x000fc40007ffe0ff */
[----:B------:R-:W-:Y:S02]  /*0660*/  SHF.L.U32 R3, R3, 0x3, RZ ;  /* 0x0000000303037819 */ /* 0x000fe400000006ff */
[----:B------:R-:W-:-:S04]  /*0670*/  IMNMX R5, RZ, R5, !PT ;  /* 0x00000005ff057217 */ /* 0x000fc80007800200 */
[----:B------:R-:W0:Y:S01]  /*0680*/  I2F.U32 R3, R3 ;  /* 0x0000000300037306 */ /* 0x000e220000201000 */
[----:B------:R-:W-:-:S04]  /*0690*/  IMNMX R5, R5, 0x20, PT ;  /* 0x0000002005057817 */ /* 0x000fc80003800200 */
[----:B------:R-:W-:-:S04]  /*06a0*/  IADD3 R5, R0, R5, RZ ;  /* 0x0000000500057210 */ /* 0x000fc80007ffe0ff */
[----:B------:R-:W-:Y:S01]  /*06b0*/  SHF.L.U32 R106, R5, 0x3, RZ ;  /* 0x00000003056a7819 */ /* 0x000fe200000006ff */
[----:B0-----:R0:W1:Y:S06]  /*06c0*/  MUFU.RCP R108, R3 ;  /* 0x00000003006c7308 */ /* 0x00106c0000001000 */
.L_x_6537:
[----:B------:R-:W-:-:S05]  /*06d0*/  MOV R85, 0x4 ;  /* 0x0000000400557802 */ /* 0x000fca0000000f00 */
[----:B------:R-:W-:-:S06]  /*06e0*/  IMAD.WIDE R116, R110, R85, c[0x0][0x1d0] ;  /* 0x000074006e747625 */ /* 0x000fcc00078e0255 */
[----:B------:R2:W3:Y:S01]  /*06f0*/  LDG.E R116, [R116.64] ;  /* 0x0000000474747981 */ /* 0x0004e2000c1e1900 */
[----:B------:R-:W-:-:S05]  /*0700*/  IMAD.WIDE R84, R110, R85, c[0x0][0x1d8] ;  /* 0x000076006e547625 */ /* 0x000fca00078e0255 */
[----:B-----5:R4:W5:Y:S01]  /*0710*/  LDG.E R114, [R84.64] ;  /* 0x0000000454727981 */ /* 0x020962000c1e1900 */
[----:B------:R-:W-:Y:S01]  /*0720*/  IMAD R86, R110, c[0x0][0x168], RZ ;  /* 0x00005a006e567a24 */ /* 0x000fe200078e02ff */
[----:B------:R-:W-:Y:S01]  /*0730*/  BSSY B0, `(.L_x_6422) ;  /* 0x0000078000007945 */ /* 0x000fe20003800000 */
[----:B--2---:R-:W-:Y:S02]  /*0740*/  SHF.R.S32.HI R117, RZ, 0x1f, R110 ;  /* 0x0000001fff757819 */ /* 0x004fe4000001146e */
[----:B---3--:R-:W-:-:S13]  /*0750*/  ISETP.GE.AND P5, PT, R116, 0x1, PT ;  /* 0x000000017400780c */ /* 0x008fda0003fa6270 */
[----:B------:R-:W-:-:S05]  /*0760*/  @P5 IADD3 R87, R116, -0x1, RZ ;  /* 0xffffffff74575810 */ /* 0x000fca0007ffe0ff */
[----:B------:R-:W-:Y:S01]  /*0770*/  @P5 IMAD R118, R87, c[0x0][0x168], RZ ;  /* 0x00005a0057765a24 */ /* 0x000fe200078e02ff */
[----:B------:R-:W-:-:S04]  /*0780*/  SHF.R.S32.HI R87, RZ, 0x1f, R86 ;  /* 0x0000001fff577819 */ /* 0x000fc80000011456 */
[----:B------:R-:W-:Y:S02]  /*0790*/  @P5 SHF.R.S32.HI R119, RZ, 0x1f, R118 ;  /* 0x0000001fff775819 */ /* 0x000fe40000011476 */
[----:B------:R-:W-:Y:S02]  /*07a0*/  LEA.HI R87, R87, R86, RZ, 0x3 ;  /* 0x0000005657577211 */ /* 0x000fe400078f18ff */
[----:B------:R-:W-:Y:S02]  /*07b0*/  @P5 LEA.HI R118, R119, R118, RZ, 0x3 ;  /* 0x0000007677765211 */ /* 0x000fe400078f18ff */
[----:B------:R-:W-:Y:S02]  /*07c0*/  LOP3.LUT R86, R102, 0x7f, RZ, 0xc0, !PT ;  /* 0x0000007f66567812 */ /* 0x000fe400078ec0ff */
[----:B------:R-:W-:Y:S02]  /*07d0*/  MOV R119, RZ ;  /* 0x000000ff00777202 */ /* 0x000fe40000000f00 */
[----:B------:R-:W-:-:S02]  /*07e0*/  @P5 LEA.HI.SX32 R119, R118, R86, 0x1d ;  /* 0x0000005676775211 */ /* 0x000fc400078feaff */
[----:B------:R-:W-:Y:S01]  /*07f0*/  LEA.HI.SX32 R118, R87, R86, 0x1d ;  /* 0x0000005657767211 */ /* 0x000fe200078feaff */
[----:B------:R-:W-:Y:S05]  /*0800*/  @!P1 BRA `(.L_x_6423) ;  /* 0x000006a000009947 */ /* 0x000fea0003800000 */
[----:B----4-:R-:W-:Y:S02]  /*0810*/  ISETP.NE.U32.AND P0, PT, RZ, c[0x0][0x180], PT ;  /* 0x00006000ff007a0c */ /* 0x010fe40003f05070 */
        /* <DEDUP_REMOVED lines=10> */
[----:B--2---:R-:W-:Y:S01]  /*08c0*/  HFMA2.MMA R97, -RZ, RZ, 0, 0 ;  /* 0x00000000ff617435 */ /* 0x004fe200000001ff */
[----:B------:R-:W-:Y:S05]  /*08d0*/  @!P0 BRA `(.L_x_6426) ;  /* 0x0000006000008947 */ /* 0x000fea0003800000 */
[----:B-----5:R-:W-:Y:S01]  /*08e0*/  PRMT R97, RZ, 0x5410, R80 ;  /* 0x00005410ff617816 */ /* 0x020fe20000000050 */
[----:B------:R-:W-:Y:S05]  /*08f0*/  BRA `(.L_x_6426) ;  /* 0x0000004000007947 */ /* 0x000fea0003800000 */
.L_x_6425:
[----:B--2--5:R-:W-:Y:S02]  /*0900*/  PRMT R97, RZ, 0x5410, R76 ;  /* 0x00005410ff617816 */ /* 0x024fe4000000004c */
[----:B------:R-:W-:-:S03]  /*0910*/  @P0 PRMT R84, RZ, 0x5410, R80 ;  /* 0x00005410ff540816 */ /* 0x000fc60000000050 */
[----:B------:R-:W-:-:S04]  /*0920*/  FMUL.FTZ R97, R97, c[0x0][0x1ec] ;  /* 0x00007b0061617a20 */ /* 0x000fc80000410000 */
[----:B------:R-:W-:Y:S02]  /*0930*/  @P0 FADD.FTZ R97, R84, R97 ;  /* 0x0000006154610221 */ /* 0x000fe40000010000 */
.L_x_6426:
[----:B------:R-:W-:Y:S05]  /*0940*/  BSYNC B1 ;  /* 0x0000000000017941 */ /* 0x000fea0003800000 */
.L_x_6424:
[----:B------:R-:W-:Y:S01]  /*0950*/  BSSY B1, `(.L_x_6427) ;  /* 0x000000a000017945 */ /* 0x000fe20003800000 */
[----:B------:R-:W-:Y:S05]  /*0960*/  @P6 BRA `(.L_x_6428) ;  /* 0x0000004000006947 */ /* 0x000fea0003800000 */
[----:B------:R-:W-:Y:S01]  /*0970*/  MOV R96, RZ ;  /* 0x000000ff00607202 */ /* 0x000fe20000000f00 */
[----:B------:R-:W-:Y:S05]  /*0980*/  @!P0 BRA `(.L_x_6429) ;  /* 0x0000006000008947 */ /* 0x000fea0003800000 */
[----:B-----5:R-:W-:Y:S01]  /*0990*/  PRMT R96, RZ, 0x7610, R80 ;  /* 0x00007610ff607816 */ /* 0x020fe20000000050 */
[----:B------:R-:W-:Y:S05]  /*09a0*/  BRA `(.L_x_6429) ;  /* 0x0000004000007947 */ /* 0x000fea0003800000 */
.L_x_6428:
[----:B-----5:R-:W-:Y:S02]  /*09b0*/  PRMT R96, RZ, 0x7610, R76 ;  /* 0x00007610ff607816 */ /* 0x020fe4000000004c */
[----:B------:R-:W-:-:S03]  /*09c0*/  @P0 PRMT R85, RZ, 0x7610, R80 ;  /* 0x00007610ff550816 */ /* 0x000fc60000000050 */
[----:B------:R-:W-:-:S04]  /*09d0*/  FMUL.FTZ R96, R96, c[0x0][0x1ec] ;  /* 0x00007b0060607a20 */ /* 0x000fc80000410000 */
[----:B------:R-:W-:Y:S02]  /*09e0*/  @P0 FADD.FTZ R96, R85, R96 ;  /* 0x0000006055600221 */ /* 0x000fe40000010000 */
.L_x_6429:
[----:B------:R-:W-:Y:S05]  /*09f0*/  BSYNC B1 ;  /* 0x0000000000017941 */ /* 0x000fea0003800000 */
.L_x_6427:
[----:B------:R-:W-:Y:S01]  /*0a00*/  BSSY B1, `(.L_x_6430) ;  /* 0x000000a000017945 */ /* 0x000fe20003800000 */
[----:B------:R-:W-:Y:S05]  /*0a10*/  @P6 BRA `(.L_x_6431) ;  /* 0x0000004000006947 */ /* 0x000fea0003800000 */
[----:B------:R-:W-:Y:S01]  /*0a20*/  HFMA2.MMA R95, -RZ, RZ, 0, 0 ;  /* 0x00000000ff5f7435 */ /* 0x000fe200000001ff */
[----:B------:R-:W-:Y:S05]  /*0a30*/  @!P0 BRA `(.L_x_6432) ;  /* 0x0000006000008947 */ /* 0x000fea0003800000 */
[----:B-----5:R-:W-:Y:S01]  /*0a40*/  PRMT R95, RZ, 0x5410, R81 ;  /* 0x00005410ff5f7816 */ /* 0x020fe20000000051 */
[----:B------:R-:W-:Y:S05]  /*0a50*/  BRA `(.L_x_6432) ;  /* 0x0000004000007947 */ /* 0x000fea0003800000 */
.L_x_6431:
[----:B-----5:R-:W-:Y:S02]  /*0a60*/  PRMT R95, RZ, 0x5410, R77 ;  /* 0x00005410ff5f7816 */ /* 0x020fe4000000004d */
[----:B------:R-:W-:-:S03]  /*0a70*/  @P0 PRMT R84, RZ, 0x5410, R81 ;  /* 0x00005410ff540816 */ /* 0x000fc60000000051 */
[----:B------:R-:W-:-:S04]  /*0a80*/  FMUL.FTZ R95, R95, c[0x0][0x1ec] ;  /* 0x00007b005f5f7a20 */ /* 0x000fc80000410000 */
[----:B------:R-:W-:Y:S02]  /*0a90*/  @P0 FADD.FTZ R95, R84, R95 ;  /* 0x0000005f545f0221 */ /* 0x000fe40000010000 */
.L_x_6432:
[----:B------:R-:W-:Y:S05]  /*0aa0*/  BSYNC B1 ;  /* 0x0000000000017941 */ /* 0x000fea0003800000 */
.L_x_6430:
[----:B------:R-:W-:Y:S01]  /*0ab0*/  BSSY B1, `(.L_x_6433) ;  /* 0x000000a000017945 */ /* 0x000fe20003800000 */
[----:B------:R-:W-:Y:S05]  /*0ac0*/  @P6 BRA `(.L_x_6434) ;  /* 0x0000004000006947 */ /* 0x000fea0003800000 */
[----:B------:R-:W-:Y:S01]  /*0ad0*/  MOV R94, RZ ;  /* 0x000000ff005e7202 */ /* 0x000fe20000000f00 */
[----:B------:R-:W-:Y:S05]  /*0ae0*/  @!P0 BRA `(.L_x_6435) ;  /* 0x0000006000008947 */ /* 0x000fea0003800000 */
[----:B-----5:R-:W-:Y:S01]  /*0af0*/  PRMT R94, RZ, 0x7610, R81 ;  /* 0x00007610ff5e7816 */ /* 0x020fe20000000051 */
[----:B------:R-:W-:Y:S05]  /*0b00*/  BRA `(.L_x_6435) ;  /* 0x0000004000007947 */ /* 0x000fea0003800000 */
.L_x_6434:
[----:B-----5:R-:W-:Y:S02]  /*0b10*/  PRMT R94, RZ, 0x7610, R77 ;  /* 0x00007610ff5e7816 */ /* 0x020fe4000000004d */
[----:B------:R-:W-:-:S03]  /*0b20*/  @P0 PRMT R85, RZ, 0x7610, R81 ;  /* 0x00007610ff550816 */ /* 0x000fc60000000051 */
[----:B------:R-:W-:-:S04]  /*0b30*/  FMUL.FTZ R94, R94, c[0x0][0x1ec] ;  /* 0x00007b005e5e7a20 */ /* 0x000fc80000410000 */
[----:B------:R-:W-:Y:S02]  /*0b40*/  @P0 FADD.FTZ R94, R85, R94 ;  /* 0x0000005e555e0221 */ /* 0x000fe40000010000 */
.L_x_6435:
[----:B------:R-:W-:Y:S05]  /*0b50*/  BSYNC B1 ;  /* 0x0000000000017941 */ /* 0x000fea0003800000 */
.L_x_6433:
[----:B------:R-:W-:Y:S01]  /*0b60*/  BSSY B1, `(.L_x_6436) ;  /* 0x000000a000017945 */ /* 0x000fe20003800000 */
[----:B------:R-:W-:Y:S05]  /*0b70*/  @P6 BRA `(.L_x_6437) ;  /* 0x0000004000006947 */ /* 0x000fea0003800000 */
[----:B------:R-:W-:Y:S01]  /*0b80*/  HFMA2.MMA R93, -RZ, RZ, 0, 0 ;  /* 0x00000000ff5d7435 */ /* 0x000fe200000001ff */
[----:B------:R-:W-:Y:S05]  /*0b90*/  @!P0 BRA `(.L_x_6438) ;  /* 0x0000006000008947 */ /* 0x000fea0003800000 */
[----:B-----5:R-:W-:Y:S01]  /*0ba0*/  PRMT R93, RZ, 0x5410, R82 ;  /* 0x00005410ff5d7816 */ /* 0x020fe20000000052 */
[----:B------:R-:W-:Y:S05]  /*0bb0*/  BRA `(.L_x_6438) ;  /* 0x0000004000007947 */ /* 0x000fea0003800000 */
.L_x_6437:
[----:B-----5:R-:W-:Y:S02]  /*0bc0*/  PRMT R93, RZ, 0x5410, R78 ;  /* 0x00005410ff5d7816 */ /* 0x020fe4000000004e */
[----:B------:R-:W-:-:S03]  /*0bd0*/  @P0 PRMT R84, RZ, 0x5410, R82 ;  /* 0x00005410ff540816 */ /* 0x000fc60000000052 */
[----:B------:R-:W-:-:S04]  /*0be0*/  FMUL.FTZ R93, R93, c[0x0][0x1ec] ;  /* 0x00007b005d5d7a20 */ /* 0x000fc80000410000 */
[----:B------:R-:W-:Y:S02]  /*0bf0*/  @P0 FADD.FTZ R93, R84, R93 ;  /* 0x0000005d545d0221 */ /* 0x000fe40000010000 */
.L_x_6438:
[----:B------:R-:W-:Y:S05]  /*0c00*/  BSYNC B1 ;  /* 0x0000000000017941 */ /* 0x000fea0003800000 */
.L_x_6436:
[----:B------:R-:W-:Y:S01]  /*0c10*/  BSSY B1, `(.L_x_6439) ;  /* 0x000000a000017945 */ /* 0x000fe20003800000 */
[----:B------:R-:W-:Y:S05]  /*0c20*/  @P6 BRA `(.L_x_6440) ;  /* 0x0000004000006947 */ /* 0x000fea0003800000 */
[----:B------:R-:W-:Y:S01]  /*0c30*/  MOV R92, RZ ;  /* 0x000000ff005c7202 */ /* 0x000fe20000000f00 */
[----:B------:R-:W-:Y:S05]  /*0c40*/  @!P0 BRA `(.L_x_6441) ;  /* 0x0000006000008947 */ /* 0x000fea0003800000 */
[----:B-----5:R-:W-:Y:S01]  /*0c50*/  PRMT R92, RZ, 0x7610, R82 ;  /* 0x00007610ff5c7816 */ /* 0x020fe20000000052 */
[----:B------:R-:W-:Y:S05]  /*0c60*/  BRA `(.L_x_6441) ;  /* 0x0000004000007947 */ /* 0x000fea0003800000 */
.L_x_6440:
[----:B-----5:R-:W-:Y:S02]  /*0c70*/  PRMT R92, RZ, 0x7610, R78 ;  /* 0x00007610ff5c7816 */ /* 0x020fe4000000004e */
[----:B------:R-:W-:-:S03]  /*0c80*/  @P0 PRMT R85, RZ, 0x7610, R82 ;  /* 0x00007610ff550816 */ /* 0x000fc60000000052 */
[----:B------:R-:W-:-:S04]  /*0c90*/  FMUL.FTZ R92, R92, c[0x0][0x1ec] ;  /* 0x00007b005c5c7a20 */ /* 0x000fc80000410000 */
[----:B------:R-:W-:Y:S02]  /*0ca0*/  @P0 FADD.FTZ R92, R85, R92 ;  /* 0x0000005c555c0221 */ /* 0x000fe40000010000 */
.L_x_6441:
[----:B------:R-:W-:Y:S05]  /*0cb0*/  BSYNC B1 ;  /* 0x0000000000017941 */ /* 0x000fea0003800000 */
.L_x_6439:
[----:B------:R-:W-:Y:S01]  /*0cc0*/  BSSY B1, `(.L_x_6442) ;  /* 0x000000a000017945 */ /* 0x000fe20003800000 */
[----:B------:R-:W-:Y:S05]  /*0cd0*/  @P6 BRA `(.L_x_6443) ;  /* 0x0000004000006947 */ /* 0x000fea0003800000 */
[----:B------:R-:W-:Y:S01]  /*0ce0*/  HFMA2.MMA R91, -RZ, RZ, 0, 0 ;  /* 0x00000000ff5b7435 */ /* 0x000fe200000001ff */
[----:B------:R-:W-:Y:S05]  /*0cf0*/  @!P0 BRA `(.L_x_6444) ;  /* 0x0000006000008947 */ /* 0x000fea0003800000 */
[----:B-----5:R-:W-:Y:S01]  /*0d00*/  PRMT R91, RZ, 0x5410, R83 ;  /* 0x00005410ff5b7816 */ /* 0x020fe20000000053 */
[----:B------:R-:W-:Y:S05]  /*0d10*/  BRA `(.L_x_6444) ;  /* 0x0000004000007947 */ /* 0x000fea0003800000 */
.L_x_6443:
[----:B-----5:R-:W-:Y:S02]  /*0d20*/  PRMT R91, RZ, 0x5410, R79 ;  /* 0x00005410ff5b7816 */ /* 0x020fe4000000004f */
[----:B------:R-:W-:-:S03]  /*0d30*/  @P0 PRMT R84, RZ, 0x5410, R83 ;  /* 0x00005410ff540816 */ /* 0x000fc60000000053 */
[----:B------:R-:W-:-:S04]  /*0d40*/  FMUL.FTZ R91, R91, c[0x0][0x1ec] ;  /* 0x00007b005b5b7a20 */ /* 0x000fc80000410000 */
[----:B------:R-:W-:Y:S02]  /*0d50*/  @P0 FADD.FTZ R91, R84, R91 ;  /* 0x0000005b545b0221 */ /* 0x000fe40000010000 */
.L_x_6444:
[----:B------:R-:W-:Y:S05]  /*0d60*/  BSYNC B1 ;  /* 0x0000000000017941 */ /* 0x000fea0003800000 */
.L_x_6442:
[----:B------:R-:W-:Y:S01]  /*0d70*/  BSSY B1, `(.L_x_6445) ;  /* 0x000000a000017945 */ /* 0x000fe20003800000 */
[----:B------:R-:W-:Y:S05]  /*0d80*/  @P6 BRA `(.L_x_6446) ;  /* 0x0000004000006947 */ /* 0x000fea0003800000 */
[----:B------:R-:W-:Y:S01]  /*0d90*/  MOV R90, RZ ;  /* 0x000000ff005a7202 */ /* 0x000fe20000000f00 */
[----:B------:R-:W-:Y:S05]  /*0da0*/  @!P0 BRA `(.L_x_6447) ;  /* 0x0000006000008947 */ /* 0x000fea0003800000 */
[----:B-----5:R-:W-:Y:S01]  /*0db0*/  PRMT R90, RZ, 0x7610, R83 ;  /* 0x00007610ff5a7816 */ /* 0x020fe20000000053 */
[----:B------:R-:W-:Y:S05]  /*0dc0*/  BRA `(.L_x_6447) ;  /* 0x0000004000007947 */ /* 0x000fea0003800000 */
.L_x_6446:
[----:B-----5:R-:W-:Y:S02]  /*0dd0*/  PRMT R90, RZ, 0x7610, R79 ;  /* 0x00007610ff5a7816 */ /* 0x020fe4000000004f */
[----:B------:R-:W-:-:S03]  /*0de0*/  @P0 PRMT R85, RZ, 0x7610, R83 ;  /* 0x00007610ff550816 */ /* 0x000fc60000000053 */
[----:B------:R-:W-:-:S04]  /*0df0*/  FMUL.FTZ R90, R90, c[0x0][0x1ec] ;  /* 0x00007b005a5a7a20 */ /* 0x000fc80000410000 */
[----:B------:R-:W-:Y:S02]  /*0e00*/  @P0 FADD.FTZ R90, R85, R90 ;  /* 0x0000005a555a0221 */ /* 0x000fe40000010000 */
.L_x_6447:
[----:B------:R-:W-:Y:S05]  /*0e10*/  BSYNC B1 ;  /* 0x0000000000017941 */ /* 0x000fea0003800000 */
.L_x_6445:
        /* <DEDUP_REMOVED lines=9> */
.L_x_6423:
[----:B----4-:R-:W-:Y:S05]  /*0eb0*/  BSYNC B0 ;  /* 0x0000000000007941 */ /* 0x010fea0003800000 */
.L_x_6422:
        /* <DEDUP_REMOVED lines=13> */
[----:B---3--:R-:W-:Y:S01]  /*0f90*/  HFMA2.MMA R89, -RZ, RZ, 0, 0 ;  /* 0x00000000ff597435 */ /* 0x008fe200000001ff */
[----:B------:R-:W-:Y:S05]  /*0fa0*/  @!P0 BRA `(.L_x_6452) ;  /* 0x0000006000008947 */ /* 0x000fea0003800000 */
[----:B-----5:R-:W-:Y:S01]  /*0fb0*/  PRMT R89, RZ, 0x5410, R80 ;  /* 0x00005410ff597816 */ /* 0x020fe20000000050 */
[----:B------:R-:W-:Y:S05]  /*0fc0*/  BRA `(.L_x_6452) ;  /* 0x0000004000007947 */ /* 0x000fea0003800000 */
.L_x_6451:
[----:B---3-5:R-:W-:Y:S02]  /*0fd0*/  PRMT R89, RZ, 0x5410, R76 ;  /* 0x00005410ff597816 */ /* 0x028fe4000000004c */
[----:B------:R-:W-:-:S03]  /*0fe0*/  @P0 PRMT R6, RZ, 0x5410, R80 ;  /* 0x00005410ff060816 */ /* 0x000fc60000000050 */
[----:B------:R-:W-:-:S04]  /*0ff0*/  FMUL.FTZ R89, R89, c[0x0][0x1ec] ;  /* 0x00007b0059597a20 */ /* 0x000fc80000410000 */
[----:B------:R-:W-:Y:S02]  /*1000*/  @P0 FADD.FTZ R89, R6, R89 ;  /* 0x0000005906590221 */ /* 0x000fe40000010000 */
.L_x_6452:
[----:B------:R-:W-:Y:S05]  /*1010*/  BSYNC B1 ;  /* 0x0000000000017941 */ /* 0x000fea0003800000 */
.L_x_6450:
[----:B------:R-:W-:Y:S01]  /*1020*/  BSSY B1, `(.L_x_6453) ;  /* 0x000000a000017945 */ /* 0x000fe20003800000 */
[----:B------:R-:W-:Y:S05]  /*1030*/  @P6 BRA `(.L_x_6454) ;  /* 0x0000004000006947 */ /* 0x000fea0003800000 */
[----:B------:R-:W-:Y:S01]  /*1040*/  MOV R88, RZ ;  /* 0x000000ff00587202 */ /* 0x000fe20000000f00 */
[----:B------:R-:W-:Y:S05]  /*1050*/  @!P0 BRA `(.L_x_6455) ;  /* 0x0000006000008947 */ /* 0x000fea0003800000 */
[----:B-----5:R-:W-:Y:S01]  /*1060*/  PRMT R88, RZ, 0x7610, R80 ;  /* 0x00007610ff587816 */ /* 0x020fe20000000050 */
[----:B------:R-:W-:Y:S05]  /*1070*/  BRA `(.L_x_6455) ;  /* 0x0000004000007947 */ /* 0x000fea0003800000 */
.L_x_6454:
[----:B-----5:R-:W-:Y:S02]  /*1080*/  PRMT R88, RZ, 0x7610, R76 ;  /* 0x00007610ff587816 */ /* 0x020fe4000000004c */
[----:B------:R-:W-:-:S03]  /*1090*/  @P0 PRMT R7, RZ, 0x7610, R80 ;  /* 0x00007610ff070816 */ /* 0x000fc60000000050 */
[----:B------:R-:W-:-:S04]  /*10a0*/  FMUL.FTZ R88, R88, c[0x0][0x1ec] ;  /* 0x00007b0058587a20 */ /* 0x000fc80000410000 */
[----:B------:R-:W-:Y:S02]  /*10b0*/  @P0 FADD.FTZ R88, R7, R88 ;  /* 0x0000005807580221 */ /* 0x000fe40000010000 */
.L_x_6455:
[----:B------:R-:W-:Y:S05]  /*10c0*/  BSYNC B1 ;  /* 0x0000000000017941 */ /* 0x000fea0003800000 */
.L_x_6453:
[----:B------:R-:W-:Y:S01]  /*10d0*/  BSSY B1, `(.L_x_6456) ;  /* 0x000000a000017945 */ /* 0x000fe20003800000 */
[----:B------:R-:W-:Y:S05]  /*10e0*/  @P6 BRA `(.L_x_6457) ;  /* 0x0000004000006947 */ /* 0x000fea0003800000 */
[----:B------:R-:W-:Y:S01]  /*10f0*/  HFMA2.MMA R11, -RZ, RZ, 0, 0 ;  /* 0x00000000ff0b7435 */ /* 0x000fe200000001ff */
[----:B------:R-:W-:Y:S05]  /*1100*/  @!P0 BRA `(.L_x_6458) ;  /* 0x0000006000008947 */ /* 0x000fea0003800000 */
[----:B-----5:R-:W-:Y:S01]  /*1110*/  PRMT R11, RZ, 0x5410, R81 ;  /* 0x00005410ff0b7816 */ /* 0x020fe20000000051 */
[----:B------:R-:W-:Y:S05]  /*1120*/  BRA `(.L_x_6458) ;  /* 0x0000004000007947 */ /* 0x000fea0003800000 */
.L_x_6457:
[----:B-----5:R-:W-:Y:S02]  /*1130*/  PRMT R11, RZ, 0x5410, R77 ;  /* 0x00005410ff0b7816 */ /* 0x020fe4000000004d */
[----:B------:R-:W-:-:S03]  /*1140*/  @P0 PRMT R6, RZ, 0x5410, R81 ;  /* 0x00005410ff060816 */ /* 0x000fc60000000051 */
[----:B------:R-:W-:-:S04]  /*1150*/  FMUL.FTZ R11, R11, c[0x0][0x1ec] ;  /* 0x00007b000b0b7a20 */ /* 0x000fc80000410000 */
[----:B------:R-:W-:Y:S02]  /*1160*/  @P0 FADD.FTZ R11, R6, R11 ;  /* 0x0000000b060b0221 */ /* 0x000fe40000010000 */
.L_x_6458:
[----:B------:R-:W-:Y:S05]  /*1170*/  BSYNC B1 ;  /* 0x0000000000017941 */ /* 0x000fea0003800000 */
.L_x_6456:
[----:B------:R-:W-:Y:S01]  /*1180*/  BSSY B1, `(.L_x_6459) ;  /* 0x000000a000017945 */ /* 0x000fe20003800000 */
[----:B------:R-:W-:Y:S05]  /*1190*/  @P6 BRA `(.L_x_6460) ;  /* 0x0000004000006947 */ /* 0x000fea0003800000 */
[----:B------:R-:W-:Y:S01]  /*11a0*/  MOV R10, RZ ;  /* 0x000000ff000a7202 */ /* 0x000fe20000000f00 */
[----:B------:R-:W-:Y:S05]  /*11b0*/  @!P0 BRA `(.L_x_6461) ;  /* 0x0000006000008947 */ /* 0x000fea0003800000 */
[----:B-----5:R-:W-:Y:S01]  /*11c0*/  PRMT R10, RZ, 0x7610, R81 ;  /* 0x00007610ff0a7816 */ /* 0x020fe20000000051 */
[----:B------:R-:W-:Y:S05]  /*11d0*/  BRA `(.L_x_6461) ;  /* 0x0000004000007947 */ /* 0x000fea0003800000 */
.L_x_6460:
[----:B-----5:R-:W-:Y:S02]  /*11e0*/  PRMT R10, RZ, 0x7610, R77 ;  /* 0x00007610ff0a7816 */ /* 0x020fe4000000004d */
[----:B------:R-:W-:-:S03]  /*11f0*/  @P0 PRMT R7, RZ, 0x7610, R81 ;  /* 0x00007610ff070816 */ /* 0x000fc60000000051 */
[----:B------:R-:W-:-:S04]  /*1200*/  FMUL.FTZ R10, R10, c[0x0][0x1ec] ;  /* 0x00007b000a0a7a20 */ /* 0x000fc80000410000 */
[----:B------:R-:W-:Y:S02]  /*1210*/  @P0 FADD.FTZ R10, R7, R10 ;  /* 0x0000000a070a0221 */ /* 0x000fe40000010000 */
.L_x_6461:
[----:B------:R-:W-:Y:S05]  /*1220*/  BSYNC B1 ;  /* 0x0000000000017941 */ /* 0x000fea0003800000 */
.L_x_6459:
[----:B------:R-:W-:Y:S01]  /*1230*/  BSSY B1, `(.L_x_6462) ;  /* 0x000000a000017945 */ /* 0x000fe20003800000 */
[----:B------:R-:W-:Y:S05]  /*1240*/  @P6 BRA `(.L_x_6463) ;  /* 0x0000004000006947 */ /* 0x000fea0003800000 */
[----:B------:R-:W-:Y:S01]  /*1250*/  HFMA2.MMA R9, -RZ, RZ, 0, 0 ;  /* 0x00000000ff097435 */ /* 0x000fe200000001ff */
[----:B------:R-:W-:Y:S05]  /*1260*/  @!P0 BRA `(.L_x_6464) ;  /* 0x0000006000008947 */ /* 0x000fea0003800000 */
[----:B-----5:R-:W-:Y:S01]  /*1270*/  PRMT R9, RZ, 0x5410, R82 ;  /* 0x00005410ff097816 */ /* 0x020fe20000000052 */
[----:B------:R-:W-:Y:S05]  /*1280*/  BRA `(.L_x_6464) ;  /* 0x0000004000007947 */ /* 0x000fea0003800000 */
.L_x_6463:
[----:B-----5:R-:W-:Y:S02]  /*1290*/  PRMT R9, RZ, 0x5410, R78 ;  /* 0x00005410ff097816 */ /* 0x020fe4000000004e */
[----:B------:R-:W-:-:S03]  /*12a0*/  @P0 PRMT R6, RZ, 0x5410, R82 ;  /* 0x00005410ff060816 */ /* 0x000fc60000000052 */
[----:B------:R-:W-:-:S04]  /*12b0*/  FMUL.FTZ R9, R9, c[0x0][0x1ec] ;  /* 0x00007b0009097a20 */ /* 0x000fc80000410000 */
[----:B------:R-:W-:Y:S02]  /*12c0*/  @P0 FADD.FTZ R9, R6, R9 ;  /* 0x0000000906090221 */ /* 0x000fe40000010000 */
.L_x_6464:
[----:B------:R-:W-:Y:S05]  /*12d0*/  BSYNC B1 ;  /* 0x0000000000017941 */ /* 0x000fea0003800000 */
.L_x_6462:
[----:B------:R-:W-:Y:S01]  /*12e0*/  BSSY B1, `(.L_x_6465) ;  /* 0x000000a000017945 */ /* 0x000fe20003800000 */
[----:B------:R-:W-:Y:S05]  /*12f0*/  @P6 BRA `(.L_x_6466) ;  /* 0x0000004000006947 */ /* 0x000fea0003800000 */
[----:B------:R-:W-:Y:S01]  /*1300*/  MOV R8, RZ ;  /* 0x000000ff00087202 */ /* 0x000fe20000000f00 */
[----:B------:R-:W-:Y:S05]  /*1310*/  @!P0 BRA `(.L_x_6467) ;  /* 0x0000006000008947 */ /* 0x000fea0003800000 */
[----:B-----5:R-:W-:Y:S01]  /*1320*/  PRMT R8, RZ, 0x7610, R82 ;  /* 0x00007610ff087816 */ /* 0x020fe20000000052 */
[----:B------:R-:W-:Y:S05]  /*1330*/  BRA `(.L_x_6467) ;  /* 0x0000004000007947 */ /* 0x000fea0003800000 */
.L_x_6466:
[----:B-----5:R-:W-:Y:S02]  /*1340*/  PRMT R8, RZ, 0x7610, R78 ;  /* 0x00007610ff087816 */ /* 0x020fe4000000004e */
[----:B------:R-:W-:-:S03]  /*1350*/  @P0 PRMT R7, RZ, 0x7610, R82 ;  /* 0x00007610ff070816 */ /* 0x000fc60000000052 */
[----:B------:R-:W-:-:S04]  /*1360*/  FMUL.FTZ R8, R8, c[0x0][0x1ec] ;  /* 0x00007b0008087a20 */ /* 0x000fc80000410000 */
[----:B------:R-:W-:Y:S02]  /*1370*/  @P0 FADD.FTZ R8, R7, R8 ;  /* 0x0000000807080221 */ /* 0x000fe40000010000 */
.L_x_6467:
[----:B------:R-:W-:Y:S05]  /*1380*/  BSYNC B1 ;  /* 0x0000000000017941 */ /* 0x000fea0003800000 */
.L_x_6465:
[----:B------:R-:W-:Y:S01]  /*1390*/  BSSY B1, `(.L_x_6468) ;  /* 0x000000a000017945 */ /* 0x000fe20003800000 */
[----:B------:R-:W-:Y:S05]  /*13a0*/  @P6 BRA `(.L_x_6469) ;  /* 0x0000004000006947 */ /* 0x000fea0003800000 */
[----:B------:R-:W-:Y:S01]  /*13b0*/  HFMA2.MMA R7, -RZ, RZ, 0, 0 ;  /* 0x00000000ff077435 */ /* 0x000fe200000001ff */
[----:B------:R-:W-:Y:S05]  /*13c0*/  @!P0 BRA `(.L_x_6470) ;  /* 0x0000006000008947 */ /* 0x000fea0003800000 */
[----:B-----5:R-:W-:Y:S01]  /*13d0*/  PRMT R7, RZ, 0x5410, R83 ;  /* 0x00005410ff077816 */ /* 0x020fe20000000053 */
[----:B------:R-:W-:Y:S05]  /*13e0*/  BRA `(.L_x_6470) ;  /* 0x0000004000007947 */ /* 0x000fea0003800000 */
.L_x_6469:
[----:B-----5:R-:W-:Y:S02]  /*13f0*/  PRMT R7, RZ, 0x5410, R79 ;  /* 0x00005410ff077816 */ /* 0x020fe4000000004f */
[----:B------:R-:W-:-:S03]  /*1400*/  @P0 PRMT R6, RZ, 0x5410, R83 ;  /* 0x00005410ff060816 */ /* 0x000fc60000000053 */
[----:B------:R-:W-:-:S04]  /*1410*/  FMUL.FTZ R7, R7, c[0x0][0x1ec] ;  /* 0x00007b0007077a20 */ /* 0x000fc80000410000 */
[----:B------:R-:W-:Y:S02]  /*1420*/  @P0 FADD.FTZ R7, R6, R7 ;  /* 0x0000000706070221 */ /* 0x000fe40000010000 */
.L_x_6470:
[----:B------:R-:W-:Y:S05]  /*1430*/  BSYNC B1 ;  /* 0x0000000000017941 */ /* 0x000fea0003800000 */
.L_x_6468:
[----:B------:R-:W-:Y:S01]  /*1440*/  BSSY B1, `(.L_x_6471) ;  /* 0x000000a000017945 */ /* 0x000fe20003800000 */
[----:B------:R-:W-:Y:S05]  /*1450*/  @P6 BRA `(.L_x_6472) ;  /* 0x0000004000006947 */ /* 0x000fea0003800000 */
[----:B------:R-:W-:Y:S01]  /*1460*/  MOV R6, RZ ;  /* 0x000000ff00067202 */ /* 0x000fe20000000f00 */
[----:B------:R-:W-:Y:S05]  /*1470*/  @!P0 BRA `(.L_x_6473) ;  /* 0x0000006000008947 */ /* 0x000fea0003800000 */
[----:B-----5:R-:W-:Y:S01]  /*1480*/  PRMT R6, RZ, 0x7610, R83 ;  /* 0x00007610ff067816 */ /* 0x020fe20000000053 */
[----:B------:R-:W-:Y:S05]  /*1490*/  BRA `(.L_x_6473) ;  /* 0x0000004000007947 */ /* 0x000fea0003800000 */
.L_x_6472:
[----:B-----5:R-:W-:Y:S02]  /*14a0*/  PRMT R6, RZ, 0x7610, R79 ;  /* 0x00007610ff067816 */ /* 0x020fe4000000004f */
[----:B--2---:R-:W-:-:S03]  /*14b0*/  @P0 PRMT R85, RZ, 0x7610, R83 ;  /* 0x00007610ff550816 */ /* 0x004fc60000000053 */
[----:B------:R-:W-:-:S04]  /*14c0*/  FMUL.FTZ R6, R6, c[0x0][0x1ec] ;  /* 0x00007b0006067a20 */ /* 0x000fc80000410000 */
[----:B------:R-:W-:Y:S02]  /*14d0*/  @P0 FADD.FTZ R6, R85, R6 ;  /* 0x0000000655060221 */ /* 0x000fe40000010000 */
.L_x_6473:
[----:B------:R-:W-:Y:S05]  /*14e0*/  BSYNC B1 ;  /* 0x0000000000017941 */ /* 0x000fea0003800000 */
.L_x_6471:
[----:B--2---:R-:W-:Y:S01]  /*14f0*/  HFMA2.MMA R121, -RZ, RZ, 0, 9.5367431640625e-07 ;  /* 0x00000010ff797435 */ /* 0x004fe200000001ff */
        /* <DEDUP_REMOVED lines=8> */
.L_x_6449:
[----:B------:R-:W-:Y:S05]  /*1580*/  BSYNC B0 ;  /* 0x0000000000007941 */ /* 0x000fea0003800000 */
.L_x_6448:
[----:B------:R-:W-:Y:S01]  /*1590*/  BSSY B0, `(.L_x_6474) ;  /* 0x000006c000007945 */ /* 0x000fe20003800000 */
[----:B------:R-:W-:Y:S05]  /*15a0*/  @!P3 BRA `(.L_x_6475) ;  /* 0x000006a00000b947 */ /* 0x000fea0003800000 */
[----:B------:R-:W-:Y:S02]  /*15b0*/  ISETP.NE.U32.AND P0, PT, RZ, c[0x0][0x180], PT ;  /* 0x00006000ff007a0c */ /* 0x000fe40003f05070 */
[----:B------:R-:W-:Y:S02]  /*15c0*/  @P5 MOV R4, 0x10 ;  /* 0x0000001000045802 */ /* 0x000fe40000000f00 */
[----:B------:R-:W-:-:S03]  /*15d0*/  ISETP.NE.AND.EX P0, PT, RZ, c[0x0][0x184], PT, P0 ;  /* 0x00006100ff007a0c */ /* 0x000fc60003f05300 */
[----:B------:R-:W-:-:S05]  /*15e0*/  @P5 IMAD.WIDE.U32 R4, R119, R4, c[0x0][0x170] ;  /* 0x00005c0077045625 */ /* 0x000fca00078e0004 */
[----:B-----5:R3:W5:Y:S05]  /*15f0*/  @P5 LDG.E.128 R76, [R4.64] ;  /* 0x00000004044c5981 */ /* 0x02076a000c1e1d00 */
[----:B0-----:R-:W-:-:S05]  /*1600*/  @P0 MOV R3, 0x10 ;  /* 0x0000001000030802 */ /* 0x001fca0000000f00 */
        /* <DEDUP_REMOVED lines=9> */
.L_x_6477:
[----:B---3-5:R-:W-:Y:S02]  /*16a0*/  PRMT R5, RZ, 0x5410, R76 ;  /* 0x00005410ff057816 */ /* 0x028fe4000000004c */
[----:B------:R-:W-:-:S03]  /*16b0*/  @P0 PRMT R0, RZ, 0x5410, R80 ;  /* 0x00005410ff000816 */ /* 0x000fc60000000050 */
[----:B------:R-:W-:-:S04]  /*16c0*/  FMUL.FTZ R5, R5, c[0x0][0x1ec] ;  /* 0x00007b0005057a20 */ /* 0x000fc80000410000 */
[----:B------:R-:W-:Y:S02]  /*16d0*/  @P0 FADD.FTZ R5, R0, R5 ;  /* 0x0000000500050221 */ /* 0x000fe40000010000 */
.L_x_6478:
[----:B------:R-:W-:Y:S05]  /*16e0*/  BSYNC B1 ;  /* 0x0000000000017941 */ /* 0x000fea0003800000 */
.L_x_6476:
[----:B------:R-:W-:Y:S01]  /*16f0*/  BSSY B1, `(.L_x_6479) ;  /* 0x000000a000017945 */ /* 0x000fe20003800000 */
[----:B------:R-:W-:Y:S05]  /*1700*/  @P6 BRA `(.L_x_6480) ;  /* 0x0000004000006947 */ /* 0x000fea0003800000 */
[----:B------:R-:W-:Y:S01]  /*1710*/  MOV R4, RZ ;  /* 0x000000ff00047202 */ /* 0x000fe20000000f00 */
[----:B------:R-:W-:Y:S05]  /*1720*/  @!P0 BRA `(.L_x_6481) ;  /* 0x0000006000008947 */ /* 0x000fea0003800000 */
[----:B-----5:R-:W-:Y:S01]  /*1730*/  PRMT R4, RZ, 0x7610, R80 ;  /* 0x00007610ff047816 */ /* 0x020fe20000000050 */
[----:B------:R-:W-:Y:S05]  /*1740*/  BRA `(.L_x_6481) ;  /* 0x0000004000007947 */ /* 0x000fea0003800000 */
.L_x_6480:
[----:B-----5:R-:W-:Y:S02]  /*1750*/  PRMT R4, RZ, 0x7610, R76 ;  /* 0x00007610ff047816 */ /* 0x020fe4000000004c */
[----:B------:R-:W-:-:S03]  /*1760*/  @P0 PRMT R3, RZ, 0x7610, R80 ;  /* 0x00007610ff030816 */ /* 0x000fc60000000050 */
[----:B------:R-:W-:-:S04]  /*1770*/  FMUL.FTZ R4, R4, c[0x0][0x1ec] ;  /* 0x00007b0004047a20 */ /* 0x000fc80000410000 */
[----:B------:R-:W-:Y:S02]  /*1780*/  @P0 FADD.FTZ R4, R3, R4 ;  /* 0x0000000403040221 */ /* 0x000fe40000010000 */
.L_x_6481:
[----:B------:R-:W-:Y:S05]  /*1790*/  BSYNC B1 ;  /* 0x0000000000017941 */ /* 0x000fea0003800000 */
.L_x_6479:
[----:B------:R-:W-:Y:S01]  /*17a0*/  BSSY B1, `(.L_x_6482) ;  /* 0x000000a000017945 */ /* 0x000fe20003800000 */
[----:B------:R-:W-:Y:S05]  /*17b0*/  @P6 BRA `(.L_x_6483) ;  /* 0x0000004000006947 */ /* 0x000fea0003800000 */
[----:B------:R-:W-:Y:S01]  /*17c0*/  HFMA2.MMA R3, -RZ, RZ, 0, 0 ;  /* 0x00000000ff037435 */ /* 0x000fe200000001ff */
[----:B------:R-:W-:Y:S05]  /*17d0*/  @!P0 BRA `(.L_x_6484) ;  /* 0x0000006000008947 */ /* 0x000fea0003800000 */
[----:B-----5:R-:W-:Y:S01]  /*17e0*/  PRMT R3, RZ, 0x5410, R81 ;  /* 0x00005410ff037816 */ /* 0x020fe20000000051 */
[----:B------:R-:W-:Y:S05]  /*17f0*/  BRA `(.L_x_6484) ;  /* 0x0000004000007947 */ /* 0x000fea0003800000 */
.L_x_6483:
[----:B-----5:R-:W-:Y:S02]  /*1800*/  PRMT R3, RZ, 0x5410, R77 ;  /* 0x00005410ff037816 */ /* 0x020fe4000000004d */
[----:B------:R-:W-:-:S03]  /*1810*/  @P0 PRMT R0, RZ, 0x5410, R81 ;  /* 0x00005410ff000816 */ /* 0x000fc60000000051 */
[----:B------:R-:W-:-:S04]  /*1820*/  FMUL.FTZ R3, R3, c[0x0][0x1ec] ;  /* 0x00007b0003037a20 */ /* 0x000fc80000410000 */
[----:B------:R-:W-:Y:S02]  /*1830*/  @P0 FADD.FTZ R3, R0, R3 ;  /* 0x0000000300030221 */ /* 0x000fe40000010000 */
.L_x_6484:
[----:B------:R-:W-:Y:S05]  /*1840*/  BSYNC B1 ;  /* 0x0000000000017941 */ /* 0x000fea0003800000 */
.L_x_6482:
[----:B------:R-:W-:Y:S01]  /*1850*/  BSSY B1, `(.L_x_6485) ;  /* 0x000000a000017945 */ /* 0x000fe20003800000 */
[----:B------:R-:W-:Y:S05]  /*1860*/  @P6 BRA `(.L_x_6486) ;  /* 0x0000004000006947 */ /* 0x000fea0003800000 */
[----:B------:R-:W-:Y:S01]  /*1870*/  MOV R2, RZ ;  /* 0x000000ff00027202 */ /* 0x000fe20000000f00 */
[----:B------:R-:W-:Y:S05]  /*1880*/  @!P0 BRA `(.L_x_6487) ;  /* 0x0000006000008947 */ /* 0x000fea0003800000 */
[----:B-----5:R-:W-:Y:S01]  /*1890*/  PRMT R2, RZ, 0x7610, R81 ;  /* 0x00007610ff027816 */ /* 0x020fe20000000051 */
[----:B------:R-:W-:Y:S05]  /*18a0*/  BRA `(.L_x_6487) ;  /* 0x0000004000007947 */ /* 0x000fea0003800000 */
.L_x_6486:
[----:B-----5:R-:W-:Y:S02]  /*18b0*/  PRMT R2, RZ, 0x7610, R77 ;  /* 0x00007610ff027816 */ /* 0x020fe4000000004d */
[----:B--2---:R-:W-:-:S03]  /*18c0*/  @P0 PRMT R85, RZ, 0x7610, R81 ;  /* 0x00007610ff550816 */ /* 0x004fc60000000051 */
[----:B------:R-:W-:-:S04]  /*18d0*/  FMUL.FTZ R2, R2, c[0x0][0x1ec] ;  /* 0x00007b0002027a20 */ /* 0x000fc80000410000 */
[----:B------:R-:W-:Y:S02]  /*18e0*/  @P0 FADD.FTZ R2, R85, R2 ;  /* 0x0000000255020221 */ /* 0x000fe40000010000 */
.L_x_6487:
[----:B------:R-:W-:Y:S05]  /*18f0*/  BSYNC B1 ;  /* 0x0000000000017941 */ /* 0x000fea0003800000 */
.L_x_6485:
[----:B------:R-:W-:Y:S01]  /*1900*/  BSSY B1, `(.L_x_6488) ;  /* 0x000000a000017945 */ /* 0x000fe20003800000 */
[----:B------:R-:W-:Y:S05]  /*1910*/  @P6 BRA `(.L_x_6489) ;  /* 0x0000004000006947 */ /* 0x000fea0003800000 */
[----:B------:R-:W-:Y:S01]  /*1920*/  HFMA2.MMA R0, -RZ, RZ, 0, 0 ;  /* 0x00000000ff007435 */ /* 0x000fe200000001ff */
[----:B------:R-:W-:Y:S05]  /*1930*/  @!P0 BRA `(.L_x_6490) ;  /* 0x0000006000008947 */ /* 0x000fea0003800000 */
[----:B-----5:R-:W-:Y:S01]  /*1940*/  PRMT R0, RZ, 0x5410, R82 ;  /* 0x00005410ff007816 */ /* 0x020fe20000000052 */
[----:B------:R-:W-:Y:S05]  /*1950*/  BRA `(.L_x_6490) ;  /* 0x0000004000007947 */ /* 0x000fea0003800000 */
.L_x_6489:
[----:B-----5:R-:W-:Y:S02]  /*1960*/  PRMT R0, RZ, 0x5410, R78 ;  /* 0x00005410ff007816 */ /* 0x020fe4000000004e */
[----:B--2---:R-:W-:-:S03]  /*1970*/  @P0 PRMT R85, RZ, 0x5410, R82 ;  /* 0x00005410ff550816 */ /* 0x004fc60000000052 */
[----:B------:R-:W-:-:S04]  /*1980*/  FMUL.FTZ R0, R0, c[0x0][0x1ec] ;  /* 0x00007b0000007a20 */ /* 0x000fc80000410000 */
[----:B------:R-:W-:Y:S02]  /*1990*/  @P0 FADD.FTZ R0, R85, R0 ;  /* 0x0000000055000221 */ /* 0x000fe40000010000 */
.L_x_6490:
[----:B------:R-:W-:Y:S05]  /*19a0*/  BSYNC B1 ;  /* 0x0000000000017941 */ /* 0x000fea0003800000 */
.L_x_6488:
[----:B------:R-:W-:Y:S01]  /*19b0*/  BSSY B1, `(.L_x_6491) ;  /* 0x000000a000017945 */ /* 0x000fe20003800000 */
[----:B------:R-:W-:Y:S05]  /*19c0*/  @P6 BRA `(.L_x_6492) ;  /* 0x0000004000006947 */ /* 0x000fea0003800000 */
[----:B------:R-:W-:Y:S01]  /*19d0*/  MOV R99, RZ ;  /* 0x000000ff00637202 */ /* 0x000fe20000000f00 */
[----:B------:R-:W-:Y:S05]  /*19e0*/  @!P0 BRA `(.L_x_6493) ;  /* 0x0000006000008947 */ /* 0x000fea0003800000 */
[----:B-----5:R-:W-:Y:S01]  /*19f0*/  PRMT R99, RZ, 0x7610, R82 ;  /* 0x00007610ff637816 */ /* 0x020fe20000000052 */
[----:B------:R-:W-:Y:S05]  /*1a00*/  BRA `(.L_x_6493) ;  /* 0x0000004000007947 */ /* 0x000fea0003800000 */
.L_x_6492:
[----:B-----5:R-:W-:Y:S02]  /*1a10*/  PRMT R99, RZ, 0x7610, R78 ;  /* 0x00007610ff637816 */ /* 0x020fe4000000004e */
[----:B--2---:R-:W-:-:S03]  /*1a20*/  @P0 PRMT R84, RZ, 0x7610, R82 ;  /* 0x00007610ff540816 */ /* 0x004fc60000000052 */
[----:B------:R-:W-:-:S04]  /*1a30*/  FMUL.FTZ R99, R99, c[0x0][0x1ec] ;  /* 0x00007b0063637a20 */ /* 0x000fc80000410000 */
[----:B------:R-:W-:Y:S02]  /*1a40*/  @P0 FADD.FTZ R99, R84, R99 ;  /* 0x0000006354630221 */ /* 0x000fe40000010000 */
.L_x_6493:
[----:B------:R-:W-:Y:S05]  /*1a50*/  BSYNC B1 ;  /* 0x0000000000017941 */ /* 0x000fea0003800000 */
.L_x_6491:
[----:B------:R-:W-:Y:S01]  /*1a60*/  BSSY B1, `(.L_x_6494) ;  /* 0x000000a000017945 */ /* 0x000fe20003800000 */
[----:B------:R-:W-:Y:S05]  /*1a70*/  @P6 BRA `(.L_x_6495) ;  /* 0x0000004000006947 */ /* 0x000fea0003800000 */
[----:B------:R-:W-:Y:S01]  /*1a80*/  HFMA2.MMA R98, -RZ, RZ, 0, 0 ;  /* 0x00000000ff627435 */ /* 0x000fe200000001ff */
[----:B------:R-:W-:Y:S05]  /*1a90*/  @!P0 BRA `(.L_x_6496) ;  /* 0x0000006000008947 */ /* 0x000fea0003800000 */
[----:B-----5:R-:W-:Y:S01]  /*1aa0*/  PRMT R98, RZ, 0x5410, R83 ;  /* 0x00005410ff627816 */ /* 0x020fe20000000053 */
[----:B------:R-:W-:Y:S05]  /*1ab0*/  BRA `(.L_x_6496) ;  /* 0x0000004000007947 */ /* 0x000fea0003800000 */
.L_x_6495:
[----:B-----5:R-:W-:Y:S02]  /*1ac0*/  PRMT R98, RZ, 0x5410, R79 ;  /* 0x00005410ff627816 */ /* 0x020fe4000000004f */
[----:B--2---:R-:W-:-:S03]  /*1ad0*/  @P0 PRMT R85, RZ, 0x5410, R83 ;  /* 0x00005410ff550816 */ /* 0x004fc60000000053 */
[----:B------:R-:W-:-:S04]  /*1ae0*/  FMUL.FTZ R98, R98, c[0x0][0x1ec] ;  /* 0x00007b0062627a20 */ /* 0x000fc80000410000 */
[----:B------:R-:W-:Y:S02]  /*1af0*/  @P0 FADD.FTZ R98, R85, R98 ;  /* 0x0000006255620221 */ /* 0x000fe40000010000 */
.L_x_6496:
[----:B------:R-:W-:Y:S05]  /*1b00*/  BSYNC B1 ;  /* 0x0000000000017941 */ /* 0x000fea0003800000 */
.L_x_6494:
[----:B------:R-:W-:Y:S01]  /*1b10*/  BSSY B1, `(.L_x_6497) ;  /* 0x000000a000017945 */ /* 0x000fe20003800000 */
[----:B------:R-:W-:Y:S05]  /*1b20*/  @P6 BRA `(.L_x_6498) ;  /* 0x0000004000006947 */ /* 0x000fea0003800000 */
[----:B------:R-:W-:Y:S01]  /*1b30*/  MOV R101, RZ ;  /* 0x000000ff00657202 */ /* 0x000fe20000000f00 */
[----:B------:R-:W-:Y:S05]  /*1b40*/  @!P0 BRA `(.L_x_6499) ;  /* 0x0000006000008947 */ /* 0x000fea0003800000 */
[----:B-----5:R-:W-:Y:S01]  /*1b50*/  PRMT R101, RZ, 0x7610, R83 ;  /* 0x00007610ff657816 */ /* 0x020fe20000000053 */
[----:B------:R-:W-:Y:S05]  /*1b60*/  BRA `(.L_x_6499) ;  /* 0x0000004000007947 */ /* 0x000fea0003800000 */
.L_x_6498:
[----:B-----5:R-:W-:Y:S02]  /*1b70*/  PRMT R101, RZ, 0x7610, R79 ;  /* 0x00007610ff657816 */ /* 0x020fe4000000004f */
[----:B--2---:R-:W-:-:S03]  /*1b80*/  @P0 PRMT R84, RZ, 0x7610, R83 ;  /* 0x00007610ff540816 */ /* 0x004fc60000000053 */
[----:B------:R-:W-:-:S04]  /*1b90*/  FMUL.FTZ R101, R101, c[0x0][0x1ec] ;  /* 0x00007b0065657a20 */ /* 0x000fc80000410000 */
[----:B------:R-:W-:Y:S02]  /*1ba0*/  @P0 FADD.FTZ R101, R84, R101 ;  /* 0x0000006554650221 */ /* 0x000fe40000010000 */
.L_x_6499:
[----:B------:R-:W-:Y:S05]  /*1bb0*/  BSYNC B1 ;  /* 0x0000000000017941 */ /* 0x000fea0003800000 */
.L_x_6497:
        /* <DEDUP_REMOVED lines=9> */
.L_x_6475:
[----:B------:R-:W-:Y:S05]  /*1c50*/  BSYNC B0 ;  /* 0x0000000000007941 */ /* 0x000fea0003800000 */
.L_x_6474:
[----:B------:R-:W-:Y:S01]  /*1c60*/  BSSY B0, `(.L_x_6500) ;  /* 0x000006a000007945 */ /* 0x000fe20003800000 */
[----:B------:R-:W-:Y:S05]  /*1c70*/  @!P4 BRA `(.L_x_6501) ;  /* 0x000006800000c947 */ /* 0x000fea0003800000 */
[----:B------:R-:W-:Y:S02]  /*1c80*/  ISETP.NE.U32.AND P0, PT, RZ, c[0x0][0x180], PT ;  /* 0x00006000ff007a0c */ /* 0x000fe40003f05070 */
[----:B0-2---:R-:W-:Y:S02]  /*1c90*/  @P5 MOV R86, 0x10 ;  /* 0x0000001000565802 */ /* 0x005fe40000000f00 */
        /* <DEDUP_REMOVED lines=13> */
.L_x_6503:
[----:B0----5:R-:W-:Y:S02]  /*1d70*/  PRMT R100, RZ, 0x5410, R76 ;  /* 0x00005410ff647816 */ /* 0x021fe4000000004c */
[----:B------:R-:W-:-:S03]  /*1d80*/  @P0 PRMT R85, RZ, 0x5410, R80 ;  /* 0x00005410ff550816 */ /* 0x000fc60000000050 */
[----:B------:R-:W-:-:S04]  /*1d90*/  FMUL.FTZ R100, R100, c[0x0][0x1ec] ;  /* 0x00007b0064647a20 */ /* 0x000fc80000410000 */
[----:B------:R-:W-:Y:S02]  /*1da0*/  @P0 FADD.FTZ R100, R85, R100 ;  /* 0x0000006455640221 */ /* 0x000fe40000010000 */
.L_x_6504:
[----:B------:R-:W-:Y:S05]  /*1db0*/  BSYNC B1 ;  /* 0x0000000000017941 */ /* 0x000fea0003800000 */
.L_x_6502:
[----:B------:R-:W-:Y:S01]  /*1dc0*/  BSSY B1, `(.L_x_6505) ;  /* 0x000000a000017945 */ /* 0x000fe20003800000 */
[----:B------:R-:W-:Y:S05]  /*1dd0*/  @P5 BRA `(.L_x_6506) ;  /* 0x0000004000005947 */ /* 0x000fea0003800000 */
[----:B------:R-:W-:Y:S01]  /*1de0*/  MOV R103, RZ ;  /* 0x000000ff00677202 */ /* 0x000fe20000000f00 */
[----:B------:R-:W-:Y:S05]  /*1df0*/  @!P0 BRA `(.L_x_6507) ;  /* 0x0000006000008947 */ /* 0x000fea0003800000 */
[----:B-----5:R-:W-:Y:S01]  /*1e00*/  PRMT R103, RZ, 0x7610, R80 ;  /* 0x00007610ff677816 */ /* 0x020fe20000000050 */
[----:B------:R-:W-:Y:S05]  /*1e10*/  BRA `(.L_x_6507) ;  /* 0x0000004000007947 */ /* 0x000fea0003800000 */
.L_x_6506:
[----:B-----5:R-:W-:Y:S02]  /*1e20*/  PRMT R103, RZ, 0x7610, R76 ;  /* 0x00007610ff677816 */ /* 0x020fe4000000004c */
[----:B------:R-:W-:-:S03]  /*1e30*/  @P0 PRMT R84, RZ, 0x7610, R80 ;  /* 0x00007610ff540816 */ /* 0x000fc60000000050 */
[----:B------:R-:W-:-:S04]  /*1e40*/  FMUL.FTZ R103, R103, c[0x0][0x1ec] ;  /* 0x00007b0067677a20 */ /* 0x000fc80000410000 */
[----:B------:R-:W-:Y:S02]  /*1e50*/  @P0 FADD.FTZ R103, R84, R103 ;  /* 0x0000006754670221 */ /* 0x000fe40000010000 */
.L_x_6507:
[----:B------:R-:W-:Y:S05]  /*1e60*/  BSYNC B1 ;  /* 0x0000000000017941 */ /* 0x000fea0003800000 */
.L_x_6505:
[----:B------:R-:W-:Y:S01]  /*1e70*/  BSSY B1, `(.L_x_6508) ;  /* 0x000000a000017945 */ /* 0x000fe20003800000 */
[----:B------:R-:W-:Y:S05]  /*1e80*/  @P5 BRA `(.L_x_6509) ;  /* 0x0000004000005947 */ /* 0x000fea0003800000 */
[----:B------:R-:W-:Y:S01]  /*1e90*/  HFMA2.MMA R105, -RZ, RZ, 0, 0 ;  /* 0x00000000ff697435 */ /* 0x000fe200000001ff */
[----:B------:R-:W-:Y:S05]  /*1ea0*/  @!P0 BRA `(.L_x_6510) ;  /* 0x0000006000008947 */ /* 0x000fea0003800000 */
[----:B-----5:R-:W-:Y:S01]  /*1eb0*/  PRMT R105, RZ, 0x5410, R81 ;  /* 0x00005410ff697816 */ /* 0x020fe20000000051 */
[----:B------:R-:W-:Y:S05]  /*1ec0*/  BRA `(.L_x_6510) ;  /* 0x0000004000007947 */ /* 0x000fea0003800000 */
.L_x_6509:
[----:B-----5:R-:W-:Y:S02]  /*1ed0*/  PRMT R105, RZ, 0x5410, R77 ;  /* 0x00005410ff697816 */ /* 0x020fe4000000004d */
[----:B------:R-:W-:-:S03]  /*1ee0*/  @P0 PRMT R84, RZ, 0x5410, R81 ;  /* 0x00005410ff540816 */ /* 0x000fc60000000051 */
[----:B------:R-:W-:-:S04]  /*1ef0*/  FMUL.FTZ R105, R105, c[0x0][0x1ec] ;  /* 0x00007b0069697a20 */ /* 0x000fc80000410000 */
[----:B------:R-:W-:Y:S02]  /*1f00*/  @P0 FADD.FTZ R105, R84, R105 ;  /* 0x0000006954690221 */ /* 0x000fe40000010000 */
.L_x_6510:
[----:B------:R-:W-:Y:S05]  /*1f10*/  BSYNC B1 ;  /* 0x0000000000017941 */ /* 0x000fea0003800000 */
.L_x_6508:
[----:B------:R-:W-:Y:S01]  /*1f20*/  BSSY B1, `(.L_x_6511) ;  /* 0x000000a000017945 */ /* 0x000fe20003800000 */
[----:B------:R-:W-:Y:S05]  /*1f30*/  @P5 BRA `(.L_x_6512) ;  /* 0x0000004000005947 */ /* 0x000fea0003800000 */
[----:B------:R-:W-:Y:S01]  /*1f40*/  MOV R107, RZ ;  /* 0x000000ff006b7202 */ /* 0x000fe20000000f00 */
[----:B------:R-:W-:Y:S05]  /*1f50*/  @!P0 BRA `(.L_x_6513) ;  /* 0x0000006000008947 */ /* 0x000fea0003800000 */
[----:B-----5:R-:W-:Y:S01]  /*1f60*/  PRMT R107, RZ, 0x7610, R81 ;  /* 0x00007610ff6b7816 */ /* 0x020fe20000000051 */
[----:B------:R-:W-:Y:S05]  /*1f70*/  BRA `(.L_x_6513) ;  /* 0x0000004000007947 */ /* 0x000fea0003800000 */
.L_x_6512:
[----:B-----5:R-:W-:Y:S02]  /*1f80*/  PRMT R107, RZ, 0x7610, R77 ;  /* 0x00007610ff6b7816 */ /* 0x020fe4000000004d */
[----:B------:R-:W-:-:S03]  /*1f90*/  @P0 PRMT R84, RZ, 0x7610, R81 ;  /* 0x00007610ff540816 */ /* 0x000fc60000000051 */
[----:B------:R-:W-:-:S04]  /*1fa0*/  FMUL.FTZ R107, R107, c[0x0][0x1ec] ;  /* 0x00007b006b6b7a20 */ /* 0x000fc80000410000 */
[----:B------:R-:W-:Y:S02]  /*1fb0*/  @P0 FADD.FTZ R107, R84, R107 ;  /* 0x0000006b546b0221 */ /* 0x000fe40000010000 */
.L_x_6513:
[----:B------:R-:W-:Y:S05]  /*1fc0*/  BSYNC B1 ;  /* 0x0000000000017941 */ /* 0x000fea0003800000 */
.L_x_6511:
[----:B------:R-:W-:Y:S01]  /*1fd0*/  BSSY B1, `(.L_x_6514) ;  /* 0x000000a000017945 */ /* 0x000fe20003800000 */
[----:B------:R-:W-:Y:S05]  /*1fe0*/  @P5 BRA `(.L_x_6515) ;  /* 0x0000004000005947 */ /* 0x000fea0003800000 */
[----:B------:R-:W-:Y:S01]  /*1ff0*/  HFMA2.MMA R109, -RZ, RZ, 0, 0 ;  /* 0x00000000ff6d7435 */ /* 0x000fe200000001ff */
[----:B------:R-:W-:Y:S05]  /*2000*/  @!P0 BRA `(.L_x_6516) ;  /* 0x0000006000008947 */ /* 0x000fea0003800000 */
[----:B-----5:R-:W-:Y:S01]  /*2010*/  PRMT R109, RZ, 0x5410, R82 ;  /* 0x00005410ff6d7816 */ /* 0x020fe20000000052 */
[----:B------:R-:W-:Y:S05]  /*2020*/  BRA `(.L_x_6516) ;  /* 0x0000004000007947 */ /* 0x000fea0003800000 */
.L_x_6515:
[----:B-----5:R-:W-:Y:S02]  /*2030*/  PRMT R109, RZ, 0x5410, R78 ;  /* 0x00005410ff6d7816 */ /* 0x020fe4000000004e */
[----:B------:R-:W-:-:S03]  /*2040*/  @P0 PRMT R84, RZ, 0x5410, R82 ;  /* 0x00005410ff540816 */ /* 0x000fc60000000052 */
[----:B------:R-:W-:-:S04]  /*2050*/  FMUL.FTZ R109, R109, c[0x0][0x1ec] ;  /* 0x00007b006d6d7a20 */ /* 0x000fc80000410000 */
[----:B------:R-:W-:Y:S02]  /*2060*/  @P0 FADD.FTZ R109, R84, R109 ;  /* 0x0000006d546d0221 */ /* 0x000fe40000010000 */
.L_x_6516:
[----:B------:R-:W-:Y:S05]  /*2070*/  BSYNC B1 ;  /* 0x0000000000017941 */ /* 0x000fea0003800000 */
.L_x_6514:
[----:B------:R-:W-:Y:S01]  /*2080*/  BSSY B1, `(.L_x_6517) ;  /* 0x000000a000017945 */ /* 0x000fe20003800000 */
[----:B------:R-:W-:Y:S05]  /*2090*/  @P5 BRA `(.L_x_6518) ;  /* 0x0000004000005947 */ /* 0x000fea0003800000 */
[----:B------:R-:W-:Y:S01]  /*20a0*/  MOV R111, RZ ;  /* 0x000000ff006f7202 */ /* 0x000fe20000000f00 */
[----:B------:R-:W-:Y:S05]  /*20b0*/  @!P0 BRA `(.L_x_6519) ;  /* 0x0000006000008947 */ /* 0x000fea0003800000 */
[----:B-----5:R-:W-:Y:S01]  /*20c0*/  PRMT R111, RZ, 0x7610, R82 ;  /* 0x00007610ff6f7816 */ /* 0x020fe20000000052 */
[----:B------:R-:W-:Y:S05]  /*20d0*/  BRA `(.L_x_6519) ;  /* 0x0000004000007947 */ /* 0x000fea0003800000 */
.L_x_6518:
[----:B-----5:R-:W-:Y:S02]  /*20e0*/  PRMT R111, RZ, 0x7610, R78 ;  /* 0x00007610ff6f7816 */ /* 0x020fe4000000004e */
[----:B------:R-:W-:-:S03]  /*20f0*/  @P0 PRMT R84, RZ, 0x7610, R82 ;  /* 0x00007610ff540816 */ /* 0x000fc60000000052 */
[----:B------:R-:W-:-:S04]  /*2100*/  FMUL.FTZ R111, R111, c[0x0][0x1ec] ;  /* 0x00007b006f6f7a20 */ /* 0x000fc80000410000 */
[----:B------:R-:W-:Y:S02]  /*2110*/  @P0 FADD.FTZ R111, R84, R111 ;  /* 0x0000006f546f0221 */ /* 0x000fe40000010000 */
.L_x_6519:
[----:B------:R-:W-:Y:S05]  /*2120*/  BSYNC B1 ;  /* 0x0000000000017941 */ /* 0x000fea0003800000 */
.L_x_6517:
[----:B------:R-:W-:Y:S01]  /*2130*/  BSSY B1, `(.L_x_6520) ;  /* 0x000000a000017945 */ /* 0x000fe20003800000 */
[----:B------:R-:W-:Y:S05]  /*2140*/  @P5 BRA `(.L_x_6521) ;  /* 0x0000004000005947 */ /* 0x000fea0003800000 */
[----:B------:R-:W-:Y:S01]  /*2150*/  HFMA2.MMA R113, -RZ, RZ, 0, 0 ;  /* 0x00000000ff717435 */ /* 0x000fe200000001ff */
[----:B------:R-:W-:Y:S05]  /*2160*/  @!P0 BRA `(.L_x_6522) ;  /* 0x0000006000008947 */ /* 0x000fea0003800000 */
[----:B-----5:R-:W-:Y:S01]  /*2170*/  PRMT R113, RZ, 0x5410, R83 ;  /* 0x00005410ff717816 */ /* 0x020fe20000000053 */
[----:B------:R-:W-:Y:S05]  /*2180*/  BRA `(.L_x_6522) ;  /* 0x0000004000007947 */ /* 0x000fea0003800000 */
.L_x_6521:
[----:B-----5:R-:W-:Y:S02]  /*2190*/  PRMT R113, RZ, 0x5410, R79 ;  /* 0x00005410ff717816 */ /* 0x020fe4000000004f */
[----:B------:R-:W-:-:S03]  /*21a0*/  @P0 PRMT R84, RZ, 0x5410, R83 ;  /* 0x00005410ff540816 */ /* 0x000fc60000000053 */
[----:B------:R-:W-:-:S04]  /*21b0*/  FMUL.FTZ R113, R113, c[0x0][0x1ec] ;  /* 0x00007b0071717a20 */ /* 0x000fc80000410000 */
[----:B------:R-:W-:Y:S02]  /*21c0*/  @P0 FADD.FTZ R113, R84, R113 ;  /* 0x0000007154710221 */ /* 0x000fe40000010000 */
.L_x_6522:
[----:B------:R-:W-:Y:S05]  /*21d0*/  BSYNC B1 ;  /* 0x0000000000017941 */ /* 0x000fea0003800000 */
.L_x_6520:
[----:B------:R-:W-:Y:S01]  /*21e0*/  BSSY B1, `(.L_x_6523) ;  /* 0x000000a000017945 */ /* 0x000fe20003800000 */
[----:B------:R-:W-:Y:S05]  /*21f0*/  @P5 BRA `(.L_x_6524) ;  /* 0x0000004000005947 */ /* 0x000fea0003800000 */
[----:B------:R-:W-:Y:S01]  /*2200*/  MOV R115, RZ ;  /* 0x000000ff00737202 */ /* 0x000fe20000000f00 */
[----:B------:R-:W-:Y:S05]  /*2210*/  @!P0 BRA `(.L_x_6525) ;  /* 0x0000006000008947 */ /* 0x000fea0003800000 */
[----:B-----5:R-:W-:Y:S01]  /*2220*/  PRMT R115, RZ, 0x7610, R83 ;  /* 0x00007610ff737816 */ /* 0x020fe20000000053 */
[----:B------:R-:W-:Y:S05]  /*2230*/  BRA `(.L_x_6525) ;  /* 0x0000004000007947 */ /* 0x000fea0003800000 */
.L_x_6524:
[----:B-----5:R-:W-:Y:S02]  /*2240*/  PRMT R115, RZ, 0x7610, R79 ;  /* 0x00007610ff737816 */ /* 0x020fe4000000004f */
[----:B------:R-:W-:-:S03]  /*2250*/  @P0 PRMT R84, RZ, 0x7610, R83 ;  /* 0x00007610ff540816 */ /* 0x000fc60000000053 */
[----:B------:R-:W-:-:S04]  /*2260*/  FMUL.FTZ R115, R115, c[0x0][0x1ec] ;  /* 0x00007b0073737a20 */ /* 0x000fc80000410000 */
[----:B------:R-:W-:Y:S02]  /*2270*/  @P0 FADD.FTZ R115, R84, R115 ;  /* 0x0000007354730221 */ /* 0x000fe40000010000 */
.L_x_6525:
[----:B------:R-:W-:Y:S05]  /*2280*/  BSYNC B1 ;  /* 0x0000000000017941 */ /* 0x000fea0003800000 */
.L_x_6523:
[----:B------:R-:W-:Y:S01]  /*2290*/  HFMA2.MMA R119, -RZ, RZ, 0, 9.5367431640625e-07 ;  /* 0x00000010ff777435 */ /* 0x000fe200000001ff */
[----:B------:R-:W-:Y:S02]  /*22a0*/  F2FP.BF16.PACK_AB R87, R115, R113 ;  /* 0x000000717357723e */ /* 0x000fe400000010ff */
[----:B------:R-:W-:Y:S02]  /*22b0*/  F2FP.BF16.PACK_AB R86, R111, R109 ;  /* 0x0000006d6f56723e */ /* 0x000fe400000010ff */
[----:B------:R-:W-:Y:S02]  /*22c0*/  F2FP.BF16.PACK_AB R85, R107, R105 ;  /* 0x000000696b55723e */ /* 0x000fe400000010ff */
[----:B------:R-:W-:-:S03]  /*22d0*/  F2FP.BF16.PACK_AB R84, R103, R100 ;  /* 0x000000646754723e */ /* 0x000fc600000010ff */
[----:B------:R-:W-:-:S05]  /*22e0*/  IMAD.WIDE.U32 R118, R118, R119, c[0x0][0x188] ;  /* 0x0000620076767625 */ /* 0x000fca00078e0077 */
[----:B------:R0:W-:Y:S02]  /*22f0*/  STG.E.128 [R118.64], R84 ;  /* 0x0000005476007986 */ /* 0x0001e4000c101d04 */
.L_x_6501:
[----:B------:R-:W-:Y:S05]  /*2300*/  BSYNC B0 ;  /* 0x0000000000007941 */ /* 0x000fea0003800000 */
.L_x_6500:
[----:B0-2---:R-:W-:Y:S01]  /*2310*/  FADD.FTZ R85, RZ, R97 ;  /* 0x00000061ff557221 */ /* 0x005fe20000010000 */
        /* <DEDUP_REMOVED lines=41> */
.L_x_6538:
[----:B--2---:R-:W-:Y:S01]  /*25b0*/  FADD.FTZ R123, R84, R120 ;  /* 0x00000078547b7221 */ /* 0x004fe20000010000 */
        /* <DEDUP_REMOVED lines=9> */
[----:B-1----:R-:W-:-:S04]  /*2650*/  FMUL.FTZ R84, R108, R119 ;  /* 0x000000776c547220 */ /* 0x002fc80000410000 */
        /* <DEDUP_REMOVED lines=74> */
.L_x_6539:
        /* <DEDUP_REMOVED lines=12> */
[----:B------:R-:W-:Y:S02]  /*2bc0*/  MOV R120, RZ ;  /* 0x000000ff00787202 */ /* 0x000fe40000000f00 */
[----:B------:R-:W-:Y:S01]  /*2bd0*/  @!P0 MOV R120, R106 ;  /* 0x0000006a00788202 */ /* 0x000fe20000000f00 */
[----:B------:R-:W-:Y:S01]  /*2be0*/  BSSY B0, `(.L_x_6528) ;  /* 0x00000c5000007945 */ /* 0x000fe20003800000 */
[----:B------:R-:W-:Y:S02]  /*2bf0*/  LOP3.LUT P5, RZ, R87, 0x1f, R102, 0xf8, !PT ;  /* 0x0000001f57ff7812 */ /* 0x000fe400078af866 */
[----:B------:R-:W-:Y:S01]  /*2c00*/  I2F R121, R120 ;  /* 0x0000007800797306 */ /* 0x000fe20000201400 */
[----:B------:R-:W1:Y:S04]  /*2c10*/  SHFL.DOWN PT, R123, R120, 0x2, 0x1f ;  /* 0x08401f00787b7f89 */ /* 0x000e6800000e0000 */
[----:B------:R-:W2:Y:S01]  /*2c20*/  @!P0 LDS.64 R84, [R119.X8] ;  /* 0x0000000077548984 */ /* 0x000ea20000008a00 */
[----:B------:R-:W-:-:S02]  /*2c30*/  ISETP.NE.AND P0, PT, RZ, UR6, PT ;  /* 0x00000006ff007c0c */ /* 0x000fc4000bf05270 */
[----:B01----:R-:W0:Y:S01]  /*2c40*/  I2F R118, R123 ;  /* 0x0000007b00767306 */ /* 0x003e220000201400 */
[----:B------:R-:W-:-:S07]  /*2c50*/  IADD3 R116, R123, R120, RZ ;  /* 0x000000787b747210 */ /* 0x000fce0007ffe0ff */
[----:B------:R-:W1:Y:S01]  /*2c60*/  I2F R86, R116 ;  /* 0x0000007400567306 */ /* 0x000e620000201400 */
[----:B--2---:R-:W2:Y:S02]  /*2c70*/  SHFL.DOWN PT, R125, R84, 0x2, 0x1f ;  /* 0x08401f00547d7f89 */ /* 0x004ea400000e0000 */
[C---:B--2---:R-:W-:Y:S02]  /*2c80*/  FADD.FTZ R122, -R125.reuse, R84 ;  /* 0x000000547d7a7221 */ /* 0x044fe40000010100 */
[----:B0-----:R-:W-:Y:S02]  /*2c90*/  FMUL.FTZ R125, R125, R118 ;  /* 0x000000767d7d7220 */ /* 0x001fe40000410000 */
[----:B------:R-:W-:Y:S02]  /*2ca0*/  FMUL.FTZ R122, R122, R122 ;  /* 0x0000007a7a7a7220 */ /* 0x000fe40000410000 */
[----:B------:R-:W-:Y:S02]  /*2cb0*/  FFMA.FTZ R119, R121, R84, R125 ;  /* 0x0000005479777223 */ /* 0x000fe4000001007d */
[----:B------:R-:W-:Y:S01]  /*2cc0*/  FMUL.FTZ R121, R122, R121 ;  /* 0x000000797a797220 */ /* 0x000fe20000410000 */
[----:B-1----:R-:W0:Y:S01]  /*2cd0*/  MUFU.RCP R84, R86 ;  /* 0x0000005600547308 */ /* 0x002e220000001000 */
[----:B------:R-:W1:Y:S02]  /*2ce0*/  SHFL.DOWN PT, R122, R85, 0x2, 0x1f ;  /* 0x08401f00557a7f89 */ /* 0x000e6400000e0000 */
[----:B------:R-:W-:-:S02]  /*2cf0*/  FMUL.FTZ R118, R121, R118 ;  /* 0x0000007679767220 */ /* 0x000fc40000410000 */
[----:B------:R-:W2:Y:S01]  /*2d00*/  SHFL.DOWN PT, R121, R116, 0x1, 0x1f ;  /* 0x08201f0074797f89 */ /* 0x000ea200000e0000 */
[----:B0-----:R-:W-:Y:S02]  /*2d10*/  FMUL.FTZ R119, R84, R119 ;  /* 0x0000007754777220 */ /* 0x001fe40000410000 */
[----:B-1----:R-:W-:Y:S01]  /*2d20*/  FADD.FTZ R123, R122, R85 ;  /* 0x000000557a7b7221 */ /* 0x002fe20000010000 */
[----:B--2---:R-:W-:-:S03]  /*2d30*/  IADD3 R120, R116, R121, RZ ;  /* 0x0000007974787210 */ /* 0x004fc60007ffe0ff */
[----:B------:R-:W-:Y:S01]  /*2d40*/  FFMA.FTZ R84, R84, R118, R123 ;  /* 0x0000007654547223 */ /* 0x000fe2000001007b */
[----:B------:R-:W-:Y:S01]  /*2d50*/  I2F R121, R121 ;  /* 0x0000007900797306 */ /* 0x000fe20000201400 */
[----:B------:R-:W0:Y:S04]  /*2d60*/  SHFL.DOWN PT, R118, R119, 0x1, 0x1f ;  /* 0x08201f0077767f89 */ /* 0x000e2800000e0000 */
[----:B------:R-:W1:Y:S03]  /*2d70*/  SHFL.DOWN PT, R123, R84, 0x1, 0x1f ;  /* 0x08201f00547b7f89 */ /* 0x000e6600000e0000 */
[----:B------:R-:W2:Y:S08]  /*2d80*/  I2F R120, R120 ;  /* 0x0000007800787306 */ /* 0x000eb00000201400 */
[----:B--2---:R-:W2:Y:S01]  /*2d90*/  MUFU.RCP R85, R120 ;  /* 0x0000007800557308 */ /* 0x004ea20000001000 */
[----:B0-----:R-:W-:-:S02]  /*2da0*/  FADD.FTZ R116, R119, -R118 ;  /* 0x8000007677747221 */ /* 0x001fc40000010000 */
[----:B------:R-:W-:Y:S02]  /*2db0*/  FMUL.FTZ R118, R118, R121 ;  /* 0x0000007976767220 */ /* 0x000fe40000410000 */
[----:B------:R-:W-:Y:S02]  /*2dc0*/  FMUL.FTZ R125, R116, R116 ;  /* 0x00000074747d7220 */ /* 0x000fe40000410000 */
[C---:B------:R-:W-:Y:S02]  /*2dd0*/  FFMA.FTZ R118, R86.reuse, R119, R118 ;  /* 0x0000007756767223 */ /* 0x040fe40000010076 */
[----:B------:R-:W-:Y:S02]  /*2de0*/  FMUL.FTZ R116, R86, R125 ;  /* 0x0000007d56747220 */ /* 0x000fe40000410000 */
[----:B-1----:R-:W-:Y:S01]  /*2df0*/  FADD.FTZ R86, R84, R123 ;  /* 0x0000007b54567221 */ /* 0x002fe20000010000 */
[----:B------:R-:W-:Y:S01]  /*2e00*/  MOV R84, c[0x0][0x1e0] ;  /* 0x0000780000547a02 */ /* 0x000fe20000000f00 */
[----:B------:R-:W-:-:S02]  /*2e10*/  FMUL.FTZ R116, R116, R121 ;  /* 0x0000007974747220 */ /* 0x000fc40000410000 */
[C---:B--2---:R-:W-:Y:S02]  /*2e20*/  FMUL.FTZ R118, R85.reuse, R118 ;  /* 0x0000007655767220 */ /* 0x044fe40000410000 */
[----:B------:R-:W-:-:S03]  /*2e30*/  FFMA.FTZ R85, R85, R116, R86 ;  /* 0x0000007455557223 */ /* 0x000fc60000010056 */
[----:B------:R-:W0:Y:S04]  /*2e40*/  SHFL.IDX PT, R119, R118, RZ, 0x1f ;  /* 0x00001fff76777589 */ /* 0x000e2800000e0000 */
[----:B------:R-:W1:Y:S01]  /*2e50*/  SHFL.IDX PT, R85, R85, RZ, 0x1f ;  /* 0x00001fff55557589 */ /* 0x000e6200000e0000 */
[----:B0-----:R-:W-:Y:S02]  /*2e60*/  FMUL.FTZ R86, R119, R119 ;  /* 0x0000007777567220 */ /* 0x001fe40000410000 */
[----:B-1----:R-:W-:-:S03]  /*2e70*/  FFMA.FTZ R84, R85, R84, c[0x0][0x228] ;  /* 0x00008a0055547623 */ /* 0x002fc60000010054 */
[----:B------:R-:W-:Y:S02]  /*2e80*/  FSEL R87, R86, RZ, P0 ;  /* 0x000000ff56577208 */ /* 0x000fe40000000000 */
        /* <DEDUP_REMOVED lines=29> */
[----:B------:R-:W-:Y:S02]  /*3060*/  FMUL.FTZ R86, R116, R87 ;  /* 0x0000005774567220 */ /* 0x000fe40000410000 */
[--C-:B------:R-:W-:Y:S02]  /*3070*/  FADD.FTZ R117, R93, -R118.reuse ;  /* 0x800000765d757221 */ /* 0x100fe40000010000 */
[----:B------:R-:W-:-:S02]  /*3080*/  FADD.FTZ R87, R92, -R118 ;  /* 0x800000765c577221 */ /* 0x000fc40000010000 */
[----:B------:R-:W-:Y:S02]  /*3090*/  FADD.FTZ R119, R91, -R118 ;  /* 0x800000765b777221 */ /* 0x000fe40000010000 */
[C---:B------:R-:W-:Y:S02]  /*30a0*/  FMUL.FTZ R85, R116.reuse, R85 ;  /* 0x0000005574557220 */ /* 0x040fe40000410000 */
[C---:B------:R-:W-:Y:S01]  /*30b0*/  FMUL.FTZ R122, R116.reuse, R121 ;  /* 0x00000079747a7220 */ /* 0x040fe20000410000 */
[----:B------:R-:W-:Y:S01]  /*30c0*/  HFMA2.MMA R121, -RZ, RZ, 0, 9.5367431640625e-07 ;  /* 0x00000010ff797435 */ /* 0x000fe200000001ff */
        /* <DEDUP_REMOVED lines=11> */
[C---:B------:R-:W-:Y:S01]  /*3180*/  IMAD.WIDE.U32 R120, R114.reuse, R121, c[0x0][0x208] ;  /* 0x0000820072787625 */ /* 0x040fe200078e0079 */
[----:B------:R-:W-:-:S02]  /*3190*/  IADD3 R114, R114, 0x80, RZ ;  /* 0x0000008072727810 */ /* 0x000fc40007ffe0ff */
[----:B------:R-:W-:-:S05]  /*31a0*/  F2FP.BF16.PACK_AB R87, R122, R87 ;  /* 0x000000577a57723e */ /* 0x000fca00000010ff */
[----:B------:R0:W-:Y:S02]  /*31b0*/  STG.E.128 [R120.64], R84 ;  /* 0x0000005478007986 */ /* 0x0001e4000c101d04 */
.L_x_6531:
[----:B------:R-:W-:Y:S05]  /*31c0*/  BSYNC B1 ;  /* 0x0000000000017941 */ /* 0x000fea0003800000 */
.L_x_6530:
        /* <DEDUP_REMOVED lines=17> */
[C---:B------:R-:W-:Y:S02]  /*32e0*/  FMUL.FTZ R117, R116.reuse, R117 ;  /* 0x0000007574757220 */ /* 0x040fe40000410000 */
[C---:B------:R-:W-:Y:S02]  /*32f0*/  FMUL.FTZ R120, R116.reuse, R87 ;  /* 0x0000005774787220 */ /* 0x040fe40000410000 */
[C---:B------:R-:W-:Y:S02]  /*3300*/  FMUL.FTZ R119, R116.reuse, R119 ;  /* 0x0000007774777220 */ /* 0x040fe40000410000 */
[----:B------:R-:W-:Y:S01]  /*3310*/  FMUL.FTZ R122, R116, R121 ;  /* 0x00000079747a7220 */ /* 0x000fe20000410000 */
[----:B------:R-:W-:Y:S01]  /*3320*/  MOV R121, 0x10 ;  /* 0x0000001000797802 */ /* 0x000fe20000000f00 */
[----:B------:R-:W-:-:S02]  /*3330*/  FFMA.FTZ R85, R38, R85, R30 ;  /* 0x0000005526557223 */ /* 0x000fc4000001001e */
        /* <DEDUP_REMOVED lines=11> */
.L_x_6533:
[----:B------:R-:W-:Y:S05]  /*33f0*/  BSYNC B1 ;  /* 0x0000000000017941 */ /* 0x000fea0003800000 */
.L_x_6532:
        /* <DEDUP_REMOVED lines=34> */
.L_x_6535:
[----:B------:R-:W-:Y:S05]  /*3620*/  BSYNC B1 ;  /* 0x0000000000017941 */ /* 0x000fea0003800000 */
.L_x_6534:
[----:B------:R-:W-:Y:S05]  /*3630*/  @!P4 BRA `(.L_x_6529) ;  /* 0x000001f00000c947 */ /* 0x000fea0003800000 */
[--C-:B0-----:R-:W-:Y:S02]  /*3640*/  FADD.FTZ R84, R115, -R118.reuse ;  /* 0x8000007673547221 */ /* 0x101fe40000010000 */
[--C-:B------:R-:W-:Y:S02]  /*3650*/  FADD.FTZ R125, R113, -R118.reuse ;  /* 0x80000076717d7221 */ /* 0x100fe40000010000 */
[--C-:B------:R-:W-:Y:S02]  /*3660*/  FADD.FTZ R117, R100, -R118.reuse ;  /* 0x8000007664757221 */ /* 0x100fe40000010000 */
[--C-:B------:R-:W-:Y:S02]  /*3670*/  FADD.FTZ R123, R103, -R118.reuse ;  /* 0x80000076677b7221 */ /* 0x100fe40000010000 */
[----:B------:R-:W-:Y:S02]  /*3680*/  FMUL.FTZ R86, R116, R84 ;  /* 0x0000005474567220 */ /* 0x000fe40000410000 */
[----:B------:R-:W-:-:S02]  /*3690*/  FADD.FTZ R119, R107, -R118 ;  /* 0x800000766b777221 */ /* 0x000fc40000010000 */
[C---:B------:R-:W-:Y:S02]  /*36a0*/  FMUL.FTZ R125, R116.reuse, R125 ;  /* 0x0000007d747d7220 */ /* 0x040fe40000410000 */
[--C-:B------:R-:W-:Y:S02]  /*36b0*/  FADD.FTZ R121, R105, -R118.reuse ;  /* 0x8000007669797221 */ /* 0x100fe40000010000 */
[--C-:B------:R-:W-:Y:S02]  /*36c0*/  FADD.FTZ R85, R109, -R118.reuse ;  /* 0x800000766d557221 */ /* 0x100fe40000010000 */
[----:B------:R-:W-:Y:S02]  /*36d0*/  FADD.FTZ R87, R111, -R118 ;  /* 0x800000766f577221 */ /* 0x000fe40000010000 */
[C---:B------:R-:W-:Y:S02]  /*36e0*/  FMUL.FTZ R117, R116.reuse, R117 ;  /* 0x0000007574757220 */ /* 0x040fe40000410000 */
[----:B------:R-:W-:-:S02]  /*36f0*/  FMUL.FTZ R84, R116, R123 ;  /* 0x0000007b74547220 */ /* 0x000fc40000410000 */
[----:B------:R-:W-:Y:S02]  /*3700*/  FFMA.FTZ R118, R75, R86, R67 ;  /* 0x000000564b767223 */ /* 0x000fe40000010043 */
[----:B------:R-:W-:Y:S02]  /*3710*/  FFMA.FTZ R125, R74, R125, R66 ;  /* 0x0000007d4a7d7223 */ /* 0x000fe40000010042 */
[C---:B------:R-:W-:Y:S02]  /*3720*/  FMUL.FTZ R86, R116.reuse, R119 ;  /* 0x0000007774567220 */ /* 0x040fe40000410000 */
[C---:B------:R-:W-:Y:S02]  /*3730*/  FMUL.FTZ R121, R116.reuse, R121 ;  /* 0x0000007974797220 */ /* 0x040fe40000410000 */
[C---:B------:R-:W-:Y:S02]  /*3740*/  FMUL.FTZ R119, R116.reuse, R85 ;  /* 0x0000005574777220 */ /* 0x040fe40000410000 */
[----:B------:R-:W-:Y:S01]  /*3750*/  FMUL.FTZ R116, R116, R87 ;  /* 0x0000005774747220 */ /* 0x000fe20000410000 */
[----:B------:R-:W-:Y:S01]  /*3760*/  F2FP.BF16.PACK_AB R87, R118, R125 ;  /* 0x0000007d7657723e */ /* 0x000fe200000010ff */
[----:B------:R-:W-:-:S02]  /*3770*/  FFMA.FTZ R117, R68, R117, R60 ;  /* 0x0000007544757223 */ /* 0x000fc4000001003c */
[----:B------:R-:W-:Y:S02]  /*3780*/  FFMA.FTZ R84, R69, R84, R61 ;  /* 0x0000005445547223 */ /* 0x000fe4000001003d */
        /* <DEDUP_REMOVED lines=10> */
.L_x_6529:
[----:B-1----:R-:W-:Y:S05]  /*3830*/  BSYNC B0 ;  /* 0x0000000000007941 */ /* 0x002fea0003800000 */
.L_x_6528:
[----:B------:R-:W-:Y:S02]  /*3840*/  IADD3 R110, R110, c[0x0][0x160], RZ ;  /* 0x000058006e6e7a10 */ /* 0x000fe40007ffe0ff */
[----:B------:R-:W-:Y:S02]  /*3850*/  LOP3.LUT P5, RZ, R104, 0xff, RZ, 0xc0, !PT ;  /* 0x000000ff68ff7812 */ /* 0x000fe400078ac0ff */
[----:B------:R-:W-:Y:S02]  /*3860*/  ISETP.GE.AND P0, PT, R110, c[0x0][0x164], PT ;  /* 0x000059006e007a0c */ /* 0x000fe40003f06270 */
[----:B------:R-:W-:-:S11]  /*3870*/  SEL R104, RZ, 0x1, P5 ;  /* 0x00000001ff687807 */ /* 0x000fd60002800000 */
[----:B0-----:R-:W-:Y:S01]  /*3880*/  @P0 CALL.REL.NOINC `(.L_x_6536) ;  /* 0x0000001000000944 */ /* 0x001fe20003c00000 */
[----:B------:R-:W-:Y:S05]  /*3890*/  BRA `(.L_x_6537) ;  /* 0xffffce3000007947 */ /* 0x000fea000383ffff */
.L_x_6536:
[----:B------:R-:W-:Y:S05]  /*38a0*/  EXIT ;  /* 0x000000000000794d */ /* 0x000fea0003800000 */
.L_x_6526:
[----:B------:R-:W-:Y:S01]  /*38b0*/  HFMA2.MMA R121, -RZ, RZ, 0, 5.9604644775390625e-08 ;  /* 0x00000001ff797435 */ /* 0x000fe200000001ff */
[----:B------:R-:W-:Y:S02]  /*38c0*/  MOV R118, R84 ;  /* 0x0000005400767202 */ /* 0x000fe40000000f00 */
[----:B------:R-:W-:Y:S02]  /*38d0*/  MOV R119, 0x1f ;  /* 0x0000001f00777802 */ /* 0x000fe40000000f00 */
[----:B------:R-:W-:Y:S02]  /*38e0*/  MOV R120, 0xffffffff ;  /* 0xffffffff00787802 */ /* 0x000fe40000000f00 */
[----:B------:R-:W-:Y:S02]  /*38f0*/  MOV R86, 0x3910 ;  /* 0x0000391000567802 */ /* 0x000fe40000000f00 */
[----:B-1---5:R-:W-:Y:S05]  /*3900*/  CALL.REL.NOINC `($__internal_34_$__cuda_sm70_shflsync_bfly_p) ;  /* 0x000007b000007944 */ /* 0x022fea0003c00000 */
[----:B01----:R-:W-:Y:S05]  /*3910*/  BRA `(.L_x_6538) ;  /* 0xffffec9000007947 */ /* 0x003fea000383ffff */
.L_x_6527:
[----:B------:R-:W-:Y:S01]  /*3920*/  HFMA2.MMA R121, -RZ, RZ, 0, 1.1920928955078125e-07 ;  /* 0x00000002ff797435 */ /* 0x000fe200000001ff */
[----:B------:R-:W-:Y:S02]  /*3930*/  MOV R118, R123 ;  /* 0x0000007b00767202 */ /* 0x000fe40000000f00 */
[----:B------:R-:W-:-:S02]  /*3940*/  MOV R119, 0x1f ;  /* 0x0000001f00777802 */ /* 0x000fc40000000f00 */
[----:B------:R-:W-:Y:S02]  /*3950*/  MOV R120, 0xffffffff ;  /* 0xffffffff00787802 */ /* 0x000fe40000000f00 */
[----:B------:R-:W-:Y:S02]  /*3960*/  MOV R86, 0x3980 ;  /* 0x0000398000567802 */ /* 0x000fe40000000f00 */
[----:B01---5:R-:W-:Y:S05]  /*3970*/  CALL.REL.NOINC `($__internal_34_$__cuda_sm70_shflsync_bfly_p) ;  /* 0x0000074000007944 */ /* 0x023fea0003c00000 */
[----:B0-----:R-:W-:Y:S01]  /*3980*/  HFMA2.MMA R121, -RZ, RZ, 0, 2.384185791015625e-07 ;  /* 0x00000004ff797435 */ /* 0x001fe200000001ff */
[----:B-1----:R-:W-:Y:S01]  /*3990*/  FADD.FTZ R118, R123, R120 ;  /* 0x000000787b767221 */ /* 0x002fe20000010000 */
[----:B------:R-:W-:Y:S02]  /*39a0*/  MOV R119, 0x1f ;  /* 0x0000001f00777802 */ /* 0x000fe40000000f00 */
[----:B------:R-:W-:Y:S02]  /*39b0*/  MOV R120, 0xffffffff ;  /* 0xffffffff00787802 */ /* 0x000fe40000000f00 */
[----:B------:R-:W-:Y:S02]  /*39c0*/  MOV R86, 0x39e0 ;  /* 0x000039e000567802 */ /* 0x000fe40000000f00 */
[----:B------:R-:W-:Y:S05]  /*39d0*/  CALL.REL.NOINC `($__internal_34_$__cuda_sm70_shflsync_bfly_p) ;  /* 0x000006e000007944 */ /* 0x000fea0003c00000 */
[----:B0-----:R-:W-:Y:S01]  /*39e0*/  HFMA2.MMA R121, -RZ, RZ, 0, 4.76837158203125e-07 ;  /* 0x00000008ff797435 */ /* 0x001fe200000001ff */
[----:B-1----:R-:W-:Y:S01]  /*39f0*/  FADD.FTZ R118, R118, R120 ;  /* 0x0000007876767221 */ /* 0x002fe20000010000 */
[----:B------:R-:W-:-:S02]  /*3a00*/  MOV R119, 0x1f ;  /* 0x0000001f00777802 */ /* 0x000fc40000000f00 */
[----:B------:R-:W-:Y:S02]  /*3a10*/  MOV R120, 0xffffffff ;  /* 0xffffffff00787802 */ /* 0x000fe40000000f00 */
[----:B------:R-:W-:Y:S02]  /*3a20*/  MOV R86, 0x3a40 ;  /* 0x00003a4000567802 */ /* 0x000fe40000000f00 */
[----:B------:R-:W-:Y:S05]  /*3a30*/  CALL.REL.NOINC `($__internal_34_$__cuda_sm70_shflsync_bfly_p) ;  /* 0x0000068000007944 */ /* 0x000fea0003c00000 */
[----:B0-----:R-:W-:Y:S01]  /*3a40*/  HFMA2.MMA R121, -RZ, RZ, 0, 9.5367431640625e-07 ;  /* 0x00000010ff797435 */ /* 0x001fe200000001ff */
[----:B-1----:R-:W-:Y:S01]  /*3a50*/  FADD.FTZ R118, R118, R120 ;  /* 0x0000007876767221 */ /* 0x002fe20000010000 */
[----:B------:R-:W-:Y:S02]  /*3a60*/  MOV R119, 0x1f ;  /* 0x0000001f00777802 */ /* 0x000fe40000000f00 */
[----:B------:R-:W-:Y:S02]  /*3a70*/  MOV R120, 0xffffffff ;  /* 0xffffffff00787802 */ /* 0x000fe40000000f00 */
[----:B------:R-:W-:Y:S02]  /*3a80*/  MOV R86, 0x3aa0 ;  /* 0x00003aa000567802 */ /* 0x000fe40000000f00 */
[----:B------:R-:W-:Y:S05]  /*3a90*/  CALL.REL.NOINC `($__internal_34_$__cuda_sm70_shflsync_bfly_p) ;  /* 0x0000062000007944 */ /* 0x000fea0003c00000 */
        /* <DEDUP_REMOVED lines=72> */
[----:B------:R-:W-:Y:S05]  /*3f20*/  CALL.REL.NOINC `($__internal_34_$__cuda_sm70_shflsync_bfly_p) ;  /* 0x0000019000007944 */ /* 0x000fea0003c00000 */
[----:B0-----:R-:W-:Y:S01]  /*3f30*/  HFMA2.MMA R121, -RZ, RZ, 0, 1.1920928955078125e-07 ;  /* 0x00000002ff797435 */ /* 0x001fe200000001ff */
[----:B-1----:R-:W-:Y:S01]  /*3f40*/  FADD.FTZ R118, R85, R120 ;  /* 0x0000007855767221 */ /* 0x002fe20000010000 */
[----:B------:R-:W-:Y:S02]  /*3f50*/  MOV R119, 0x1f ;  /* 0x0000001f00777802 */ /* 0x000fe40000000f00 */
[----:B------:R-:W-:Y:S02]  /*3f60*/  MOV R120, 0xffffffff ;  /* 0xffffffff00787802 */ /* 0x000fe40000000f00 */
[----:B------:R-:W-:Y:S02]  /*3f70*/  MOV R86, 0x3f90 ;  /* 0x00003f9000567802 */ /* 0x000fe40000000f00 */
[----:B------:R-:W-:Y:S05]  /*3f80*/  CALL.REL.NOINC `($__internal_34_$__cuda_sm70_shflsync_bfly_p) ;  /* 0x0000013000007944 */ /* 0x000fea0003c00000 */
[----:B0-----:R-:W-:Y:S01]  /*3f90*/  HFMA2.MMA R121, -RZ, RZ, 0, 2.384185791015625e-07 ;  /* 0x00000004ff797435 */ /* 0x001fe200000001ff */
[----:B-1----:R-:W-:Y:S01]  /*3fa0*/  FADD.FTZ R118, R118, R120 ;  /* 0x0000007876767221 */ /* 0x002fe20000010000 */
[----:B------:R-:W-:Y:S02]  /*3fb0*/  MOV R119, 0x1f ;  /* 0x0000001f00777802 */ /* 0x000fe40000000f00 */
[----:B------:R-:W-:-:S02]  /*3fc0*/  MOV R120, 0xffffffff ;  /* 0xffffffff00787802 */ /* 0x000fc40000000f00 */
[----:B------:R-:W-:Y:S02]  /*3fd0*/  MOV R86, 0x3ff0 ;  /* 0x00003ff000567802 */ /* 0x000fe40000000f00 */
[----:B------:R-:W-:Y:S05]  /*3fe0*/  CALL.REL.NOINC `($__internal_34_$__cuda_sm70_shflsync_bfly_p) ;  /* 0x000000d000007944 */ /* 0x000fea0003c00000 */
[----:B0-----:R-:W-:Y:S01]  /*3ff0*/  HFMA2.MMA R121, -RZ, RZ, 0, 4.76837158203125e-07 ;  /* 0x00000008ff797435 */ /* 0x001fe200000001ff */
[----:B-1----:R-:W-:Y:S01]  /*4000*/  FADD.FTZ R118, R118, R120 ;  /* 0x0000007876767221 */ /* 0x002fe20000010000 */
[----:B------:R-:W-:Y:S02]  /*4010*/  MOV R119, 0x1f ;  /* 0x0000001f00777802 */ /* 0x000fe40000000f00 */
[----:B------:R-:W-:Y:S02]  /*4020*/  MOV R120, 0xffffffff ;  /* 0xffffffff00787802 */ /* 0x000fe40000000f00 */
[----:B------:R-:W-:Y:S02]  /*4030*/  MOV R86, 0x4050 ;  /* 0x0000405000567802 */ /* 0x000fe40000000f00 */
[----:B------:R-:W-:Y:S05]  /*4040*/  CALL.REL.NOINC `($__internal_34_$__cuda_sm70_shflsync_bfly_p) ;  /* 0x0000007000007944 */ /* 0x000fea0003c00000 */
[----:B0-----:R-:W-:Y:S01]  /*4050*/  HFMA2.MMA R121, -RZ, RZ, 0, 9.5367431640625e-07 ;  /* 0x00000010ff797435 */ /* 0x001fe200000001ff */
[----:B-1----:R-:W-:Y:S01]  /*4060*/  FADD.FTZ R118, R118, R120 ;  /* 0x0000007876767221 */ /* 0x002fe20000010000 */
[----:B------:R-:W-:Y:S02]  /*4070*/  MOV R119, 0x1f ;  /* 0x0000001f00777802 */ /* 0x000fe40000000f00 */
[----:B------:R-:W-:-:S02]  /*4080*/  MOV R120, 0xffffffff ;  /* 0xffffffff00787802 */ /* 0x000fc40000000f00 */
[----:B------:R-:W-:Y:S02]  /*4090*/  MOV R86, 0x40b0 ;  /* 0x000040b000567802 */ /* 0x000fe40000000f00 */
[----:B------:R-:W-:Y:S05]  /*40a0*/  CALL.REL.NOINC `($__internal_34_$__cuda_sm70_shflsync_bfly_p) ;  /* 0x0000001000007944 */ /* 0x000fea0003c00000 */
[----:B01----:R-:W-:Y:S05]  /*40b0*/  BRA `(.L_x_6539) ;  /* 0xffffea4000007947 */ /* 0x003fea000383ffff */
        .weak           $__internal_34_$__cuda_sm70_shflsync_bfly_p
        .type           $__internal_34_$__cuda_sm70_shflsync_bfly_p,@function
        .size           $__internal_34_$__cuda_sm70_shflsync_bfly_p,(.L_x_29098 - $__internal_34_$__cuda_sm70_shflsync_bfly_p)
$__internal_34_$__cuda_sm70_shflsync_bfly_p:
[----:B------:R-:W-:Y:S01]  /*40c0*/  HFMA2.MMA R87, -RZ, RZ, 0, 0 ;  /* 0x00000000ff577435 */ /* 0x000fe200000001ff */
[----:B------:R-:W-:Y:S04]  /*40d0*/  WARPSYNC R120 ;  /* 0x0000007800007348 */ /* 0x000fe80003800000 */
[----:B------:R0:W1:Y:S01]  /*40e0*/  SHFL.BFLY PT, R120, R118, R121, R119 ;  /* 0x0c00007976787389 */ /* 0x00006200000e0077 */
[----:B------:R-:W-:Y:S05]  /*40f0*/  RET.REL.NODEC R86 `(_ZN10layer_norm13ln_fwd_kernelINS_13Kernel_traitsIf13__nv_bfloat16S2_S2_fjLj4096ELj1ELj1ELj4ELj16ENS_18Kernel_traits_baseILj4096EfS2_S2_S2_fjLj128EEEEELb0ELb0ELb1ELb0EEEvNS_9FwdParamsE) ;  /* 0xffffbf0056007950 */ /* 0x000fea0003c3ffff */
.L_x_6540:
        /* <DEDUP_REMOVED lines=16> */
.L_x_29098:


//--------------------- .text._ZN10layer_norm13ln_fwd_kernelINS_13Kernel_traitsIf13__nv_bfloat16S2_S2_fjLj4096ELj1ELj1ELj4ELj16ENS_18Kernel_traits_baseILj4096EfS2_S2_S2_fjLj128EEEEELb0ELb0ELb1ELb1EEEvNS_9FwdParamsE --------------------------
	.section	.text._ZN10layer_norm13ln_fwd_kernelINS_13Kernel_traitsIf13__nv_bfloat16S2_S2_fjLj4096ELj1ELj1ELj4ELj16ENS_18Kernel_traits_baseILj4096EfS2_S2_S2_fjLj128EEEEELb0ELb0ELb1ELb1EEEvNS_9FwdParamsE,"ax",@progbits
	.sectioninfo	@"SHI_REGISTERS=128"
	.align	128
        .global         _ZN10layer_norm13ln_fwd_kernelINS_13Kernel_traitsIf13__nv_bfloat16S2_S2_fjLj4096ELj1ELj1ELj4ELj16ENS_18Kernel_traits_baseILj4096EfS2_S2_S2_fjLj128EEEEELb0ELb0ELb1ELb1EEEvNS_9FwdParamsE
        .type           _ZN10layer_norm13ln_fwd_kernelINS_13Kernel_traitsIf13__nv_bfloat16S2_S2_fjLj4096ELj1ELj1ELj4ELj16ENS_18Kernel_traits_baseILj4096EfS2_S2_S2_fjLj128EEEEELb0ELb0ELb1ELb1EEEvNS_9FwdParamsE,@function
        .size           _ZN10layer_norm13ln_fwd_kernelINS_13Kernel_traitsIf13__nv_bfloat16S2_S2_fjLj4096ELj1ELj1ELj4ELj16ENS_18Kernel_traits_baseILj4096EfS2_S2_S2_fjLj128EEEEELb0ELb0ELb1ELb1EEEvNS_9FwdParamsE,(.L_x_29099 - _ZN10layer_norm13ln_fwd_kernelINS_13Kernel_traitsIf13__nv_bfloat16S2_S2_fjLj4096ELj1ELj1ELj4ELj16ENS_18Kernel_traits_baseILj4096EfS2_S2_S2_fjLj128EEEEELb0ELb0ELb1ELb1EEEvNS_9FwdParamsE)
        .other          _ZN10layer_norm13ln_fwd_kernelINS_13Kernel_traitsIf13__nv_bfloat16S2_S2_fjLj4096ELj1ELj1ELj4ELj16ENS_18Kernel_traits_baseILj4096EfS2_S2_S2_fjLj128EEEEELb0ELb0ELb1ELb1EEEvNS_9FwdParamsE,@"STO_CUDA_ENTRY STV_DEFAULT"
_ZN10layer_norm13ln_fwd_kernelINS_13Kernel_traitsIf13__nv_bfloat16S2_S2_fjLj4096ELj1ELj1ELj4ELj16ENS_18Kernel_traits_baseILj4096EfS2_S2_S2_fjLj128EEEEELb0ELb0ELb1ELb1EEEvNS_9FwdParamsE:
.text._ZN10layer_norm13ln_fwd_kernelINS_13Kernel_traitsIf13__nv_bfloat16S2_S2_fjLj4096ELj1ELj1ELj4ELj16ENS_18Kernel_traits_baseILj4096EfS2_S2_S2_fjLj128EEEEELb0ELb0ELb1ELb1EEEvNS_9FwdParamsE:
        /* <DEDUP_REMOVED lines=22> */
[----:B0-----:R-:W-:-:S04]  /*0160*/  SHF.L.U32 R0, R92, 0x5, RZ ;  /* 0x000000055c007819 */ /* 0x001fc800000006ff */
[----:B------:R-:W-:-:S04]  /*0170*/  LOP3.LUT R0, R0, 0xfe0, RZ, 0xc0, !PT ;  /* 0x00000fe000007812 */ /* 0x000fc800078ec0ff */
[C---:B------:R-:W-:Y:S02]  /*0180*/  IADD3 R4, P2, R0.reuse, c[0x0][0x218], RZ ;  /* 0x0000860000047a10 */ /* 0x040fe40007f5e0ff */
[----:B------:R-:W-:Y:S02]  /*0190*/  IADD3 R2, P1, R0, c[0x0][0x1b0], RZ ;  /* 0x00006c0000027a10 */ /* 0x000fe40007f3e0ff */
[----:B------:R-:W-:Y:S02]  /*01a0*/  IADD3.X R5, RZ, c[0x0][0x21c], RZ, P2, !PT ;  /* 0x00008700ff057a10 */ /* 0x000fe400017fe4ff */
[----:B------:R-:W-:-:S03]  /*01b0*/  IADD3.X R3, RZ, c[0x0][0x1b4], RZ, P1, !PT ;  /* 0x00006d00ff037a10 */ /* 0x000fc60000ffe4ff */
[----:B------:R0:W5:Y:S01]  /*01c0*/  @P0 LDG.E.128 R12, [R4.64] ;  /* 0x00000004040c0981 */ /* 0x000162000c1e1d00 */
[----:B-1----:R-:W-:-:S03]  /*01d0*/  LEA.HI R91, R92, UR6, RZ, 0x19 ;  /* 0x000000065c5b7c11 */ /* 0x002fc6000f8fc8ff */
        /* <DEDUP_REMOVED lines=17> */
[----:B------:R-:W-:Y:S01]  /*02f0*/  SHF.R.U32.HI R89, RZ, 0x5, R92 ;  /* 0x00000005ff597819 */ /* 0x000fe2000001165c */
[----:B------:R-:W-:Y:S01]  /*0300*/  HFMA2.MMA R88, -RZ, RZ, 0, 5.9604644775390625e-08 ;  /* 0x00000001ff587435 */ /* 0x000fe200000001ff */
[----:B------:R-:W-:Y:S01]  /*0310*/  LOP3.LUT R90, R92, 0x1f, RZ, 0xc0, !PT ;  /* 0x0000001f5c5a7812 */ /* 0x000fe200078ec0ff */
[----:B------:R-:W-:Y:S01]  /*0320*/  ULDC.U8 UR6, c[0x0][0x1f0] ;  /* 0x00007c0000067ab9 */ /* 0x000fe20000000000 */
[----:B------:R-:W-:-:S02]  /*0330*/  LOP3.LUT R89, R89, 0x3, RZ, 0xc0, !PT ;  /* 0x0000000359597812 */ /* 0x000fc400078ec0ff */
.L_x_6642:
[----:B------:R-:W-:-:S05]  /*0340*/  MOV R6, 0x4 ;  /* 0x0000000400067802 */ /* 0x000fca0000000f00 */
[----:B-1----:R-:W-:-:S05]  /*0350*/  IMAD.WIDE R2, R91, R6, c[0x0][0x1d0] ;  /* 0x000074005b027625 */ /* 0x002fca00078e0206 */
[----:B------:R1:W2:Y:S01]  /*0360*/  LDG.E R8, [R2.64] ;  /* 0x0000000402087981 */ /* 0x0002a2000c1e1900 */
[----:B------:R-:W-:Y:S01]  /*0370*/  ISETP.NE.U32.AND P0, PT, RZ, c[0x0][0x180], PT ;  /* 0x00006000ff007a0c */ /* 0x000fe20003f05070 */
[C---:B------:R-:W-:Y:S01]  /*0380*/  IMAD R0, R91.reuse, c[0x0][0x168], RZ ;  /* 0x00005a005b007a24 */ /* 0x040fe200078e02ff */
[----:B------:R-:W-:Y:S01]  /*0390*/  MOV R101, RZ ;  /* 0x000000ff00657202 */ /* 0x000fe20000000f00 */
[----:B------:R-:W3:Y:S01]  /*03a0*/  S2R R11, SR_TID.X ;  /* 0x00000000000b7919 */ /* 0x000ee20000002100 */
[----:B------:R-:W-:Y:S02]  /*03b0*/  ISETP.NE.AND.EX P0, PT, RZ, c[0x0][0x184], PT, P0 ;  /* 0x00006100ff007a0c */ /* 0x000fe40003f05300 */
[----:B0-----:R-:W-:Y:S01]  /*03c0*/  SHF.R.S32.HI R5, RZ, 0x1f, R0 ;  /* 0x0000001fff057819 */ /* 0x001fe20000011400 */
[----:B-1----:R-:W-:-:S03]  /*03d0*/  IMAD.WIDE R2, R91, R6, c[0x0][0x1d8] ;  /* 0x000076005b027625 */ /* 0x002fc600078e0206 */
[----:B------:R-:W-:-:S07]  /*03e0*/  LEA.HI R5, R5, R0, RZ, 0x3 ;  /* 0x0000000005057211 */ /* 0x000fce00078f18ff */
[----:B------:R-:W-:Y:S02]  /*03f0*/  @P0 MOV R10, 0x10 ;  /* 0x00000010000a0802 */ /* 0x000fe40000000f00 */
[----:B---3--:R-:W-:-:S04]  /*0400*/  LOP3.LUT R0, R11, 0x7f, RZ, 0xc0, !PT ;  /* 0x0000007f0b007812 */ /* 0x008fc800078ec0ff */
[----:B------:R-:W-:Y:S02]  /*0410*/  LEA.HI.SX32 R121, R5, R0, 0x1d ;  /* 0x0000000005797211 */ /* 0x000fe400078feaff */
[----:B--2---:R-:W-:-:S13]  /*0420*/  ISETP.GE.AND P1, PT, R8, 0x1, PT ;  /* 0x000000010800780c */ /* 0x004fda0003f26270 */
[----:B------:R-:W-:-:S05]  /*0430*/  @P1 IADD3 R4, R8, -0x1, RZ ;  /* 0xffffffff08041810 */ /* 0x000fca0007ffe0ff */
[----:B------:R-:W-:-:S05]  /*0440*/  @P1 IMAD R4, R4, c[0x0][0x168], RZ ;  /* 0x00005a0004041a24 */ /* 0x000fca00078e02ff */
[----:B------:R-:W-:-:S04]  /*0450*/  @P1 SHF.R.S32.HI R7, RZ, 0x1f, R4 ;  /* 0x0000001fff071819 */ /* 0x000fc80000011404 */
[----:B------:R-:W-:Y:S02]  /*0460*/  @P1 LEA.HI R7, R7, R4, RZ, 0x3 ;  /* 0x0000000407071211 */ /* 0x000fe400078f18ff */
[----:B------:R-:W-:Y:S02]  /*0470*/  @P1 MOV R4, 0x10 ;  /* 0x0000001000041802 */ /* 0x000fe40000000f00 */
[----:B------:R-:W-:Y:S01]  /*0480*/  @P1 LEA.HI.SX32 R101, R7, R0, 0x1d ;  /* 0x0000000007651211 */ /* 0x000fe200078feaff */
[----:B------:R-:W-:Y:S02]  /*0490*/  @P0 IMAD.WIDE.U32 R6, R121, R10, c[0x0][0x180] ;  /* 0x0000600079060625 */ /* 0x000fe400078e000a */
[----:B-----5:R0:W5:Y:S02]  /*04a0*/  LDG.E R10, [R2.64] ;  /* 0x00000004020a7981 */ /* 0x020164000c1e1900 */
[----:B------:R-:W-:Y:S02]  /*04b0*/  @P1 IMAD.WIDE.U32 R4, R101, R4, c[0x0][0x170] ;  /* 0x00005c0065041625 */ /* 0x000fe400078e0004 */
[----:B------:R0:W5:Y:S04]  /*04c0*/  @P0 LDG.E.128 R76, [R6.64] ;  /* 0x00000004064c0981 */ /* 0x000168000c1e1d00 */
[----:B------:R0:W5:Y:S01]  /*04d0*/  @P1 LDG.E.128 R80, [R4.64] ;  /* 0x0000000404501981 */ /* 0x000162000c1e1d00 */
[----:B------:R-:W-:Y:S01]  /*04e0*/  ISETP.GT.AND P2, PT, R8, RZ, PT ;  /* 0x000000ff0800720c */ /* 0x000fe20003f44270 */
[----:B------:R-:W-:Y:S01]  /*04f0*/  BSSY B0, `(.L_x_6541) ;  /* 0x000000b000007945 */ /* 0x000fe20003800000 */
[----:B------:R-:W-:-:S11]  /*0500*/  SHF.R.S32.HI R8, RZ, 0x1f, R91 ;  /* 0x0000001fff087819 */ /* 0x000fd6000001145b */
[----:B------:R-:W-:Y:S05]  /*0510*/  @P2 BRA `(.L_x_6542) ;  /* 0x0000004000002947 */ /* 0x000fea0003800000 */
[----:B0-----:R-:W-:Y:S01]  /*0520*/  HFMA2.MMA R9, -RZ, RZ, 0, 0 ;  /* 0x00000000ff097435 */ /* 0x001fe200000001ff */
[----:B------:R-:W-:Y:S05]  /*0530*/  @!P0 BRA `(.L_x_6543) ;  /* 0x0000006000008947 */ /* 0x000fea0003800000 */
[----:B-----5:R-:W-:Y:S01]  /*0540*/  PRMT R9, RZ, 0x5410, R76 ;  /* 0x00005410ff097816 */ /* 0x020fe2000000004c */
[----:B------:R-:W-:Y:S05]  /*0550*/  BRA `(.L_x_6543) ;  /* 0x0000004000007947 */ /* 0x000fea0003800000 */
.L_x_6542:
[----:B0----5:R-:W-:Y:S02]  /*0560*/  PRMT R9, RZ, 0x5410, R80 ;  /* 0x00005410ff097816 */ /* 0x021fe40000000050 */
[----:B------:R-:W-:-:S03]  /*0570*/  @P0 PRMT R0, RZ, 0x5410, R76 ;  /* 0x00005410ff000816 */ /* 0x000fc6000000004c */
[----:B------:R-:W-:-:S04]  /*0580*/  FMUL.FTZ R9, R9, c[0x0][0x1ec] ;  /* 0x00007b0009097a20 */ /* 0x000fc80000410000 */
[----:B------:R-:W-:Y:S02]  /*0590*/  @P0 FADD.FTZ R9, R9, R0 ;  /* 0x0000000009090221 */ /* 0x000fe40000010000 */
.L_x_6543:
[----:B------:R-:W-:Y:S05]  /*05a0*/  BSYNC B0 ;  /* 0x0000000000007941 */ /* 0x000fea0003800000 */
.L_x_6541:
[----:B------:R-:W-:Y:S01]  /*05b0*/  BSSY B0, `(.L_x_6544) ;  /* 0x000000a000007945 */ /* 0x000fe20003800000 */
[----:B------:R-:W-:Y:S05]  /*05c0*/  @P2 BRA `(.L_x_6545) ;  /* 0x0000004000002947 */ /* 0x000fea0003800000 */
[----:B------:R-:W-:Y:S01]  /*05d0*/  MOV R6, RZ ;  /* 0x000000ff00067202 */ /* 0x000fe20000000f00 */
[----:B------:R-:W-:Y:S05]  /*05e0*/  @!P0 BRA `(.L_x_6546) ;  /* 0x0000006000008947 */ /* 0x000fea0003800000 */
[----:B-----5:R-:W-:Y:S01]  /*05f0*/  PRMT R6, RZ, 0x7610, R76 ;  /* 0x00007610ff067816 */ /* 0x020fe2000000004c */
[----:B------:R-:W-:Y:S05]  /*0600*/  BRA `(.L_x_6546) ;  /* 0x0000004000007947 */ /* 0x000fea0003800000 */
.L_x_6545:
[----:B-----5:R-:W-:Y:S02]  /*0610*/  PRMT R6, RZ, 0x7610, R80 ;  /* 0x00007610ff067816 */ /* 0x020fe40000000050 */
[----:B------:R-:W-:-:S03]  /*0620*/  @P0 PRMT R3, RZ, 0x7610, R76 ;  /* 0x00007610ff030816 */ /* 0x000fc6000000004c */
[----:B------:R-:W-:-:S04]  /*0630*/  FMUL.FTZ R6, R6, c[0x0][0x1ec] ;  /* 0x00007b0006067a20 */ /* 0x000fc80000410000 */
[----:B------:R-:W-:Y:S02]  /*0640*/  @P0 FADD.FTZ R6, R6, R3 ;  /* 0x0000000306060221 */ /* 0x000fe40000010000 */
.L_x_6546:
[----:B------:R-:W-:Y:S05]  /*0650*/  BSYNC B0 ;  /* 0x0000000000007941 */ /* 0x000fea0003800000 */
.L_x_6544:
[----:B------:R-:W-:Y:S01]  /*0660*/  BSSY B0, `(.L_x_6547) ;  /* 0x000000a000007945 */ /* 0x000fe20003800000 */
[----:B------:R-:W-:Y:S05]  /*0670*/  @P2 BRA `(.L_x_6548) ;  /* 0x0000004000002947 */ /* 0x000fea0003800000 */
[----:B------:R-:W-:Y:S01]  /*0680*/  HFMA2.MMA R7, -RZ, RZ, 0, 0 ;  /* 0x00000000ff077435 */ /* 0x000fe200000001ff */
[----:B------:R-:W-:Y:S05]  /*0690*/  @!P0 BRA `(.L_x_6549) ;  /* 0x0000006000008947 */ /* 0x000fea0003800000 */
[----:B-----5:R-:W-:Y:S01]  /*06a0*/  PRMT R7, RZ, 0x5410, R77 ;  /* 0x00005410ff077816 */ /* 0x020fe2000000004d */
[----:B------:R-:W-:Y:S05]  /*06b0*/  BRA `(.L_x_6549) ;  /* 0x0000004000007947 */ /* 0x000fea0003800000 */
.L_x_6548:
[----:B-----5:R-:W-:Y:S02]  /*06c0*/  PRMT R7, RZ, 0x5410, R81 ;  /* 0x00005410ff077816 */ /* 0x020fe40000000051 */
[----:B------:R-:W-:-:S03]  /*06d0*/  @P0 PRMT R0, RZ, 0x5410, R77 ;  /* 0x00005410ff000816 */ /* 0x000fc6000000004d */
[----:B------:R-:W-:-:S04]  /*06e0*/  FMUL.FTZ R7, R7, c[0x0][0x1ec] ;  /* 0x00007b0007077a20 */ /* 0x000fc80000410000 */
[----:B------:R-:W-:Y:S02]  /*06f0*/  @P0 FADD.FTZ R7, R7, R0 ;  /* 0x0000000007070221 */ /* 0x000fe40000010000 */
.L_x_6549:
[----:B------:R-:W-:Y:S05]  /*0700*/  BSYNC B0 ;  /* 0x0000000000007941 */ /* 0x000fea0003800000 */
.L_x_6547:
[----:B------:R-:W-:Y:S01]  /*0710*/  BSSY B0, `(.L_x_6550) ;  /* 0x000000a000007945 */ /* 0x000fe20003800000 */
[----:B------:R-:W-:Y:S05]  /*0720*/  @P2 BRA `(.L_x_6551) ;  /* 0x0000004000002947 */ /* 0x000fea0003800000 */
[----:B------:R-:W-:Y:S01]  /*0730*/  MOV R4, RZ ;  /* 0x000000ff00047202 */ /* 0x000fe20000000f00 */
[----:B------:R-:W-:Y:S05]  /*0740*/  @!P0 BRA `(.L_x_6552) ;  /* 0x0000006000008947 */ /* 0x000fea0003800000 */
[----:B-----5:R-:W-:Y:S01]  /*0750*/  PRMT R4, RZ, 0x7610, R77 ;  /* 0x00007610ff047816 */ /* 0x020fe2000000004d */
[----:B------:R-:W-:Y:S05]  /*0760*/  BRA `(.L_x_6552) ;  /* 0x0000004000007947 */ /* 0x000fea0003800000 */
.L_x_6551:
[----:B-----5:R-:W-:Y:S02]  /*0770*/  PRMT R4, RZ, 0x7610, R81 ;  /* 0x00007610ff047816 */ /* 0x020fe40000000051 */
[----:B------:R-:W-:-:S03]  /*0780*/  @P0 PRMT R3, RZ, 0x7610, R77 ;  /* 0x00007610ff030816 */ /* 0x000fc6000000004d */
[----:B------:R-:W-:-:S04]  /*0790*/  FMUL.FTZ R4, R4, c[0x0][0x1ec] ;  /* 0x00007b0004047a20 */ /* 0x000fc80000410000 */
[----:B------:R-:W-:Y:S02]  /*07a0*/  @P0 FADD.FTZ R4, R4, R3 ;  /* 0x0000000304040221 */ /* 0x000fe40000010000 */
.L_x_6552:
[----:B------:R-:W-:Y:S05]  /*07b0*/  BSYNC B0 ;  /* 0x0000000000007941 */ /* 0x000fea0003800000 */
.L_x_6550:
[----:B------:R-:W-:Y:S01]  /*07c0*/  BSSY B0, `(.L_x_6553) ;  /* 0x000000a000007945 */ /* 0x000fe20003800000 */
[----:B------:R-:W-:Y:S05]  /*07d0*/  @P2 BRA `(.L_x_6554) ;  /* 0x0000004000002947 */ /* 0x000fea0003800000 */
[----:B------:R-:W-:Y:S01]  /*07e0*/  HFMA2.MMA R5, -RZ, RZ, 0, 0 ;  /* 0x00000000ff057435 */ /* 0x000fe200000001ff */
[----:B------:R-:W-:Y:S05]  /*07f0*/  @!P0 BRA `(.L_x_6555) ;  /* 0x0000006000008947 */ /* 0x000fea0003800000 */
[----:B-----5:R-:W-:Y:S01]  /*0800*/  PRMT R5, RZ, 0x5410, R78 ;  /* 0x00005410ff057816 */ /* 0x020fe2000000004e */
[----:B------:R-:W-:Y:S05]  /*0810*/  BRA `(.L_x_6555) ;  /* 0x0000004000007947 */ /* 0x000fea0003800000 */
.L_x_6554:
[----:B-----5:R-:W-:Y:S02]  /*0820*/  PRMT R5, RZ, 0x5410, R82 ;  /* 0x00005410ff057816 */ /* 0x020fe40000000052 */
[----:B------:R-:W-:-:S03]  /*0830*/  @P0 PRMT R0, RZ, 0x5410, R78 ;  /* 0x00005410ff000816 */ /* 0x000fc6000000004e */
[----:B------:R-:W-:-:S04]  /*0840*/  FMUL.FTZ R5, R5, c[0x0][0x1ec] ;  /* 0x00007b0005057a20 */ /* 0x000fc80000410000 */
[----:B------:R-:W-:Y:S02]  /*0850*/  @P0 FADD.FTZ R5, R5, R0 ;  /* 0x0000000005050221 */ /* 0x000fe40000010000 */
.L_x_6555:
[----:B------:R-:W-:Y:S05]  /*0860*/  BSYNC B0 ;  /* 0x0000000000007941 */ /* 0x000fea0003800000 */
.L_x_6553:
[----:B------:R-:W-:Y:S01]  /*0870*/  BSSY B0, `(.L_x_6556) ;  /* 0x000000a000007945 */ /* 0x000fe20003800000 */
[----:B------:R-:W-:Y:S05]  /*0880*/  @P2 BRA `(.L_x_6557) ;  /* 0x0000004000002947 */ /* 0x000fea0003800000 */
[----:B------:R-:W-:Y:S01]  /*0890*/  MOV R2, RZ ;  /* 0x000000ff00027202 */ /* 0x000fe20000000f00 */
[----:B------:R-:W-:Y:S05]  /*08a0*/  @!P0 BRA `(.L_x_6558) ;  /* 0x0000006000008947 */ /* 0x000fea0003800000 */
[----:B-----5:R-:W-:Y:S01]  /*08b0*/  PRMT R2, RZ, 0x7610, R78 ;  /* 0x00007610ff027816 */ /* 0x020fe2000000004e */
[----:B------:R-:W-:Y:S05]  /*08c0*/  BRA `(.L_x_6558) ;  /* 0x0000004000007947 */ /* 0x000fea0003800000 */
.L_x_6557:
[----:B-----5:R-:W-:Y:S02]  /*08d0*/  PRMT R2, RZ, 0x7610, R82 ;  /* 0x00007610ff027816 */ /* 0x020fe40000000052 */
[----:B------:R-:W-:-:S03]  /*08e0*/  @P0 PRMT R3, RZ, 0x7610, R78 ;  /* 0x00007610ff030816 */ /* 0x000fc6000000004e */
[----:B------:R-:W-:-:S04]  /*08f0*/  FMUL.FTZ R2, R2, c[0x0][0x1ec] ;  /* 0x00007b0002027a20 */ /* 0x000fc80000410000 */
[----:B------:R-:W-:Y:S02]  /*0900*/  @P0 FADD.FTZ R2, R2, R3 ;  /* 0x0000000302020221 */ /* 0x000fe40000010000 */
.L_x_6558:
[----:B------:R-:W-:Y:S05]  /*0910*/  BSYNC B0 ;  /* 0x0000000000007941 */ /* 0x000fea0003800000 */
.L_x_6556:
[----:B------:R-:W-:Y:S01]  /*0920*/  BSSY B0, `(.L_x_6559) ;  /* 0x000000a000007945 */ /* 0x000fe20003800000 */
[----:B------:R-:W-:Y:S05]  /*0930*/  @P2 BRA `(.L_x_6560) ;  /* 0x0000004000002947 */ /* 0x000fea0003800000 */
[----:B------:R-:W-:Y:S01]  /*0940*/  HFMA2.MMA R3, -RZ, RZ, 0, 0 ;  /* 0x00000000ff037435 */ /* 0x000fe200000001ff */
[----:B------:R-:W-:Y:S05]  /*0950*/  @!P0 BRA `(.L_x_6561) ;  /* 0x0000006000008947 */ /* 0x000fea0003800000 */
[----:B-----5:R-:W-:Y:S01]  /*0960*/  PRMT R3, RZ, 0x5410, R79 ;  /* 0x00005410ff037816 */ /* 0x020fe2000000004f */
[----:B------:R-:W-:Y:S05]  /*0970*/  BRA `(.L_x_6561) ;  /* 0x0000004000007947 */ /* 0x000fea0003800000 */
.L_x_6560:
[----:B-----5:R-:W-:Y:S02]  /*0980*/  PRMT R3, RZ, 0x5410, R83 ;  /* 0x00005410ff037816 */ /* 0x020fe40000000053 */
[----:B------:R-:W-:-:S03]  /*0990*/  @P0 PRMT R0, RZ, 0x5410, R79 ;  /* 0x00005410ff000816 */ /* 0x000fc6000000004f */
[----:B------:R-:W-:-:S04]  /*09a0*/  FMUL.FTZ R3, R3, c[0x0][0x1ec] ;  /* 0x00007b0003037a20 */ /* 0x000fc80000410000 */
[----:B------:R-:W-:Y:S02]  /*09b0*/  @P0 FADD.FTZ R3, R3, R0 ;  /* 0x0000000003030221 */ /* 0x000fe40000010000 */
.L_x_6561:
[----:B------:R-:W-:Y:S05]  /*09c0*/  BSYNC B0 ;  /* 0x0000000000007941 */ /* 0x000fea0003800000 */
.L_x_6559:
[----:B------:R-:W-:Y:S01]  /*09d0*/  BSSY B0, `(.L_x_6562) ;  /* 0x000000a000007945 */ /* 0x000fe20003800000 */
[----:B------:R-:W-:Y:S05]  /*09e0*/  @P2 BRA `(.L_x_6563) ;  /* 0x0000004000002947 */ /* 0x000fea0003800000 */
[----:B------:R-:W-:Y:S01]  /*09f0*/  MOV R0, RZ ;  /* 0x000000ff00007202 */ /* 0x000fe20000000f00 */
[----:B------:R-:W-:Y:S05]  /*0a00*/  @!P0 BRA `(.L_x_6564) ;  /* 0x0000006000008947 */ /* 0x000fea0003800000 */
[----:B-----5:R-:W-:Y:S01]  /*0a10*/  PRMT R0, RZ, 0x7610, R79 ;  /* 0x00007610ff007816 */ /* 0x020fe2000000004f */
[----:B------:R-:W-:Y:S05]  /*0a20*/  BRA `(.L_x_6564) ;  /* 0x0000004000007947 */ /* 0x000fea0003800000 */
.L_x_6563:
[----:B-----5:R-:W-:Y:S02]  /*0a30*/  PRMT R0, RZ, 0x7610, R83 ;  /* 0x00007610ff007816 */ /* 0x020fe40000000053 */
[----:B------:R-:W-:-:S03]  /*0a40*/  @P0 PRMT R85, RZ, 0x7610, R79 ;  /* 0x00007610ff550816 */ /* 0x000fc6000000004f */
[----:B------:R-:W-:-:S04]  /*0a50*/  FMUL.FTZ R0, R0, c[0x0][0x1ec] ;  /* 0x00007b0000007a20 */ /* 0x000fc80000410000 */
[----:B------:R-:W-:Y:S02]  /*0a60*/  @P0 FADD.FTZ R0, R0, R85 ;  /* 0x0000005500000221 */ /* 0x000fe40000010000 */
.L_x_6564:
[----:B------:R-:W-:Y:S05]  /*0a70*/  BSYNC B0 ;  /* 0x0000000000007941 */ /* 0x000fea0003800000 */
.L_x_6562:
        /* <DEDUP_REMOVED lines=19> */
.L_x_6566:
[----:B-----5:R-:W-:Y:S02]  /*0bb0*/  PRMT R102, RZ, 0x5410, R80 ;  /* 0x00005410ff667816 */ /* 0x020fe40000000050 */
[----:B0-----:R-:W-:-:S03]  /*0bc0*/  @P0 PRMT R85, RZ, 0x5410, R76 ;  /* 0x00005410ff550816 */ /* 0x001fc6000000004c */
[----:B------:R-:W-:-:S04]  /*0bd0*/  FMUL.FTZ R102, R102, c[0x0][0x1ec] ;  /* 0x00007b0066667a20 */ /* 0x000fc80000410000 */
[----:B------:R-:W-:Y:S02]  /*0be0*/  @P0 FADD.FTZ R102, R85, R102 ;  /* 0x0000006655660221 */ /* 0x000fe40000010000 */
.L_x_6567:
[----:B------:R-:W-:Y:S05]  /*0bf0*/  BSYNC B0 ;  /* 0x0000000000007941 */ /* 0x000fea0003800000 */
.L_x_6565:
[----:B------:R-:W-:Y:S01]  /*0c00*/  BSSY B0, `(.L_x_6568) ;  /* 0x000000a000007945 */ /* 0x000fe20003800000 */
[----:B------:R-:W-:Y:S05]  /*0c10*/  @P2 BRA `(.L_x_6569) ;  /* 0x0000004000002947 */ /* 0x000fea0003800000 */
[----:B0-----:R-:W-:Y:S01]  /*0c20*/  MOV R99, RZ ;  /* 0x000000ff00637202 */ /* 0x001fe20000000f00 */
[----:B------:R-:W-:Y:S05]  /*0c30*/  @!P0 BRA `(.L_x_6570) ;  /* 0x0000006000008947 */ /* 0x000fea0003800000 */
[----:B-----5:R-:W-:Y:S01]  /*0c40*/  PRMT R99, RZ, 0x7610, R76 ;  /* 0x00007610ff637816 */ /* 0x020fe2000000004c */
[----:B------:R-:W-:Y:S05]  /*0c50*/  BRA `(.L_x_6570) ;  /* 0x0000004000007947 */ /* 0x000fea0003800000 */
.L_x_6569:
[----:B0----5:R-:W-:Y:S02]  /*0c60*/  PRMT R99, RZ, 0x7610, R80 ;  /* 0x00007610ff637816 */ /* 0x021fe40000000050 */
[----:B------:R-:W-:-:S03]  /*0c70*/  @P0 PRMT R84, RZ, 0x7610, R76 ;  /* 0x00007610ff540816 */ /* 0x000fc6000000004c */
[----:B------:R-:W-:-:S04]  /*0c80*/  FMUL.FTZ R99, R99, c[0x0][0x1ec] ;  /* 0x00007b0063637a20 */ /* 0x000fc80000410000 */
[----:B------:R-:W-:Y:S02]  /*0c90*/  @P0 FADD.FTZ R99, R84, R99 ;  /* 0x0000006354630221 */ /* 0x000fe40000010000 */
.L_x_6570:
[----:B------:R-:W-:Y:S05]  /*0ca0*/  BSYNC B0 ;  /* 0x0000000000007941 */ /* 0x000fea0003800000 */
.L_x_6568:
[----:B------:R-:W-:Y:S01]  /*0cb0*/  BSSY B0, `(.L_x_6571) ;  /* 0x000000a000007945 */ /* 0x000fe20003800000 */
[----:B------:R-:W-:Y:S05]  /*0cc0*/  @P2 BRA `(.L_x_6572) ;  /* 0x0000004000002947 */ /* 0x000fea0003800000 */
[----:B------:R-:W-:Y:S01]  /*0cd0*/  HFMA2.MMA R98, -RZ, RZ, 0, 0 ;  /* 0x00000000ff627435 */ /* 0x000fe200000001ff */
[----:B------:R-:W-:Y:S05]  /*0ce0*/  @!P0 BRA `(.L_x_6573) ;  /* 0x0000006000008947 */ /* 0x000fea0003800000 */
[----:B-----5:R-:W-:Y:S01]  /*0cf0*/  PRMT R98, RZ, 0x5410, R77 ;  /* 0x00005410ff627816 */ /* 0x020fe2000000004d */
[----:B------:R-:W-:Y:S05]  /*0d00*/  BRA `(.L_x_6573) ;  /* 0x0000004000007947 */ /* 0x000fea0003800000 */
.L_x_6572:
[----:B-----5:R-:W-:Y:S02]  /*0d10*/  PRMT R98, RZ, 0x5410, R81 ;  /* 0x00005410ff627816 */ /* 0x020fe40000000051 */
[----:B------:R-:W-:-:S03]  /*0d20*/  @P0 PRMT R85, RZ, 0x5410, R77 ;  /* 0x00005410ff550816 */ /* 0x000fc6000000004d */
[----:B------:R-:W-:-:S04]  /*0d30*/  FMUL.FTZ R98, R98, c[0x0][0x1ec] ;  /* 0x00007b0062627a20 */ /* 0x000fc80000410000 */
[----:B------:R-:W-:Y:S02]  /*0d40*/  @P0 FADD.FTZ R98, R85, R98 ;  /* 0x0000006255620221 */ /* 0x000fe40000010000 */
.L_x_6573:
[----:B------:R-:W-:Y:S05]  /*0d50*/  BSYNC B0 ;  /* 0x0000000000007941 */ /* 0x000fea0003800000 */
.L_x_6571:
[----:B------:R-:W-:Y:S01]  /*0d60*/  BSSY B0, `(.L_x_6574) ;  /* 0x000000a000007945 */ /* 0x000fe20003800000 */
[----:B------:R-:W-:Y:S05]  /*0d70*/  @P2 BRA `(.L_x_6575) ;  /* 0x0000004000002947 */ /* 0x000fea0003800000 */
[----:B------:R-:W-:Y:S01]  /*0d80*/  MOV R97, RZ ;  /* 0x000000ff00617202 */ /* 0x000fe20000000f00 */
[----:B------:R-:W-:Y:S05]  /*0d90*/  @!P0 BRA `(.L_x_6576) ;  /* 0x0000006000008947 */ /* 0x000fea0003800000 */
[----:B-----5:R-:W-:Y:S01]  /*0da0*/  PRMT R97, RZ, 0x7610, R77 ;  /* 0x00007610ff617816 */ /* 0x020fe2000000004d */
[----:B------:R-:W-:Y:S05]  /*0db0*/  BRA `(.L_x_6576) ;  /* 0x0000004000007947 */ /* 0x000fea0003800000 */
.L_x_6575:
[----:B-----5:R-:W-:Y:S02]  /*0dc0*/  PRMT R97, RZ, 0x7610, R81 ;  /* 0x00007610ff617816 */ /* 0x020fe40000000051 */
[----:B------:R-:W-:-:S03]  /*0dd0*/  @P0 PRMT R84, RZ, 0x7610, R77 ;  /* 0x00007610ff540816 */ /* 0x000fc6000000004d */
[----:B------:R-:W-:-:S04]  /*0de0*/  FMUL.FTZ R97, R97, c[0x0][0x1ec] ;  /* 0x00007b0061617a20 */ /* 0x000fc80000410000 */
[----:B------:R-:W-:Y:S02]  /*0df0*/  @P0 FADD.FTZ R97, R84, R97 ;  /* 0x0000006154610221 */ /* 0x000fe40000010000 */
.L_x_6576:
[----:B------:R-:W-:Y:S05]  /*0e00*/  BSYNC B0 ;  /* 0x0000000000007941 */ /* 0x000fea0003800000 */
.L_x_6574:
[----:B------:R-:W-:Y:S01]  /*0e10*/  BSSY B0, `(.L_x_6577) ;  /* 0x000000a000007945 */ /* 0x000fe20003800000 */
[----:B------:R-:W-:Y:S05]  /*0e20*/  @P2 BRA `(.L_x_6578) ;  /* 0x0000004000002947 */ /* 0x000fea0003800000 */
[----:B------:R-:W-:Y:S01]  /*0e30*/  HFMA2.MMA R96, -RZ, RZ, 0, 0 ;  /* 0x00000000ff607435 */ /* 0x000fe200000001ff */
[----:B------:R-:W-:Y:S05]  /*0e40*/  @!P0 BRA `(.L_x_6579) ;  /* 0x0000006000008947 */ /* 0x000fea0003800000 */
[----:B-----5:R-:W-:Y:S01]  /*0e50*/  PRMT R96, RZ, 0x5410, R78 ;  /* 0x00005410ff607816 */ /* 0x020fe2000000004e */
[----:B------:R-:W-:Y:S05]  /*0e60*/  BRA `(.L_x_6579) ;  /* 0x0000004000007947 */ /* 0x000fea0003800000 */
.L_x_6578:
[----:B-----5:R-:W-:Y:S02]  /*0e70*/  PRMT R96, RZ, 0x5410, R82 ;  /* 0x00005410ff607816 */ /* 0x020fe40000000052 */
[----:B------:R-:W-:-:S03]  /*0e80*/  @P0 PRMT R85, RZ, 0x5410, R78 ;  /* 0x00005410ff550816 */ /* 0x000fc6000000004e */
[----:B------:R-:W-:-:S04]  /*0e90*/  FMUL.FTZ R96, R96, c[0x0][0x1ec] ;  /* 0x00007b0060607a20 */ /* 0x000fc80000410000 */
[----:B------:R-:W-:Y:S02]  /*0ea0*/  @P0 FADD.FTZ R96, R85, R96 ;  /* 0x0000006055600221 */ /* 0x000fe40000010000 */
.L_x_6579:
[----:B------:R-:W-:Y:S05]  /*0eb0*/  BSYNC B0 ;  /* 0x0000000000007941 */ /* 0x000fea0003800000 */
.L_x_6577:
[----:B------:R-:W-:Y:S01]  /*0ec0*/  BSSY B0, `(.L_x_6580) ;  /* 0x000000a000007945 */ /* 0x000fe20003800000 */
[----:B------:R-:W-:Y:S05]  /*0ed0*/  @P2 BRA `(.L_x_6581) ;  /* 0x0000004000002947 */ /* 0x000fea0003800000 */
[----:B------:R-:W-:Y:S01]  /*0ee0*/  MOV R95, RZ ;  /* 0x000000ff005f7202 */ /* 0x000fe20000000f00 */
[----:B------:R-:W-:Y:S05]  /*0ef0*/  @!P0 BRA `(.L_x_6582) ;  /* 0x0000006000008947 */ /* 0x000fea0003800000 */
[----:B-----5:R-:W-:Y:S01]  /*0f00*/  PRMT R95, RZ, 0x7610, R78 ;  /* 0x00007610ff5f7816 */ /* 0x020fe2000000004e */
[----:B------:R-:W-:Y:S05]  /*0f10*/  BRA `(.L_x_6582) ;  /* 0x0000004000007947 */ /* 0x000fea0003800000 */
.L_x_6581:
[----:B-----5:R-:W-:Y:S02]  /*0f20*/  PRMT R95, RZ, 0x7610, R82 ;  /* 0x00007610ff5f7816 */ /* 0x020fe40000000052 */
[----:B------:R-:W-:-:S03]  /*0f30*/  @P0 PRMT R84, RZ, 0x7610, R78 ;  /* 0x00007610ff540816 */ /* 0x000fc6000000004e */
[----:B------:R-:W-:-:S04]  /*0f40*/  FMUL.FTZ R95, R95, c[0x0][0x1ec] ;  /* 0x00007b005f5f7a20 */ /* 0x000fc80000410000 */
[----:B------:R-:W-:Y:S02]  /*0f50*/  @P0 FADD.FTZ R95, R84, R95 ;  /* 0x0000005f545f0221 */ /* 0x000fe40000010000 */
.L_x_6582:
[----:B------:R-:W-:Y:S05]  /*0f60*/  BSYNC B0 ;  /* 0x0000000000007941 */ /* 0x000fea0003800000 */
.L_x_6580:
[----:B------:R-:W-:Y:S01]  /*0f70*/  BSSY B0, `(.L_x_6583) ;  /* 0x000000a000007945 */ /* 0x000fe20003800000 */
[----:B------:R-:W-:Y:S05]  /*0f80*/  @P2 BRA `(.L_x_6584) ;  /* 0x0000004000002947 */ /* 0x000fea0003800000 */
[----:B------:R-:W-:Y:S01]  /*0f90*/  HFMA2.MMA R94, -RZ, RZ, 0, 0 ;  /* 0x00000000ff5e7435 */ /* 0x000fe200000001ff */
[----:B------:R-:W-:Y:S05]  /*0fa0*/  @!P0 BRA `(.L_x_6585) ;  /* 0x0000006000008947 */ /* 0x000fea0003800000 */
[----:B-----5:R-:W-:Y:S01]  /*0fb0*/  PRMT R94, RZ, 0x5410, R79 ;  /* 0x00005410ff5e7816 */ /* 0x020fe2000000004f */
[----:B------:R-:W-:Y:S05]  /*0fc0*/  BRA `(.L_x_6585) ;  /* 0x0000004000007947 */ /* 0x000fea0003800000 */
.L_x_6584:
[----:B-----5:R-:W-:Y:S02]  /*0fd0*/  PRMT R94, RZ, 0x5410, R83 ;  /* 0x00005410ff5e7816 */ /* 0x020fe40000000053 */
[----:B------:R-:W-:-:S03]  /*0fe0*/  @P0 PRMT R85, RZ, 0x5410, R79 ;  /* 0x00005410ff550816 */ /* 0x000fc6000000004f */
[----:B------:R-:W-:-:S04]  /*0ff0*/  FMUL.FTZ R94, R94, c[0x0][0x1ec] ;  /* 0x00007b005e5e7a20 */ /* 0x000fc80000410000 */
[----:B------:R-:W-:Y:S02]  /*1000*/  @P0 FADD.FTZ R94, R85, R94 ;  /* 0x0000005e555e0221 */ /* 0x000fe40000010000 */
.L_x_6585:
[----:B------:R-:W-:Y:S05]  /*1010*/  BSYNC B0 ;  /* 0x0000000000007941 */ /* 0x000fea0003800000 */
.L_x_6583:
[----:B------:R-:W-:Y:S01]  /*1020*/  BSSY B0, `(.L_x_6586) ;  /* 0x000000a000007945 */ /* 0x000fe20003800000 */
[----:B------:R-:W-:Y:S05]  /*1030*/  @P2 BRA `(.L_x_6587) ;  /* 0x0000004000002947 */ /* 0x000fea0003800000 */
[----:B------:R-:W-:Y:S01]  /*1040*/  MOV R93, RZ ;  /* 0x000000ff005d7202 */ /* 0x000fe20000000f00 */
[----:B------:R-:W-:Y:S05]  /*1050*/  @!P0 BRA `(.L_x_6588) ;  /* 0x0000006000008947 */ /* 0x000fea0003800000 */
[----:B-----5:R-:W-:Y:S01]  /*1060*/  PRMT R93, RZ, 0x7610, R79 ;  /* 0x00007610ff5d7816 */ /* 0x020fe2000000004f */
[----:B------:R-:W-:Y:S05]  /*1070*/  BRA `(.L_x_6588) ;  /* 0x0000004000007947 */ /* 0x000fea0003800000 */
.L_x_6587:
[----:B-----5:R-:W-:Y:S02]  /*1080*/  PRMT R93, RZ, 0x7610, R83 ;  /* 0x00007610ff5d7816 */ /* 0x020fe40000000053 */
[----:B------:R-:W-:-:S03]  /*1090*/  @P0 PRMT R84, RZ, 0x7610, R79 ;  /* 0x00007610ff540816 */ /* 0x000fc6000000004f */
[----:B------:R-:W-:-:S04]  /*10a0*/  FMUL.FTZ R93, R93, c[0x0][0x1ec] ;  /* 0x00007b005d5d7a20 */ /* 0x000fc80000410000 */
[----:B------:R-:W-:Y:S02]  /*10b0*/  @P0 FADD.FTZ R93, R84, R93 ;  /* 0x0000005d545d0221 */ /* 0x000fe40000010000 */
.L_x_6588:
[----:B------:R-:W-:Y:S05]  /*10c0*/  BSYNC B0 ;  /* 0x0000000000007941 */ /* 0x000fea0003800000 */
.L_x_6586:
[----:B------:R-:W-:Y:S01]  /*10d0*/  @P1 IADD3 R107, R101, 0x100, RZ ;  /* 0x00000100656b1810 */ /* 0x000fe20007ffe0ff */
[----:B------:R-:W-:Y:S01]  /*10e0*/  IMAD.WIDE.U32 R108, R109, R100, c[0x0][0x188] ;  /* 0x000062006d6c7625 */ /* 0x000fe200078e0064 */
[----:B------:R-:W-:Y:S02]  /*10f0*/  IADD3 R119, R121, 0x100, RZ ;  /* 0x0000010079777810 */ /* 0x000fe40007ffe0ff */
        /* <DEDUP_REMOVED lines=15> */
.L_x_6590:
[----:B-----5:R-:W-:Y:S02]  /*11f0*/  PRMT R117, RZ, 0x5410, R80 ;  /* 0x00005410ff757816 */ /* 0x020fe40000000050 */
[----:B0-----:R-:W-:-:S03]  /*1200*/  @P0 PRMT R84, RZ, 0x5410, R76 ;  /* 0x00005410ff540816 */ /* 0x001fc6000000004c */
[----:B------:R-:W-:-:S04]  /*1210*/  FMUL.FTZ R117, R117, c[0x0][0x1ec] ;  /* 0x00007b0075757a20 */ /* 0x000fc80000410000 */
[----:B------:R-:W-:Y:S02]  /*1220*/  @P0 FADD.FTZ R117, R84, R117 ;  /* 0x0000007554750221 */ /* 0x000fe40000010000 */
.L_x_6591:
[----:B------:R-:W-:Y:S05]  /*1230*/  BSYNC B0 ;  /* 0x0000000000007941 */ /* 0x000fea0003800000 */
.L_x_6589:
[----:B------:R-:W-:Y:S01]  /*1240*/  BSSY B0, `(.L_x_6592) ;  /* 0x000000a000007945 */ /* 0x000fe20003800000 */
[----:B------:R-:W-:Y:S05]  /*1250*/  @P2 BRA `(.L_x_6593) ;  /* 0x0000004000002947 */ /* 0x000fea0003800000 */
[----:B------:R-:W-:Y:S01]  /*1260*/  MOV R115, RZ ;  /* 0x000000ff00737202 */ /* 0x000fe20000000f00 */
[----:B------:R-:W-:Y:S05]  /*1270*/  @!P0 BRA `(.L_x_6594) ;  /* 0x0000006000008947 */ /* 0x000fea0003800000 */
[----:B-----5:R-:W-:Y:S01]  /*1280*/  PRMT R115, RZ, 0x7610, R76 ;  /* 0x00007610ff737816 */ /* 0x020fe2000000004c */
[----:B------:R-:W-:Y:S05]  /*1290*/  BRA `(.L_x_6594) ;  /* 0x0000004000007947 */ /* 0x000fea0003800000 */
.L_x_6593:
[----:B-----5:R-:W-:Y:S02]  /*12a0*/  PRMT R115, RZ, 0x7610, R80 ;  /* 0x00007610ff737816 */ /* 0x020fe40000000050 */
[----:B0-----:R-:W-:-:S03]  /*12b0*/  @P0 PRMT R84, RZ, 0x7610, R76 ;  /* 0x00007610ff540816 */ /* 0x001fc6000000004c */
[----:B------:R-:W-:-:S04]  /*12c0*/  FMUL.FTZ R115, R115, c[0x0][0x1ec] ;  /* 0x00007b0073737a20 */ /* 0x000fc80000410000 */
[----:B------:R-:W-:Y:S02]  /*12d0*/  @P0 FADD.FTZ R115, R84, R115 ;  /* 0x0000007354730221 */ /* 0x000fe40000010000 */
.L_x_6594:
[----:B------:R-:W-:Y:S05]  /*12e0*/  BSYNC B0 ;  /* 0x0000000000007941 */ /* 0x000fea0003800000 */
.L_x_6592:
[----:B------:R-:W-:Y:S01]  /*12f0*/  BSSY B0, `(.L_x_6595) ;  /* 0x000000a000007945 */ /* 0x000fe20003800000 */
[----:B------:R-:W-:Y:S05]  /*1300*/  @P2 BRA `(.L_x_6596) ;  /* 0x0000004000002947 */ /* 0x000fea0003800000 */
[----:B------:R-:W-:Y:S01]  /*1310*/  HFMA2.MMA R113, -RZ, RZ, 0, 0 ;  /* 0x00000000ff717435 */ /* 0x000fe200000001ff */
[----:B------:R-:W-:Y:S05]  /*1320*/  @!P0 BRA `(.L_x_6597) ;  /* 0x0000006000008947 */ /* 0x000fea0003800000 */
[----:B-----5:R-:W-:Y:S01]  /*1330*/  PRMT R113, RZ, 0x5410, R77 ;  /* 0x00005410ff717816 */ /* 0x020fe2000000004d */
[----:B------:R-:W-:Y:S05]  /*1340*/  BRA `(.L_x_6597) ;  /* 0x0000004000007947 */ /* 0x000fea0003800000 */
.L_x_6596:
[----:B-----5:R-:W-:Y:S02]  /*1350*/  PRMT R113, RZ, 0x5410, R81 ;  /* 0x00005410ff717816 */ /* 0x020fe40000000051 */
[----:B0-----:R-:W-:-:S03]  /*1360*/  @P0 PRMT R84, RZ, 0x5410, R77 ;  /* 0x00005410ff540816 */ /* 0x001fc6000000004d */
[----:B------:R-:W-:-:S04]  /*1370*/  FMUL.FTZ R113, R113, c[0x0][0x1ec] ;  /* 0x00007b0071717a20 */ /* 0x000fc80000410000 */
[----:B------:R-:W-:Y:S02]  /*1380*/  @P0 FADD.FTZ R113, R84, R113 ;  /* 0x0000007154710221 */ /* 0x000fe40000010000 */
.L_x_6597:
[----:B------:R-:W-:Y:S05]  /*1390*/  BSYNC B0 ;  /* 0x0000000000007941 */ /* 0x000fea0003800000 */
.L_x_6595:
[----:B------:R-:W-:Y:S01]  /*13a0*/  BSSY B0, `(.L_x_6598) ;  /* 0x000000a000007945 */ /* 0x000fe20003800000 */
[----:B------:R-:W-:Y:S05]  /*13b0*/  @P2 BRA `(.L_x_6599) ;  /* 0x0000004000002947 */ /* 0x000fea0003800000 */
[----:B------:R-:W-:Y:S01]  /*13c0*/  MOV R111, RZ ;  /* 0x000000ff006f7202 */ /* 0x000fe20000000f00 */
[----:B------:R-:W-:Y:S05]  /*13d0*/  @!P0 BRA `(.L_x_6600) ;  /* 0x0000006000008947 */ /* 0x000fea0003800000 */
[----:B-----5:R-:W-:Y:S01]  /*13e0*/  PRMT R111, RZ, 0x7610, R77 ;  /* 0x00007610ff6f7816 */ /* 0x020fe2000000004d */
[----:B------:R-:W-:Y:S05]  /*13f0*/  BRA `(.L_x_6600) ;  /* 0x0000004000007947 */ /* 0x000fea0003800000 */
.L_x_6599:
[----:B-----5:R-:W-:Y:S02]  /*1400*/  PRMT R111, RZ, 0x7610, R81 ;  /* 0x00007610ff6f7816 */ /* 0x020fe40000000051 */
[----:B0-----:R-:W-:-:S03]  /*1410*/  @P0 PRMT R84, RZ, 0x7610, R77 ;  /* 0x00007610ff540816 */ /* 0x001fc6000000004d */
[----:B------:R-:W-:-:S04]  /*1420*/  FMUL.FTZ R111, R111, c[0x0][0x1ec] ;  /* 0x00007b006f6f7a20 */ /* 0x000fc80000410000 */
[----:B------:R-:W-:Y:S02]  /*1430*/  @P0 FADD.FTZ R111, R84, R111 ;  /* 0x0000006f546f0221 */ /* 0x000fe40000010000 */
.L_x_6600:
[----:B------:R-:W-:Y:S05]  /*1440*/  BSYNC B0 ;  /* 0x0000000000007941 */ /* 0x000fea0003800000 */
.L_x_6598:
[----:B------:R-:W-:Y:S01]  /*1450*/  BSSY B0, `(.L_x_6601) ;  /* 0x000000a000007945 */ /* 0x000fe20003800000 */
[----:B------:R-:W-:Y:S05]  /*1460*/  @P2 BRA `(.L_x_6602) ;  /* 0x0000004000002947 */ /* 0x000fea0003800000 */
[----:B0-----:R-:W-:Y:S01]  /*1470*/  HFMA2.MMA R109, -RZ, RZ, 0, 0 ;  /* 0x00000000ff6d7435 */ /* 0x001fe200000001ff */
[----:B------:R-:W-:Y:S05]  /*1480*/  @!P0 BRA `(.L_x_6603) ;  /* 0x0000006000008947 */ /* 0x000fea0003800000 */
[----:B-----5:R-:W-:Y:S01]  /*1490*/  PRMT R109, RZ, 0x5410, R78 ;  /* 0x00005410ff6d7816 */ /* 0x020fe2000000004e */
[----:B------:R-:W-:Y:S05]  /*14a0*/  BRA `(.L_x_6603) ;  /* 0x0000004000007947 */ /* 0x000fea0003800000 */
.L_x_6602:
[----:B0----5:R-:W-:Y:S02]  /*14b0*/  PRMT R109, RZ, 0x5410, R82 ;  /* 0x00005410ff6d7816 */ /* 0x021fe40000000052 */
[----:B------:R-:W-:-:S03]  /*14c0*/  @P0 PRMT R84, RZ, 0x5410, R78 ;  /* 0x00005410ff540816 */ /* 0x000fc6000000004e */
[----:B------:R-:W-:-:S04]  /*14d0*/  FMUL.FTZ R109, R109, c[0x0][0x1ec] ;  /* 0x00007b006d6d7a20 */ /* 0x000fc80000410000 */
[----:B------:R-:W-:Y:S02]  /*14e0*/  @P0 FADD.FTZ R109, R84, R109 ;  /* 0x0000006d546d0221 */ /* 0x000fe40000010000 */
.L_x_6603:
[----:B------:R-:W-:Y:S05]  /*14f0*/  BSYNC B0 ;  /* 0x0000000000007941 */ /* 0x000fea0003800000 */
.L_x_6601:
[----:B------:R-:W-:Y:S01]  /*1500*/  BSSY B0, `(.L_x_6604) ;  /* 0x000000a000007945 */ /* 0x000fe20003800000 */
[----:B------:R-:W-:Y:S05]  /*1510*/  @P2 BRA `(.L_x_6605) ;  /* 0x0000004000002947 */ /* 0x000fea0003800000 */
[----:B------:R-:W-:Y:S01]  /*1520*/  MOV R107, RZ ;  /* 0x000000ff006b7202 */ /* 0x000fe20000000f00 */
[----:B------:R-:W-:Y:S05]  /*1530*/  @!P0 BRA `(.L_x_6606) ;  /* 0x0000006000008947 */ /* 0x000fea0003800000 */
[----:B-----5:R-:W-:Y:S01]  /*1540*/  PRMT R107, RZ, 0x7610, R78 ;  /* 0x00007610ff6b7816 */ /* 0x020fe2000000004e */
[----:B------:R-:W-:Y:S05]  /*1550*/  BRA `(.L_x_6606) ;  /* 0x0000004000007947 */ /* 0x000fea0003800000 */
.L_x_6605:
[----:B-----5:R-:W-:Y:S02]  /*1560*/  PRMT R107, RZ, 0x7610, R82 ;  /* 0x00007610ff6b7816 */ /* 0x020fe40000000052 */
[----:B------:R-:W-:-:S03]  /*1570*/  @P0 PRMT R84, RZ, 0x7610, R78 ;  /* 0x00007610ff540816 */ /* 0x000fc6000000004e */
[----:B------:R-:W-:-:S04]  /*1580*/  FMUL.FTZ R107, R107, c[0x0][0x1ec] ;  /* 0x00007b006b6b7a20 */ /* 0x000fc80000410000 */
[----:B------:R-:W-:Y:S02]  /*1590*/  @P0 FADD.FTZ R107, R84, R107 ;  /* 0x0000006b546b0221 */ /* 0x000fe40000010000 */
.L_x_6606:
[----:B------:R-:W-:Y:S05]  /*15a0*/  BSYNC B0 ;  /* 0x0000000000007941 */ /* 0x000fea0003800000 */
.L_x_6604:
[----:B------:R-:W-:Y:S01]  /*15b0*/  BSSY B0, `(.L_x_6607) ;  /* 0x000000a000007945 */ /* 0x000fe20003800000 */
[----:B------:R-:W-:Y:S05]  /*15c0*/  @P2 BRA `(.L_x_6608) ;  /* 0x0000004000002947 */ /* 0x000fea0003800000 */
[----:B------:R-:W-:Y:S01]  /*15d0*/  HFMA2.MMA R105, -RZ, RZ, 0, 0 ;  /* 0x00000000ff697435 */ /* 0x000fe200000001ff */
[----:B------:R-:W-:Y:S05]  /*15e0*/  @!P0 BRA `(.L_x_6609) ;  /* 0x0000006000008947 */ /* 0x000fea0003800000 */
[----:B-----5:R-:W-:Y:S01]  /*15f0*/  PRMT R105, RZ, 0x5410, R79 ;  /* 0x00005410ff697816 */ /* 0x020fe2000000004f */
[----:B------:R-:W-:Y:S05]  /*1600*/  BRA `(.L_x_6609) ;  /* 0x0000004000007947 */ /* 0x000fea0003800000 */
.L_x_6608:
[----:B-----5:R-:W-:Y:S02]  /*1610*/  PRMT R105, RZ, 0x5410, R83 ;  /* 0x00005410ff697816 */ /* 0x020fe40000000053 */
[----:B------:R-:W-:-:S03]  /*1620*/  @P0 PRMT R84, RZ, 0x5410, R79 ;  /* 0x00005410ff540816 */ /* 0x000fc6000000004f */
[----:B------:R-:W-:-:S04]  /*1630*/  FMUL.FTZ R105, R105, c[0x0][0x1ec] ;  /* 0x00007b0069697a20 */ /* 0x000fc80000410000 */
[----:B------:R-:W-:Y:S02]  /*1640*/  @P0 FADD.FTZ R105, R84, R105 ;  /* 0x0000006954690221 */ /* 0x000fe40000010000 */
.L_x_6609:
[----:B------:R-:W-:Y:S05]  /*1650*/  BSYNC B0 ;  /* 0x0000000000007941 */ /* 0x000fea0003800000 */
.L_x_6607:
[----:B------:R-:W-:Y:S01]  /*1660*/  BSSY B0, `(.L_x_6610) ;  /* 0x000000a000007945 */ /* 0x000fe20003800000 */
[----:B------:R-:W-:Y:S05]  /*1670*/  @P2 BRA `(.L_x_6611) ;  /* 0x0000004000002947 */ /* 0x000fea0003800000 */
[----:B------:R-:W-:Y:S01]  /*1680*/  MOV R103, RZ ;  /* 0x000000ff00677202 */ /* 0x000fe20000000f00 */
[----:B------:R-:W-:Y:S05]  /*1690*/  @!P0 BRA `(.L_x_6612) ;  /* 0x0000006000008947 */ /* 0x000fea0003800000 */
[----:B-----5:R-:W-:Y:S01]  /*16a0*/  PRMT R103, RZ, 0x7610, R79 ;  /* 0x00007610ff677816 */ /* 0x020fe2000000004f */
[----:B------:R-:W-:Y:S05]  /*16b0*/  BRA `(.L_x_6612) ;  /* 0x0000004000007947 */ /* 0x000fea0003800000 */
.L_x_6611:
[----:B-----5:R-:W-:Y:S02]  /*16c0*/  PRMT R103, RZ, 0x7610, R83 ;  /* 0x00007610ff677816 */ /* 0x020fe40000000053 */
[----:B------:R-:W-:-:S03]  /*16d0*/  @P0 PRMT R84, RZ, 0x7610, R79 ;  /* 0x00007610ff540816 */ /* 0x000fc6000000004f */
[----:B------:R-:W-:-:S04]  /*16e0*/  FMUL.FTZ R103, R103, c[0x0][0x1ec] ;  /* 0x00007b0067677a20 */ /* 0x000fc80000410000 */
[----:B------:R-:W-:Y:S02]  /*16f0*/  @P0 FADD.FTZ R103, R84, R103 ;  /* 0x0000006754670221 */ /* 0x000fe40000010000 */
.L_x_6612:
[----:B------:R-:W-:Y:S05]  /*1700*/  BSYNC B0 ;  /* 0x0000000000007941 */ /* 0x000fea0003800000 */
.L_x_6610:
[----:B------:R-:W-:Y:S01]  /*1710*/  @P1 IADD3 R123, R101, 0x180, RZ ;  /* 0x00000180657b1810 */ /* 0x000fe20007ffe0ff */
        /* <DEDUP_REMOVED lines=17> */
.L_x_6614:
[----:B0----5:R-:W-:Y:S02]  /*1830*/  PRMT R119, RZ, 0x5410, R80 ;  /* 0x00005410ff777816 */ /* 0x021fe40000000050 */
[----:B------:R-:W-:-:S03]  /*1840*/  @P0 PRMT R84, RZ, 0x5410, R76 ;  /* 0x00005410ff540816 */ /* 0x000fc6000000004c */
[----:B------:R-:W-:-:S04]  /*1850*/  FMUL.FTZ R119, R119, c[0x0][0x1ec] ;  /* 0x00007b0077777a20 */ /* 0x000fc80000410000 */
[----:B------:R-:W-:Y:S02]  /*1860*/  @P0 FADD.FTZ R119, R84, R119 ;  /* 0x0000007754770221 */ /* 0x000fe40000010000 */
.L_x_6615:
[----:B------:R-:W-:Y:S05]  /*1870*/  BSYNC B0 ;  /* 0x0000000000007941 */ /* 0x000fea0003800000 */
.L_x_6613:
[----:B------:R-:W-:Y:S01]  /*1880*/  BSSY B0, `(.L_x_6616) ;  /* 0x000000a000007945 */ /* 0x000fe20003800000 */
[----:B------:R-:W-:Y:S05]  /*1890*/  @P2 BRA `(.L_x_6617) ;  /* 0x0000004000002947 */ /* 0x000fea0003800000 */
[----:B------:R-:W-:Y:S01]  /*18a0*/  MOV R121, RZ ;  /* 0x000000ff00797202 */ /* 0x000fe20000000f00 */
[----:B------:R-:W-:Y:S05]  /*18b0*/  @!P0 BRA `(.L_x_6618) ;  /* 0x0000006000008947 */ /* 0x000fea0003800000 */
[----:B-----5:R-:W-:Y:S01]  /*18c0*/  PRMT R121, RZ, 0x7610, R76 ;  /* 0x00007610ff797816 */ /* 0x020fe2000000004c */
[----:B------:R-:W-:Y:S05]  /*18d0*/  BRA `(.L_x_6618) ;  /* 0x0000004000007947 */ /* 0x000fea0003800000 */
.L_x_6617:
[----:B-----5:R-:W-:Y:S02]  /*18e0*/  PRMT R121, RZ, 0x7610, R80 ;  /* 0x00007610ff797816 */ /* 0x020fe40000000050 */
[----:B------:R-:W-:-:S03]  /*18f0*/  @P0 PRMT R84, RZ, 0x7610, R76 ;  /* 0x00007610ff540816 */ /* 0x000fc6000000004c */
[----:B------:R-:W-:-:S04]  /*1900*/  FMUL.FTZ R121, R121, c[0x0][0x1ec] ;  /* 0x00007b0079797a20 */ /* 0x000fc80000410000 */
[----:B------:R-:W-:Y:S02]  /*1910*/  @P0 FADD.FTZ R121, R84, R121 ;  /* 0x0000007954790221 */ /* 0x000fe40000010000 */
.L_x_6618:
[----:B------:R-:W-:Y:S05]  /*1920*/  BSYNC B0 ;  /* 0x0000000000007941 */ /* 0x000fea0003800000 */
.L_x_6616:
[----:B------:R-:W-:Y:S01]  /*1930*/  BSSY B0, `(.L_x_6619) ;  /* 0x000000a000007945 */ /* 0x000fe20003800000 */
[----:B------:R-:W-:Y:S05]  /*1940*/  @P2 BRA `(.L_x_6620) ;  /* 0x0000004000002947 */ /* 0x000fea0003800000 */
[----:B------:R-:W-:Y:S01]  /*1950*/  HFMA2.MMA R123, -RZ, RZ, 0, 0 ;  /* 0x00000000ff7b7435 */ /* 0x000fe200000001ff */
[----:B------:R-:W-:Y:S05]  /*1960*/  @!P0 BRA `(.L_x_6621) ;  /* 0x0000006000008947 */ /* 0x000fea0003800000 */
[----:B-----5:R-:W-:Y:S01]  /*1970*/  PRMT R123, RZ, 0x5410, R77 ;  /* 0x00005410ff7b7816 */ /* 0x020fe2000000004d */
[----:B------:R-:W-:Y:S05]  /*1980*/  BRA `(.L_x_6621) ;  /* 0x0000004000007947 */ /* 0x000fea0003800000 */
.L_x_6620:
[----:B-----5:R-:W-:Y:S02]  /*1990*/  PRMT R123, RZ, 0x5410, R81 ;  /* 0x00005410ff7b7816 */ /* 0x020fe40000000051 */
[----:B------:R-:W-:-:S03]  /*19a0*/  @P0 PRMT R84, RZ, 0x5410, R77 ;  /* 0x00005410ff540816 */ /* 0x000fc6000000004d */
[----:B------:R-:W-:-:S04]  /*19b0*/  FMUL.FTZ R123, R123, c[0x0][0x1ec] ;  /* 0x00007b007b7b7a20 */ /* 0x000fc80000410000 */
[----:B------:R-:W-:Y:S02]  /*19c0*/  @P0 FADD.FTZ R123, R84, R123 ;  /* 0x0000007b547b0221 */ /* 0x000fe40000010000 */
.L_x_6621:
[----:B------:R-:W-:Y:S05]  /*19d0*/  BSYNC B0 ;  /* 0x0000000000007941 */ /* 0x000fea0003800000 */
.L_x_6619:
[----:B------:R-:W-:Y:S01]  /*19e0*/  BSSY B0, `(.L_x_6622) ;  /* 0x000000a000007945 */ /* 0x000fe20003800000 */
[----:B------:R-:W-:Y:S05]  /*19f0*/  @P2 BRA `(.L_x_6623) ;  /* 0x0000004000002947 */ /* 0x000fea0003800000 */
[----:B------:R-:W-:Y:S01]  /*1a00*/  MOV R125, RZ ;  /* 0x000000ff007d7202 */ /* 0x000fe20000000f00 */
[----:B------:R-:W-:Y:S05]  /*1a10*/  @!P0 BRA `(.L_x_6624) ;  /* 0x0000006000008947 */ /* 0x000fea0003800000 */
[----:B-----5:R-:W-:Y:S01]  /*1a20*/  PRMT R125, RZ, 0x7610, R77 ;  /* 0x00007610ff7d7816 */ /* 0x020fe2000000004d */
[----:B------:R-:W-:Y:S05]  /*1a30*/  BRA `(.L_x_6624) ;  /* 0x0000004000007947 */ /* 0x000fea0003800000 */
.L_x_6623:
[----:B-----5:R-:W-:Y:S02]  /*1a40*/  PRMT R125, RZ, 0x7610, R81 ;  /* 0x00007610ff7d7816 */ /* 0x020fe40000000051 */
[----:B------:R-:W-:-:S03]  /*1a50*/  @P0 PRMT R84, RZ, 0x7610, R77 ;  /* 0x00007610ff540816 */ /* 0x000fc6000000004d */
[----:B------:R-:W-:-:S04]  /*1a60*/  FMUL.FTZ R125, R125, c[0x0][0x1ec] ;  /* 0x00007b007d7d7a20 */ /* 0x000fc80000410000 */
[----:B------:R-:W-:Y:S02]  /*1a70*/  @P0 FADD.FTZ R125, R84, R125 ;  /* 0x0000007d547d0221 */ /* 0x000fe40000010000 */
.L_x_6624:
[----:B------:R-:W-:Y:S05]  /*1a80*/  BSYNC B0 ;  /* 0x0000000000007941 */ /* 0x000fea0003800000 */
.L_x_6622:
[----:B------:R-:W-:Y:S01]  /*1a90*/  BSSY B0, `(.L_x_6625) ;  /* 0x000000a000007945 */ /* 0x000fe20003800000 */
[----:B------:R-:W-:Y:S05]  /*1aa0*/  @P2 BRA `(.L_x_6626) ;  /* 0x0000004000002947 */ /* 0x000fea0003800000 */
[----:B------:R-:W-:Y:S01]  /*1ab0*/  HFMA2.MMA R104, -RZ, RZ, 0, 0 ;  /* 0x00000000ff687435 */ /* 0x000fe200000001ff */
[----:B------:R-:W-:Y:S05]  /*1ac0*/  @!P0 BRA `(.L_x_6627) ;  /* 0x0000006000008947 */ /* 0x000fea0003800000 */
[----:B-----5:R-:W-:Y:S01]  /*1ad0*/  PRMT R104, RZ, 0x5410, R78 ;  /* 0x00005410ff687816 */ /* 0x020fe2000000004e */
[----:B------:R-:W-:Y:S05]  /*1ae0*/  BRA `(.L_x_6627) ;  /* 0x0000004000007947 */ /* 0x000fea0003800000 */
.L_x_6626:
[----:B-----5:R-:W-:Y:S02]  /*1af0*/  PRMT R104, RZ, 0x5410, R82 ;  /* 0x00005410ff687816 */ /* 0x020fe40000000052 */
[----:B------:R-:W-:-:S03]  /*1b00*/  @P0 PRMT R85, RZ, 0x5410, R78 ;  /* 0x00005410ff550816 */ /* 0x000fc6000000004e */
[----:B------:R-:W-:-:S04]  /*1b10*/  FMUL.FTZ R104, R104, c[0x0][0x1ec] ;  /* 0x00007b0068687a20 */ /* 0x000fc80000410000 */
[----:B------:R-:W-:Y:S02]  /*1b20*/  @P0 FADD.FTZ R104, R85, R104 ;  /* 0x0000006855680221 */ /* 0x000fe40000010000 */
.L_x_6627:
[----:B------:R-:W-:Y:S05]  /*1b30*/  BSYNC B0 ;  /* 0x0000000000007941 */ /* 0x000fea0003800000 */
.L_x_6625:
[----:B------:R-:W-:Y:S01]  /*1b40*/  BSSY B0, `(.L_x_6628) ;  /* 0x000000a000007945 */ /* 0x000fe20003800000 */
[----:B------:R-:W-:Y:S05]  /*1b50*/  @P2 BRA `(.L_x_6629) ;  /* 0x0000004000002947 */ /* 0x000fea0003800000 */
[----:B------:R-:W-:Y:S01]  /*1b60*/  MOV R106, RZ ;  /* 0x000000ff006a7202 */ /* 0x000fe20000000f00 */
[----:B------:R-:W-:Y:S05]  /*1b70*/  @!P0 BRA `(.L_x_6630) ;  /* 0x0000006000008947 */ /* 0x000fea0003800000 */
[----:B-----5:R-:W-:Y:S01]  /*1b80*/  PRMT R106, RZ, 0x7610, R78 ;  /* 0x00007610ff6a7816 */ /* 0x020fe2000000004e */
[----:B------:R-:W-:Y:S05]  /*1b90*/  BRA `(.L_x_6630) ;  /* 0x0000004000007947 */ /* 0x000fea0003800000 */
.L_x_6629:
[----:B-----5:R-:W-:Y:S02]  /*1ba0*/  PRMT R106, RZ, 0x7610, R82 ;  /* 0x00007610ff6a7816 */ /* 0x020fe40000000052 */
[----:B------:R-:W-:-:S03]  /*1bb0*/  @P0 PRMT R85, RZ, 0x7610, R78 ;  /* 0x00007610ff550816 */ /* 0x000fc6000000004e */
[----:B------:R-:W-:-:S04]  /*1bc0*/  FMUL.FTZ R106, R106, c[0x0][0x1ec] ;  /* 0x00007b006a6a7a20 */ /* 0x000fc80000410000 */
[----:B------:R-:W-:Y:S02]  /*1bd0*/  @P0 FADD.FTZ R106, R85, R106 ;  /* 0x0000006a556a0221 */ /* 0x000fe40000010000 */
.L_x_6630:
[----:B------:R-:W-:Y:S05]  /*1be0*/  BSYNC B0 ;  /* 0x0000000000007941 */ /* 0x000fea0003800000 */
.L_x_6628:
[----:B------:R-:W-:Y:S01]  /*1bf0*/  BSSY B0, `(.L_x_6631) ;  /* 0x000000a000007945 */ /* 0x000fe20003800000 */
[----:B------:R-:W-:Y:S05]  /*1c00*/  @P2 BRA `(.L_x_6632) ;  /* 0x0000004000002947 */ /* 0x000fea0003800000 */
[----:B------:R-:W-:Y:S01]  /*1c10*/  HFMA2.MMA R108, -RZ, RZ, 0, 0 ;  /* 0x00000000ff6c7435 */ /* 0x000fe200000001ff */
[----:B------:R-:W-:Y:S05]  /*1c20*/  @!P0 BRA `(.L_x_6633) ;  /* 0x0000006000008947 */ /* 0x000fea0003800000 */
[----:B-----5:R-:W-:Y:S01]  /*1c30*/  PRMT R108, RZ, 0x5410, R79 ;  /* 0x00005410ff6c7816 */ /* 0x020fe2000000004f */
[----:B------:R-:W-:Y:S05]  /*1c40*/  BRA `(.L_x_6633) ;  /* 0x0000004000007947 */ /* 0x000fea0003800000 */
.L_x_6632:
[----:B-----5:R-:W-:Y:S02]  /*1c50*/  PRMT R108, RZ, 0x5410, R83 ;  /* 0x00005410ff6c7816 */ /* 0x020fe40000000053 */
[----:B------:R-:W-:-:S03]  /*1c60*/  @P0 PRMT R85, RZ, 0x5410, R79 ;  /* 0x00005410ff550816 */ /* 0x000fc6000000004f */
[----:B------:R-:W-:-:S04]  /*1c70*/  FMUL.FTZ R108, R108, c[0x0][0x1ec] ;  /* 0x00007b006c6c7a20 */ /* 0x000fc80000410000 */
[----:B------:R-:W-:Y:S02]  /*1c80*/  @P0 FADD.FTZ R108, R85, R108 ;  /* 0x0000006c556c0221 */ /* 0x000fe40000010000 */
.L_x_6633:
[----:B------:R-:W-:Y:S05]  /*1c90*/  BSYNC B0 ;  /* 0x0000000000007941 */ /* 0x000fea0003800000 */
.L_x_6631:
[----:B------:R-:W-:Y:S01]  /*1ca0*/  BSSY B0, `(.L_x_6634) ;  /* 0x000000a000007945 */ /* 0x000fe20003800000 */
[----:B------:R-:W-:Y:S05]  /*1cb0*/  @P2 BRA `(.L_x_6635) ;  /* 0x0000004000002947 */ /* 0x000fea0003800000 */
[----:B------:R-:W-:Y:S01]  /*1cc0*/  MOV R110, RZ ;  /* 0x000000ff006e7202 */ /* 0x000fe20000000f00 */
[----:B------:R-:W-:Y:S05]  /*1cd0*/  @!P0 BRA `(.L_x_6636) ;  /* 0x0000006000008947 */ /* 0x000fea0003800000 */
[----:B-----5:R-:W-:Y:S01]  /*1ce0*/  PRMT R110, RZ, 0x7610, R79 ;  /* 0x00007610ff6e7816 */ /* 0x020fe2000000004f */
[----:B------:R-:W-:Y:S05]  /*1cf0*/  BRA `(.L_x_6636) ;  /* 0x0000004000007947 */ /* 0x000fea0003800000 */
.L_x_6635:
[----:B-----5:R-:W-:Y:S02]  /*1d00*/  PRMT R110, RZ, 0x7610, R83 ;  /* 0x00007610ff6e7816 */ /* 0x020fe40000000053 */
[----:B------:R-:W-:-:S03]  /*1d10*/  @P0 PRMT R85, RZ, 0x7610, R79 ;  /* 0x00007610ff550816 */ /* 0x000fc6000000004f */
[----:B------:R-:W-:-:S04]  /*1d20*/  FMUL.FTZ R110, R110, c[0x0][0x1ec] ;  /* 0x00007b006e6e7a20 */ /* 0x000fc80000410000 */
[----:B------:R-:W-:Y:S02]  /*1d30*/  @P0 FADD.FTZ R110, R85, R110 ;  /* 0x0000006e556e0221 */ /* 0x000fe40000010000 */
.L_x_6636:
[----:B------:R-:W-:Y:S05]  /*1d40*/  BSYNC B0 ;  /* 0x0000000000007941 */ /* 0x000fea0003800000 */
.L_x_6634:
[----:B------:R-:W-:Y:S01]  /*1d50*/  FADD.FTZ R112, RZ, R9 ;  /* 0x00000009ff707221 */ /* 0x000fe20000010000 */
[----:B------:R-:W-:Y:S01]  /*1d60*/  F2FP.BF16.PACK_AB R87, R110, R108 ;  /* 0x0000006c6e57723e */ /* 0x000fe200000010ff */
[----:B------:R-:W-:Y:S01]  /*1d70*/  IMAD.WIDE.U32 R100, R101, R100, c[0x0][0x188] ;  /* 0x0000620065647625 */ /* 0x000fe200078e0064 */
[----:B------:R-:W-:Y:S02]  /*1d80*/  F2FP.BF16.PACK_AB R86, R106, R104 ;  /* 0x000000686a56723e */ /* 0x000fe400000010ff */
[----:B------:R-:W-:Y:S01]  /*1d90*/  F2FP.BF16.PACK_AB R85, R125, R123 ;  /* 0x0000007b7d55723e */ /* 0x000fe200000010ff */
[----:B------:R-:W-:Y:S01]  /*1da0*/  FADD.FTZ R112, R112, R6 ;  /* 0x0000000670707221 */ /* 0x000fe20000010000 */
[----:B------:R-:W-:Y:S02]  /*1db0*/  F2FP.BF16.PACK_AB R84, R121, R119 ;  /* 0x000000777954723e */ /* 0x000fe400000010ff */
[----:B------:R-:W-:Y:S01]  /*1dc0*/  LOP3.LUT P0, RZ, R88, 0xff, RZ, 0xc0, !PT ;  /* 0x000000ff58ff7812 */ /* 0x000fe2000780c0ff */
[----:B------:R-:W-:Y:S01]  /*1dd0*/  FADD.FTZ R112, R112, R7 ;  /* 0x0000000770707221 */ /* 0x000fe20000010000 */
[----:B------:R-:W-:Y:S01]  /*1de0*/  ISETP.NE.AND P1, PT, R90, RZ, PT ;  /* 0x000000ff5a00720c */ /* 0x000fe20003f25270 */
[----:B------:R0:W-:Y:S02]  /*1df0*/  STG.E.128 [R100.64], R84 ;  /* 0x0000005464007986 */ /* 0x0001e4000c101d04 */
[----:B------:R-:W-:-:S04]  /*1e00*/  FADD.FTZ R112, R112, R4 ;  /* 0x0000000470707221 */ /* 0x000fc80000010000 */
[----:B------:R-:W-:-:S04]  /*1e10*/  FADD.FTZ R112, R112, R5 ;  /* 0x0000000570707221 */ /* 0x000fc80000010000 */
[----:B------:R-:W-:-:S04]  /*1e20*/  FADD.FTZ R112, R112, R2 ;  /* 0x0000000270707221 */ /* 0x000fc80000010000 */
[----:B------:R-:W-:-:S04]  /*1e30*/  FADD.FTZ R112, R112, R3 ;  /* 0x0000000370707221 */ /* 0x000fc80000010000 */
[----:B------:R-:W-:Y:S01]  /*1e40*/  FADD.FTZ R112, R112, R0 ;  /* 0x0000000070707221 */ /* 0x000fe20000010000 */
[----:B0-----:R-:W-:-:S03]  /*1e50*/  SHF.R.U32.HI R100, RZ, 0x5, R11 ;  /* 0x00000005ff647819 */ /* 0x001fc6000001160b */
[----:B------:R-:W-:Y:S01]  /*1e60*/  FADD.FTZ R112, R112, R102 ;  /* 0x0000006670707221 */ /* 0x000fe20000010000 */
[----:B------:R-:W-:-:S03]  /*1e70*/  LOP3.LUT R100, R100, 0x7fffffc, RZ, 0xc0, !PT ;  /* 0x07fffffc64647812 */ /* 0x000fc600078ec0ff */
[----:B------:R-:W-:Y:S01]  /*1e80*/  FADD.FTZ R112, R112, R99 ;  /* 0x0000006370707221 */ /* 0x000fe20000010000 */
[----:B------:R-:W-:-:S03]  /*1e90*/  @!P0 IADD3 R100, R100, 0x4, RZ ;  /* 0x0000000464648810 */ /* 0x000fc60007ffe0ff */
        /* <DEDUP_REMOVED lines=24> */
.L_x_6643:
        /* <DEDUP_REMOVED lines=84> */
.L_x_6644:
[----:B-1----:R-:W-:Y:S01]  /*2560*/  FADD.FTZ R85, R85, R114 ;  /* 0x0000007255557221 */ /* 0x002fe20000010000 */
[----:B------:R-:W-:Y:S01]  /*2570*/  @!P1 IADD3 R86, R89, R100, RZ ;  /* 0x0000006459569210 */ /* 0x000fe20007ffe0ff */
[----:B------:R-:W-:Y:S01]  /*2580*/  WARPSYNC 0xffffffff ;  /* 0xffffffff00007948 */ /* 0x000fe20003800000 */
[----:B------:R-:W-:-:S03]  /*2590*/  ISETP.GT.U32.AND P0, PT, R90, 0x3, PT ;  /* 0x000000035a00780c */ /* 0x000fc60003f04070 */
[----:B------:R1:W-:Y:S08]  /*25a0*/  @!P1 STS.64 [R86.X8], R84 ;  /* 0x0000005456009388 */ /* 0x0003f00000008a00 */
[----:B------:R-:W-:Y:S01]  /*25b0*/  BAR.SYNC.DEFER_BLOCKING 0x0 ;  /* 0x0000000000007b1d */ /* 0x000fe20000010000 */
[----:B-1----:R-:W-:Y:S01]  /*25c0*/  CS2R R84, SRZ ;  /* 0x0000000000547805 */ /* 0x002fe2000001ff00 */
[----:B------:R-:W-:Y:S01]  /*25d0*/  @!P0 IADD3 R116, R90, R100, RZ ;  /* 0x000000645a748210 */ /* 0x000fe20007ffe0ff */
[----:B0-----:R-:W-:Y:S01]  /*25e0*/  HFMA2.MMA R114, -RZ, RZ, 0, 0 ;  /* 0x00000000ff727435 */ /* 0x001fe200000001ff */
[----:B------:R-:W-:Y:S02]  /*25f0*/  LOP3.LUT P1, RZ, R89, 0x1f, R92, 0xf8, !PT ;  /* 0x0000001f59ff7812 */ /* 0x000fe4000782f85c */
[----:B------:R-:W-:Y:S03]  /*2600*/  BSSY B0, `(.L_x_6639) ;  /* 0x00000b8000007945 */ /* 0x000fe60003800000 */
[----:B------:R-:W-:-:S04]  /*2610*/  @!P0 MOV R114, 0x400 ;  /* 0x0000040000728802 */ /* 0x000fc80000000f00 */
[----:B------:R-:W-:Y:S01]  /*2620*/  I2F R101, R114 ;  /* 0x0000007200657306 */ /* 0x000fe20000201400 */
[----:B------:R-:W0:Y:S04]  /*2630*/  SHFL.DOWN PT, R118, R114, 0x2, 0x1f ;  /* 0x08401f0072767f89 */ /* 0x000e2800000e0000 */
[----:B------:R-:W1:Y:S01]  /*2640*/  @!P0 LDS.64 R84, [R116.X8] ;  /* 0x0000000074548984 */ /* 0x000e620000008a00 */
[----:B------:R-:W-:Y:S02]  /*2650*/  ISETP.NE.AND P0, PT, RZ, UR6, PT ;  /* 0x00000006ff007c0c */ /* 0x000fe4000bf05270 */
        /* <DEDUP_REMOVED lines=10> */
[----:B------:R-:W1:Y:S01]  /*2700*/  SHFL.DOWN PT, R84, R87, 0x1, 0x1f ;  /* 0x08201f0057547f89 */ /* 0x000e6200000e0000 */
[----:B------:R-:W-:-:S04]  /*2710*/  FMUL.FTZ R101, R122, R101 ;  /* 0x000000657a657220 */ /* 0x000fc80000410000 */
[----:B------:R-:W-:Y:S02]  /*2720*/  FMUL.FTZ R116, R101, R100 ;  /* 0x0000006465747220 */ /* 0x000fe40000410000 */
[----:B--2---:R-:W-:Y:S02]  /*2730*/  FADD.FTZ R100, R112, R85 ;  /* 0x0000005570647221 */ /* 0x004fe40000010000 */
[C---:B0-----:R-:W-:Y:S02]  /*2740*/  FMUL.FTZ R101, R114.reuse, R120 ;  /* 0x0000007872657220 */ /* 0x041fe40000410000 */
[----:B------:R-:W-:-:S03]  /*2750*/  FFMA.FTZ R100, R114, R116, R100 ;  /* 0x0000007472647223 */ /* 0x000fc60000010064 */
[----:B------:R-:W0:Y:S04]  /*2760*/  SHFL.DOWN PT, R114, R101, 0x1, 0x1f ;  /* 0x08201f0065727f89 */ /* 0x000e2800000e0000 */
[----:B------:R-:W2:Y:S01]  /*2770*/  SHFL.DOWN PT, R112, R100, 0x1, 0x1f ;  /* 0x08201f0064707f89 */ /* 0x000ea200000e0000 */
[----:B-1----:R-:W-:Y:S02]  /*2780*/  IADD3 R116, R87, R84, RZ ;  /* 0x0000005457747210 */ /* 0x002fe40007ffe0ff */
[----:B------:R-:W1:Y:S08]  /*2790*/  I2F R84, R84 ;  /* 0x0000005400547306 */ /* 0x000e700000201400 */
[----:B------:R-:W3:Y:S01]  /*27a0*/  I2F R85, R116 ;  /* 0x0000007400557306 */ /* 0x000ee20000201400 */
[----:B0-----:R-:W-:-:S02]  /*27b0*/  FADD.FTZ R87, R101, -R114 ;  /* 0x8000007265577221 */ /* 0x001fc40000010000 */
[-C--:B-1----:R-:W-:Y:S02]  /*27c0*/  FMUL.FTZ R114, R114, R84.reuse ;  /* 0x0000005472727220 */ /* 0x082fe40000410000 */
[----:B------:R-:W-:Y:S02]  /*27d0*/  FMUL.FTZ R87, R87, R87 ;  /* 0x0000005757577220 */ /* 0x000fe40000410000 */
[C---:B------:R-:W-:Y:S02]  /*27e0*/  FFMA.FTZ R114, R86.reuse, R101, R114 ;  /* 0x0000006556727223 */ /* 0x040fe40000010072 */
[----:B------:R-:W-:Y:S01]  /*27f0*/  FMUL.FTZ R87, R86, R87 ;  /* 0x0000005756577220 */ /* 0x000fe20000410000 */
[----:B------:R-:W-:Y:S01]  /*2800*/  @!P1 LEA R86, P2, R91, c[0x0][0x1a0], 0x2 ;  /* 0x000068005b569a11 */ /* 0x000fe200078410ff */
[----:B---3--:R-:W0:Y:S01]  /*2810*/  MUFU.RCP R85, R85 ;  /* 0x0000005500557308 */ /* 0x008e220000001000 */
[----:B--2---:R-:W-:Y:S02]  /*2820*/  FADD.FTZ R112, R100, R112 ;  /* 0x0000007064707221 */ /* 0x004fe40000010000 */
[----:B------:R-:W-:Y:S01]  /*2830*/  FMUL.FTZ R87, R87, R84 ;  /* 0x0000005457577220 */ /* 0x000fe20000410000 */
[----:B------:R-:W-:Y:S01]  /*2840*/  MOV R84, c[0x0][0x1e0] ;  /* 0x0000780000547a02 */ /* 0x000fe20000000f00 */
[----:B0-----:R-:W-:-:S02]  /*2850*/  FMUL.FTZ R114, R85, R114 ;  /* 0x0000007255727220 */ /* 0x001fc40000410000 */
[----:B------:R-:W-:-:S03]  /*2860*/  FFMA.FTZ R112, R85, R87, R112 ;  /* 0x0000005755707223 */ /* 0x000fc60000010070 */
[----:B------:R-:W0:Y:S04]  /*2870*/  SHFL.IDX PT, R100, R114, RZ, 0x1f ;  /* 0x00001fff72647589 */ /* 0x000e2800000e0000 */
[----:B------:R-:W1:Y:S01]  /*2880*/  SHFL.IDX PT, R87, R112, RZ, 0x1f ;  /* 0x00001fff70577589 */ /* 0x000e6200000e0000 */
[----:B0-----:R-:W-:Y:S02]  /*2890*/  FMUL.FTZ R85, R100, R100 ;  /* 0x0000006464557220 */ /* 0x001fe40000410000 */
[----:B-1----:R-:W-:-:S03]  /*28a0*/  FFMA.FTZ R84, R87, R84, c[0x0][0x228] ;  /* 0x00008a0057547623 */ /* 0x002fc60000010054 */
[----:B------:R-:W-:Y:S02]  /*28b0*/  FSEL R85, R85, RZ, P0 ;  /* 0x000000ff55557208 */ /* 0x000fe40000000000 */
[----:B------:R-:W-:-:S03]  /*28c0*/  @!P1 LEA.HI.X R87, R91, c[0x0][0x1a4], R8, 0x2, P2 ;  /* 0x000069005b579a11 */ /* 0x000fc600010f1408 */
[----:B------:R-:W-:Y:S01]  /*28d0*/  FADD.FTZ R101, R84, R85 ;  /* 0x0000005554657221 */ /* 0x000fe20000010000 */
[C---:B------:R-:W-:Y:S01]  /*28e0*/  @!P1 LEA R84, P2, R91.reuse, c[0x0][0x1a8], 0x2 ;  /* 0x00006a005b549a11 */ /* 0x040fe200078410ff */
[----:B------:R0:W-:Y:S03]  /*28f0*/  @!P1 STG.E [R86.64], R100 ;  /* 0x0000006456009986 */ /* 0x0001e6000c101904 */
[----:B------:R-:W-:Y:S01]  /*2900*/  @!P1 LEA.HI.X R85, R91, c[0x0][0x1ac], R8, 0x2, P2 ;  /* 0x00006b005b559a11 */ /* 0x000fe200010f1408 */
[----:B------:R-:W1:Y:S04]  /*2910*/  MUFU.RSQ R101, R101 ;  /* 0x0000006500657308 */ /* 0x000e680000001400 */
[----:B-1----:R0:W-:Y:S01]  /*2920*/  @!P1 STG.E [R84.64], R101 ;  /* 0x0000006554009986 */ /* 0x0021e2000c101904 */
[----:B------:R-:W-:-:S13]  /*2930*/  ISETP.GE.AND P1, PT, R10, 0x1, PT ;  /* 0x000000010a00780c */ /* 0x000fda0003f26270 */
[----:B------:R-:W-:Y:S05]  /*2940*/  @!P1 BRA `(.L_x_6640) ;  /* 0x0000083000009947 */ /* 0x000fea0003800000 */
[----:B0-----:R-:W-:Y:S02]  /*2950*/  IADD3 R10, R10, -0x1, RZ ;  /* 0xffffffff0a0a7810 */ /* 0x001fe40007ffe0ff */
[----:B------:R-:W-:Y:S02]  /*2960*/  FSEL R8, R100, RZ, !P0 ;  /* 0x000000ff64087208 */ /* 0x000fe40004000000 */
[----:B------:R-:W-:Y:S01]  /*2970*/  LOP3.LUT R11, R11, 0x7f, RZ, 0xc0, !PT ;  /* 0x0000007f0b0b7812 */ /* 0x000fe200078ec0ff */
[----:B------:R-:W-:Y:S02]  /*2980*/  IMAD R10, R10, c[0x0][0x168], RZ ;  /* 0x00005a000a0a7a24 */ /* 0x000fe400078e02ff */
[C---:B------:R-:W-:Y:S02]  /*2990*/  FADD.FTZ R112, -R8.reuse, R3 ;  /* 0x0000000308707221 */ /* 0x040fe40000010100 */
[C---:B------:R-:W-:Y:S01]  /*29a0*/  FADD.FTZ R86, -R8.reuse, R7 ;  /* 0x0000000708567221 */ /* 0x040fe20000010100 */
[----:B------:R-:W-:Y:S01]  /*29b0*/  SHF.R.S32.HI R3, RZ, 0x1f, R10 ;  /* 0x0000001fff037819 */ /* 0x000fe2000001140a */
[----:B------:R-:W-:-:S02]  /*29c0*/  FADD.FTZ R4, -R8, R4 ;  /* 0x0000000408047221 */ /* 0x000fc40000010100 */
[C---:B------:R-:W-:Y:S01]  /*29d0*/  FADD.FTZ R84, -R8.reuse, R9 ;  /* 0x0000000908547221 */ /* 0x040fe20000010100 */
[----:B------:R-:W-:Y:S01]  /*29e0*/  LEA.HI R10, R3, R10, RZ, 0x3 ;  /* 0x0000000a030a7211 */ /* 0x000fe200078f18ff */
        /* <DEDUP_REMOVED lines=36> */
[----:B------:R-:W-:Y:S01]  /*2c30*/  FMUL.FTZ R7, R101, R100 ;  /* 0x0000006465077220 */ /* 0x000fe20000410000 */
[----:B------:R-:W-:Y:S01]  /*2c40*/  LEA.HI.SX32 R100, R10, R11, 0x1d ;  /* 0x0000000b0a647211 */ /* 0x000fe200078feaff */
[----:B------:R-:W-:Y:S01]  /*2c50*/  FFMA.FTZ R3, R44, R3, R12 ;  /* 0x000000032c037223 */ /* 0x000fe2000001000c */
[----:B------:R-:W-:Y:S01]  /*2c60*/  F2FP.BF16.PACK_AB R5, R4, R5 ;  /* 0x000000050405723e */ /* 0x000fe200000010ff */
[----:B------:R-:W-:Y:S02]  /*2c70*/  FFMA.FTZ R8, R45, R6, R13 ;  /* 0x000000062d087223 */ /* 0x000fe4000001000d */
[C---:B------:R-:W-:Y:S02]  /*2c80*/  FMUL.FTZ R2, R101.reuse, R2 ;  /* 0x0000000265027220 */ /* 0x040fe40000410000 */
[C---:B------:R-:W-:Y:S01]  /*2c90*/  FMUL.FTZ R87, R101.reuse, R112 ;  /* 0x0000007065577220 */ /* 0x040fe20000410000 */
[----:B------:R-:W-:Y:S01]  /*2ca0*/  F2FP.BF16.PACK_AB R4, R8, R3 ;  /* 0x000000030804723e */ /* 0x000fe200000010ff */
        /* <DEDUP_REMOVED lines=8> */
[----:B------:R-:W-:Y:S01]  /*2d30*/  FFMA.FTZ R11, R49, R2, R17 ;  /* 0x00000002310b7223 */ /* 0x000fe20000010011 */
[----:B------:R-:W-:Y:S01]  /*2d40*/  IADD3 R2, R100, 0x80, RZ ;  /* 0x0000008064027810 */ /* 0x000fe20007ffe0ff */
[----:B------:R-:W-:Y:S02]  /*2d50*/  FFMA.FTZ R97, R58, R97, R26 ;  /* 0x000000613a617223 */ /* 0x000fe4000001001a */
[----:B------:R-:W-:Y:S01]  /*2d60*/  FFMA.FTZ R120, R59, R120, R27 ;  /* 0x000000783b787223 */ /* 0x000fe2000001001b */
[----:B------:R-:W-:Y:S01]  /*2d70*/  F2FP.BF16.PACK_AB R6, R11, R6 ;  /* 0x000000060b06723e */ /* 0x000fe200000010ff */
[----:B------:R-:W-:Y:S02]  /*2d80*/  FFMA.FTZ R8, R52, R9, R20 ;  /* 0x0000000934087223 */ /* 0x000fe40000010014 */
[----:B------:R-:W-:Y:S01]  /*2d90*/  FFMA.FTZ R3, R53, R114, R21 ;  /* 0x0000007235037223 */ /* 0x000fe20000010015 */
[----:B------:R-:W-:Y:S01]  /*2da0*/  F2FP.BF16.PACK_AB R11, R120, R97 ;  /* 0x00000061780b723e */ /* 0x000fe200000010ff */
[----:B------:R-:W-:-:S02]  /*2db0*/  FFMA.FTZ R87, R66, R105, R34 ;  /* 0x0000006942577223 */ /* 0x000fc40000010022 */
[----:B------:R-:W-:Y:S01]  /*2dc0*/  FFMA.FTZ R98, R67, R98, R35 ;  /* 0x0000006243627223 */ /* 0x000fe20000010023 */
[----:B------:R-:W-:Y:S01]  /*2dd0*/  F2FP.BF16.PACK_AB R8, R3, R8 ;  /* 0x000000080308723e */ /* 0x000fe200000010ff */
[C---:B------:R-:W-:Y:S02]  /*2de0*/  FMUL.FTZ R95, R101.reuse, R96 ;  /* 0x00000060655f7220 */ /* 0x040fe40000410000 */
[C---:B------:R-:W-:Y:S01]  /*2df0*/  FMUL.FTZ R123, R101.reuse, R123 ;  /* 0x0000007b657b7220 */ /* 0x040fe20000410000 */
[----:B------:R-:W-:Y:S01]  /*2e00*/  F2FP.BF16.PACK_AB R87, R98, R87 ;  /* 0x000000576257723e */ /* 0x000fe200000010ff */
        /* <DEDUP_REMOVED lines=14> */
[C---:B------:R-:W-:Y:S02]  /*2ef0*/  FMUL.FTZ R0, R101.reuse, R0 ;  /* 0x0000000065007220 */ /* 0x040fe40000410000 */
[----:B------:R-:W-:Y:S01]  /*2f00*/  FMUL.FTZ R119, R101, R119 ;  /* 0x0000007765777220 */ /* 0x000fe20000410000 */
[----:B------:R-:W-:Y:S01]  /*2f10*/  F2FP.BF16.PACK_AB R10, R85, R10 ;  /* 0x0000000a550a723e */ /* 0x000fe200000010ff */
[----:B------:R-:W-:-:S02]  /*2f20*/  FMUL.FTZ R94, R101, R121 ;  /* 0x00000079655e7220 */ /* 0x000fc40000410000 */
[C---:B------:R-:W-:Y:S02]  /*2f30*/  FMUL.FTZ R116, R101.reuse, R116 ;  /* 0x0000007465747220 */ /* 0x040fe40000410000 */
[C---:B------:R-:W-:Y:S02]  /*2f40*/  FMUL.FTZ R113, R101.reuse, R113 ;  /* 0x0000007165717220 */ /* 0x040fe40000410000 */
[----:B------:R-:W-:Y:S02]  /*2f50*/  FMUL.FTZ R84, R101, R111 ;  /* 0x0000006f65547220 */ /* 0x000fe40000410000 */
[----:B------:R-:W-:Y:S01]  /*2f60*/  FFMA.FTZ R99, R74, R103, R42 ;  /* 0x000000674a637223 */ /* 0x000fe2000001002a */
[----:B------:R-:W-:Y:S01]  /*2f70*/  MOV R103, 0x10 ;  /* 0x0000001000677802 */ /* 0x000fe20000000f00 */
[----:B------:R-:W-:Y:S02]  /*2f80*/  FFMA.FTZ R102, R75, R102, R43 ;  /* 0x000000664b667223 */ /* 0x000fe4000001002b */
[----:B------:R-:W-:-:S02]  /*2f90*/  FMUL.FTZ R93, R101, R122 ;  /* 0x0000007a655d7220 */ /* 0x000fc40000410000 */
[C---:B------:R-:W-:Y:S01]  /*2fa0*/  FMUL.FTZ R124, R101.reuse, R124 ;  /* 0x0000007c657c7220 */ /* 0x040fe20000410000 */
[----:B------:R-:W-:Y:S01]  /*2fb0*/  F2FP.BF16.PACK_AB R99, R102, R99 ;  /* 0x000000636663723e */ /* 0x000fe200000010ff */
[C---:B------:R-:W-:Y:S01]  /*2fc0*/  FMUL.FTZ R109, R101.reuse, R109 ;  /* 0x0000006d656d7220 */ /* 0x040fe20000410000 */
[----:B------:R-:W-:Y:S01]  /*2fd0*/  IADD3 R102, R100, 0x180, RZ ;  /* 0x0000018064667810 */ /* 0x000fe20007ffe0ff */
[----:B------:R-:W-:Y:S02]  /*2fe0*/  FMUL.FTZ R86, R101, R107 ;  /* 0x0000006b65567220 */ /* 0x000fe40000410000 */
[----:B------:R-:W-:Y:S02]  /*2ff0*/  FFMA.FTZ R0, R51, R0, R19 ;  /* 0x0000000033007223 */ /* 0x000fe40000010013 */
[----:B------:R-:W-:Y:S02]  /*3000*/  FFMA.FTZ R96, R68, R119, R36 ;  /* 0x0000007744607223 */ /* 0x000fe40000010024 */
        /* <DEDUP_REMOVED lines=14> */
[----:B------:R-:W-:-:S03]  /*30f0*/  IMAD.WIDE.U32 R100, R100, R103, c[0x0][0x208] ;  /* 0x0000820064647625 */ /* 0x000fc600078e0067 */
        /* <DEDUP_REMOVED lines=8> */
.L_x_6640:
[----:B0-----:R-:W-:Y:S05]  /*3180*/  BSYNC B0 ;  /* 0x0000000000007941 */ /* 0x001fea0003800000 */
.L_x_6639:
[----:B------:R-:W-:Y:S02]  /*3190*/  IADD3 R91, R91, c[0x0][0x160], RZ ;  /* 0x000058005b5b7a10 */ /* 0x000fe40007ffe0ff */
[----:B------:R-:W-:-:S02]  /*31a0*/  LOP3.LUT P1, RZ, R88, 0xff, RZ, 0xc0, !PT ;  /* 0x000000ff58ff7812 */ /* 0x000fc4000782c0ff */
[----:B------:R-:W-:Y:S02]  /*31b0*/  ISETP.GE.AND P0, PT, R91, c[0x0][0x164], PT ;  /* 0x000059005b007a0c */ /* 0x000fe40003f06270 */
[----:B------:R-:W-:-:S11]  /*31c0*/  SEL R88, RZ, 0x1, P1 ;  /* 0x00000001ff587807 */ /* 0x000fd60000800000 */
[----:B-----5:R-:W-:Y:S01]  /*31d0*/  @P0 CALL.REL.NOINC `(.L_x_6641) ;  /* 0x0000001000000944 */ /* 0x020fe20003c00000 */
[----:B------:R-:W-:Y:S05]  /*31e0*/  BRA `(.L_x_6642) ;  /* 0xffffd15000007947 */ /* 0x000fea000383ffff */
.L_x_6641:
[----:B------:R-:W-:Y:S05]  /*31f0*/  EXIT ;  /* 0x000000000000794d */ /* 0x000fea0003800000 */
.L_x_6637:
[----:B------:R-:W-:Y:S01]  /*3200*/  HFMA2.MMA R101, -RZ, RZ, 0, 5.9604644775390625e-08 ;  /* 0x00000001ff657435 */ /* 0x000fe200000001ff */
[----:B------:R-:W-:Y:S02]  /*3210*/  MOV R112, 0x1f ;  /* 0x0000001f00707802 */ /* 0x000fe40000000f00 */
[----:B------:R-:W-:Y:S02]  /*3220*/  MOV R85, 0xffffffff ;  /* 0xffffffff00557802 */ /* 0x000fe40000000f00 */
[----:B------:R-:W-:Y:S02]  /*3230*/  MOV R86, 0x3250 ;  /* 0x0000325000567802 */ /* 0x000fe40000000f00 */
[----:B-----5:R-:W-:Y:S05]  /*3240*/  CALL.REL.NOINC `($__internal_35_$__cuda_sm70_shflsync_bfly_p) ;  /* 0x0000078000007944 */ /* 0x020fea0003c00000 */
[----:B01----:R-:W-:Y:S05]  /*3250*/  BRA `(.L_x_6643) ;  /* 0xffffedc000007947 */ /* 0x003fea000383ffff */
.L_x_6638:
[----:B------:R-:W-:Y:S01]  /*3260*/  HFMA2.MMA R101, -RZ, RZ, 0, 1.1920928955078125e-07 ;  /* 0x00000002ff657435 */ /* 0x000fe200000001ff */
[----:B------:R-:W-:Y:S02]  /*3270*/  MOV R112, 0x1f ;  /* 0x0000001f00707802 */ /* 0x000fe40000000f00 */
[----:B------:R-:W-:Y:S02]  /*3280*/  MOV R85, 0xffffffff ;  /* 0xffffffff00557802 */ /* 0x000fe40000000f00 */
[----:B------:R-:W-:-:S02]  /*3290*/  MOV R86, 0x32b0 ;  /* 0x000032b000567802 */ /* 0x000fc40000000f00 */
[----:B-----5:R-:W-:Y:S05]  /*32a0*/  CALL.REL.NOINC `($__internal_35_$__cuda_sm70_shflsync_bfly_p) ;  /* 0x0000072000007944 */ /* 0x020fea0003c00000 */
[----:B0-----:R-:W-:Y:S01]  /*32b0*/  HFMA2.MMA R101, -RZ, RZ, 0, 2.384185791015625e-07 ;  /* 0x00000004ff657435 */ /* 0x001fe200000001ff */
[----:B-1----:R-:W-:Y:S01]  /*32c0*/  FADD.FTZ R114, R114, R85 ;  /* 0x0000005572727221 */ /* 0x002fe20000010000 */
[----:B------:R-:W-:-:S02]  /*32d0*/  MOV R112, 0x1f ;  /* 0x0000001f00707802 */ /* 0x000fc40000000f00 */
[----:B------:R-:W-:Y:S02]  /*32e0*/  MOV R85, 0xffffffff ;  /* 0xffffffff00557802 */ /* 0x000fe40000000f00 */
[----:B------:R-:W-:Y:S02]  /*32f0*/  MOV R86, 0x3310 ;  /* 0x0000331000567802 */ /* 0x000fe40000000f00 */
[----:B------:R-:W-:Y:S05]  /*3300*/  CALL.REL.NOINC `($__internal_35_$__cuda_sm70_shflsync_bfly_p) ;  /* 0x000006c000007944 */ /* 0x000fea0003c00000 */
[----:B0-----:R-:W-:Y:S01]  /*3310*/  HFMA2.MMA R101, -RZ, RZ, 0, 4.76837158203125e-07 ;  /* 0x00000008ff657435 */ /* 0x001fe200000001ff */
[----:B-1----:R-:W-:Y:S01]  /*3320*/  FADD.FTZ R114, R114, R85 ;  /* 0x0000005572727221 */ /* 0x002fe20000010000 */
[----:B------:R-:W-:Y:S02]  /*3330*/  MOV R112, 0x1f ;  /* 0x0000001f00707802 */ /* 0x000fe40000000f00 */
[----:B------:R-:W-:Y:S02]  /*3340*/  MOV R85, 0xffffffff ;  /* 0xffffffff00557802 */ /* 0x000fe40000000f00 */
[----:B------:R-:W-:Y:S02]  /*3350*/  MOV R86, 0x3370 ;  /* 0x0000337000567802 */ /* 0x000fe40000000f00 */
[----:B------:R-:W-:Y:S05]  /*3360*/  CALL.REL.NOINC `($__internal_35_$__cuda_sm70_shflsync_bfly_p) ;  /* 0x0000066000007944 */ /* 0x000fea0003c00000 */
[----:B0-----:R-:W-:Y:S01]  /*3370*/  HFMA2.MMA R101, -RZ, RZ, 0, 9.5367431640625e-07 ;  /* 0x00000010ff657435 */ /* 0x001fe200000001ff */
[----:B-1----:R-:W-:Y:S01]  /*3380*/  FADD.FTZ R114, R114, R85 ;  /* 0x0000005572727221 */ /* 0x002fe20000010000 */
[----:B------:R-:W-:-:S02]  /*3390*/  MOV R112, 0x1f ;  /* 0x0000001f00707802 */ /* 0x000fc40000000f00 */
[----:B------:R-:W-:Y:S02]  /*33a0*/  MOV R85, 0xffffffff ;  /* 0xffffffff00557802 */ /* 0x000fe40000000f00 */
[----:B------:R-:W-:Y:S02]  /*33b0*/  MOV R86, 0x33d0 ;  /* 0x000033d000567802 */ /* 0x000fe40000000f00 */
[----:B------:R-:W-:Y:S05]  /*33c0*/  CALL.REL.NOINC `($__internal_35_$__cuda_sm70_shflsync_bfly_p) ;  /* 0x0000060000007944 */ /* 0x000fea0003c00000 */
        /* <DEDUP_REMOVED lines=70> */
[----:B------:R-:W-:Y:S05]  /*3830*/  CALL.REL.NOINC `($__internal_35_$__cuda_sm70_shflsync_bfly_p) ;  /* 0x0000019000007944 */ /* 0x000fea0003c00000 */
[----:B0-----:R-:W-:Y:S01]  /*3840*/  HFMA2.MMA R101, -RZ, RZ, 0, 1.1920928955078125e-07 ;  /* 0x00000002ff657435 */ /* 0x001fe200000001ff */
[----:B-1----:R-:W-:Y:S01]  /*3850*/  FADD.FTZ R114, R114, R85 ;  /* 0x0000005572727221 */ /* 0x002fe20000010000 */
[----:B------:R-:W-:Y:S02]  /*3860*/  MOV R112, 0x1f ;  /* 0x0000001f00707802 */ /* 0x000fe40000000f00 */
[----:B------:R-:W-:Y:S02]  /*3870*/  MOV R85, 0xffffffff ;  /* 0xffffffff00557802 */ /* 0x000fe40000000f00 */
[----:B------:R-:W-:Y:S02]  /*3880*/  MOV R86, 0x38a0 ;  /* 0x000038a000567802 */ /* 0x000fe40000000f00 */
[----:B------:R-:W-:Y:S05]  /*3890*/  CALL.REL.NOINC `($__internal_35_$__cuda_sm70_shflsync_bfly_p) ;  /* 0x0000013000007944 */ /* 0x000fea0003c00000 */
        /* <DEDUP_REMOVED lines=18> */
[----:B01----:R-:W-:Y:S05]  /*39c0*/  BRA `(.L_x_6644) ;  /* 0xffffeb9000007947 */ /* 0x003fea000383ffff */
        .weak           $__internal_35_$__cuda_sm70_shflsync_bfly_p
        .type           $__internal_35_$__cuda_sm70_shflsync_bfly_p,@function
        .size           $__internal_35_$__cuda_sm70_shflsync_bfly_p,(.L_x_29099 - $__internal_35_$__cuda_sm70_shflsync_bfly_p)
$__internal_35_$__cuda_sm70_shflsync_bfly_p:
[----:B------:R-:W-:Y:S01]  /*39d0*/  HFMA2.MMA R87, -RZ, RZ, 0, 0 ;  /* 0x00000000ff577435 */ /* 0x000fe200000001ff */
[----:B------:R-:W-:Y:S04]  /*39e0*/  WARPSYNC R85 ;  /* 0x0000005500007348 */ /* 0x000fe80003800000 */
[----:B------:R0:W1:Y:S01]  /*39f0*/  SHFL.BFLY PT, R85, R114, R101, R112 ;  /* 0x0c00006572557389 */ /* 0x00006200000e0070 */
[----:B------:R-:W-:Y:S05]  /*3a00*/  RET.REL.NODEC R86 `(_ZN10layer_norm13ln_fwd_kernelINS_13Kernel_traitsIf13__nv_bfloat16S2_S2_fjLj4096ELj1ELj1ELj4ELj16ENS_18Kernel_traits_baseILj4096EfS2_S2_S2_fjLj128EEEEELb0ELb0ELb1ELb1EEEvNS_9FwdParamsE) ;  /* 0xffffc5f056007950 */ /* 0x000fea0003c3ffff */
.L_x_6645:
        /* <DEDUP_REMOVED lines=15> */
.L_x_29099:


//--------------------- .text._ZN10layer_norm13ln_fwd_kernelINS_13Kernel_traitsIf13__nv_bfloat16S2_S2_fjLj4096ELj1ELj1ELj4ELj16ENS_18Kernel_traits_baseILj4096EfS2_S2_S2_fjLj128EEEEELb0ELb1ELb0ELb0EEEvNS_9FwdParamsE --------------------------
	.section	.text._ZN10layer_norm13ln_fwd_kernelINS_13Kernel_traitsIf13__nv_bfloat16S2_S2_fjLj4096ELj1ELj1ELj4ELj16ENS_18Kernel_traits_baseILj4096EfS2_S2_S2_fjLj128EEEEELb0ELb1ELb0ELb0EEEvNS_9FwdParamsE,"ax",@progbits
	.sectioninfo	@"SHI_REGISTERS=162"
	.align	128
        .global         _ZN10layer_norm13ln_fwd_kernelINS_13Kernel_traitsIf13__nv_bfloat16S2_S2_fjLj4096ELj1ELj1ELj4ELj16ENS_18Kernel_traits_baseILj4096EfS2_S2_S2_fjLj128EEEEELb0ELb1ELb0ELb0EEEvNS_9FwdParamsE
        .type           _ZN10layer_norm13ln_fwd_kernelINS_13Kernel_traitsIf13__nv_bfloat16S2_S2_fjLj4096ELj1ELj1ELj4ELj16ENS_18Kernel_traits_baseILj4096EfS2_S2_S2_fjLj128EEEEELb0ELb1ELb0ELb0EEEvNS_9FwdParamsE,@function
        .size           _ZN10layer_norm13ln_fwd_kernelINS_13Kernel_traitsIf13__nv_bfloat16S2_S2_fjLj4096ELj1ELj1ELj4ELj16ENS_18Kernel_traits_baseILj4096EfS2_S2_S2_fjLj128EEEEELb0ELb1ELb0ELb0EEEvNS_9FwdParamsE,(.L_x_29100 - _ZN10layer_norm13ln_fwd_kernelINS_13Kernel_traitsIf13__nv_bfloat16S2_S2_fjLj4096ELj1ELj1ELj4ELj16ENS_18Kernel_traits_baseILj4096EfS2_S2_S2_fjLj128EEEEELb0ELb1ELb0ELb0EEEvNS_9FwdParamsE)
        .other          _ZN10layer_norm13ln_fwd_kernelINS_13Kernel_traitsIf13__nv_bfloat16S2_S2_fjLj4096ELj1ELj1ELj4ELj16ENS_18Kernel_traits_baseILj4096EfS2_S2_S2_fjLj128EEEEELb0ELb1ELb0ELb0EEEvNS_9FwdParamsE,@"STO_CUDA_ENTRY STV_DEFAULT"
_ZN10layer_norm13ln_fwd_kernelINS_13Kernel_traitsIf13__nv_bfloat16S2_S2_fjLj4096ELj1ELj1ELj4ELj16ENS_18Kernel_traits_baseILj4096EfS2_S2_S2_fjLj128EEEEELb0ELb1ELb0ELb0EEEvNS_9FwdParamsE:
.text._ZN10layer_norm13ln_fwd_kernelINS_13Kernel_traitsIf13__nv_bfloat16S2_S2_fjLj4096ELj1ELj1ELj4ELj16ENS_18Kernel_traits_baseILj4096EfS2_S2_S2_fjLj128EEEEELb0ELb1ELb0ELb0EEEvNS_9FwdParamsE:
        /* <DEDUP_REMOVED lines=17> */
[C---:B------:R-:W-:Y:S01]  /*0110*/  LEA R6, P6, R8.reuse, c[0x0][0x1c8], 0x5 ;  /* 0x0000720008067a11 */ /* 0x040fe200078c28ff */
[----:B------:R-:W-:Y:S01]  /*0120*/  CS2R R22, SRZ ;  /* 0x0000000000167805 */ /* 0x000fe2000001ff00 */
[----:B------:R-:W-:Y:S01]  /*0130*/  ISETP.NE.AND.EX P0, PT, RZ, c[0x0][0x21c], PT, P0 ;  /* 0x00008700ff007a0c */ /* 0x000fe20003f05300 */
[----:B------:R-:W-:Y:S01]  /*0140*/  CS2R R20, SRZ ;  /* 0x0000000000147805 */ /* 0x000fe2000001ff00 */
[----:B------:R-:W-:Y:S01]  /*0150*/  CS2R R26, SRZ ;  /* 0x00000000001a7805 */ /* 0x000fe2000001ff00 */
[----:B------:R-:W-:Y:S01]  /*0160*/  CS2R R24, SRZ ;  /* 0x0000000000187805 */ /* 0x000fe2000001ff00 */
[----:B------:R-:W-:-:S03]  /*0170*/  LEA.HI.X R7, R8, c[0x0][0x1cc], RZ, 0x5, P6 ;  /* 0x0000730008077a11 */ /* 0x000fc600030f2cff */
[C---:B------:R-:W-:Y:S02]  /*0180*/  IMAD.WIDE.U32 R2, R8.reuse, R3, c[0x0][0x1b0] ;  /* 0x00006c0008027625 */ /* 0x040fe400078e0003 */
[----:B------:R0:W5:Y:S04]  /*0190*/  LDG.E.128 R36, [R6.64] ;  /* 0x0000000406247981 */ /* 0x000168000c1e1d00 */
[C---:B------:R-:W-:Y:S01]  /*01a0*/  @P0 LEA R4, P5, R8.reuse, c[0x0][0x218], 0x5 ;  /* 0x0000860008040a11 */ /* 0x040fe200078a28ff */
[----:B------:R0:W5:Y:S03]  /*01b0*/  LDG.E.128 R28, [R2.64] ;  /* 0x00000004021c7981 */ /* 0x000166000c1e1d00 */
[C---:B------:R-:W-:Y:S01]  /*01c0*/  @P0 LEA.HI.X R5, R8.reuse, c[0x0][0x21c], RZ, 0x5, P5 ;  /* 0x0000870008050a11 */ /* 0x040fe200028f2cff */
[----:B------:R0:W5:Y:S04]  /*01d0*/  LDG.E.128 R32, [R2.64+0x10] ;  /* 0x0000100402207981 */ /* 0x000168000c1e1d00 */
[----:B------:R0:W5:Y:S04]  /*01e0*/  @P0 LDG.E.128 R20, [R4.64] ;  /* 0x0000000404140981 */ /* 0x000168000c1e1d00 */
[----:B------:R0:W5:Y:S04]  /*01f0*/  @P0 LDG.E.128 R24, [R4.64+0x10] ;  /* 0x0000100404180981 */ /* 0x000168000c1e1d00 */
[----:B------:R0:W5:Y:S01]  /*0200*/  LDG.E.128 R40, [R6.64+0x10] ;  /* 0x0000100406287981 */ /* 0x000162000c1e1d00 */
[----:B------:R-:W-:-:S03]  /*0210*/  LOP3.LUT R8, R8, 0x80, RZ, 0xfc, !PT ;  /* 0x0000008008087812 */ /* 0x000fc600078efcff */
.L_x_6647:
[----:B------:R-:W-:Y:S05]  /*0220*/  BSYNC B0 ;  /* 0x0000000000007941 */ /* 0x000fea0003800000 */
.L_x_6646:
        /* <DEDUP_REMOVED lines=8> */
[C---:B------:R-:W-:Y:S01]  /*02b0*/  LEA R4, P6, R8.reuse, c[0x0][0x1c8], 0x5 ;  /* 0x0000720008047a11 */ /* 0x040fe200078c28ff */
[----:B------:R-:W-:Y:S01]  /*02c0*/  CS2R R48, SRZ ;  /* 0x0000000000307805 */ /* 0x000fe2000001ff00 */
[----:B------:R-:W-:-:S02]  /*02d0*/  IMAD.WIDE.U32 R6, R8, R7, c[0x0][0x1b0] ;  /* 0x00006c0008067625 */ /* 0x000fc400078e0007 */
[----:B------:R-:W-:-:S03]  /*02e0*/  LEA.HI.X R5, R8, c[0x0][0x1cc], RZ, 0x5, P6 ;  /* 0x0000730008057a11 */ /* 0x000fc600030f2cff */
[----:B------:R0:W5:Y:S04]  /*02f0*/  LDG.E.128 R52, [R6.64] ;  /* 0x0000000406347981 */ /* 0x000168000c1e1d00 */
[C---:B------:R-:W-:Y:S01]  /*0300*/  @P0 LEA R2, P5, R8.reuse, c[0x0][0x218], 0x5 ;  /* 0x0000860008020a11 */ /* 0x040fe200078a28ff */
[----:B------:R0:W5:Y:S03]  /*0310*/  LDG.E.128 R56, [R6.64+0x10] ;  /* 0x0000100406387981 */ /* 0x000166000c1e1d00 */
[C---:B------:R-:W-:Y:S01]  /*0320*/  @P0 LEA.HI.X R3, R8.reuse, c[0x0][0x21c], RZ, 0x5, P5 ;  /* 0x0000870008030a11 */ /* 0x040fe200028f2cff */
[----:B------:R0:W5:Y:S04]  /*0330*/  LDG.E.128 R60, [R4.64] ;  /* 0x00000004043c7981 */ /* 0x000168000c1e1d00 */
[----:B------:R0:W5:Y:S04]  /*0340*/  @P0 LDG.E.128 R44, [R2.64] ;  /* 0x00000004022c0981 */ /* 0x000168000c1e1d00 */
[----:B------:R0:W5:Y:S04]  /*0350*/  @P0 LDG.E.128 R48, [R2.64+0x10] ;  /* 0x0000100402300981 */ /* 0x000168000c1e1d00 */
[----:B------:R0:W5:Y:S01]  /*0360*/  LDG.E.128 R64, [R4.64+0x10] ;  /* 0x0000100404407981 */ /* 0x000162000c1e1d00 */
[----:B------:R-:W-:-:S03]  /*0370*/  IADD3 R8, R8, 0x80, RZ ;  /* 0x0000008008087810 */ /* 0x000fc60007ffe0ff */
.L_x_6649:
[----:B------:R-:W-:Y:S05]  /*0380*/  BSYNC B0 ;  /* 0x0000000000007941 */ /* 0x000fea0003800000 */
.L_x_6648:
[----:B------:R-:W-:Y:S01]  /*0390*/  BSSY B0, `(.L_x_6650) ;  /* 0x0000015000007945 */ /* 0x000fe20003800000 */
[----:B------:R-:W-:Y:S05]  /*03a0*/  @!P3 BRA `(.L_x_6651) ;  /* 0x000001300000b947 */ /* 0x000fea0003800000 */
[----:B------:R-:W-:Y:S01]  /*03b0*/  ISETP.NE.U32.AND P0, PT, RZ, c[0x0][0x218], PT ;  /* 0x00008600ff007a0c */ /* 0x000fe20003f05070 */
[----:B0-----:R-:W-:Y:S01]  /*03c0*/  HFMA2.MMA R7, -RZ, RZ, 0, 1.9073486328125e-06 ;  /* 0x00000020ff077435 */ /* 0x001fe200000001ff */
        /* <DEDUP_REMOVED lines=16> */
[----:B------:R-:W-:-:S03]  /*04d0*/  IADD3 R8, R8, 0x80, RZ ;  /* 0x0000008008087810 */ /* 0x000fc60007ffe0ff */
.L_x_6651:
[----:B------:R-:W-:Y:S05]  /*04e0*/  BSYNC B0 ;  /* 0x0000000000007941 */ /* 0x000fea0003800000 */
.L_x_6650:
        /* <DEDUP_REMOVED lines=15> */
[----:B------:R-:W-:Y:S01]  /*05e0*/  @P0 LEA.HI.X R5, R8, c[0x0][0x21c], RZ, 0x5, P5 ;  /* 0x0000870008050a11 */ /* 0x000fe200028f2cff */
[----:B------:R0:W5:Y:S04]  /*05f0*/  LDG.E.128 R108, [R6.64] ;  /* 0x00000004066c7981 */ /* 0x000168000c1e1d00 */
[----:B------:R0:W5:Y:S04]  /*0600*/  @P0 LDG.E.128 R92, [R4.64] ;  /* 0x00000004045c0981 */ /* 0x000168000c1e1d00 */
[----:B------:R0:W5:Y:S04]  /*0610*/  @P0 LDG.E.128 R96, [R4.64+0x10] ;  /* 0x0000100404600981 */ /* 0x000168000c1e1d00 */
[----:B------:R0:W5:Y:S02]  /*0620*/  LDG.E.128 R112, [R6.64+0x10] ;  /* 0x0000100406707981 */ /* 0x000164000c1e1d00 */
.L_x_6653:
[----:B------:R-:W-:Y:S05]  /*0630*/  BSYNC B0 ;  /* 0x0000000000007941 */ /* 0x000fea0003800000 */
.L_x_6652:
        /* <DEDUP_REMOVED lines=25> */
.L_x_6673:
        /* <DEDUP_REMOVED lines=21> */
[----:B0-----:R-:W-:-:S05]  /*0920*/  @P0 LEA.HI.X R3, R8, c[0x0][0x184], RZ, 0x4, P5 ;  /* 0x0000610008030a11 */ /* 0x001fca00028f24ff */
[----:B------:R2:W3:Y:S01]  /*0930*/  @P0 LDG.E.128 R16, [R2.64] ;  /* 0x0000000402100981 */ /* 0x0004e2000c1e1d00 */
[C---:B------:R-:W-:Y:S02]  /*0940*/  LEA R152, P5, R8.reuse, c[0x0][0x188], 0x4 ;  /* 0x0000620008987a11 */ /* 0x040fe400078a20ff */
[----:B------:R-:W-:Y:S02]  /*0950*/  IADD3 R138, R8, 0x80, RZ ;  /* 0x00000080088a7810 */ /* 0x000fe40007ffe0ff */
[--C-:B--2---:R-:W-:Y:S02]  /*0960*/  PRMT R3, RZ, 0x5410, R4.reuse ;  /* 0x00005410ff037816 */ /* 0x104fe40000000004 */
[----:B------:R-:W-:Y:S02]  /*0970*/  PRMT R117, RZ, 0x7610, R4 ;  /* 0x00007610ff757816 */ /* 0x000fe40000000004 */
[----:B------:R-:W-:Y:S01]  /*0980*/  PRMT R119, RZ, 0x5410, R5 ;  /* 0x00005410ff777816 */ /* 0x000fe20000000005 */
[----:B------:R-:W-:Y:S01]  /*0990*/  FMUL.FTZ R9, R3, R136 ;  /* 0x0000008803097220 */ /* 0x000fe20000410000 */
[----:B------:R-:W-:-:S02]  /*09a0*/  PRMT R153, RZ, 0x5410, R6 ;  /* 0x00005410ff997816 */ /* 0x000fc40000000006 */
[----:B------:R-:W-:Y:S01]  /*09b0*/  PRMT R155, RZ, 0x7610, R6 ;  /* 0x00007610ff9b7816 */ /* 0x000fe20000000006 */
[-C--:B------:R-:W-:Y:S01]  /*09c0*/  FMUL.FTZ R6, R117, R136.reuse ;  /* 0x0000008875067220 */ /* 0x080fe20000410000 */
[--C-:B---3--:R-:W-:Y:S01]  /*09d0*/  @P0 PRMT R0, RZ, 0x5410, R16.reuse ;  /* 0x00005410ff000816 */ /* 0x108fe20000000010 */
[----:B-----5:R-:W-:Y:S01]  /*09e0*/  FMUL.FTZ R9, R36, R9 ;  /* 0x0000000924097220 */ /* 0x020fe20000410000 */
[----:B------:R-:W-:Y:S01]  /*09f0*/  PRMT R5, RZ, 0x7610, R5 ;  /* 0x00007610ff057816 */ /* 0x000fe20000000005 */
[----:B------:R-:W-:Y:S01]  /*0a00*/  FMUL.FTZ R119, R119, R136 ;  /* 0x0000008877777220 */ /* 0x000fe20000410000 */
[----:B------:R-:W-:Y:S01]  /*0a10*/  @P0 PRMT R3, RZ, 0x7610, R16 ;  /* 0x00007610ff030816 */ /* 0x000fe20000000010 */
[----:B------:R-:W-:Y:S01]  /*0a20*/  FMUL.FTZ R6, R37, R6 ;  /* 0x0000000625067220 */ /* 0x000fe20000410000 */
[----:B------:R-:W-:Y:S01]  /*0a30*/  PRMT R157, RZ, 0x5410, R7 ;  /* 0x00005410ff9d7816 */ /* 0x000fe20000000007 */
[----:B------:R-:W-:Y:S01]  /*0a40*/  @P0 FADD.FTZ R9, R0, R9 ;  /* 0x0000000900090221 */ /* 0x000fe20000010000 */
[----:B------:R-:W-:Y:S01]  /*0a50*/  PRMT R117, RZ, 0x7610, R7 ;  /* 0x00007610ff757816 */ /* 0x000fe20000000007 */
[----:B------:R-:W-:Y:S01]  /*0a60*/  FMUL.FTZ R7, R38, R119 ;  /* 0x0000007726077220 */ /* 0x000fe20000410000 */
[----:B------:R-:W-:Y:S01]  /*0a70*/  @P0 PRMT R0, RZ, 0x5410, R17 ;  /* 0x00005410ff000816 */ /* 0x000fe20000000011 */
[-C--:B------:R-:W-:Y:S01]  /*0a80*/  FMUL.FTZ R4, R5, R136.reuse ;  /* 0x0000008805047220 */ /* 0x080fe20000410000 */
[----:B------:R-:W-:Y:S01]  /*0a90*/  @P0 PRMT R116, RZ, 0x5410, R19 ;  /* 0x00005410ff740816 */ /* 0x000fe20000000013 */
[----:B------:R-:W-:Y:S01]  /*0aa0*/  @P0 FADD.FTZ R6, R3, R6 ;  /* 0x0000000603060221 */ /* 0x000fe20000010000 */
[----:B------:R-:W-:Y:S01]  /*0ab0*/  @P0 PRMT R3, RZ, 0x7610, R17 ;  /* 0x00007610ff030816 */ /* 0x000fe20000000011 */
[----:B------:R-:W-:-:S02]  /*0ac0*/  FMUL.FTZ R153, R153, R136 ;  /* 0x0000008899997220 */ /* 0x000fc40000410000 */
[----:B------:R-:W-:Y:S01]  /*0ad0*/  @P0 FADD.FTZ R7, R0, R7 ;  /* 0x0000000700070221 */ /* 0x000fe20000010000 */
[----:B------:R-:W-:Y:S01]  /*0ae0*/  @P0 PRMT R0, RZ, 0x5410, R18 ;  /* 0x00005410ff000816 */ /* 0x000fe20000000012 */
[----:B------:R-:W-:Y:S02]  /*0af0*/  FMUL.FTZ R4, R39, R4 ;  /* 0x0000000427047220 */ /* 0x000fe40000410000 */
[----:B------:R-:W-:Y:S02]  /*0b00*/  FMUL.FTZ R2, R155, R136 ;  /* 0x000000889b027220 */ /* 0x000fe40000410000 */
[----:B------:R-:W-:Y:S01]  /*0b10*/  FMUL.FTZ R5, R40, R153 ;  /* 0x0000009928057220 */ /* 0x000fe20000410000 */
[----:B------:R-:W-:Y:S01]  /*0b20*/  LEA.HI.X R153, R8, c[0x0][0x18c], RZ, 0x4, P5 ;  /* 0x0000630008997a11 */ /* 0x000fe200028f24ff */
[----:B------:R-:W-:Y:S01]  /*0b30*/  @P0 FADD.FTZ R4, R3, R4 ;  /* 0x0000000403040221 */ /* 0x000fe20000010000 */
[----:B------:R-:W-:Y:S01]  /*0b40*/  @P0 PRMT R3, RZ, 0x7610, R18 ;  /* 0x00007610ff030816 */ /* 0x000fe20000000012 */
[----:B------:R-:W-:-:S02]  /*0b50*/  @P0 FADD.FTZ R5, R0, R5 ;  /* 0x0000000500050221 */ /* 0x000fc40000010000 */
[----:B------:R-:W-:Y:S02]  /*0b60*/  FMUL.FTZ R2, R41, R2 ;  /* 0x0000000229027220 */ /* 0x000fe40000410000 */
[-C--:B------:R-:W-:Y:S02]  /*0b70*/  FMUL.FTZ R157, R157, R136.reuse ;  /* 0x000000889d9d7220 */ /* 0x080fe40000410000 */
[----:B------:R-:W-:Y:S01]  /*0b80*/  FMUL.FTZ R0, R117, R136 ;  /* 0x0000008875007220 */ /* 0x000fe20000410000 */
[----:B------:R-:W-:Y:S01]  /*0b90*/  @P0 PRMT R117, RZ, 0x7610, R19 ;  /* 0x00007610ff750816 */ /* 0x000fe20000000013 */
[----:B------:R-:W-:Y:S02]  /*0ba0*/  @P0 FADD.FTZ R2, R3, R2 ;  /* 0x0000000203020221 */ /* 0x000fe40000010000 */
        /* <DEDUP_REMOVED lines=9> */
.L_x_6655:
[----:B------:R-:W-:Y:S05]  /*0c40*/  BSYNC B0 ;  /* 0x0000000000007941 */ /* 0x000fea0003800000 */
.L_x_6654:
        /* <DEDUP_REMOVED lines=18> */
[----:B-----5:R-:W-:Y:S01]  /*0d70*/  FMUL.FTZ R121, R61, R116 ;  /* 0x000000743d797220 */ /* 0x020fe20000410000 */
[----:B------:R-:W-:Y:S01]  /*0d80*/  PRMT R153, RZ, 0x5410, R118 ;  /* 0x00005410ff997816 */ /* 0x000fe20000000076 */
[----:B------:R-:W-:Y:S01]  /*0d90*/  FMUL.FTZ R120, R60, R123 ;  /* 0x0000007b3c787220 */ /* 0x000fe20000410000 */
[--C-:B------:R-:W-:Y:S01]  /*0da0*/  PRMT R157, RZ, 0x5410, R119.reuse ;  /* 0x00005410ff9d7816 */ /* 0x100fe20000000077 */
[-C--:B------:R-:W-:Y:S01]  /*0db0*/  FMUL.FTZ R127, R127, R136.reuse ;  /* 0x000000887f7f7220 */ /* 0x080fe20000410000 */
[--C-:B---3--:R-:W-:Y:S01]  /*0dc0*/  @P0 PRMT R116, RZ, 0x7610, R16.reuse ;  /* 0x00007610ff740816 */ /* 0x108fe20000000010 */
[-C--:B------:R-:W-:Y:S01]  /*0dd0*/  FMUL.FTZ R153, R153, R136.reuse ;  /* 0x0000008899997220 */ /* 0x080fe20000410000 */
[----:B------:R-:W-:Y:S01]  /*0de0*/  @P0 PRMT R123, RZ, 0x5410, R16 ;  /* 0x00005410ff7b0816 */ /* 0x000fe20000000010 */
[----:B------:R-:W-:Y:S01]  /*0df0*/  FMUL.FTZ R122, R62, R127 ;  /* 0x0000007f3e7a7220 */ /* 0x000fe20000410000 */
[----:B------:R-:W-:Y:S01]  /*0e00*/  PRMT R119, RZ, 0x7610, R119 ;  /* 0x00007610ff777816 */ /* 0x000fe20000000077 */
[----:B------:R-:W-:Y:S01]  /*0e10*/  @P0 FADD.FTZ R121, R116, R121 ;  /* 0x0000007974790221 */ /* 0x000fe20000010000 */
[--C-:B------:R-:W-:Y:S01]  /*0e20*/  @P0 PRMT R118, RZ, 0x7610, R17.reuse ;  /* 0x00007610ff760816 */ /* 0x100fe20000000011 */
[----:B------:R-:W-:Y:S01]  /*0e30*/  FMUL.FTZ R116, R117, R136 ;  /* 0x0000008875747220 */ /* 0x000fe20000410000 */
[----:B------:R-:W-:Y:S01]  /*0e40*/  @P0 PRMT R117, RZ, 0x5410, R17 ;  /* 0x00005410ff750816 */ /* 0x000fe20000000011 */
[----:B------:R-:W-:-:S02]  /*0e50*/  @P0 FADD.FTZ R120, R123, R120 ;  /* 0x000000787b780221 */ /* 0x000fc40000010000 */
[----:B------:R-:W-:Y:S02]  /*0e60*/  FMUL.FTZ R123, R63, R116 ;  /* 0x000000743f7b7220 */ /* 0x000fe40000410000 */
[----:B------:R-:W-:Y:S02]  /*0e70*/  FMUL.FTZ R116, R155, R136 ;  /* 0x000000889b747220 */ /* 0x000fe40000410000 */
[----:B------:R-:W-:Y:S01]  /*0e80*/  @P0 FADD.FTZ R122, R117, R122 ;  /* 0x0000007a757a0221 */ /* 0x000fe20000010000 */
[----:B------:R-:W-:Y:S01]  /*0e90*/  @P0 PRMT R117, RZ, 0x5410, R18 ;  /* 0x00005410ff750816 */ /* 0x000fe20000000012 */
[----:B------:R-:W-:Y:S02]  /*0ea0*/  FMUL.FTZ R125, R65, R116 ;  /* 0x00000074417d7220 */ /* 0x000fe40000410000 */
[----:B------:R-:W-:Y:S01]  /*0eb0*/  FMUL.FTZ R124, R64, R153 ;  /* 0x00000099407c7220 */ /* 0x000fe20000410000 */
[C---:B------:R-:W-:Y:S01]  /*0ec0*/  LEA.HI.X R153, R138.reuse, c[0x0][0x18c], RZ, 0x4, P5 ;  /* 0x000063008a997a11 */ /* 0x040fe200028f24ff */
[-C--:B------:R-:W-:Y:S01]  /*0ed0*/  FMUL.FTZ R116, R119, R136.reuse ;  /* 0x0000008877747220 */ /* 0x080fe20000410000 */
[----:B------:R-:W-:Y:S01]  /*0ee0*/  IADD3 R138, R138, 0x80, RZ ;  /* 0x000000808a8a7810 */ /* 0x000fe20007ffe0ff */
[----:B------:R-:W-:-:S02]  /*0ef0*/  FMUL.FTZ R157, R157, R136 ;  /* 0x000000889d9d7220 */ /* 0x000fc40000410000 */
[----:B------:R-:W-:Y:S01]  /*0f00*/  @P0 FADD.FTZ R123, R118, R123 ;  /* 0x0000007b767b0221 */ /* 0x000fe20000010000 */
[----:B------:R-:W-:Y:S01]  /*0f10*/  @P0 PRMT R118, RZ, 0x7610, R18 ;  /* 0x00007610ff760816 */ /* 0x000fe20000000012 */
[----:B------:R-:W-:Y:S01]  /*0f20*/  @P0 FADD.FTZ R124, R117, R124 ;  /* 0x0000007c757c0221 */ /* 0x000fe20000010000 */
[--C-:B------:R-:W-:Y:S01]  /*0f30*/  @P0 PRMT R117, RZ, 0x5410, R19.reuse ;  /* 0x00005410ff750816 */ /* 0x100fe20000000013 */
[----:B------:R-:W-:Y:S01]  /*0f40*/  FMUL.FTZ R127, R67, R116 ;  /* 0x00000074437f7220 */ /* 0x000fe20000410000 */
[----:B------:R-:W-:Y:S01]  /*0f50*/  @P0 PRMT R116, RZ, 0x7610, R19 ;  /* 0x00007610ff740816 */ /* 0x000fe20000000013 */
[----:B------:R-:W-:Y:S02]  /*0f60*/  FMUL.FTZ R126, R66, R157 ;  /* 0x0000009d427e7220 */ /* 0x000fe40000410000 */
[----:B------:R-:W-:Y:S02]  /*0f70*/  @P0 FADD.FTZ R125, R118, R125 ;  /* 0x0000007d767d0221 */ /* 0x000fe40000010000 */
[----:B------:R-:W-:Y:S01]  /*0f80*/  @P0 FADD.FTZ R126, R117, R126 ;  /* 0x0000007e757e0221 */ /* 0x000fe20000010000 */
[----:B------:R-:W-:Y:S01]  /*0f90*/  F2FP.BF16.PACK_AB R117, R123, R122 ;  /* 0x0000007a7b75723e */ /* 0x000fe200000010ff */
[----:B------:R-:W-:Y:S01]  /*0fa0*/  @P0 FADD.FTZ R127, R116, R127 ;  /* 0x0000007f747f0221 */ /* 0x000fe20000010000 */
[----:B------:R-:W-:-:S02]  /*0fb0*/  F2FP.BF16.PACK_AB R118, R125, R124 ;  /* 0x0000007c7d76723e */ /* 0x000fc400000010ff */
[----:B------:R-:W-:Y:S02]  /*0fc0*/  F2FP.BF16.PACK_AB R116, R121, R120 ;  /* 0x000000787974723e */ /* 0x000fe400000010ff */
[----:B------:R-:W-:-:S05]  /*0fd0*/  F2FP.BF16.PACK_AB R119, R127, R126 ;  /* 0x0000007e7f77723e */ /* 0x000fca00000010ff */
[----:B------:R0:W-:Y:S02]  /*0fe0*/  STG.E.128 [R152.64], R116 ;  /* 0x0000007498007986 */ /* 0x0001e4000c101d04 */
.L_x_6657:
[----:B------:R-:W-:Y:S05]  /*0ff0*/  BSYNC B0 ;  /* 0x0000000000007941 */ /* 0x000fea0003800000 */
.L_x_6656:
        /* <DEDUP_REMOVED lines=17> */
[----:B------:R-:W-:Y:S01]  /*1110*/  PRMT R155, RZ, 0x7610, R118 ;  /* 0x00007610ff9b7816 */ /* 0x000fe20000000076 */
[----:B-----5:R-:W-:Y:S01]  /*1120*/  FMUL.FTZ R129, R85, R116 ;  /* 0x0000007455817220 */ /* 0x020fe20000410000 */
[--C-:B---3--:R-:W-:Y:S01]  /*1130*/  @P0 PRMT R116, RZ, 0x7610, R16.reuse ;  /* 0x00007610ff740816 */ /* 0x108fe20000000010 */
[----:B------:R-:W-:Y:S01]  /*1140*/  FMUL.FTZ R128, R84, R131 ;  /* 0x0000008354807220 */ /* 0x000fe20000410000 */
[----:B------:R-:W-:Y:S01]  /*1150*/  @P0 PRMT R131, RZ, 0x5410, R16 ;  /* 0x00005410ff830816 */ /* 0x000fe20000000010 */
[-C--:B------:R-:W-:Y:S01]  /*1160*/  FMUL.FTZ R135, R135, R136.reuse ;  /* 0x0000008887877220 */ /* 0x080fe20000410000 */
[----:B------:R-:W-:Y:S01]  /*1170*/  PRMT R153, RZ, 0x5410, R118 ;  /* 0x00005410ff997816 */ /* 0x000fe20000000076 */
[----:B------:R-:W-:Y:S01]  /*1180*/  @P0 FADD.FTZ R129, R116, R129 ;  /* 0x0000008174810221 */ /* 0x000fe20000010000 */
[----:B------:R-:W-:Y:S01]  /*1190*/  PRMT R157, RZ, 0x5410, R119 ;  /* 0x00005410ff9d7816 */ /* 0x000fe20000000077 */
[----:B------:R-:W-:Y:S01]  /*11a0*/  FMUL.FTZ R116, R117, R136 ;  /* 0x0000008875747220 */ /* 0x000fe20000410000 */
[----:B------:R-:W-:Y:S01]  /*11b0*/  @P0 PRMT R117, RZ, 0x5410, R17 ;  /* 0x00005410ff750816 */ /* 0x000fe20000000011 */
[----:B------:R-:W-:Y:S01]  /*11c0*/  @P0 FADD.FTZ R128, R131, R128 ;  /* 0x0000008083800221 */ /* 0x000fe20000010000 */
[----:B------:R-:W-:Y:S01]  /*11d0*/  PRMT R119, RZ, 0x7610, R119 ;  /* 0x00007610ff777816 */ /* 0x000fe20000000077 */
[----:B------:R-:W-:Y:S01]  /*11e0*/  FMUL.FTZ R130, R86, R135 ;  /* 0x0000008756827220 */ /* 0x000fe20000410000 */
[----:B------:R-:W-:Y:S01]  /*11f0*/  @P0 PRMT R118, RZ, 0x7610, R17 ;  /* 0x00007610ff760816 */ /* 0x000fe20000000011 */
[----:B------:R-:W-:-:S02]  /*1200*/  FMUL.FTZ R131, R87, R116 ;  /* 0x0000007457837220 */ /* 0x000fc40000410000 */
[-C--:B------:R-:W-:Y:S02]  /*1210*/  FMUL.FTZ R116, R155, R136.reuse ;  /* 0x000000889b747220 */ /* 0x080fe40000410000 */
        /* <DEDUP_REMOVED lines=24> */
.L_x_6659:
[----:B------:R-:W-:Y:S05]  /*13a0*/  BSYNC B0 ;  /* 0x0000000000007941 */ /* 0x000fea0003800000 */
.L_x_6658:
        /* <DEDUP_REMOVED lines=10> */
[----:B------:R-:W-:-:S04]  /*1450*/  LEA R152, P5, R138, c[0x0][0x188], 0x4 ;  /* 0x000062008a987a11 */ /* 0x000fc800078a20ff */
[----:B------:R-:W-:Y:S02]  /*1460*/  LEA.HI.X R153, R138, c[0x0][0x18c], RZ, 0x4, P5 ;  /* 0x000063008a997a11 */ /* 0x000fe400028f24ff */
[--C-:B--2---:R-:W-:Y:S02]  /*1470*/  PRMT R139, RZ, 0x7610, R116.reuse ;  /* 0x00007610ff8b7816 */ /* 0x104fe40000000074 */
[----:B------:R-:W-:Y:S02]  /*1480*/  PRMT R137, RZ, 0x5410, R116 ;  /* 0x00005410ff897816 */ /* 0x000fe40000000074 */
[--C-:B0-----:R-:W-:Y:S01]  /*1490*/  PRMT R141, RZ, 0x5410, R117.reuse ;  /* 0x00005410ff8d7816 */ /* 0x101fe20000000075 */
        /* <DEDUP_REMOVED lines=9> */
[----:B---3--:R-:W-:Y:S01]  /*1530*/  @P0 PRMT R116, RZ, 0x5410, R16 ;  /* 0x00005410ff740816 */ /* 0x008fe20000000010 */
[----:B------:R-:W-:Y:S01]  /*1540*/  FMUL.FTZ R118, R117, R136 ;  /* 0x0000008875767220 */ /* 0x000fe20000410000 */
[----:B------:R-:W-:Y:S01]  /*1550*/  PRMT R119, RZ, 0x7610, R119 ;  /* 0x00007610ff777816 */ /* 0x000fe20000000077 */
[----:B------:R-:W-:-:S02]  /*1560*/  FMUL.FTZ R141, R110, R141 ;  /* 0x0000008d6e8d7220 */ /* 0x000fc40000410000 */
[----:B------:R-:W-:Y:S01]  /*1570*/  @P0 FADD.FTZ R137, R116, R137 ;  /* 0x0000008974890221 */ /* 0x000fe20000010000 */
[----:B------:R-:W-:Y:S01]  /*1580*/  @P0 PRMT R116, RZ, 0x7610, R16 ;  /* 0x00007610ff740816 */ /* 0x000fe20000000010 */
[----:B------:R-:W-:Y:S02]  /*1590*/  FMUL.FTZ R145, R143, R136 ;  /* 0x000000888f917220 */ /* 0x000fe40000410000 */
[----:B------:R-:W-:Y:S02]  /*15a0*/  FMUL.FTZ R143, R111, R118 ;  /* 0x000000766f8f7220 */ /* 0x000fe40000410000 */
[----:B------:R-:W-:Y:S01]  /*15b0*/  @P0 FADD.FTZ R139, R116, R139 ;  /* 0x0000008b748b0221 */ /* 0x000fe20000010000 */
[----:B------:R-:W-:Y:S01]  /*15c0*/  @P0 PRMT R116, RZ, 0x5410, R17 ;  /* 0x00005410ff740816 */ /* 0x000fe20000000011 */
[----:B------:R-:W-:Y:S02]  /*15d0*/  FMUL.FTZ R145, R112, R145 ;  /* 0x0000009170917220 */ /* 0x000fe40000410000 */
[----:B------:R-:W-:-:S02]  /*15e0*/  FMUL.FTZ R140, R147, R136 ;  /* 0x00000088938c7220 */ /* 0x000fc40000410000 */
[----:B------:R-:W-:Y:S01]  /*15f0*/  @P0 FADD.FTZ R141, R116, R141 ;  /* 0x0000008d748d0221 */ /* 0x000fe20000010000 */
[----:B------:R-:W-:Y:S01]  /*1600*/  @P0 PRMT R116, RZ, 0x7610, R17 ;  /* 0x00007610ff740816 */ /* 0x000fe20000000011 */
[----:B------:R-:W-:Y:S02]  /*1610*/  FMUL.FTZ R147, R113, R140 ;  /* 0x0000008c71937220 */ /* 0x000fe40000410000 */
[-C--:B------:R-:W-:Y:S02]  /*1620*/  FMUL.FTZ R149, R149, R136.reuse ;  /* 0x0000008895957220 */ /* 0x080fe40000410000 */
[----:B------:R-:W-:Y:S01]  /*1630*/  @P0 FADD.FTZ R143, R116, R143 ;  /* 0x0000008f748f0221 */ /* 0x000fe20000010000 */
[--C-:B------:R-:W-:Y:S01]  /*1640*/  @P0 PRMT R116, RZ, 0x5410, R18.reuse ;  /* 0x00005410ff740816 */ /* 0x100fe20000000012 */
[----:B------:R-:W-:Y:S02]  /*1650*/  FMUL.FTZ R149, R114, R149 ;  /* 0x0000009572957220 */ /* 0x000fe40000410000 */
[----:B------:R-:W-:Y:S01]  /*1660*/  FMUL.FTZ R136, R119, R136 ;  /* 0x0000008877887220 */ /* 0x000fe20000410000 */
[----:B------:R-:W-:Y:S01]  /*1670*/  F2FP.BF16.PACK_AB R117, R143, R141 ;  /* 0x0000008d8f75723e */ /* 0x000fe200000010ff */
[----:B------:R-:W-:Y:S01]  /*1680*/  @P0 FADD.FTZ R145, R116, R145 ;  /* 0x0000009174910221 */ /* 0x000fe20000010000 */
[----:B------:R-:W-:Y:S01]  /*1690*/  @P0 PRMT R116, RZ, 0x7610, R18 ;  /* 0x00007610ff740816 */ /* 0x000fe20000000012 */
[----:B------:R-:W-:-:S04]  /*16a0*/  FMUL.FTZ R151, R115, R136 ;  /* 0x0000008873977220 */ /* 0x000fc80000410000 */
[----:B------:R-:W-:Y:S01]  /*16b0*/  @P0 FADD.FTZ R147, R116, R147 ;  /* 0x0000009374930221 */ /* 0x000fe20000010000 */
[----:B------:R-:W-:-:S04]  /*16c0*/  @P0 PRMT R116, RZ, 0x5410, R19 ;  /* 0x00005410ff740816 */ /* 0x000fc80000000013 */
[----:B------:R-:W-:Y:S01]  /*16d0*/  F2FP.BF16.PACK_AB R118, R147, R145 ;  /* 0x000000919376723e */ /* 0x000fe200000010ff */
[----:B------:R-:W-:Y:S01]  /*16e0*/  @P0 FADD.FTZ R149, R116, R149 ;  /* 0x0000009574950221 */ /* 0x000fe20000010000 */
[----:B------:R-:W-:-:S05]  /*16f0*/  @P0 PRMT R116, RZ, 0x7610, R19 ;  /* 0x00007610ff740816 */ /* 0x000fca0000000013 */
[----:B------:R-:W-:Y:S01]  /*1700*/  @P0 FADD.FTZ R151, R116, R151 ;  /* 0x0000009774970221 */ /* 0x000fe20000010000 */
[----:B------:R-:W-:-:S04]  /*1710*/  F2FP.BF16.PACK_AB R116, R139, R137 ;  /* 0x000000898b74723e */ /* 0x000fc800000010ff */
[----:B------:R-:W-:-:S05]  /*1720*/  F2FP.BF16.PACK_AB R119, R151, R149 ;  /* 0x000000959777723e */ /* 0x000fca00000010ff */
[----:B------:R0:W-:Y:S02]  /*1730*/  STG.E.128 [R152.64], R116 ;  /* 0x0000007498007986 */ /* 0x0001e4000c101d04 */
.L_x_6661:
[----:B------:R-:W-:Y:S05]  /*1740*/  BSYNC B0 ;  /* 0x0000000000007941 */ /* 0x000fea0003800000 */
.L_x_6660:
        /* <DEDUP_REMOVED lines=42> */
.L_x_6674:
[----:B0-2---:R-:W-:Y:S01]  /*19f0*/  FADD.FTZ R117, R117, R116 ;  /* 0x0000007475757221 */ /* 0x005fe20000010000 */
        /* <DEDUP_REMOVED lines=84> */
.L_x_6675:
        /* <DEDUP_REMOVED lines=18> */
[----:B------:R-:W1:Y:S01]  /*2060*/  @!P0 LDS.64 R116, [R153.X8] ;  /* 0x0000000099748984 */ /* 0x000e620000008a00 */
[----:B------:R-:W-:Y:S02]  /*2070*/  LOP3.LUT P0, RZ, R118, 0x1f, R15, 0xf8, !PT ;  /* 0x0000001f76ff7812 */ /* 0x000fe4000780f80f */
[----:B0-----:R-:W-:Y:S01]  /*2080*/  IADD3 R140, R155, R136, RZ ;  /* 0x000000889b8c7210 */ /* 0x001fe20007ffe0ff */
[----:B------:R-:W-:Y:S04]  /*2090*/  I2F R146, R155 ;  /* 0x0000009b00927306 */ /* 0x000fe80000201400 */
[----:B------:R-:W-:Y:S04]  /*20a0*/  SHFL.DOWN PT, R159, R140, 0x1, 0x1f ;  /* 0x08201f008c9f7f89 */ /* 0x000fe800000e0000 */
        /* <DEDUP_REMOVED lines=9> */
[----:B------:R-:W-:Y:S01]  /*2140*/  FMUL.FTZ R157, R157, R144 ;  /* 0x000000909d9d7220 */ /* 0x000fe20000410000 */
[----:B------:R-:W-:Y:S01]  /*2150*/  IADD3 R144, R140, R159, RZ ;  /* 0x0000009f8c907210 */ /* 0x000fe20007ffe0ff */
[----:B--2---:R-:W-:Y:S01]  /*2160*/  FADD.FTZ R153, R138, R117 ;  /* 0x000000758a997221 */ /* 0x004fe20000010000 */
        /* <DEDUP_REMOVED lines=8> */
[-C--:B------:R-:W-:Y:S02]  /*21f0*/  FMUL.FTZ R155, R155, R159.reuse ;  /* 0x0000009f9b9b7220 */ /* 0x080fe40000410000 */
[----:B------:R-:W-:Y:S02]  /*2200*/  FMUL.FTZ R138, R138, R138 ;  /* 0x0000008a8a8a7220 */ /* 0x000fe40000410000 */
[C---:B------:R-:W-:Y:S02]  /*2210*/  FFMA.FTZ R140, R119.reuse, R136, R155 ;  /* 0x00000088778c7223 */ /* 0x040fe4000001009b */
[----:B------:R-:W-:Y:S01]  /*2220*/  FMUL.FTZ R138, R119, R138 ;  /* 0x0000008a778a7220 */ /* 0x000fe20000410000 */
[----:B------:R-:W-:Y:S01]  /*2230*/  MOV R119, c[0x0][0x1e0] ;  /* 0x0000780000777a02 */ /* 0x000fe20000000f00 */
[----:B--2---:R-:W-:Y:S02]  /*2240*/  FADD.FTZ R116, R153, R116 ;  /* 0x0000007499747221 */ /* 0x004fe40000010000 */
[----:B------:R-:W-:-:S02]  /*2250*/  FMUL.FTZ R138, R138, R159 ;  /* 0x0000009f8a8a7220 */ /* 0x000fc40000410000 */
[C---:B0-----:R-:W-:Y:S02]  /*2260*/  FMUL.FTZ R140, R117.reuse, R140 ;  /* 0x0000008c758c7220 */ /* 0x041fe40000410000 */
[----:B------:R-:W-:-:S03]  /*2270*/  FFMA.FTZ R116, R117, R138, R116 ;  /* 0x0000008a75747223 */ /* 0x000fc60000010074 */
[----:B------:R-:W0:Y:S04]  /*2280*/  SHFL.IDX PT, R157, R140, RZ, 0x1f ;  /* 0x00001fff8c9d7589 */ /* 0x000e2800000e0000 */
[----:B------:R-:W1:Y:S01]  /*2290*/  SHFL.IDX PT, R116, R116, RZ, 0x1f ;  /* 0x00001fff74747589 */ /* 0x000e6200000e0000 */
[C---:B0-----:R-:W-:Y:S01]  /*22a0*/  FMUL.FTZ R117, R157.reuse, R157 ;  /* 0x0000009d9d757220 */ /* 0x041fe20000410000 */
[----:B------:R-:W-:-:S04]  /*22b0*/  FSEL R136, R157, RZ, !P5 ;  /* 0x000000ff9d887208 */ /* 0x000fc80006800000 */
[----:B------:R-:W-:Y:S01]  /*22c0*/  FSEL R118, R117, RZ, P5 ;  /* 0x000000ff75767208 */ /* 0x000fe20002800000 */
[----:B-1----:R-:W-:Y:S01]  /*22d0*/  FFMA.FTZ R117, R116, R119, c[0x0][0x228] ;  /* 0x00008a0074757623 */ /* 0x002fe20000010077 */
[----:B------:R-:W-:-:S03]  /*22e0*/  @!P0 MOV R119, 0x4 ;  /* 0x0000000400778802 */ /* 0x000fc60000000f00 */
[----:B------:R-:W-:Y:S01]  /*22f0*/  FADD.FTZ R155, R117, R118 ;  /* 0x00000076759b7221 */ /* 0x000fe20000010000 */
[----:B------:R-:W-:Y:S01]  /*2300*/  @!P0 MOV R117, 0x4 ;  /* 0x0000000400758802 */ /* 0x000fe20000000f00 */
[----:B------:R-:W-:-:S04]  /*2310*/  @!P0 IMAD.WIDE R118, R12, R119, c[0x0][0x1a0] ;  /* 0x000068000c768625 */ /* 0x000fc800078e0277 */
[----:B------:R-:W0:Y:S01]  /*2320*/  MUFU.RSQ R155, R155 ;  /* 0x0000009b009b7308 */ /* 0x000e220000001400 */
[----:B------:R-:W-:Y:S01]  /*2330*/  @!P0 IMAD.WIDE R116, R12, R117, c[0x0][0x1a8] ;  /* 0x00006a000c748625 */ /* 0x000fe200078e0275 */
[----:B------:R1:W-:Y:S04]  /*2340*/  @!P0 STG.E [R118.64], R157 ;  /* 0x0000009d76008986 */ /* 0x0003e8000c101904 */
[----:B0-----:R1:W-:Y:S01]  /*2350*/  @!P0 STG.E [R116.64], R155 ;  /* 0x0000009b74008986 */ /* 0x0013e2000c101904 */
[----:B------:R-:W-:Y:S05]  /*2360*/  @!P1 BRA `(.L_x_6665) ;  /* 0x0000020000009947 */ /* 0x000fea0003800000 */
[--C-:B-1----:R-:W-:Y:S01]  /*2370*/  FADD.FTZ R116, R9, -R136.reuse ;  /* 0x8000008809747221 */ /* 0x102fe20000010000 */
[----:B------:R-:W-:Y:S01]  /*2380*/  MOV R157, 0x10 ;  /* 0x00000010009d7802 */ /* 0x000fe20000000f00 */
[----:B------:R-:W-:Y:S02]  /*2390*/  FADD.FTZ R118, R6, -R136 ;  /* 0x8000008806767221 */ /* 0x000fe40000010000 */
[----:B------:R-:W-:-:S02]  /*23a0*/  FMUL.FTZ R117, R155, R116 ;  /* 0x000000749b757220 */ /* 0x000fc40000410000 */
[----:B------:R-:W-:Y:S02]  /*23b0*/  FMUL.FTZ R118, R155, R118 ;  /* 0x000000769b767220 */ /* 0x000fe40000410000 */
[----:B-----5:R-:W-:Y:S02]  /*23c0*/  FFMA.FTZ R116, R28, R117, R20 ;  /* 0x000000751c747223 */ /* 0x020fe40000010014 */
[--C-:B------:R-:W-:Y:S02]  /*23d0*/  FADD.FTZ R140, R5, -R136.reuse ;  /* 0x80000088058c7221 */ /* 0x100fe40000010000 */
[----:B------:R-:W-:Y:S02]  /*23e0*/  FFMA.FTZ R117, R29, R118, R21 ;  /* 0x000000761d757223 */ /* 0x000fe40000010015 */
[--C-:B------:R-:W-:Y:S02]  /*23f0*/  FADD.FTZ R142, R2, -R136.reuse ;  /* 0x80000088028e7221 */ /* 0x100fe40000010000 */
[--C-:B------:R-:W-:Y:S01]  /*2400*/  FADD.FTZ R144, R3, -R136.reuse ;  /* 0x8000008803907221 */ /* 0x100fe20000010000 */
[----:B------:R-:W-:Y:S01]  /*2410*/  F2FP.BF16.PACK_AB R116, R117, R116 ;  /* 0x000000747574723e */ /* 0x000fe200000010ff */
        /* <DEDUP_REMOVED lines=14> */
[----:B------:R-:W-:-:S02]  /*2500*/  FFMA.FTZ R117, R30, R117, R22 ;  /* 0x000000751e757223 */ /* 0x000fc40000010016 */
[----:B------:R-:W-:Y:S01]  /*2510*/  FFMA.FTZ R138, R31, R138, R23 ;  /* 0x0000008a1f8a7223 */ /* 0x000fe20000010017 */
[----:B------:R-:W-:Y:S01]  /*2520*/  F2FP.BF16.PACK_AB R119, R146, R153 ;  /* 0x000000999277723e */ /* 0x000fe200000010ff */
[C---:B------:R-:W-:Y:S01]  /*2530*/  IMAD.WIDE.U32 R152, R8.reuse, R157, c[0x0][0x208] ;  /* 0x0000820008987625 */ /* 0x040fe200078e009d */
[----:B------:R-:W-:Y:S02]  /*2540*/  IADD3 R8, R8, 0x80, RZ ;  /* 0x0000008008087810 */ /* 0x000fe40007ffe0ff */
[----:B------:R-:W-:-:S05]  /*2550*/  F2FP.BF16.PACK_AB R117, R138, R117 ;  /* 0x000000758a75723e */ /* 0x000fca00000010ff */
[----:B------:R0:W-:Y:S02]  /*2560*/  STG.E.128 [R152.64], R116 ;  /* 0x0000007498007986 */ /* 0x0001e4000c101d04 */
.L_x_6665:
[----:B------:R-:W-:Y:S05]  /*2570*/  BSYNC B0 ;  /* 0x0000000000007941 */ /* 0x000fea0003800000 */
.L_x_6664:
[----:B------:R-:W-:Y:S01]  /*2580*/  BSSY B0, `(.L_x_6666) ;  /* 0x0000022000007945 */ /* 0x000fe20003800000 */
[----:B------:R-:W-:Y:S05]  /*2590*/  @!P2 BRA `(.L_x_6667) ;  /* 0x000002000000a947 */ /* 0x000fea0003800000 */
[--C-:B01----:R-:W-:Y:S01]  /*25a0*/  FADD.FTZ R116, R120, -R136.reuse ;  /* 0x8000008878747221 */ /* 0x103fe20000010000 */
[----:B------:R-:W-:Y:S01]  /*25b0*/  HFMA2.MMA R157, -RZ, RZ, 0, 9.5367431640625e-07 ;  /* 0x00000010ff9d7435 */ /* 0x000fe200000001ff */
[----:B------:R-:W-:Y:S02]  /*25c0*/  FADD.FTZ R118, R121, -R136 ;  /* 0x8000008879767221 */ /* 0x000fe40000010000 */
[C---:B------:R-:W-:Y:S02]  /*25d0*/  FMUL.FTZ R117, R155.reuse, R116 ;  /* 0x000000749b757220 */ /* 0x040fe40000410000 */
[----:B------:R-:W-:Y:S02]  /*25e0*/  FMUL.FTZ R118, R155, R118 ;  /* 0x000000769b767220 */ /* 0x000fe40000410000 */
[----:B-----5:R-:W-:Y:S02]  /*25f0*/  FFMA.FTZ R116, R52, R117, R44 ;  /* 0x0000007534747223 */ /* 0x020fe4000001002c */
[----:B------:R-:W-:-:S02]  /*2600*/  FADD.FTZ R140, R124, -R136 ;  /* 0x800000887c8c7221 */ /* 0x000fc40000010000 */
[----:B------:R-:W-:Y:S02]  /*2610*/  FFMA.FTZ R117, R53, R118, R45 ;  /* 0x0000007635757223 */ /* 0x000fe4000001002d */
[--C-:B------:R-:W-:Y:S02]  /*2620*/  FADD.FTZ R142, R125, -R136.reuse ;  /* 0x800000887d8e7221 */ /* 0x100fe40000010000 */
[--C-:B------:R-:W-:Y:S01]  /*2630*/  FADD.FTZ R144, R126, -R136.reuse ;  /* 0x800000887e907221 */ /* 0x100fe20000010000 */
[----:B------:R-:W-:Y:S01]  /*2640*/  F2FP.BF16.PACK_AB R116, R117, R116 ;  /* 0x000000747574723e */ /* 0x000fe200000010ff */
        /* <DEDUP_REMOVED lines=21> */
.L_x_6667:
[----:B------:R-:W-:Y:S05]  /*27a0*/  BSYNC B0 ;  /* 0x0000000000007941 */ /* 0x000fea0003800000 */
.L_x_6666:
[----:B------:R-:W-:Y:S01]  /*27b0*/  BSSY B0, `(.L_x_6668) ;  /* 0x0000022000007945 */ /* 0x000fe20003800000 */
[----:B------:R-:W-:Y:S05]  /*27c0*/  @!P3 BRA `(.L_x_6669) ;  /* 0x000002000000b947 */ /* 0x000fea0003800000 */
[--C-:B01----:R-:W-:Y:S01]  /*27d0*/  FADD.FTZ R116, R128, -R136.reuse ;  /* 0x8000008880747221 */ /* 0x103fe20000010000 */
[----:B------:R-:W-:Y:S01]  /*27e0*/  MOV R157, 0x10 ;  /* 0x00000010009d7802 */ /* 0x000fe20000000f00 */
        /* <DEDUP_REMOVED lines=30> */
.L_x_6669:
[----:B------:R-:W-:Y:S05]  /*29d0*/  BSYNC B0 ;  /* 0x0000000000007941 */ /* 0x000fea0003800000 */
.L_x_6668:
[----:B------:R-:W-:Y:S01]  /*29e0*/  BSSY B0, `(.L_x_6670) ;  /* 0x0000021000007945 */ /* 0x000fe20003800000 */
[----:B------:R-:W-:Y:S05]  /*29f0*/  @!P4 BRA `(.L_x_6671) ;  /* 0x000001f00000c947 */ /* 0x000fea0003800000 */
[--C-:B01----:R-:W-:Y:S02]  /*2a00*/  FADD.FTZ R116, R137, -R136.reuse ;  /* 0x8000008889747221 */ /* 0x103fe40000010000 */
[--C-:B------:R-:W-:Y:S02]  /*2a10*/  FADD.FTZ R138, R141, -R136.reuse ;  /* 0x800000888d8a7221 */ /* 0x100fe40000010000 */
[--C-:B------:R-:W-:Y:S02]  /*2a20*/  FADD.FTZ R146, R149, -R136.reuse ;  /* 0x8000008895927221 */ /* 0x100fe40000010000 */
[C---:B------:R-:W-:Y:S02]  /*2a30*/  FMUL.FTZ R117, R155.reuse, R116 ;  /* 0x000000749b757220 */ /* 0x040fe40000410000 */
[----:B------:R-:W-:Y:S02]  /*2a40*/  FMUL.FTZ R119, R155, R138 ;  /* 0x0000008a9b777220 */ /* 0x000fe40000410000 */
[----:B------:R-:W-:-:S02]  /*2a50*/  FADD.FTZ R142, R145, -R136 ;  /* 0x80000088918e7221 */ /* 0x000fc40000010000 */
[----:B------:R-:W-:Y:S02]  /*2a60*/  FMUL.FTZ R157, R155, R146 ;  /* 0x000000929b9d7220 */ /* 0x000fe40000410000 */
[--C-:B------:R-:W-:Y:S02]  /*2a70*/  FADD.FTZ R118, R139, -R136.reuse ;  /* 0x800000888b767221 */ /* 0x100fe40000010000 */
[--C-:B------:R-:W-:Y:S02]  /*2a80*/  FADD.FTZ R140, R143, -R136.reuse ;  /* 0x800000888f8c7221 */ /* 0x100fe40000010000 */
[--C-:B------:R-:W-:Y:S02]  /*2a90*/  FADD.FTZ R144, R147, -R136.reuse ;  /* 0x8000008893907221 */ /* 0x100fe40000010000 */
[----:B------:R-:W-:Y:S02]  /*2aa0*/  FADD.FTZ R136, R151, -R136 ;  /* 0x8000008897887221 */ /* 0x000fe40000010000 */
[----:B-----5:R-:W-:-:S02]  /*2ab0*/  FFMA.FTZ R116, R100, R117, R92 ;  /* 0x0000007564747223 */ /* 0x020fc4000001005c */
[----:B------:R-:W-:Y:S02]  /*2ac0*/  FFMA.FTZ R117, R102, R119, R94 ;  /* 0x0000007766757223 */ /* 0x000fe4000001005e */
[C---:B------:R-:W-:Y:S02]  /*2ad0*/  FMUL.FTZ R153, R155.reuse, R142 ;  /* 0x0000008e9b997220 */ /* 0x040fe40000410000 */
[----:B------:R-:W-:Y:S01]  /*2ae0*/  FFMA.FTZ R119, R106, R157, R98 ;  /* 0x0000009d6a777223 */ /* 0x000fe20000010062 */
[----:B------:R-:W-:Y:S01]  /*2af0*/  HFMA2.MMA R157, -RZ, RZ, 0, 9.5367431640625e-07 ;  /* 0x00000010ff9d7435 */ /* 0x000fe200000001ff */
[C---:B------:R-:W-:Y:S02]  /*2b00*/  FMUL.FTZ R118, R155.reuse, R118 ;  /* 0x000000769b767220 */ /* 0x040fe40000410000 */
[C---:B------:R-:W-:Y:S02]  /*2b10*/  FMUL.FTZ R140, R155.reuse, R140 ;  /* 0x0000008c9b8c7220 */ /* 0x040fe40000410000 */
[----:B------:R-:W-:-:S02]  /*2b20*/  FMUL.FTZ R144, R155, R144 ;  /* 0x000000909b907220 */ /* 0x000fc40000410000 */
[----:B------:R-:W-:Y:S02]  /*2b30*/  FMUL.FTZ R138, R155, R136 ;  /* 0x000000889b8a7220 */ /* 0x000fe40000410000 */
        /* <DEDUP_REMOVED lines=11> */
.L_x_6671:
[----:B------:R-:W-:Y:S05]  /*2bf0*/  BSYNC B0 ;  /* 0x0000000000007941 */ /* 0x000fea0003800000 */
.L_x_6670:
[----:B------:R-:W-:Y:S02]  /*2c00*/  IADD3 R12, R12, c[0x0][0x160], RZ ;  /* 0x000058000c0c7a10 */ /* 0x000fe40007ffe0ff */
[----:B------:R-:W-:Y:S02]  /*2c10*/  LOP3.LUT P5, RZ, R11, 0xff, RZ, 0xc0, !PT ;  /* 0x000000ff0bff7812 */ /* 0x000fe400078ac0ff */
[----:B------:R-:W-:Y:S02]  /*2c20*/  ISETP.GE.AND P0, PT, R12, c[0x0][0x164], PT ;  /* 0x000059000c007a0c */ /* 0x000fe40003f06270 */
[----:B------:R-:W-:-:S11]  /*2c30*/  SEL R11, RZ, 0x1, P5 ;  /* 0x00000001ff0b7807 */ /* 0x000fd60002800000 */
[----:B01---5:R-:W-:Y:S01]  /*2c40*/  @P0 CALL.REL.NOINC `(.L_x_6672) ;  /* 0x0000001000000944 */ /* 0x023fe20003c00000 */
[----:B------:R-:W-:Y:S05]  /*2c50*/  BRA `(.L_x_6673) ;  /* 0xffffdb7000007947 */ /* 0x000fea000383ffff */
.L_x_6672:
[----:B------:R-:W-:Y:S05]  /*2c60*/  EXIT ;  /* 0x000000000000794d */ /* 0x000fea0003800000 */
.L_x_6662:
[----:B------:R-:W-:Y:S01]  /*2c70*/  HFMA2.MMA R138, -RZ, RZ, 0, 1.847743988037109375e-06 ;  /* 0x0000001fff8a7435 */ /* 0x000fe200000001ff */
[----:B------:R-:W-:Y:S02]  /*2c80*/  MOV R140, 0x1 ;  /* 0x00000001008c7802 */ /* 0x000fe40000000f00 */
[----:B------:R-:W-:Y:S02]  /*2c90*/  MOV R155, 0xffffffff ;  /* 0xffffffff009b7802 */ /* 0x000fe40000000f00 */
[----:B------:R-:W-:Y:S02]  /*2ca0*/  MOV R118, 0x2cc0 ;  /* 0x00002cc000767802 */ /* 0x000fe40000000f00 */
[----:B-1---5:R-:W-:Y:S05]  /*2cb0*/  CALL.REL.NOINC `($__internal_36_$__cuda_sm70_shflsync_bfly_p) ;  /* 0x000007b000007944 */ /* 0x022fea0003c00000 */
[----:B-1----:R-:W-:Y:S01]  /*2cc0*/  MOV R116, R140 ;  /* 0x0000008c00747202 */ /* 0x002fe20000000f00 */
[----:B0-----:R-:W-:Y:S05]  /*2cd0*/  BRA `(.L_x_6674) ;  /* 0xffffed1000007947 */ /* 0x001fea000383ffff */
.L_x_6663:
[----:B------:R-:W-:Y:S01]  /*2ce0*/  HFMA2.MMA R140, -RZ, RZ, 0, 1.1920928955078125e-07 ;  /* 0x00000002ff8c7435 */ /* 0x000fe200000001ff */
[----:B------:R-:W-:Y:S02]  /*2cf0*/  MOV R138, 0x1f ;  /* 0x0000001f008a7802 */ /* 0x000fe40000000f00 */
[----:B------:R-:W-:Y:S02]  /*2d00*/  MOV R155, 0xffffffff ;  /* 0xffffffff009b7802 */ /* 0x000fe40000000f00 */
[----:B------:R-:W-:-:S02]  /*2d10*/  MOV R118, 0x2d30 ;  /* 0x00002d3000767802 */ /* 0x000fc40000000f00 */
[----:B-1---5:R-:W-:Y:S05]  /*2d20*/  CALL.REL.NOINC `($__internal_36_$__cuda_sm70_shflsync_bfly_p) ;  /* 0x0000074000007944 */ /* 0x022fea0003c00000 */
[----:B01----:R-:W-:Y:S01]  /*2d30*/  FADD.FTZ R117, R117, R140 ;  /* 0x0000008c75757221 */ /* 0x003fe20000010000 */
[----:B------:R-:W-:Y:S01]  /*2d40*/  HFMA2.MMA R140, -RZ, RZ, 0, 2.384185791015625e-07 ;  /* 0x00000004ff8c7435 */ /* 0x000fe200000001ff */
[----:B------:R-:W-:-:S02]  /*2d50*/  MOV R138, 0x1f ;  /* 0x0000001f008a7802 */ /* 0x000fc40000000f00 */
[----:B------:R-:W-:Y:S02]  /*2d60*/  MOV R155, 0xffffffff ;  /* 0xffffffff009b7802 */ /* 0x000fe40000000f00 */
[----:B------:R-:W-:Y:S02]  /*2d70*/  MOV R118, 0x2d90 ;  /* 0x00002d9000767802 */ /* 0x000fe40000000f00 */
[----:B------:R-:W-:Y:S05]  /*2d80*/  CALL.REL.NOINC `($__internal_36_$__cuda_sm70_shflsync_bfly_p) ;  /* 0x000006e000007944 */ /* 0x000fea0003c00000 */
[----:B01----:R-:W-:Y:S01]  /*2d90*/  FADD.FTZ R117, R117, R140 ;  /* 0x0000008c75757221 */ /* 0x003fe20000010000 */
[----:B------:R-:W-:Y:S01]  /*2da0*/  HFMA2.MMA R140, -RZ, RZ, 0, 4.76837158203125e-07 ;  /* 0x00000008ff8c7435 */ /* 0x000fe200000001ff */
[----:B------:R-:W-:Y:S02]  /*2db0*/  MOV R138, 0x1f ;  /* 0x0000001f008a7802 */ /* 0x000fe40000000f00 */
[----:B------:R-:W-:Y:S02]  /*2dc0*/  MOV R155, 0xffffffff ;  /* 0xffffffff009b7802 */ /* 0x000fe40000000f00 */
[----:B------:R-:W-:Y:S02]  /*2dd0*/  MOV R118, 0x2df0 ;  /* 0x00002df000767802 */ /* 0x000fe40000000f00 */
[----:B------:R-:W-:Y:S05]  /*2de0*/  CALL.REL.NOINC `($__internal_36_$__cuda_sm70_shflsync_bfly_p) ;  /* 0x0000068000007944 */ /* 0x000fea0003c00000 */
[----:B01----:R-:W-:Y:S01]  /*2df0*/  FADD.FTZ R117, R117, R140 ;  /* 0x0000008c75757221 */ /* 0x003fe20000010000 */
[----:B------:R-:W-:Y:S01]  /*2e00*/  HFMA2.MMA R140, -RZ, RZ, 0, 9.5367431640625e-07 ;  /* 0x00000010ff8c7435 */ /* 0x000fe200000001ff */
[----:B------:R-:W-:-:S02]  /*2e10*/  MOV R138, 0x1f ;  /* 0x0000001f008a7802 */ /* 0x000fc40000000f00 */
[----:B------:R-:W-:Y:S02]  /*2e20*/  MOV R155, 0xffffffff ;  /* 0xffffffff009b7802 */ /* 0x000fe40000000f00 */
[----:B------:R-:W-:Y:S02]  /*2e30*/  MOV R118, 0x2e50 ;  /* 0x00002e5000767802 */ /* 0x000fe40000000f00 */
[----:B------:R-:W-:Y:S05]  /*2e40*/  CALL.REL.NOINC `($__internal_36_$__cuda_sm70_shflsync_bfly_p) ;  /* 0x0000062000007944 */ /* 0x000fea0003c00000 */
        /* <DEDUP_REMOVED lines=71> */
[----:B------:R-:W-:Y:S05]  /*32c0*/  CALL.REL.NOINC `($__internal_36_$__cuda_sm70_shflsync_bfly_p) ;  /* 0x000001a000007944 */ /* 0x000fea0003c00000 */
[----:B01----:R-:W-:Y:S01]  /*32d0*/  FADD.FTZ R117, R117, R140 ;  /* 0x0000008c75757221 */ /* 0x003fe20000010000 */
[----:B------:R-:W-:Y:S01]  /*32e0*/  HFMA2.MMA R140, -RZ, RZ, 0, 1.1920928955078125e-07 ;  /* 0x00000002ff8c7435 */ /* 0x000fe200000001ff */
[----:B------:R-:W-:Y:S02]  /*32f0*/  MOV R138, 0x1f ;  /* 0x0000001f008a7802 */ /* 0x000fe40000000f00 */
[----:B------:R-:W-:Y:S02]  /*3300*/  MOV R155, 0xffffffff ;  /* 0xffffffff009b7802 */ /* 0x000fe40000000f00 */
[----:B------:R-:W-:Y:S02]  /*3310*/  MOV R118, 0x3330 ;  /* 0x0000333000767802 */ /* 0x000fe40000000f00 */
[----:B------:R-:W-:Y:S05]  /*3320*/  CALL.REL.NOINC `($__internal_36_$__cuda_sm70_shflsync_bfly_p) ;  /* 0x0000014000007944 */ /* 0x000fea0003c00000 */
[----:B01----:R-:W-:Y:S01]  /*3330*/  FADD.FTZ R117, R117, R140 ;  /* 0x0000008c75757221 */ /* 0x003fe20000010000 */
[----:B------:R-:W-:Y:S01]  /*3340*/  HFMA2.MMA R140, -RZ, RZ, 0, 2.384185791015625e-07 ;  /* 0x00000004ff8c7435 */ /* 0x000fe200000001ff */
[----:B------:R-:W-:Y:S02]  /*3350*/  MOV R138, 0x1f ;  /* 0x0000001f008a7802 */ /* 0x000fe40000000f00 */
[----:B------:R-:W-:-:S02]  /*3360*/  MOV R155, 0xffffffff ;  /* 0xffffffff009b7802 */ /* 0x000fc40000000f00 */
        /* <DEDUP_REMOVED lines=8> */
[----:B-1----:R-:W-:Y:S01]  /*33f0*/  FADD.FTZ R153, R117, R140 ;  /* 0x0000008c75997221 */ /* 0x002fe20000010000 */
[----:B------:R-:W-:Y:S01]  /*3400*/  HFMA2.MMA R140, -RZ, RZ, 0, 9.5367431640625e-07 ;  /* 0x00000010ff8c7435 */ /* 0x000fe200000001ff */
[----:B0-----:R-:W-:Y:S02]  /*3410*/  MOV R138, 0x1f ;  /* 0x0000001f008a7802 */ /* 0x001fe40000000f00 */
[----:B------:R-:W-:-:S02]  /*3420*/  MOV R155, 0xffffffff ;  /* 0xffffffff009b7802 */ /* 0x000fc40000000f00 */
[----:B------:R-:W-:Y:S02]  /*3430*/  MOV R117, R153 ;  /* 0x0000009900757202 */ /* 0x000fe40000000f00 */
[----:B------:R-:W-:Y:S02]  /*3440*/  MOV R118, 0x3460 ;  /* 0x0000346000767802 */ /* 0x000fe40000000f00 */
[----:B------:R-:W-:Y:S05]  /*3450*/  CALL.REL.NOINC `($__internal_36_$__cuda_sm70_shflsync_bfly_p) ;  /* 0x0000001000007944 */ /* 0x000fea0003c00000 */
[----:B01----:R-:W-:Y:S05]  /*3460*/  BRA `(.L_x_6675) ;  /* 0xffffead000007947 */ /* 0x003fea000383ffff */
        .weak           $__internal_36_$__cuda_sm70_shflsync_bfly_p
        .type           $__internal_36_$__cuda_sm70_shflsync_bfly_p,@function
        .size           $__internal_36_$__cuda_sm70_shflsync_bfly_p,(.L_x_29100 - $__internal_36_$__cuda_sm70_shflsync_bfly_p)
$__internal_36_$__cuda_sm70_shflsync_bfly_p:
[----:B------:R-:W-:Y:S01]  /*3470*/  HFMA2.MMA R119, -RZ, RZ, 0, 0 ;  /* 0x00000000ff777435 */ /* 0x000fe200000001ff */
[----:B------:R-:W-:Y:S04]  /*3480*/  WARPSYNC R155 ;  /* 0x0000009b00007348 */ /* 0x000fe80003800000 */
[----:B------:R0:W1:Y:S01]  /*3490*/  SHFL.BFLY PT, R140, R117, R140, R138 ;  /* 0x0c00008c758c7389 */ /* 0x00006200000e008a */
[----:B------:R-:W-:Y:S05]  /*34a0*/  RET.REL.NODEC R118 `(_ZN10layer_norm13ln_fwd_kernelINS_13Kernel_traitsIf13__nv_bfloat16S2_S2_fjLj4096ELj1ELj1ELj4ELj16ENS_18Kernel_traits_baseILj4096EfS2_S2_S2_fjLj128EEEEELb0ELb1ELb0ELb0EEEvNS_9FwdParamsE) ;  /* 0xffffcb5076007950 */ /* 0x000fea0003c3ffff */
.L_x_6676:
        /* <DEDUP_REMOVED lines=13> */
.L_x_29100:


//--------------------- .text._ZN10layer_norm13ln_fwd_kernelINS_13Kernel_traitsIf13__nv_bfloat16S2_S2_fjLj4096ELj1ELj1ELj4ELj16ENS_18Kernel_traits_baseILj4096EfS2_S2_S2_fjLj128EEEEELb0ELb1ELb0ELb1EEEvNS_9FwdParamsE --------------------------
	.section	.text._ZN10layer_norm13ln_fwd_kernelINS_13Kernel_traitsIf13__nv_bfloat16S2_S2_fjLj4096ELj1ELj1ELj4ELj16ENS_18Kernel_traits_baseILj4096EfS2_S2_S2_fjLj128EEEEELb0ELb1ELb0ELb1EEEvNS_9FwdParamsE,"ax",@progbits
	.sectioninfo	@"SHI_REGISTERS=168"
	.align	128
        .global         _ZN10layer_norm13ln_fwd_kernelINS_13Kernel_traitsIf13__nv_bfloat16S2_S2_fjLj4096ELj1ELj1ELj4ELj16ENS_18Kernel_traits_baseILj4096EfS2_S2_S2_fjLj128EEEEELb0ELb1ELb0ELb1EEEvNS_9FwdParamsE
        .type           _ZN10layer_norm13ln_fwd_kernelINS_13Kernel_traitsIf13__nv_bfloat16S2_S2_fjLj4096ELj1ELj1ELj4ELj16ENS_18Kernel_traits_baseILj4096EfS2_S2_S2_fjLj128EEEEELb0ELb1ELb0ELb1EEEvNS_9FwdParamsE,@function
        .size           _ZN10layer_norm13ln_fwd_kernelINS_13Kernel_traitsIf13__nv_bfloat16S2_S2_fjLj4096ELj1ELj1ELj4ELj16ENS_18Kernel_traits_baseILj4096EfS2_S2_S2_fjLj128EEEEELb0ELb1ELb0ELb1EEEvNS_9FwdParamsE,(.L_x_29101 - _ZN10layer_norm13ln_fwd_kernelINS_13Kernel_traitsIf13__nv_bfloat16S2_S2_fjLj4096ELj1ELj1ELj4ELj16ENS_18Kernel_traits_baseILj4096EfS2_S2_S2_fjLj128EEEEELb0ELb1ELb0ELb1EEEvNS_9FwdParamsE)
        .other          _ZN10layer_norm13ln_fwd_kernelINS_13Kernel_traitsIf13__nv_bfloat16S2_S2_fjLj4096ELj1ELj1ELj4ELj16ENS_18Kernel_traits_baseILj4096EfS2_S2_S2_fjLj128EEEEELb0ELb1ELb0ELb1EEEvNS_9FwdParamsE,@"STO_CUDA_ENTRY STV_DEFAULT"
_ZN10layer_norm13ln_fwd_kernelINS_13Kernel_traitsIf13__nv_bfloat16S2_S2_fjLj4096ELj1ELj1ELj4ELj16ENS_18Kernel_traits_baseILj4096EfS2_S2_S2_fjLj128EEEEELb0ELb1ELb0ELb1EEEvNS_9FwdParamsE:
.text._ZN10layer_norm13ln_fwd_kernelINS_13Kernel_traitsIf13__nv_bfloat16S2_S2_fjLj4096ELj1ELj1ELj4ELj16ENS_18Kernel_traits_baseILj4096EfS2_S2_S2_fjLj128EEEEELb0ELb1ELb0ELb1EEEvNS_9FwdParamsE:
        /* <DEDUP_REMOVED lines=24> */
[----:B------:R-:W-:Y:S02]  /*0180*/  LOP3.LUT R4, R2, 0xfe0, RZ, 0xc0, !PT ;  /* 0x00000fe002047812 */ /* 0x000fe400078ec0ff */
[----:B------:R-:W-:Y:S02]  /*0190*/  LOP3.LUT R2, R0, 0x7f, RZ, 0xc0, !PT ;  /* 0x0000007f00027812 */ /* 0x000fe400078ec0ff */
[----:B------:R-:W-:Y:S02]  /*01a0*/  IADD3 R6, P3, R4, c[0x0][0x218], RZ ;  /* 0x0000860004067a10 */ /* 0x000fe40007f7e0ff */
[----:B------:R-:W-:Y:S02]  /*01b0*/  LEA R10, P1, R2, c[0x0][0x1c8], 0x5 ;  /* 0x00007200020a7a11 */ /* 0x000fe400078228ff */
[----:B------:R-:W-:-:S02]  /*01c0*/  IADD3.X R7, RZ, c[0x0][0x21c], RZ, P3, !PT ;  /* 0x00008700ff077a10 */ /* 0x000fc40001ffe4ff */
[----:B------:R-:W-:Y:S02]  /*01d0*/  IADD3 R4, P2, R4, c[0x0][0x1b0], RZ ;  /* 0x00006c0004047a10 */ /* 0x000fe40007f5e0ff */
[----:B------:R-:W-:Y:S01]  /*01e0*/  IADD3.X R11, RZ, c[0x0][0x1cc], RZ, P1, !PT ;  /* 0x00007300ff0b7a10 */ /* 0x000fe20000ffe4ff */
[----:B------:R0:W5:Y:S01]  /*01f0*/  @P0 LDG.E.128 R20, [R6.64] ;  /* 0x0000000406140981 */ /* 0x000162000c1e1d00 */
[----:B------:R-:W-:Y:S02]  /*0200*/  IADD3.X R5, RZ, c[0x0][0x1b4], RZ, P2, !PT ;  /* 0x00006d00ff057a10 */ /* 0x000fe400017fe4ff */
[----:B-1----:R-:W-:Y:S01]  /*0210*/  IADD3 R8, R3, UR6, RZ ;  /* 0x0000000603087c10 */ /* 0x002fe2000fffe0ff */
[----:B------:R0:W5:Y:S03]  /*0220*/  @P0 LDG.E.128 R24, [R6.64+0x10] ;  /* 0x0000100406180981 */ /* 0x000166000c1e1d00 */
[----:B------:R-:W-:Y:S01]  /*0230*/  ISETP.GE.AND P3, PT, R8, c[0x0][0x164], PT ;  /* 0x0000590008007a0c */ /* 0x000fe20003f66270 */
        /* <DEDUP_REMOVED lines=15> */
[----:B------:R-:W-:-:S02]  /*0330*/  SHF.L.U32 R3, R3, 0x2, RZ ;  /* 0x0000000203037819 */ /* 0x000fc400000006ff */
[----:B0-----:R-:W-:Y:S01]  /*0340*/  SHF.R.U32.HI R7, RZ, 0x5, R0 ;  /* 0x00000005ff077819 */ /* 0x001fe20000011600 */
[----:B------:R0:W5:Y:S01]  /*0350*/  LDG.E.128 R52, [R4.64] ;  /* 0x0000000404347981 */ /* 0x000162000c1e1d00 */
[----:B------:R-:W-:-:S03]  /*0360*/  HFMA2.MMA R6, -RZ, RZ, 0, 5.9604644775390625e-08 ;  /* 0x00000001ff067435 */ /* 0x000fc600000001ff */
[----:B------:R0:W5:Y:S01]  /*0370*/  LDG.E.128 R56, [R4.64+0x10] ;  /* 0x0000100404387981 */ /* 0x000162000c1e1d00 */
[----:B------:R-:W-:-:S03]  /*0380*/  LOP3.LUT R7, R7, 0x3, RZ, 0xc0, !PT ;  /* 0x0000000307077812 */ /* 0x000fc600078ec0ff */
[----:B------:R0:W5:Y:S04]  /*0390*/  LDG.E.128 R60, [R4.64+0x1000] ;  /* 0x00100004043c7981 */ /* 0x000168000c1e1d00 */
[----:B------:R0:W5:Y:S04]  /*03a0*/  LDG.E.128 R64, [R4.64+0x1010] ;  /* 0x0010100404407981 */ /* 0x000168000c1e1d00 */
[----:B------:R0:W5:Y:S04]  /*03b0*/  LDG.E.128 R68, [R4.64+0x2000] ;  /* 0x0020000404447981 */ /* 0x000168000c1e1d00 */
[----:B------:R0:W5:Y:S04]  /*03c0*/  LDG.E.128 R72, [R4.64+0x2010] ;  /* 0x0020100404487981 */ /* 0x000168000c1e1d00 */
[----:B------:R0:W5:Y:S04]  /*03d0*/  LDG.E.128 R76, [R4.64+0x3000] ;  /* 0x00300004044c7981 */ /* 0x000168000c1e1d00 */
[----:B------:R0:W5:Y:S01]  /*03e0*/  LDG.E.128 R80, [R4.64+0x3010] ;  /* 0x0030100404507981 */ /* 0x000162000c1e1d00 */
[----:B------:R-:W-:Y:S01]  /*03f0*/  ULDC.U8 UR6, c[0x0][0x1f0] ;  /* 0x00007c0000067ab9 */ /* 0x000fe20000000000 */
[----:B0-----:R-:W-:-:S02]  /*0400*/  MOV R4, R8 ;  /* 0x0000000800047202 */ /* 0x001fc40000000f00 */
[----:B------:R-:W-:Y:S02]  /*0410*/  LOP3.LUT R5, R0, 0x1f, RZ, 0xc0, !PT ;  /* 0x0000001f00057812 */ /* 0x000fe400078ec0ff */
[----:B-1----:R-:W-:Y:S02]  /*0420*/  IADD3 R8, R3, 0x4, RZ ;  /* 0x0000000403087810 */ /* 0x002fe40007ffe0ff */
.L_x_6680:
[----:B------:R-:W-:Y:S01]  /*0430*/  ISETP.NE.U32.AND P1, PT, RZ, c[0x0][0x1c0], PT ;  /* 0x00007000ff007a0c */ /* 0x000fe20003f25070 */
[----:B------:R-:W-:Y:S01]  /*0440*/  IMAD R9, R4, c[0x0][0x168], RZ ;  /* 0x00005a0004097a24 */ /* 0x000fe200078e02ff */
[----:B------:R-:W-:Y:S02]  /*0450*/  ISETP.NE.U32.AND P0, PT, RZ, c[0x0][0x180], PT ;  /* 0x00006000ff007a0c */ /* 0x000fe40003f05070 */
[----:B------:R-:W-:Y:S02]  /*0460*/  ISETP.NE.AND.EX P1, PT, RZ, c[0x0][0x1c4], PT, P1 ;  /* 0x00007100ff007a0c */ /* 0x000fe40003f25310 */
[----:B------:R-:W-:Y:S02]  /*0470*/  SHF.R.S32.HI R10, RZ, 0x1f, R9 ;  /* 0x0000001fff0a7819 */ /* 0x000fe40000011409 */
[----:B------:R-:W-:-:S02]  /*0480*/  ISETP.NE.AND.EX P0, PT, RZ, c[0x0][0x184], PT, P0 ;  /* 0x00006100ff007a0c */ /* 0x000fc40003f05300 */
        /* <DEDUP_REMOVED lines=14> */
[----:B---3--:R-:W-:Y:S02]  /*0570*/  @P1 PRMT R139, RZ, 0x5410, R10 ;  /* 0x00005410ff8b1816 */ /* 0x008fe4000000000a */
[--C-:B--2---:R-:W-:Y:S02]  /*0580*/  PRMT R10, RZ, 0x5410, R12.reuse ;  /* 0x00005410ff0a7816 */ /* 0x104fe4000000000c */
[----:B------:R-:W-:-:S03]  /*0590*/  PRMT R12, RZ, 0x7610, R12 ;  /* 0x00007610ff0c7816 */ /* 0x000fc6000000000c */
[----:B------:R-:W-:Y:S01]  /*05a0*/  FMUL.FTZ R9, R10, R139 ;  /* 0x0000008b0a097220 */ /* 0x000fe20000410000 */
[--C-:B0-----:R-:W-:Y:S02]  /*05b0*/  PRMT R116, RZ, 0x5410, R13.reuse ;  /* 0x00005410ff747816 */ /* 0x101fe4000000000d */
[----:B----4-:R-:W-:Y:S01]  /*05c0*/  @P0 PRMT R10, RZ, 0x5410, R16 ;  /* 0x00005410ff0a0816 */ /* 0x010fe20000000010 */
[----:B-----5:R-:W-:Y:S02]  /*05d0*/  FMUL.FTZ R9, R84, R9 ;  /* 0x0000000954097220 */ /* 0x020fe40000410000 */
[-C--:B------:R-:W-:Y:S01]  /*05e0*/  FMUL.FTZ R12, R12, R139.reuse ;  /* 0x0000008b0c0c7220 */ /* 0x080fe20000410000 */
[----:B------:R-:W-:Y:S01]  /*05f0*/  PRMT R120, RZ, 0x5410, R14 ;  /* 0x00005410ff787816 */ /* 0x000fe2000000000e */
[----:B------:R-:W-:Y:S01]  /*0600*/  FMUL.FTZ R11, R116, R139 ;  /* 0x0000008b740b7220 */ /* 0x000fe20000410000 */
[----:B------:R-:W-:Y:S01]  /*0610*/  PRMT R118, RZ, 0x7610, R13 ;  /* 0x00007610ff767816 */ /* 0x000fe2000000000d */
[----:B------:R-:W-:Y:S01]  /*0620*/  @P0 FADD.FTZ R9, R9, R10 ;  /* 0x0000000a09090221 */ /* 0x000fe20000010000 */
[----:B------:R-:W-:Y:S01]  /*0630*/  @P0 PRMT R13, RZ, 0x7610, R16 ;  /* 0x00007610ff0d0816 */ /* 0x000fe20000000010 */
[----:B------:R-:W-:Y:S01]  /*0640*/  FMUL.FTZ R10, R85, R12 ;  /* 0x0000000c550a7220 */ /* 0x000fe20000410000 */
[----:B------:R-:W-:Y:S01]  /*0650*/  @P0 PRMT R12, RZ, 0x5410, R17 ;  /* 0x00005410ff0c0816 */ /* 0x000fe20000000011 */
[----:B------:R-:W-:Y:S01]  /*0660*/  FMUL.FTZ R11, R86, R11 ;  /* 0x0000000b560b7220 */ /* 0x000fe20000410000 */
[----:B------:R-:W-:-:S02]  /*0670*/  PRMT R122, RZ, 0x5410, R15 ;  /* 0x00005410ff7a7816 */ /* 0x000fc4000000000f */
[----:B------:R-:W-:Y:S01]  /*0680*/  PRMT R124, RZ, 0x7610, R15 ;  /* 0x00007610ff7c7816 */ /* 0x000fe2000000000f */
[----:B------:R-:W-:Y:S01]  /*0690*/  FMUL.FTZ R15, R120, R139 ;  /* 0x0000008b780f7220 */ /* 0x000fe20000410000 */
[----:B------:R-:W-:Y:S01]  /*06a0*/  PRMT R14, RZ, 0x7610, R14 ;  /* 0x00007610ff0e7816 */ /* 0x000fe2000000000e */
[----:B------:R-:W-:Y:S01]  /*06b0*/  @P0 FADD.FTZ R10, R10, R13 ;  /* 0x0000000d0a0a0221 */ /* 0x000fe20000010000 */
[----:B------:R-:W-:Y:S01]  /*06c0*/  @P0 PRMT R13, RZ, 0x5410, R18 ;  /* 0x00005410ff0d0816 */ /* 0x000fe20000000012 */
[----:B------:R-:W-:Y:S02]  /*06d0*/  @P0 FADD.FTZ R11, R11, R12 ;  /* 0x0000000c0b0b0221 */ /* 0x000fe40000010000 */
[----:B------:R-:W-:Y:S02]  /*06e0*/  FMUL.FTZ R12, R88, R15 ;  /* 0x0000000f580c7220 */ /* 0x000fe40000410000 */
[-C--:B------:R-:W-:Y:S02]  /*06f0*/  FMUL.FTZ R14, R14, R139.reuse ;  /* 0x0000008b0e0e7220 */ /* 0x080fe40000410000 */
[----:B------:R-:W-:-:S02]  /*0700*/  FMUL.FTZ R15, R122, R139 ;  /* 0x0000008b7a0f7220 */ /* 0x000fc40000410000 */
[----:B------:R-:W-:Y:S01]  /*0710*/  @P0 FADD.FTZ R12, R12, R13 ;  /* 0x0000000d0c0c0221 */ /* 0x000fe20000010000 */
[----:B------:R-:W-:Y:S01]  /*0720*/  @P0 PRMT R116, RZ, 0x7610, R18 ;  /* 0x00007610ff740816 */ /* 0x000fe20000000012 */
[----:B------:R-:W-:Y:S02]  /*0730*/  FMUL.FTZ R13, R89, R14 ;  /* 0x0000000e590d7220 */ /* 0x000fe40000410000 */
[----:B------:R-:W-:Y:S01]  /*0740*/  FMUL.FTZ R14, R90, R15 ;  /* 0x0000000f5a0e7220 */ /* 0x000fe20000410000 */
[----:B------:R-:W-:Y:S01]  /*0750*/  @P0 PRMT R15, RZ, 0x5410, R19 ;  /* 0x00005410ff0f0816 */ /* 0x000fe20000000013 */
[-C--:B------:R-:W-:Y:S02]  /*0760*/  FMUL.FTZ R124, R124, R139.reuse ;  /* 0x0000008b7c7c7220 */ /* 0x080fe40000410000 */
[----:B------:R-:W-:Y:S01]  /*0770*/  FMUL.FTZ R118, R118, R139 ;  /* 0x0000008b76767220 */ /* 0x000fe20000410000 */
[----:B------:R-:W-:Y:S01]  /*0780*/  @P0 PRMT R117, RZ, 0x7610, R17 ;  /* 0x00007610ff750816 */ /* 0x000fe20000000011 */
[----:B------:R-:W-:Y:S01]  /*0790*/  @P0 FADD.FTZ R13, R13, R116 ;  /* 0x000000740d0d0221 */ /* 0x000fe20000010000 */
[----:B------:R-:W-:Y:S01]  /*07a0*/  @P0 PRMT R116, RZ, 0x7610, R19 ;  /* 0x00007610ff740816 */ /* 0x000fe20000000013 */
[----:B------:R-:W-:-:S02]  /*07b0*/  @P0 FADD.FTZ R14, R14, R15 ;  /* 0x0000000f0e0e0221 */ /* 0x000fc40000010000 */
[----:B------:R-:W-:Y:S01]  /*07c0*/  FMUL.FTZ R15, R91, R124 ;  /* 0x0000007c5b0f7220 */ /* 0x000fe20000410000 */
[----:B------:R-:W-:Y:S01]  /*07d0*/  SHF.L.U32 R124, R157, 0x4, RZ ;  /* 0x000000049d7c7819 */ /* 0x000fe200000006ff */
[----:B------:R-:W-:Y:S02]  /*07e0*/  FMUL.FTZ R126, R87, R118 ;  /* 0x00000076577e7220 */ /* 0x000fe40000410000 */
[----:B------:R-:W-:Y:S01]  /*07f0*/  @P0 FADD.FTZ R15, R15, R116 ;  /* 0x000000740f0f0221 */ /* 0x000fe20000010000 */
[----:B------:R-:W-:Y:S01]  /*0800*/  IADD3 R128, P1, R124, c[0x0][0x188], RZ ;  /* 0x000062007c807a10 */ /* 0x000fe20007f3e0ff */
[----:B------:R-:W-:Y:S01]  /*0810*/  @P0 FADD.FTZ R126, R126, R117 ;  /* 0x000000757e7e0221 */ /* 0x000fe20000010000 */
[----:B------:R-:W-:Y:S01]  /*0820*/  F2FP.BF16.PACK_AB R118, R13, R12 ;  /* 0x0000000c0d76723e */ /* 0x000fe200000010ff */
[----:B------:R-:W-:Y:S01]  /*0830*/  IMAD.WIDE.U32 R120, R137, R142, c[0x0][0x170] ;  /* 0x00005c0089787625 */ /* 0x000fe200078e008e */
[----:B------:R-:W-:Y:S02]  /*0840*/  IADD3.X R129, R125, c[0x0][0x18c], RZ, P1, !PT ;  /* 0x000063007d817a10 */ /* 0x000fe40000ffe4ff */
[----:B------:R-:W-:-:S02]  /*0850*/  F2FP.BF16.PACK_AB R119, R15, R14 ;  /* 0x0000000e0f77723e */ /* 0x000fc400000010ff */
[----:B------:R-:W-:Y:S02]  /*0860*/  F2FP.BF16.PACK_AB R117, R126, R11 ;  /* 0x0000000b7e75723e */ /* 0x000fe400000010ff */
[----:B------:R-:W-:Y:S02]  /*0870*/  F2FP.BF16.PACK_AB R116, R10, R9 ;  /* 0x000000090a74723e */ /* 0x000fe400000010ff */
[----:B------:R-:W-:-:S03]  /*0880*/  @P0 LEA R130, P1, R137, c[0x0][0x180], 0x4 ;  /* 0x0000600089820a11 */ /* 0x000fc600078220ff */
[----:B------:R0:W-:Y:S04]  /*0890*/  STG.E.128 [R128.64], R116 ;  /* 0x0000007480007986 */ /* 0x0001e8000c101d04 */
[----:B------:R-:W0:Y:S01]  /*08a0*/  LDG.E.128 R120, [R120.64] ;  /* 0x0000000478787981 */ /* 0x000e22000c1e1d00 */
[----:B------:R-:W-:-:S05]  /*08b0*/  @P0 LEA.HI.X R131, R137, c[0x0][0x184], RZ, 0x4, P1 ;  /* 0x0000610089830a11 */ /* 0x000fca00008f24ff */
[----:B------:R1:W2:Y:S01]  /*08c0*/  @P0 LDG.E.128 R16, [R130.64] ;  /* 0x0000000482100981 */ /* 0x0002a2000c1e1d00 */
[----:B0-----:R-:W-:Y:S02]  /*08d0*/  PRMT R118, RZ, 0x5410, R121 ;  /* 0x00005410ff767816 */ /* 0x001fe40000000079 */
[----:B------:R-:W-:-:S03]  /*08e0*/  PRMT R116, RZ, 0x5410, R120 ;  /* 0x00005410ff747816 */ /* 0x000fc60000000078 */
[-C--:B------:R-:W-:Y:S01]  /*08f0*/  FMUL.FTZ R117, R118, R139.reuse ;  /* 0x0000008b76757220 */ /* 0x080fe20000410000 */
[----:B-1----:R-:W-:Y:S01]  /*0900*/  PRMT R130, RZ, 0x5410, R122 ;  /* 0x00005410ff827816 */ /* 0x002fe2000000007a */
[----:B------:R-:W-:Y:S01]  /*0910*/  FMUL.FTZ R127, R116, R139 ;  /* 0x0000008b747f7220 */ /* 0x000fe20000410000 */
[----:B------:R-:W-:Y:S01]  /*0920*/  PRMT R120, RZ, 0x7610, R120 ;  /* 0x00007610ff787816 */ /* 0x000fe20000000078 */
[----:B------:R-:W-:Y:S01]  /*0930*/  FMUL.FTZ R134, R94, R117 ;  /* 0x000000755e867220 */ /* 0x000fe20000410000 */
[----:B------:R-:W-:Y:S02]  /*0940*/  PRMT R122, RZ, 0x7610, R122 ;  /* 0x00007610ff7a7816 */ /* 0x000fe4000000007a */
[----:B------:R-:W-:Y:S02]  /*0950*/  PRMT R116, RZ, 0x5410, R123 ;  /* 0x00005410ff747816 */ /* 0x000fe4000000007b */
[----:B--2---:R-:W-:Y:S01]  /*0960*/  @P0 PRMT R117, RZ, 0x5410, R17 ;  /* 0x00005410ff750816 */ /* 0x004fe20000000011 */
[-C--:B------:R-:W-:Y:S01]  /*0970*/  FMUL.FTZ R120, R120, R139.reuse ;  /* 0x0000008b78787220 */ /* 0x080fe20000410000 */
[----:B------:R-:W-:Y:S01]  /*0980*/  PRMT R128, RZ, 0x7610, R121 ;  /* 0x00007610ff807816 */ /* 0x000fe20000000079 */
[-C--:B------:R-:W-:Y:S01]  /*0990*/  FMUL.FTZ R122, R122, R139.reuse ;  /* 0x0000008b7a7a7220 */ /* 0x080fe20000410000 */
[----:B------:R-:W-:Y:S01]  /*09a0*/  PRMT R138, RZ, 0x7610, R123 ;  /* 0x00007610ff8a7816 */ /* 0x000fe2000000007b */
[----:B------:R-:W-:Y:S01]  /*09b0*/  FMUL.FTZ R131, R116, R139 ;  /* 0x0000008b74837220 */ /* 0x000fe20000410000 */
[----:B------:R-:W-:Y:S01]  /*09c0*/  @P0 PRMT R118, RZ, 0x7610, R16 ;  /* 0x00007610ff760816 */ /* 0x000fe20000000010 */
[----:B------:R-:W-:Y:S01]  /*09d0*/  @P0 FADD.FTZ R134, R117, R134 ;  /* 0x0000008675860221 */ /* 0x000fe20000010000 */
[----:B------:R-:W-:Y:S01]  /*09e0*/  @P0 PRMT R117, RZ, 0x7610, R18 ;  /* 0x00007610ff750816 */ /* 0x000fe20000000012 */
[----:B------:R-:W-:Y:S01]  /*09f0*/  FMUL.FTZ R135, R93, R120 ;  /* 0x000000785d877220 */ /* 0x000fe20000410000 */
[----:B------:R-:W-:Y:S01]  /*0a00*/  @P0 PRMT R116, RZ, 0x5410, R19 ;  /* 0x00005410ff740816 */ /* 0x000fe20000000013 */
[----:B------:R-:W-:-:S02]  /*0a10*/  FMUL.FTZ R132, R97, R122 ;  /* 0x0000007a61847220 */ /* 0x000fc40000410000 */
[----:B------:R-:W-:Y:S02]  /*0a20*/  FMUL.FTZ R131, R98, R131 ;  /* 0x0000008362837220 */ /* 0x000fe40000410000 */
[-C--:B------:R-:W-:Y:S02]  /*0a30*/  FMUL.FTZ R133, R130, R139.reuse ;  /* 0x0000008b82857220 */ /* 0x080fe40000410000 */
[-C--:B------:R-:W-:Y:S02]  /*0a40*/  FMUL.FTZ R138, R138, R139.reuse ;  /* 0x0000008b8a8a7220 */ /* 0x080fe40000410000 */
[----:B------:R-:W-:Y:S01]  /*0a50*/  FMUL.FTZ R128, R128, R139 ;  /* 0x0000008b80807220 */ /* 0x000fe20000410000 */
[----:B------:R-:W-:Y:S01]  /*0a60*/  @P0 PRMT R119, RZ, 0x5410, R16 ;  /* 0x00005410ff770816 */ /* 0x000fe20000000010 */
[----:B------:R-:W-:Y:S01]  /*0a70*/  @P0 FADD.FTZ R135, R118, R135 ;  /* 0x0000008776870221 */ /* 0x000fe20000010000 */
[----:B------:R-:W-:Y:S01]  /*0a80*/  @P0 PRMT R118, RZ, 0x5410, R18 ;  /* 0x00005410ff760816 */ /* 0x000fe20000000012 */
[----:B------:R-:W-:Y:S01]  /*0a90*/  @P0 FADD.FTZ R132, R117, R132 ;  /* 0x0000008475840221 */ /* 0x000fe20000010000 */
[----:B------:R-:W-:Y:S01]  /*0aa0*/  @P0 PRMT R117, RZ, 0x7610, R19 ;  /* 0x00007610ff750816 */ /* 0x000fe20000000013 */
[----:B------:R-:W-:Y:S01]  /*0ab0*/  @P0 FADD.FTZ R131, R116, R131 ;  /* 0x0000008374830221 */ /* 0x000fe20000010000 */
[----:B------:R-:W-:Y:S01]  /*0ac0*/  @P0 PRMT R116, RZ, 0x7610, R17 ;  /* 0x00007610ff740816 */ /* 0x000fe20000000011 */
[----:B------:R-:W-:Y:S01]  /*0ad0*/  FMUL.FTZ R136, R92, R127 ;  /* 0x0000007f5c887220 */ /* 0x000fe20000410000 */
[----:B------:R-:W-:Y:S01]  /*0ae0*/  SHF.L.U32 R127, R137, 0x4, RZ ;  /* 0x00000004897f7819 */ /* 0x000fe200000006ff */
[----:B------:R-:W-:-:S02]  /*0af0*/  FMUL.FTZ R133, R96, R133 ;  /* 0x0000008560857220 */ /* 0x000fc40000410000 */
[----:B------:R-:W-:Y:S02]  /*0b00*/  FMUL.FTZ R130, R99, R138 ;  /* 0x0000008a63827220 */ /* 0x000fe40000410000 */
[----:B------:R-:W-:Y:S01]  /*0b10*/  FMUL.FTZ R129, R95, R128 ;  /* 0x000000805f817220 */ /* 0x000fe20000410000 */
[----:B------:R-:W-:Y:S01]  /*0b20*/  SHF.R.U32.HI R128, RZ, 0x1c, R137 ;  /* 0x0000001cff807819 */ /* 0x000fe20000011689 */
[----:B------:R-:W-:Y:S01]  /*0b30*/  @P0 FADD.FTZ R136, R119, R136 ;  /* 0x0000008877880221 */ /* 0x000fe20000010000 */
[----:B------:R-:W-:Y:S01]  /*0b40*/  IADD3 R137, R157, 0x100, RZ ;  /* 0x000001009d897810 */ /* 0x000fe20007ffe0ff */
[----:B------:R-:W-:Y:S01]  /*0b50*/  @P0 FADD.FTZ R133, R118, R133 ;  /* 0x0000008576850221 */ /* 0x000fe20000010000 */
[----:B------:R-:W-:Y:S01]  /*0b60*/  IADD3 R140, P1, R127, c[0x0][0x188], RZ ;  /* 0x000062007f8c7a10 */ /* 0x000fe20007f3e0ff */
[----:B------:R-:W-:Y:S02]  /*0b70*/  @P0 FADD.FTZ R130, R117, R130 ;  /* 0x0000008275820221 */ /* 0x000fe40000010000 */
[----:B------:R-:W-:Y:S01]  /*0b80*/  @P0 FADD.FTZ R129, R116, R129 ;  /* 0x0000008174810221 */ /* 0x000fe20000010000 */
[----:B------:R-:W-:Y:S01]  /*0b90*/  IADD3.X R141, R128, c[0x0][0x18c], RZ, P1, !PT ;  /* 0x00006300808d7a10 */ /* 0x000fe20000ffe4ff */
[----:B------:R-:W-:Y:S01]  /*0ba0*/  IMAD.WIDE.U32 R120, R137, R142, c[0x0][0x170] ;  /* 0x00005c0089787625 */ /* 0x000fe200078e008e */
[----:B------:R-:W-:-:S02]  /*0bb0*/  F2FP.BF16.PACK_AB R119, R130, R131 ;  /* 0x000000838277723e */ /* 0x000fc400000010ff */
[----:B------:R-:W-:Y:S02]  /*0bc0*/  F2FP.BF16.PACK_AB R118, R132, R133 ;  /* 0x000000858476723e */ /* 0x000fe400000010ff */
[----:B------:R-:W-:Y:S02]  /*0bd0*/  F2FP.BF16.PACK_AB R117, R129, R134 ;  /* 0x000000868175723e */ /* 0x000fe400000010ff */
[----:B------:R-:W-:Y:S02]  /*0be0*/  F2FP.BF16.PACK_AB R116, R135, R136 ;  /* 0x000000888774723e */ /* 0x000fe400000010ff */
[----:B------:R-:W-:-:S03]  /*0bf0*/  @P0 LEA R144, P1, R137, c[0x0][0x180], 0x4 ;  /* 0x0000600089900a11 */ /* 0x000fc600078220ff */
[----:B------:R0:W-:Y:S04]  /*0c00*/  STG.E.128 [R140.64], R116 ;  /* 0x000000748c007986 */ /* 0x0001e8000c101d04 */
[----:B------:R-:W0:Y:S01]  /*0c10*/  LDG.E.128 R120, [R120.64] ;  /* 0x0000000478787981 */ /* 0x000e22000c1e1d00 */
[----:B------:R-:W-:-:S05]  /*0c20*/  @P0 LEA.HI.X R145, R137, c[0x0][0x184], RZ, 0x4, P1 ;  /* 0x0000610089910a11 */ /* 0x000fca00008f24ff */
[----:B------:R-:W2:Y:S01]  /*0c30*/  @P0 LDG.E.128 R16, [R144.64] ;  /* 0x0000000490100981 */ /* 0x000ea2000c1e1d00 */
[----:B------:R-:W-:Y:S02]  /*0c40*/  IADD3 R165, R157, 0x180, RZ ;  /* 0x000001809da57810 */ /* 0x000fe40007ffe0ff */
[--C-:B0-----:R-:W-:Y:S02]  /*0c50*/  PRMT R116, RZ, 0x5410, R120.reuse ;  /* 0x00005410ff747816 */ /* 0x101fe40000000078 */
[----:B------:R-:W-:Y:S02]  /*0c60*/  PRMT R120, RZ, 0x7610, R120 ;  /* 0x00007610ff787816 */ /* 0x000fe40000000078 */
[--C-:B------:R-:W-:Y:S01]  /*0c70*/  PRMT R140, RZ, 0x5410, R122.reuse ;  /* 0x00005410ff8c7816 */ /* 0x100fe2000000007a */
[----:B------:R-:W-:Y:S01]  /*0c80*/  FMUL.FTZ R155, R116, R139 ;  /* 0x0000008b749b7220 */ /* 0x000fe20000410000 */
[----:B------:R-:W-:Y:S02]  /*0c90*/  PRMT R122, RZ, 0x7610, R122 ;  /* 0x00007610ff7a7816 */ /* 0x000fe4000000007a */
[----:B------:R-:W-:-:S02]  /*0ca0*/  PRMT R118, RZ, 0x5410, R121 ;  /* 0x00005410ff767816 */ /* 0x000fc40000000079 */
[----:B------:R-:W-:Y:S01]  /*0cb0*/  PRMT R116, RZ, 0x5410, R123 ;  /* 0x00005410ff747816 */ /* 0x000fe2000000007b */
[-C--:B------:R-:W-:Y:S02]  /*0cc0*/  FMUL.FTZ R120, R120, R139.reuse ;  /* 0x0000008b78787220 */ /* 0x080fe40000410000 */
[-C--:B------:R-:W-:Y:S02]  /*0cd0*/  FMUL.FTZ R122, R122, R139.reuse ;  /* 0x0000008b7a7a7220 */ /* 0x080fe40000410000 */
[-C--:B------:R-:W-:Y:S01]  /*0ce0*/  FMUL.FTZ R151, R118, R139.reuse ;  /* 0x0000008b76977220 */ /* 0x080fe20000410000 */
[----:B--2---:R-:W-:Y:S01]  /*0cf0*/  @P0 PRMT R118, RZ, 0x7610, R16 ;  /* 0x00007610ff760816 */ /* 0x004fe20000000010 */
[----:B------:R-:W-:Y:S01]  /*0d00*/  FMUL.FTZ R145, R116, R139 ;  /* 0x0000008b74917220 */ /* 0x000fe20000410000 */
[----:B------:R-:W-:Y:S01]  /*0d10*/  @P0 PRMT R116, RZ, 0x7610, R18 ;  /* 0x00007610ff740816 */ /* 0x000fe20000000012 */
[----:B------:R-:W-:Y:S02]  /*0d20*/  FMUL.FTZ R153, R101, R120 ;  /* 0x0000007865997220 */ /* 0x000fe40000410000 */
[----:B------:R-:W-:-:S02]  /*0d30*/  FMUL.FTZ R147, R105, R122 ;  /* 0x0000007a69937220 */ /* 0x000fc40000410000 */
[----:B------:R-:W-:Y:S01]  /*0d40*/  @P0 FADD.FTZ R153, R118, R153 ;  /* 0x0000009976990221 */ /* 0x000fe20000010000 */
[----:B------:R-:W-:Y:S01]  /*0d50*/  @P0 PRMT R118, RZ, 0x5410, R17 ;  /* 0x00005410ff760816 */ /* 0x000fe20000000011 */
[----:B------:R-:W-:Y:S01]  /*0d60*/  @P0 FADD.FTZ R147, R116, R147 ;  /* 0x0000009374930221 */ /* 0x000fe20000010000 */
[----:B------:R-:W-:Y:S01]  /*0d70*/  @P0 PRMT R116, RZ, 0x5410, R19 ;  /* 0x00005410ff740816 */ /* 0x000fe20000000013 */
[----:B------:R-:W-:Y:S01]  /*0d80*/  FMUL.FTZ R151, R102, R151 ;  /* 0x0000009766977220 */ /* 0x000fe20000410000 */
[----:B------:R-:W-:Y:S01]  /*0d90*/  PRMT R138, RZ, 0x7610, R121 ;  /* 0x00007610ff8a7816 */ /* 0x000fe20000000079 */
[----:B------:R-:W-:Y:S01]  /*0da0*/  FMUL.FTZ R145, R106, R145 ;  /* 0x000000916a917220 */ /* 0x000fe20000410000 */
[----:B------:R-:W-:Y:S01]  /*0db0*/  PRMT R144, RZ, 0x7610, R123 ;  /* 0x00007610ff907816 */ /* 0x000fe2000000007b */
[----:B------:R-:W-:Y:S02]  /*0dc0*/  FMUL.FTZ R149, R140, R139 ;  /* 0x0000008b8c957220 */ /* 0x000fe40000410000 */
[----:B------:R-:W-:Y:S01]  /*0dd0*/  @P0 FADD.FTZ R151, R118, R151 ;  /* 0x0000009776970221 */ /* 0x000fe20000010000 */
[----:B------:R-:W-:Y:S01]  /*0de0*/  @P0 PRMT R118, RZ, 0x5410, R18 ;  /* 0x00005410ff760816 */ /* 0x000fe20000000012 */
[----:B------:R-:W-:-:S02]  /*0df0*/  @P0 FADD.FTZ R145, R116, R145 ;  /* 0x0000009174910221 */ /* 0x000fc40000010000 */
[----:B------:R-:W-:Y:S02]  /*0e00*/  FMUL.FTZ R149, R104, R149 ;  /* 0x0000009568957220 */ /* 0x000fe40000410000 */
[-C--:B------:R-:W-:Y:S02]  /*0e10*/  FMUL.FTZ R116, R138, R139.reuse ;  /* 0x0000008b8a747220 */ /* 0x080fe40000410000 */
[----:B------:R-:W-:Y:S01]  /*0e20*/  FMUL.FTZ R144, R144, R139 ;  /* 0x0000008b90907220 */ /* 0x000fe20000410000 */
[----:B------:R-:W-:Y:S01]  /*0e30*/  @P0 PRMT R146, RZ, 0x5410, R16 ;  /* 0x00005410ff920816 */ /* 0x000fe20000000010 */
[----:B------:R-:W-:Y:S01]  /*0e40*/  @P0 FADD.FTZ R149, R118, R149 ;  /* 0x0000009576950221 */ /* 0x000fe20000010000 */
[----:B------:R-:W-:Y:S01]  /*0e50*/  @P0 PRMT R118, RZ, 0x7610, R19 ;  /* 0x00007610ff760816 */ /* 0x000fe20000000013 */
[----:B------:R-:W-:Y:S01]  /*0e60*/  FMUL.FTZ R141, R103, R116 ;  /* 0x00000074678d7220 */ /* 0x000fe20000410000 */
[----:B------:R-:W-:Y:S01]  /*0e70*/  @P0 PRMT R116, RZ, 0x7610, R17 ;  /* 0x00007610ff740816 */ /* 0x000fe20000000011 */
[----:B------:R-:W-:Y:S01]  /*0e80*/  FMUL.FTZ R155, R100, R155 ;  /* 0x0000009b649b7220 */ /* 0x000fe20000410000 */
[----:B------:R-:W-:Y:S01]  /*0e90*/  SHF.L.U32 R138, R137, 0x4, RZ ;  /* 0x00000004898a7819 */ /* 0x000fe200000006ff */
[----:B------:R-:W-:Y:S01]  /*0ea0*/  FMUL.FTZ R143, R107, R144 ;  /* 0x000000906b8f7220 */ /* 0x000fe20000410000 */
[----:B------:R-:W-:Y:S01]  /*0eb0*/  SHF.R.U32.HI R137, RZ, 0x1c, R137 ;  /* 0x0000001cff897819 */ /* 0x000fe20000011689 */
[----:B------:R-:W-:Y:S01]  /*0ec0*/  @P0 FADD.FTZ R155, R146, R155 ;  /* 0x0000009b929b0221 */ /* 0x000fe20000010000 */
[----:B------:R-:W-:Y:S01]  /*0ed0*/  IADD3 R156, P1, R138, c[0x0][0x188], RZ ;  /* 0x000062008a9c7a10 */ /* 0x000fe20007f3e0ff */
[----:B------:R-:W-:-:S02]  /*0ee0*/  @P0 FADD.FTZ R143, R118, R143 ;  /* 0x0000008f768f0221 */ /* 0x000fc40000010000 */
        /* <DEDUP_REMOVED lines=8> */
[----:B------:R-:W2:Y:S01]  /*0f70*/  LDG.E.128 R120, [R120.64] ;  /* 0x0000000478787981 */ /* 0x000ea2000c1e1d00 */
[----:B------:R-:W-:-:S04]  /*0f80*/  @P0 LEA R158, P1, R165, c[0x0][0x180], 0x4 ;  /* 0x00006000a59e0a11 */ /* 0x000fc800078220ff */
[----:B------:R-:W-:-:S05]  /*0f90*/  @P0 LEA.HI.X R159, R165, c[0x0][0x184], RZ, 0x4, P1 ;  /* 0x00006100a59f0a11 */ /* 0x000fca00008f24ff */
[----:B------:R-:W3:Y:S01]  /*0fa0*/  @P0 LDG.E.128 R16, [R158.64] ;  /* 0x000000049e100981 */ /* 0x000ee2000c1e1d00 */
[--C-:B--2---:R-:W-:Y:S02]  /*0fb0*/  PRMT R144, RZ, 0x5410, R123.reuse ;  /* 0x00005410ff907816 */ /* 0x104fe4000000007b */
[----:B------:R-:W-:-:S03]  /*0fc0*/  PRMT R146, RZ, 0x7610, R123 ;  /* 0x00007610ff927816 */ /* 0x000fc6000000007b */
[-C--:B------:R-:W-:Y:S02]  /*0fd0*/  FMUL.FTZ R123, R144, R139.reuse ;  /* 0x0000008b907b7220 */ /* 0x080fe40000410000 */
[----:B------:R-:W-:Y:S01]  /*0fe0*/  FADD.FTZ R144, RZ, R9 ;  /* 0x00000009ff907221 */ /* 0x000fe20000010000 */
[----:B0-----:R-:W-:Y:S01]  /*0ff0*/  PRMT R118, RZ, 0x5410, R121 ;  /* 0x00005410ff767816 */ /* 0x001fe20000000079 */
[-C--:B------:R-:W-:Y:S02]  /*1000*/  FMUL.FTZ R146, R146, R139.reuse ;  /* 0x0000008b92927220 */ /* 0x080fe40000410000 */
[----:B------:R-:W-:Y:S01]  /*1010*/  FADD.FTZ R144, R144, R10 ;  /* 0x0000000a90907221 */ /* 0x000fe20000010000 */
[----:B------:R-:W-:Y:S01]  /*1020*/  PRMT R116, RZ, 0x5410, R120 ;  /* 0x00005410ff747816 */ /* 0x000fe20000000078 */
[----:B------:R-:W-:Y:S01]  /*1030*/  FMUL.FTZ R117, R118, R139 ;  /* 0x0000008b76757220 */ /* 0x000fe20000410000 */
[----:B---3--:R-:W-:Y:S01]  /*1040*/  @P0 PRMT R118, RZ, 0x7610, R19 ;  /* 0x00007610ff760816 */ /* 0x008fe20000000013 */
[----:B------:R-:W-:-:S02]  /*1050*/  FADD.FTZ R144, R144, R11 ;  /* 0x0000000b90907221 */ /* 0x000fc40000010000 */
[----:B------:R-:W-:Y:S01]  /*1060*/  FMUL.FTZ R157, R115, R146 ;  /* 0x00000092739d7220 */ /* 0x000fe20000410000 */
[----:B------:R-:W-:Y:S01]  /*1070*/  PRMT R142, RZ, 0x7610, R120 ;  /* 0x00007610ff8e7816 */ /* 0x000fe20000000078 */
[----:B------:R-:W-:Y:S01]  /*1080*/  FMUL.FTZ R161, R116, R139 ;  /* 0x0000008b74a17220 */ /* 0x000fe20000410000 */
[----:B------:R-:W-:Y:S01]  /*1090*/  PRMT R120, RZ, 0x7610, R121 ;  /* 0x00007610ff787816 */ /* 0x000fe20000000079 */
[----:B------:R-:W-:Y:S02]  /*10a0*/  FADD.FTZ R144, R144, R126 ;  /* 0x0000007e90907221 */ /* 0x000fe40000010000 */
[----:B------:R-:W-:Y:S01]  /*10b0*/  @P0 FADD.FTZ R157, R118, R157 ;  /* 0x0000009d769d0221 */ /* 0x000fe20000010000 */
[----:B------:R-:W-:Y:S01]  /*10c0*/  @P0 PRMT R118, RZ, 0x5410, R16 ;  /* 0x00005410ff760816 */ /* 0x000fe20000000010 */
[----:B------:R-:W-:Y:S02]  /*10d0*/  FMUL.FTZ R161, R108, R161 ;  /* 0x000000a16ca17220 */ /* 0x000fe40000410000 */
[----:B------:R-:W-:Y:S01]  /*10e0*/  FADD.FTZ R144, R144, R12 ;  /* 0x0000000c90907221 */ /* 0x000fe20000010000 */
[--C-:B------:R-:W-:Y:S01]  /*10f0*/  PRMT R140, RZ, 0x5410, R122.reuse ;  /* 0x00005410ff8c7816 */ /* 0x100fe2000000007a */
[----:B------:R-:W-:Y:S01]  /*1100*/  FMUL.FTZ R120, R120, R139 ;  /* 0x0000008b78787220 */ /* 0x000fe20000410000 */
[----:B------:R-:W-:Y:S01]  /*1110*/  PRMT R122, RZ, 0x7610, R122 ;  /* 0x00007610ff7a7816 */ /* 0x000fe2000000007a */
[----:B------:R-:W-:Y:S01]  /*1120*/  @P0 FADD.FTZ R161, R118, R161 ;  /* 0x000000a176a10221 */ /* 0x000fe20000010000 */
[----:B------:R-:W-:Y:S01]  /*1130*/  @P0 PRMT R118, RZ, 0x7610, R17 ;  /* 0x00007610ff760816 */ /* 0x000fe20000000011 */
[----:B------:R-:W-:-:S02]  /*1140*/  FADD.FTZ R144, R144, R13 ;  /* 0x0000000d90907221 */ /* 0x000fc40000010000 */
[----:B------:R-:W-:Y:S02]  /*1150*/  FMUL.FTZ R163, R111, R120 ;  /* 0x000000786fa37220 */ /* 0x000fe40000410000 */
[-C--:B------:R-:W-:Y:S02]  /*1160*/  FMUL.FTZ R159, R140, R139.reuse ;  /* 0x0000008b8c9f7220 */ /* 0x080fe40000410000 */
[----:B------:R-:W-:Y:S02]  /*1170*/  FMUL.FTZ R116, R122, R139 ;  /* 0x0000008b7a747220 */ /* 0x000fe40000410000 */
[----:B------:R-:W-:Y:S02]  /*1180*/  FADD.FTZ R144, R144, R14 ;  /* 0x0000000e90907221 */ /* 0x000fe40000010000 */
[----:B------:R-:W-:Y:S01]  /*1190*/  FMUL.FTZ R122, R110, R117 ;  /* 0x000000756e7a7220 */ /* 0x000fe20000410000 */
[----:B------:R-:W-:Y:S01]  /*11a0*/  @P0 PRMT R117, RZ, 0x5410, R17 ;  /* 0x00005410ff750816 */ /* 0x000fe20000000011 */
[----:B------:R-:W-:Y:S01]  /*11b0*/  @P0 FADD.FTZ R163, R118, R163 ;  /* 0x000000a376a30221 */ /* 0x000fe20000010000 */
[----:B------:R-:W-:Y:S01]  /*11c0*/  @P0 PRMT R118, RZ, 0x5410, R18 ;  /* 0x00005410ff760816 */ /* 0x000fe20000000012 */
[----:B------:R-:W-:-:S02]  /*11d0*/  FMUL.FTZ R159, R112, R159 ;  /* 0x0000009f709f7220 */ /* 0x000fc40000410000 */
[----:B------:R-:W-:Y:S01]  /*11e0*/  FADD.FTZ R144, R144, R15 ;  /* 0x0000000f90907221 */ /* 0x000fe20000010000 */
[----:B------:R-:W-:Y:S01]  /*11f0*/  SHF.L.U32 R140, R165, 0x4, RZ ;  /* 0x00000004a58c7819 */ /* 0x000fe200000006ff */
[----:B------:R-:W-:Y:S01]  /*1200*/  FMUL.FTZ R142, R142, R139 ;  /* 0x0000008b8e8e7220 */ /* 0x000fe20000410000 */
[----:B------:R-:W-:Y:S01]  /*1210*/  SHF.R.U32.HI R139, RZ, 0x1c, R165 ;  /* 0x0000001cff8b7819 */ /* 0x000fe200000116a5 */
[----:B------:R-:W-:Y:S01]  /*1220*/  @P0 FADD.FTZ R122, R117, R122 ;  /* 0x0000007a757a0221 */ /* 0x000fe20000010000 */
[----:B------:R-:W-:Y:S01]  /*1230*/  @P0 PRMT R117, RZ, 0x7610, R16 ;  /* 0x00007610ff750816 */ /* 0x000fe20000000010 */
[----:B------:R-:W-:Y:S01]  /*1240*/  @P0 FADD.FTZ R159, R118, R159 ;  /* 0x0000009f769f0221 */ /* 0x000fe20000010000 */
[----:B------:R-:W-:Y:S01]  /*1250*/  @P0 PRMT R118, RZ, 0x5410, R19 ;  /* 0x00005410ff760816 */ /* 0x000fe20000000013 */
[----:B------:R-:W-:Y:S01]  /*1260*/  FMUL.FTZ R165, R113, R116 ;  /* 0x0000007471a57220 */ /* 0x000fe20000410000 */
[----:B------:R-:W-:Y:S01]  /*1270*/  @P0 PRMT R116, RZ, 0x7610, R18 ;  /* 0x00007610ff740816 */ /* 0x000fe20000000012 */
[----:B------:R-:W-:-:S02]  /*1280*/  FADD.FTZ R144, R144, R136 ;  /* 0x0000008890907221 */ /* 0x000fc40000010000 */
[----:B------:R-:W-:Y:S02]  /*1290*/  FMUL.FTZ R123, R114, R123 ;  /* 0x0000007b727b7220 */ /* 0x000fe40000410000 */
[----:B------:R-:W-:Y:S02]  /*12a0*/  FMUL.FTZ R142, R109, R142 ;  /* 0x0000008e6d8e7220 */ /* 0x000fe40000410000 */
[----:B------:R-:W-:Y:S01]  /*12b0*/  FADD.FTZ R144, R144, R135 ;  /* 0x0000008790907221 */ /* 0x000fe20000010000 */
[----:B------:R-:W-:Y:S01]  /*12c0*/  IADD3 R120, P1, R140, c[0x0][0x188], RZ ;  /* 0x000062008c787a10 */ /* 0x000fe20007f3e0ff */
[----:B------:R-:W-:Y:S02]  /*12d0*/  @P0 FADD.FTZ R123, R118, R123 ;  /* 0x0000007b767b0221 */ /* 0x000fe40000010000 */
[----:B------:R-:W-:Y:S02]  /*12e0*/  @P0 FADD.FTZ R165, R116, R165 ;  /* 0x000000a574a50221 */ /* 0x000fe40000010000 */
[----:B------:R-:W-:-:S02]  /*12f0*/  @P0 FADD.FTZ R142, R117, R142 ;  /* 0x0000008e758e0221 */ /* 0x000fc40000010000 */
[----:B------:R-:W-:Y:S01]  /*1300*/  FADD.FTZ R144, R144, R134 ;  /* 0x0000008690907221 */ /* 0x000fe20000010000 */
[----:B------:R-:W-:Y:S02]  /*1310*/  IADD3.X R121, R139, c[0x0][0x18c], RZ, P1, !PT ;  /* 0x000063008b797a10 */ /* 0x000fe40000ffe4ff */
[----:B------:R-:W-:Y:S02]  /*1320*/  F2FP.BF16.PACK_AB R119, R157, R123 ;  /* 0x0000007b9d77723e */ /* 0x000fe400000010ff */
[----:B------:R-:W-:Y:S02]  /*1330*/  F2FP.BF16.PACK_AB R118, R165, R159 ;  /* 0x0000009fa576723e */ /* 0x000fe400000010ff */
[----:B------:R-:W-:Y:S02]  /*1340*/  F2FP.BF16.PACK_AB R117, R163, R122 ;  /* 0x0000007aa375723e */ /* 0x000fe400000010ff */
[----:B------:R-:W-:Y:S01]  /*1350*/  F2FP.BF16.PACK_AB R116, R142, R161 ;  /* 0x000000a18e74723e */ /* 0x000fe200000010ff */
        /* <DEDUP_REMOVED lines=26> */
.L_x_6681:
        /* <DEDUP_REMOVED lines=84> */
.L_x_6682:
[----:B------:R-:W-:Y:S01]  /*1a40*/  ISETP.NE.AND P0, PT, R5, RZ, PT ;  /* 0x000000ff0500720c */ /* 0x000fe20003f05270 */
        /* <DEDUP_REMOVED lines=56> */
[----:B------:R-:W-:Y:S01]  /*1dd0*/  FADD.FTZ R10, -R120, R10 ;  /* 0x0000000a780a7221 */ /* 0x000fe20000010100 */
[----:B------:R-:W-:Y:S01]  /*1de0*/  @!P0 MOV R117, 0x4 ;  /* 0x0000000400758802 */ /* 0x000fe20000000f00 */
[----:B------:R-:W-:Y:S02]  /*1df0*/  FADD.FTZ R121, R116, R121 ;  /* 0x0000007974797221 */ /* 0x000fe40000010000 */
[----:B------:R-:W-:-:S04]  /*1e00*/  @!P0 IMAD.WIDE R118, R4, R118, c[0x0][0x1a0] ;  /* 0x0000680004768625 */ /* 0x000fc800078e0276 */
[----:B------:R-:W0:Y:S01]  /*1e10*/  MUFU.RSQ R121, R121 ;  /* 0x0000007900797308 */ /* 0x000e220000001400 */
[C---:B------:R-:W-:Y:S01]  /*1e20*/  FADD.FTZ R12, -R120.reuse, R12 ;  /* 0x0000000c780c7221 */ /* 0x040fe20000010100 */
[----:B------:R-:W-:Y:S01]  /*1e30*/  @!P0 STG.E [R118.64], R150 ;  /* 0x0000009676008986 */ /* 0x000fe2000c101904 */
[----:B------:R-:W-:Y:S02]  /*1e40*/  FADD.FTZ R148, -R120, R13 ;  /* 0x0000000d78947221 */ /* 0x000fe40000010100 */
[C---:B------:R-:W-:Y:S01]  /*1e50*/  @!P0 IMAD.WIDE R116, R4.reuse, R117, c[0x0][0x1a8] ;  /* 0x00006a0004748625 */ /* 0x040fe200078e0275 */
[----:B------:R-:W-:-:S03]  /*1e60*/  IADD3 R4, R4, c[0x0][0x160], RZ ;  /* 0x0000580004047a10 */ /* 0x000fc60007ffe0ff */
[C---:B------:R-:W-:Y:S02]  /*1e70*/  FADD.FTZ R146, -R120.reuse, R11 ;  /* 0x0000000b78927221 */ /* 0x040fe40000010100 */
[C---:B------:R-:W-:Y:S02]  /*1e80*/  FADD.FTZ R126, -R120.reuse, R126 ;  /* 0x0000007e787e7221 */ /* 0x040fe40000010100 */
[C---:B------:R-:W-:Y:S02]  /*1e90*/  FADD.FTZ R14, -R120.reuse, R14 ;  /* 0x0000000e780e7221 */ /* 0x040fe40000010100 */
[----:B------:R-:W-:Y:S01]  /*1ea0*/  FADD.FTZ R152, -R120, R15 ;  /* 0x0000000f78987221 */ /* 0x000fe20000010100 */
[----:B0-----:R0:W-:Y:S01]  /*1eb0*/  @!P0 STG.E [R116.64], R121 ;  /* 0x0000007974008986 */ /* 0x0011e2000c101904 */
[C---:B------:R-:W-:Y:S01]  /*1ec0*/  FMUL.FTZ R9, R121.reuse, R144 ;  /* 0x0000009079097220 */ /* 0x040fe20000410000 */
[----:B------:R-:W-:Y:S01]  /*1ed0*/  IADD3 R124, P0, R124, c[0x0][0x208], RZ ;  /* 0x000082007c7c7a10 */ /* 0x000fe20007f1e0ff */
[----:B------:R-:W-:-:S02]  /*1ee0*/  FMUL.FTZ R10, R121, R10 ;  /* 0x0000000a790a7220 */ /* 0x000fc40000410000 */
[----:B------:R-:W-:Y:S01]  /*1ef0*/  FMUL.FTZ R13, R121, R12 ;  /* 0x0000000c790d7220 */ /* 0x000fe20000410000 */
[----:B------:R-:W-:Y:S01]  /*1f00*/  IADD3.X R125, R125, c[0x0][0x20c], RZ, P0, !PT ;  /* 0x000083007d7d7a10 */ /* 0x000fe200007fe4ff */
[C---:B------:R-:W-:Y:S02]  /*1f10*/  FMUL.FTZ R148, R121.reuse, R148 ;  /* 0x0000009479947220 */ /* 0x040fe40000410000 */
[C---:B------:R-:W-:Y:S02]  /*1f20*/  FMUL.FTZ R11, R121.reuse, R146 ;  /* 0x00000092790b7220 */ /* 0x040fe40000410000 */
[C---:B------:R-:W-:Y:S02]  /*1f30*/  FMUL.FTZ R126, R121.reuse, R126 ;  /* 0x0000007e797e7220 */ /* 0x040fe40000410000 */
[C---:B------:R-:W-:Y:S02]  /*1f40*/  FMUL.FTZ R15, R121.reuse, R14 ;  /* 0x0000000e790f7220 */ /* 0x040fe40000410000 */
[----:B------:R-:W-:-:S02]  /*1f50*/  FMUL.FTZ R152, R121, R152 ;  /* 0x0000009879987220 */ /* 0x000fc40000410000 */
[----:B------:R-:W-:Y:S02]  /*1f60*/  FFMA.FTZ R9, R52, R9, R20 ;  /* 0x0000000934097223 */ /* 0x000fe40000010014 */
[----:B------:R-:W-:Y:S02]  /*1f70*/  FFMA.FTZ R10, R53, R10, R21 ;  /* 0x0000000a350a7223 */ /* 0x000fe40000010015 */
[C---:B------:R-:W-:Y:S02]  /*1f80*/  FADD.FTZ R136, -R120.reuse, R136 ;  /* 0x0000008878887221 */ /* 0x040fe40000010100 */
[----:B0-----:R-:W-:Y:S01]  /*1f90*/  FADD.FTZ R116, -R120, R135 ;  /* 0x0000008778747221 */ /* 0x001fe20000010100 */
[----:B------:R-:W-:Y:S01]  /*1fa0*/  F2FP.BF16.PACK_AB R12, R10, R9 ;  /* 0x000000090a0c723e */ /* 0x000fe200000010ff */
[----:B------:R-:W-:Y:S02]  /*1fb0*/  FFMA.FTZ R13, R56, R13, R24 ;  /* 0x0000000d380d7223 */ /* 0x000fe40000010018 */
[----:B------:R-:W-:-:S02]  /*1fc0*/  FFMA.FTZ R14, R57, R148, R25 ;  /* 0x00000094390e7223 */ /* 0x000fc40000010019 */
[----:B------:R-:W-:Y:S02]  /*1fd0*/  FFMA.FTZ R11, R54, R11, R22 ;  /* 0x0000000b360b7223 */ /* 0x000fe40000010016 */
[----:B------:R-:W-:Y:S01]  /*1fe0*/  FFMA.FTZ R15, R58, R15, R26 ;  /* 0x0000000f3a0f7223 */ /* 0x000fe2000001001a */
[----:B------:R-:W-:Y:S01]  /*1ff0*/  F2FP.BF16.PACK_AB R14, R14, R13 ;  /* 0x0000000d0e0e723e */ /* 0x000fe200000010ff */
[----:B------:R-:W-:Y:S02]  /*2000*/  FFMA.FTZ R152, R59, R152, R27 ;  /* 0x000000983b987223 */ /* 0x000fe4000001001b */
[----:B------:R-:W-:Y:S02]  /*2010*/  FFMA.FTZ R126, R55, R126, R23 ;  /* 0x0000007e377e7223 */ /* 0x000fe40000010017 */
[C---:B------:R-:W-:Y:S01]  /*2020*/  FMUL.FTZ R9, R121.reuse, R136 ;  /* 0x0000008879097220 */ /* 0x040fe20000410000 */
[----:B------:R-:W-:Y:S01]  /*2030*/  F2FP.BF16.PACK_AB R15, R152, R15 ;  /* 0x0000000f980f723e */ /* 0x000fe200000010ff */
[----:B------:R-:W-:Y:S01]  /*2040*/  FMUL.FTZ R116, R121, R116 ;  /* 0x0000007479747220 */ /* 0x000fe20000410000 */
[----:B------:R-:W-:Y:S01]  /*2050*/  F2FP.BF16.PACK_AB R13, R126, R11 ;  /* 0x0000000b7e0d723e */ /* 0x000fe200000010ff */
[----:B------:R-:W-:-:S02]  /*2060*/  FADD.FTZ R134, -R120, R134 ;  /* 0x0000008678867221 */ /* 0x000fc40000010100 */
[C---:B------:R-:W-:Y:S02]  /*2070*/  FADD.FTZ R118, -R120.reuse, R129 ;  /* 0x0000008178767221 */ /* 0x040fe40000010100 */
[C---:B------:R-:W-:Y:S01]  /*2080*/  FADD.FTZ R150, -R120.reuse, R133 ;  /* 0x0000008578967221 */ /* 0x040fe20000010100 */
[----:B------:R0:W-:Y:S01]  /*2090*/  STG.E.128 [R124.64], R12 ;  /* 0x0000000c7c007986 */ /* 0x0001e2000c101d04 */
[C---:B------:R-:W-:Y:S02]  /*20a0*/  FADD.FTZ R132, -R120.reuse, R132 ;  /* 0x0000008478847221 */ /* 0x040fe40000010100 */
[C---:B------:R-:W-:Y:S02]  /*20b0*/  FADD.FTZ R154, -R120.reuse, R131 ;  /* 0x00000083789a7221 */ /* 0x040fe40000010100 */
[C---:B------:R-:W-:Y:S02]  /*20c0*/  FADD.FTZ R130, -R120.reuse, R130 ;  /* 0x0000008278827221 */ /* 0x040fe40000010100 */
[----:B------:R-:W-:-:S02]  /*20d0*/  FADD.FTZ R156, -R120, R155 ;  /* 0x0000009b789c7221 */ /* 0x000fc40000010100 */
[C---:B------:R-:W-:Y:S02]  /*20e0*/  FADD.FTZ R158, -R120.reuse, R153 ;  /* 0x00000099789e7221 */ /* 0x040fe40000010100 */
[C---:B------:R-:W-:Y:S02]  /*20f0*/  FADD.FTZ R160, -R120.reuse, R151 ;  /* 0x0000009778a07221 */ /* 0x040fe40000010100 */
[C---:B------:R-:W-:Y:S01]  /*2100*/  FADD.FTZ R162, -R120.reuse, R141 ;  /* 0x0000008d78a27221 */ /* 0x040fe20000010100 */
[----:B------:R-:W-:Y:S01]  /*2110*/  IADD3.X R141, R139, c[0x0][0x20c], RZ, P2, !PT ;  /* 0x000083008b8d7a10 */ /* 0x000fe200017fe4ff */
[C---:B------:R-:W-:Y:S02]  /*2120*/  FADD.FTZ R164, -R120.reuse, R149 ;  /* 0x0000009578a47221 */ /* 0x040fe40000010100 */
[C---:B------:R-:W-:Y:S01]  /*2130*/  FADD.FTZ R147, -R120.reuse, R147 ;  /* 0x0000009378937221 */ /* 0x040fe20000010100 */
[----:B0-----:R-:W-:Y:S01]  /*2140*/  IADD3 R124, P0, R127, c[0x0][0x208], RZ ;  /* 0x000082007f7c7a10 */ /* 0x001fe20007f1e0ff */
[----:B------:R-:W-:-:S02]  /*2150*/  FADD.FTZ R145, -R120, R145 ;  /* 0x0000009178917221 */ /* 0x000fc40000010100 */
[----:B------:R-:W-:Y:S01]  /*2160*/  FADD.FTZ R143, -R120, R143 ;  /* 0x0000008f788f7221 */ /* 0x000fe20000010100 */
[----:B------:R-:W-:Y:S01]  /*2170*/  IADD3.X R125, R128, c[0x0][0x20c], RZ, P0, !PT ;  /* 0x00008300807d7a10 */ /* 0x000fe200007fe4ff */
[----:B------:R-:W-:Y:S01]  /*2180*/  FADD.FTZ R161, -R120, R161 ;  /* 0x000000a178a17221 */ /* 0x000fe20000010100 */
[----:B------:R-:W-:Y:S01]  /*2190*/  ISETP.GE.AND P0, PT, R4, c[0x0][0x164], PT ;  /* 0x0000590004007a0c */ /* 0x000fe20003f06270 */
[C---:B------:R-:W-:Y:S02]  /*21a0*/  FADD.FTZ R142, -R120.reuse, R142 ;  /* 0x0000008e788e7221 */ /* 0x040fe40000010100 */
[C---:B------:R-:W-:Y:S02]  /*21b0*/  FADD.FTZ R122, -R120.reuse, R122 ;  /* 0x0000007a787a7221 */ /* 0x040fe40000010100 */
[C---:B------:R-:W-:Y:S02]  /*21c0*/  FADD.FTZ R163, -R120.reuse, R163 ;  /* 0x000000a378a37221 */ /* 0x040fe40000010100 */
[----:B------:R-:W-:-:S02]  /*21d0*/  FADD.FTZ R159, -R120, R159 ;  /* 0x0000009f789f7221 */ /* 0x000fc40000010100 */
[C---:B------:R-:W-:Y:S02]  /*21e0*/  FADD.FTZ R165, -R120.reuse, R165 ;  /* 0x000000a578a57221 */ /* 0x040fe40000010100 */
[C---:B------:R-:W-:Y:S02]  /*21f0*/  FADD.FTZ R123, -R120.reuse, R123 ;  /* 0x0000007b787b7221 */ /* 0x040fe40000010100 */
[----:B------:R-:W-:Y:S02]  /*2200*/  FADD.FTZ R120, -R120, R157 ;  /* 0x0000009d78787221 */ /* 0x000fe40000010100 */
[----:B------:R-:W-:Y:S02]  /*2210*/  FFMA.FTZ R9, R60, R9, R28 ;  /* 0x000000093c097223 */ /* 0x000fe4000001001c */
[----:B------:R-:W-:Y:S02]  /*2220*/  FFMA.FTZ R116, R61, R116, R29 ;  /* 0x000000743d747223 */ /* 0x000fe4000001001d */
[----:B------:R-:W-:-:S02]  /*2230*/  FMUL.FTZ R11, R121, R134 ;  /* 0x00000086790b7220 */ /* 0x000fc40000410000 */
[C---:B------:R-:W-:Y:S01]  /*2240*/  FMUL.FTZ R118, R121.reuse, R118 ;  /* 0x0000007679767220 */ /* 0x040fe20000410000 */
[----:B------:R-:W-:Y:S01]  /*2250*/  F2FP.BF16.PACK_AB R12, R116, R9 ;  /* 0x00000009740c723e */ /* 0x000fe200000010ff */
[C---:B------:R-:W-:Y:S02]  /*2260*/  FMUL.FTZ R117, R121.reuse, R156 ;  /* 0x0000009c79757220 */ /* 0x040fe40000410000 */
[C---:B------:R-:W-:Y:S02]  /*2270*/  FMUL.FTZ R158, R121.reuse, R158 ;  /* 0x0000009e799e7220 */ /* 0x040fe40000410000 */
[C---:B------:R-:W-:Y:S02]  /*2280*/  FMUL.FTZ R123, R121.reuse, R123 ;  /* 0x0000007b797b7220 */ /* 0x040fe40000410000 */
[----:B------:R-:W-:Y:S02]  /*2290*/  FMUL.FTZ R120, R121, R120 ;  /* 0x0000007879787220 */ /* 0x000fe40000410000 */
[----:B------:R-:W-:-:S02]  /*22a0*/  FFMA.FTZ R11, R62, R11, R30 ;  /* 0x0000000b3e0b7223 */ /* 0x000fc4000001001e */
[----:B------:R-:W-:Y:S02]  /*22b0*/  FFMA.FTZ R118, R63, R118, R31 ;  /* 0x000000763f767223 */ /* 0x000fe4000001001f */
[C---:B------:R-:W-:Y:S02]  /*22c0*/  FMUL.FTZ R119, R121.reuse, R150 ;  /* 0x0000009679777220 */ /* 0x040fe40000410000 */
[C---:B------:R-:W-:Y:S01]  /*22d0*/  FMUL.FTZ R132, R121.reuse, R132 ;  /* 0x0000008479847220 */ /* 0x040fe20000410000 */
[----:B------:R-:W-:Y:S01]  /*22e0*/  F2FP.BF16.PACK_AB R13, R118, R11 ;  /* 0x0000000b760d723e */ /* 0x000fe200000010ff */
[C---:B------:R-:W-:Y:S02]  /*22f0*/  FMUL.FTZ R135, R121.reuse, R154 ;  /* 0x0000009a79877220 */ /* 0x040fe40000410000 */
[----:B------:R-:W-:Y:S02]  /*2300*/  FMUL.FTZ R130, R121, R130 ;  /* 0x0000008279827220 */ /* 0x000fe40000410000 */
[----:B------:R-:W-:-:S02]  /*2310*/  FFMA.FTZ R116, R68, R117, R36 ;  /* 0x0000007544747223 */ /* 0x000fc40000010024 */
[----:B------:R-:W-:Y:S02]  /*2320*/  FFMA.FTZ R9, R69, R158, R37 ;  /* 0x0000009e45097223 */ /* 0x000fe40000010025 */
[----:B------:R-:W-:Y:S02]  /*2330*/  FFMA.FTZ R123, R82, R123, R50 ;  /* 0x0000007b527b7223 */ /* 0x000fe40000010032 */
[----:B------:R-:W-:Y:S01]  /*2340*/  FFMA.FTZ R120, R83, R120, R51 ;  /* 0x0000007853787223 */ /* 0x000fe20000010033 */
[----:B------:R-:W-:Y:S01]  /*2350*/  F2FP.BF16.PACK_AB R116, R9, R116 ;  /* 0x000000740974723e */ /* 0x000fe200000010ff */
        /* <DEDUP_REMOVED lines=27> */
[----:B------:R-:W-:Y:S01]  /*2510*/  IADD3 R126, P1, R138, c[0x0][0x208], RZ ;  /* 0x000082008a7e7a10 */ /* 0x000fe20007f3e0ff */
[----:B------:R-:W-:Y:S01]  /*2520*/  FFMA.FTZ R159, R80, R159, R48 ;  /* 0x0000009f509f7223 */ /* 0x000fe20000010030 */
[----:B------:R-:W-:Y:S01]  /*2530*/  F2FP.BF16.PACK_AB R117, R162, R117 ;  /* 0x00000075a275723e */ /* 0x000fe200000010ff */
        /* <DEDUP_REMOVED lines=10> */
[----:B------:R0:W-:Y:S01]  /*25e0*/  STG.E.128 [R126.64], R116 ;  /* 0x000000747e007986 */ /* 0x0001e2000c101d04 */
[----:B------:R-:W-:-:S02]  /*25f0*/  SEL R6, RZ, 0x1, P1 ;  /* 0x00000001ff067807 */ /* 0x000fc40000800000 */
[----:B------:R-:W-:-:S05]  /*2600*/  F2FP.BF16.PACK_AB R120, R9, R120 ;  /* 0x000000780978723e */ /* 0x000fca00000010ff */
[----:B------:R0:W-:Y:S02]  /*2610*/  STG.E.128 [R140.64], R120 ;  /* 0x000000788c007986 */ /* 0x0001e4000c101d04 */
[----:B0-----:R-:W-:Y:S01]  /*2620*/  @P0 CALL.REL.NOINC `(.L_x_6679) ;  /* 0x0000001000000944 */ /* 0x001fe20003c00000 */
[----:B------:R-:W-:Y:S05]  /*2630*/  BRA `(.L_x_6680) ;  /* 0xffffddf000007947 */ /* 0x000fea000383ffff */
.L_x_6679:
[----:B------:R-:W-:Y:S05]  /*2640*/  EXIT ;  /* 0x000000000000794d */ /* 0x000fea0003800000 */
.L_x_6677:
[----:B------:R-:W-:Y:S01]  /*2650*/  HFMA2.MMA R117, -RZ, RZ, 0, 5.9604644775390625e-08 ;  /* 0x00000001ff757435 */ /* 0x000fe200000001ff */
[----:B------:R-:W-:Y:S02]  /*2660*/  MOV R121, 0x1f ;  /* 0x0000001f00797802 */ /* 0x000fe40000000f00 */
[----:B------:R-:W-:Y:S02]  /*2670*/  MOV R144, 0xffffffff ;  /* 0xffffffff00907802 */ /* 0x000fe40000000f00 */
[----:B------:R-:W-:Y:S02]  /*2680*/  MOV R118, 0x26a0 ;  /* 0x000026a000767802 */ /* 0x000fe40000000f00 */
[----:B------:R-:W-:Y:S05]  /*2690*/  CALL.REL.NOINC `($__internal_37_$__cuda_sm70_shflsync_bfly_p) ;  /* 0x0000078000007944 */ /* 0x000fea0003c00000 */
[----:B01----:R-:W-:Y:S05]  /*26a0*/  BRA `(.L_x_6681) ;  /* 0xffffee5000007947 */ /* 0x003fea000383ffff */
.L_x_6678:
[----:B------:R-:W-:Y:S01]  /*26b0*/  HFMA2.MMA R117, -RZ, RZ, 0, 1.1920928955078125e-07 ;  /* 0x00000002ff757435 */ /* 0x000fe200000001ff */
[----:B------:R-:W-:Y:S02]  /*26c0*/  MOV R121, 0x1f ;  /* 0x0000001f00797802 */ /* 0x000fe40000000f00 */
[----:B------:R-:W-:-:S02]  /*26d0*/  MOV R144, 0xffffffff ;  /* 0xffffffff00907802 */ /* 0x000fc40000000f00 */
[----:B------:R-:W-:Y:S02]  /*26e0*/  MOV R118, 0x2700 ;  /* 0x0000270000767802 */ /* 0x000fe40000000f00 */
[----:B------:R-:W-:Y:S05]  /*26f0*/  CALL.REL.NOINC `($__internal_37_$__cuda_sm70_shflsync_bfly_p) ;  /* 0x0000072000007944 */ /* 0x000fea0003c00000 */
[----:B01----:R-:W-:Y:S01]  /*2700*/  FADD.FTZ R146, R146, R117 ;  /* 0x0000007592927221 */ /* 0x003fe20000010000 */
[----:B------:R-:W-:Y:S01]  /*2710*/  HFMA2.MMA R117, -RZ, RZ, 0, 2.384185791015625e-07 ;  /* 0x00000004ff757435 */ /* 0x000fe200000001ff */
[----:B------:R-:W-:Y:S02]  /*2720*/  MOV R121, 0x1f ;  /* 0x0000001f00797802 */ /* 0x000fe40000000f00 */
[----:B------:R-:W-:Y:S02]  /*2730*/  MOV R144, 0xffffffff ;  /* 0xffffffff00907802 */ /* 0x000fe40000000f00 */
[----:B------:R-:W-:Y:S02]  /*2740*/  MOV R118, 0x2760 ;  /* 0x0000276000767802 */ /* 0x000fe40000000f00 */
[----:B------:R-:W-:Y:S05]  /*2750*/  CALL.REL.NOINC `($__internal_37_$__cuda_sm70_shflsync_bfly_p) ;  /* 0x000006c000007944 */ /* 0x000fea0003c00000 */
[----:B01----:R-:W-:Y:S01]  /*2760*/  FADD.FTZ R146, R146, R117 ;  /* 0x0000007592927221 */ /* 0x003fe20000010000 */
[----:B------:R-:W-:Y:S01]  /*2770*/  HFMA2.MMA R117, -RZ, RZ, 0, 4.76837158203125e-07 ;  /* 0x00000008ff757435 */ /* 0x000fe200000001ff */
[----:B------:R-:W-:Y:S02]  /*2780*/  MOV R121, 0x1f ;  /* 0x0000001f00797802 */ /* 0x000fe40000000f00 */
[----:B------:R-:W-:-:S02]  /*2790*/  MOV R144, 0xffffffff ;  /* 0xffffffff00907802 */ /* 0x000fc40000000f00 */
[----:B------:R-:W-:Y:S02]  /*27a0*/  MOV R118, 0x27c0 ;  /* 0x000027c000767802 */ /* 0x000fe40000000f00 */
[----:B------:R-:W-:Y:S05]  /*27b0*/  CALL.REL.NOINC `($__internal_37_$__cuda_sm70_shflsync_bfly_p) ;  /* 0x0000066000007944 */ /* 0x000fea0003c00000 */
[----:B01----:R-:W-:Y:S01]  /*27c0*/  FADD.FTZ R146, R146, R117 ;  /* 0x0000007592927221 */ /* 0x003fe20000010000 */
[----:B------:R-:W-:Y:S01]  /*27d0*/  HFMA2.MMA R117, -RZ, RZ, 0, 9.5367431640625e-07 ;  /* 0x00000010ff757435 */ /* 0x000fe200000001ff */
[----:B------:R-:W-:Y:S02]  /*27e0*/  MOV R121, 0x1f ;  /* 0x0000001f00797802 */ /* 0x000fe40000000f00 */
[----:B------:R-:W-:Y:S02]  /*27f0*/  MOV R144, 0xffffffff ;  /* 0xffffffff00907802 */ /* 0x000fe40000000f00 */
[----:B------:R-:W-:Y:S02]  /*2800*/  MOV R118, 0x2820 ;  /* 0x0000282000767802 */ /* 0x000fe40000000f00 */
[----:B------:R-:W-:Y:S05]  /*2810*/  CALL.REL.NOINC `($__internal_37_$__cuda_sm70_shflsync_bfly_p) ;  /* 0x0000060000007944 */ /* 0x000fea0003c00000 */
        /* <DEDUP_REMOVED lines=70> */
[----:B------:R-:W-:Y:S05]  /*2c80*/  CALL.REL.NOINC `($__internal_37_$__cuda_sm70_shflsync_bfly_p) ;  /* 0x0000019000007944 */ /* 0x000fea0003c00000 */
[----:B01----:R-:W-:Y:S01]  /*2c90*/  FADD.FTZ R146, R146, R117 ;  /* 0x0000007592927221 */ /* 0x003fe20000010000 */
[----:B------:R-:W-:Y:S01]  /*2ca0*/  HFMA2.MMA R117, -RZ, RZ, 0, 1.1920928955078125e-07 ;  /* 0x00000002ff757435 */ /* 0x000fe200000001ff */
[----:B------:R-:W-:Y:S02]  /*2cb0*/  MOV R121, 0x1f ;  /* 0x0000001f00797802 */ /* 0x000fe40000000f00 */
[----:B------:R-:W-:Y:S02]  /*2cc0*/  MOV R144, 0xffffffff ;  /* 0xffffffff00907802 */ /* 0x000fe40000000f00 */
[----:B------:R-:W-:Y:S02]  /*2cd0*/  MOV R118, 0x2cf0 ;  /* 0x00002cf000767802 */ /* 0x000fe40000000f00 */
[----:B------:R-:W-:Y:S05]  /*2ce0*/  CALL.REL.NOINC `($__internal_37_$__cuda_sm70_shflsync_bfly_p) ;  /* 0x0000013000007944 */ /* 0x000fea0003c00000 */
[----:B01----:R-:W-:Y:S01]  /*2cf0*/  FADD.FTZ R146, R146, R117 ;  /* 0x0000007592927221 */ /* 0x003fe20000010000 */
[----:B------:R-:W-:Y:S01]  /*2d00*/  HFMA2.MMA R117, -RZ, RZ, 0, 2.384185791015625e-07 ;  /* 0x00000004ff757435 */ /* 0x000fe200000001ff */
[----:B------:R-:W-:-:S02]  /*2d10*/  MOV R121, 0x1f ;  /* 0x0000001f00797802 */ /* 0x000fc40000000f00 */
[----:B------:R-:W-:Y:S02]  /*2d20*/  MOV R144, 0xffffffff ;  /* 0xffffffff00907802 */ /* 0x000fe40000000f00 */
[----:B------:R-:W-:Y:S02]  /*2d30*/  MOV R118, 0x2d50 ;  /* 0x00002d5000767802 */ /* 0x000fe40000000f00 */
[----:B------:R-:W-:Y:S05]  /*2d40*/  CALL.REL.NOINC `($__internal_37_$__cuda_sm70_shflsync_bfly_p) ;  /* 0x000000d000007944 */ /* 0x000fea0003c00000 */
[----:B01----:R-:W-:Y:S01]  /*2d50*/  FADD.FTZ R146, R146, R117 ;  /* 0x0000007592927221 */ /* 0x003fe20000010000 */
[----:B------:R-:W-:Y:S01]  /*2d60*/  HFMA2.MMA R117, -RZ, RZ, 0, 4.76837158203125e-07 ;  /* 0x00000008ff757435 */ /* 0x000fe200000001ff */
[----:B------:R-:W-:Y:S02]  /*2d70*/  MOV R121, 0x1f ;  /* 0x0000001f00797802 */ /* 0x000fe40000000f00 */
[----:B------:R-:W-:Y:S02]  /*2d80*/  MOV R144, 0xffffffff ;  /* 0xffffffff00907802 */ /* 0x000fe40000000f00 */
[----:B------:R-:W-:Y:S02]  /*2d90*/  MOV R118, 0x2db0 ;  /* 0x00002db000767802 */ /* 0x000fe40000000f00 */
[----:B------:R-:W-:Y:S05]  /*2da0*/  CALL.REL.NOINC `($__internal_37_$__cuda_sm70_shflsync_bfly_p) ;  /* 0x0000007000007944 */ /* 0x000fea0003c00000 */
[----:B01----:R-:W-:Y:S01]  /*2db0*/  FADD.FTZ R146, R146, R117 ;  /* 0x0000007592927221 */ /* 0x003fe20000010000 */
[----:B------:R-:W-:Y:S01]  /*2dc0*/  HFMA2.MMA R117, -RZ, RZ, 0, 9.5367431640625e-07 ;  /* 0x00000010ff757435 */ /* 0x000fe200000001ff */
[----:B------:R-:W-:-:S02]  /*2dd0*/  MOV R121, 0x1f ;  /* 0x0000001f00797802 */ /* 0x000fc40000000f00 */
[----:B------:R-:W-:Y:S02]  /*2de0*/  MOV R144, 0xffffffff ;  /* 0xffffffff00907802 */ /* 0x000fe40000000f00 */
[----:B------:R-:W-:Y:S02]  /*2df0*/  MOV R118, 0x2e10 ;  /* 0x00002e1000767802 */ /* 0x000fe40000000f00 */
[----:B------:R-:W-:Y:S05]  /*2e00*/  CALL.REL.NOINC `($__internal_37_$__cuda_sm70_shflsync_bfly_p) ;  /* 0x0000001000007944 */ /* 0x000fea0003c00000 */
[----:B01----:R-:W-:Y:S05]  /*2e10*/  BRA `(.L_x_6682) ;  /* 0xffffec2000007947 */ /* 0x003fea000383ffff */
        .weak           $__internal_37_$__cuda_sm70_shflsync_bfly_p
        .type           $__internal_37_$__cuda_sm70_shflsync_bfly_p,@function
        .size           $__internal_37_$__cuda_sm70_shflsync_bfly_p,(.L_x_29101 - $__internal_37_$__cuda_sm70_shflsync_bfly_p)
$__internal_37_$__cuda_sm70_shflsync_bfly_p:
[----:B------:R-:W-:Y:S01]  /*2e20*/  HFMA2.MMA R119, -RZ, RZ, 0, 0 ;  /* 0x00000000ff777435 */ /* 0x000fe200000001ff */
[----:B------:R-:W-:Y:S04]  /*2e30*/  WARPSYNC R144 ;  /* 0x0000009000007348 */ /* 0x000fe80003800000 */
[----:B------:R0:W1:Y:S01]  /*2e40*/  SHFL.BFLY PT, R117, R146, R117, R121 ;  /* 0x0c00007592757389 */ /* 0x00006200000e0079 */
[----:B------:R-:W-:Y:S05]  /*2e50*/  RET.REL.NODEC R118 `(_ZN10layer_norm13ln_fwd_kernelINS_13Kernel_traitsIf13__nv_bfloat16S2_S2_fjLj4096ELj1ELj1ELj4ELj16ENS_18Kernel_traits_baseILj4096EfS2_S2_S2_fjLj128EEEEELb0ELb1ELb0ELb1EEEvNS_9FwdParamsE) ;  /* 0xffffd1a076007950 */ /* 0x000fea0003c3ffff */
.L_x_6683:
        /* <DEDUP_REMOVED lines=10> */
.L_x_29101:


//--------------------- .text._ZN10layer_norm13ln_fwd_kernelINS_13Kernel_traitsIf13__nv_bfloat16S2_S2_fjLj4096ELj1ELj1ELj4ELj16ENS_18Kernel_traits_baseILj4096EfS2_S2_S2_fjLj128EEEEELb0ELb1ELb1ELb0EEEvNS_9FwdParamsE --------------------------
	.section	.text._ZN10layer_norm13ln_fwd_kernelINS_13Kernel_traitsIf13__nv_bfloat16S2_S2_fjLj4096ELj1ELj1ELj4ELj16ENS_18Kernel_traits_baseILj4096EfS2_S2_S2_fjLj128EEEEELb0ELb1ELb1ELb0EEEvNS_9FwdParamsE,"ax",@progbits
	.sectioninfo	@"SHI_REGISTERS=161"
	.align	128
        .global         _ZN10layer_norm13ln_fwd_kernelINS_13Kernel_traitsIf13__nv_bfloat16S2_S2_fjLj4096ELj1ELj1ELj4ELj16ENS_18Kernel_traits_baseILj4096EfS2_S2_S2_fjLj128EEEEELb0ELb1ELb1ELb0EEEvNS_9FwdParamsE
        .type           _ZN10layer_norm13ln_fwd_kernelINS_13Kernel_traitsIf13__nv_bfloat16S2_S2_fjLj4096ELj1ELj1ELj4ELj16ENS_18Kernel_traits_baseILj4096EfS2_S2_S2_fjLj128EEEEELb0ELb1ELb1ELb0EEEvNS_9FwdParamsE,@function
        .size           _ZN10layer_norm13ln_fwd_kernelINS_13Kernel_traitsIf13__nv_bfloat16S2_S2_fjLj4096ELj1ELj1ELj4ELj16ENS_18Kernel_traits_baseILj4096EfS2_S2_S2_fjLj128EEEEELb0ELb1ELb1ELb0EEEvNS_9FwdParamsE,(.L_x_29102 - _ZN10layer_norm13ln_fwd_kernelINS_13Kernel_traitsIf13__nv_bfloat16S2_S2_fjLj4096ELj1ELj1ELj4ELj16ENS_18Kernel_traits_baseILj4096EfS2_S2_S2_fjLj128EEEEELb0ELb1ELb1ELb0EEEvNS_9FwdParamsE)
        .other          _ZN10layer_norm13ln_fwd_kernelINS_13Kernel_traitsIf13__nv_bfloat16S2_S2_fjLj4096ELj1ELj1ELj4ELj16ENS_18Kernel_traits_baseILj4096EfS2_S2_S2_fjLj128EEEEELb0ELb1ELb1ELb0EEEvNS_9FwdParamsE,@"STO_CUDA_ENTRY STV_DEFAULT"
_ZN10layer_norm13ln_fwd_kernelINS_13Kernel_traitsIf13__nv_bfloat16S2_S2_fjLj4096ELj1ELj1ELj4ELj16ENS_18Kernel_traits_baseILj4096EfS2_S2_S2_fjLj128EEEEELb0ELb1ELb1ELb0EEEvNS_9FwdParamsE:
.text._ZN10layer_norm13ln_fwd_kernelINS_13Kernel_traitsIf13__nv_bfloat16S2_S2_fjLj4096ELj1ELj1ELj4ELj16ENS_18Kernel_traits_baseILj4096EfS2_S2_S2_fjLj128EEEEELb0ELb1ELb1ELb0EEEvNS_9FwdParamsE:
        /* <DEDUP_REMOVED lines=25> */
[----:B------:R0:W5:Y:S04]  /*0190*/  LDG.E.128 R32, [R6.64+0x10] ;  /* 0x0000100406207981 */ /* 0x000168000c1e1d00 */
[C---:B------:R-:W-:Y:S01]  /*01a0*/  @P0 LEA R4, P5, R8.reuse, c[0x0][0x218], 0x5 ;  /* 0x0000860008040a11 */ /* 0x040fe200078a28ff */
[----:B------:R0:W5:Y:S03]  /*01b0*/  LDG.E.128 R24, [R2.64] ;  /* 0x0000000402187981 */ /* 0x000166000c1e1d00 */
[C---:B------:R-:W-:Y:S01]  /*01c0*/  @P0 LEA.HI.X R5, R8.reuse, c[0x0][0x21c], RZ, 0x5, P5 ;  /* 0x0000870008050a11 */ /* 0x040fe200028f2cff */
[----:B------:R0:W5:Y:S04]  /*01d0*/  LDG.E.128 R28, [R2.64+0x10] ;  /* 0x00001004021c7981 */ /* 0x000168000c1e1d00 */
[----:B------:R0:W5:Y:S04]  /*01e0*/  @P0 LDG.E.128 R16, [R4.64] ;  /* 0x0000000404100981 */ /* 0x000168000c1e1d00 */
[----:B------:R0:W5:Y:S04]  /*01f0*/  @P0 LDG.E.128 R20, [R4.64+0x10] ;  /* 0x0000100404140981 */ /* 0x000168000c1e1d00 */
[----:B------:R0:W5:Y:S01]  /*0200*/  LDG.E.128 R36, [R6.64] ;  /* 0x0000000406247981 */ /* 0x000162000c1e1d00 */
[----:B------:R-:W-:-:S03]  /*0210*/  LOP3.LUT R8, R8, 0x80, RZ, 0xfc, !PT ;  /* 0x0000008008087812 */ /* 0x000fc600078efcff */
.L_x_6685:
[----:B------:R-:W-:Y:S05]  /*0220*/  BSYNC B0 ;  /* 0x0000000000007941 */ /* 0x000fea0003800000 */
.L_x_6684:
        /* <DEDUP_REMOVED lines=16> */
[----:B------:R0:W5:Y:S04]  /*0330*/  LDG.E.128 R56, [R4.64+0x10] ;  /* 0x0000100404387981 */ /* 0x000168000c1e1d00 */
[----:B------:R0:W5:Y:S04]  /*0340*/  @P0 LDG.E.128 R40, [R2.64] ;  /* 0x0000000402280981 */ /* 0x000168000c1e1d00 */
[----:B------:R0:W5:Y:S04]  /*0350*/  @P0 LDG.E.128 R44, [R2.64+0x10] ;  /* 0x00001004022c0981 */ /* 0x000168000c1e1d00 */
[----:B------:R0:W5:Y:S01]  /*0360*/  LDG.E.128 R60, [R4.64] ;  /* 0x00000004043c7981 */ /* 0x000162000c1e1d00 */
[----:B------:R-:W-:-:S03]  /*0370*/  IADD3 R8, R8, 0x80, RZ ;  /* 0x0000008008087810 */ /* 0x000fc60007ffe0ff */
.L_x_6687:
[----:B------:R-:W-:Y:S05]  /*0380*/  BSYNC B0 ;  /* 0x0000000000007941 */ /* 0x000fea0003800000 */
.L_x_6686:
        /* <DEDUP_REMOVED lines=20> */
[----:B------:R-:W-:-:S03]  /*04d0*/  IADD3 R8, R8, 0x80, RZ ;  /* 0x0000008008087810 */ /* 0x000fc60007ffe0ff */
.L_x_6689:
[----:B------:R-:W-:Y:S05]  /*04e0*/  BSYNC B0 ;  /* 0x0000000000007941 */ /* 0x000fea0003800000 */
.L_x_6688:
        /* <DEDUP_REMOVED lines=16> */
[----:B------:R0:W5:Y:S04]  /*05f0*/  LDG.E.128 R104, [R6.64+0x10] ;  /* 0x0000100406687981 */ /* 0x000168000c1e1d00 */
[----:B------:R0:W5:Y:S04]  /*0600*/  @P0 LDG.E.128 R88, [R4.64] ;  /* 0x0000000404580981 */ /* 0x000168000c1e1d00 */
[----:B------:R0:W5:Y:S04]  /*0610*/  @P0 LDG.E.128 R92, [R4.64+0x10] ;  /* 0x00001004045c0981 */ /* 0x000168000c1e1d00 */
[----:B------:R0:W5:Y:S02]  /*0620*/  LDG.E.128 R108, [R6.64] ;  /* 0x00000004066c7981 */ /* 0x000164000c1e1d00 */
.L_x_6691:
[----:B------:R-:W-:Y:S05]  /*0630*/  BSYNC B0 ;  /* 0x0000000000007941 */ /* 0x000fea0003800000 */
.L_x_6690:
        /* <DEDUP_REMOVED lines=25> */
.L_x_6807:
[----:B------:R-:W-:-:S05]  /*07d0*/  MOV R120, 0x4 ;  /* 0x0000000400787802 */ /* 0x000fca0000000f00 */
[----:B------:R-:W-:-:S06]  /*07e0*/  IMAD.WIDE R152, R145, R120, c[0x0][0x1d0] ;  /* 0x0000740091987625 */ /* 0x000fcc00078e0278 */
[----:B------:R2:W3:Y:S01]  /*07f0*/  LDG.E R152, [R152.64] ;  /* 0x0000000498987981 */ /* 0x0004e2000c1e1900 */
[----:B------:R-:W-:-:S05]  /*0800*/  IMAD.WIDE R120, R145, R120, c[0x0][0x1d8] ;  /* 0x0000760091787625 */ /* 0x000fca00078e0278 */
[----:B-----5:R4:W5:Y:S01]  /*0810*/  LDG.E R147, [R120.64] ;  /* 0x0000000478937981 */ /* 0x020962000c1e1900 */
[----:B------:R-:W-:Y:S01]  /*0820*/  IMAD R122, R145, c[0x0][0x168], RZ ;  /* 0x00005a00917a7a24 */ /* 0x000fe200078e02ff */
[----:B------:R-:W-:Y:S01]  /*0830*/  BSSY B0, `(.L_x_6692) ;  /* 0x0000080000007945 */ /* 0x000fe20003800000 */
[----:B--2---:R-:W-:Y:S02]  /*0840*/  MOV R153, RZ ;  /* 0x000000ff00997202 */ /* 0x004fe40000000f00 */
[----:B---3--:R-:W-:-:S13]  /*0850*/  ISETP.GE.AND P5, PT, R152, 0x1, PT ;  /* 0x000000019800780c */ /* 0x008fda0003fa6270 */
        /* <DEDUP_REMOVED lines=11> */
[----:B----4-:R-:W-:Y:S02]  /*0910*/  ISETP.NE.U32.AND P0, PT, RZ, c[0x0][0x180], PT ;  /* 0x00006000ff007a0c */ /* 0x010fe40003f05070 */
[----:B------:R-:W-:Y:S02]  /*0920*/  @P5 MOV R4, 0x10 ;  /* 0x0000001000045802 */ /* 0x000fe40000000f00 */
[----:B------:R-:W-:-:S03]  /*0930*/  ISETP.NE.AND.EX P0, PT, RZ, c[0x0][0x184], PT, P0 ;  /* 0x00006100ff007a0c */ /* 0x000fc60003f05300 */
[----:B------:R-:W-:-:S05]  /*0940*/  @P5 IMAD.WIDE.U32 R4, R153, R4, c[0x0][0x170] ;  /* 0x00005c0099045625 */ /* 0x000fca00078e0004 */
[----:B------:R2:W5:Y:S05]  /*0950*/  @P5 LDG.E.128 R112, [R4.64] ;  /* 0x0000000404705981 */ /* 0x00056a000c1e1d00 */
[----:B------:R-:W-:-:S05]  /*0960*/  @P0 MOV R2, 0x10 ;  /* 0x0000001000020802 */ /* 0x000fca0000000f00 */
[----:B0-----:R-:W-:-:S05]  /*0970*/  @P0 IMAD.WIDE.U32 R2, R149, R2, c[0x0][0x180] ;  /* 0x0000600095020625 */ /* 0x001fca00078e0002 */
        /* <DEDUP_REMOVED lines=8> */
.L_x_6695:
[----:B--2--5:R-:W-:-:S05]  /*0a00*/  PRMT R0, RZ, 0x5410, R112 ;  /* 0x00005410ff007816 */ /* 0x024fca0000000070 */
[----:B------:R-:W-:-:S04]  /*0a10*/  FMUL.FTZ R3, R0, c[0x0][0x1ec] ;  /* 0x00007b0000037a20 */ /* 0x000fc80000410000 */
[----:B------:R-:W-:Y:S01]  /*0a20*/  FMUL.FTZ R0, R36, R3 ;  /* 0x0000000324007220 */ /* 0x000fe20000410000 */
[----:B------:R-:W-:-:S05]  /*0a30*/  @P0 PRMT R3, RZ, 0x5410, R116 ;  /* 0x00005410ff030816 */ /* 0x000fca0000000074 */
[----:B------:R-:W-:Y:S02]  /*0a40*/  @P0 FADD.FTZ R0, R3, R0 ;  /* 0x0000000003000221 */ /* 0x000fe40000010000 */
.L_x_6696:
[----:B------:R-:W-:Y:S05]  /*0a50*/  BSYNC B1 ;  /* 0x0000000000017941 */ /* 0x000fea0003800000 */
.L_x_6694:
[----:B------:R-:W-:Y:S01]  /*0a60*/  BSSY B1, `(.L_x_6697) ;  /* 0x000000b000017945 */ /* 0x000fe20003800000 */
[----:B------:R-:W-:Y:S05]  /*0a70*/  @P6 BRA `(.L_x_6698) ;  /* 0x0000004000006947 */ /* 0x000fea0003800000 */
[----:B------:R-:W-:Y:S01]  /*0a80*/  MOV R3, RZ ;  /* 0x000000ff00037202 */ /* 0x000fe20000000f00 */
[----:B------:R-:W-:Y:S05]  /*0a90*/  @!P0 BRA `(.L_x_6699) ;  /* 0x0000007000008947 */ /* 0x000fea0003800000 */
[----:B-----5:R-:W-:Y:S01]  /*0aa0*/  PRMT R3, RZ, 0x7610, R116 ;  /* 0x00007610ff037816 */ /* 0x020fe20000000074 */
[----:B------:R-:W-:Y:S05]  /*0ab0*/  BRA `(.L_x_6699) ;  /* 0x0000005000007947 */ /* 0x000fea0003800000 */
.L_x_6698:
[----:B-----5:R-:W-:-:S05]  /*0ac0*/  PRMT R2, RZ, 0x7610, R112 ;  /* 0x00007610ff027816 */ /* 0x020fca0000000070 */
[----:B------:R-:W-:-:S04]  /*0ad0*/  FMUL.FTZ R2, R2, c[0x0][0x1ec] ;  /* 0x00007b0002027a20 */ /* 0x000fc80000410000 */
[----:B------:R-:W-:Y:S01]  /*0ae0*/  FMUL.FTZ R3, R37, R2 ;  /* 0x0000000225037220 */ /* 0x000fe20000410000 */
[----:B------:R-:W-:-:S05]  /*0af0*/  @P0 PRMT R2, RZ, 0x7610, R116 ;  /* 0x00007610ff020816 */ /* 0x000fca0000000074 */
[----:B------:R-:W-:Y:S02]  /*0b00*/  @P0 FADD.FTZ R3, R2, R3 ;  /* 0x0000000302030221 */ /* 0x000fe40000010000 */
.L_x_6699:
[----:B------:R-:W-:Y:S05]  /*0b10*/  BSYNC B1 ;  /* 0x0000000000017941 */ /* 0x000fea0003800000 */
.L_x_6697:
[----:B------:R-:W-:Y:S01]  /*0b20*/  BSSY B1, `(.L_x_6700) ;  /* 0x000000b000017945 */ /* 0x000fe20003800000 */
[----:B------:R-:W-:Y:S05]  /*0b30*/  @P6 BRA `(.L_x_6701) ;  /* 0x0000004000006947 */ /* 0x000fea0003800000 */
[----:B------:R-:W-:Y:S01]  /*0b40*/  HFMA2.MMA R2, -RZ, RZ, 0, 0 ;  /* 0x00000000ff027435 */ /* 0x000fe200000001ff */
[----:B------:R-:W-:Y:S05]  /*0b50*/  @!P0 BRA `(.L_x_6702) ;  /* 0x0000007000008947 */ /* 0x000fea0003800000 */
[----:B-----5:R-:W-:Y:S01]  /*0b60*/  PRMT R2, RZ, 0x5410, R117 ;  /* 0x00005410ff027816 */ /* 0x020fe20000000075 */
[----:B------:R-:W-:Y:S05]  /*0b70*/  BRA `(.L_x_6702) ;  /* 0x0000005000007947 */ /* 0x000fea0003800000 */
.L_x_6701:
[----:B-----5:R-:W-:-:S05]  /*0b80*/  PRMT R2, RZ, 0x5410, R113 ;  /* 0x00005410ff027816 */ /* 0x020fca0000000071 */
[----:B------:R-:W-:-:S04]  /*0b90*/  FMUL.FTZ R5, R2, c[0x0][0x1ec] ;  /* 0x00007b0002057a20 */ /* 0x000fc80000410000 */
[----:B------:R-:W-:Y:S01]  /*0ba0*/  FMUL.FTZ R2, R38, R5 ;  /* 0x0000000526027220 */ /* 0x000fe20000410000 */
[----:B------:R-:W-:-:S05]  /*0bb0*/  @P0 PRMT R5, RZ, 0x5410, R117 ;  /* 0x00005410ff050816 */ /* 0x000fca0000000075 */
[----:B------:R-:W-:Y:S02]  /*0bc0*/  @P0 FADD.FTZ R2, R5, R2 ;  /* 0x0000000205020221 */ /* 0x000fe40000010000 */
.L_x_6702:
[----:B------:R-:W-:Y:S05]  /*0bd0*/  BSYNC B1 ;  /* 0x0000000000017941 */ /* 0x000fea0003800000 */
.L_x_6700:
[----:B------:R-:W-:Y:S01]  /*0be0*/  BSSY B1, `(.L_x_6703) ;  /* 0x000000b000017945 */ /* 0x000fe20003800000 */
[----:B------:R-:W-:Y:S05]  /*0bf0*/  @P6 BRA `(.L_x_6704) ;  /* 0x0000004000006947 */ /* 0x000fea0003800000 */
[----:B------:R-:W-:Y:S01]  /*0c00*/  MOV R5, RZ ;  /* 0x000000ff00057202 */ /* 0x000fe20000000f00 */
[----:B------:R-:W-:Y:S05]  /*0c10*/  @!P0 BRA `(.L_x_6705) ;  /* 0x0000007000008947 */ /* 0x000fea0003800000 */
[----:B-----5:R-:W-:Y:S01]  /*0c20*/  PRMT R5, RZ, 0x7610, R117 ;  /* 0x00007610ff057816 */ /* 0x020fe20000000075 */
[----:B------:R-:W-:Y:S05]  /*0c30*/  BRA `(.L_x_6705) ;  /* 0x0000005000007947 */ /* 0x000fea0003800000 */
.L_x_6704:
[----:B-----5:R-:W-:-:S05]  /*0c40*/  PRMT R4, RZ, 0x7610, R113 ;  /* 0x00007610ff047816 */ /* 0x020fca0000000071 */
[----:B------:R-:W-:-:S04]  /*0c50*/  FMUL.FTZ R4, R4, c[0x0][0x1ec] ;  /* 0x00007b0004047a20 */ /* 0x000fc80000410000 */
[----:B------:R-:W-:Y:S01]  /*0c60*/  FMUL.FTZ R5, R39, R4 ;  /* 0x0000000427057220 */ /* 0x000fe20000410000 */
[----:B------:R-:W-:-:S05]  /*0c70*/  @P0 PRMT R4, RZ, 0x7610, R117 ;  /* 0x00007610ff040816 */ /* 0x000fca0000000075 */
[----:B------:R-:W-:Y:S02]  /*0c80*/  @P0 FADD.FTZ R5, R4, R5 ;  /* 0x0000000504050221 */ /* 0x000fe40000010000 */
.L_x_6705:
[----:B------:R-:W-:Y:S05]  /*0c90*/  BSYNC B1 ;  /* 0x0000000000017941 */ /* 0x000fea0003800000 */
.L_x_6703:
[----:B------:R-:W-:Y:S01]  /*0ca0*/  BSSY B1, `(.L_x_6706) ;  /* 0x000000b000017945 */ /* 0x000fe20003800000 */
[----:B------:R-:W-:Y:S05]  /*0cb0*/  @P6 BRA `(.L_x_6707) ;  /* 0x0000004000006947 */ /* 0x000fea0003800000 */
[----:B------:R-:W-:Y:S01]  /*0cc0*/  HFMA2.MMA R4, -RZ, RZ, 0, 0 ;  /* 0x00000000ff047435 */ /* 0x000fe200000001ff */
[----:B------:R-:W-:Y:S05]  /*0cd0*/  @!P0 BRA `(.L_x_6708) ;  /* 0x0000007000008947 */ /* 0x000fea0003800000 */
[----:B-----5:R-:W-:Y:S01]  /*0ce0*/  PRMT R4, RZ, 0x5410, R118 ;  /* 0x00005410ff047816 */ /* 0x020fe20000000076 */
[----:B------:R-:W-:Y:S05]  /*0cf0*/  BRA `(.L_x_6708) ;  /* 0x0000005000007947 */ /* 0x000fea0003800000 */
.L_x_6707:
[----:B-----5:R-:W-:-:S05]  /*0d00*/  PRMT R4, RZ, 0x5410, R114 ;  /* 0x00005410ff047816 */ /* 0x020fca0000000072 */
[----:B------:R-:W-:-:S04]  /*0d10*/  FMUL.FTZ R7, R4, c[0x0][0x1ec] ;  /* 0x00007b0004077a20 */ /* 0x000fc80000410000 */
[----:B------:R-:W-:Y:S01]  /*0d20*/  FMUL.FTZ R4, R32, R7 ;  /* 0x0000000720047220 */ /* 0x000fe20000410000 */
[----:B------:R-:W-:-:S05]  /*0d30*/  @P0 PRMT R7, RZ, 0x5410, R118 ;  /* 0x00005410ff070816 */ /* 0x000fca0000000076 */
[----:B------:R-:W-:Y:S02]  /*0d40*/  @P0 FADD.FTZ R4, R7, R4 ;  /* 0x0000000407040221 */ /* 0x000fe40000010000 */
.L_x_6708:
[----:B------:R-:W-:Y:S05]  /*0d50*/  BSYNC B1 ;  /* 0x0000000000017941 */ /* 0x000fea0003800000 */
.L_x_6706:
[----:B------:R-:W-:Y:S01]  /*0d60*/  BSSY B1, `(.L_x_6709) ;  /* 0x000000b000017945 */ /* 0x000fe20003800000 */
[----:B------:R-:W-:Y:S05]  /*0d70*/  @P6 BRA `(.L_x_6710) ;  /* 0x0000004000006947 */ /* 0x000fea0003800000 */
[----:B------:R-:W-:Y:S01]  /*0d80*/  MOV R7, RZ ;  /* 0x000000ff00077202 */ /* 0x000fe20000000f00 */
[----:B------:R-:W-:Y:S05]  /*0d90*/  @!P0 BRA `(.L_x_6711) ;  /* 0x0000007000008947 */ /* 0x000fea0003800000 */
[----:B-----5:R-:W-:Y:S01]  /*0da0*/  PRMT R7, RZ, 0x7610, R118 ;  /* 0x00007610ff077816 */ /* 0x020fe20000000076 */
[----:B------:R-:W-:Y:S05]  /*0db0*/  BRA `(.L_x_6711) ;  /* 0x0000005000007947 */ /* 0x000fea0003800000 */
.L_x_6710:
[----:B-----5:R-:W-:-:S05]  /*0dc0*/  PRMT R6, RZ, 0x7610, R114 ;  /* 0x00007610ff067816 */ /* 0x020fca0000000072 */
[----:B------:R-:W-:-:S04]  /*0dd0*/  FMUL.FTZ R6, R6, c[0x0][0x1ec] ;  /* 0x00007b0006067a20 */ /* 0x000fc80000410000 */
[----:B------:R-:W-:Y:S01]  /*0de0*/  FMUL.FTZ R7, R33, R6 ;  /* 0x0000000621077220 */ /* 0x000fe20000410000 */
[----:B------:R-:W-:-:S05]  /*0df0*/  @P0 PRMT R6, RZ, 0x7610, R118 ;  /* 0x00007610ff060816 */ /* 0x000fca0000000076 */
[----:B------:R-:W-:Y:S02]  /*0e00*/  @P0 FADD.FTZ R7, R6, R7 ;  /* 0x0000000706070221 */ /* 0x000fe40000010000 */
.L_x_6711:
[----:B------:R-:W-:Y:S05]  /*0e10*/  BSYNC B1 ;  /* 0x0000000000017941 */ /* 0x000fea0003800000 */
.L_x_6709:
[----:B------:R-:W-:Y:S01]  /*0e20*/  BSSY B1, `(.L_x_6712) ;  /* 0x000000b000017945 */ /* 0x000fe20003800000 */
[----:B------:R-:W-:Y:S05]  /*0e30*/  @P6 BRA `(.L_x_6713) ;  /* 0x0000004000006947 */ /* 0x000fea0003800000 */
[----:B------:R-:W-:Y:S01]  /*0e40*/  HFMA2.MMA R6, -RZ, RZ, 0, 0 ;  /* 0x00000000ff067435 */ /* 0x000fe200000001ff */
[----:B------:R-:W-:Y:S05]  /*0e50*/  @!P0 BRA `(.L_x_6714) ;  /* 0x0000007000008947 */ /* 0x000fea0003800000 */
[----:B-----5:R-:W-:Y:S01]  /*0e60*/  PRMT R6, RZ, 0x5410, R119 ;  /* 0x00005410ff067816 */ /* 0x020fe20000000077 */
[----:B------:R-:W-:Y:S05]  /*0e70*/  BRA `(.L_x_6714) ;  /* 0x0000005000007947 */ /* 0x000fea0003800000 */
.L_x_6713:
[----:B-----5:R-:W-:-:S05]  /*0e80*/  PRMT R6, RZ, 0x5410, R115 ;  /* 0x00005410ff067816 */ /* 0x020fca0000000073 */
[----:B------:R-:W-:-:S04]  /*0e90*/  FMUL.FTZ R9, R6, c[0x0][0x1ec] ;  /* 0x00007b0006097a20 */ /* 0x000fc80000410000 */
[----:B------:R-:W-:Y:S01]  /*0ea0*/  FMUL.FTZ R6, R34, R9 ;  /* 0x0000000922067220 */ /* 0x000fe20000410000 */
[----:B------:R-:W-:-:S05]  /*0eb0*/  @P0 PRMT R9, RZ, 0x5410, R119 ;  /* 0x00005410ff090816 */ /* 0x000fca0000000077 */
[----:B------:R-:W-:Y:S02]  /*0ec0*/  @P0 FADD.FTZ R6, R9, R6 ;  /* 0x0000000609060221 */ /* 0x000fe40000010000 */
.L_x_6714:
[----:B------:R-:W-:Y:S05]  /*0ed0*/  BSYNC B1 ;  /* 0x0000000000017941 */ /* 0x000fea0003800000 */
.L_x_6712:
[----:B------:R-:W-:Y:S01]  /*0ee0*/  BSSY B1, `(.L_x_6715) ;  /* 0x000000b000017945 */ /* 0x000fe20003800000 */
[----:B------:R-:W-:Y:S05]  /*0ef0*/  @P6 BRA `(.L_x_6716) ;  /* 0x0000004000006947 */ /* 0x000fea0003800000 */
[----:B------:R-:W-:Y:S01]  /*0f00*/  MOV R9, RZ ;  /* 0x000000ff00097202 */ /* 0x000fe20000000f00 */
[----:B------:R-:W-:Y:S05]  /*0f10*/  @!P0 BRA `(.L_x_6717) ;  /* 0x0000007000008947 */ /* 0x000fea0003800000 */
[----:B-----5:R-:W-:Y:S01]  /*0f20*/  PRMT R9, RZ, 0x7610, R119 ;  /* 0x00007610ff097816 */ /* 0x020fe20000000077 */
[----:B------:R-:W-:Y:S05]  /*0f30*/  BRA `(.L_x_6717) ;  /* 0x0000005000007947 */ /* 0x000fea0003800000 */
.L_x_6716:
[----:B-----5:R-:W-:-:S05]  /*0f40*/  PRMT R9, RZ, 0x7610, R115 ;  /* 0x00007610ff097816 */ /* 0x020fca0000000073 */
[----:B------:R-:W-:-:S04]  /*0f50*/  FMUL.FTZ R120, R9, c[0x0][0x1ec] ;  /* 0x00007b0009787a20 */ /* 0x000fc80000410000 */
[----:B------:R-:W-:Y:S01]  /*0f60*/  FMUL.FTZ R9, R35, R120 ;  /* 0x0000007823097220 */ /* 0x000fe20000410000 */
[----:B------:R-:W-:-:S05]  /*0f70*/  @P0 PRMT R120, RZ, 0x7610, R119 ;  /* 0x00007610ff780816 */ /* 0x000fca0000000077 */
[----:B------:R-:W-:Y:S02]  /*0f80*/  @P0 FADD.FTZ R9, R120, R9 ;  /* 0x0000000978090221 */ /* 0x000fe40000010000 */
.L_x_6717:
[----:B------:R-:W-:Y:S05]  /*0f90*/  BSYNC B1 ;  /* 0x0000000000017941 */ /* 0x000fea0003800000 */
.L_x_6715:
        /* <DEDUP_REMOVED lines=9> */
.L_x_6693:
[----:B----4-:R-:W-:Y:S05]  /*1030*/  BSYNC B0 ;  /* 0x0000000000007941 */ /* 0x010fea0003800000 */
.L_x_6692:
        /* <DEDUP_REMOVED lines=17> */
.L_x_6721:
[----:B--2--5:R-:W-:-:S05]  /*1150*/  PRMT R8, RZ, 0x5410, R112 ;  /* 0x00005410ff087816 */ /* 0x024fca0000000070 */
[----:B------:R-:W-:-:S04]  /*1160*/  FMUL.FTZ R11, R8, c[0x0][0x1ec] ;  /* 0x00007b00080b7a20 */ /* 0x000fc80000410000 */
[----:B------:R-:W-:Y:S01]  /*1170*/  FMUL.FTZ R8, R60, R11 ;  /* 0x0000000b3c087220 */ /* 0x000fe20000410000 */
[----:B------:R-:W-:-:S05]  /*1180*/  @P0 PRMT R11, RZ, 0x5410, R116 ;  /* 0x00005410ff0b0816 */ /* 0x000fca0000000074 */
[----:B------:R-:W-:Y:S02]  /*1190*/  @P0 FADD.FTZ R8, R11, R8 ;  /* 0x000000080b080221 */ /* 0x000fe40000010000 */
.L_x_6722:
[----:B------:R-:W-:Y:S05]  /*11a0*/  BSYNC B1 ;  /* 0x0000000000017941 */ /* 0x000fea0003800000 */
.L_x_6720:
[----:B------:R-:W-:Y:S01]  /*11b0*/  BSSY B1, `(.L_x_6723) ;  /* 0x000000b000017945 */ /* 0x000fe20003800000 */
[----:B------:R-:W-:Y:S05]  /*11c0*/  @P6 BRA `(.L_x_6724) ;  /* 0x0000004000006947 */ /* 0x000fea0003800000 */
[----:B------:R-:W-:Y:S01]  /*11d0*/  MOV R11, RZ ;  /* 0x000000ff000b7202 */ /* 0x000fe20000000f00 */
[----:B------:R-:W-:Y:S05]  /*11e0*/  @!P0 BRA `(.L_x_6725) ;  /* 0x0000007000008947 */ /* 0x000fea0003800000 */
[----:B-----5:R-:W-:Y:S01]  /*11f0*/  PRMT R11, RZ, 0x7610, R116 ;  /* 0x00007610ff0b7816 */ /* 0x020fe20000000074 */
[----:B------:R-:W-:Y:S05]  /*1200*/  BRA `(.L_x_6725) ;  /* 0x0000005000007947 */ /* 0x000fea0003800000 */
.L_x_6724:
[----:B-----5:R-:W-:-:S05]  /*1210*/  PRMT R10, RZ, 0x7610, R112 ;  /* 0x00007610ff0a7816 */ /* 0x020fca0000000070 */
[----:B------:R-:W-:-:S04]  /*1220*/  FMUL.FTZ R10, R10, c[0x0][0x1ec] ;  /* 0x00007b000a0a7a20 */ /* 0x000fc80000410000 */
[----:B------:R-:W-:Y:S01]  /*1230*/  FMUL.FTZ R11, R61, R10 ;  /* 0x0000000a3d0b7220 */ /* 0x000fe20000410000 */
[----:B------:R-:W-:-:S05]  /*1240*/  @P0 PRMT R10, RZ, 0x7610, R116 ;  /* 0x00007610ff0a0816 */ /* 0x000fca0000000074 */
[----:B------:R-:W-:Y:S02]  /*1250*/  @P0 FADD.FTZ R11, R10, R11 ;  /* 0x0000000b0a0b0221 */ /* 0x000fe40000010000 */
.L_x_6725:
[----:B------:R-:W-:Y:S05]  /*1260*/  BSYNC B1 ;  /* 0x0000000000017941 */ /* 0x000fea0003800000 */
.L_x_6723:
[----:B------:R-:W-:Y:S01]  /*1270*/  BSSY B1, `(.L_x_6726) ;  /* 0x000000b000017945 */ /* 0x000fe20003800000 */
[----:B------:R-:W-:Y:S05]  /*1280*/  @P6 BRA `(.L_x_6727) ;  /* 0x0000004000006947 */ /* 0x000fea0003800000 */
[----:B------:R-:W-:Y:S01]  /*1290*/  HFMA2.MMA R10, -RZ, RZ, 0, 0 ;  /* 0x00000000ff0a7435 */ /* 0x000fe200000001ff */
[----:B------:R-:W-:Y:S05]  /*12a0*/  @!P0 BRA `(.L_x_6728) ;  /* 0x0000007000008947 */ /* 0x000fea0003800000 */
[----:B-----5:R-:W-:Y:S01]  /*12b0*/  PRMT R10, RZ, 0x5410, R117 ;  /* 0x00005410ff0a7816 */ /* 0x020fe20000000075 */
[----:B------:R-:W-:Y:S05]  /*12c0*/  BRA `(.L_x_6728) ;  /* 0x0000005000007947 */ /* 0x000fea0003800000 */
.L_x_6727:
[----:B-----5:R-:W-:-:S05]  /*12d0*/  PRMT R10, RZ, 0x5410, R113 ;  /* 0x00005410ff0a7816 */ /* 0x020fca0000000071 */
[----:B------:R-:W-:-:S04]  /*12e0*/  FMUL.FTZ R13, R10, c[0x0][0x1ec] ;  /* 0x00007b000a0d7a20 */ /* 0x000fc80000410000 */
[----:B------:R-:W-:Y:S01]  /*12f0*/  FMUL.FTZ R10, R62, R13 ;  /* 0x0000000d3e0a7220 */ /* 0x000fe20000410000 */
[----:B------:R-:W-:-:S05]  /*1300*/  @P0 PRMT R13, RZ, 0x5410, R117 ;  /* 0x00005410ff0d0816 */ /* 0x000fca0000000075 */
[----:B------:R-:W-:Y:S02]  /*1310*/  @P0 FADD.FTZ R10, R13, R10 ;  /* 0x0000000a0d0a0221 */ /* 0x000fe40000010000 */
.L_x_6728:
[----:B------:R-:W-:Y:S05]  /*1320*/  BSYNC B1 ;  /* 0x0000000000017941 */ /* 0x000fea0003800000 */
.L_x_6726:
[----:B------:R-:W-:Y:S01]  /*1330*/  BSSY B1, `(.L_x_6729) ;  /* 0x000000b000017945 */ /* 0x000fe20003800000 */
[----:B------:R-:W-:Y:S05]  /*1340*/  @P6 BRA `(.L_x_6730) ;  /* 0x0000004000006947 */ /* 0x000fea0003800000 */
[----:B------:R-:W-:Y:S01]  /*1350*/  MOV R13, RZ ;  /* 0x000000ff000d7202 */ /* 0x000fe20000000f00 */
[----:B------:R-:W-:Y:S05]  /*1360*/  @!P0 BRA `(.L_x_6731) ;  /* 0x0000007000008947 */ /* 0x000fea0003800000 */
[----:B-----5:R-:W-:Y:S01]  /*1370*/  PRMT R13, RZ, 0x7610, R117 ;  /* 0x00007610ff0d7816 */ /* 0x020fe20000000075 */
[----:B------:R-:W-:Y:S05]  /*1380*/  BRA `(.L_x_6731) ;  /* 0x0000005000007947 */ /* 0x000fea0003800000 */
.L_x_6730:
[----:B-----5:R-:W-:-:S05]  /*1390*/  PRMT R12, RZ, 0x7610, R113 ;  /* 0x00007610ff0c7816 */ /* 0x020fca0000000071 */
[----:B------:R-:W-:-:S04]  /*13a0*/  FMUL.FTZ R12, R12, c[0x0][0x1ec] ;  /* 0x00007b000c0c7a20 */ /* 0x000fc80000410000 */
[----:B------:R-:W-:Y:S01]  /*13b0*/  FMUL.FTZ R13, R63, R12 ;  /* 0x0000000c3f0d7220 */ /* 0x000fe20000410000 */
[----:B------:R-:W-:-:S05]  /*13c0*/  @P0 PRMT R12, RZ, 0x7610, R117 ;  /* 0x00007610ff0c0816 */ /* 0x000fca0000000075 */
[----:B------:R-:W-:Y:S02]  /*13d0*/  @P0 FADD.FTZ R13, R12, R13 ;  /* 0x0000000d0c0d0221 */ /* 0x000fe40000010000 */
.L_x_6731:
[----:B------:R-:W-:Y:S05]  /*13e0*/  BSYNC B1 ;  /* 0x0000000000017941 */ /* 0x000fea0003800000 */
.L_x_6729:
[----:B------:R-:W-:Y:S01]  /*13f0*/  BSSY B1, `(.L_x_6732) ;  /* 0x000000b000017945 */ /* 0x000fe20003800000 */
[----:B------:R-:W-:Y:S05]  /*1400*/  @P6 BRA `(.L_x_6733) ;  /* 0x0000004000006947 */ /* 0x000fea0003800000 */
[----:B------:R-:W-:Y:S01]  /*1410*/  HFMA2.MMA R12, -RZ, RZ, 0, 0 ;  /* 0x00000000ff0c7435 */ /* 0x000fe200000001ff */
[----:B------:R-:W-:Y:S05]  /*1420*/  @!P0 BRA `(.L_x_6734) ;  /* 0x0000007000008947 */ /* 0x000fea0003800000 */
[----:B-----5:R-:W-:Y:S01]  /*1430*/  PRMT R12, RZ, 0x5410, R118 ;  /* 0x00005410ff0c7816 */ /* 0x020fe20000000076 */
[----:B------:R-:W-:Y:S05]  /*1440*/  BRA `(.L_x_6734) ;  /* 0x0000005000007947 */ /* 0x000fea0003800000 */
.L_x_6733:
[----:B-----5:R-:W-:-:S05]  /*1450*/  PRMT R12, RZ, 0x5410, R114 ;  /* 0x00005410ff0c7816 */ /* 0x020fca0000000072 */
[----:B------:R-:W-:-:S04]  /*1460*/  FMUL.FTZ R15, R12, c[0x0][0x1ec] ;  /* 0x00007b000c0f7a20 */ /* 0x000fc80000410000 */
[----:B------:R-:W-:Y:S01]  /*1470*/  FMUL.FTZ R12, R56, R15 ;  /* 0x0000000f380c7220 */ /* 0x000fe20000410000 */
[----:B------:R-:W-:-:S05]  /*1480*/  @P0 PRMT R15, RZ, 0x5410, R118 ;  /* 0x00005410ff0f0816 */ /* 0x000fca0000000076 */
[----:B------:R-:W-:Y:S02]  /*1490*/  @P0 FADD.FTZ R12, R15, R12 ;  /* 0x0000000c0f0c0221 */ /* 0x000fe40000010000 */
.L_x_6734:
[----:B------:R-:W-:Y:S05]  /*14a0*/  BSYNC B1 ;  /* 0x0000000000017941 */ /* 0x000fea0003800000 */
.L_x_6732:
[----:B------:R-:W-:Y:S01]  /*14b0*/  BSSY B1, `(.L_x_6735) ;  /* 0x000000b000017945 */ /* 0x000fe20003800000 */
[----:B------:R-:W-:Y:S05]  /*14c0*/  @P6 BRA `(.L_x_6736) ;  /* 0x0000004000006947 */ /* 0x000fea0003800000 */
[----:B------:R-:W-:Y:S01]  /*14d0*/  MOV R15, RZ ;  /* 0x000000ff000f7202 */ /* 0x000fe20000000f00 */
[----:B------:R-:W-:Y:S05]  /*14e0*/  @!P0 BRA `(.L_x_6737) ;  /* 0x0000007000008947 */ /* 0x000fea0003800000 */
[----:B-----5:R-:W-:Y:S01]  /*14f0*/  PRMT R15, RZ, 0x7610, R118 ;  /* 0x00007610ff0f7816 */ /* 0x020fe20000000076 */
[----:B------:R-:W-:Y:S05]  /*1500*/  BRA `(.L_x_6737) ;  /* 0x0000005000007947 */ /* 0x000fea0003800000 */
.L_x_6736:
[----:B-----5:R-:W-:-:S05]  /*1510*/  PRMT R14, RZ, 0x7610, R114 ;  /* 0x00007610ff0e7816 */ /* 0x020fca0000000072 */
[----:B------:R-:W-:-:S04]  /*1520*/  FMUL.FTZ R14, R14, c[0x0][0x1ec] ;  /* 0x00007b000e0e7a20 */ /* 0x000fc80000410000 */
[----:B------:R-:W-:Y:S01]  /*1530*/  FMUL.FTZ R15, R57, R14 ;  /* 0x0000000e390f7220 */ /* 0x000fe20000410000 */
[----:B------:R-:W-:-:S05]  /*1540*/  @P0 PRMT R14, RZ, 0x7610, R118 ;  /* 0x00007610ff0e0816 */ /* 0x000fca0000000076 */
[----:B------:R-:W-:Y:S02]  /*1550*/  @P0 FADD.FTZ R15, R14, R15 ;  /* 0x0000000f0e0f0221 */ /* 0x000fe40000010000 */
.L_x_6737:
[----:B------:R-:W-:Y:S05]  /*1560*/  BSYNC B1 ;  /* 0x0000000000017941 */ /* 0x000fea0003800000 */
.L_x_6735:
[----:B------:R-:W-:Y:S01]  /*1570*/  BSSY B1, `(.L_x_6738) ;  /* 0x000000b000017945 */ /* 0x000fe20003800000 */
[----:B------:R-:W-:Y:S05]  /*1580*/  @P6 BRA `(.L_x_6739) ;  /* 0x0000004000006947 */ /* 0x000fea0003800000 */
[----:B------:R-:W-:Y:S01]  /*1590*/  HFMA2.MMA R14, -RZ, RZ, 0, 0 ;  /* 0x00000000ff0e7435 */ /* 0x000fe200000001ff */
[----:B------:R-:W-:Y:S05]  /*15a0*/  @!P0 BRA `(.L_x_6740) ;  /* 0x0000007000008947 */ /* 0x000fea0003800000 */
[----:B-----5:R-:W-:Y:S01]  /*15b0*/  PRMT R14, RZ, 0x5410, R119 ;  /* 0x00005410ff0e7816 */ /* 0x020fe20000000077 */
[----:B------:R-:W-:Y:S05]  /*15c0*/  BRA `(.L_x_6740) ;  /* 0x0000005000007947 */ /* 0x000fea0003800000 */
.L_x_6739:
[----:B-----5:R-:W-:-:S05]  /*15d0*/  PRMT R14, RZ, 0x5410, R115 ;  /* 0x00005410ff0e7816 */ /* 0x020fca0000000073 */
[----:B0-----:R-:W-:-:S04]  /*15e0*/  FMUL.FTZ R121, R14, c[0x0][0x1ec] ;  /* 0x00007b000e797a20 */ /* 0x001fc80000410000 */
[----:B------:R-:W-:Y:S01]  /*15f0*/  FMUL.FTZ R14, R58, R121 ;  /* 0x000000793a0e7220 */ /* 0x000fe20000410000 */
[----:B------:R-:W-:-:S05]  /*1600*/  @P0 PRMT R121, RZ, 0x5410, R119 ;  /* 0x00005410ff790816 */ /* 0x000fca0000000077 */
[----:B------:R-:W-:Y:S02]  /*1610*/  @P0 FADD.FTZ R14, R121, R14 ;  /* 0x0000000e790e0221 */ /* 0x000fe40000010000 */
.L_x_6740:
[----:B------:R-:W-:Y:S05]  /*1620*/  BSYNC B1 ;  /* 0x0000000000017941 */ /* 0x000fea0003800000 */
.L_x_6738:
[----:B------:R-:W-:Y:S01]  /*1630*/  BSSY B1, `(.L_x_6741) ;  /* 0x000000b000017945 */ /* 0x000fe20003800000 */
[----:B------:R-:W-:Y:S05]  /*1640*/  @P6 BRA `(.L_x_6742) ;  /* 0x0000004000006947 */ /* 0x000fea0003800000 */
[----:B------:R-:W-:Y:S01]  /*1650*/  MOV R125, RZ ;  /* 0x000000ff007d7202 */ /* 0x000fe20000000f00 */
[----:B------:R-:W-:Y:S05]  /*1660*/  @!P0 BRA `(.L_x_6743) ;  /* 0x0000007000008947 */ /* 0x000fea0003800000 */
[----:B-----5:R-:W-:Y:S01]  /*1670*/  PRMT R125, RZ, 0x7610, R119 ;  /* 0x00007610ff7d7816 */ /* 0x020fe20000000077 */
[----:B------:R-:W-:Y:S05]  /*1680*/  BRA `(.L_x_6743) ;  /* 0x0000005000007947 */ /* 0x000fea0003800000 */
.L_x_6742:
[----:B0----5:R-:W-:-:S05]  /*1690*/  PRMT R120, RZ, 0x7610, R115 ;  /* 0x00007610ff787816 */ /* 0x021fca0000000073 */
[----:B------:R-:W-:-:S04]  /*16a0*/  FMUL.FTZ R120, R120, c[0x0][0x1ec] ;  /* 0x00007b0078787a20 */ /* 0x000fc80000410000 */
[----:B------:R-:W-:Y:S01]  /*16b0*/  FMUL.FTZ R125, R59, R120 ;  /* 0x000000783b7d7220 */ /* 0x000fe20000410000 */
[----:B------:R-:W-:-:S05]  /*16c0*/  @P0 PRMT R120, RZ, 0x7610, R119 ;  /* 0x00007610ff780816 */ /* 0x000fca0000000077 */
[----:B------:R-:W-:Y:S02]  /*16d0*/  @P0 FADD.FTZ R125, R120, R125 ;  /* 0x0000007d787d0221 */ /* 0x000fe40000010000 */
.L_x_6743:
[----:B------:R-:W-:Y:S05]  /*16e0*/  BSYNC B1 ;  /* 0x0000000000017941 */ /* 0x000fea0003800000 */
.L_x_6741:
[----:B0-----:R-:W-:Y:S01]  /*16f0*/  HFMA2.MMA R150, -RZ, RZ, 0, 9.5367431640625e-07 ;  /* 0x00000010ff967435 */ /* 0x001fe200000001ff */
        /* <DEDUP_REMOVED lines=8> */
.L_x_6719:
[----:B------:R-:W-:Y:S05]  /*1780*/  BSYNC B0 ;  /* 0x0000000000007941 */ /* 0x000fea0003800000 */
.L_x_6718:
        /* <DEDUP_REMOVED lines=17> */
.L_x_6747:
[----:B0----5:R-:W-:-:S05]  /*18a0*/  PRMT R120, RZ, 0x5410, R112 ;  /* 0x00005410ff787816 */ /* 0x021fca0000000070 */
[----:B------:R-:W-:-:S04]  /*18b0*/  FMUL.FTZ R121, R120, c[0x0][0x1ec] ;  /* 0x00007b0078797a20 */ /* 0x000fc80000410000 */
[----:B------:R-:W-:Y:S01]  /*18c0*/  FMUL.FTZ R124, R84, R121 ;  /* 0x00000079547c7220 */ /* 0x000fe20000410000 */
[----:B------:R-:W-:-:S05]  /*18d0*/  @P0 PRMT R121, RZ, 0x5410, R116 ;  /* 0x00005410ff790816 */ /* 0x000fca0000000074 */
[----:B------:R-:W-:Y:S02]  /*18e0*/  @P0 FADD.FTZ R124, R121, R124 ;  /* 0x0000007c797c0221 */ /* 0x000fe40000010000 */
.L_x_6748:
[----:B------:R-:W-:Y:S05]  /*18f0*/  BSYNC B1 ;  /* 0x0000000000017941 */ /* 0x000fea0003800000 */
.L_x_6746:
[----:B------:R-:W-:Y:S01]  /*1900*/  BSSY B1, `(.L_x_6749) ;  /* 0x000000b000017945 */ /* 0x000fe20003800000 */
[----:B------:R-:W-:Y:S05]  /*1910*/  @P6 BRA `(.L_x_6750) ;  /* 0x0000004000006947 */ /* 0x000fea0003800000 */
[----:B------:R-:W-:Y:S01]  /*1920*/  MOV R127, RZ ;  /* 0x000000ff007f7202 */ /* 0x000fe20000000f00 */
[----:B------:R-:W-:Y:S05]  /*1930*/  @!P0 BRA `(.L_x_6751) ;  /* 0x0000007000008947 */ /* 0x000fea0003800000 */
[----:B-----5:R-:W-:Y:S01]  /*1940*/  PRMT R127, RZ, 0x7610, R116 ;  /* 0x00007610ff7f7816 */ /* 0x020fe20000000074 */
[----:B------:R-:W-:Y:S05]  /*1950*/  BRA `(.L_x_6751) ;  /* 0x0000005000007947 */ /* 0x000fea0003800000 */
.L_x_6750:
[----:B-----5:R-:W-:-:S05]  /*1960*/  PRMT R120, RZ, 0x7610, R112 ;  /* 0x00007610ff787816 */ /* 0x020fca0000000070 */
[----:B------:R-:W-:-:S04]  /*1970*/  FMUL.FTZ R120, R120, c[0x0][0x1ec] ;  /* 0x00007b0078787a20 */ /* 0x000fc80000410000 */
[----:B------:R-:W-:Y:S01]  /*1980*/  FMUL.FTZ R127, R85, R120 ;  /* 0x00000078557f7220 */ /* 0x000fe20000410000 */
[----:B------:R-:W-:-:S05]  /*1990*/  @P0 PRMT R120, RZ, 0x7610, R116 ;  /* 0x00007610ff780816 */ /* 0x000fca0000000074 */
[----:B------:R-:W-:Y:S02]  /*19a0*/  @P0 FADD.FTZ R127, R120, R127 ;  /* 0x0000007f787f0221 */ /* 0x000fe40000010000 */
.L_x_6751:
[----:B------:R-:W-:Y:S05]  /*19b0*/  BSYNC B1 ;  /* 0x0000000000017941 */ /* 0x000fea0003800000 */
.L_x_6749:
[----:B------:R-:W-:Y:S01]  /*19c0*/  BSSY B1, `(.L_x_6752) ;  /* 0x000000b000017945 */ /* 0x000fe20003800000 */
[----:B------:R-:W-:Y:S05]  /*19d0*/  @P6 BRA `(.L_x_6753) ;  /* 0x0000004000006947 */ /* 0x000fea0003800000 */
[----:B------:R-:W-:Y:S01]  /*19e0*/  HFMA2.MMA R126, -RZ, RZ, 0, 0 ;  /* 0x00000000ff7e7435 */ /* 0x000fe200000001ff */
[----:B------:R-:W-:Y:S05]  /*19f0*/  @!P0 BRA `(.L_x_6754) ;  /* 0x0000007000008947 */ /* 0x000fea0003800000 */
[----:B-----5:R-:W-:Y:S01]  /*1a00*/  PRMT R126, RZ, 0x5410, R117 ;  /* 0x00005410ff7e7816 */ /* 0x020fe20000000075 */
[----:B------:R-:W-:Y:S05]  /*1a10*/  BRA `(.L_x_6754) ;  /* 0x0000005000007947 */ /* 0x000fea0003800000 */
.L_x_6753:
[----:B-----5:R-:W-:-:S05]  /*1a20*/  PRMT R120, RZ, 0x5410, R113 ;  /* 0x00005410ff787816 */ /* 0x020fca0000000071 */
[----:B------:R-:W-:-:S04]  /*1a30*/  FMUL.FTZ R121, R120, c[0x0][0x1ec] ;  /* 0x00007b0078797a20 */ /* 0x000fc80000410000 */
[----:B------:R-:W-:Y:S01]  /*1a40*/  FMUL.FTZ R126, R86, R121 ;  /* 0x00000079567e7220 */ /* 0x000fe20000410000 */
[----:B------:R-:W-:-:S05]  /*1a50*/  @P0 PRMT R121, RZ, 0x5410, R117 ;  /* 0x00005410ff790816 */ /* 0x000fca0000000075 */
[----:B------:R-:W-:Y:S02]  /*1a60*/  @P0 FADD.FTZ R126, R121, R126 ;  /* 0x0000007e797e0221 */ /* 0x000fe40000010000 */
.L_x_6754:
[----:B------:R-:W-:Y:S05]  /*1a70*/  BSYNC B1 ;  /* 0x0000000000017941 */ /* 0x000fea0003800000 */
.L_x_6752:
[----:B------:R-:W-:Y:S01]  /*1a80*/  BSSY B1, `(.L_x_6755) ;  /* 0x000000b000017945 */ /* 0x000fe20003800000 */
[----:B------:R-:W-:Y:S05]  /*1a90*/  @P6 BRA `(.L_x_6756) ;  /* 0x0000004000006947 */ /* 0x000fea0003800000 */
[----:B------:R-:W-:Y:S01]  /*1aa0*/  MOV R129, RZ ;  /* 0x000000ff00817202 */ /* 0x000fe20000000f00 */
[----:B------:R-:W-:Y:S05]  /*1ab0*/  @!P0 BRA `(.L_x_6757) ;  /* 0x0000007000008947 */ /* 0x000fea0003800000 */
[----:B-----5:R-:W-:Y:S01]  /*1ac0*/  PRMT R129, RZ, 0x7610, R117 ;  /* 0x00007610ff817816 */ /* 0x020fe20000000075 */
[----:B------:R-:W-:Y:S05]  /*1ad0*/  BRA `(.L_x_6757) ;  /* 0x0000005000007947 */ /* 0x000fea0003800000 */
.L_x_6756:
[----:B-----5:R-:W-:-:S05]  /*1ae0*/  PRMT R120, RZ, 0x7610, R113 ;  /* 0x00007610ff787816 */ /* 0x020fca0000000071 */
[----:B------:R-:W-:-:S04]  /*1af0*/  FMUL.FTZ R120, R120, c[0x0][0x1ec] ;  /* 0x00007b0078787a20 */ /* 0x000fc80000410000 */
[----:B------:R-:W-:Y:S01]  /*1b00*/  FMUL.FTZ R129, R87, R120 ;  /* 0x0000007857817220 */ /* 0x000fe20000410000 */
[----:B------:R-:W-:-:S05]  /*1b10*/  @P0 PRMT R120, RZ, 0x7610, R117 ;  /* 0x00007610ff780816 */ /* 0x000fca0000000075 */
[----:B------:R-:W-:Y:S02]  /*1b20*/  @P0 FADD.FTZ R129, R120, R129 ;  /* 0x0000008178810221 */ /* 0x000fe40000010000 */
.L_x_6757:
[----:B------:R-:W-:Y:S05]  /*1b30*/  BSYNC B1 ;  /* 0x0000000000017941 */ /* 0x000fea0003800000 */
.L_x_6755:
[----:B------:R-:W-:Y:S01]  /*1b40*/  BSSY B1, `(.L_x_6758) ;  /* 0x000000b000017945 */ /* 0x000fe20003800000 */
[----:B------:R-:W-:Y:S05]  /*1b50*/  @P6 BRA `(.L_x_6759) ;  /* 0x0000004000006947 */ /* 0x000fea0003800000 */
[----:B------:R-:W-:Y:S01]  /*1b60*/  HFMA2.MMA R128, -RZ, RZ, 0, 0 ;  /* 0x00000000ff807435 */ /* 0x000fe200000001ff */
[----:B------:R-:W-:Y:S05]  /*1b70*/  @!P0 BRA `(.L_x_6760) ;  /* 0x0000007000008947 */ /* 0x000fea0003800000 */
[----:B-----5:R-:W-:Y:S01]  /*1b80*/  PRMT R128, RZ, 0x5410, R118 ;  /* 0x00005410ff807816 */ /* 0x020fe20000000076 */
[----:B------:R-:W-:Y:S05]  /*1b90*/  BRA `(.L_x_6760) ;  /* 0x0000005000007947 */ /* 0x000fea0003800000 */
.L_x_6759:
[----:B-----5:R-:W-:-:S05]  /*1ba0*/  PRMT R120, RZ, 0x5410, R114 ;  /* 0x00005410ff787816 */ /* 0x020fca0000000072 */
[----:B------:R-:W-:-:S04]  /*1bb0*/  FMUL.FTZ R121, R120, c[0x0][0x1ec] ;  /* 0x00007b0078797a20 */ /* 0x000fc80000410000 */
[----:B------:R-:W-:Y:S01]  /*1bc0*/  FMUL.FTZ R128, R80, R121 ;  /* 0x0000007950807220 */ /* 0x000fe20000410000 */
[----:B------:R-:W-:-:S05]  /*1bd0*/  @P0 PRMT R121, RZ, 0x5410, R118 ;  /* 0x00005410ff790816 */ /* 0x000fca0000000076 */
[----:B------:R-:W-:Y:S02]  /*1be0*/  @P0 FADD.FTZ R128, R121, R128 ;  /* 0x0000008079800221 */ /* 0x000fe40000010000 */
.L_x_6760:
[----:B------:R-:W-:Y:S05]  /*1bf0*/  BSYNC B1 ;  /* 0x0000000000017941 */ /* 0x000fea0003800000 */
.L_x_6758:
[----:B------:R-:W-:Y:S01]  /*1c00*/  BSSY B1, `(.L_x_6761) ;  /* 0x000000b000017945 */ /* 0x000fe20003800000 */
[----:B------:R-:W-:Y:S05]  /*1c10*/  @P6 BRA `(.L_x_6762) ;  /* 0x0000004000006947 */ /* 0x000fea0003800000 */
[----:B------:R-:W-:Y:S01]  /*1c20*/  MOV R131, RZ ;  /* 0x000000ff00837202 */ /* 0x000fe20000000f00 */
[----:B------:R-:W-:Y:S05]  /*1c30*/  @!P0 BRA `(.L_x_6763) ;  /* 0x0000007000008947 */ /* 0x000fea0003800000 */
[----:B-----5:R-:W-:Y:S01]  /*1c40*/  PRMT R131, RZ, 0x7610, R118 ;  /* 0x00007610ff837816 */ /* 0x020fe20000000076 */
[----:B------:R-:W-:Y:S05]  /*1c50*/  BRA `(.L_x_6763) ;  /* 0x0000005000007947 */ /* 0x000fea0003800000 */
.L_x_6762:
[----:B-----5:R-:W-:-:S05]  /*1c60*/  PRMT R120, RZ, 0x7610, R114 ;  /* 0x00007610ff787816 */ /* 0x020fca0000000072 */
[----:B------:R-:W-:-:S04]  /*1c70*/  FMUL.FTZ R120, R120, c[0x0][0x1ec] ;  /* 0x00007b0078787a20 */ /* 0x000fc80000410000 */
[----:B------:R-:W-:Y:S01]  /*1c80*/  FMUL.FTZ R131, R81, R120 ;  /* 0x0000007851837220 */ /* 0x000fe20000410000 */
[----:B------:R-:W-:-:S05]  /*1c90*/  @P0 PRMT R120, RZ, 0x7610, R118 ;  /* 0x00007610ff780816 */ /* 0x000fca0000000076 */
[----:B------:R-:W-:Y:S02]  /*1ca0*/  @P0 FADD.FTZ R131, R120, R131 ;  /* 0x0000008378830221 */ /* 0x000fe40000010000 */
.L_x_6763:
[----:B------:R-:W-:Y:S05]  /*1cb0*/  BSYNC B1 ;  /* 0x0000000000017941 */ /* 0x000fea0003800000 */
.L_x_6761:
[----:B------:R-:W-:Y:S01]  /*1cc0*/  BSSY B1, `(.L_x_6764) ;  /* 0x000000b000017945 */ /* 0x000fe20003800000 */
[----:B------:R-:W-:Y:S05]  /*1cd0*/  @P6 BRA `(.L_x_6765) ;  /* 0x0000004000006947 */ /* 0x000fea0003800000 */
[----:B------:R-:W-:Y:S01]  /*1ce0*/  HFMA2.MMA R130, -RZ, RZ, 0, 0 ;  /* 0x00000000ff827435 */ /* 0x000fe200000001ff */
[----:B------:R-:W-:Y:S05]  /*1cf0*/  @!P0 BRA `(.L_x_6766) ;  /* 0x0000007000008947 */ /* 0x000fea0003800000 */
[----:B-----5:R-:W-:Y:S01]  /*1d00*/  PRMT R130, RZ, 0x5410, R119 ;  /* 0x00005410ff827816 */ /* 0x020fe20000000077 */
[----:B------:R-:W-:Y:S05]  /*1d10*/  BRA `(.L_x_6766) ;  /* 0x0000005000007947 */ /* 0x000fea0003800000 */
.L_x_6765:
[----:B-----5:R-:W-:-:S05]  /*1d20*/  PRMT R120, RZ, 0x5410, R115 ;  /* 0x00005410ff787816 */ /* 0x020fca0000000073 */
[----:B------:R-:W-:-:S04]  /*1d30*/  FMUL.FTZ R121, R120, c[0x0][0x1ec] ;  /* 0x00007b0078797a20 */ /* 0x000fc80000410000 */
[----:B------:R-:W-:Y:S01]  /*1d40*/  FMUL.FTZ R130, R82, R121 ;  /* 0x0000007952827220 */ /* 0x000fe20000410000 */
[----:B------:R-:W-:-:S05]  /*1d50*/  @P0 PRMT R121, RZ, 0x5410, R119 ;  /* 0x00005410ff790816 */ /* 0x000fca0000000077 */
[----:B------:R-:W-:Y:S02]  /*1d60*/  @P0 FADD.FTZ R130, R121, R130 ;  /* 0x0000008279820221 */ /* 0x000fe40000010000 */
.L_x_6766:
[----:B------:R-:W-:Y:S05]  /*1d70*/  BSYNC B1 ;  /* 0x0000000000017941 */ /* 0x000fea0003800000 */
.L_x_6764:
[----:B------:R-:W-:Y:S01]  /*1d80*/  BSSY B1, `(.L_x_6767) ;  /* 0x000000b000017945 */ /* 0x000fe20003800000 */
[----:B------:R-:W-:Y:S05]  /*1d90*/  @P6 BRA `(.L_x_6768) ;  /* 0x0000004000006947 */ /* 0x000fea0003800000 */
[----:B------:R-:W-:Y:S01]  /*1da0*/  MOV R133, RZ ;  /* 0x000000ff00857202 */ /* 0x000fe20000000f00 */
[----:B------:R-:W-:Y:S05]  /*1db0*/  @!P0 BRA `(.L_x_6769) ;  /* 0x0000007000008947 */ /* 0x000fea0003800000 */
[----:B-----5:R-:W-:Y:S01]  /*1dc0*/  PRMT R133, RZ, 0x7610, R119 ;  /* 0x00007610ff857816 */ /* 0x020fe20000000077 */
[----:B------:R-:W-:Y:S05]  /*1dd0*/  BRA `(.L_x_6769) ;  /* 0x0000005000007947 */ /* 0x000fea0003800000 */
.L_x_6768:
[----:B-----5:R-:W-:-:S05]  /*1de0*/  PRMT R120, RZ, 0x7610, R115 ;  /* 0x00007610ff787816 */ /* 0x020fca0000000073 */
[----:B------:R-:W-:-:S04]  /*1df0*/  FMUL.FTZ R120, R120, c[0x0][0x1ec] ;  /* 0x00007b0078787a20 */ /* 0x000fc80000410000 */
[----:B------:R-:W-:Y:S01]  /*1e00*/  FMUL.FTZ R133, R83, R120 ;  /* 0x0000007853857220 */ /* 0x000fe20000410000 */
[----:B------:R-:W-:-:S05]  /*1e10*/  @P0 PRMT R120, RZ, 0x7610, R119 ;  /* 0x00007610ff780816 */ /* 0x000fca0000000077 */
[----:B------:R-:W-:Y:S02]  /*1e20*/  @P0 FADD.FTZ R133, R120, R133 ;  /* 0x0000008578850221 */ /* 0x000fe40000010000 */
.L_x_6769:
[----:B------:R-:W-:Y:S05]  /*1e30*/  BSYNC B1 ;  /* 0x0000000000017941 */ /* 0x000fea0003800000 */
.L_x_6767:
        /* <DEDUP_REMOVED lines=9> */
.L_x_6745:
[----:B------:R-:W-:Y:S05]  /*1ed0*/  BSYNC B0 ;  /* 0x0000000000007941 */ /* 0x000fea0003800000 */
.L_x_6744:
        /* <DEDUP_REMOVED lines=17> */
.L_x_6773:
[----:B0----5:R-:W-:-:S05]  /*1ff0*/  PRMT R120, RZ, 0x5410, R112 ;  /* 0x00005410ff787816 */ /* 0x021fca0000000070 */
[----:B------:R-:W-:-:S04]  /*2000*/  FMUL.FTZ R121, R120, c[0x0][0x1ec] ;  /* 0x00007b0078797a20 */ /* 0x000fc80000410000 */
[----:B------:R-:W-:Y:S01]  /*2010*/  FMUL.FTZ R132, R108, R121 ;  /* 0x000000796c847220 */ /* 0x000fe20000410000 */
[----:B------:R-:W-:-:S05]  /*2020*/  @P0 PRMT R121, RZ, 0x5410, R116 ;  /* 0x00005410ff790816 */ /* 0x000fca0000000074 */
[----:B------:R-:W-:Y:S02]  /*2030*/  @P0 FADD.FTZ R132, R121, R132 ;  /* 0x0000008479840221 */ /* 0x000fe40000010000 */
.L_x_6774:
[----:B------:R-:W-:Y:S05]  /*2040*/  BSYNC B1 ;  /* 0x0000000000017941 */ /* 0x000fea0003800000 */
.L_x_6772:
[----:B------:R-:W-:Y:S01]  /*2050*/  BSSY B1, `(.L_x_6775) ;  /* 0x000000b000017945 */ /* 0x000fe20003800000 */
[----:B------:R-:W-:Y:S05]  /*2060*/  @P5 BRA `(.L_x_6776) ;  /* 0x0000004000005947 */ /* 0x000fea0003800000 */
[----:B------:R-:W-:Y:S01]  /*2070*/  MOV R135, RZ ;  /* 0x000000ff00877202 */ /* 0x000fe20000000f00 */
[----:B------:R-:W-:Y:S05]  /*2080*/  @!P0 BRA `(.L_x_6777) ;  /* 0x0000007000008947 */ /* 0x000fea0003800000 */
[----:B-----5:R-:W-:Y:S01]  /*2090*/  PRMT R135, RZ, 0x7610, R116 ;  /* 0x00007610ff877816 */ /* 0x020fe20000000074 */
[----:B------:R-:W-:Y:S05]  /*20a0*/  BRA `(.L_x_6777) ;  /* 0x0000005000007947 */ /* 0x000fea0003800000 */
.L_x_6776:
[----:B-----5:R-:W-:-:S05]  /*20b0*/  PRMT R120, RZ, 0x7610, R112 ;  /* 0x00007610ff787816 */ /* 0x020fca0000000070 */
[----:B------:R-:W-:-:S04]  /*20c0*/  FMUL.FTZ R120, R120, c[0x0][0x1ec] ;  /* 0x00007b0078787a20 */ /* 0x000fc80000410000 */
[----:B------:R-:W-:Y:S01]  /*20d0*/  FMUL.FTZ R135, R109, R120 ;  /* 0x000000786d877220 */ /* 0x000fe20000410000 */
[----:B------:R-:W-:-:S05]  /*20e0*/  @P0 PRMT R120, RZ, 0x7610, R116 ;  /* 0x00007610ff780816 */ /* 0x000fca0000000074 */
[----:B------:R-:W-:Y:S02]  /*20f0*/  @P0 FADD.FTZ R135, R120, R135 ;  /* 0x0000008778870221 */ /* 0x000fe40000010000 */
.L_x_6777:
[----:B------:R-:W-:Y:S05]  /*2100*/  BSYNC B1 ;  /* 0x0000000000017941 */ /* 0x000fea0003800000 */
.L_x_6775:
[----:B------:R-:W-:Y:S01]  /*2110*/  BSSY B1, `(.L_x_6778) ;  /* 0x000000b000017945 */ /* 0x000fe20003800000 */
[----:B------:R-:W-:Y:S05]  /*2120*/  @P5 BRA `(.L_x_6779) ;  /* 0x0000004000005947 */ /* 0x000fea0003800000 */
[----:B------:R-:W-:Y:S01]  /*2130*/  HFMA2.MMA R134, -RZ, RZ, 0, 0 ;  /* 0x00000000ff867435 */ /* 0x000fe200000001ff */
[----:B------:R-:W-:Y:S05]  /*2140*/  @!P0 BRA `(.L_x_6780) ;  /* 0x0000007000008947 */ /* 0x000fea0003800000 */
[----:B-----5:R-:W-:Y:S01]  /*2150*/  PRMT R134, RZ, 0x5410, R117 ;  /* 0x00005410ff867816 */ /* 0x020fe20000000075 */
[----:B------:R-:W-:Y:S05]  /*2160*/  BRA `(.L_x_6780) ;  /* 0x0000005000007947 */ /* 0x000fea0003800000 */
.L_x_6779:
[----:B-----5:R-:W-:-:S05]  /*2170*/  PRMT R120, RZ, 0x5410, R113 ;  /* 0x00005410ff787816 */ /* 0x020fca0000000071 */
[----:B------:R-:W-:-:S04]  /*2180*/  FMUL.FTZ R121, R120, c[0x0][0x1ec] ;  /* 0x00007b0078797a20 */ /* 0x000fc80000410000 */
[----:B------:R-:W-:Y:S01]  /*2190*/  FMUL.FTZ R134, R110, R121 ;  /* 0x000000796e867220 */ /* 0x000fe20000410000 */
[----:B------:R-:W-:-:S05]  /*21a0*/  @P0 PRMT R121, RZ, 0x5410, R117 ;  /* 0x00005410ff790816 */ /* 0x000fca0000000075 */
[----:B------:R-:W-:Y:S02]  /*21b0*/  @P0 FADD.FTZ R134, R121, R134 ;  /* 0x0000008679860221 */ /* 0x000fe40000010000 */
.L_x_6780:
[----:B------:R-:W-:Y:S05]  /*21c0*/  BSYNC B1 ;  /* 0x0000000000017941 */ /* 0x000fea0003800000 */
.L_x_6778:
[----:B------:R-:W-:Y:S01]  /*21d0*/  BSSY B1, `(.L_x_6781) ;  /* 0x000000b000017945 */ /* 0x000fe20003800000 */
[----:B------:R-:W-:Y:S05]  /*21e0*/  @P5 BRA `(.L_x_6782) ;  /* 0x0000004000005947 */ /* 0x000fea0003800000 */
[----:B------:R-:W-:Y:S01]  /*21f0*/  MOV R137, RZ ;  /* 0x000000ff00897202 */ /* 0x000fe20000000f00 */
[----:B------:R-:W-:Y:S05]  /*2200*/  @!P0 BRA `(.L_x_6783) ;  /* 0x0000007000008947 */ /* 0x000fea0003800000 */
[----:B-----5:R-:W-:Y:S01]  /*2210*/  PRMT R137, RZ, 0x7610, R117 ;  /* 0x00007610ff897816 */ /* 0x020fe20000000075 */
[----:B------:R-:W-:Y:S05]  /*2220*/  BRA `(.L_x_6783) ;  /* 0x0000005000007947 */ /* 0x000fea0003800000 */
.L_x_6782:
[----:B-----5:R-:W-:-:S05]  /*2230*/  PRMT R120, RZ, 0x7610, R113 ;  /* 0x00007610ff787816 */ /* 0x020fca0000000071 */
[----:B------:R-:W-:-:S04]  /*2240*/  FMUL.FTZ R120, R120, c[0x0][0x1ec] ;  /* 0x00007b0078787a20 */ /* 0x000fc80000410000 */
[----:B------:R-:W-:Y:S01]  /*2250*/  FMUL.FTZ R137, R111, R120 ;  /* 0x000000786f897220 */ /* 0x000fe20000410000 */
[----:B------:R-:W-:-:S05]  /*2260*/  @P0 PRMT R120, RZ, 0x7610, R117 ;  /* 0x00007610ff780816 */ /* 0x000fca0000000075 */
[----:B------:R-:W-:Y:S02]  /*2270*/  @P0 FADD.FTZ R137, R120, R137 ;  /* 0x0000008978890221 */ /* 0x000fe40000010000 */
.L_x_6783:
[----:B------:R-:W-:Y:S05]  /*2280*/  BSYNC B1 ;  /* 0x0000000000017941 */ /* 0x000fea0003800000 */
.L_x_6781:
[----:B------:R-:W-:Y:S01]  /*2290*/  BSSY B1, `(.L_x_6784) ;  /* 0x000000b000017945 */ /* 0x000fe20003800000 */
[----:B------:R-:W-:Y:S05]  /*22a0*/  @P5 BRA `(.L_x_6785) ;  /* 0x0000004000005947 */ /* 0x000fea0003800000 */
[----:B------:R-:W-:Y:S01]  /*22b0*/  HFMA2.MMA R136, -RZ, RZ, 0, 0 ;  /* 0x00000000ff887435 */ /* 0x000fe200000001ff */
[----:B------:R-:W-:Y:S05]  /*22c0*/  @!P0 BRA `(.L_x_6786) ;  /* 0x0000007000008947 */ /* 0x000fea0003800000 */
[----:B-----5:R-:W-:Y:S01]  /*22d0*/  PRMT R136, RZ, 0x5410, R118 ;  /* 0x00005410ff887816 */ /* 0x020fe20000000076 */
[----:B------:R-:W-:Y:S05]  /*22e0*/  BRA `(.L_x_6786) ;  /* 0x0000005000007947 */ /* 0x000fea0003800000 */
.L_x_6785:
[----:B-----5:R-:W-:-:S05]  /*22f0*/  PRMT R120, RZ, 0x5410, R114 ;  /* 0x00005410ff787816 */ /* 0x020fca0000000072 */
[----:B------:R-:W-:-:S04]  /*2300*/  FMUL.FTZ R121, R120, c[0x0][0x1ec] ;  /* 0x00007b0078797a20 */ /* 0x000fc80000410000 */
[----:B------:R-:W-:Y:S01]  /*2310*/  FMUL.FTZ R136, R104, R121 ;  /* 0x0000007968887220 */ /* 0x000fe20000410000 */
[----:B------:R-:W-:-:S05]  /*2320*/  @P0 PRMT R121, RZ, 0x5410, R118 ;  /* 0x00005410ff790816 */ /* 0x000fca0000000076 */
[----:B------:R-:W-:Y:S02]  /*2330*/  @P0 FADD.FTZ R136, R121, R136 ;  /* 0x0000008879880221 */ /* 0x000fe40000010000 */
.L_x_6786:
[----:B------:R-:W-:Y:S05]  /*2340*/  BSYNC B1 ;  /* 0x0000000000017941 */ /* 0x000fea0003800000 */
.L_x_6784:
[----:B------:R-:W-:Y:S01]  /*2350*/  BSSY B1, `(.L_x_6787) ;  /* 0x000000b000017945 */ /* 0x000fe20003800000 */
[----:B------:R-:W-:Y:S05]  /*2360*/  @P5 BRA `(.L_x_6788) ;  /* 0x0000004000005947 */ /* 0x000fea0003800000 */
[----:B------:R-:W-:Y:S01]  /*2370*/  MOV R139, RZ ;  /* 0x000000ff008b7202 */ /* 0x000fe20000000f00 */
[----:B------:R-:W-:Y:S05]  /*2380*/  @!P0 BRA `(.L_x_6789) ;  /* 0x0000007000008947 */ /* 0x000fea0003800000 */
[----:B-----5:R-:W-:Y:S01]  /*2390*/  PRMT R139, RZ, 0x7610, R118 ;  /* 0x00007610ff8b7816 */ /* 0x020fe20000000076 */
[----:B------:R-:W-:Y:S05]  /*23a0*/  BRA `(.L_x_6789) ;  /* 0x0000005000007947 */ /* 0x000fea0003800000 */
.L_x_6788:
[----:B-----5:R-:W-:-:S05]  /*23b0*/  PRMT R120, RZ, 0x7610, R114 ;  /* 0x00007610ff787816 */ /* 0x020fca0000000072 */
[----:B------:R-:W-:-:S04]  /*23c0*/  FMUL.FTZ R120, R120, c[0x0][0x1ec] ;  /* 0x00007b0078787a20 */ /* 0x000fc80000410000 */
[----:B------:R-:W-:Y:S01]  /*23d0*/  FMUL.FTZ R139, R105, R120 ;  /* 0x00000078698b7220 */ /* 0x000fe20000410000 */
[----:B------:R-:W-:-:S05]  /*23e0*/  @P0 PRMT R120, RZ, 0x7610, R118 ;  /* 0x00007610ff780816 */ /* 0x000fca0000000076 */
[----:B------:R-:W-:Y:S02]  /*23f0*/  @P0 FADD.FTZ R139, R120, R139 ;  /* 0x0000008b788b0221 */ /* 0x000fe40000010000 */
.L_x_6789:
[----:B------:R-:W-:Y:S05]  /*2400*/  BSYNC B1 ;  /* 0x0000000000017941 */ /* 0x000fea0003800000 */
.L_x_6787:
[----:B------:R-:W-:Y:S01]  /*2410*/  BSSY B1, `(.L_x_6790) ;  /* 0x000000b000017945 */ /* 0x000fe20003800000 */
[----:B------:R-:W-:Y:S05]  /*2420*/  @P5 BRA `(.L_x_6791) ;  /* 0x0000004000005947 */ /* 0x000fea0003800000 */
[----:B------:R-:W-:Y:S01]  /*2430*/  HFMA2.MMA R141, -RZ, RZ, 0, 0 ;  /* 0x00000000ff8d7435 */ /* 0x000fe200000001ff */
[----:B------:R-:W-:Y:S05]  /*2440*/  @!P0 BRA `(.L_x_6792) ;  /* 0x0000007000008947 */ /* 0x000fea0003800000 */
[----:B-----5:R-:W-:Y:S01]  /*2450*/  PRMT R141, RZ, 0x5410, R119 ;  /* 0x00005410ff8d7816 */ /* 0x020fe20000000077 */
[----:B------:R-:W-:Y:S05]  /*2460*/  BRA `(.L_x_6792) ;  /* 0x0000005000007947 */ /* 0x000fea0003800000 */
.L_x_6791:
[----:B-----5:R-:W-:-:S05]  /*2470*/  PRMT R120, RZ, 0x5410, R115 ;  /* 0x00005410ff787816 */ /* 0x020fca0000000073 */
[----:B------:R-:W-:Y:S01]  /*2480*/  FMUL.FTZ R141, R120, c[0x0][0x1ec] ;  /* 0x00007b00788d7a20 */ /* 0x000fe20000410000 */
[----:B------:R-:W-:-:S03]  /*2490*/  @P0 PRMT R120, RZ, 0x5410, R119 ;  /* 0x00005410ff780816 */ /* 0x000fc60000000077 */
[----:B------:R-:W-:-:S04]  /*24a0*/  FMUL.FTZ R141, R106, R141 ;  /* 0x0000008d6a8d7220 */ /* 0x000fc80000410000 */
[----:B------:R-:W-:Y:S02]  /*24b0*/  @P0 FADD.FTZ R141, R120, R141 ;  /* 0x0000008d788d0221 */ /* 0x000fe40000010000 */
.L_x_6792:
[----:B------:R-:W-:Y:S05]  /*24c0*/  BSYNC B1 ;  /* 0x0000000000017941 */ /* 0x000fea0003800000 */
.L_x_6790:
[----:B------:R-:W-:Y:S01]  /*24d0*/  BSSY B1, `(.L_x_6793) ;  /* 0x000000b000017945 */ /* 0x000fe20003800000 */
[----:B------:R-:W-:Y:S05]  /*24e0*/  @P5 BRA `(.L_x_6794) ;  /* 0x0000004000005947 */ /* 0x000fea0003800000 */
[----:B------:R-:W-:Y:S01]  /*24f0*/  MOV R143, RZ ;  /* 0x000000ff008f7202 */ /* 0x000fe20000000f00 */
[----:B------:R-:W-:Y:S05]  /*2500*/  @!P0 BRA `(.L_x_6795) ;  /* 0x0000007000008947 */ /* 0x000fea0003800000 */
[----:B-----5:R-:W-:Y:S01]  /*2510*/  PRMT R143, RZ, 0x7610, R119 ;  /* 0x00007610ff8f7816 */ /* 0x020fe20000000077 */
[----:B------:R-:W-:Y:S05]  /*2520*/  BRA `(.L_x_6795) ;  /* 0x0000005000007947 */ /* 0x000fea0003800000 */
.L_x_6794:
[----:B-----5:R-:W-:-:S05]  /*2530*/  PRMT R120, RZ, 0x7610, R115 ;  /* 0x00007610ff787816 */ /* 0x020fca0000000073 */
[----:B------:R-:W-:-:S04]  /*2540*/  FMUL.FTZ R120, R120, c[0x0][0x1ec] ;  /* 0x00007b0078787a20 */ /* 0x000fc80000410000 */
[----:B------:R-:W-:Y:S01]  /*2550*/  FMUL.FTZ R143, R107, R120 ;  /* 0x000000786b8f7220 */ /* 0x000fe20000410000 */
[----:B------:R-:W-:-:S05]  /*2560*/  @P0 PRMT R120, RZ, 0x7610, R119 ;  /* 0x00007610ff780816 */ /* 0x000fca0000000077 */
[----:B------:R-:W-:Y:S02]  /*2570*/  @P0 FADD.FTZ R143, R120, R143 ;  /* 0x0000008f788f0221 */ /* 0x000fe40000010000 */
.L_x_6795:
[----:B------:R-:W-:Y:S05]  /*2580*/  BSYNC B1 ;  /* 0x0000000000017941 */ /* 0x000fea0003800000 */
.L_x_6793:
[----:B------:R-:W-:Y:S01]  /*2590*/  HFMA2.MMA R150, -RZ, RZ, 0, 9.5367431640625e-07 ;  /* 0x00000010ff967435 */ /* 0x000fe200000001ff */
[----:B------:R-:W-:Y:S02]  /*25a0*/  F2FP.BF16.PACK_AB R123, R143, R141 ;  /* 0x0000008d8f7b723e */ /* 0x000fe400000010ff */
[----:B------:R-:W-:Y:S02]  /*25b0*/  F2FP.BF16.PACK_AB R122, R139, R136 ;  /* 0x000000888b7a723e */ /* 0x000fe400000010ff */
[----:B------:R-:W-:Y:S02]  /*25c0*/  F2FP.BF16.PACK_AB R121, R137, R134 ;  /* 0x000000868979723e */ /* 0x000fe400000010ff */
[----:B------:R-:W-:-:S03]  /*25d0*/  F2FP.BF16.PACK_AB R120, R135, R132 ;  /* 0x000000848778723e */ /* 0x000fc600000010ff */
[----:B------:R-:W-:-:S05]  /*25e0*/  IMAD.WIDE.U32 R150, R149, R150, c[0x0][0x188] ;  /* 0x0000620095967625 */ /* 0x000fca00078e0096 */
[----:B------:R0:W-:Y:S02]  /*25f0*/  STG.E.128 [R150.64], R120 ;  /* 0x0000007896007986 */ /* 0x0001e4000c101d04 */
.L_x_6771:
[----:B------:R-:W-:Y:S05]  /*2600*/  BSYNC B0 ;  /* 0x0000000000007941 */ /* 0x000fea0003800000 */
.L_x_6770:
        /* <DEDUP_REMOVED lines=42> */
.L_x_6808:
        /* <DEDUP_REMOVED lines=85> */
.L_x_6809:
        /* <DEDUP_REMOVED lines=51> */
[----:B------:R-:W-:-:S03]  /*3130*/  FFMA.FTZ R156, R152, R156, R123 ;  /* 0x0000009c989c7223 */ /* 0x000fc6000001007b */
[----:B------:R-:W0:Y:S04]  /*3140*/  SHFL.IDX PT, R149, R151, RZ, 0x1f ;  /* 0x00001fff97957589 */ /* 0x000e2800000e0000 */
[----:B------:R-:W1:Y:S01]  /*3150*/  SHFL.IDX PT, R123, R156, RZ, 0x1f ;  /* 0x00001fff9c7b7589 */ /* 0x000e6200000e0000 */
[----:B0-----:R-:W-:-:S05]  /*3160*/  FMUL.FTZ R120, R149, R149 ;  /* 0x0000009595787220 */ /* 0x001fca0000410000 */
[----:B------:R-:W-:Y:S01]  /*3170*/  FSEL R121, R120, RZ, P0 ;  /* 0x000000ff78797208 */ /* 0x000fe20000000000 */
[----:B-1----:R-:W-:Y:S01]  /*3180*/  FFMA.FTZ R120, R123, R122, c[0x0][0x228] ;  /* 0x00008a007b787623 */ /* 0x002fe2000001007a */
[----:B------:R-:W-:-:S03]  /*3190*/  @!P5 LEA R122, P6, R145, c[0x0][0x1a0], 0x2 ;  /* 0x00006800917ada11 */ /* 0x000fc600078c10ff */
[----:B------:R-:W-:Y:S01]  /*31a0*/  FADD.FTZ R150, R120, R121 ;  /* 0x0000007978967221 */ /* 0x000fe20000010000 */
[C-C-:B------:R-:W-:Y:S02]  /*31b0*/  @!P5 LEA.HI.X R123, R145.reuse, c[0x0][0x1a4], R148.reuse, 0x2, P6 ;  /* 0x00006900917bda11 */ /* 0x140fe400030f1494 */
[C---:B------:R-:W-:Y:S01]  /*31c0*/  @!P5 LEA R120, P6, R145.reuse, c[0x0][0x1a8], 0x2 ;  /* 0x00006a009178da11 */ /* 0x040fe200078c10ff */
[----:B------:R-:W0:Y:S02]  /*31d0*/  MUFU.RSQ R151, R150 ;  /* 0x0000009600977308 */ /* 0x000e240000001400 */
        /* <DEDUP_REMOVED lines=18> */
[----:B------:R-:W-:Y:S02]  /*3300*/  FMUL.FTZ R121, R151, R120 ;  /* 0x0000007897797220 */ /* 0x000fe40000410000 */
[----:B------:R-:W-:-:S02]  /*3310*/  FADD.FTZ R120, R4, -R150 ;  /* 0x8000009604787221 */ /* 0x000fc40000010000 */
[C---:B------:R-:W-:Y:S02]  /*3320*/  FMUL.FTZ R123, R151.reuse, R148 ;  /* 0x00000094977b7220 */ /* 0x040fe40000410000 */
[----:B------:R-:W-:Y:S02]  /*3330*/  FMUL.FTZ R122, R151, R122 ;  /* 0x0000007a977a7220 */ /* 0x000fe40000410000 */
[----:B------:R-:W-:Y:S02]  /*3340*/  FADD.FTZ R148, R7, -R150 ;  /* 0x8000009607947221 */ /* 0x000fe40000010000 */
[C---:B------:R-:W-:Y:S02]  /*3350*/  FMUL.FTZ R152, R151.reuse, R152 ;  /* 0x0000009897987220 */ /* 0x040fe40000410000 */
[----:B------:R-:W-:Y:S02]  /*3360*/  FMUL.FTZ R149, R151, R120 ;  /* 0x0000007897957220 */ /* 0x000fe40000410000 */
[----:B------:R-:W-:-:S02]  /*3370*/  FFMA.FTZ R120, R24, R121, R16 ;  /* 0x0000007918787223 */ /* 0x000fc40000010010 */
[----:B------:R-:W-:Y:S02]  /*3380*/  FMUL.FTZ R148, R151, R148 ;  /* 0x0000009497947220 */ /* 0x000fe40000410000 */
        /* <DEDUP_REMOVED lines=10> */
[C---:B------:R-:W-:Y:S01]  /*3430*/  FMUL.FTZ R123, R151.reuse, R148 ;  /* 0x00000094977b7220 */ /* 0x040fe20000410000 */
[----:B------:R-:W-:Y:S01]  /*3440*/  HFMA2.MMA R148, -RZ, RZ, 0, 9.5367431640625e-07 ;  /* 0x00000010ff947435 */ /* 0x000fe200000001ff */
[----:B------:R-:W-:Y:S02]  /*3450*/  FMUL.FTZ R152, R151, R152 ;  /* 0x0000009897987220 */ /* 0x000fe40000410000 */
[----:B------:R-:W-:Y:S02]  /*3460*/  FFMA.FTZ R123, R30, R123, R22 ;  /* 0x0000007b1e7b7223 */ /* 0x000fe40000010016 */
[----:B------:R-:W-:-:S05]  /*3470*/  FFMA.FTZ R152, R31, R152, R23 ;  /* 0x000000981f987223 */ /* 0x000fca0000010017 */
[----:B------:R-:W-:Y:S01]  /*3480*/  F2FP.BF16.PACK_AB R123, R152, R123 ;  /* 0x0000007b987b723e */ /* 0x000fe200000010ff */
[C---:B------:R-:W-:Y:S01]  /*3490*/  IMAD.WIDE.U32 R148, R147.reuse, R148, c[0x0][0x208] ;  /* 0x0000820093947625 */ /* 0x040fe200078e0094 */
[----:B------:R-:W-:-:S04]  /*34a0*/  IADD3 R147, R147, 0x80, RZ ;  /* 0x0000008093937810 */ /* 0x000fc80007ffe0ff */
[----:B------:R0:W-:Y:S03]  /*34b0*/  STG.E.128 [R148.64], R120 ;  /* 0x0000007894007986 */ /* 0x0001e6000c101d04 */
.L_x_6801:
[----:B------:R-:W-:Y:S05]  /*34c0*/  BSYNC B1 ;  /* 0x0000000000017941 */ /* 0x000fea0003800000 */
.L_x_6800:
[----:B------:R-:W-:Y:S01]  /*34d0*/  BSSY B1, `(.L_x_6802) ;  /* 0x0000022000017945 */ /* 0x000fe20003800000 */
        /* <DEDUP_REMOVED lines=8> */
[C---:B------:R-:W-:Y:S02]  /*3560*/  FMUL.FTZ R123, R151.reuse, R148 ;  /* 0x00000094977b7220 */ /* 0x040fe40000410000 */
[----:B------:R-:W-:Y:S02]  /*3570*/  FMUL.FTZ R152, R151, R152 ;  /* 0x0000009897987220 */ /* 0x000fe40000410000 */
[----:B------:R-:W-:Y:S02]  /*3580*/  FADD.FTZ R148, R15, -R150 ;  /* 0x800000960f947221 */ /* 0x000fe40000010000 */
[----:B------:R-:W-:Y:S02]  /*3590*/  FMUL.FTZ R149, R151, R120 ;  /* 0x0000007897957220 */ /* 0x000fe40000410000 */
        /* <DEDUP_REMOVED lines=8> */
[----:B------:R-:W-:-:S02]  /*3620*/  FFMA.FTZ R149, R53, R148, R45 ;  /* 0x0000009435957223 */ /* 0x000fc4000001002d */
[--C-:B------:R-:W-:Y:S02]  /*3630*/  FADD.FTZ R148, R14, -R150.reuse ;  /* 0x800000960e947221 */ /* 0x100fe40000010000 */
[----:B------:R-:W-:Y:S01]  /*3640*/  FADD.FTZ R152, R125, -R150 ;  /* 0x800000967d987221 */ /* 0x000fe20000010000 */
[----:B------:R-:W-:Y:S01]  /*3650*/  F2FP.BF16.PACK_AB R122, R149, R122 ;  /* 0x0000007a957a723e */ /* 0x000fe200000010ff */
[C---:B------:R-:W-:Y:S01]  /*3660*/  FMUL.FTZ R123, R151.reuse, R148 ;  /* 0x00000094977b7220 */ /* 0x040fe20000410000 */
[----:B------:R-:W-:Y:S01]  /*3670*/  MOV R148, 0x10 ;  /* 0x0000001000947802 */ /* 0x000fe20000000f00 */
[----:B------:R-:W-:Y:S02]  /*3680*/  FMUL.FTZ R152, R151, R152 ;  /* 0x0000009897987220 */ /* 0x000fe40000410000 */
[----:B------:R-:W-:Y:S02]  /*3690*/  FFMA.FTZ R123, R54, R123, R46 ;  /* 0x0000007b367b7223 */ /* 0x000fe4000001002e */
[----:B------:R-:W-:-:S02]  /*36a0*/  FFMA.FTZ R152, R55, R152, R47 ;  /* 0x0000009837987223 */ /* 0x000fc4000001002f */
[C---:B------:R-:W-:Y:S01]  /*36b0*/  IMAD.WIDE.U32 R148, R147.reuse, R148, c[0x0][0x208] ;  /* 0x0000820093947625 */ /* 0x040fe200078e0094 */
[----:B------:R-:W-:Y:S02]  /*36c0*/  IADD3 R147, R147, 0x80, RZ ;  /* 0x0000008093937810 */ /* 0x000fe40007ffe0ff */
[----:B------:R-:W-:-:S05]  /*36d0*/  F2FP.BF16.PACK_AB R123, R152, R123 ;  /* 0x0000007b987b723e */ /* 0x000fca00000010ff */
[----:B------:R0:W-:Y:S02]  /*36e0*/  STG.E.128 [R148.64], R120 ;  /* 0x0000007894007986 */ /* 0x0001e4000c101d04 */
.L_x_6803:
[----:B------:R-:W-:Y:S05]  /*36f0*/  BSYNC B1 ;  /* 0x0000000000017941 */ /* 0x000fea0003800000 */
.L_x_6802:
        /* <DEDUP_REMOVED lines=34> */
.L_x_6805:
[----:B------:R-:W-:Y:S05]  /*3920*/  BSYNC B1 ;  /* 0x0000000000017941 */ /* 0x000fea0003800000 */
.L_x_6804:
[----:B------:R-:W-:Y:S05]  /*3930*/  @!P4 BRA `(.L_x_6799) ;  /* 0x000001f00000c947 */ /* 0x000fea0003800000 */
[--C-:B0-----:R-:W-:Y:S02]  /*3940*/  FADD.FTZ R148, R136, -R150.reuse ;  /* 0x8000009688947221 */ /* 0x101fe40000010000 */
[--C-:B------:R-:W-:Y:S02]  /*3950*/  FADD.FTZ R156, R139, -R150.reuse ;  /* 0x800000968b9c7221 */ /* 0x100fe40000010000 */
[--C-:B------:R-:W-:Y:S02]  /*3960*/  FADD.FTZ R158, R141, -R150.reuse ;  /* 0x800000968d9e7221 */ /* 0x100fe40000010000 */
[----:B------:R-:W-:Y:S02]  /*3970*/  FADD.FTZ R120, R132, -R150 ;  /* 0x8000009684787221 */ /* 0x000fe40000010000 */
[C---:B------:R-:W-:Y:S02]  /*3980*/  FMUL.FTZ R123, R151.reuse, R148 ;  /* 0x00000094977b7220 */ /* 0x040fe40000410000 */
[----:B------:R-:W-:-:S02]  /*3990*/  FMUL.FTZ R156, R151, R156 ;  /* 0x0000009c979c7220 */ /* 0x000fc40000410000 */
[C---:B------:R-:W-:Y:S02]  /*39a0*/  FMUL.FTZ R149, R151.reuse, R158 ;  /* 0x0000009e97957220 */ /* 0x040fe40000410000 */
[--C-:B------:R-:W-:Y:S02]  /*39b0*/  FADD.FTZ R152, R134, -R150.reuse ;  /* 0x8000009686987221 */ /* 0x100fe40000010000 */
[----:B------:R-:W-:Y:S02]  /*39c0*/  FMUL.FTZ R121, R151, R120 ;  /* 0x0000007897797220 */ /* 0x000fe40000410000 */
[--C-:B------:R-:W-:Y:S02]  /*39d0*/  FADD.FTZ R122, R135, -R150.reuse ;  /* 0x80000096877a7221 */ /* 0x100fe40000010000 */
[----:B------:R-:W-:Y:S02]  /*39e0*/  FADD.FTZ R154, R137, -R150 ;  /* 0x80000096899a7221 */ /* 0x000fe40000010000 */
[----:B------:R-:W-:-:S02]  /*39f0*/  FFMA.FTZ R120, R100, R123, R92 ;  /* 0x0000007b64787223 */ /* 0x000fc4000001005c */
[----:B------:R-:W-:Y:S02]  /*3a00*/  FFMA.FTZ R153, R101, R156, R93 ;  /* 0x0000009c65997223 */ /* 0x000fe4000001005d */
[----:B------:R-:W-:Y:S02]  /*3a10*/  FADD.FTZ R150, R143, -R150 ;  /* 0x800000968f967221 */ /* 0x000fe40000010000 */
[----:B------:R-:W-:Y:S02]  /*3a20*/  FFMA.FTZ R123, R102, R149, R94 ;  /* 0x00000095667b7223 */ /* 0x000fe4000001005e */
[C---:B------:R-:W-:Y:S02]  /*3a30*/  FMUL.FTZ R149, R151.reuse, R152 ;  /* 0x0000009897957220 */ /* 0x040fe40000410000 */
[----:B------:R-:W-:Y:S01]  /*3a40*/  FMUL.FTZ R148, R151, R122 ;  /* 0x0000007a97947220 */ /* 0x000fe20000410000 */
[----:B------:R-:W-:Y:S01]  /*3a50*/  F2FP.BF16.PACK_AB R122, R153, R120 ;  /* 0x00000078997a723e */ /* 0x000fe200000010ff */
[----:B------:R-:W-:-:S02]  /*3a60*/  FMUL.FTZ R150, R151, R150 ;  /* 0x0000009697967220 */ /* 0x000fc40000410000 */
[----:B------:R-:W-:Y:S02]  /*3a70*/  FMUL.FTZ R154, R151, R154 ;  /* 0x0000009a979a7220 */ /* 0x000fe40000410000 */
[----:B------:R-:W-:Y:S02]  /*3a80*/  FFMA.FTZ R120, R96, R121, R88 ;  /* 0x0000007960787223 */ /* 0x000fe40000010058 */
[----:B------:R-:W-:Y:S02]  /*3a90*/  FFMA.FTZ R121, R98, R149, R90 ;  /* 0x0000009562797223 */ /* 0x000fe4000001005a */
[----:B------:R-:W-:Y:S01]  /*3aa0*/  FFMA.FTZ R149, R97, R148, R89 ;  /* 0x0000009461957223 */ /* 0x000fe20000010059 */
[----:B------:R-:W-:Y:S01]  /*3ab0*/  MOV R148, 0x10 ;  /* 0x0000001000947802 */ /* 0x000fe20000000f00 */
[----:B------:R-:W-:Y:S02]  /*3ac0*/  FFMA.FTZ R150, R103, R150, R95 ;  /* 0x0000009667967223 */ /* 0x000fe4000001005f */
[----:B------:R-:W-:Y:S01]  /*3ad0*/  FFMA.FTZ R154, R99, R154, R91 ;  /* 0x0000009a639a7223 */ /* 0x000fe2000001005b */
[----:B------:R-:W-:Y:S01]  /*3ae0*/  F2FP.BF16.PACK_AB R120, R149, R120 ;  /* 0x000000789578723e */ /* 0x000fe200000010ff */
[----:B------:R-:W-:Y:S01]  /*3af0*/  IMAD.WIDE.U32 R148, R147, R148, c[0x0][0x208] ;  /* 0x0000820093947625 */ /* 0x000fe200078e0094 */
[----:B------:R-:W-:-:S02]  /*3b00*/  F2FP.BF16.PACK_AB R123, R150, R123 ;  /* 0x0000007b967b723e */ /* 0x000fc400000010ff */
[----:B------:R-:W-:-:S05]  /*3b10*/  F2FP.BF16.PACK_AB R121, R154, R121 ;  /* 0x000000799a79723e */ /* 0x000fca00000010ff */
[----:B------:R0:W-:Y:S02]  /*3b20*/  STG.E.128 [R148.64], R120 ;  /* 0x0000007894007986 */ /* 0x0001e4000c101d04 */
.L_x_6799:
[----:B-1----:R-:W-:Y:S05]  /*3b30*/  BSYNC B0 ;  /* 0x0000000000007941 */ /* 0x002fea0003800000 */
.L_x_6798:
[----:B------:R-:W-:Y:S02]  /*3b40*/  IADD3 R145, R145, c[0x0][0x160], RZ ;  /* 0x0000580091917a10 */ /* 0x000fe40007ffe0ff */
[----:B------:R-:W-:Y:S02]  /*3b50*/  LOP3.LUT P5, RZ, R140, 0xff, RZ, 0xc0, !PT ;  /* 0x000000ff8cff7812 */ /* 0x000fe400078ac0ff */
[----:B------:R-:W-:Y:S02]  /*3b60*/  ISETP.GE.AND P0, PT, R145, c[0x0][0x164], PT ;  /* 0x0000590091007a0c */ /* 0x000fe40003f06270 */
[----:B------:R-:W-:-:S11]  /*3b70*/  SEL R140, RZ, 0x1, P5 ;  /* 0x00000001ff8c7807 */ /* 0x000fd60002800000 */
[----:B0-----:R-:W-:Y:S01]  /*3b80*/  @P0 CALL.REL.NOINC `(.L_x_6806) ;  /* 0x0000001000000944 */ /* 0x001fe20003c00000 */
[----:B------:R-:W-:Y:S05]  /*3b90*/  BRA `(.L_x_6807) ;  /* 0xffffcc3000007947 */ /* 0x000fea000383ffff */
.L_x_6806:
[----:B------:R-:W-:Y:S05]  /*3ba0*/  EXIT ;  /* 0x000000000000794d */ /* 0x000fea0003800000 */
.L_x_6796:
[----:B------:R-:W-:Y:S01]  /*3bb0*/  HFMA2.MMA R152, -RZ, RZ, 0, 5.9604644775390625e-08 ;  /* 0x00000001ff987435 */ /* 0x000fe200000001ff */
[----:B------:R-:W-:Y:S02]  /*3bc0*/  MOV R150, 0x1f ;  /* 0x0000001f00967802 */ /* 0x000fe40000000f00 */
[----:B------:R-:W-:Y:S02]  /*3bd0*/  MOV R153, 0xffffffff ;  /* 0xffffffff00997802 */ /* 0x000fe40000000f00 */
[----:B------:R-:W-:Y:S02]  /*3be0*/  MOV R122, 0x3c00 ;  /* 0x00003c00007a7802 */ /* 0x000fe40000000f00 */
[----:B-1---5:R-:W-:Y:S05]  /*3bf0*/  CALL.REL.NOINC `($__internal_38_$__cuda_sm70_shflsync_bfly_p) ;  /* 0x000007b000007944 */ /* 0x022fea0003c00000 */
[----:B-1----:R-:W-:Y:S01]  /*3c00*/  MOV R120, R152 ;  /* 0x0000009800787202 */ /* 0x002fe20000000f00 */
[----:B0-----:R-:W-:Y:S05]  /*3c10*/  BRA `(.L_x_6808) ;  /* 0xffffec9000007947 */ /* 0x001fea000383ffff */
.L_x_6797:
[----:B------:R-:W-:Y:S01]  /*3c20*/  HFMA2.MMA R152, -RZ, RZ, 0, 1.1920928955078125e-07 ;  /* 0x00000002ff987435 */ /* 0x000fe200000001ff */
[----:B------:R-:W-:Y:S02]  /*3c30*/  MOV R150, 0x1f ;  /* 0x0000001f00967802 */ /* 0x000fe40000000f00 */
[----:B------:R-:W-:Y:S02]  /*3c40*/  MOV R153, 0xffffffff ;  /* 0xffffffff00997802 */ /* 0x000fe40000000f00 */
[----:B------:R-:W-:-:S02]  /*3c50*/  MOV R122, 0x3c70 ;  /* 0x00003c70007a7802 */ /* 0x000fc40000000f00 */
[----:B-1---5:R-:W-:Y:S05]  /*3c60*/  CALL.REL.NOINC `($__internal_38_$__cuda_sm70_shflsync_bfly_p) ;  /* 0x0000074000007944 */ /* 0x022fea0003c00000 */
[----:B01----:R-:W-:Y:S01]  /*3c70*/  FADD.FTZ R121, R121, R152 ;  /* 0x0000009879797221 */ /* 0x003fe20000010000 */
[----:B------:R-:W-:Y:S01]  /*3c80*/  HFMA2.MMA R152, -RZ, RZ, 0, 2.384185791015625e-07 ;  /* 0x00000004ff987435 */ /* 0x000fe200000001ff */
[----:B------:R-:W-:-:S02]  /*3c90*/  MOV R150, 0x1f ;  /* 0x0000001f00967802 */ /* 0x000fc40000000f00 */
[----:B------:R-:W-:Y:S02]  /*3ca0*/  MOV R153, 0xffffffff ;  /* 0xffffffff00997802 */ /* 0x000fe40000000f00 */
[----:B------:R-:W-:Y:S02]  /*3cb0*/  MOV R122, 0x3cd0 ;  /* 0x00003cd0007a7802 */ /* 0x000fe40000000f00 */
[----:B------:R-:W-:Y:S05]  /*3cc0*/  CALL.REL.NOINC `($__internal_38_$__cuda_sm70_shflsync_bfly_p) ;  /* 0x000006e000007944 */ /* 0x000fea0003c00000 */
[----:B01----:R-:W-:Y:S01]  /*3cd0*/  FADD.FTZ R121, R121, R152 ;  /* 0x0000009879797221 */ /* 0x003fe20000010000 */
[----:B------:R-:W-:Y:S01]  /*3ce0*/  HFMA2.MMA R152, -RZ, RZ, 0, 4.76837158203125e-07 ;  /* 0x00000008ff987435 */ /* 0x000fe200000001ff */
[----:B------:R-:W-:Y:S02]  /*3cf0*/  MOV R150, 0x1f ;  /* 0x0000001f00967802 */ /* 0x000fe40000000f00 */
[----:B------:R-:W-:Y:S02]  /*3d00*/  MOV R153, 0xffffffff ;  /* 0xffffffff00997802 */ /* 0x000fe40000000f00 */
[----:B------:R-:W-:Y:S02]  /*3d10*/  MOV R122, 0x3d30 ;  /* 0x00003d30007a7802 */ /* 0x000fe40000000f00 */
[----:B------:R-:W-:Y:S05]  /*3d20*/  CALL.REL.NOINC `($__internal_38_$__cuda_sm70_shflsync_bfly_p) ;  /* 0x0000068000007944 */ /* 0x000fea0003c00000 */
[----:B01----:R-:W-:Y:S01]  /*3d30*/  FADD.FTZ R121, R121, R152 ;  /* 0x0000009879797221 */ /* 0x003fe20000010000 */
[----:B------:R-:W-:Y:S01]  /*3d40*/  HFMA2.MMA R152, -RZ, RZ, 0, 9.5367431640625e-07 ;  /* 0x00000010ff987435 */ /* 0x000fe200000001ff */
[----:B------:R-:W-:-:S02]  /*3d50*/  MOV R150, 0x1f ;  /* 0x0000001f00967802 */ /* 0x000fc40000000f00 */
[----:B------:R-:W-:Y:S02]  /*3d60*/  MOV R153, 0xffffffff ;  /* 0xffffffff00997802 */ /* 0x000fe40000000f00 */
[----:B------:R-:W-:Y:S02]  /*3d70*/  MOV R122, 0x3d90 ;  /* 0x00003d90007a7802 */ /* 0x000fe40000000f00 */
[----:B------:R-:W-:Y:S05]  /*3d80*/  CALL.REL.NOINC `($__internal_38_$__cuda_sm70_shflsync_bfly_p) ;  /* 0x0000062000007944 */ /* 0x000fea0003c00000 */
        /* <DEDUP_REMOVED lines=71> */
[----:B------:R-:W-:Y:S05]  /*4200*/  CALL.REL.NOINC `($__internal_38_$__cuda_sm70_shflsync_bfly_p) ;  /* 0x000001a000007944 */ /* 0x000fea0003c00000 */
[----:B01----:R-:W-:Y:S01]  /*4210*/  FADD.FTZ R121, R121, R152 ;  /* 0x0000009879797221 */ /* 0x003fe20000010000 */
[----:B------:R-:W-:Y:S01]  /*4220*/  HFMA2.MMA R152, -RZ, RZ, 0, 1.1920928955078125e-07 ;  /* 0x00000002ff987435 */ /* 0x000fe200000001ff */
[----:B------:R-:W-:Y:S02]  /*4230*/  MOV R150, 0x1f ;  /* 0x0000001f00967802 */ /* 0x000fe40000000f00 */
[----:B------:R-:W-:Y:S02]  /*4240*/  MOV R153, 0xffffffff ;  /* 0xffffffff00997802 */ /* 0x000fe40000000f00 */
[----:B------:R-:W-:Y:S02]  /*4250*/  MOV R122, 0x4270 ;  /* 0x00004270007a7802 */ /* 0x000fe40000000f00 */
[----:B------:R-:W-:Y:S05]  /*4260*/  CALL.REL.NOINC `($__internal_38_$__cuda_sm70_shflsync_bfly_p) ;  /* 0x0000014000007944 */ /* 0x000fea0003c00000 */
[----:B01----:R-:W-:Y:S01]  /*4270*/  FADD.FTZ R121, R121, R152 ;  /* 0x0000009879797221 */ /* 0x003fe20000010000 */
[----:B------:R-:W-:Y:S01]  /*4280*/  HFMA2.MMA R152, -RZ, RZ, 0, 2.384185791015625e-07 ;  /* 0x00000004ff987435 */ /* 0x000fe200000001ff */
[----:B------:R-:W-:Y:S02]  /*4290*/  MOV R150, 0x1f ;  /* 0x0000001f00967802 */ /* 0x000fe40000000f00 */
[----:B------:R-:W-:-:S02]  /*42a0*/  MOV R153, 0xffffffff ;  /* 0xffffffff00997802 */ /* 0x000fc40000000f00 */
        /* <DEDUP_REMOVED lines=8> */
[----:B-1----:R-:W-:Y:S01]  /*4330*/  FADD.FTZ R151, R121, R152 ;  /* 0x0000009879977221 */ /* 0x002fe20000010000 */
[----:B------:R-:W-:Y:S01]  /*4340*/  HFMA2.MMA R152, -RZ, RZ, 0, 9.5367431640625e-07 ;  /* 0x00000010ff987435 */ /* 0x000fe200000001ff */
[----:B0-----:R-:W-:Y:S02]  /*4350*/  MOV R150, 0x1f ;  /* 0x0000001f00967802 */ /* 0x001fe40000000f00 */
[----:B------:R-:W-:-:S02]  /*4360*/  MOV R153, 0xffffffff ;  /* 0xffffffff00997802 */ /* 0x000fc40000000f00 */
[----:B------:R-:W-:Y:S02]  /*4370*/  MOV R121, R151 ;  /* 0x0000009700797202 */ /* 0x000fe40000000f00 */
[----:B------:R-:W-:Y:S02]  /*4380*/  MOV R122, 0x43a0 ;  /* 0x000043a0007a7802 */ /* 0x000fe40000000f00 */
[----:B------:R-:W-:Y:S05]  /*4390*/  CALL.REL.NOINC `($__internal_38_$__cuda_sm70_shflsync_bfly_p) ;  /* 0x0000001000007944 */ /* 0x000fea0003c00000 */
[----:B01----:R-:W-:Y:S05]  /*43a0*/  BRA `(.L_x_6809) ;  /* 0xffffea5000007947 */ /* 0x003fea000383ffff */
        .weak           $__internal_38_$__cuda_sm70_shflsync_bfly_p
        .type           $__internal_38_$__cuda_sm70_shflsync_bfly_p,@function
        .size           $__internal_38_$__cuda_sm70_shflsync_bfly_p,(.L_x_29102 - $__internal_38_$__cuda_sm70_shflsync_bfly_p)
$__internal_38_$__cuda_sm70_shflsync_bfly_p:
[----:B------:R-:W-:Y:S01]  /*43b0*/  HFMA2.MMA R123, -RZ, RZ, 0, 0 ;  /* 0x00000000ff7b7435 */ /* 0x000fe200000001ff */
[----:B------:R-:W-:Y:S04]  /*43c0*/  WARPSYNC R153 ;  /* 0x0000009900007348 */ /* 0x000fe80003800000 */
[----:B------:R0:W1:Y:S01]  /*43d0*/  SHFL.BFLY PT, R152, R121, R152, R150 ;  /* 0x0c00009879987389 */ /* 0x00006200000e0096 */
[----:B------:R-:W-:Y:S05]  /*43e0*/  RET.REL.NODEC R122 `(_ZN10layer_norm13ln_fwd_kernelINS_13Kernel_traitsIf13__nv_bfloat16S2_S2_fjLj4096ELj1ELj1ELj4ELj16ENS_18Kernel_traits_baseILj4096EfS2_S2_S2_fjLj128EEEEELb0ELb1ELb1ELb0EEEvNS_9FwdParamsE) ;  /* 0xffffbc107a007950 */ /* 0x000fea0003c3ffff */
.L_x_6810:
        /* <DEDUP_REMOVED lines=9> */
.L_x_29102:


//--------------------- .text._ZN10layer_norm13ln_fwd_kernelINS_13Kernel_traitsIf13__nv_bfloat16S2_S2_fjLj4096ELj1ELj1ELj4ELj16ENS_18Kernel_traits_baseILj4096EfS2_S2_S2_fjLj128EEEEELb0ELb1ELb1ELb1EEEvNS_9FwdParamsE --------------------------
	.section	.text._ZN10layer_norm13ln_fwd_kernelINS_13Kernel_traitsIf13__nv_bfloat16S2_S2_fjLj4096ELj1ELj1ELj4ELj16ENS_18Kernel_traits_baseILj4096EfS2_S2_S2_fjLj128EEEEELb0ELb1ELb1ELb1EEEvNS_9FwdParamsE,"ax",@progbits
	.sectioninfo	@"SHI_REGISTERS=168"
	.align	128
        .global         _ZN10layer_norm13ln_fwd_kernelINS_13Kernel_traitsIf13__nv_bfloat16S2_S2_fjLj4096ELj1ELj1ELj4ELj16ENS_18Kernel_traits_baseILj4096EfS2_S2_S2_fjLj128EEEEELb0ELb1ELb1ELb1EEEvNS_9FwdParamsE
        .type           _ZN10layer_norm13ln_fwd_kernelINS_13Kernel_traitsIf13__nv_bfloat16S2_S2_fjLj4096ELj1ELj1ELj4ELj16ENS_18Kernel_traits_baseILj4096EfS2_S2_S2_fjLj128EEEEELb0ELb1ELb1ELb1EEEvNS_9FwdParamsE,@function
        .size           _ZN10layer_norm13ln_fwd_kernelINS_13Kernel_traitsIf13__nv_bfloat16S2_S2_fjLj4096ELj1ELj1ELj4ELj16ENS_18Kernel_traits_baseILj4096EfS2_S2_S2_fjLj128EEEEELb0ELb1ELb1ELb1EEEvNS_9FwdParamsE,(.L_x_29103 - _ZN10layer_norm13ln_fwd_kernelINS_13Kernel_traitsIf13__nv_bfloat16S2_S2_fjLj4096ELj1ELj1ELj4ELj16ENS_18Kernel_traits_baseILj4096EfS2_S2_S2_fjLj128EEEEELb0ELb1ELb1ELb1EEEvNS_9FwdParamsE)
        .other          _ZN10layer_norm13ln_fwd_kernelINS_13Kernel_traitsIf13__nv_bfloat16S2_S2_fjLj4096ELj1ELj1ELj4ELj16ENS_18Kernel_traits_baseILj4096EfS2_S2_S2_fjLj128EEEEELb0ELb1ELb1ELb1EEEvNS_9FwdParamsE,@"STO_CUDA_ENTRY STV_DEFAULT"
_ZN10layer_norm13ln_fwd_kernelINS_13Kernel_traitsIf13__nv_bfloat16S2_S2_fjLj4096ELj1ELj1ELj4ELj16ENS_18Kernel_traits_baseILj4096EfS2_S2_S2_fjLj128EEEEELb0ELb1ELb1ELb1EEEvNS_9FwdParamsE:
.text._ZN10layer_norm13ln_fwd_kernelINS_13Kernel_traitsIf13__nv_bfloat16S2_S2_fjLj4096ELj1ELj1ELj4ELj16ENS_18Kernel_traits_baseILj4096EfS2_S2_S2_fjLj128EEEEELb0ELb1ELb1ELb1EEEvNS_9FwdParamsE:
        /* <DEDUP_REMOVED lines=67> */
.L_x_6912:
[----:B------:R-:W-:-:S05]  /*0430*/  MOV R15, 0x4 ;  /* 0x00000004000f7802 */ /* 0x000fca0000000f00 */
[----:B------:R-:W-:-:S05]  /*0440*/  IMAD.WIDE R10, R4, R15, c[0x0][0x1d0] ;  /* 0x00007400040a7625 */ /* 0x000fca00078e020f */
[----:B------:R0:W2:Y:S01]  /*0450*/  LDG.E R120, [R10.64] ;  /* 0x000000040a787981 */ /* 0x0000a2000c1e1900 */
[----:B------:R-:W-:Y:S01]  /*0460*/  ISETP.NE.U32.AND P0, PT, RZ, c[0x0][0x180], PT ;  /* 0x00006000ff007a0c */ /* 0x000fe20003f05070 */
[C---:B------:R-:W-:Y:S01]  /*0470*/  IMAD R9, R4.reuse, c[0x0][0x168], RZ ;  /* 0x00005a0004097a24 */ /* 0x040fe200078e02ff */
[----:B------:R-:W-:Y:S02]  /*0480*/  MOV R144, RZ ;  /* 0x000000ff00907202 */ /* 0x000fe40000000f00 */
[----:B------:R-:W-:Y:S01]  /*0490*/  ISETP.NE.AND.EX P0, PT, RZ, c[0x0][0x184], PT, P0 ;  /* 0x00006100ff007a0c */ /* 0x000fe20003f05300 */
[----:B0-----:R-:W-:Y:S01]  /*04a0*/  IMAD.WIDE R10, R4, R15, c[0x0][0x1d8] ;  /* 0x00007600040a7625 */ /* 0x001fe200078e020f */
[----:B--2---:R-:W-:-:S13]  /*04b0*/  ISETP.GE.AND P1, PT, R120, 0x1, PT ;  /* 0x000000017800780c */ /* 0x004fda0003f26270 */
[----:B------:R-:W-:-:S05]  /*04c0*/  @P1 IADD3 R12, R120, -0x1, RZ ;  /* 0xffffffff780c1810 */ /* 0x000fca0007ffe0ff */
[----:B------:R-:W-:Y:S01]  /*04d0*/  @P1 IMAD R13, R12, c[0x0][0x168], RZ ;  /* 0x00005a000c0d1a24 */ /* 0x000fe200078e02ff */
[----:B------:R-:W-:-:S04]  /*04e0*/  SHF.R.S32.HI R12, RZ, 0x1f, R9 ;  /* 0x0000001fff0c7819 */ /* 0x000fc80000011409 */
[----:B------:R-:W-:Y:S02]  /*04f0*/  @P1 SHF.R.S32.HI R14, RZ, 0x1f, R13 ;  /* 0x0000001fff0e1819 */ /* 0x000fe4000001140d */
[----:B------:R-:W-:Y:S02]  /*0500*/  LEA.HI R157, R12, R9, RZ, 0x3 ;  /* 0x000000090c9d7211 */ /* 0x000fe400078f18ff */
[----:B------:R-:W-:Y:S01]  /*0510*/  @P1 LEA.HI R13, R14, R13, RZ, 0x3 ;  /* 0x0000000d0e0d1211 */ /* 0x000fe200078f18ff */
[----:B-----5:R0:W5:Y:S01]  /*0520*/  LDG.E R9, [R10.64] ;  /* 0x000000040a097981 */ /* 0x020162000c1e1900 */
[----:B------:R-:W-:Y:S02]  /*0530*/  @P0 MOV R14, 0x10 ;  /* 0x00000010000e0802 */ /* 0x000fe40000000f00 */
[-C--:B------:R-:W-:Y:S02]  /*0540*/  @P1 LEA.HI.SX32 R144, R13, R2.reuse, 0x1d ;  /* 0x000000020d901211 */ /* 0x080fe400078feaff */
[----:B------:R-:W-:-:S02]  /*0550*/  LEA.HI.SX32 R157, R157, R2, 0x1d ;  /* 0x000000029d9d7211 */ /* 0x000fc400078feaff */
[----:B------:R-:W-:-:S03]  /*0560*/  @P1 MOV R13, 0x10 ;  /* 0x00000010000d1802 */ /* 0x000fc60000000f00 */
        /* <DEDUP_REMOVED lines=12> */
.L_x_6812:
[----:B0----5:R-:W-:-:S05]  /*0630*/  PRMT R10, RZ, 0x5410, R116 ;  /* 0x00005410ff0a7816 */ /* 0x021fca0000000074 */
[----:B------:R-:W-:-:S04]  /*0640*/  FMUL.FTZ R11, R10, c[0x0][0x1ec] ;  /* 0x00007b000a0b7a20 */ /* 0x000fc80000410000 */
[----:B------:R-:W-:Y:S01]  /*0650*/  FMUL.FTZ R10, R80, R11 ;  /* 0x0000000b500a7220 */ /* 0x000fe20000410000 */
[----:B------:R-:W-:-:S05]  /*0660*/  @P0 PRMT R11, RZ, 0x5410, R112 ;  /* 0x00005410ff0b0816 */ /* 0x000fca0000000070 */
[----:B------:R-:W-:Y:S02]  /*0670*/  @P0 FADD.FTZ R10, R10, R11 ;  /* 0x0000000b0a0a0221 */ /* 0x000fe40000010000 */
.L_x_6813:
[----:B------:R-:W-:Y:S05]  /*0680*/  BSYNC B0 ;  /* 0x0000000000007941 */ /* 0x000fea0003800000 */
.L_x_6811:
[----:B------:R-:W-:Y:S01]  /*0690*/  BSSY B0, `(.L_x_6814) ;  /* 0x000000b000007945 */ /* 0x000fe20003800000 */
[----:B------:R-:W-:Y:S05]  /*06a0*/  @P2 BRA `(.L_x_6815) ;  /* 0x0000004000002947 */ /* 0x000fea0003800000 */
[----:B------:R-:W-:Y:S01]  /*06b0*/  MOV R11, RZ ;  /* 0x000000ff000b7202 */ /* 0x000fe20000000f00 */
[----:B------:R-:W-:Y:S05]  /*06c0*/  @!P0 BRA `(.L_x_6816) ;  /* 0x0000007000008947 */ /* 0x000fea0003800000 */
[----:B-----5:R-:W-:Y:S01]  /*06d0*/  PRMT R11, RZ, 0x7610, R112 ;  /* 0x00007610ff0b7816 */ /* 0x020fe20000000070 */
[----:B------:R-:W-:Y:S05]  /*06e0*/  BRA `(.L_x_6816) ;  /* 0x0000005000007947 */ /* 0x000fea0003800000 */
.L_x_6815:
[----:B-----5:R-:W-:-:S05]  /*06f0*/  PRMT R11, RZ, 0x7610, R116 ;  /* 0x00007610ff0b7816 */ /* 0x020fca0000000074 */
[----:B------:R-:W-:-:S04]  /*0700*/  FMUL.FTZ R12, R11, c[0x0][0x1ec] ;  /* 0x00007b000b0c7a20 */ /* 0x000fc80000410000 */
[----:B------:R-:W-:Y:S01]  /*0710*/  FMUL.FTZ R11, R81, R12 ;  /* 0x0000000c510b7220 */ /* 0x000fe20000410000 */
[----:B------:R-:W-:-:S05]  /*0720*/  @P0 PRMT R12, RZ, 0x7610, R112 ;  /* 0x00007610ff0c0816 */ /* 0x000fca0000000070 */
[----:B------:R-:W-:Y:S02]  /*0730*/  @P0 FADD.FTZ R11, R11, R12 ;  /* 0x0000000c0b0b0221 */ /* 0x000fe40000010000 */
.L_x_6816:
[----:B------:R-:W-:Y:S05]  /*0740*/  BSYNC B0 ;  /* 0x0000000000007941 */ /* 0x000fea0003800000 */
.L_x_6814:
[----:B------:R-:W-:Y:S01]  /*0750*/  BSSY B0, `(.L_x_6817) ;  /* 0x000000b000007945 */ /* 0x000fe20003800000 */
[----:B------:R-:W-:Y:S05]  /*0760*/  @P2 BRA `(.L_x_6818) ;  /* 0x0000004000002947 */ /* 0x000fea0003800000 */
[----:B------:R-:W-:Y:S01]  /*0770*/  HFMA2.MMA R12, -RZ, RZ, 0, 0 ;  /* 0x00000000ff0c7435 */ /* 0x000fe200000001ff */
[----:B------:R-:W-:Y:S05]  /*0780*/  @!P0 BRA `(.L_x_6819) ;  /* 0x0000007000008947 */ /* 0x000fea0003800000 */
[----:B-----5:R-:W-:Y:S01]  /*0790*/  PRMT R12, RZ, 0x5410, R113 ;  /* 0x00005410ff0c7816 */ /* 0x020fe20000000071 */
[----:B------:R-:W-:Y:S05]  /*07a0*/  BRA `(.L_x_6819) ;  /* 0x0000005000007947 */ /* 0x000fea0003800000 */
.L_x_6818:
[----:B-----5:R-:W-:-:S05]  /*07b0*/  PRMT R12, RZ, 0x5410, R117 ;  /* 0x00005410ff0c7816 */ /* 0x020fca0000000075 */
[----:B------:R-:W-:-:S04]  /*07c0*/  FMUL.FTZ R13, R12, c[0x0][0x1ec] ;  /* 0x00007b000c0d7a20 */ /* 0x000fc80000410000 */
[----:B------:R-:W-:Y:S01]  /*07d0*/  FMUL.FTZ R12, R82, R13 ;  /* 0x0000000d520c7220 */ /* 0x000fe20000410000 */
[----:B------:R-:W-:-:S05]  /*07e0*/  @P0 PRMT R13, RZ, 0x5410, R113 ;  /* 0x00005410ff0d0816 */ /* 0x000fca0000000071 */
[----:B------:R-:W-:Y:S02]  /*07f0*/  @P0 FADD.FTZ R12, R12, R13 ;  /* 0x0000000d0c0c0221 */ /* 0x000fe40000010000 */
.L_x_6819:
[----:B------:R-:W-:Y:S05]  /*0800*/  BSYNC B0 ;  /* 0x0000000000007941 */ /* 0x000fea0003800000 */
.L_x_6817:
[----:B------:R-:W-:Y:S01]  /*0810*/  BSSY B0, `(.L_x_6820) ;  /* 0x000000b000007945 */ /* 0x000fe20003800000 */
[----:B------:R-:W-:Y:S05]  /*0820*/  @P2 BRA `(.L_x_6821) ;  /* 0x0000004000002947 */ /* 0x000fea0003800000 */
[----:B------:R-:W-:Y:S01]  /*0830*/  MOV R13, RZ ;  /* 0x000000ff000d7202 */ /* 0x000fe20000000f00 */
[----:B------:R-:W-:Y:S05]  /*0840*/  @!P0 BRA `(.L_x_6822) ;  /* 0x0000007000008947 */ /* 0x000fea0003800000 */
[----:B-----5:R-:W-:Y:S01]  /*0850*/  PRMT R13, RZ, 0x7610, R113 ;  /* 0x00007610ff0d7816 */ /* 0x020fe20000000071 */
[----:B------:R-:W-:Y:S05]  /*0860*/  BRA `(.L_x_6822) ;  /* 0x0000005000007947 */ /* 0x000fea0003800000 */
.L_x_6821:
[----:B-----5:R-:W-:-:S05]  /*0870*/  PRMT R13, RZ, 0x7610, R117 ;  /* 0x00007610ff0d7816 */ /* 0x020fca0000000075 */
[----:B------:R-:W-:-:S04]  /*0880*/  FMUL.FTZ R14, R13, c[0x0][0x1ec] ;  /* 0x00007b000d0e7a20 */ /* 0x000fc80000410000 */
[----:B------:R-:W-:Y:S01]  /*0890*/  FMUL.FTZ R13, R83, R14 ;  /* 0x0000000e530d7220 */ /* 0x000fe20000410000 */
[----:B------:R-:W-:-:S05]  /*08a0*/  @P0 PRMT R14, RZ, 0x7610, R113 ;  /* 0x00007610ff0e0816 */ /* 0x000fca0000000071 */
[----:B------:R-:W-:Y:S02]  /*08b0*/  @P0 FADD.FTZ R13, R13, R14 ;  /* 0x0000000e0d0d0221 */ /* 0x000fe40000010000 */
.L_x_6822:
[----:B------:R-:W-:Y:S05]  /*08c0*/  BSYNC B0 ;  /* 0x0000000000007941 */ /* 0x000fea0003800000 */
.L_x_6820:
[----:B------:R-:W-:Y:S01]  /*08d0*/  BSSY B0, `(.L_x_6823) ;  /* 0x000000b000007945 */ /* 0x000fe20003800000 */
[----:B------:R-:W-:Y:S05]  /*08e0*/  @P2 BRA `(.L_x_6824) ;  /* 0x0000004000002947 */ /* 0x000fea0003800000 */
[----:B------:R-:W-:Y:S01]  /*08f0*/  HFMA2.MMA R14, -RZ, RZ, 0, 0 ;  /* 0x00000000ff0e7435 */ /* 0x000fe200000001ff */
[----:B------:R-:W-:Y:S05]  /*0900*/  @!P0 BRA `(.L_x_6825) ;  /* 0x0000007000008947 */ /* 0x000fea0003800000 */
[----:B-----5:R-:W-:Y:S01]  /*0910*/  PRMT R14, RZ, 0x5410, R114 ;  /* 0x00005410ff0e7816 */ /* 0x020fe20000000072 */
[----:B------:R-:W-:Y:S05]  /*0920*/  BRA `(.L_x_6825) ;  /* 0x0000005000007947 */ /* 0x000fea0003800000 */
.L_x_6824:
[----:B-----5:R-:W-:-:S05]  /*0930*/  PRMT R14, RZ, 0x5410, R118 ;  /* 0x00005410ff0e7816 */ /* 0x020fca0000000076 */
[----:B------:R-:W-:-:S04]  /*0940*/  FMUL.FTZ R15, R14, c[0x0][0x1ec] ;  /* 0x00007b000e0f7a20 */ /* 0x000fc80000410000 */
[----:B------:R-:W-:Y:S01]  /*0950*/  FMUL.FTZ R14, R84, R15 ;  /* 0x0000000f540e7220 */ /* 0x000fe20000410000 */
[----:B------:R-:W-:-:S05]  /*0960*/  @P0 PRMT R15, RZ, 0x5410, R114 ;  /* 0x00005410ff0f0816 */ /* 0x000fca0000000072 */
[----:B------:R-:W-:Y:S02]  /*0970*/  @P0 FADD.FTZ R14, R14, R15 ;  /* 0x0000000f0e0e0221 */ /* 0x000fe40000010000 */
.L_x_6825:
[----:B------:R-:W-:Y:S05]  /*0980*/  BSYNC B0 ;  /* 0x0000000000007941 */ /* 0x000fea0003800000 */
.L_x_6823:
[----:B------:R-:W-:Y:S01]  /*0990*/  BSSY B0, `(.L_x_6826) ;  /* 0x000000b000007945 */ /* 0x000fe20003800000 */
[----:B------:R-:W-:Y:S05]  /*09a0*/  @P2 BRA `(.L_x_6827) ;  /* 0x0000004000002947 */ /* 0x000fea0003800000 */
[----:B------:R-:W-:Y:S01]  /*09b0*/  MOV R15, RZ ;  /* 0x000000ff000f7202 */ /* 0x000fe20000000f00 */
[----:B------:R-:W-:Y:S05]  /*09c0*/  @!P0 BRA `(.L_x_6828) ;  /* 0x0000007000008947 */ /* 0x000fea0003800000 */
[----:B-----5:R-:W-:Y:S01]  /*09d0*/  PRMT R15, RZ, 0x7610, R114 ;  /* 0x00007610ff0f7816 */ /* 0x020fe20000000072 */
[----:B------:R-:W-:Y:S05]  /*09e0*/  BRA `(.L_x_6828) ;  /* 0x0000005000007947 */ /* 0x000fea0003800000 */
.L_x_6827:
[----:B-----5:R-:W-:-:S05]  /*09f0*/  PRMT R15, RZ, 0x7610, R118 ;  /* 0x00007610ff0f7816 */ /* 0x020fca0000000076 */
[----:B------:R-:W-:-:S04]  /*0a00*/  FMUL.FTZ R120, R15, c[0x0][0x1ec] ;  /* 0x00007b000f787a20 */ /* 0x000fc80000410000 */
[----:B------:R-:W-:Y:S01]  /*0a10*/  FMUL.FTZ R15, R85, R120 ;  /* 0x00000078550f7220 */ /* 0x000fe20000410000 */
[----:B------:R-:W-:-:S05]  /*0a20*/  @P0 PRMT R120, RZ, 0x7610, R114 ;  /* 0x00007610ff780816 */ /* 0x000fca0000000072 */
[----:B------:R-:W-:Y:S02]  /*0a30*/  @P0 FADD.FTZ R15, R15, R120 ;  /* 0x000000780f0f0221 */ /* 0x000fe40000010000 */
.L_x_6828:
[----:B------:R-:W-:Y:S05]  /*0a40*/  BSYNC B0 ;  /* 0x0000000000007941 */ /* 0x000fea0003800000 */
.L_x_6826:
[----:B------:R-:W-:Y:S01]  /*0a50*/  BSSY B0, `(.L_x_6829) ;  /* 0x000000b000007945 */ /* 0x000fe20003800000 */
[----:B------:R-:W-:Y:S05]  /*0a60*/  @P2 BRA `(.L_x_6830) ;  /* 0x0000004000002947 */ /* 0x000fea0003800000 */
[----:B------:R-:W-:Y:S01]  /*0a70*/  HFMA2.MMA R124, -RZ, RZ, 0, 0 ;  /* 0x00000000ff7c7435 */ /* 0x000fe200000001ff */
[----:B------:R-:W-:Y:S05]  /*0a80*/  @!P0 BRA `(.L_x_6831) ;  /* 0x0000007000008947 */ /* 0x000fea0003800000 */
[----:B-----5:R-:W-:Y:S01]  /*0a90*/  PRMT R124, RZ, 0x5410, R115 ;  /* 0x00005410ff7c7816 */ /* 0x020fe20000000073 */
[----:B------:R-:W-:Y:S05]  /*0aa0*/  BRA `(.L_x_6831) ;  /* 0x0000005000007947 */ /* 0x000fea0003800000 */
.L_x_6830:
[----:B-----5:R-:W-:-:S05]  /*0ab0*/  PRMT R120, RZ, 0x5410, R119 ;  /* 0x00005410ff787816 */ /* 0x020fca0000000077 */
[----:B------:R-:W-:-:S04]  /*0ac0*/  FMUL.FTZ R121, R120, c[0x0][0x1ec] ;  /* 0x00007b0078797a20 */ /* 0x000fc80000410000 */
[----:B------:R-:W-:Y:S01]  /*0ad0*/  FMUL.FTZ R124, R86, R121 ;  /* 0x00000079567c7220 */ /* 0x000fe20000410000 */
[----:B------:R-:W-:-:S05]  /*0ae0*/  @P0 PRMT R121, RZ, 0x5410, R115 ;  /* 0x00005410ff790816 */ /* 0x000fca0000000073 */
[----:B------:R-:W-:Y:S02]  /*0af0*/  @P0 FADD.FTZ R124, R124, R121 ;  /* 0x000000797c7c0221 */ /* 0x000fe40000010000 */
.L_x_6831:
[----:B------:R-:W-:Y:S05]  /*0b00*/  BSYNC B0 ;  /* 0x0000000000007941 */ /* 0x000fea0003800000 */
.L_x_6829:
[----:B------:R-:W-:Y:S01]  /*0b10*/  BSSY B0, `(.L_x_6832) ;  /* 0x000000b000007945 */ /* 0x000fe20003800000 */
[----:B------:R-:W-:Y:S05]  /*0b20*/  @P2 BRA `(.L_x_6833) ;  /* 0x0000004000002947 */ /* 0x000fea0003800000 */
[----:B------:R-:W-:Y:S01]  /*0b30*/  MOV R125, RZ ;  /* 0x000000ff007d7202 */ /* 0x000fe20000000f00 */
[----:B------:R-:W-:Y:S05]  /*0b40*/  @!P0 BRA `(.L_x_6834) ;  /* 0x0000007000008947 */ /* 0x000fea0003800000 */
[----:B-----5:R-:W-:Y:S01]  /*0b50*/  PRMT R125, RZ, 0x7610, R115 ;  /* 0x00007610ff7d7816 */ /* 0x020fe20000000073 */
[----:B------:R-:W-:Y:S05]  /*0b60*/  BRA `(.L_x_6834) ;  /* 0x0000005000007947 */ /* 0x000fea0003800000 */
.L_x_6833:
[----:B-----5:R-:W-:-:S05]  /*0b70*/  PRMT R120, RZ, 0x7610, R119 ;  /* 0x00007610ff787816 */ /* 0x020fca0000000077 */
[----:B------:R-:W-:-:S04]  /*0b80*/  FMUL.FTZ R120, R120, c[0x0][0x1ec] ;  /* 0x00007b0078787a20 */ /* 0x000fc80000410000 */
[----:B------:R-:W-:Y:S01]  /*0b90*/  FMUL.FTZ R125, R87, R120 ;  /* 0x00000078577d7220 */ /* 0x000fe20000410000 */
[----:B------:R-:W-:-:S05]  /*0ba0*/  @P0 PRMT R120, RZ, 0x7610, R115 ;  /* 0x00007610ff780816 */ /* 0x000fca0000000073 */
[----:B------:R-:W-:Y:S02]  /*0bb0*/  @P0 FADD.FTZ R125, R125, R120 ;  /* 0x000000787d7d0221 */ /* 0x000fe40000010000 */
.L_x_6834:
[----:B------:R-:W-:Y:S05]  /*0bc0*/  BSYNC B0 ;  /* 0x0000000000007941 */ /* 0x000fea0003800000 */
.L_x_6832:
[----:B------:R-:W-:Y:S01]  /*0bd0*/  HFMA2.MMA R142, -RZ, RZ, 0, 9.5367431640625e-07 ;  /* 0x00000010ff8e7435 */ /* 0x000fe200000001ff */
[----:B------:R-:W-:Y:S02]  /*0be0*/  @P1 IADD3 R131, R144, 0x80, RZ ;  /* 0x0000008090831810 */ /* 0x000fe40007ffe0ff */
[----:B------:R-:W-:Y:S02]  /*0bf0*/  IADD3 R139, R157, 0x80, RZ ;  /* 0x000000809d8b7810 */ /* 0x000fe40007ffe0ff */
        /* <DEDUP_REMOVED lines=16> */
.L_x_6836:
[----:B0----5:R-:W-:-:S05]  /*0d00*/  PRMT R120, RZ, 0x5410, R116 ;  /* 0x00005410ff787816 */ /* 0x021fca0000000074 */
[----:B------:R-:W-:Y:S01]  /*0d10*/  FMUL.FTZ R141, R120, c[0x0][0x1ec] ;  /* 0x00007b00788d7a20 */ /* 0x000fe20000410000 */
[----:B------:R-:W-:-:S03]  /*0d20*/  @P0 PRMT R120, RZ, 0x5410, R112 ;  /* 0x00005410ff780816 */ /* 0x000fc60000000070 */
[----:B------:R-:W-:-:S04]  /*0d30*/  FMUL.FTZ R141, R88, R141 ;  /* 0x0000008d588d7220 */ /* 0x000fc80000410000 */
[----:B------:R-:W-:Y:S02]  /*0d40*/  @P0 FADD.FTZ R141, R120, R141 ;  /* 0x0000008d788d0221 */ /* 0x000fe40000010000 */
.L_x_6837:
[----:B------:R-:W-:Y:S05]  /*0d50*/  BSYNC B0 ;  /* 0x0000000000007941 */ /* 0x000fea0003800000 */
.L_x_6835:
[----:B------:R-:W-:Y:S01]  /*0d60*/  BSSY B0, `(.L_x_6838) ;  /* 0x000000b000007945 */ /* 0x000fe20003800000 */
[----:B------:R-:W-:Y:S05]  /*0d70*/  @P2 BRA `(.L_x_6839) ;  /* 0x0000004000002947 */ /* 0x000fea0003800000 */
[----:B0-----:R-:W-:Y:S01]  /*0d80*/  MOV R132, RZ ;  /* 0x000000ff00847202 */ /* 0x001fe20000000f00 */
[----:B------:R-:W-:Y:S05]  /*0d90*/  @!P0 BRA `(.L_x_6840) ;  /* 0x0000007000008947 */ /* 0x000fea0003800000 */
[----:B-----5:R-:W-:Y:S01]  /*0da0*/  PRMT R132, RZ, 0x7610, R112 ;  /* 0x00007610ff847816 */ /* 0x020fe20000000070 */
[----:B------:R-:W-:Y:S05]  /*0db0*/  BRA `(.L_x_6840) ;  /* 0x0000005000007947 */ /* 0x000fea0003800000 */
.L_x_6839:
[----:B0----5:R-:W-:Y:S02]  /*0dc0*/  PRMT R120, RZ, 0x7610, R116 ;  /* 0x00007610ff787816 */ /* 0x021fe40000000074 */
[----:B------:R-:W-:-:S03]  /*0dd0*/  @P0 PRMT R121, RZ, 0x7610, R112 ;  /* 0x00007610ff790816 */ /* 0x000fc60000000070 */
[----:B------:R-:W-:-:S04]  /*0de0*/  FMUL.FTZ R120, R120, c[0x0][0x1ec] ;  /* 0x00007b0078787a20 */ /* 0x000fc80000410000 */
[----:B------:R-:W-:-:S04]  /*0df0*/  FMUL.FTZ R132, R89, R120 ;  /* 0x0000007859847220 */ /* 0x000fc80000410000 */
[----:B------:R-:W-:Y:S02]  /*0e00*/  @P0 FADD.FTZ R132, R121, R132 ;  /* 0x0000008479840221 */ /* 0x000fe40000010000 */
.L_x_6840:
[----:B------:R-:W-:Y:S05]  /*0e10*/  BSYNC B0 ;  /* 0x0000000000007941 */ /* 0x000fea0003800000 */
.L_x_6838:
[----:B------:R-:W-:Y:S01]  /*0e20*/  BSSY B0, `(.L_x_6841) ;  /* 0x000000b000007945 */ /* 0x000fe20003800000 */
[----:B------:R-:W-:Y:S05]  /*0e30*/  @P2 BRA `(.L_x_6842) ;  /* 0x0000004000002947 */ /* 0x000fea0003800000 */
[----:B------:R-:W-:Y:S01]  /*0e40*/  HFMA2.MMA R133, -RZ, RZ, 0, 0 ;  /* 0x00000000ff857435 */ /* 0x000fe200000001ff */
[----:B------:R-:W-:Y:S05]  /*0e50*/  @!P0 BRA `(.L_x_6843) ;  /* 0x0000007000008947 */ /* 0x000fea0003800000 */
[----:B-----5:R-:W-:Y:S01]  /*0e60*/  PRMT R133, RZ, 0x5410, R113 ;  /* 0x00005410ff857816 */ /* 0x020fe20000000071 */
[----:B------:R-:W-:Y:S05]  /*0e70*/  BRA `(.L_x_6843) ;  /* 0x0000005000007947 */ /* 0x000fea0003800000 */
.L_x_6842:
[----:B-----5:R-:W-:-:S05]  /*0e80*/  PRMT R120, RZ, 0x5410, R117 ;  /* 0x00005410ff787816 */ /* 0x020fca0000000075 */
[----:B------:R-:W-:Y:S01]  /*0e90*/  FMUL.FTZ R133, R120, c[0x0][0x1ec] ;  /* 0x00007b0078857a20 */ /* 0x000fe20000410000 */
[----:B------:R-:W-:-:S03]  /*0ea0*/  @P0 PRMT R120, RZ, 0x5410, R113 ;  /* 0x00005410ff780816 */ /* 0x000fc60000000071 */
[----:B------:R-:W-:-:S04]  /*0eb0*/  FMUL.FTZ R133, R90, R133 ;  /* 0x000000855a857220 */ /* 0x000fc80000410000 */
[----:B------:R-:W-:Y:S02]  /*0ec0*/  @P0 FADD.FTZ R133, R120, R133 ;  /* 0x0000008578850221 */ /* 0x000fe40000010000 */
.L_x_6843:
[----:B------:R-:W-:Y:S05]  /*0ed0*/  BSYNC B0 ;  /* 0x0000000000007941 */ /* 0x000fea0003800000 */
.L_x_6841:
[----:B------:R-:W-:Y:S01]  /*0ee0*/  BSSY B0, `(.L_x_6844) ;  /* 0x000000b000007945 */ /* 0x000fe20003800000 */
[----:B------:R-:W-:Y:S05]  /*0ef0*/  @P2 BRA `(.L_x_6845) ;  /* 0x0000004000002947 */ /* 0x000fea0003800000 */
[----:B------:R-:W-:Y:S01]  /*0f00*/  MOV R130, RZ ;  /* 0x000000ff00827202 */ /* 0x000fe20000000f00 */
[----:B------:R-:W-:Y:S05]  /*0f10*/  @!P0 BRA `(.L_x_6846) ;  /* 0x0000007000008947 */ /* 0x000fea0003800000 */
[----:B-----5:R-:W-:Y:S01]  /*0f20*/  PRMT R130, RZ, 0x7610, R113 ;  /* 0x00007610ff827816 */ /* 0x020fe20000000071 */
[----:B------:R-:W-:Y:S05]  /*0f30*/  BRA `(.L_x_6846) ;  /* 0x0000005000007947 */ /* 0x000fea0003800000 */
.L_x_6845:
[----:B-----5:R-:W-:Y:S02]  /*0f40*/  PRMT R120, RZ, 0x7610, R117 ;  /* 0x00007610ff787816 */ /* 0x020fe40000000075 */
[----:B------:R-:W-:-:S03]  /*0f50*/  @P0 PRMT R121, RZ, 0x7610, R113 ;  /* 0x00007610ff790816 */ /* 0x000fc60000000071 */
[----:B------:R-:W-:-:S04]  /*0f60*/  FMUL.FTZ R120, R120, c[0x0][0x1ec] ;  /* 0x00007b0078787a20 */ /* 0x000fc80000410000 */
[----:B------:R-:W-:-:S04]  /*0f70*/  FMUL.FTZ R130, R91, R120 ;  /* 0x000000785b827220 */ /* 0x000fc80000410000 */
[----:B------:R-:W-:Y:S02]  /*0f80*/  @P0 FADD.FTZ R130, R121, R130 ;  /* 0x0000008279820221 */ /* 0x000fe40000010000 */
.L_x_6846:
[----:B------:R-:W-:Y:S05]  /*0f90*/  BSYNC B0 ;  /* 0x0000000000007941 */ /* 0x000fea0003800000 */
.L_x_6844:
[----:B------:R-:W-:Y:S01]  /*0fa0*/  BSSY B0, `(.L_x_6847) ;  /* 0x000000b000007945 */ /* 0x000fe20003800000 */
[----:B------:R-:W-:Y:S05]  /*0fb0*/  @P2 BRA `(.L_x_6848) ;  /* 0x0000004000002947 */ /* 0x000fea0003800000 */
[----:B------:R-:W-:Y:S01]  /*0fc0*/  HFMA2.MMA R131, -RZ, RZ, 0, 0 ;  /* 0x00000000ff837435 */ /* 0x000fe200000001ff */
[----:B------:R-:W-:Y:S05]  /*0fd0*/  @!P0 BRA `(.L_x_6849) ;  /* 0x0000007000008947 */ /* 0x000fea0003800000 */
[----:B-----5:R-:W-:Y:S01]  /*0fe0*/  PRMT R131, RZ, 0x5410, R114 ;  /* 0x00005410ff837816 */ /* 0x020fe20000000072 */
[----:B------:R-:W-:Y:S05]  /*0ff0*/  BRA `(.L_x_6849) ;  /* 0x0000005000007947 */ /* 0x000fea0003800000 */
.L_x_6848:
[----:B-----5:R-:W-:-:S05]  /*1000*/  PRMT R120, RZ, 0x5410, R118 ;  /* 0x00005410ff787816 */ /* 0x020fca0000000076 */
[----:B------:R-:W-:Y:S01]  /*1010*/  FMUL.FTZ R131, R120, c[0x0][0x1ec] ;  /* 0x00007b0078837a20 */ /* 0x000fe20000410000 */
[----:B------:R-:W-:-:S03]  /*1020*/  @P0 PRMT R120, RZ, 0x5410, R114 ;  /* 0x00005410ff780816 */ /* 0x000fc60000000072 */
[----:B------:R-:W-:-:S04]  /*1030*/  FMUL.FTZ R131, R92, R131 ;  /* 0x000000835c837220 */ /* 0x000fc80000410000 */
[----:B------:R-:W-:Y:S02]  /*1040*/  @P0 FADD.FTZ R131, R120, R131 ;  /* 0x0000008378830221 */ /* 0x000fe40000010000 */
.L_x_6849:
[----:B------:R-:W-:Y:S05]  /*1050*/  BSYNC B0 ;  /* 0x0000000000007941 */ /* 0x000fea0003800000 */
.L_x_6847:
[----:B------:R-:W-:Y:S01]  /*1060*/  BSSY B0, `(.L_x_6850) ;  /* 0x000000b000007945 */ /* 0x000fe20003800000 */
[----:B------:R-:W-:Y:S05]  /*1070*/  @P2 BRA `(.L_x_6851) ;  /* 0x0000004000002947 */ /* 0x000fea0003800000 */
[----:B------:R-:W-:Y:S01]  /*1080*/  MOV R128, RZ ;  /* 0x000000ff00807202 */ /* 0x000fe20000000f00 */
[----:B------:R-:W-:Y:S05]  /*1090*/  @!P0 BRA `(.L_x_6852) ;  /* 0x0000007000008947 */ /* 0x000fea0003800000 */
[----:B-----5:R-:W-:Y:S01]  /*10a0*/  PRMT R128, RZ, 0x7610, R114 ;  /* 0x00007610ff807816 */ /* 0x020fe20000000072 */
[----:B------:R-:W-:Y:S05]  /*10b0*/  BRA `(.L_x_6852) ;  /* 0x0000005000007947 */ /* 0x000fea0003800000 */
.L_x_6851:
[----:B-----5:R-:W-:Y:S02]  /*10c0*/  PRMT R120, RZ, 0x7610, R118 ;  /* 0x00007610ff787816 */ /* 0x020fe40000000076 */
[----:B------:R-:W-:-:S03]  /*10d0*/  @P0 PRMT R121, RZ, 0x7610, R114 ;  /* 0x00007610ff790816 */ /* 0x000fc60000000072 */
[----:B------:R-:W-:-:S04]  /*10e0*/  FMUL.FTZ R120, R120, c[0x0][0x1ec] ;  /* 0x00007b0078787a20 */ /* 0x000fc80000410000 */
[----:B------:R-:W-:-:S04]  /*10f0*/  FMUL.FTZ R128, R93, R120 ;  /* 0x000000785d807220 */ /* 0x000fc80000410000 */
[----:B------:R-:W-:Y:S02]  /*1100*/  @P0 FADD.FTZ R128, R121, R128 ;  /* 0x0000008079800221 */ /* 0x000fe40000010000 */
.L_x_6852:
[----:B------:R-:W-:Y:S05]  /*1110*/  BSYNC B0 ;  /* 0x0000000000007941 */ /* 0x000fea0003800000 */
.L_x_6850:
[----:B------:R-:W-:Y:S01]  /*1120*/  BSSY B0, `(.L_x_6853) ;  /* 0x000000b000007945 */ /* 0x000fe20003800000 */
[----:B------:R-:W-:Y:S05]  /*1130*/  @P2 BRA `(.L_x_6854) ;  /* 0x0000004000002947 */ /* 0x000fea0003800000 */
[----:B------:R-:W-:Y:S01]  /*1140*/  HFMA2.MMA R129, -RZ, RZ, 0, 0 ;  /* 0x00000000ff817435 */ /* 0x000fe200000001ff */
[----:B------:R-:W-:Y:S05]  /*1150*/  @!P0 BRA `(.L_x_6855) ;  /* 0x0000007000008947 */ /* 0x000fea0003800000 */
[----:B-----5:R-:W-:Y:S01]  /*1160*/  PRMT R129, RZ, 0x5410, R115 ;  /* 0x00005410ff817816 */ /* 0x020fe20000000073 */
[----:B------:R-:W-:Y:S05]  /*1170*/  BRA `(.L_x_6855) ;  /* 0x0000005000007947 */ /* 0x000fea0003800000 */
.L_x_6854:
[----:B-----5:R-:W-:-:S05]  /*1180*/  PRMT R120, RZ, 0x5410, R119 ;  /* 0x00005410ff787816 */ /* 0x020fca0000000077 */
[----:B------:R-:W-:Y:S01]  /*1190*/  FMUL.FTZ R129, R120, c[0x0][0x1ec] ;  /* 0x00007b0078817a20 */ /* 0x000fe20000410000 */
[----:B------:R-:W-:-:S03]  /*11a0*/  @P0 PRMT R120, RZ, 0x5410, R115 ;  /* 0x00005410ff780816 */ /* 0x000fc60000000073 */
[----:B------:R-:W-:-:S04]  /*11b0*/  FMUL.FTZ R129, R94, R129 ;  /* 0x000000815e817220 */ /* 0x000fc80000410000 */
[----:B------:R-:W-:Y:S02]  /*11c0*/  @P0 FADD.FTZ R129, R120, R129 ;  /* 0x0000008178810221 */ /* 0x000fe40000010000 */
.L_x_6855:
[----:B------:R-:W-:Y:S05]  /*11d0*/  BSYNC B0 ;  /* 0x0000000000007941 */ /* 0x000fea0003800000 */
.L_x_6853:
[----:B------:R-:W-:Y:S01]  /*11e0*/  BSSY B0, `(.L_x_6856) ;  /* 0x000000b000007945 */ /* 0x000fe20003800000 */
[----:B------:R-:W-:Y:S05]  /*11f0*/  @P2 BRA `(.L_x_6857) ;  /* 0x0000004000002947 */ /* 0x000fea0003800000 */
[----:B------:R-:W-:Y:S01]  /*1200*/  MOV R126, RZ ;  /* 0x000000ff007e7202 */ /* 0x000fe20000000f00 */
[----:B------:R-:W-:Y:S05]  /*1210*/  @!P0 BRA `(.L_x_6858) ;  /* 0x0000007000008947 */ /* 0x000fea0003800000 */
[----:B-----5:R-:W-:Y:S01]  /*1220*/  PRMT R126, RZ, 0x7610, R115 ;  /* 0x00007610ff7e7816 */ /* 0x020fe20000000073 */
[----:B------:R-:W-:Y:S05]  /*1230*/  BRA `(.L_x_6858) ;  /* 0x0000005000007947 */ /* 0x000fea0003800000 */
.L_x_6857:
[----:B-----5:R-:W-:Y:S02]  /*1240*/  PRMT R120, RZ, 0x7610, R119 ;  /* 0x00007610ff787816 */ /* 0x020fe40000000077 */
[----:B------:R-:W-:-:S03]  /*1250*/  @P0 PRMT R121, RZ, 0x7610, R115 ;  /* 0x00007610ff790816 */ /* 0x000fc60000000073 */
[----:B------:R-:W-:-:S04]  /*1260*/  FMUL.FTZ R120, R120, c[0x0][0x1ec] ;  /* 0x00007b0078787a20 */ /* 0x000fc80000410000 */
[----:B------:R-:W-:-:S04]  /*1270*/  FMUL.FTZ R126, R95, R120 ;  /* 0x000000785f7e7220 */ /* 0x000fc80000410000 */
[----:B------:R-:W-:Y:S02]  /*1280*/  @P0 FADD.FTZ R126, R121, R126 ;  /* 0x0000007e797e0221 */ /* 0x000fe40000010000 */
.L_x_6858:
[----:B------:R-:W-:Y:S05]  /*1290*/  BSYNC B0 ;  /* 0x0000000000007941 */ /* 0x000fea0003800000 */
.L_x_6856:
        /* <DEDUP_REMOVED lines=18> */
.L_x_6860:
[----:B0----5:R-:W-:-:S05]  /*13c0*/  PRMT R120, RZ, 0x5410, R116 ;  /* 0x00005410ff787816 */ /* 0x021fca0000000074 */
[----:B------:R-:W-:-:S04]  /*13d0*/  FMUL.FTZ R121, R120, c[0x0][0x1ec] ;  /* 0x00007b0078797a20 */ /* 0x000fc80000410000 */
[----:B------:R-:W-:Y:S01]  /*13e0*/  FMUL.FTZ R140, R96, R121 ;  /* 0x00000079608c7220 */ /* 0x000fe20000410000 */
[----:B------:R-:W-:-:S05]  /*13f0*/  @P0 PRMT R121, RZ, 0x5410, R112 ;  /* 0x00005410ff790816 */ /* 0x000fca0000000070 */
[----:B------:R-:W-:Y:S02]  /*1400*/  @P0 FADD.FTZ R140, R121, R140 ;  /* 0x0000008c798c0221 */ /* 0x000fe40000010000 */
.L_x_6861:
[----:B------:R-:W-:Y:S05]  /*1410*/  BSYNC B0 ;  /* 0x0000000000007941 */ /* 0x000fea0003800000 */
.L_x_6859:
[----:B------:R-:W-:Y:S01]  /*1420*/  BSSY B0, `(.L_x_6862) ;  /* 0x000000b000007945 */ /* 0x000fe20003800000 */
[----:B------:R-:W-:Y:S05]  /*1430*/  @P2 BRA `(.L_x_6863) ;  /* 0x0000004000002947 */ /* 0x000fea0003800000 */
[----:B------:R-:W-:Y:S01]  /*1440*/  MOV R143, RZ ;  /* 0x000000ff008f7202 */ /* 0x000fe20000000f00 */
[----:B------:R-:W-:Y:S05]  /*1450*/  @!P0 BRA `(.L_x_6864) ;  /* 0x0000007000008947 */ /* 0x000fea0003800000 */
[----:B-----5:R-:W-:Y:S01]  /*1460*/  PRMT R143, RZ, 0x7610, R112 ;  /* 0x00007610ff8f7816 */ /* 0x020fe20000000070 */
[----:B------:R-:W-:Y:S05]  /*1470*/  BRA `(.L_x_6864) ;  /* 0x0000005000007947 */ /* 0x000fea0003800000 */
.L_x_6863:
[----:B0----5:R-:W-:-:S05]  /*1480*/  PRMT R120, RZ, 0x7610, R116 ;  /* 0x00007610ff787816 */ /* 0x021fca0000000074 */
[----:B------:R-:W-:-:S04]  /*1490*/  FMUL.FTZ R120, R120, c[0x0][0x1ec] ;  /* 0x00007b0078787a20 */ /* 0x000fc80000410000 */
[----:B------:R-:W-:Y:S01]  /*14a0*/  FMUL.FTZ R143, R97, R120 ;  /* 0x00000078618f7220 */ /* 0x000fe20000410000 */
[----:B------:R-:W-:-:S05]  /*14b0*/  @P0 PRMT R120, RZ, 0x7610, R112 ;  /* 0x00007610ff780816 */ /* 0x000fca0000000070 */
[----:B------:R-:W-:Y:S02]  /*14c0*/  @P0 FADD.FTZ R143, R120, R143 ;  /* 0x0000008f788f0221 */ /* 0x000fe40000010000 */
.L_x_6864:
[----:B------:R-:W-:Y:S05]  /*14d0*/  BSYNC B0 ;  /* 0x0000000000007941 */ /* 0x000fea0003800000 */
.L_x_6862:
[----:B------:R-:W-:Y:S01]  /*14e0*/  BSSY B0, `(.L_x_6865) ;  /* 0x000000b000007945 */ /* 0x000fe20003800000 */
[----:B------:R-:W-:Y:S05]  /*14f0*/  @P2 BRA `(.L_x_6866) ;  /* 0x0000004000002947 */ /* 0x000fea0003800000 */
[----:B------:R-:W-:Y:S01]  /*1500*/  HFMA2.MMA R145, -RZ, RZ, 0, 0 ;  /* 0x00000000ff917435 */ /* 0x000fe200000001ff */
[----:B------:R-:W-:Y:S05]  /*1510*/  @!P0 BRA `(.L_x_6867) ;  /* 0x0000007000008947 */ /* 0x000fea0003800000 */
[----:B-----5:R-:W-:Y:S01]  /*1520*/  PRMT R145, RZ, 0x5410, R113 ;  /* 0x00005410ff917816 */ /* 0x020fe20000000071 */
[----:B------:R-:W-:Y:S05]  /*1530*/  BRA `(.L_x_6867) ;  /* 0x0000005000007947 */ /* 0x000fea0003800000 */
.L_x_6866:
[----:B0----5:R-:W-:-:S05]  /*1540*/  PRMT R120, RZ, 0x5410, R117 ;  /* 0x00005410ff787816 */ /* 0x021fca0000000075 */
[----:B------:R-:W-:Y:S01]  /*1550*/  FMUL.FTZ R145, R120, c[0x0][0x1ec] ;  /* 0x00007b0078917a20 */ /* 0x000fe20000410000 */
[----:B------:R-:W-:-:S03]  /*1560*/  @P0 PRMT R120, RZ, 0x5410, R113 ;  /* 0x00005410ff780816 */ /* 0x000fc60000000071 */
[----:B------:R-:W-:-:S04]  /*1570*/  FMUL.FTZ R145, R98, R145 ;  /* 0x0000009162917220 */ /* 0x000fc80000410000 */
[----:B------:R-:W-:Y:S02]  /*1580*/  @P0 FADD.FTZ R145, R120, R145 ;  /* 0x0000009178910221 */ /* 0x000fe40000010000 */
.L_x_6867:
[----:B------:R-:W-:Y:S05]  /*1590*/  BSYNC B0 ;  /* 0x0000000000007941 */ /* 0x000fea0003800000 */
.L_x_6865:
[----:B------:R-:W-:Y:S01]  /*15a0*/  BSSY B0, `(.L_x_6868) ;  /* 0x000000b000007945 */ /* 0x000fe20003800000 */
[----:B------:R-:W-:Y:S05]  /*15b0*/  @P2 BRA `(.L_x_6869) ;  /* 0x0000004000002947 */ /* 0x000fea0003800000 */
[----:B------:R-:W-:Y:S01]  /*15c0*/  MOV R147, RZ ;  /* 0x000000ff00937202 */ /* 0x000fe20000000f00 */
[----:B------:R-:W-:Y:S05]  /*15d0*/  @!P0 BRA `(.L_x_6870) ;  /* 0x0000007000008947 */ /* 0x000fea0003800000 */
[----:B-----5:R-:W-:Y:S01]  /*15e0*/  PRMT R147, RZ, 0x7610, R113 ;  /* 0x00007610ff937816 */ /* 0x020fe20000000071 */
[----:B------:R-:W-:Y:S05]  /*15f0*/  BRA `(.L_x_6870) ;  /* 0x0000005000007947 */ /* 0x000fea0003800000 */
.L_x_6869:
[----:B0----5:R-:W-:-:S05]  /*1600*/  PRMT R120, RZ, 0x7610, R117 ;  /* 0x00007610ff787816 */ /* 0x021fca0000000075 */
[----:B------:R-:W-:-:S04]  /*1610*/  FMUL.FTZ R120, R120, c[0x0][0x1ec] ;  /* 0x00007b0078787a20 */ /* 0x000fc80000410000 */
[----:B------:R-:W-:Y:S01]  /*1620*/  FMUL.FTZ R147, R99, R120 ;  /* 0x0000007863937220 */ /* 0x000fe20000410000 */
[----:B------:R-:W-:-:S05]  /*1630*/  @P0 PRMT R120, RZ, 0x7610, R113 ;  /* 0x00007610ff780816 */ /* 0x000fca0000000071 */
[----:B------:R-:W-:Y:S02]  /*1640*/  @P0 FADD.FTZ R147, R120, R147 ;  /* 0x0000009378930221 */ /* 0x000fe40000010000 */
.L_x_6870:
[----:B------:R-:W-:Y:S05]  /*1650*/  BSYNC B0 ;  /* 0x0000000000007941 */ /* 0x000fea0003800000 */
.L_x_6868:
[----:B------:R-:W-:Y:S01]  /*1660*/  BSSY B0, `(.L_x_6871) ;  /* 0x000000b000007945 */ /* 0x000fe20003800000 */
[----:B------:R-:W-:Y:S05]  /*1670*/  @P2 BRA `(.L_x_6872) ;  /* 0x0000004000002947 */ /* 0x000fea0003800000 */
[----:B------:R-:W-:Y:S01]  /*1680*/  HFMA2.MMA R149, -RZ, RZ, 0, 0 ;  /* 0x00000000ff957435 */ /* 0x000fe200000001ff */
[----:B------:R-:W-:Y:S05]  /*1690*/  @!P0 BRA `(.L_x_6873) ;  /* 0x0000007000008947 */ /* 0x000fea0003800000 */
[----:B-----5:R-:W-:Y:S01]  /*16a0*/  PRMT R149, RZ, 0x5410, R114 ;  /* 0x00005410ff957816 */ /* 0x020fe20000000072 */
[----:B------:R-:W-:Y:S05]  /*16b0*/  BRA `(.L_x_6873) ;  /* 0x0000005000007947 */ /* 0x000fea0003800000 */
.L_x_6872:
[----:B0----5:R-:W-:-:S05]  /*16c0*/  PRMT R120, RZ, 0x5410, R118 ;  /* 0x00005410ff787816 */ /* 0x021fca0000000076 */
[----:B------:R-:W-:Y:S01]  /*16d0*/  FMUL.FTZ R149, R120, c[0x0][0x1ec] ;  /* 0x00007b0078957a20 */ /* 0x000fe20000410000 */
[----:B------:R-:W-:-:S03]  /*16e0*/  @P0 PRMT R120, RZ, 0x5410, R114 ;  /* 0x00005410ff780816 */ /* 0x000fc60000000072 */
[----:B------:R-:W-:-:S04]  /*16f0*/  FMUL.FTZ R149, R100, R149 ;  /* 0x0000009564957220 */ /* 0x000fc80000410000 */
[----:B------:R-:W-:Y:S02]  /*1700*/  @P0 FADD.FTZ R149, R120, R149 ;  /* 0x0000009578950221 */ /* 0x000fe40000010000 */
.L_x_6873:
[----:B------:R-:W-:Y:S05]  /*1710*/  BSYNC B0 ;  /* 0x0000000000007941 */ /* 0x000fea0003800000 */
.L_x_6871:
[----:B------:R-:W-:Y:S01]  /*1720*/  BSSY B0, `(.L_x_6874) ;  /* 0x000000b000007945 */ /* 0x000fe20003800000 */
[----:B------:R-:W-:Y:S05]  /*1730*/  @P2 BRA `(.L_x_6875) ;  /* 0x0000004000002947 */ /* 0x000fea0003800000 */
[----:B------:R-:W-:Y:S01]  /*1740*/  MOV R151, RZ ;  /* 0x000000ff00977202 */ /* 0x000fe20000000f00 */
[----:B------:R-:W-:Y:S05]  /*1750*/  @!P0 BRA `(.L_x_6876) ;  /* 0x0000007000008947 */ /* 0x000fea0003800000 */
[----:B-----5:R-:W-:Y:S01]  /*1760*/  PRMT R151, RZ, 0x7610, R114 ;  /* 0x00007610ff977816 */ /* 0x020fe20000000072 */
[----:B------:R-:W-:Y:S05]  /*1770*/  BRA `(.L_x_6876) ;  /* 0x0000005000007947 */ /* 0x000fea0003800000 */
.L_x_6875:
[----:B0----5:R-:W-:-:S05]  /*1780*/  PRMT R120, RZ, 0x7610, R118 ;  /* 0x00007610ff787816 */ /* 0x021fca0000000076 */
[----:B------:R-:W-:-:S04]  /*1790*/  FMUL.FTZ R120, R120, c[0x0][0x1ec] ;  /* 0x00007b0078787a20 */ /* 0x000fc80000410000 */
[----:B------:R-:W-:Y:S01]  /*17a0*/  FMUL.FTZ R151, R101, R120 ;  /* 0x0000007865977220 */ /* 0x000fe20000410000 */
[----:B------:R-:W-:-:S05]  /*17b0*/  @P0 PRMT R120, RZ, 0x7610, R114 ;  /* 0x00007610ff780816 */ /* 0x000fca0000000072 */
[----:B------:R-:W-:Y:S02]  /*17c0*/  @P0 FADD.FTZ R151, R120, R151 ;  /* 0x0000009778970221 */ /* 0x000fe40000010000 */
.L_x_6876:
[----:B------:R-:W-:Y:S05]  /*17d0*/  BSYNC B0 ;  /* 0x0000000000007941 */ /* 0x000fea0003800000 */
.L_x_6874:
[----:B------:R-:W-:Y:S01]  /*17e0*/  BSSY B0, `(.L_x_6877) ;  /* 0x000000b000007945 */ /* 0x000fe20003800000 */
[----:B------:R-:W-:Y:S05]  /*17f0*/  @P2 BRA `(.L_x_6878) ;  /* 0x0000004000002947 */ /* 0x000fea0003800000 */
[----:B------:R-:W-:Y:S01]  /*1800*/  HFMA2.MMA R153, -RZ, RZ, 0, 0 ;  /* 0x00000000ff997435 */ /* 0x000fe200000001ff */
[----:B------:R-:W-:Y:S05]  /*1810*/  @!P0 BRA `(.L_x_6879) ;  /* 0x0000007000008947 */ /* 0x000fea0003800000 */
[----:B-----5:R-:W-:Y:S01]  /*1820*/  PRMT R153, RZ, 0x5410, R115 ;  /* 0x00005410ff997816 */ /* 0x020fe20000000073 */
[----:B------:R-:W-:Y:S05]  /*1830*/  BRA `(.L_x_6879) ;  /* 0x0000005000007947 */ /* 0x000fea0003800000 */
.L_x_6878:
[----:B0----5:R-:W-:-:S05]  /*1840*/  PRMT R120, RZ, 0x5410, R119 ;  /* 0x00005410ff787816 */ /* 0x021fca0000000077 */
[----:B------:R-:W-:Y:S01]  /*1850*/  FMUL.FTZ R153, R120, c[0x0][0x1ec] ;  /* 0x00007b0078997a20 */ /* 0x000fe20000410000 */
[----:B------:R-:W-:-:S03]  /*1860*/  @P0 PRMT R120, RZ, 0x5410, R115 ;  /* 0x00005410ff780816 */ /* 0x000fc60000000073 */
[----:B------:R-:W-:-:S04]  /*1870*/  FMUL.FTZ R153, R102, R153 ;  /* 0x0000009966997220 */ /* 0x000fc80000410000 */
[----:B------:R-:W-:Y:S02]  /*1880*/  @P0 FADD.FTZ R153, R120, R153 ;  /* 0x0000009978990221 */ /* 0x000fe40000010000 */
.L_x_6879:
[----:B------:R-:W-:Y:S05]  /*1890*/  BSYNC B0 ;  /* 0x0000000000007941 */ /* 0x000fea0003800000 */
.L_x_6877:
[----:B------:R-:W-:Y:S01]  /*18a0*/  BSSY B0, `(.L_x_6880) ;  /* 0x000000b000007945 */ /* 0x000fe20003800000 */
[----:B------:R-:W-:Y:S05]  /*18b0*/  @P2 BRA `(.L_x_6881) ;  /* 0x0000004000002947 */ /* 0x000fea0003800000 */
[----:B------:R-:W-:Y:S01]  /*18c0*/  MOV R155, RZ ;  /* 0x000000ff009b7202 */ /* 0x000fe20000000f00 */
[----:B------:R-:W-:Y:S05]  /*18d0*/  @!P0 BRA `(.L_x_6882) ;  /* 0x0000007000008947 */ /* 0x000fea0003800000 */
[----:B-----5:R-:W-:Y:S01]  /*18e0*/  PRMT R155, RZ, 0x7610, R115 ;  /* 0x00007610ff9b7816 */ /* 0x020fe20000000073 */
[----:B------:R-:W-:Y:S05]  /*18f0*/  BRA `(.L_x_6882) ;  /* 0x0000005000007947 */ /* 0x000fea0003800000 */
.L_x_6881:
[----:B0----5:R-:W-:-:S05]  /*1900*/  PRMT R120, RZ, 0x7610, R119 ;  /* 0x00007610ff787816 */ /* 0x021fca0000000077 */
[----:B------:R-:W-:-:S04]  /*1910*/  FMUL.FTZ R120, R120, c[0x0][0x1ec] ;  /* 0x00007b0078787a20 */ /* 0x000fc80000410000 */
[----:B------:R-:W-:Y:S01]  /*1920*/  FMUL.FTZ R155, R103, R120 ;  /* 0x00000078679b7220 */ /* 0x000fe20000410000 */
[----:B------:R-:W-:-:S05]  /*1930*/  @P0 PRMT R120, RZ, 0x7610, R115 ;  /* 0x00007610ff780816 */ /* 0x000fca0000000073 */
[----:B------:R-:W-:Y:S02]  /*1940*/  @P0 FADD.FTZ R155, R120, R155 ;  /* 0x0000009b789b0221 */ /* 0x000fe40000010000 */
.L_x_6882:
[----:B------:R-:W-:Y:S05]  /*1950*/  BSYNC B0 ;  /* 0x0000000000007941 */ /* 0x000fea0003800000 */
.L_x_6880:
[----:B------:R-:W-:Y:S01]  /*1960*/  IADD3 R146, R157, 0x180, RZ ;  /* 0x000001809d927810 */ /* 0x000fe20007ffe0ff */
[-C--:B0-----:R-:W-:Y:S01]  /*1970*/  IMAD.WIDE.U32 R134, R159, R142.reuse, c[0x0][0x188] ;  /* 0x000062009f867625 */ /* 0x081fe200078e008e */
        /* <DEDUP_REMOVED lines=16> */
.L_x_6884:
[----:B0----5:R-:W-:-:S05]  /*1a80*/  PRMT R120, RZ, 0x5410, R116 ;  /* 0x00005410ff787816 */ /* 0x021fca0000000074 */
[----:B------:R-:W-:-:S04]  /*1a90*/  FMUL.FTZ R121, R120, c[0x0][0x1ec] ;  /* 0x00007b0078797a20 */ /* 0x000fc80000410000 */
[----:B------:R-:W-:Y:S01]  /*1aa0*/  FMUL.FTZ R136, R104, R121 ;  /* 0x0000007968887220 */ /* 0x000fe20000410000 */
[----:B------:R-:W-:-:S05]  /*1ab0*/  @P0 PRMT R121, RZ, 0x5410, R112 ;  /* 0x00005410ff790816 */ /* 0x000fca0000000070 */
[----:B------:R-:W-:Y:S02]  /*1ac0*/  @P0 FADD.FTZ R136, R121, R136 ;  /* 0x0000008879880221 */ /* 0x000fe40000010000 */
.L_x_6885:
[----:B------:R-:W-:Y:S05]  /*1ad0*/  BSYNC B0 ;  /* 0x0000000000007941 */ /* 0x000fea0003800000 */
.L_x_6883:
[----:B------:R-:W-:Y:S01]  /*1ae0*/  BSSY B0, `(.L_x_6886) ;  /* 0x000000b000007945 */ /* 0x000fe20003800000 */
[----:B------:R-:W-:Y:S05]  /*1af0*/  @P2 BRA `(.L_x_6887) ;  /* 0x0000004000002947 */ /* 0x000fea0003800000 */
[----:B------:R-:W-:Y:S01]  /*1b00*/  MOV R165, RZ ;  /* 0x000000ff00a57202 */ /* 0x000fe20000000f00 */
[----:B------:R-:W-:Y:S05]  /*1b10*/  @!P0 BRA `(.L_x_6888) ;  /* 0x0000007000008947 */ /* 0x000fea0003800000 */
[----:B-----5:R-:W-:Y:S01]  /*1b20*/  PRMT R165, RZ, 0x7610, R112 ;  /* 0x00007610ffa57816 */ /* 0x020fe20000000070 */
[----:B------:R-:W-:Y:S05]  /*1b30*/  BRA `(.L_x_6888) ;  /* 0x0000005000007947 */ /* 0x000fea0003800000 */
.L_x_6887:
[----:B-----5:R-:W-:-:S05]  /*1b40*/  PRMT R120, RZ, 0x7610, R116 ;  /* 0x00007610ff787816 */ /* 0x020fca0000000074 */
[----:B------:R-:W-:-:S04]  /*1b50*/  FMUL.FTZ R120, R120, c[0x0][0x1ec] ;  /* 0x00007b0078787a20 */ /* 0x000fc80000410000 */
[----:B------:R-:W-:Y:S01]  /*1b60*/  FMUL.FTZ R165, R105, R120 ;  /* 0x0000007869a57220 */ /* 0x000fe20000410000 */
[----:B------:R-:W-:-:S05]  /*1b70*/  @P0 PRMT R120, RZ, 0x7610, R112 ;  /* 0x00007610ff780816 */ /* 0x000fca0000000070 */
[----:B------:R-:W-:Y:S02]  /*1b80*/  @P0 FADD.FTZ R165, R120, R165 ;  /* 0x000000a578a50221 */ /* 0x000fe40000010000 */
.L_x_6888:
[----:B------:R-:W-:Y:S05]  /*1b90*/  BSYNC B0 ;  /* 0x0000000000007941 */ /* 0x000fea0003800000 */
.L_x_6886:
[----:B------:R-:W-:Y:S01]  /*1ba0*/  BSSY B0, `(.L_x_6889) ;  /* 0x000000b000007945 */ /* 0x000fe20003800000 */
[----:B------:R-:W-:Y:S05]  /*1bb0*/  @P2 BRA `(.L_x_6890) ;  /* 0x0000004000002947 */ /* 0x000fea0003800000 */
[----:B------:R-:W-:Y:S01]  /*1bc0*/  HFMA2.MMA R163, -RZ, RZ, 0, 0 ;  /* 0x00000000ffa37435 */ /* 0x000fe200000001ff */
[----:B------:R-:W-:Y:S05]  /*1bd0*/  @!P0 BRA `(.L_x_6891) ;  /* 0x0000007000008947 */ /* 0x000fea0003800000 */
[----:B-----5:R-:W-:Y:S01]  /*1be0*/  PRMT R163, RZ, 0x5410, R113 ;  /* 0x00005410ffa37816 */ /* 0x020fe20000000071 */
[----:B------:R-:W-:Y:S05]  /*1bf0*/  BRA `(.L_x_6891) ;  /* 0x0000005000007947 */ /* 0x000fea0003800000 */
.L_x_6890:
[----:B-----5:R-:W-:-:S05]  /*1c00*/  PRMT R120, RZ, 0x5410, R117 ;  /* 0x00005410ff787816 */ /* 0x020fca0000000075 */
[----:B------:R-:W-:Y:S01]  /*1c10*/  FMUL.FTZ R163, R120, c[0x0][0x1ec] ;  /* 0x00007b0078a37a20 */ /* 0x000fe20000410000 */
[----:B------:R-:W-:-:S03]  /*1c20*/  @P0 PRMT R120, RZ, 0x5410, R113 ;  /* 0x00005410ff780816 */ /* 0x000fc60000000071 */
[----:B------:R-:W-:-:S04]  /*1c30*/  FMUL.FTZ R163, R106, R163 ;  /* 0x000000a36aa37220 */ /* 0x000fc80000410000 */
[----:B------:R-:W-:Y:S02]  /*1c40*/  @P0 FADD.FTZ R163, R120, R163 ;  /* 0x000000a378a30221 */ /* 0x000fe40000010000 */
.L_x_6891:
[----:B------:R-:W-:Y:S05]  /*1c50*/  BSYNC B0 ;  /* 0x0000000000007941 */ /* 0x000fea0003800000 */
.L_x_6889:
[----:B------:R-:W-:Y:S01]  /*1c60*/  BSSY B0, `(.L_x_6892) ;  /* 0x000000b000007945 */ /* 0x000fe20003800000 */
[----:B------:R-:W-:Y:S05]  /*1c70*/  @P2 BRA `(.L_x_6893) ;  /* 0x0000004000002947 */ /* 0x000fea0003800000 */
[----:B------:R-:W-:Y:S01]  /*1c80*/  MOV R161, RZ ;  /* 0x000000ff00a17202 */ /* 0x000fe20000000f00 */
[----:B------:R-:W-:Y:S05]  /*1c90*/  @!P0 BRA `(.L_x_6894) ;  /* 0x0000007000008947 */ /* 0x000fea0003800000 */
[----:B-----5:R-:W-:Y:S01]  /*1ca0*/  PRMT R161, RZ, 0x7610, R113 ;  /* 0x00007610ffa17816 */ /* 0x020fe20000000071 */
[----:B------:R-:W-:Y:S05]  /*1cb0*/  BRA `(.L_x_6894) ;  /* 0x0000005000007947 */ /* 0x000fea0003800000 */
.L_x_6893:
[----:B-----5:R-:W-:-:S05]  /*1cc0*/  PRMT R120, RZ, 0x7610, R117 ;  /* 0x00007610ff787816 */ /* 0x020fca0000000075 */
[----:B------:R-:W-:-:S04]  /*1cd0*/  FMUL.FTZ R120, R120, c[0x0][0x1ec] ;  /* 0x00007b0078787a20 */ /* 0x000fc80000410000 */
[----:B------:R-:W-:Y:S01]  /*1ce0*/  FMUL.FTZ R161, R107, R120 ;  /* 0x000000786ba17220 */ /* 0x000fe20000410000 */
[----:B------:R-:W-:-:S05]  /*1cf0*/  @P0 PRMT R120, RZ, 0x7610, R113 ;  /* 0x00007610ff780816 */ /* 0x000fca0000000071 */
[----:B------:R-:W-:Y:S02]  /*1d00*/  @P0 FADD.FTZ R161, R120, R161 ;  /* 0x000000a178a10221 */ /* 0x000fe40000010000 */
.L_x_6894:
[----:B------:R-:W-:Y:S05]  /*1d10*/  BSYNC B0 ;  /* 0x0000000000007941 */ /* 0x000fea0003800000 */
.L_x_6892:
[----:B------:R-:W-:Y:S01]  /*1d20*/  BSSY B0, `(.L_x_6895) ;  /* 0x000000b000007945 */ /* 0x000fe20003800000 */
[----:B------:R-:W-:Y:S05]  /*1d30*/  @P2 BRA `(.L_x_6896) ;  /* 0x0000004000002947 */ /* 0x000fea0003800000 */
[----:B------:R-:W-:Y:S01]  /*1d40*/  HFMA2.MMA R159, -RZ, RZ, 0, 0 ;  /* 0x00000000ff9f7435 */ /* 0x000fe200000001ff */
[----:B------:R-:W-:Y:S05]  /*1d50*/  @!P0 BRA `(.L_x_6897) ;  /* 0x0000007000008947 */ /* 0x000fea0003800000 */
[----:B-----5:R-:W-:Y:S01]  /*1d60*/  PRMT R159, RZ, 0x5410, R114 ;  /* 0x00005410ff9f7816 */ /* 0x020fe20000000072 */
[----:B------:R-:W-:Y:S05]  /*1d70*/  BRA `(.L_x_6897) ;  /* 0x0000005000007947 */ /* 0x000fea0003800000 */
.L_x_6896:
[----:B-----5:R-:W-:-:S05]  /*1d80*/  PRMT R120, RZ, 0x5410, R118 ;  /* 0x00005410ff787816 */ /* 0x020fca0000000076 */
[----:B------:R-:W-:Y:S01]  /*1d90*/  FMUL.FTZ R159, R120, c[0x0][0x1ec] ;  /* 0x00007b00789f7a20 */ /* 0x000fe20000410000 */
[----:B------:R-:W-:-:S03]  /*1da0*/  @P0 PRMT R120, RZ, 0x5410, R114 ;  /* 0x00005410ff780816 */ /* 0x000fc60000000072 */
[----:B------:R-:W-:-:S04]  /*1db0*/  FMUL.FTZ R159, R108, R159 ;  /* 0x0000009f6c9f7220 */ /* 0x000fc80000410000 */
[----:B------:R-:W-:Y:S02]  /*1dc0*/  @P0 FADD.FTZ R159, R120, R159 ;  /* 0x0000009f789f0221 */ /* 0x000fe40000010000 */
.L_x_6897:
[----:B------:R-:W-:Y:S05]  /*1dd0*/  BSYNC B0 ;  /* 0x0000000000007941 */ /* 0x000fea0003800000 */
.L_x_6895:
[----:B------:R-:W-:Y:S01]  /*1de0*/  BSSY B0, `(.L_x_6898) ;  /* 0x000000b000007945 */ /* 0x000fe20003800000 */
[----:B------:R-:W-:Y:S05]  /*1df0*/  @P2 BRA `(.L_x_6899) ;  /* 0x0000004000002947 */ /* 0x000fea0003800000 */
[----:B------:R-:W-:Y:S01]  /*1e00*/  MOV R157, RZ ;  /* 0x000000ff009d7202 */ /* 0x000fe20000000f00 */
[----:B------:R-:W-:Y:S05]  /*1e10*/  @!P0 BRA `(.L_x_6900) ;  /* 0x0000007000008947 */ /* 0x000fea0003800000 */
[----:B-----5:R-:W-:Y:S01]  /*1e20*/  PRMT R157, RZ, 0x7610, R114 ;  /* 0x00007610ff9d7816 */ /* 0x020fe20000000072 */
[----:B------:R-:W-:Y:S05]  /*1e30*/  BRA `(.L_x_6900) ;  /* 0x0000005000007947 */ /* 0x000fea0003800000 */
.L_x_6899:
[----:B-----5:R-:W-:-:S05]  /*1e40*/  PRMT R120, RZ, 0x7610, R118 ;  /* 0x00007610ff787816 */ /* 0x020fca0000000076 */
[----:B------:R-:W-:-:S04]  /*1e50*/  FMUL.FTZ R120, R120, c[0x0][0x1ec] ;  /* 0x00007b0078787a20 */ /* 0x000fc80000410000 */
[----:B------:R-:W-:Y:S01]  /*1e60*/  FMUL.FTZ R157, R109, R120 ;  /* 0x000000786d9d7220 */ /* 0x000fe20000410000 */
[----:B------:R-:W-:-:S05]  /*1e70*/  @P0 PRMT R120, RZ, 0x7610, R114 ;  /* 0x00007610ff780816 */ /* 0x000fca0000000072 */
[----:B------:R-:W-:Y:S02]  /*1e80*/  @P0 FADD.FTZ R157, R120, R157 ;  /* 0x0000009d789d0221 */ /* 0x000fe40000010000 */
.L_x_6900:
[----:B------:R-:W-:Y:S05]  /*1e90*/  BSYNC B0 ;  /* 0x0000000000007941 */ /* 0x000fea0003800000 */
.L_x_6898:
[----:B------:R-:W-:Y:S01]  /*1ea0*/  BSSY B0, `(.L_x_6901) ;  /* 0x000000b000007945 */ /* 0x000fe20003800000 */
[----:B------:R-:W-:Y:S05]  /*1eb0*/  @P2 BRA `(.L_x_6902) ;  /* 0x0000004000002947 */ /* 0x000fea0003800000 */
[----:B------:R-:W-:Y:S01]  /*1ec0*/  HFMA2.MMA R139, -RZ, RZ, 0, 0 ;  /* 0x00000000ff8b7435 */ /* 0x000fe200000001ff */
[----:B------:R-:W-:Y:S05]  /*1ed0*/  @!P0 BRA `(.L_x_6903) ;  /* 0x0000007000008947 */ /* 0x000fea0003800000 */
[----:B-----5:R-:W-:Y:S01]  /*1ee0*/  PRMT R139, RZ, 0x5410, R115 ;  /* 0x00005410ff8b7816 */ /* 0x020fe20000000073 */
[----:B------:R-:W-:Y:S05]  /*1ef0*/  BRA `(.L_x_6903) ;  /* 0x0000005000007947 */ /* 0x000fea0003800000 */
.L_x_6902:
[----:B-----5:R-:W-:-:S05]  /*1f00*/  PRMT R120, RZ, 0x5410, R119 ;  /* 0x00005410ff787816 */ /* 0x020fca0000000077 */
[----:B------:R-:W-:Y:S01]  /*1f10*/  FMUL.FTZ R139, R120, c[0x0][0x1ec] ;  /* 0x00007b00788b7a20 */ /* 0x000fe20000410000 */
[----:B------:R-:W-:-:S03]  /*1f20*/  @P0 PRMT R120, RZ, 0x5410, R115 ;  /* 0x00005410ff780816 */ /* 0x000fc60000000073 */
[----:B------:R-:W-:-:S04]  /*1f30*/  FMUL.FTZ R139, R110, R139 ;  /* 0x0000008b6e8b7220 */ /* 0x000fc80000410000 */
[----:B------:R-:W-:Y:S02]  /*1f40*/  @P0 FADD.FTZ R139, R120, R139 ;  /* 0x0000008b788b0221 */ /* 0x000fe40000010000 */
.L_x_6903:
[----:B------:R-:W-:Y:S05]  /*1f50*/  BSYNC B0 ;  /* 0x0000000000007941 */ /* 0x000fea0003800000 */
.L_x_6901:
[----:B------:R-:W-:Y:S01]  /*1f60*/  BSSY B0, `(.L_x_6904) ;  /* 0x000000b000007945 */ /* 0x000fe20003800000 */
[----:B------:R-:W-:Y:S05]  /*1f70*/  @P2 BRA `(.L_x_6905) ;  /* 0x0000004000002947 */ /* 0x000fea0003800000 */
[----:B------:R-:W-:Y:S01]  /*1f80*/  MOV R137, RZ ;  /* 0x000000ff00897202 */ /* 0x000fe20000000f00 */
[----:B------:R-:W-:Y:S05]  /*1f90*/  @!P0 BRA `(.L_x_6906) ;  /* 0x0000007000008947 */ /* 0x000fea0003800000 */
[----:B-----5:R-:W-:Y:S01]  /*1fa0*/  PRMT R137, RZ, 0x7610, R115 ;  /* 0x00007610ff897816 */ /* 0x020fe20000000073 */
[----:B------:R-:W-:Y:S05]  /*1fb0*/  BRA `(.L_x_6906) ;  /* 0x0000005000007947 */ /* 0x000fea0003800000 */
.L_x_6905:
[----:B-----5:R-:W-:-:S05]  /*1fc0*/  PRMT R120, RZ, 0x7610, R119 ;  /* 0x00007610ff787816 */ /* 0x020fca0000000077 */
[----:B------:R-:W-:-:S04]  /*1fd0*/  FMUL.FTZ R120, R120, c[0x0][0x1ec] ;  /* 0x00007b0078787a20 */ /* 0x000fc80000410000 */
[----:B------:R-:W-:Y:S01]  /*1fe0*/  FMUL.FTZ R137, R111, R120 ;  /* 0x000000786f897220 */ /* 0x000fe20000410000 */
[----:B------:R-:W-:-:S05]  /*1ff0*/  @P0 PRMT R120, RZ, 0x7610, R115 ;  /* 0x00007610ff780816 */ /* 0x000fca0000000073 */
[----:B------:R-:W-:Y:S02]  /*2000*/  @P0 FADD.FTZ R137, R120, R137 ;  /* 0x0000008978890221 */ /* 0x000fe40000010000 */
.L_x_6906:
[----:B------:R-:W-:Y:S05]  /*2010*/  BSYNC B0 ;  /* 0x0000000000007941 */ /* 0x000fea0003800000 */
.L_x_6904:
        /* <DEDUP_REMOVED lines=8> */
[----:B------:R-:W-:-:S02]  /*20a0*/  FADD.FTZ R138, R138, R12 ;  /* 0x0000000c8a8a7221 */ /* 0x000fc40000010000 */
[----:B------:R0:W-:Y:S02]  /*20b0*/  STG.E.128 [R134.64], R120 ;  /* 0x0000007886007986 */ /* 0x0001e4000c101d04 */
[----:B------:R-:W-:-:S04]  /*20c0*/  FADD.FTZ R138, R138, R13 ;  /* 0x0000000d8a8a7221 */ /* 0x000fc80000010000 */
        /* <DEDUP_REMOVED lines=31> */
.L_x_6913:
        /* <DEDUP_REMOVED lines=84> */
.L_x_6914:
        /* <DEDUP_REMOVED lines=67> */
[----:B------:R-:W-:Y:S02]  /*2c30*/  IMAD R9, R9, c[0x0][0x168], RZ ;  /* 0x00005a0009097a24 */ /* 0x000fe400078e02ff */
[C---:B------:R-:W-:Y:S02]  /*2c40*/  FADD.FTZ R10, -R120.reuse, R10 ;  /* 0x0000000a780a7221 */ /* 0x040fe40000010100 */
[C---:B------:R-:W-:Y:S02]  /*2c50*/  FADD.FTZ R122, -R120.reuse, R11 ;  /* 0x0000000b787a7221 */ /* 0x040fe40000010100 */
[----:B------:R-:W-:Y:S02]  /*2c60*/  FADD.FTZ R134, -R120, R13 ;  /* 0x0000000d78867221 */ /* 0x000fe40000010100 */
[C---:B------:R-:W-:Y:S01]  /*2c70*/  FMUL.FTZ R13, R135.reuse, R12 ;  /* 0x0000000c870d7220 */ /* 0x040fe20000410000 */
[----:B------:R-:W-:Y:S01]  /*2c80*/  SHF.R.S32.HI R12, RZ, 0x1f, R9 ;  /* 0x0000001fff0c7819 */ /* 0x000fe20000011409 */
[----:B------:R-:W-:-:S02]  /*2c90*/  FMUL.FTZ R11, R135, R10 ;  /* 0x0000000a870b7220 */ /* 0x000fc40000410000 */
[----:B------:R-:W-:Y:S01]  /*2ca0*/  FMUL.FTZ R122, R135, R122 ;  /* 0x0000007a877a7220 */ /* 0x000fe20000410000 */
[----:B------:R-:W-:Y:S01]  /*2cb0*/  LEA.HI R9, R12, R9, RZ, 0x3 ;  /* 0x000000090c097211 */ /* 0x000fe200078f18ff */
[C---:B------:R-:W-:Y:S02]  /*2cc0*/  FADD.FTZ R144, -R120.reuse, R141 ;  /* 0x0000008d78907221 */ /* 0x040fe40000010100 */
[C---:B------:R-:W-:Y:S01]  /*2cd0*/  FADD.FTZ R132, -R120.reuse, R132 ;  /* 0x0000008478847221 */ /* 0x040fe20000010100 */
[----:B------:R-:W-:Y:S01]  /*2ce0*/  LEA.HI.SX32 R9, R9, R2, 0x1d ;  /* 0x0000000209097211 */ /* 0x000fe200078feaff */
        /* <DEDUP_REMOVED lines=26> */
[----:B------:R-:W-:-:S02]  /*2e90*/  FFMA.FTZ R11, R48, R11, R16 ;  /* 0x0000000b300b7223 */ /* 0x000fc40000010010 */
[----:B------:R-:W-:Y:S02]  /*2ea0*/  FFMA.FTZ R12, R49, R122, R17 ;  /* 0x0000007a310c7223 */ /* 0x000fe40000010011 */
[C---:B------:R-:W-:Y:S02]  /*2eb0*/  FMUL.FTZ R121, R135.reuse, R144 ;  /* 0x0000009087797220 */ /* 0x040fe40000410000 */
[C---:B------:R-:W-:Y:S01]  /*2ec0*/  FMUL.FTZ R132, R135.reuse, R132 ;  /* 0x0000008487847220 */ /* 0x040fe20000410000 */
[----:B------:R-:W-:Y:S01]  /*2ed0*/  F2FP.BF16.PACK_AB R12, R12, R11 ;  /* 0x0000000b0c0c723e */ /* 0x000fe200000010ff */
[C---:B------:R-:W-:Y:S02]  /*2ee0*/  FMUL.FTZ R125, R135.reuse, R146 ;  /* 0x00000092877d7220 */ /* 0x040fe40000410000 */
[C---:B------:R-:W-:Y:S02]  /*2ef0*/  FMUL.FTZ R130, R135.reuse, R130 ;  /* 0x0000008287827220 */ /* 0x040fe40000410000 */
[----:B------:R-:W-:-:S02]  /*2f00*/  FMUL.FTZ R129, R135, R140 ;  /* 0x0000008c87817220 */ /* 0x000fc40000410000 */
[C---:B------:R-:W-:Y:S02]  /*2f10*/  FMUL.FTZ R140, R135.reuse, R120 ;  /* 0x00000078878c7220 */ /* 0x040fe40000410000 */
[----:B------:R-:W-:Y:S02]  /*2f20*/  FFMA.FTZ R120, R56, R121, R24 ;  /* 0x0000007938787223 */ /* 0x000fe40000010018 */
[----:B------:R-:W-:Y:S02]  /*2f30*/  FMUL.FTZ R15, R135, R14 ;  /* 0x0000000e870f7220 */ /* 0x000fe40000410000 */
[----:B------:R-:W-:Y:S01]  /*2f40*/  FFMA.FTZ R11, R57, R132, R25 ;  /* 0x00000084390b7223 */ /* 0x000fe20000010019 */
[----:B------:R-:W-:Y:S01]  /*2f50*/  IADD3 R132, R9, 0x80, RZ ;  /* 0x0000008009847810 */ /* 0x000fe20007ffe0ff */
[----:B------:R-:W-:Y:S02]  /*2f60*/  FFMA.FTZ R121, R58, R125, R26 ;  /* 0x0000007d3a797223 */ /* 0x000fe4000001001a */
[----:B------:R-:W-:Y:S01]  /*2f70*/  FFMA.FTZ R130, R59, R130, R27 ;  /* 0x000000823b827223 */ /* 0x000fe2000001001b */
[----:B------:R-:W-:Y:S01]  /*2f80*/  F2FP.BF16.PACK_AB R120, R11, R120 ;  /* 0x000000780b78723e */ /* 0x000fe200000010ff */
[----:B------:R-:W-:-:S02]  /*2f90*/  FMUL.FTZ R123, R135, R124 ;  /* 0x0000007c877b7220 */ /* 0x000fc40000410000 */
[C---:B------:R-:W-:Y:S01]  /*2fa0*/  FMUL.FTZ R128, R135.reuse, R128 ;  /* 0x0000008087807220 */ /* 0x040fe20000410000 */
[----:B------:R-:W-:Y:S01]  /*2fb0*/  F2FP.BF16.PACK_AB R121, R130, R121 ;  /* 0x000000798279723e */ /* 0x000fe200000010ff */
        /* <DEDUP_REMOVED lines=9> */
[----:B------:R-:W-:Y:S02]  /*3050*/  FFMA.FTZ R14, R52, R15, R20 ;  /* 0x0000000f340e7223 */ /* 0x000fe40000010014 */
[----:B------:R-:W-:-:S02]  /*3060*/  FMUL.FTZ R134, R135, R134 ;  /* 0x0000008687867220 */ /* 0x000fc40000410000 */
[----:B------:R-:W-:Y:S02]  /*3070*/  FMUL.FTZ R127, R135, R148 ;  /* 0x00000094877f7220 */ /* 0x000fe40000410000 */
[----:B------:R-:W-:Y:S02]  /*3080*/  FFMA.FTZ R15, R54, R123, R22 ;  /* 0x0000007b360f7223 */ /* 0x000fe40000010016 */
        /* <DEDUP_REMOVED lines=15> */
[----:B------:R-:W-:-:S02]  /*3180*/  FMUL.FTZ R10, R135, R165 ;  /* 0x000000a5870a7220 */ /* 0x000fc40000410000 */
[----:B------:R-:W-:Y:S01]  /*3190*/  FMUL.FTZ R142, R135, R142 ;  /* 0x0000008e878e7220 */ /* 0x000fe20000410000 */
[----:B------:R-:W-:Y:S01]  /*31a0*/  F2FP.BF16.PACK_AB R123, R126, R137 ;  /* 0x000000897e7b723e */ /* 0x000fe200000010ff */
[----:B------:R-:W-:Y:S01]  /*31b0*/  FFMA.FTZ R13, R50, R13, R18 ;  /* 0x0000000d320d7223 */ /* 0x000fe20000010012 */
[----:B------:R-:W-:Y:S01]  /*31c0*/  MOV R137, 0x10 ;  /* 0x0000001000897802 */ /* 0x000fe20000000f00 */
[----:B------:R-:W-:Y:S02]  /*31d0*/  FFMA.FTZ R134, R51, R134, R19 ;  /* 0x0000008633867223 */ /* 0x000fe40000010013 */
[----:B------:R-:W-:Y:S02]  /*31e0*/  FFMA.FTZ R122, R60, R127, R28 ;  /* 0x0000007f3c7a7223 */ /* 0x000fe4000001001c */
[C---:B------:R-:W-:Y:S01]  /*31f0*/  FMUL.FTZ R141, R135.reuse, R158 ;  /* 0x0000009e878d7220 */ /* 0x040fe20000410000 */
[----:B------:R-:W-:Y:S01]  /*3200*/  F2FP.BF16.PACK_AB R13, R134, R13 ;  /* 0x0000000d860d723e */ /* 0x000fe200000010ff */
[----:B------:R-:W-:Y:S01]  /*3210*/  FMUL.FTZ R160, R135, R160 ;  /* 0x000000a087a07220 */ /* 0x000fe20000410000 */
[----:B------:R-:W-:Y:S01]  /*3220*/  F2FP.BF16.PACK_AB R122, R125, R122 ;  /* 0x0000007a7d7a723e */ /* 0x000fe200000010ff */
[----:B------:R-:W-:Y:S01]  /*3230*/  FMUL.FTZ R131, R135, R154 ;  /* 0x0000009a87837220 */ /* 0x000fe20000410000 */
[----:B------:R-:W-:Y:S01]  /*3240*/  IADD3 R134, R9, 0x100, RZ ;  /* 0x0000010009867810 */ /* 0x000fe20007ffe0ff */
        /* <DEDUP_REMOVED lines=29> */
.L_x_6910:
[----:B-1----:R-:W-:Y:S05]  /*3420*/  BSYNC B0 ;  /* 0x0000000000007941 */ /* 0x002fea0003800000 */
.L_x_6909:
[----:B------:R-:W-:Y:S02]  /*3430*/  IADD3 R4, R4, c[0x0][0x160], RZ ;  /* 0x0000580004047a10 */ /* 0x000fe40007ffe0ff */
[----:B------:R-:W-:-:S02]  /*3440*/  LOP3.LUT P1, RZ, R6, 0xff, RZ, 0xc0, !PT ;  /* 0x000000ff06ff7812 */ /* 0x000fc4000782c0ff */
[----:B------:R-:W-:Y:S02]  /*3450*/  ISETP.GE.AND P0, PT, R4, c[0x0][0x164], PT ;  /* 0x0000590004007a0c */ /* 0x000fe40003f06270 */
[----:B------:R-:W-:-:S11]  /*3460*/  SEL R6, RZ, 0x1, P1 ;  /* 0x00000001ff067807 */ /* 0x000fd60000800000 */
[----:B0----5:R-:W-:Y:S01]  /*3470*/  @P0 CALL.REL.NOINC `(.L_x_6911) ;  /* 0x0000001000000944 */ /* 0x021fe20003c00000 */
[----:B------:R-:W-:Y:S05]  /*3480*/  BRA `(.L_x_6912) ;  /* 0xffffcfa000007947 */ /* 0x000fea000383ffff */
.L_x_6911:
[----:B------:R-:W-:Y:S05]  /*3490*/  EXIT ;  /* 0x000000000000794d */ /* 0x000fea0003800000 */
.L_x_6907:
[----:B------:R-:W-:Y:S01]  /*34a0*/  HFMA2.MMA R121, -RZ, RZ, 0, 5.9604644775390625e-08 ;  /* 0x00000001ff797435 */ /* 0x000fe200000001ff */
[----:B------:R-:W-:Y:S02]  /*34b0*/  MOV R135, 0x1f ;  /* 0x0000001f00877802 */ /* 0x000fe40000000f00 */
[----:B------:R-:W-:Y:S02]  /*34c0*/  MOV R138, 0xffffffff ;  /* 0xffffffff008a7802 */ /* 0x000fe40000000f00 */
[----:B------:R-:W-:Y:S02]  /*34d0*/  MOV R122, 0x34f0 ;  /* 0x000034f0007a7802 */ /* 0x000fe40000000f00 */
[----:B-----5:R-:W-:Y:S05]  /*34e0*/  CALL.REL.NOINC `($__internal_39_$__cuda_sm70_shflsync_bfly_p) ;  /* 0x000007a000007944 */ /* 0x020fea0003c00000 */
[----:B-1----:R-:W-:Y:S01]  /*34f0*/  MOV R120, R121 ;  /* 0x0000007900787202 */ /* 0x002fe20000000f00 */
[----:B0-----:R-:W-:Y:S05]  /*3500*/  BRA `(.L_x_6913) ;  /* 0xffffedb000007947 */ /* 0x001fea000383ffff */
.L_x_6908:
[----:B------:R-:W-:Y:S01]  /*3510*/  HFMA2.MMA R121, -RZ, RZ, 0, 1.1920928955078125e-07 ;  /* 0x00000002ff797435 */ /* 0x000fe200000001ff */
[----:B------:R-:W-:Y:S02]  /*3520*/  MOV R135, 0x1f ;  /* 0x0000001f00877802 */ /* 0x000fe40000000f00 */
[----:B------:R-:W-:Y:S02]  /*3530*/  MOV R138, 0xffffffff ;  /* 0xffffffff008a7802 */ /* 0x000fe40000000f00 */
[----:B------:R-:W-:-:S02]  /*3540*/  MOV R122, 0x3560 ;  /* 0x00003560007a7802 */ /* 0x000fc40000000f00 */
[----:B-----5:R-:W-:Y:S05]  /*3550*/  CALL.REL.NOINC `($__internal_39_$__cuda_sm70_shflsync_bfly_p) ;  /* 0x0000073000007944 */ /* 0x020fea0003c00000 */
[----:B01----:R-:W-:Y:S01]  /*3560*/  FADD.FTZ R142, R142, R121 ;  /* 0x000000798e8e7221 */ /* 0x003fe20000010000 */
[----:B------:R-:W-:Y:S01]  /*3570*/  HFMA2.MMA R121, -RZ, RZ, 0, 2.384185791015625e-07 ;  /* 0x00000004ff797435 */ /* 0x000fe200000001ff */
[----:B------:R-:W-:-:S02]  /*3580*/  MOV R135, 0x1f ;  /* 0x0000001f00877802 */ /* 0x000fc40000000f00 */
[----:B------:R-:W-:Y:S02]  /*3590*/  MOV R138, 0xffffffff ;  /* 0xffffffff008a7802 */ /* 0x000fe40000000f00 */
[----:B------:R-:W-:Y:S02]  /*35a0*/  MOV R122, 0x35c0 ;  /* 0x000035c0007a7802 */ /* 0x000fe40000000f00 */
[----:B------:R-:W-:Y:S05]  /*35b0*/  CALL.REL.NOINC `($__internal_39_$__cuda_sm70_shflsync_bfly_p) ;  /* 0x000006d000007944 */ /* 0x000fea0003c00000 */
[----:B01----:R-:W-:Y:S01]  /*35c0*/  FADD.FTZ R142, R142, R121 ;  /* 0x000000798e8e7221 */ /* 0x003fe20000010000 */
[----:B------:R-:W-:Y:S01]  /*35d0*/  HFMA2.MMA R121, -RZ, RZ, 0, 4.76837158203125e-07 ;  /* 0x00000008ff797435 */ /* 0x000fe200000001ff */
[----:B------:R-:W-:Y:S02]  /*35e0*/  MOV R135, 0x1f ;  /* 0x0000001f00877802 */ /* 0x000fe40000000f00 */
[----:B------:R-:W-:Y:S02]  /*35f0*/  MOV R138, 0xffffffff ;  /* 0xffffffff008a7802 */ /* 0x000fe40000000f00 */
[----:B------:R-:W-:Y:S02]  /*3600*/  MOV R122, 0x3620 ;  /* 0x00003620007a7802 */ /* 0x000fe40000000f00 */
[----:B------:R-:W-:Y:S05]  /*3610*/  CALL.REL.NOINC `($__internal_39_$__cuda_sm70_shflsync_bfly_p) ;  /* 0x0000067000007944 */ /* 0x000fea0003c00000 */
[----:B01----:R-:W-:Y:S01]  /*3620*/  FADD.FTZ R142, R142, R121 ;  /* 0x000000798e8e7221 */ /* 0x003fe20000010000 */
[----:B------:R-:W-:Y:S01]  /*3630*/  HFMA2.MMA R121, -RZ, RZ, 0, 9.5367431640625e-07 ;  /* 0x00000010ff797435 */ /* 0x000fe200000001ff */
[----:B------:R-:W-:-:S02]  /*3640*/  MOV R135, 0x1f ;  /* 0x0000001f00877802 */ /* 0x000fc40000000f00 */
[----:B------:R-:W-:Y:S02]  /*3650*/  MOV R138, 0xffffffff ;  /* 0xffffffff008a7802 */ /* 0x000fe40000000f00 */
[----:B------:R-:W-:Y:S02]  /*3660*/  MOV R122, 0x3680 ;  /* 0x00003680007a7802 */ /* 0x000fe40000000f00 */
[----:B------:R-:W-:Y:S05]  /*3670*/  CALL.REL.NOINC `($__internal_39_$__cuda_sm70_shflsync_bfly_p) ;  /* 0x0000061000007944 */ /* 0x000fea0003c00000 */
        /* <DEDUP_REMOVED lines=70> */
[----:B------:R-:W-:Y:S05]  /*3ae0*/  CALL.REL.NOINC `($__internal_39_$__cuda_sm70_shflsync_bfly_p) ;  /* 0x000001a000007944 */ /* 0x000fea0003c00000 */
[----:B01----:R-:W-:Y:S01]  /*3af0*/  FADD.FTZ R142, R142, R121 ;  /* 0x000000798e8e7221 */ /* 0x003fe20000010000 */
[----:B------:R-:W-:Y:S01]  /*3b00*/  HFMA2.MMA R121, -RZ, RZ, 0, 1.1920928955078125e-07 ;  /* 0x00000002ff797435 */ /* 0x000fe200000001ff */
[----:B------:R-:W-:Y:S02]  /*3b10*/  MOV R135, 0x1f ;  /* 0x0000001f00877802 */ /* 0x000fe40000000f00 */
[----:B------:R-:W-:Y:S02]  /*3b20*/  MOV R138, 0xffffffff ;  /* 0xffffffff008a7802 */ /* 0x000fe40000000f00 */
[----:B------:R-:W-:Y:S02]  /*3b30*/  MOV R122, 0x3b50 ;  /* 0x00003b50007a7802 */ /* 0x000fe40000000f00 */
[----:B------:R-:W-:Y:S05]  /*3b40*/  CALL.REL.NOINC `($__internal_39_$__cuda_sm70_shflsync_bfly_p) ;  /* 0x0000014000007944 */ /* 0x000fea0003c00000 */
        /* <DEDUP_REMOVED lines=18> */
[----:B-1----:R-:W-:Y:S01]  /*3c70*/  MOV R123, R121 ;  /* 0x00000079007b7202 */ /* 0x002fe20000000f00 */
[----:B0-----:R-:W-:Y:S05]  /*3c80*/  BRA `(.L_x_6914) ;  /* 0xffffeb7000007947 */ /* 0x001fea000383ffff */
        .weak           $__internal_39_$__cuda_sm70_shflsync_bfly_p
        .type           $__internal_39_$__cuda_sm70_shflsync_bfly_p,@function
        .size           $__internal_39_$__cuda_sm70_shflsync_bfly_p,(.L_x_29103 - $__internal_39_$__cuda_sm70_shflsync_bfly_p)
$__internal_39_$__cuda_sm70_shflsync_bfly_p:
[----:B------:R-:W-:Y:S01]  /*3c90*/  HFMA2.MMA R123, -RZ, RZ, 0, 0 ;  /* 0x00000000ff7b7435 */ /* 0x000fe200000001ff */
[----:B------:R-:W-:Y:S04]  /*3ca0*/  WARPSYNC R138 ;  /* 0x0000008a00007348 */ /* 0x000fe80003800000 */
[----:B------:R0:W1:Y:S01]  /*3cb0*/  SHFL.BFLY PT, R121, R142, R121, R135 ;  /* 0x0c0000798e797389 */ /* 0x00006200000e0087 */
[----:B------:R-:W-:Y:S05]  /*3cc0*/  RET.REL.NODEC R122 `(_ZN10layer_norm13ln_fwd_kernelINS_13Kernel_traitsIf13__nv_bfloat16S2_S2_fjLj4096ELj1ELj1ELj4ELj16ENS_18Kernel_traits_baseILj4096EfS2_S2_S2_fjLj128EEEEELb0ELb1ELb1ELb1EEEvNS_9FwdParamsE) ;  /* 0xffffc3307a007950 */ /* 0x000fea0003c3ffff */
.L_x_6915:
        /* <DEDUP_REMOVED lines=11> */
.L_x_29103:


//--------------------- .text._ZN10layer_norm13ln_fwd_kernelINS_13Kernel_traitsIf13__nv_bfloat16S2_S2_fjLj4096ELj1ELj1ELj4ELj16ENS_18Kernel_traits_baseILj4096EfS2_S2_S2_fjLj128EEEEELb1ELb0ELb0ELb0EEEvNS_9FwdParamsE --------------------------
	.section	.text._ZN10layer_norm13ln_fwd_kernelINS_13Kernel_traitsIf13__nv_bfloat16S2_S2_fjLj4096ELj1ELj1ELj4ELj16ENS_18Kernel_traits_baseILj4096EfS2_S2_S2_fjLj128EEEEELb1ELb0ELb0ELb0EEEvNS_9FwdParamsE,"ax",@progbits
	.sectioninfo	@"SHI_REGISTERS=138"
	.align	128
        .global         _ZN10layer_norm13ln_fwd_kernelINS_13Kernel_traitsIf13__nv_bfloat16S2_S2_fjLj4096ELj1ELj1ELj4ELj16ENS_18Kernel_traits_baseILj4096EfS2_S2_S2_fjLj128EEEEELb1ELb0ELb0ELb0EEEvNS_9FwdParamsE
        .type           _ZN10layer_norm13ln_fwd_kernelINS_13Kernel_traitsIf13__nv_bfloat16S2_S2_fjLj4096ELj1ELj1ELj4ELj16ENS_18Kernel_traits_baseILj4096EfS2_S2_S2_fjLj128EEEEELb1ELb0ELb0ELb0EEEvNS_9FwdParamsE,@function
        .size           _ZN10layer_norm13ln_fwd_kernelINS_13Kernel_traitsIf13__nv_bfloat16S2_S2_fjLj4096ELj1ELj1ELj4ELj16ENS_18Kernel_traits_baseILj4096EfS2_S2_S2_fjLj128EEEEELb1ELb0ELb0ELb0EEEvNS_9FwdParamsE,(.L_x_29104 - _ZN10layer_norm13ln_fwd_kernelINS_13Kernel_traitsIf13__nv_bfloat16S2_S2_fjLj4096ELj1ELj1ELj4ELj16ENS_18Kernel_traits_baseILj4096EfS2_S2_S2_fjLj128EEEEELb1ELb0ELb0ELb0EEEvNS_9FwdParamsE)
        .other          _ZN10layer_norm13ln_fwd_kernelINS_13Kernel_traitsIf13__nv_bfloat16S2_S2_fjLj4096ELj1ELj1ELj4ELj16ENS_18Kernel_traits_baseILj4096EfS2_S2_S2_fjLj128EEEEELb1ELb0ELb0ELb0EEEvNS_9FwdParamsE,@"STO_CUDA_ENTRY STV_DEFAULT"
_ZN10layer_norm13ln_fwd_kernelINS_13Kernel_traitsIf13__nv_bfloat16S2_S2_fjLj4096ELj1ELj1ELj4ELj16ENS_18Kernel_traits_baseILj4096EfS2_S2_S2_fjLj128EEEEELb1ELb0ELb0ELb0EEEvNS_9FwdParamsE:
.text._ZN10layer_norm13ln_fwd_kernelINS_13Kernel_traitsIf13__nv_bfloat16S2_S2_fjLj4096ELj1ELj1ELj4ELj16ENS_18Kernel_traits_baseILj4096EfS2_S2_S2_fjLj128EEEEELb1ELb0ELb0ELb0EEEvNS_9FwdParamsE:
        /* <DEDUP_REMOVED lines=9> */
[----:B------:R-:W2:Y:S04]  /*0090*/  @P0 LDG.E.64 R6, [R6.64] ;  /* 0x0000000606060981 */ /* 0x000ea8000c1e1b00 */
[----:B------:R-:W3:Y:S01]  /*00a0*/  @P0 LDG.E.64 R2, [R10.64] ;  /* 0x000000060a020981 */ /* 0x000ee2000c1e1b00 */
[----:B------:R-:W-:Y:S03]  /*00b0*/  BSSY B0, `(.L_x_6916) ;  /* 0x000005d000007945 */ /* 0x000fe60003800000 */
[----:B------:R-:W0:Y:S04]  /*00c0*/  S2R R0, SR_TID.X ;  /* 0x0000000000007919 */ /* 0x000e280000002100 */
[----:B------:R-:W0:Y:S01]  /*00d0*/  S2R R17, SR_CTAID.X ;  /* 0x0000000000117919 */ /* 0x000e220000002500 */
[----:B--2---:R-:W1:Y:S01]  /*00e0*/  @P0 R2UR UR4, R6 ;  /* 0x00000000060403c2 */ /* 0x004e6200000e0000 */
[----:B---3--:R-:W-:Y:S01]  /*00f0*/  @P0 IADD3 R10, P1, R2, c[0x0][0x240], RZ ;  /* 0x00009000020a0a10 */ /* 0x008fe20007f3e0ff */
[----:B0-----:R-:W-:-:S06]  /*0100*/  IMAD R2, R17, c[0x0][0x0], R0 ;  /* 0x0000000011027a24 */ /* 0x001fcc00078e0200 */
[----:B------:R0:W2:Y:S01]  /*0110*/  @P0 R2UR UR5, R7 ;  /* 0x00000000070503c2 */ /* 0x0000a200000e0000 */
[----:B------:R-:W-:Y:S02]  /*0120*/  @P0 IMAD.X R11, RZ, RZ, R3, P1 ;  /* 0x000000ffff0b0224 */ /* 0x000fe400008e0603 */
[----:B------:R-:W-:-:S03]  /*0130*/  IMAD.WIDE.U32 R12, R2, -0x326172a9, RZ ;  /* 0xcd9e8d57020c7825 */ /* 0x000fc600078e00ff */
[--C-:B------:R-:W-:Y:S02]  /*0140*/  SHF.R.U64 R3, R10, 0x2, R11.reuse ;  /* 0x000000020a037819 */ /* 0x100fe4000000120b */
[----:B------:R-:W-:-:S03]  /*0150*/  SHF.R.U32.HI R4, RZ, 0x2, R11 ;  /* 0x00000002ff047819 */ /* 0x000fc6000001160b */
[----:B------:R-:W-:Y:S01]  /*0160*/  IMAD.WIDE.U32 R8, R3, -0x2daee0ad, RZ ;  /* 0xd2511f5303087825 */ /* 0x000fe200078e00ff */
[----:B-1----:R-:W-:Y:S01]  /*0170*/  LOP3.LUT R5, R13, UR4, R4, 0x96, !PT ;  /* 0x000000040d057c12 */ /* 0x002fe2000f8e9604 */
[----:B------:R-:W-:Y:S02]  /*0180*/  UIADD3 UR9, UR4, -0x61c88647, URZ ;  /* 0x9e3779b904097890 */ /* 0x000fe4000fffe03f */
[----:B------:R-:W-:Y:S02]  /*0190*/  UIADD3 UR11, UR4, 0x3c6ef372, URZ ;  /* 0x3c6ef372040b7890 */ /* 0x000fe4000fffe03f */
[----:B0-----:R-:W-:Y:S01]  /*01a0*/  IMAD.WIDE.U32 R6, R5, -0x2daee0ad, RZ ;  /* 0xd2511f5305067825 */ /* 0x001fe200078e00ff */
        /* <DEDUP_REMOVED lines=37> */
[----:B------:R-:W-:Y:S02]  /*0400*/  LOP3.LUT R13, R7, UR18, R8, 0x96, !PT ;  /* 0x00000012070d7c12 */ /* 0x000fe4000f8e9608 */
[----:B------:R-:W-:Y:S02]  /*0410*/  LOP3.LUT R7, R0, 0x7f, RZ, 0xc0, !PT ;  /* 0x0000007f00077812 */ /* 0x000fe400078ec0ff */
        /* <DEDUP_REMOVED lines=13> */
[----:B------:R-:W-:Y:S02]  /*04f0*/  ISETP.GE.U32.AND P2, PT, R5, 0x200, PT ;  /* 0x000002000500780c */ /* 0x000fe40003f46070 */
[----:B------:R-:W-:Y:S02]  /*0500*/  LOP3.LUT R20, R25, UR21, R12, 0x96, !PT ;  /* 0x0000001519147c12 */ /* 0x000fe4000f8e960c */
[----:B------:R-:W-:Y:S01]  /*0510*/  LEA.HI R6, R0, R17, RZ, 0x19 ;  /* 0x0000001100067211 */ /* 0x000fe200078fc8ff */
[----:B------:R-:W-:Y:S01]  /*0520*/  IMAD.HI.U32 R17, R22, -0x326172a9, RZ ;  /* 0xcd9e8d5716117827 */ /* 0x000fe200078e00ff */
[----:B------:R-:W-:Y:S02]  /*0530*/  P2R R16, PR, RZ, 0x20 ;  /* 0x00000020ff107803 */ /* 0x000fe40000000000 */
[----:B------:R-:W-:Y:S01]  /*0540*/  P2R R19, PR, RZ, 0x10 ;  /* 0x00000010ff137803 */ /* 0x000fe20000000000 */
[----:B------:R-:W-:Y:S01]  /*0550*/  IMAD.HI.U32 R11, R20, -0x2daee0ad, RZ ;  /* 0xd2511f53140b7827 */ /* 0x000fe200078e00ff */
[----:B------:R-:W-:-:S02]  /*0560*/  P2R R21, PR, RZ, 0x8 ;  /* 0x00000008ff157803 */ /* 0x000fc40000000000 */
[----:B------:R-:W-:Y:S01]  /*0570*/  P2R R23, PR, RZ, 0x4 ;  /* 0x00000004ff177803 */ /* 0x000fe20000000000 */
[----:B------:R-:W-:Y:S05]  /*0580*/  @!P5 BRA `(.L_x_6917) ;  /* 0x000000f00000d947 */ /* 0x000fea0003800000 */
[----:B------:R-:W-:Y:S01]  /*0590*/  ISETP.NE.U32.AND P0, PT, RZ, c[0x0][0x218], PT ;  /* 0x00008600ff007a0c */ /* 0x000fe20003f05070 */
[----:B------:R-:W-:Y:S01]  /*05a0*/  IMAD.MOV.U32 R8, RZ, RZ, 0x20 ;  /* 0x00000020ff087424 */ /* 0x000fe200078e00ff */
[----:B------:R-:W-:Y:S01]  /*05b0*/  CS2R R90, SRZ ;  /* 0x00000000005a7805 */ /* 0x000fe2000001ff00 */
        /* <DEDUP_REMOVED lines=11> */
[----:B------:R-:W-:-:S03]  /*0670*/  LOP3.LUT R7, R7, 0x80, RZ, 0xfc, !PT ;  /* 0x0000008007077812 */ /* 0x000fc600078efcff */
.L_x_6917:
[----:B------:R-:W-:Y:S05]  /*0680*/  BSYNC B0 ;  /* 0x0000000000007941 */ /* 0x000fea0003800000 */
.L_x_6916:
[----:B------:R-:W-:Y:S01]  /*0690*/  BSSY B0, `(.L_x_6918) ;  /* 0x0000011000007945 */ /* 0x000fe20003800000 */
[----:B------:R-:W-:Y:S05]  /*06a0*/  @!P4 BRA `(.L_x_6919) ;  /* 0x000000f00000c947 */ /* 0x000fea0003800000 */
[----:B------:R-:W-:Y:S01]  /*06b0*/  ISETP.NE.U32.AND P0, PT, RZ, c[0x0][0x218], PT ;  /* 0x00008600ff007a0c */ /* 0x000fe20003f05070 */
[----:B0-----:R-:W-:Y:S01]  /*06c0*/  IMAD.MOV.U32 R12, RZ, RZ, 0x20 ;  /* 0x00000020ff0c7424 */ /* 0x001fe200078e00ff */
        /* <DEDUP_REMOVED lines=13> */
.L_x_6919:
[----:B------:R-:W-:Y:S05]  /*07a0*/  BSYNC B0 ;  /* 0x0000000000007941 */ /* 0x000fea0003800000 */
.L_x_6918:
        /* <DEDUP_REMOVED lines=17> */
.L_x_6921:
[----:B------:R-:W-:Y:S05]  /*08c0*/  BSYNC B0 ;  /* 0x0000000000007941 */ /* 0x000fea0003800000 */
.L_x_6920:
        /* <DEDUP_REMOVED lines=16> */
.L_x_6923:
[----:B------:R-:W-:Y:S05]  /*09d0*/  BSYNC B0 ;  /* 0x0000000000007941 */ /* 0x000fea0003800000 */
.L_x_6922:
[----:B------:R-:W-:Y:S02]  /*09e0*/  ISETP.GE.AND P0, PT, R6, c[0x0][0x164], PT ;  /* 0x0000590006007a0c */ /* 0x000fe40003f06270 */
[----:B------:R-:W-:Y:S02]  /*09f0*/  LOP3.LUT R17, R17, UR23, R24, 0x96, !PT ;  /* 0x0000001711117c12 */ /* 0x000fe4000f8e9618 */
[----:B------:R-:W-:-:S09]  /*0a00*/  LOP3.LUT R24, R11, UR24, R14, 0x96, !PT ;  /* 0x000000180b187c12 */ /* 0x000fd2000f8e960e */
[----:B------:R-:W-:Y:S05]  /*0a10*/  @P0 EXIT ;  /* 0x000000000000094d */ /* 0x000fea0003800000 */
[----:B------:R-:W-:Y:S01]  /*0a20*/  SHF.R.S32.HI R18, RZ, 0x3, R18 ;  /* 0x00000003ff127819 */ /* 0x000fe20000011412 */
[----:B0-----:R-:W-:Y:S01]  /*0a30*/  IMAD R13, R20, -0x2daee0ad, RZ ;  /* 0xd2511f53140d7824 */ /* 0x001fe200078e02ff */
[----:B------:R-:W-:Y:S01]  /*0a40*/  LOP3.LUT R8, R0, 0x60, RZ, 0xc0, !PT ;  /* 0x0000006000087812 */ /* 0x000fe200078ec0ff */
[----:B------:R-:W-:Y:S01]  /*0a50*/  IMAD.HI.U32 R14, R17, -0x2daee0ad, RZ ;  /* 0xd2511f53110e7827 */ /* 0x000fe200078e00ff */
[----:B------:R-:W-:Y:S01]  /*0a60*/  LOP3.LUT R7, R18, 0x7f, RZ, 0xc0, !PT ;  /* 0x0000007f12077812 */ /* 0x000fe200078ec0ff */
[----:B------:R-:W-:Y:S01]  /*0a70*/  ULDC.U8 UR8, c[0x0][0x1f0] ;  /* 0x00007c0000087ab9 */ /* 0x000fe20000000000 */
[----:B------:R-:W-:Y:S02]  /*0a80*/  SHF.R.U32.HI R18, RZ, 0x2, R18 ;  /* 0x00000002ff127819 */ /* 0x000fe40000011612 */
[----:B------:R-:W-:Y:S01]  /*0a90*/  SHF.L.U32 R12, R0, 0x5, RZ ;  /* 0x00000005000c7819 */ /* 0x000fe200000006ff */
[----:B------:R-:W-:Y:S01]  /*0aa0*/  IMAD.IADD R8, R7, 0x1, -R8 ;  /* 0x0000000107087824 */ /* 0x000fe200078e0a08 */
[----:B------:R-:W-:Y:S01]  /*0ab0*/  LOP3.LUT R11, R18, 0x3fffffe0, RZ, 0xc0, !PT ;  /* 0x3fffffe0120b7812 */ /* 0x000fe200078ec0ff */
[----:B------:R-:W-:Y:S01]  /*0ac0*/  IMAD.HI.U32 R18, R24, -0x326172a9, RZ ;  /* 0xcd9e8d5718127827 */ /* 0x000fe200078e00ff */
[----:B------:R-:W-:-:S02]  /*0ad0*/  LOP3.LUT R12, R12, 0x3e0, RZ, 0xc0, !PT ;  /* 0x000003e00c0c7812 */ /* 0x000fc400078ec0ff */
[----:B------:R-:W-:Y:S02]  /*0ae0*/  IMNMX R8, RZ, R8, !PT ;  /* 0x00000008ff087217 */ /* 0x000fe40007800200 */
[----:B------:R-:W-:Y:S01]  /*0af0*/  LOP3.LUT R10, R10, 0x3, RZ, 0xc0, !PT ;  /* 0x000000030a0a7812 */ /* 0x000fe200078ec0ff */
[----:B------:R-:W-:Y:S01]  /*0b00*/  IMAD.IADD R12, R7, 0x1, -R12 ;  /* 0x00000001070c7824 */ /* 0x000fe200078e0a0c */
[----:B------:R-:W-:Y:S01]  /*0b10*/  IMNMX R8, R8, 0x20, PT ;  /* 0x0000002008087817 */ /* 0x000fe20003800200 */
[----:B------:R-:W-:-:S03]  /*0b20*/  IMAD R7, R22, -0x326172a9, RZ ;  /* 0xcd9e8d5716077824 */ /* 0x000fc600078e02ff */
[----:B------:R-:W-:Y:S01]  /*0b30*/  IMNMX R12, RZ, R12, !PT ;  /* 0x0000000cff0c7217 */ /* 0x000fe20007800200 */
[----:B------:R-:W-:Y:S01]  /*0b40*/  IMAD.IADD R8, R8, 0x1, R11 ;  /* 0x0000000108087824 */ /* 0x000fe200078e020b */
[----:B------:R-:W-:Y:S02]  /*0b50*/  LOP3.LUT R7, R18, UR25, R7, 0x96, !PT ;  /* 0x0000001912077c12 */ /* 0x000fe4000f8e9607 */
[----:B------:R-:W-:Y:S01]  /*0b60*/  IMNMX R12, R12, 0x20, PT ;  /* 0x000000200c0c7817 */ /* 0x000fe20003800200 */
[----:B------:R-:W-:-:S04]  /*0b70*/  IMAD.SHL.U32 R9, R8, 0x8, RZ ;  /* 0x0000000808097824 */ /* 0x000fc800078e00ff */
[----:B------:R0:W1:Y:S01]  /*0b80*/  I2F.U32 R8, R9 ;  /* 0x0000000900087306 */ /* 0x0000620000201000 */
[----:B------:R-:W-:Y:S02]  /*0b90*/  IMAD.IADD R15, R11, 0x1, R12 ;  /* 0x000000010b0f7824 */ /* 0x000fe400078e020c */
[----:B------:R-:W-:Y:S02]  /*0ba0*/  IMAD R12, R24, -0x326172a9, RZ ;  /* 0xcd9e8d57180c7824 */ /* 0x000fe400078e02ff */
[----:B------:R-:W-:Y:S01]  /*0bb0*/  IMAD.MOV.U32 R11, RZ, RZ, RZ ;  /* 0x000000ffff0b7224 */ /* 0x000fe200078e00ff */
[----:B------:R-:W-:Y:S02]  /*0bc0*/  SHF.L.U32 R15, R15, 0x3, RZ ;  /* 0x000000030f0f7819 */ /* 0x000fe400000006ff */
[----:B0-----:R-:W-:Y:S01]  /*0bd0*/  LOP3.LUT R9, R14, UR26, R13, 0x96, !PT ;  /* 0x0000001a0e097c12 */ /* 0x001fe2000f8e960d */
[----:B------:R-:W-:Y:S02]  /*0be0*/  IMAD.MOV.U32 R13, RZ, RZ, 0x1 ;  /* 0x00000001ff0d7424 */ /* 0x000fe400078e00ff */
[----:B------:R-:W-:Y:S01]  /*0bf0*/  IMAD R14, R17, -0x2daee0ad, RZ ;  /* 0xd2511f53110e7824 */ /* 0x000fe200078e02ff */
[----:B-1----:R-:W0:Y:S06]  /*0c00*/  MUFU.RCP R8, R8 ;  /* 0x0000000800087308 */ /* 0x002e2c0000001000 */
.L_x_7167:
[----:B------:R-:W-:Y:S02]  /*0c10*/  ISETP.NE.U32.AND P0, PT, RZ, c[0x0][0x1c0], PT ;  /* 0x00007000ff007a0c */ /* 0x000fe40003f05070 */
[----:B------:R-:W-:-:S02]  /*0c20*/  ISETP.NE.AND P1, PT, R16, RZ, PT ;  /* 0x000000ff1000720c */ /* 0x000fc40003f25270 */
[----:B------:R-:W-:-:S13]  /*0c30*/  ISETP.NE.AND.EX P0, PT, RZ, c[0x0][0x1c4], PT, P0 ;  /* 0x00007100ff007a0c */ /* 0x000fda0003f05300 */
[----:B------:R-:W-:-:S04]  /*0c40*/  @P0 IMAD.MOV.U32 R93, RZ, RZ, 0x2 ;  /* 0x00000002ff5d0424 */ /* 0x000fc800078e00ff */
[----:B------:R-:W-:-:S06]  /*0c50*/  @P0 IMAD.WIDE R92, R6, R93, c[0x0][0x1c0] ;  /* 0x00007000065c0625 */ /* 0x000fcc00078e025d */
[----:B------:R-:W2:Y:S01]  /*0c60*/  @P0 LDG.E.U16 R92, [R92.64] ;  /* 0x000000065c5c0981 */ /* 0x000ea2000c1e1500 */
[----:B------:R-:W-:Y:S01]  /*0c70*/  IMAD R17, R6, c[0x0][0x168], RZ ;  /* 0x00005a0006117a24 */ /* 0x000fe200078e02ff */
[----:B------:R-:W-:Y:S01]  /*0c80*/  BSSY B0, `(.L_x_6924) ;  /* 0x00002db000007945 */ /* 0x000fe20003800000 */
[----:B------:R-:W-:-:S03]  /*0c90*/  IMAD.MOV.U32 R120, RZ, RZ, 0x3f800000 ;  /* 0x3f800000ff787424 */ /* 0x000fc600078e00ff */
[----:B------:R-:W-:-:S04]  /*0ca0*/  SHF.R.S32.HI R94, RZ, 0x1f, R17 ;  /* 0x0000001fff5e7819 */ /* 0x000fc80000011411 */
[----:B------:R-:W-:Y:S02]  /*0cb0*/  LEA.HI R17, R94, R17, RZ, 0x3 ;  /* 0x000000115e117211 */ /* 0x000fe400078f18ff */
[----:B------:R-:W-:-:S04]  /*0cc0*/  LOP3.LUT R94, R0, 0x7f, RZ, 0xc0, !PT ;  /* 0x0000007f005e7812 */ /* 0x000fc800078ec0ff */
        /* <DEDUP_REMOVED lines=24> */
.L_x_6927:
[----:B-1----:R-:W-:Y:S02]  /*0e50*/  IMAD.MOV.U32 R97, RZ, RZ, R12 ;  /* 0x000000ffff617224 */ /* 0x002fe400078e000c */
.L_x_6928:
[----:B------:R-:W-:Y:S05]  /*0e60*/  BSYNC B1 ;  /* 0x0000000000017941 */ /* 0x000fea0003800000 */
.L_x_6926:
        /* <DEDUP_REMOVED lines=16> */
.L_x_6932:
[----:B------:R-:W-:Y:S05]  /*0f70*/  BSYNC B2 ;  /* 0x0000000000027941 */ /* 0x000fea0003800000 */
.L_x_6931:
        /* <DEDUP_REMOVED lines=44> */
.L_x_6930:
[----:B------:R-:W-:Y:S05]  /*1240*/  BSYNC B1 ;  /* 0x0000000000017941 */ /* 0x000fea0003800000 */
.L_x_6929:
[----:B------:R-:W1:Y:S01]  /*1250*/  I2F.U32 R97, R97 ;  /* 0x0000006100617306 */ /* 0x000e620000201000 */
[----:B------:R-:W-:Y:S01]  /*1260*/  HFMA2.MMA R128, -RZ, RZ, 0.1171875, 0 ;  /* 0x2f800000ff807435 */ /* 0x000fe200000001ff */
[C---:B------:R-:W-:Y:S01]  /*1270*/  ISETP.NE.AND P1, PT, R98.reuse, 0x1, PT ;  /* 0x000000016200780c */ /* 0x040fe20003f25270 */
[----:B------:R-:W-:Y:S01]  /*1280*/  BSSY B1, `(.L_x_6933) ;  /* 0x0000015000017945 */ /* 0x000fe20003800000 */
[----:B------:R-:W-:-:S07]  /*1290*/  IADD3 R110, R98, 0x1, RZ ;  /* 0x00000001626e7810 */ /* 0x000fce0007ffe0ff */
[----:B-1----:R-:W-:Y:S01]  /*12a0*/  FFMA.FTZ R10, R97, R128, 1.1641532182693481445e-10 ;  /* 0x2f000000610a7423 */ /* 0x002fe20000010080 */
[----:B-----5:R-:W-:-:S04]  /*12b0*/  PRMT R97, RZ, 0x5410, R92 ;  /* 0x00005410ff617816 */ /* 0x020fc8000000005c */
[----:B------:R-:W-:Y:S01]  /*12c0*/  FSETP.GTU.FTZ.AND P2, PT, R10, c[0x0][0x1e4], PT ;  /* 0x000079000a007a0b */ /* 0x000fe20003f5c000 */
[----:B------:R-:W-:Y:S01]  /*12d0*/  FMUL.FTZ R18, R97, R120 ;  /* 0x0000007861127220 */ /* 0x000fe20000410000 */
[----:B------:R-:W-:Y:S02]  /*12e0*/  @P0 PRMT R97, RZ, 0x5410, R24 ;  /* 0x00005410ff610816 */ /* 0x000fe40000000018 */
[----:B------:R-:W-:Y:S01]  /*12f0*/  P2R R126, PR, RZ, 0x4 ;  /* 0x00000004ff7e7803 */ /* 0x000fe20000000000 */
[----:B------:R-:W-:-:S05]  /*1300*/  FMUL.FTZ R18, R18, c[0x0][0x1e8] ;  /* 0x00007a0012127a20 */ /* 0x000fca0000410000 */
        /* <DEDUP_REMOVED lines=11> */
.L_x_6934:
[----:B------:R-:W-:Y:S02]  /*13c0*/  IMAD.MOV.U32 R10, RZ, RZ, R12 ;  /* 0x000000ffff0a7224 */ /* 0x000fe400078e000c */
.L_x_6935:
[----:B------:R-:W-:Y:S05]  /*13d0*/  BSYNC B1 ;  /* 0x0000000000017941 */ /* 0x000fea0003800000 */
.L_x_6933:
        /* <DEDUP_REMOVED lines=16> */
.L_x_6939:
[----:B------:R-:W-:Y:S05]  /*14e0*/  BSYNC B2 ;  /* 0x0000000000027941 */ /* 0x000fea0003800000 */
.L_x_6938:
[----:B------:R-:W-:Y:S01]  /*14f0*/  LOP3.LUT R12, R12, UR5, R11, 0x96, !PT ;  /* 0x000000050c0c7c12 */ /* 0x000fe2000f8e960b */
[----:B------:R-:W-:Y:S01]  /*1500*/  IMAD.HI.U32 R7, R2, -0x326172a9, RZ ;  /* 0xcd9e8d5702077827 */ /* 0x000fe200078e00ff */
[----:B------:R-:W-:-:S03]  /*1510*/  MOV R110, RZ ;  /* 0x000000ff006e7202 */ /* 0x000fc60000000f00 */
        /* <DEDUP_REMOVED lines=41> */
.L_x_6937:
[----:B------:R-:W-:Y:S05]  /*17b0*/  BSYNC B1 ;  /* 0x0000000000017941 */ /* 0x000fea0003800000 */
.L_x_6936:
[----:B------:R1:W2:Y:S01]  /*17c0*/  I2F.U32 R97, R10 ;  /* 0x0000000a00617306 */ /* 0x0002a20000201000 */
[----:B------:R-:W-:Y:S01]  /*17d0*/  PRMT R113, RZ, 0x7610, R92 ;  /* 0x00007610ff717816 */ /* 0x000fe2000000005c */
[----:B------:R-:W-:Y:S01]  /*17e0*/  BSSY B1, `(.L_x_6940) ;  /* 0x0000015000017945 */ /* 0x000fe20003800000 */
[----:B------:R-:W-:-:S03]  /*17f0*/  IADD3 R92, R110, 0x1, RZ ;  /* 0x000000016e5c7810 */ /* 0x000fc60007ffe0ff */
[----:B------:R-:W-:Y:S01]  /*1800*/  FMUL.FTZ R113, R113, R120 ;  /* 0x0000007871717220 */ /* 0x000fe20000410000 */
[----:B-1----:R-:W-:-:S03]  /*1810*/  @P0 PRMT R10, RZ, 0x7610, R24 ;  /* 0x00007610ff0a0816 */ /* 0x002fc60000000018 */
[----:B------:R-:W-:Y:S02]  /*1820*/  FMUL.FTZ R113, R113, c[0x0][0x1e8] ;  /* 0x00007a0071717a20 */ /* 0x000fe40000410000 */
[----:B--2---:R-:W-:-:S05]  /*1830*/  FFMA.FTZ R97, R97, R128, 1.1641532182693481445e-10 ;  /* 0x2f00000061617423 */ /* 0x004fca0000010080 */
[----:B------:R-:W-:-:S04]  /*1840*/  FSETP.GTU.FTZ.AND P1, PT, R97, c[0x0][0x1e4], PT ;  /* 0x0000790061007a0b */ /* 0x000fc80003f3c000 */
        /* <DEDUP_REMOVED lines=13> */
.L_x_6941:
[----:B------:R-:W-:Y:S02]  /*1920*/  IMAD.MOV.U32 R10, RZ, RZ, R12 ;  /* 0x000000ffff0a7224 */ /* 0x000fe400078e000c */
.L_x_6942:
[----:B------:R-:W-:Y:S05]  /*1930*/  BSYNC B1 ;  /* 0x0000000000017941 */ /* 0x000fea0003800000 */
.L_x_6940:
        /* <DEDUP_REMOVED lines=16> */
.L_x_6946:
[----:B------:R-:W-:Y:S05]  /*1a40*/  BSYNC B2 ;  /* 0x0000000000027941 */ /* 0x000fea0003800000 */
.L_x_6945:
[----:B------:R-:W-:Y:S01]  /*1a50*/  LOP3.LUT R12, R12, UR5, R11, 0x96, !PT ;  /* 0x000000050c0c7c12 */ /* 0x000fe2000f8e960b */
[----:B------:R-:W-:Y:S01]  /*1a60*/  IMAD.HI.U32 R7, R2, -0x326172a9, RZ ;  /* 0xcd9e8d5702077827 */ /* 0x000fe200078e00ff */
[----:B------:R-:W-:-:S03]  /*1a70*/  HFMA2.MMA R92, -RZ, RZ, 0, 0 ;  /* 0x00000000ff5c7435 */ /* 0x000fc600000001ff */
        /* <DEDUP_REMOVED lines=41> */
.L_x_6944:
[----:B------:R-:W-:Y:S05]  /*1d10*/  BSYNC B1 ;  /* 0x0000000000017941 */ /* 0x000fea0003800000 */
.L_x_6943:
[----:B------:R-:W1:Y:S01]  /*1d20*/  I2F.U32 R113, R10 ;  /* 0x0000000a00717306 */ /* 0x000e620000201000 */
[----:B------:R-:W-:Y:S01]  /*1d30*/  PRMT R115, RZ, 0x5410, R93 ;  /* 0x00005410ff737816 */ /* 0x000fe2000000005d */
[----:B------:R-:W-:Y:S01]  /*1d40*/  BSSY B1, `(.L_x_6947) ;  /* 0x0000014000017945 */ /* 0x000fe20003800000 */
[C---:B------:R-:W-:Y:S02]  /*1d50*/  ISETP.NE.AND P2, PT, R92.reuse, 0x1, PT ;  /* 0x000000015c00780c */ /* 0x040fe40003f45270 */
[----:B------:R-:W-:Y:S01]  /*1d60*/  IADD3 R110, R92, 0x1, RZ ;  /* 0x000000015c6e7810 */ /* 0x000fe20007ffe0ff */
[----:B------:R-:W-:-:S04]  /*1d70*/  FMUL.FTZ R115, R115, R120 ;  /* 0x0000007873737220 */ /* 0x000fc80000410000 */
[----:B------:R-:W-:Y:S02]  /*1d80*/  FMUL.FTZ R115, R115, c[0x0][0x1e8] ;  /* 0x00007a0073737a20 */ /* 0x000fe40000410000 */
[----:B-1----:R-:W-:-:S05]  /*1d90*/  FFMA.FTZ R113, R113, R128, 1.1641532182693481445e-10 ;  /* 0x2f00000071717423 */ /* 0x002fca0000010080 */
        /* <DEDUP_REMOVED lines=13> */
.L_x_6948:
[----:B------:R-:W-:Y:S02]  /*1e70*/  IMAD.MOV.U32 R10, RZ, RZ, R12 ;  /* 0x000000ffff0a7224 */ /* 0x000fe400078e000c */
.L_x_6949:
[----:B------:R-:W-:Y:S05]  /*1e80*/  BSYNC B1 ;  /* 0x0000000000017941 */ /* 0x000fea0003800000 */
.L_x_6947:
        /* <DEDUP_REMOVED lines=16> */
.L_x_6953:
[----:B------:R-:W-:Y:S05]  /*1f90*/  BSYNC B2 ;  /* 0x0000000000027941 */ /* 0x000fea0003800000 */
.L_x_6952:
[----:B------:R-:W-:Y:S01]  /*1fa0*/  LOP3.LUT R12, R12, UR5, R11, 0x96, !PT ;  /* 0x000000050c0c7c12 */ /* 0x000fe2000f8e960b */
[----:B------:R-:W-:Y:S01]  /*1fb0*/  IMAD.HI.U32 R7, R2, -0x326172a9, RZ ;  /* 0xcd9e8d5702077827 */ /* 0x000fe200078e00ff */
[----:B------:R-:W-:-:S03]  /*1fc0*/  MOV R110, RZ ;  /* 0x000000ff006e7202 */ /* 0x000fc60000000f00 */
        /* <DEDUP_REMOVED lines=41> */
.L_x_6951:
[----:B------:R-:W-:Y:S05]  /*2260*/  BSYNC B1 ;  /* 0x0000000000017941 */ /* 0x000fea0003800000 */
.L_x_6950:
[----:B------:R1:W2:Y:S01]  /*2270*/  I2F.U32 R113, R10 ;  /* 0x0000000a00717306 */ /* 0x0002a20000201000 */
[----:B------:R-:W-:Y:S01]  /*2280*/  PRMT R93, RZ, 0x7610, R93 ;  /* 0x00007610ff5d7816 */ /* 0x000fe2000000005d */
[----:B------:R-:W-:Y:S01]  /*2290*/  BSSY B1, `(.L_x_6954) ;  /* 0x0000014000017945 */ /* 0x000fe20003800000 */
[C---:B------:R-:W-:Y:S02]  /*22a0*/  ISETP.NE.AND P3, PT, R110.reuse, 0x1, PT ;  /* 0x000000016e00780c */ /* 0x040fe40003f65270 */
[----:B------:R-:W-:Y:S01]  /*22b0*/  IADD3 R92, R110, 0x1, RZ ;  /* 0x000000016e5c7810 */ /* 0x000fe20007ffe0ff */
[----:B------:R-:W-:Y:S01]  /*22c0*/  FMUL.FTZ R93, R93, R120 ;  /* 0x000000785d5d7220 */ /* 0x000fe20000410000 */
[----:B-1----:R-:W-:-:S03]  /*22d0*/  @P0 PRMT R10, RZ, 0x7610, R25 ;  /* 0x00007610ff0a0816 */ /* 0x002fc60000000019 */
[----:B------:R-:W-:Y:S02]  /*22e0*/  FMUL.FTZ R93, R93, c[0x0][0x1e8] ;  /* 0x00007a005d5d7a20 */ /* 0x000fe40000410000 */
[----:B--2---:R-:W-:-:S05]  /*22f0*/  FFMA.FTZ R113, R113, R128, 1.1641532182693481445e-10 ;  /* 0x2f00000071717423 */ /* 0x004fca0000010080 */
        /* <DEDUP_REMOVED lines=12> */
.L_x_6955:
[----:B------:R-:W-:Y:S02]  /*23c0*/  IMAD.MOV.U32 R10, RZ, RZ, R12 ;  /* 0x000000ffff0a7224 */ /* 0x000fe400078e000c */
.L_x_6956:
[----:B------:R-:W-:Y:S05]  /*23d0*/  BSYNC B1 ;  /* 0x0000000000017941 */ /* 0x000fea0003800000 */
.L_x_6954:
        /* <DEDUP_REMOVED lines=16> */
.L_x_6960:
[----:B------:R-:W-:Y:S05]  /*24e0*/  BSYNC B2 ;  /* 0x0000000000027941 */ /* 0x000fea0003800000 */
.L_x_6959:
        /* <DEDUP_REMOVED lines=44> */
.L_x_6958:
[----:B------:R-:W-:Y:S05]  /*27b0*/  BSYNC B1 ;  /* 0x0000000000017941 */ /* 0x000fea0003800000 */
.L_x_6957:
[----:B------:R-:W1:Y:S01]  /*27c0*/  I2F.U32 R93, R10 ;  /* 0x0000000a005d7306 */ /* 0x000e620000201000 */
[----:B------:R-:W-:Y:S01]  /*27d0*/  PRMT R115, RZ, 0x5410, R94 ;  /* 0x00005410ff737816 */ /* 0x000fe2000000005e */
[----:B------:R-:W-:Y:S01]  /*27e0*/  BSSY B1, `(.L_x_6961) ;  /* 0x0000014000017945 */ /* 0x000fe20003800000 */
[----:B------:R-:W-:-:S03]  /*27f0*/  ISETP.NE.AND P4, PT, R92, 0x1, PT ;  /* 0x000000015c00780c */ /* 0x000fc60003f85270 */
[----:B------:R-:W-:-:S04]  /*2800*/  FMUL.FTZ R115, R115, R120 ;  /* 0x0000007873737220 */ /* 0x000fc80000410000 */
[----:B------:R-:W-:Y:S02]  /*2810*/  FMUL.FTZ R115, R115, c[0x0][0x1e8] ;  /* 0x00007a0073737a20 */ /* 0x000fe40000410000 */
[----:B-1----:R-:W-:-:S05]  /*2820*/  FFMA.FTZ R93, R93, R128, 1.1641532182693481445e-10 ;  /* 0x2f0000005d5d7423 */ /* 0x002fca0000010080 */
[----:B------:R-:W-:Y:S02]  /*2830*/  FSETP.GTU.FTZ.AND P3, PT, R93, c[0x0][0x1e4], PT ;  /* 0x000079005d007a0b */ /* 0x000fe40003f7c000 */
[----:B------:R-:W-:Y:S02]  /*2840*/  @P0 PRMT R93, RZ, 0x5410, R26 ;  /* 0x00005410ff5d0816 */ /* 0x000fe4000000001a */
        /* <DEDUP_REMOVED lines=12> */
.L_x_6962:
[----:B------:R-:W-:Y:S02]  /*2910*/  IMAD.MOV.U32 R10, RZ, RZ, R12 ;  /* 0x000000ffff0a7224 */ /* 0x000fe400078e000c */
.L_x_6963:
[----:B------:R-:W-:Y:S05]  /*2920*/  BSYNC B1 ;  /* 0x0000000000017941 */ /* 0x000fea0003800000 */
.L_x_6961:
        /* <DEDUP_REMOVED lines=16> */
.L_x_6967:
[----:B------:R-:W-:Y:S05]  /*2a30*/  BSYNC B2 ;  /* 0x0000000000027941 */ /* 0x000fea0003800000 */
.L_x_6966:
        /* <DEDUP_REMOVED lines=43> */
[----:B------:R-:W-:Y:S02]  /*2cf0*/  MOV R93, RZ ;  /* 0x000000ff005d7202 */ /* 0x000fe40000000f00 */
.L_x_6965:
[----:B------:R-:W-:Y:S05]  /*2d00*/  BSYNC B1 ;  /* 0x0000000000017941 */ /* 0x000fea0003800000 */
.L_x_6964:
        /* <DEDUP_REMOVED lines=21> */
.L_x_6969:
[----:B------:R-:W-:Y:S02]  /*2e60*/  IMAD.MOV.U32 R94, RZ, RZ, R12 ;  /* 0x000000ffff5e7224 */ /* 0x000fe400078e000c */
.L_x_6970:
[----:B------:R-:W-:Y:S05]  /*2e70*/  BSYNC B1 ;  /* 0x0000000000017941 */ /* 0x000fea0003800000 */
.L_x_6968:
        /* <DEDUP_REMOVED lines=16> */
.L_x_6974:
[----:B------:R-:W-:Y:S05]  /*2f80*/  BSYNC B2 ;  /* 0x0000000000027941 */ /* 0x000fea0003800000 */
.L_x_6973:
        /* <DEDUP_REMOVED lines=44> */
.L_x_6972:
[----:B------:R-:W-:Y:S05]  /*3250*/  BSYNC B1 ;  /* 0x0000000000017941 */ /* 0x000fea0003800000 */
.L_x_6971:
        /* <DEDUP_REMOVED lines=21> */
.L_x_6976:
[----:B------:R-:W-:Y:S02]  /*33b0*/  IMAD.MOV.U32 R94, RZ, RZ, R12 ;  /* 0x000000ffff5e7224 */ /* 0x000fe400078e000c */
.L_x_6977:
[----:B------:R-:W-:Y:S05]  /*33c0*/  BSYNC B1 ;  /* 0x0000000000017941 */ /* 0x000fea0003800000 */
.L_x_6975:
        /* <DEDUP_REMOVED lines=18> */
.L_x_6981:
[----:B------:R-:W-:Y:S05]  /*34f0*/  BSYNC B2 ;  /* 0x0000000000027941 */ /* 0x000fea0003800000 */
.L_x_6980:
[----:B------:R-:W-:Y:S01]  /*3500*/  LOP3.LUT R10, R10, UR5, R11, 0x96, !PT ;  /* 0x000000050a0a7c12 */ /* 0x000fe2000f8e960b */
[----:B------:R-:W-:-:S04]  /*3510*/  IMAD.HI.U32 R7, R2, -0x326172a9, RZ ;  /* 0xcd9e8d5702077827 */ /* 0x000fc800078e00ff */
[----:B------:R-:W-:Y:S01]  /*3520*/  IMAD R9, R2, -0x326172a9, RZ ;  /* 0xcd9e8d5702097824 */ /* 0x000fe200078e02ff */
[----:B------:R-:W-:Y:S01]  /*3530*/  LOP3.LUT R7, R7, UR4, R4, 0x96, !PT ;  /* 0x0000000407077c12 */ /* 0x000fe2000f8e9604 */
[----:B------:R-:W-:Y:S01]  /*3540*/  IMAD.WIDE.U32 R92, R10, -0x326172a9, RZ ;  /* 0xcd9e8d570a5c7825 */ /* 0x000fe200078e00ff */
[----:B------:R-:W-:-:S03]  /*3550*/  MOV R10, RZ ;  /* 0x000000ff000a7202 */ /* 0x000fc60000000f00 */
        /* <DEDUP_REMOVED lines=38> */
.L_x_6979:
[----:B------:R-:W-:Y:S05]  /*37c0*/  BSYNC B1 ;  /* 0x0000000000017941 */ /* 0x000fea0003800000 */
.L_x_6978:
[----:B------:R1:W2:Y:S01]  /*37d0*/  I2F.U32 R93, R94 ;  /* 0x0000005e005d7306 */ /* 0x0002a20000201000 */
        /* <DEDUP_REMOVED lines=9> */
[----:B-1----:R-:W-:Y:S01]  /*3870*/  F2FP.BF16.PACK_AB R94, R115, R110 ;  /* 0x0000006e735e723e */ /* 0x002fe200000010ff */
[----:B--2---:R-:W-:-:S05]  /*3880*/  FFMA.FTZ R93, R93, R128, 1.1641532182693481445e-10 ;  /* 0x2f0000005d5d7423 */ /* 0x004fca0000010080 */
[----:B------:R-:W-:Y:S02]  /*3890*/  FSETP.GTU.FTZ.AND P6, PT, R93, c[0x0][0x1e4], PT ;  /* 0x000079005d007a0b */ /* 0x000fe40003fdc000 */
[----:B------:R-:W-:Y:S02]  /*38a0*/  F2FP.BF16.PACK_AB R93, R113, R98 ;  /* 0x00000062715d723e */ /* 0x000fe400000010ff */
[----:B------:R-:W-:Y:S02]  /*38b0*/  FSEL R123, R95, RZ, !P6 ;  /* 0x000000ff5f7b7208 */ /* 0x000fe40007000000 */
[----:B------:R-:W-:-:S03]  /*38c0*/  SEL R124, RZ, 0x1000000, P6 ;  /* 0x01000000ff7c7807 */ /* 0x000fc60003000000 */
[----:B------:R-:W-:Y:S01]  /*38d0*/  @P0 FADD.FTZ R123, R92, R123 ;  /* 0x0000007b5c7b0221 */ /* 0x000fe20000010000 */
[----:B------:R-:W-:Y:S01]  /*38e0*/  LOP3.LUT R122, R122, R124, R133, 0xfe, !PT ;  /* 0x0000007c7a7a7212 */ /* 0x000fe200078efe85 */
[----:B------:R-:W-:Y:S01]  /*38f0*/  IMAD.WIDE.U32 R132, R132, 0x1000000, RZ ;  /* 0x0100000084847825 */ /* 0x000fe200078e00ff */
[----:B------:R-:W-:Y:S02]  /*3900*/  LEA R130, P0, R17, c[0x0][0x188], 0x4 ;  /* 0x0000620011827a11 */ /* 0x000fe400078020ff */
        /* <DEDUP_REMOVED lines=8> */
[----:B-1----:R-:W-:Y:S01]  /*3990*/  IMAD.WIDE.U32 R94, R122, 0x10000, RZ ;  /* 0x000100007a5e7825 */ /* 0x002fe200078e00ff */
        /* <DEDUP_REMOVED lines=9> */
.L_x_6925:
[----:B------:R-:W-:Y:S05]  /*3a30*/  BSYNC B0 ;  /* 0x0000000000007941 */ /* 0x000fea0003800000 */
.L_x_6924:
[----:B------:R-:W-:Y:S01]  /*3a40*/  ISETP.NE.AND P0, PT, R19, RZ, PT ;  /* 0x000000ff1300720c */ /* 0x000fe20003f05270 */
[----:B------:R-:W-:-:S12]  /*3a50*/  BSSY B0, `(.L_x_6982) ;  /* 0x00002d4000007945 */ /* 0x000fd80003800000 */
[----:B------:R-:W-:Y:S05]  /*3a60*/  @!P0 BRA `(.L_x_6983) ;  /* 0x00002d2000008947 */ /* 0x000fea0003800000 */
[----:B------:R-:W-:Y:S01]  /*3a70*/  ISETP.NE.U32.AND P0, PT, RZ, c[0x0][0x180], PT ;  /* 0x00006000ff007a0c */ /* 0x000fe20003f05070 */
[----:B-1----:R-:W-:-:S03]  /*3a80*/  IMAD.MOV.U32 R93, RZ, RZ, 0x10 ;  /* 0x00000010ff5d7424 */ /* 0x002fc600078e00ff */
        /* <DEDUP_REMOVED lines=16> */
[----:B------:R-:W-:Y:S01]  /*3b90*/  IMAD.MOV.U32 R99, RZ, RZ, R14 ;  /* 0x000000ffff637224 */ /* 0x000fe200078e000e */
[----:B------:R-:W-:Y:S05]  /*3ba0*/  BRA `(.L_x_6986) ;  /* 0x0000001000007947 */ /* 0x000fea0003800000 */
.L_x_6985:
[----:B-1----:R-:W-:Y:S02]  /*3bb0*/  MOV R99, R12 ;  /* 0x0000000c00637202 */ /* 0x002fe40000000f00 */
.L_x_6986:
[----:B------:R-:W-:Y:S05]  /*3bc0*/  BSYNC B1 ;  /* 0x0000000000017941 */ /* 0x000fea0003800000 */
.L_x_6984:
        /* <DEDUP_REMOVED lines=16> */
.L_x_6990:
[----:B------:R-:W-:Y:S05]  /*3cd0*/  BSYNC B2 ;  /* 0x0000000000027941 */ /* 0x000fea0003800000 */
.L_x_6989:
        /* <DEDUP_REMOVED lines=44> */
.L_x_6988:
[----:B------:R-:W-:Y:S05]  /*3fa0*/  BSYNC B1 ;  /* 0x0000000000017941 */ /* 0x000fea0003800000 */
.L_x_6987:
[----:B------:R-:W1:Y:S01]  /*3fb0*/  I2F.U32 R99, R99 ;  /* 0x0000006300637306 */ /* 0x000e620000201000 */
[----:B------:R-:W-:Y:S01]  /*3fc0*/  IMAD.MOV.U32 R132, RZ, RZ, 0x2f800000 ;  /* 0x2f800000ff847424 */ /* 0x000fe200078e00ff */
[C---:B------:R-:W-:Y:S01]  /*3fd0*/  ISETP.NE.AND P1, PT, R100.reuse, 0x1, PT ;  /* 0x000000016400780c */ /* 0x040fe20003f25270 */
[----:B------:R-:W-:Y:S01]  /*3fe0*/  BSSY B1, `(.L_x_6991) ;  /* 0x0000015000017945 */ /* 0x000fe20003800000 */
[----:B------:R-:W-:Y:S01]  /*3ff0*/  IADD3 R108, R100, 0x1, RZ ;  /* 0x00000001646c7810 */ /* 0x000fe20007ffe0ff */
        /* <DEDUP_REMOVED lines=18> */
.L_x_6992:
[----:B------:R-:W-:Y:S02]  /*4120*/  IMAD.MOV.U32 R10, RZ, RZ, R12 ;  /* 0x000000ffff0a7224 */ /* 0x000fe400078e000c */
.L_x_6993:
[----:B------:R-:W-:Y:S05]  /*4130*/  BSYNC B1 ;  /* 0x0000000000017941 */ /* 0x000fea0003800000 */
.L_x_6991:
        /* <DEDUP_REMOVED lines=16> */
.L_x_6997:
[----:B------:R-:W-:Y:S05]  /*4240*/  BSYNC B2 ;  /* 0x0000000000027941 */ /* 0x000fea0003800000 */
.L_x_6996:
        /* <DEDUP_REMOVED lines=44> */
.L_x_6995:
[----:B------:R-:W-:Y:S05]  /*4510*/  BSYNC B1 ;  /* 0x0000000000017941 */ /* 0x000fea0003800000 */
.L_x_6994:
        /* <DEDUP_REMOVED lines=22> */
.L_x_6999:
[----:B------:R-:W-:Y:S02]  /*4680*/  IMAD.MOV.U32 R10, RZ, RZ, R12 ;  /* 0x000000ffff0a7224 */ /* 0x000fe400078e000c */
.L_x_7000:
[----:B------:R-:W-:Y:S05]  /*4690*/  BSYNC B1 ;  /* 0x0000000000017941 */ /* 0x000fea0003800000 */
.L_x_6998:
        /* <DEDUP_REMOVED lines=16> */
.L_x_7004:
[----:B------:R-:W-:Y:S05]  /*47a0*/  BSYNC B2 ;  /* 0x0000000000027941 */ /* 0x000fea0003800000 */
.L_x_7003:
        /* <DEDUP_REMOVED lines=44> */
.L_x_7002:
[----:B------:R-:W-:Y:S05]  /*4a70*/  BSYNC B1 ;  /* 0x0000000000017941 */ /* 0x000fea0003800000 */
.L_x_7001:
        /* <DEDUP_REMOVED lines=21> */
.L_x_7006:
[----:B------:R-:W-:Y:S02]  /*4bd0*/  IMAD.MOV.U32 R10, RZ, RZ, R12 ;  /* 0x000000ffff0a7224 */ /* 0x000fe400078e000c */
.L_x_7007:
[----:B------:R-:W-:Y:S05]  /*4be0*/  BSYNC B1 ;  /* 0x0000000000017941 */ /* 0x000fea0003800000 */
.L_x_7005:
        /* <DEDUP_REMOVED lines=16> */
.L_x_7011:
[----:B------:R-:W-:Y:S05]  /*4cf0*/  BSYNC B2 ;  /* 0x0000000000027941 */ /* 0x000fea0003800000 */
.L_x_7010:
        /* <DEDUP_REMOVED lines=44> */
.L_x_7009:
[----:B------:R-:W-:Y:S05]  /*4fc0*/  BSYNC B1 ;  /* 0x0000000000017941 */ /* 0x000fea0003800000 */
.L_x_7008:
        /* <DEDUP_REMOVED lines=21> */
.L_x_7013:
[----:B------:R-:W-:Y:S02]  /*5120*/  IMAD.MOV.U32 R10, RZ, RZ, R12 ;  /* 0x000000ffff0a7224 */ /* 0x000fe400078e000c */
.L_x_7014:
[----:B------:R-:W-:Y:S05]  /*5130*/  BSYNC B1 ;  /* 0x0000000000017941 */ /* 0x000fea0003800000 */
.L_x_7012:
        /* <DEDUP_REMOVED lines=16> */
.L_x_7018:
[----:B------:R-:W-:Y:S05]  /*5240*/  BSYNC B2 ;  /* 0x0000000000027941 */ /* 0x000fea0003800000 */
.L_x_7017:
        /* <DEDUP_REMOVED lines=44> */
.L_x_7016:
[----:B------:R-:W-:Y:S05]  /*5510*/  BSYNC B1 ;  /* 0x0000000000017941 */ /* 0x000fea0003800000 */
.L_x_7015:
        /* <DEDUP_REMOVED lines=21> */
.L_x_7020:
[----:B------:R-:W-:Y:S02]  /*5670*/  IMAD.MOV.U32 R10, RZ, RZ, R12 ;  /* 0x000000ffff0a7224 */ /* 0x000fe400078e000c */
.L_x_7021:
[----:B------:R-:W-:Y:S05]  /*5680*/  BSYNC B1 ;  /* 0x0000000000017941 */ /* 0x000fea0003800000 */
.L_x_7019:
        /* <DEDUP_REMOVED lines=16> */
.L_x_7025:
[----:B------:R-:W-:Y:S05]  /*5790*/  BSYNC B2 ;  /* 0x0000000000027941 */ /* 0x000fea0003800000 */
.L_x_7024:
        /* <DEDUP_REMOVED lines=41> */
[----:B------:R-:W-:Y:S01]  /*5a30*/  IMAD.MOV.U32 R93, RZ, RZ, RZ ;  /* 0x000000ffff5d7224 */ /* 0x000fe200078e00ff */
[----:B------:R-:W-:Y:S02]  /*5a40*/  LOP3.LUT R7, R125, UR25, R130, 0x96, !PT ;  /* 0x000000197d077c12 */ /* 0x000fe4000f8e9682 */
[----:B------:R-:W-:Y:S02]  /*5a50*/  MOV R12, R124 ;  /* 0x0000007c000c7202 */ /* 0x000fe40000000f00 */
.L_x_7023:
[----:B------:R-:W-:Y:S05]  /*5a60*/  BSYNC B1 ;  /* 0x0000000000017941 */ /* 0x000fea0003800000 */
.L_x_7022:
        /* <DEDUP_REMOVED lines=21> */
.L_x_7027:
[----:B------:R-:W-:Y:S02]  /*5bc0*/  IMAD.MOV.U32 R94, RZ, RZ, R12 ;  /* 0x000000ffff5e7224 */ /* 0x000fe400078e000c */
.L_x_7028:
[----:B------:R-:W-:Y:S05]  /*5bd0*/  BSYNC B1 ;  /* 0x0000000000017941 */ /* 0x000fea0003800000 */
.L_x_7026:
        /* <DEDUP_REMOVED lines=16> */
.L_x_7032:
[----:B------:R-:W-:Y:S05]  /*5ce0*/  BSYNC B2 ;  /* 0x0000000000027941 */ /* 0x000fea0003800000 */
.L_x_7031:
        /* <DEDUP_REMOVED lines=44> */
.L_x_7030:
[----:B------:R-:W-:Y:S05]  /*5fb0*/  BSYNC B1 ;  /* 0x0000000000017941 */ /* 0x000fea0003800000 */
.L_x_7029:
        /* <DEDUP_REMOVED lines=21> */
.L_x_7034:
[----:B------:R-:W-:Y:S02]  /*6110*/  IMAD.MOV.U32 R94, RZ, RZ, R12 ;  /* 0x000000ffff5e7224 */ /* 0x000fe400078e000c */
.L_x_7035:
[----:B------:R-:W-:Y:S05]  /*6120*/  BSYNC B1 ;  /* 0x0000000000017941 */ /* 0x000fea0003800000 */
.L_x_7033:
        /* <DEDUP_REMOVED lines=18> */
.L_x_7039:
[----:B------:R-:W-:Y:S05]  /*6250*/  BSYNC B2 ;  /* 0x0000000000027941 */ /* 0x000fea0003800000 */
.L_x_7038:
        /* <DEDUP_REMOVED lines=39> */
[----:B------:R-:W-:Y:S02]  /*64d0*/  LOP3.LUT R9, R93, UR26, R130, 0x96, !PT ;  /* 0x0000001a5d097c12 */ /* 0x000fe4000f8e9682 */
[----:B------:R-:W-:Y:S01]  /*64e0*/  MOV R14, R92 ;  /* 0x0000005c000e7202 */ /* 0x000fe20000000f00 */
[----:B------:R-:W-:-:S04]  /*64f0*/  IMAD.WIDE.U32 R92, R7, -0x326172a9, RZ ;  /* 0xcd9e8d57075c7825 */ /* 0x000fc800078e00ff */
[----:B------:R-:W-:Y:S01]  /*6500*/  IMAD.MOV.U32 R12, RZ, RZ, R92 ;  /* 0x000000ffff0c7224 */ /* 0x000fe200078e005c */
[----:B------:R-:W-:Y:S02]  /*6510*/  LOP3.LUT R7, R93, UR25, R124, 0x96, !PT ;  /* 0x000000195d077c12 */ /* 0x000fe4000f8e967c */
.L_x_7037:
[----:B------:R-:W-:Y:S05]  /*6520*/  BSYNC B1 ;  /* 0x0000000000017941 */ /* 0x000fea0003800000 */
.L_x_7036:
        /* <DEDUP_REMOVED lines=9> */
[----:B-1----:R-:W-:Y:S01]  /*65c0*/  F2FP.BF16.PACK_AB R94, R117, R108 ;  /* 0x0000006c755e723e */ /* 0x002fe200000010ff */
[----:B--2---:R-:W-:Y:S01]  /*65d0*/  FFMA.FTZ R93, R93, R132, 1.1641532182693481445e-10 ;  /* 0x2f0000005d5d7423 */ /* 0x004fe20000010084 */
[----:B------:R-:W-:-:S04]  /*65e0*/  SEL R132, RZ, 0x1, P2 ;  /* 0x00000001ff847807 */ /* 0x000fc80001000000 */
        /* <DEDUP_REMOVED lines=16> */
[----:B-1----:R-:W-:-:S04]  /*66f0*/  IMAD.WIDE.U32 R94, R124, 0x10000, RZ ;  /* 0x000100007c5e7825 */ /* 0x002fc800078e00ff */
        /* <DEDUP_REMOVED lines=9> */
.L_x_6983:
[----:B------:R-:W-:Y:S05]  /*6790*/  BSYNC B0 ;  /* 0x0000000000007941 */ /* 0x000fea0003800000 */
.L_x_6982:
        /* <DEDUP_REMOVED lines=23> */
.L_x_7043:
[----:B-1----:R-:W-:Y:S02]  /*6910*/  IMAD.MOV.U32 R101, RZ, RZ, R12 ;  /* 0x000000ffff657224 */ /* 0x002fe400078e000c */
.L_x_7044:
[----:B------:R-:W-:Y:S05]  /*6920*/  BSYNC B1 ;  /* 0x0000000000017941 */ /* 0x000fea0003800000 */
.L_x_7042:
        /* <DEDUP_REMOVED lines=16> */
.L_x_7048:
[----:B------:R-:W-:Y:S05]  /*6a30*/  BSYNC B2 ;  /* 0x0000000000027941 */ /* 0x000fea0003800000 */
.L_x_7047:
        /* <DEDUP_REMOVED lines=44> */
.L_x_7046:
[----:B------:R-:W-:Y:S05]  /*6d00*/  BSYNC B1 ;  /* 0x0000000000017941 */ /* 0x000fea0003800000 */
.L_x_7045:
        /* <DEDUP_REMOVED lines=23> */
.L_x_7050:
[----:B------:R-:W-:Y:S02]  /*6e80*/  IMAD.MOV.U32 R10, RZ, RZ, R12 ;  /* 0x000000ffff0a7224 */ /* 0x000fe400078e000c */
.L_x_7051:
[----:B------:R-:W-:Y:S05]  /*6e90*/  BSYNC B1 ;  /* 0x0000000000017941 */ /* 0x000fea0003800000 */
.L_x_7049:
        /* <DEDUP_REMOVED lines=16> */
.L_x_7055:
[----:B------:R-:W-:Y:S05]  /*6fa0*/  BSYNC B2 ;  /* 0x0000000000027941 */ /* 0x000fea0003800000 */
.L_x_7054:
        /* <DEDUP_REMOVED lines=44> */
.L_x_7053:
[----:B------:R-:W-:Y:S05]  /*7270*/  BSYNC B1 ;  /* 0x0000000000017941 */ /* 0x000fea0003800000 */
.L_x_7052:
        /* <DEDUP_REMOVED lines=22> */
.L_x_7057:
[----:B------:R-:W-:Y:S02]  /*73e0*/  IMAD.MOV.U32 R10, RZ, RZ, R12 ;  /* 0x000000ffff0a7224 */ /* 0x000fe400078e000c */
.L_x_7058:
[----:B------:R-:W-:Y:S05]  /*73f0*/  BSYNC B1 ;  /* 0x0000000000017941 */ /* 0x000fea0003800000 */
.L_x_7056:
        /* <DEDUP_REMOVED lines=16> */
.L_x_7062:
[----:B------:R-:W-:Y:S05]  /*7500*/  BSYNC B2 ;  /* 0x0000000000027941 */ /* 0x000fea0003800000 */
.L_x_7061:
        /* <DEDUP_REMOVED lines=44> */
.L_x_7060:
[----:B------:R-:W-:Y:S05]  /*77d0*/  BSYNC B1 ;  /* 0x0000000000017941 */ /* 0x000fea0003800000 */
.L_x_7059:
        /* <DEDUP_REMOVED lines=21> */
.L_x_7064:
[----:B------:R-:W-:Y:S02]  /*7930*/  IMAD.MOV.U32 R10, RZ, RZ, R12 ;  /* 0x000000ffff0a7224 */ /* 0x000fe400078e000c */
.L_x_7065:
[----:B------:R-:W-:Y:S05]  /*7940*/  BSYNC B1 ;  /* 0x0000000000017941 */ /* 0x000fea0003800000 */
.L_x_7063:
        /* <DEDUP_REMOVED lines=16> */
.L_x_7069:
[----:B------:R-:W-:Y:S05]  /*7a50*/  BSYNC B2 ;  /* 0x0000000000027941 */ /* 0x000fea0003800000 */
.L_x_7068:
        /* <DEDUP_REMOVED lines=44> */
.L_x_7067:
[----:B------:R-:W-:Y:S05]  /*7d20*/  BSYNC B1 ;  /* 0x0000000000017941 */ /* 0x000fea0003800000 */
.L_x_7066:
        /* <DEDUP_REMOVED lines=21> */
.L_x_7071:
[----:B------:R-:W-:Y:S02]  /*7e80*/  IMAD.MOV.U32 R10, RZ, RZ, R12 ;  /* 0x000000ffff0a7224 */ /* 0x000fe400078e000c */
.L_x_7072:
[----:B------:R-:W-:Y:S05]  /*7e90*/  BSYNC B1 ;  /* 0x0000000000017941 */ /* 0x000fea0003800000 */
.L_x_7070:
        /* <DEDUP_REMOVED lines=16> */
.L_x_7076:
[----:B------:R-:W-:Y:S05]  /*7fa0*/  BSYNC B2 ;  /* 0x0000000000027941 */ /* 0x000fea0003800000 */
.L_x_7075:
        /* <DEDUP_REMOVED lines=44> */
.L_x_7074:
[----:B------:R-:W-:Y:S05]  /*8270*/  BSYNC B1 ;  /* 0x0000000000017941 */ /* 0x000fea0003800000 */
.L_x_7073:
        /* <DEDUP_REMOVED lines=21> */
.L_x_7078:
[----:B------:R-:W-:Y:S02]  /*83d0*/  IMAD.MOV.U32 R10, RZ, RZ, R12 ;  /* 0x000000ffff0a7224 */ /* 0x000fe400078e000c */
.L_x_7079:
[----:B------:R-:W-:Y:S05]  /*83e0*/  BSYNC B1 ;  /* 0x0000000000017941 */ /* 0x000fea0003800000 */
.L_x_7077:
        /* <DEDUP_REMOVED lines=16> */
.L_x_7083:
[----:B------:R-:W-:Y:S05]  /*84f0*/  BSYNC B2 ;  /* 0x0000000000027941 */ /* 0x000fea0003800000 */
.L_x_7082:
        /* <DEDUP_REMOVED lines=42> */
[----:B------:R-:W-:Y:S01]  /*87a0*/  LOP3.LUT R7, R127, UR25, R130, 0x96, !PT ;  /* 0x000000197f077c12 */ /* 0x000fe2000f8e9682 */
[----:B------:R-:W-:Y:S02]  /*87b0*/  IMAD.MOV.U32 R93, RZ, RZ, RZ ;  /* 0x000000ffff5d7224 */ /* 0x000fe400078e00ff */
.L_x_7081:
[----:B------:R-:W-:Y:S05]  /*87c0*/  BSYNC B1 ;  /* 0x0000000000017941 */ /* 0x000fea0003800000 */
.L_x_7080:
        /* <DEDUP_REMOVED lines=21> */
.L_x_7085:
[----:B------:R-:W-:Y:S02]  /*8920*/  IMAD.MOV.U32 R94, RZ, RZ, R12 ;  /* 0x000000ffff5e7224 */ /* 0x000fe400078e000c */
.L_x_7086:
[----:B------:R-:W-:Y:S05]  /*8930*/  BSYNC B1 ;  /* 0x0000000000017941 */ /* 0x000fea0003800000 */
.L_x_7084:
        /* <DEDUP_REMOVED lines=16> */
.L_x_7090:
[----:B------:R-:W-:Y:S05]  /*8a40*/  BSYNC B2 ;  /* 0x0000000000027941 */ /* 0x000fea0003800000 */
.L_x_7089:
        /* <DEDUP_REMOVED lines=44> */
.L_x_7088:
[----:B------:R-:W-:Y:S05]  /*8d10*/  BSYNC B1 ;  /* 0x0000000000017941 */ /* 0x000fea0003800000 */
.L_x_7087:
        /* <DEDUP_REMOVED lines=21> */
.L_x_7092:
[----:B------:R-:W-:Y:S02]  /*8e70*/  IMAD.MOV.U32 R94, RZ, RZ, R12 ;  /* 0x000000ffff5e7224 */ /* 0x000fe400078e000c */
.L_x_7093:
[----:B------:R-:W-:Y:S05]  /*8e80*/  BSYNC B1 ;  /* 0x0000000000017941 */ /* 0x000fea0003800000 */
.L_x_7091:
        /* <DEDUP_REMOVED lines=18> */
.L_x_7097:
[----:B------:R-:W-:Y:S05]  /*8fb0*/  BSYNC B2 ;  /* 0x0000000000027941 */ /* 0x000fea0003800000 */
.L_x_7096:
        /* <DEDUP_REMOVED lines=44> */
.L_x_7095:
[----:B------:R-:W-:Y:S05]  /*9280*/  BSYNC B1 ;  /* 0x0000000000017941 */ /* 0x000fea0003800000 */
.L_x_7094:
        /* <DEDUP_REMOVED lines=38> */
.L_x_7041:
[----:B------:R-:W-:Y:S05]  /*94f0*/  BSYNC B0 ;  /* 0x0000000000007941 */ /* 0x000fea0003800000 */
.L_x_7040:
[----:B------:R-:W-:Y:S01]  /*9500*/  ISETP.NE.AND P0, PT, R23, RZ, PT ;  /* 0x000000ff1700720c */ /* 0x000fe20003f05270 */
[----:B------:R-:W-:-:S12]  /*9510*/  BSSY B0, `(.L_x_7098) ;  /* 0x00002d3000007945 */ /* 0x000fd80003800000 */
[----:B------:R-:W-:Y:S05]  /*9520*/  @!P0 BRA `(.L_x_7099) ;  /* 0x00002d1000008947 */ /* 0x000fea0003800000 */
[----:B------:R-:W-:Y:S01]  /*9530*/  ISETP.NE.U32.AND P0, PT, RZ, c[0x0][0x180], PT ;  /* 0x00006000ff007a0c */ /* 0x000fe20003f05070 */
[----:B-1----:R-:W-:-:S03]  /*9540*/  HFMA2.MMA R93, -RZ, RZ, 0, 9.5367431640625e-07 ;  /* 0x00000010ff5d7435 */ /* 0x002fc600000001ff */
        /* <DEDUP_REMOVED lines=18> */
.L_x_7101:
[----:B-1----:R-:W-:Y:S02]  /*9670*/  IMAD.MOV.U32 R103, RZ, RZ, R12 ;  /* 0x000000ffff677224 */ /* 0x002fe400078e000c */
.L_x_7102:
[----:B------:R-:W-:Y:S05]  /*9680*/  BSYNC B1 ;  /* 0x0000000000017941 */ /* 0x000fea0003800000 */
.L_x_7100:
        /* <DEDUP_REMOVED lines=16> */
.L_x_7106:
[----:B------:R-:W-:Y:S05]  /*9790*/  BSYNC B2 ;  /* 0x0000000000027941 */ /* 0x000fea0003800000 */
.L_x_7105:
        /* <DEDUP_REMOVED lines=44> */
.L_x_7104:
[----:B------:R-:W-:Y:S05]  /*9a60*/  BSYNC B1 ;  /* 0x0000000000017941 */ /* 0x000fea0003800000 */
.L_x_7103:
        /* <DEDUP_REMOVED lines=23> */
.L_x_7108:
[----:B------:R-:W-:Y:S02]  /*9be0*/  MOV R10, R12 ;  /* 0x0000000c000a7202 */ /* 0x000fe40000000f00 */
.L_x_7109:
[----:B------:R-:W-:Y:S05]  /*9bf0*/  BSYNC B1 ;  /* 0x0000000000017941 */ /* 0x000fea0003800000 */
.L_x_7107:
        /* <DEDUP_REMOVED lines=16> */
.L_x_7113:
[----:B------:R-:W-:Y:S05]  /*9d00*/  BSYNC B2 ;  /* 0x0000000000027941 */ /* 0x000fea0003800000 */
.L_x_7112:
        /* <DEDUP_REMOVED lines=44> */
.L_x_7111:
[----:B------:R-:W-:Y:S05]  /*9fd0*/  BSYNC B1 ;  /* 0x0000000000017941 */ /* 0x000fea0003800000 */
.L_x_7110:
        /* <DEDUP_REMOVED lines=22> */
.L_x_7115:
[----:B------:R-:W-:Y:S02]  /*a140*/  MOV R10, R12 ;  /* 0x0000000c000a7202 */ /* 0x000fe40000000f00 */
.L_x_7116:
[----:B------:R-:W-:Y:S05]  /*a150*/  BSYNC B1 ;  /* 0x0000000000017941 */ /* 0x000fea0003800000 */
.L_x_7114:
        /* <DEDUP_REMOVED lines=16> */
.L_x_7120:
[----:B------:R-:W-:Y:S05]  /*a260*/  BSYNC B2 ;  /* 0x0000000000027941 */ /* 0x000fea0003800000 */
.L_x_7119:
        /* <DEDUP_REMOVED lines=44> */
.L_x_7118:
[----:B------:R-:W-:Y:S05]  /*a530*/  BSYNC B1 ;  /* 0x0000000000017941 */ /* 0x000fea0003800000 */
.L_x_7117:
        /* <DEDUP_REMOVED lines=21> */
.L_x_7122:
[----:B------:R-:W-:Y:S02]  /*a690*/  MOV R10, R12 ;  /* 0x0000000c000a7202 */ /* 0x000fe40000000f00 */
.L_x_7123:
[----:B------:R-:W-:Y:S05]  /*a6a0*/  BSYNC B1 ;  /* 0x0000000000017941 */ /* 0x000fea0003800000 */
.L_x_7121:
        /* <DEDUP_REMOVED lines=16> */
.L_x_7127:
[----:B------:R-:W-:Y:S05]  /*a7b0*/  BSYNC B2 ;  /* 0x0000000000027941 */ /* 0x000fea0003800000 */
.L_x_7126:
        /* <DEDUP_REMOVED lines=44> */
.L_x_7125:
[----:B------:R-:W-:Y:S05]  /*aa80*/  BSYNC B1 ;  /* 0x0000000000017941 */ /* 0x000fea0003800000 */
.L_x_7124:
        /* <DEDUP_REMOVED lines=21> */
.L_x_7129:
[----:B------:R-:W-:Y:S02]  /*abe0*/  MOV R10, R12 ;  /* 0x0000000c000a7202 */ /* 0x000fe40000000f00 */
.L_x_7130:
[----:B------:R-:W-:Y:S05]  /*abf0*/  BSYNC B1 ;  /* 0x0000000000017941 */ /* 0x000fea0003800000 */
.L_x_7128:
        /* <DEDUP_REMOVED lines=16> */
.L_x_7134:
[----:B------:R-:W-:Y:S05]  /*ad00*/  BSYNC B2 ;  /* 0x0000000000027941 */ /* 0x000fea0003800000 */
.L_x_7133:
        /* <DEDUP_REMOVED lines=44> */
.L_x_7132:
[----:B------:R-:W-:Y:S05]  /*afd0*/  BSYNC B1 ;  /* 0x0000000000017941 */ /* 0x000fea0003800000 */
.L_x_7131:
[----:B------:R1:W2:Y:S01]  /*afe0*/  I2F.U32 R93, R10 ;  /* 0x0000000a005d7306 */ /* 0x0002a20000201000 */
[----:B------:R-:W-:Y:S01]  /*aff0*/  PRMT R105, RZ, 0x5410, R94 ;  /* 0x00005410ff697816 */ /* 0x000fe2000000005e */
[----:B------:R-:W-:Y:S01]  /*b000*/  BSSY B1, `(.L_x_7135) ;  /* 0x0000014000017945 */ /* 0x000fe20003800000 */
[----:B------:R-:W-:-:S03]  /*b010*/  ISETP.NE.AND P4, PT, R92, 0x1, PT ;  /* 0x000000015c00780c */ /* 0x000fc60003f85270 */
[----:B------:R-:W-:Y:S01]  /*b020*/  FMUL.FTZ R105, R105, R120 ;  /* 0x0000007869697220 */ /* 0x000fe20000410000 */
[----:B-1----:R-:W-:-:S03]  /*b030*/  @P0 PRMT R10, RZ, 0x5410, R26 ;  /* 0x00005410ff0a0816 */ /* 0x002fc6000000001a */
[----:B------:R-:W-:Y:S02]  /*b040*/  FMUL.FTZ R105, R105, c[0x0][0x1e8] ;  /* 0x00007a0069697a20 */ /* 0x000fe40000410000 */
[----:B--2---:R-:W-:-:S05]  /*b050*/  FFMA.FTZ R93, R93, R132, 1.1641532182693481445e-10 ;  /* 0x2f0000005d5d7423 */ /* 0x004fca0000010084 */
        /* <DEDUP_REMOVED lines=13> */
.L_x_7136:
[----:B------:R-:W-:Y:S02]  /*b130*/  MOV R10, R12 ;  /* 0x0000000c000a7202 */ /* 0x000fe40000000f00 */
.L_x_7137:
[----:B------:R-:W-:Y:S05]  /*b140*/  BSYNC B1 ;  /* 0x0000000000017941 */ /* 0x000fea0003800000 */
.L_x_7135:
        /* <DEDUP_REMOVED lines=16> */
.L_x_7141:
[----:B------:R-:W-:Y:S05]  /*b250*/  BSYNC B2 ;  /* 0x0000000000027941 */ /* 0x000fea0003800000 */
.L_x_7140:
        /* <DEDUP_REMOVED lines=39> */
[----:B------:R-:W-:Y:S01]  /*b4d0*/  IMAD.WIDE.U32 R128, R129, -0x326172a9, RZ ;  /* 0xcd9e8d5781807825 */ /* 0x000fe200078e00ff */
[----:B------:R-:W-:-:S03]  /*b4e0*/  MOV R14, R92 ;  /* 0x0000005c000e7202 */ /* 0x000fc60000000f00 */
[----:B------:R-:W-:Y:S01]  /*b4f0*/  IMAD.MOV.U32 R12, RZ, RZ, R128 ;  /* 0x000000ffff0c7224 */ /* 0x000fe200078e0080 */
[----:B------:R-:W-:Y:S01]  /*b500*/  LOP3.LUT R7, R129, UR25, R130, 0x96, !PT ;  /* 0x0000001981077c12 */ /* 0x000fe2000f8e9682 */
[----:B------:R-:W-:Y:S02]  /*b510*/  IMAD.MOV.U32 R93, RZ, RZ, RZ ;  /* 0x000000ffff5d7224 */ /* 0x000fe400078e00ff */
.L_x_7139:
[----:B------:R-:W-:Y:S05]  /*b520*/  BSYNC B1 ;  /* 0x0000000000017941 */ /* 0x000fea0003800000 */
.L_x_7138:
        /* <DEDUP_REMOVED lines=21> */
.L_x_7143:
[----:B------:R-:W-:Y:S02]  /*b680*/  MOV R94, R12 ;  /* 0x0000000c005e7202 */ /* 0x000fe40000000f00 */
.L_x_7144:
[----:B------:R-:W-:Y:S05]  /*b690*/  BSYNC B1 ;  /* 0x0000000000017941 */ /* 0x000fea0003800000 */
.L_x_7142:
        /* <DEDUP_REMOVED lines=16> */
.L_x_7148:
[----:B------:R-:W-:Y:S05]  /*b7a0*/  BSYNC B2 ;  /* 0x0000000000027941 */ /* 0x000fea0003800000 */
.L_x_7147:
        /* <DEDUP_REMOVED lines=44> */
.L_x_7146:
[----:B------:R-:W-:Y:S05]  /*ba70*/  BSYNC B1 ;  /* 0x0000000000017941 */ /* 0x000fea0003800000 */
.L_x_7145:
[----:B------:R-:W1:Y:S01]  /*ba80*/  I2F.U32 R93, R94 ;  /* 0x0000005e005d7306 */ /* 0x000e620000201000 */
[----:B------:R-:W-:Y:S01]  /*ba90*/  PRMT R121, RZ, 0x5410, R95 ;  /* 0x00005410ff797816 */ /* 0x000fe2000000005f */
[----:B------:R-:W-:Y:S01]  /*baa0*/  BSSY B1, `(.L_x_7149) ;  /* 0x0000014000017945 */ /* 0x000fe20003800000 */
[----:B------:R-:W-:Y:S02]  /*bab0*/  ISETP.NE.AND P6, PT, R92, 0x1, PT ;  /* 0x000000015c00780c */ /* 0x000fe40003fc5270 */
[----:B------:R-:W-:Y:S01]  /*bac0*/  @P0 PRMT R10, RZ, 0x5410, R27 ;  /* 0x00005410ff0a0816 */ /* 0x000fe2000000001b */
[----:B------:R-:W-:-:S04]  /*bad0*/  FMUL.FTZ R121, R121, R120 ;  /* 0x0000007879797220 */ /* 0x000fc80000410000 */
[----:B------:R-:W-:Y:S02]  /*bae0*/  FMUL.FTZ R121, R121, c[0x0][0x1e8] ;  /* 0x00007a0079797a20 */ /* 0x000fe40000410000 */
[----:B-1----:R-:W-:-:S05]  /*baf0*/  FFMA.FTZ R93, R93, R132, 1.1641532182693481445e-10 ;  /* 0x2f0000005d5d7423 */ /* 0x002fca0000010084 */
        /* <DEDUP_REMOVED lines=13> */
.L_x_7150:
[----:B------:R-:W-:Y:S02]  /*bbd0*/  IMAD.MOV.U32 R94, RZ, RZ, R12 ;  /* 0x000000ffff5e7224 */ /* 0x000fe400078e000c */
.L_x_7151:
[----:B------:R-:W-:Y:S05]  /*bbe0*/  BSYNC B1 ;  /* 0x0000000000017941 */ /* 0x000fea0003800000 */
.L_x_7149:
        /* <DEDUP_REMOVED lines=18> */
.L_x_7155:
[----:B------:R-:W-:Y:S05]  /*bd10*/  BSYNC B2 ;  /* 0x0000000000027941 */ /* 0x000fea0003800000 */
.L_x_7154:
[----:B------:R-:W-:Y:S01]  /*bd20*/  LOP3.LUT R10, R10, UR5, R11, 0x96, !PT ;  /* 0x000000050a0a7c12 */ /* 0x000fe2000f8e960b */
[----:B------:R-:W-:-:S04]  /*bd30*/  IMAD.HI.U32 R7, R2, -0x326172a9, RZ ;  /* 0xcd9e8d5702077827 */ /* 0x000fc800078e00ff */
[----:B------:R-:W-:Y:S01]  /*bd40*/  IMAD R9, R2, -0x326172a9, RZ ;  /* 0xcd9e8d5702097824 */ /* 0x000fe200078e02ff */
[----:B------:R-:W-:Y:S01]  /*bd50*/  LOP3.LUT R7, R7, UR4, R4, 0x96, !PT ;  /* 0x0000000407077c12 */ /* 0x000fe2000f8e9604 */
[----:B------:R-:W-:Y:S01]  /*bd60*/  IMAD.WIDE.U32 R92, R10, -0x326172a9, RZ ;  /* 0xcd9e8d570a5c7825 */ /* 0x000fe200078e00ff */
[----:B------:R-:W-:-:S03]  /*bd70*/  HFMA2.MMA R10, -RZ, RZ, 0, 0 ;  /* 0x00000000ff0a7435 */ /* 0x000fc600000001ff */
        /* <DEDUP_REMOVED lines=38> */
.L_x_7153:
[----:B------:R-:W-:Y:S05]  /*bfe0*/  BSYNC B1 ;  /* 0x0000000000017941 */ /* 0x000fea0003800000 */
.L_x_7152:
        /* <DEDUP_REMOVED lines=37> */
.L_x_7099:
[----:B------:R-:W-:Y:S05]  /*c240*/  BSYNC B0 ;  /* 0x0000000000007941 */ /* 0x000fea0003800000 */
.L_x_7098:
[----:B-1----:R-:W-:Y:S01]  /*c250*/  FADD.FTZ R92, RZ, R18 ;  /* 0x00000012ff5c7221 */ /* 0x002fe20000010000 */
        /* <DEDUP_REMOVED lines=42> */
.L_x_7168:
[----:B-12---:R-:W-:Y:S01]  /*c500*/  FADD.FTZ R93, R93, R92 ;  /* 0x0000005c5d5d7221 */ /* 0x006fe20000010000 */
[----:B------:R-:W-:Y:S05]  /*c510*/  BRA.DIV ~URZ, `(.L_x_7157) ;  /* 0x000013227f007947 */ /* 0x000fea000b800000 */
[----:B------:R-:W1:Y:S01]  /*c520*/  SHFL.BFLY PT, R92, R93, 0x2, 0x1f ;  /* 0x0c401f005d5c7f89 */ /* 0x000e6200000e0000 */
[----:B------:R-:W-:Y:S01]  /*c530*/  ISETP.NE.AND P3, PT, R16, RZ, PT ;  /* 0x000000ff1000720c */ /* 0x000fe20003f65270 */
        /* <DEDUP_REMOVED lines=82> */
.L_x_7169:
        /* <DEDUP_REMOVED lines=27> */
[----:B------:R-:W-:-:S04]  /*cc10*/  FMUL.FTZ R124, R124, R124 ;  /* 0x0000007c7c7c7220 */ /* 0x000fc80000410000 */
[----:B------:R-:W-:Y:S02]  /*cc20*/  FMUL.FTZ R124, R124, R133 ;  /* 0x000000857c7c7220 */ /* 0x000fe40000410000 */
[----:B------:R-:W-:Y:S02]  /*cc30*/  FFMA.FTZ R133, R133, R92, R131 ;  /* 0x0000005c85857223 */ /* 0x000fe40000010083 */
[----:B------:R-:W0:Y:S01]  /*cc40*/  I2F R92, R122 ;  /* 0x0000007a005c7306 */ /* 0x000e220000201400 */
[----:B------:R-:W-:Y:S02]  /*cc50*/  FMUL.FTZ R124, R124, R95 ;  /* 0x0000005f7c7c7220 */ /* 0x000fe40000410000 */
[----:B--2---:R-:W-:Y:S01]  /*cc60*/  FADD.FTZ R131, R120, R93 ;  /* 0x0000005d78837221 */ /* 0x004fe20000010000 */
[----:B------:R-:W1:Y:S04]  /*cc70*/  SHFL.DOWN PT, R95, R122, 0x1, 0x1f ;  /* 0x08201f007a5f7f89 */ /* 0x000e6800000e0000 */
[----:B0-----:R-:W0:Y:S01]  /*cc80*/  MUFU.RCP R94, R92 ;  /* 0x0000005c005e7308 */ /* 0x001e220000001000 */
[----:B-1----:R-:W-:-:S07]  /*cc90*/  IMAD.IADD R120, R122, 0x1, R95 ;  /* 0x000000017a787824 */ /* 0x002fce00078e025f */
[----:B------:R-:W1:Y:S01]  /*cca0*/  I2F R95, R95 ;  /* 0x0000005f005f7306 */ /* 0x000e620000201400 */
[C---:B0-----:R-:W-:Y:S02]  /*ccb0*/  FMUL.FTZ R133, R94.reuse, R133 ;  /* 0x000000855e857220 */ /* 0x041fe40000410000 */
[----:B------:R-:W-:-:S03]  /*ccc0*/  FFMA.FTZ R124, R94, R124, R131 ;  /* 0x0000007c5e7c7223 */ /* 0x000fc60000010083 */
[----:B------:R-:W0:Y:S02]  /*ccd0*/  SHFL.DOWN PT, R94, R133, 0x1, 0x1f ;  /* 0x08201f00855e7f89 */ /* 0x000e2400000e0000 */
[----:B------:R-:W2:Y:S01]  /*cce0*/  I2F R120, R120 ;  /* 0x0000007800787306 */ /* 0x000ea20000201400 */
[----:B0-----:R-:W-:Y:S02]  /*ccf0*/  FADD.FTZ R126, R133, -R94 ;  /* 0x8000005e857e7221 */ /* 0x001fe40000010000 */
[----:B-1----:R-:W-:Y:S02]  /*cd00*/  FMUL.FTZ R94, R94, R95 ;  /* 0x0000005f5e5e7220 */ /* 0x002fe40000410000 */
[----:B------:R-:W-:Y:S02]  /*cd10*/  FMUL.FTZ R93, R126, R126 ;  /* 0x0000007e7e5d7220 */ /* 0x000fe40000410000 */
[C---:B------:R-:W-:Y:S02]  /*cd20*/  FFMA.FTZ R131, R92.reuse, R133, R94 ;  /* 0x000000855c837223 */ /* 0x040fe4000001005e */
[----:B------:R-:W-:-:S02]  /*cd30*/  FMUL.FTZ R93, R92, R93 ;  /* 0x0000005d5c5d7220 */ /* 0x000fc40000410000 */
[----:B--2---:R-:W0:Y:S02]  /*cd40*/  MUFU.RCP R92, R120 ;  /* 0x00000078005c7308 */ /* 0x004e240000001000 */
[----:B------:R-:W-:Y:S02]  /*cd50*/  FMUL.FTZ R126, R93, R95 ;  /* 0x0000005f5d7e7220 */ /* 0x000fe40000410000 */
[----:B------:R-:W1:Y:S01]  /*cd60*/  SHFL.DOWN PT, R93, R124, 0x1, 0x1f ;  /* 0x08201f007c5d7f89 */ /* 0x000e6200000e0000 */
[----:B0-----:R-:W-:-:S06]  /*cd70*/  FMUL.FTZ R131, R92, R131 ;  /* 0x000000835c837220 */ /* 0x001fcc0000410000 */
[----:B------:R-:W0:Y:S01]  /*cd80*/  SHFL.IDX PT, R131, R131, RZ, 0x1f ;  /* 0x00001fff83837589 */ /* 0x000e2200000e0000 */
[----:B-1----:R-:W-:-:S04]  /*cd90*/  FADD.FTZ R93, R124, R93 ;  /* 0x0000005d7c5d7221 */ /* 0x002fc80000010000 */
[----:B------:R-:W-:Y:S02]  /*cda0*/  FFMA.FTZ R93, R92, R126, R93 ;  /* 0x0000007e5c5d7223 */ /* 0x000fe4000001005d */
[----:B------:R-:W-:-:S04]  /*cdb0*/  IMAD.MOV.U32 R92, RZ, RZ, c[0x0][0x1e0] ;  /* 0x00007800ff5c7624 */ /* 0x000fc800078e00ff */
[----:B------:R-:W1:Y:S01]  /*cdc0*/  SHFL.IDX PT, R93, R93, RZ, 0x1f ;  /* 0x00001fff5d5d7589 */ /* 0x000e6200000e0000 */
[C---:B0-----:R-:W-:Y:S01]  /*cdd0*/  FMUL.FTZ R94, R131.reuse, R131 ;  /* 0x00000083835e7220 */ /* 0x041fe20000410000 */
[----:B------:R-:W-:-:S04]  /*cde0*/  FSEL R120, R131, RZ, !P1 ;  /* 0x000000ff83787208 */ /* 0x000fc80004800000 */
[----:B------:R-:W-:Y:S01]  /*cdf0*/  FSEL R95, R94, RZ, P1 ;  /* 0x000000ff5e5f7208 */ /* 0x000fe20000800000 */
[----:B-1----:R-:W-:Y:S02]  /*ce00*/  FFMA.FTZ R92, R93, R92, c[0x0][0x228] ;  /* 0x00008a005d5c7623 */ /* 0x002fe4000001005c */
[----:B------:R-:W-:Y:S02]  /*ce10*/  @!P0 IMAD.MOV.U32 R93, RZ, RZ, 0x4 ;  /* 0x00000004ff5d8424 */ /* 0x000fe400078e00ff */
[----:B------:R-:W-:Y:S01]  /*ce20*/  FADD.FTZ R133, R92, R95 ;  /* 0x0000005f5c857221 */ /* 0x000fe20000010000 */
[----:B------:R-:W-:Y:S01]  /*ce30*/  @!P0 MOV R95, 0x4 ;  /* 0x00000004005f8802 */ /* 0x000fe20000000f00 */
[----:B------:R-:W-:-:S04]  /*ce40*/  @!P0 IMAD.WIDE R92, R6, R93, c[0x0][0x1a8] ;  /* 0x00006a00065c8625 */ /* 0x000fc800078e025d */
[----:B------:R-:W0:Y:S01]  /*ce50*/  MUFU.RSQ R133, R133 ;  /* 0x0000008500857308 */ /* 0x000e220000001400 */
[----:B------:R-:W-:-:S05]  /*ce60*/  @!P0 IMAD.WIDE R94, R6, R95, c[0x0][0x1a0] ;  /* 0x00006800065e8625 */ /* 0x000fca00078e025f */
[----:B------:R1:W-:Y:S04]  /*ce70*/  @!P0 STG.E [R94.64], R131 ;  /* 0x000000835e008986 */ /* 0x0003e8000c101906 */
[----:B0-----:R1:W-:Y:S01]  /*ce80*/  @!P0 STG.E [R92.64], R133 ;  /* 0x000000855c008986 */ /* 0x0013e2000c101906 */
[----:B------:R-:W-:Y:S05]  /*ce90*/  @!P2 BRA `(.L_x_7159) ;  /* 0x000002000000a947 */ /* 0x000fea0003800000 */
[--C-:B-1----:R-:W-:Y:S02]  /*cea0*/  FADD.FTZ R92, R18, -R120.reuse ;  /* 0x80000078125c7221 */ /* 0x102fe40000010000 */
[----:B------:R-:W-:Y:S02]  /*ceb0*/  FADD.FTZ R94, R97, -R120 ;  /* 0x80000078615e7221 */ /* 0x000fe40000010000 */
[C---:B------:R-:W-:Y:S02]  /*cec0*/  FMUL.FTZ R93, R133.reuse, R92 ;  /* 0x0000005c855d7220 */ /* 0x040fe40000410000 */
[----:B------:R-:W-:-:S02]  /*ced0*/  FMUL.FTZ R94, R133, R94 ;  /* 0x0000005e855e7220 */ /* 0x000fc40000410000 */
[----:B-----5:R-:W-:Y:S02]  /*cee0*/  FFMA.FTZ R92, R80, R93, R88 ;  /* 0x0000005d505c7223 */ /* 0x020fe40000010058 */
[----:B------:R-:W-:Y:S02]  /*cef0*/  FFMA.FTZ R93, R81, R94, R89 ;  /* 0x0000005e515d7223 */ /* 0x000fe40000010059 */
[--C-:B------:R-:W-:Y:S02]  /*cf00*/  FADD.FTZ R94, R98, -R120.reuse ;  /* 0x80000078625e7221 */ /* 0x100fe40000010000 */
[----:B------:R-:W-:Y:S01]  /*cf10*/  FADD.FTZ R122, R113, -R120 ;  /* 0x80000078717a7221 */ /* 0x000fe20000010000 */
[----:B------:R-:W-:Y:S01]  /*cf20*/  F2FP.BF16.PACK_AB R92, R93, R92 ;  /* 0x0000005c5d5c723e */ /* 0x000fe200000010ff */
[C---:B------:R-:W-:Y:S02]  /*cf30*/  FMUL.FTZ R93, R133.reuse, R94 ;  /* 0x0000005e855d7220 */ /* 0x040fe40000410000 */
[----:B------:R-:W-:-:S02]  /*cf40*/  FMUL.FTZ R122, R133, R122 ;  /* 0x0000007a857a7220 */ /* 0x000fc40000410000 */
[----:B------:R-:W-:Y:S02]  /*cf50*/  FFMA.FTZ R93, R82, R93, R90 ;  /* 0x0000005d525d7223 */ /* 0x000fe4000001005a */
[----:B------:R-:W-:Y:S02]  /*cf60*/  FFMA.FTZ R122, R83, R122, R91 ;  /* 0x0000007a537a7223 */ /* 0x000fe4000001005b */
[--C-:B------:R-:W-:Y:S02]  /*cf70*/  FADD.FTZ R94, R110, -R120.reuse ;  /* 0x800000786e5e7221 */ /* 0x100fe40000010000 */
[--C-:B------:R-:W-:Y:S01]  /*cf80*/  FADD.FTZ R124, R123, -R120.reuse ;  /* 0x800000787b7c7221 */ /* 0x100fe20000010000 */
[----:B------:R-:W-:Y:S01]  /*cf90*/  F2FP.BF16.PACK_AB R93, R122, R93 ;  /* 0x0000005d7a5d723e */ /* 0x000fe200000010ff */
[----:B------:R-:W-:Y:S02]  /*cfa0*/  FADD.FTZ R122, R115, -R120 ;  /* 0x80000078737a7221 */ /* 0x000fe40000010000 */
[----:B------:R-:W-:-:S02]  /*cfb0*/  FMUL.FTZ R95, R133, R94 ;  /* 0x0000005e855f7220 */ /* 0x000fc40000410000 */
        /* <DEDUP_REMOVED lines=14> */
.L_x_7159:
[----:B------:R-:W-:Y:S05]  /*d0a0*/  BSYNC B0 ;  /* 0x0000000000007941 */ /* 0x000fea0003800000 */
.L_x_7158:
[----:B------:R-:W-:Y:S01]  /*d0b0*/  ISETP.NE.AND P0, PT, R19, RZ, PT ;  /* 0x000000ff1300720c */ /* 0x000fe20003f05270 */
[----:B------:R-:W-:-:S12]  /*d0c0*/  BSSY B0, `(.L_x_7160) ;  /* 0x0000022000007945 */ /* 0x000fd80003800000 */
[----:B------:R-:W-:Y:S05]  /*d0d0*/  @!P0 BRA `(.L_x_7161) ;  /* 0x0000020000008947 */ /* 0x000fea0003800000 */
[--C-:B01----:R-:W-:Y:S02]  /*d0e0*/  FADD.FTZ R92, R20, -R120.reuse ;  /* 0x80000078145c7221 */ /* 0x103fe40000010000 */
[----:B------:R-:W-:Y:S02]  /*d0f0*/  FADD.FTZ R94, R99, -R120 ;  /* 0x80000078635e7221 */ /* 0x000fe40000010000 */
[C---:B------:R-:W-:Y:S02]  /*d100*/  FMUL.FTZ R93, R133.reuse, R92 ;  /* 0x0000005c855d7220 */ /* 0x040fe40000410000 */
[----:B------:R-:W-:Y:S02]  /*d110*/  FMUL.FTZ R94, R133, R94 ;  /* 0x0000005e855e7220 */ /* 0x000fe40000410000 */
[----:B-----5:R-:W-:Y:S02]  /*d120*/  FFMA.FTZ R92, R64, R93, R72 ;  /* 0x0000005d405c7223 */ /* 0x020fe40000010048 */
        /* <DEDUP_REMOVED lines=27> */
.L_x_7161:
[----:B------:R-:W-:Y:S05]  /*d2e0*/  BSYNC B0 ;  /* 0x0000000000007941 */ /* 0x000fea0003800000 */
.L_x_7160:
[----:B------:R-:W-:Y:S01]  /*d2f0*/  ISETP.NE.AND P0, PT, R21, RZ, PT ;  /* 0x000000ff1500720c */ /* 0x000fe20003f05270 */
[----:B------:R-:W-:-:S12]  /*d300*/  BSSY B0, `(.L_x_7162) ;  /* 0x0000022000007945 */ /* 0x000fd80003800000 */
[----:B------:R-:W-:Y:S05]  /*d310*/  @!P0 BRA `(.L_x_7163) ;  /* 0x0000020000008947 */ /* 0x000fea0003800000 */
[--C-:B01----:R-:W-:Y:S01]  /*d320*/  FADD.FTZ R92, R22, -R120.reuse ;  /* 0x80000078165c7221 */ /* 0x103fe20000010000 */
[----:B------:R-:W-:Y:S01]  /*d330*/  HFMA2.MMA R130, -RZ, RZ, 0, 9.5367431640625e-07 ;  /* 0x00000010ff827435 */ /* 0x000fe200000001ff */
        /* <DEDUP_REMOVED lines=26> */
[C---:B------:R-:W-:Y:S01]  /*d4e0*/  IMAD.WIDE.U32 R130, R17.reuse, R130, c[0x0][0x208] ;  /* 0x0000820011827625 */ /* 0x040fe200078e0082 */
[----:B------:R-:W-:Y:S02]  /*d4f0*/  IADD3 R17, R17, 0x80, RZ ;  /* 0x0000008011117810 */ /* 0x000fe40007ffe0ff */
[----:B------:R-:W-:-:S05]  /*d500*/  F2FP.BF16.PACK_AB R95, R124, R95 ;  /* 0x0000005f7c5f723e */ /* 0x000fca00000010ff */
[----:B------:R0:W-:Y:S02]  /*d510*/  STG.E.128 [R130.64], R92 ;  /* 0x0000005c82007986 */ /* 0x0001e4000c101d06 */
.L_x_7163:
[----:B------:R-:W-:Y:S05]  /*d520*/  BSYNC B0 ;  /* 0x0000000000007941 */ /* 0x000fea0003800000 */
.L_x_7162:
[----:B------:R-:W-:Y:S01]  /*d530*/  ISETP.NE.AND P0, PT, R23, RZ, PT ;  /* 0x000000ff1700720c */ /* 0x000fe20003f05270 */
[----:B------:R-:W-:-:S12]  /*d540*/  BSSY B0, `(.L_x_7164) ;  /* 0x0000021000007945 */ /* 0x000fd80003800000 */
[----:B------:R-:W-:Y:S05]  /*d550*/  @!P0 BRA `(.L_x_7165) ;  /* 0x000001f000008947 */ /* 0x000fea0003800000 */
[--C-:B01----:R-:W-:Y:S02]  /*d560*/  FADD.FTZ R92, R96, -R120.reuse ;  /* 0x80000078605c7221 */ /* 0x103fe40000010000 */
[--C-:B------:R-:W-:Y:S02]  /*d570*/  FADD.FTZ R122, R104, -R120.reuse ;  /* 0x80000078687a7221 */ /* 0x100fe40000010000 */
[----:B------:R-:W-:Y:S02]  /*d580*/  FMUL.FTZ R93, R133, R92 ;  /* 0x0000005c855d7220 */ /* 0x000fe40000410000 */
[----:B------:R-:W-:Y:S02]  /*d590*/  FADD.FTZ R92, R107, -R120 ;  /* 0x800000786b5c7221 */ /* 0x000fe40000010000 */
[C---:B------:R-:W-:Y:S02]  /*d5a0*/  FMUL.FTZ R131, R133.reuse, R122 ;  /* 0x0000007a85837220 */ /* 0x040fe40000410000 */
[----:B------:R-:W-:-:S02]  /*d5b0*/  FMUL.FTZ R122, R133, R92 ;  /* 0x0000005c857a7220 */ /* 0x000fc40000410000 */
[--C-:B------:R-:W-:Y:S02]  /*d5c0*/  FADD.FTZ R94, R103, -R120.reuse ;  /* 0x80000078675e7221 */ /* 0x100fe40000010000 */
[--C-:B------:R-:W-:Y:S02]  /*d5d0*/  FADD.FTZ R124, R105, -R120.reuse ;  /* 0x80000078697c7221 */ /* 0x100fe40000010000 */
[--C-:B------:R-:W-:Y:S02]  /*d5e0*/  FADD.FTZ R126, R118, -R120.reuse ;  /* 0x80000078767e7221 */ /* 0x100fe40000010000 */
[--C-:B------:R-:W-:Y:S02]  /*d5f0*/  FADD.FTZ R92, R121, -R120.reuse ;  /* 0x80000078795c7221 */ /* 0x100fe40000010000 */
[----:B------:R-:W-:Y:S02]  /*d600*/  FADD.FTZ R120, R129, -R120 ;  /* 0x8000007881787221 */ /* 0x000fe40000010000 */
        /* <DEDUP_REMOVED lines=20> */
.L_x_7165:
[----:B------:R-:W-:Y:S05]  /*d750*/  BSYNC B0 ;  /* 0x0000000000007941 */ /* 0x000fea0003800000 */
.L_x_7164:
[----:B------:R-:W-:Y:S02]  /*d760*/  IADD3 R6, R6, c[0x0][0x160], RZ ;  /* 0x0000580006067a10 */ /* 0x000fe40007ffe0ff */
[----:B------:R-:W-:Y:S02]  /*d770*/  LOP3.LUT P1, RZ, R13, 0xff, RZ, 0xc0, !PT ;  /* 0x000000ff0dff7812 */ /* 0x000fe4000782c0ff */
[----:B------:R-:W-:Y:S02]  /*d780*/  ISETP.GE.AND P0, PT, R6, c[0x0][0x164], PT ;  /* 0x0000590006007a0c */ /* 0x000fe40003f06270 */
[----:B------:R-:W-:-:S11]  /*d790*/  SEL R13, RZ, 0x1, P1 ;  /* 0x00000001ff0d7807 */ /* 0x000fd60000800000 */
[----:B01---5:R-:W-:Y:S01]  /*d7a0*/  @P0 CALL.REL.NOINC `(.L_x_7166) ;  /* 0x0000001000000944 */ /* 0x023fe20003c00000 */
[----:B------:R-:W-:Y:S05]  /*d7b0*/  BRA `(.L_x_7167) ;  /* 0xffff345000007947 */ /* 0x000fea000383ffff */
.L_x_7166:
[----:B------:R-:W-:Y:S05]  /*d7c0*/  EXIT ;  /* 0x000000000000794d */ /* 0x000fea0003800000 */
.L_x_7156:
[----:B------:R-:W-:Y:S01]  /*d7d0*/  IMAD.MOV.U32 R124, RZ, RZ, 0x1 ;  /* 0x00000001ff7c7424 */ /* 0x000fe200078e00ff */
[----:B------:R-:W-:Y:S01]  /*d7e0*/  MOV R133, 0xffffffff ;  /* 0xffffffff00857802 */ /* 0x000fe20000000f00 */
[----:B------:R-:W-:Y:S01]  /*d7f0*/  IMAD.MOV.U32 R122, RZ, RZ, 0x1f ;  /* 0x0000001fff7a7424 */ /* 0x000fe200078e00ff */
[----:B------:R-:W-:Y:S02]  /*d800*/  MOV R94, 0xd820 ;  /* 0x0000d820005e7802 */ /* 0x000fe40000000f00 */
[----:B0----5:R-:W-:Y:S05]  /*d810*/  CALL.REL.NOINC `($__internal_40_$__cuda_sm70_shflsync_bfly_p) ;  /* 0x000007c000007944 */ /* 0x021fea0003c00000 */
[----:B-1----:R-:W-:Y:S01]  /*d820*/  IMAD.MOV.U32 R92, RZ, RZ, R124 ;  /* 0x000000ffff5c7224 */ /* 0x002fe200078e007c */
[----:B0-----:R-:W-:Y:S05]  /*d830*/  BRA `(.L_x_7168) ;  /* 0xffffecc000007947 */ /* 0x001fea000383ffff */
.L_x_7157:
[----:B------:R-:W-:Y:S01]  /*d840*/  IMAD.MOV.U32 R124, RZ, RZ, 0x2 ;  /* 0x00000002ff7c7424 */ /* 0x000fe200078e00ff */
[----:B------:R-:W-:Y:S01]  /*d850*/  MOV R133, 0xffffffff ;  /* 0xffffffff00857802 */ /* 0x000fe20000000f00 */
[----:B------:R-:W-:Y:S01]  /*d860*/  IMAD.MOV.U32 R122, RZ, RZ, 0x1f ;  /* 0x0000001fff7a7424 */ /* 0x000fe200078e00ff */
[----:B------:R-:W-:Y:S02]  /*d870*/  MOV R94, 0xd890 ;  /* 0x0000d890005e7802 */ /* 0x000fe40000000f00 */
[----:B0----5:R-:W-:Y:S05]  /*d880*/  CALL.REL.NOINC `($__internal_40_$__cuda_sm70_shflsync_bfly_p) ;  /* 0x0000075000007944 */ /* 0x021fea0003c00000 */
[----:B01----:R-:W-:Y:S01]  /*d890*/  FADD.FTZ R93, R93, R124 ;  /* 0x0000007c5d5d7221 */ /* 0x003fe20000010000 */
[----:B------:R-:W-:Y:S01]  /*d8a0*/  MOV R94, 0xd8f0 ;  /* 0x0000d8f0005e7802 */ /* 0x000fe20000000f00 */
[----:B------:R-:W-:Y:S02]  /*d8b0*/  IMAD.MOV.U32 R124, RZ, RZ, 0x4 ;  /* 0x00000004ff7c7424 */ /* 0x000fe400078e00ff */
[----:B------:R-:W-:-:S02]  /*d8c0*/  IMAD.MOV.U32 R122, RZ, RZ, 0x1f ;  /* 0x0000001fff7a7424 */ /* 0x000fc400078e00ff */
[----:B------:R-:W-:Y:S02]  /*d8d0*/  IMAD.MOV.U32 R133, RZ, RZ, -0x1 ;  /* 0xffffffffff857424 */ /* 0x000fe400078e00ff */
[----:B------:R-:W-:Y:S05]  /*d8e0*/  CALL.REL.NOINC `($__internal_40_$__cuda_sm70_shflsync_bfly_p) ;  /* 0x000006f000007944 */ /* 0x000fea0003c00000 */
[----:B01----:R-:W-:Y:S01]  /*d8f0*/  FADD.FTZ R93, R93, R124 ;  /* 0x0000007c5d5d7221 */ /* 0x003fe20000010000 */
[----:B------:R-:W-:Y:S01]  /*d900*/  HFMA2.MMA R124, -RZ, RZ, 0, 4.76837158203125e-07 ;  /* 0x00000008ff7c7435 */ /* 0x000fe200000001ff */
[----:B------:R-:W-:Y:S01]  /*d910*/  IMAD.MOV.U32 R122, RZ, RZ, 0x1f ;  /* 0x0000001fff7a7424 */ /* 0x000fe200078e00ff */
[----:B------:R-:W-:Y:S01]  /*d920*/  MOV R94, 0xd950 ;  /* 0x0000d950005e7802 */ /* 0x000fe20000000f00 */
[----:B------:R-:W-:-:S03]  /*d930*/  IMAD.MOV.U32 R133, RZ, RZ, -0x1 ;  /* 0xffffffffff857424 */ /* 0x000fc600078e00ff */
[----:B------:R-:W-:Y:S05]  /*d940*/  CALL.REL.NOINC `($__internal_40_$__cuda_sm70_shflsync_bfly_p) ;  /* 0x0000069000007944 */ /* 0x000fea0003c00000 */
[----:B01----:R-:W-:Y:S01]  /*d950*/  FADD.FTZ R93, R93, R124 ;  /* 0x0000007c5d5d7221 */ /* 0x003fe20000010000 */
[----:B------:R-:W-:Y:S01]  /*d960*/  MOV R122, 0x1f ;  /* 0x0000001f007a7802 */ /* 0x000fe20000000f00 */
[----:B------:R-:W-:Y:S01]  /*d970*/  IMAD.MOV.U32 R124, RZ, RZ, 0x10 ;  /* 0x00000010ff7c7424 */ /* 0x000fe200078e00ff */
[----:B------:R-:W-:Y:S01]  /*d980*/  MOV R94, 0xd9b0 ;  /* 0x0000d9b0005e7802 */ /* 0x000fe20000000f00 */
[----:B------:R-:W-:Y:S02]  /*d990*/  IMAD.MOV.U32 R133, RZ, RZ, -0x1 ;  /* 0xffffffffff857424 */ /* 0x000fe400078e00ff */
[----:B------:R-:W-:Y:S05]  /*d9a0*/  CALL.REL.NOINC `($__internal_40_$__cuda_sm70_shflsync_bfly_p) ;  /* 0x0000063000007944 */ /* 0x000fea0003c00000 */
[----:B01----:R-:W-:Y:S01]  /*d9b0*/  FADD.FTZ R93, R93, R124 ;  /* 0x0000007c5d5d7221 */ /* 0x003fe20000010000 */
[----:B------:R-:W-:Y:S01]  /*d9c0*/  ISETP.NE.AND P3, PT, R16, RZ, PT ;  /* 0x000000ff1000720c */ /* 0x000fe20003f65270 */
[----:B------:R-:W-:Y:S01]  /*d9d0*/  IMAD.MOV.U32 R124, RZ, RZ, 0x1 ;  /* 0x00000001ff7c7424 */ /* 0x000fe200078e00ff */
[----:B------:R-:W-:Y:S01]  /*d9e0*/  MOV R133, 0xffffffff ;  /* 0xffffffff00857802 */ /* 0x000fe20000000f00 */
[----:B------:R-:W-:-:S02]  /*d9f0*/  FMUL.FTZ R92, R8, R93 ;  /* 0x0000005d085c7220 */ /* 0x000fc40000410000 */
[----:B------:R-:W-:Y:S02]  /*da00*/  IMAD.MOV.U32 R122, RZ, RZ, 0x1f ;  /* 0x0000001fff7a7424 */ /* 0x000fe400078e00ff */
        /* <DEDUP_REMOVED lines=66> */
[----:B------:R-:W-:Y:S05]  /*de30*/  CALL.REL.NOINC `($__internal_40_$__cuda_sm70_shflsync_bfly_p) ;  /* 0x000001a000007944 */ /* 0x000fea0003c00000 */
[----:B01----:R-:W-:Y:S01]  /*de40*/  FADD.FTZ R93, R93, R124 ;  /* 0x0000007c5d5d7221 */ /* 0x003fe20000010000 */
[----:B------:R-:W-:Y:S01]  /*de50*/  MOV R94, 0xdea0 ;  /* 0x0000dea0005e7802 */ /* 0x000fe20000000f00 */
[----:B------:R-:W-:Y:S02]  /*de60*/  IMAD.MOV.U32 R124, RZ, RZ, 0x2 ;  /* 0x00000002ff7c7424 */ /* 0x000fe400078e00ff */
[----:B------:R-:W-:Y:S02]  /*de70*/  IMAD.MOV.U32 R122, RZ, RZ, 0x1f ;  /* 0x0000001fff7a7424 */ /* 0x000fe400078e00ff */
[----:B------:R-:W-:Y:S02]  /*de80*/  IMAD.MOV.U32 R133, RZ, RZ, -0x1 ;  /* 0xffffffffff857424 */ /* 0x000fe400078e00ff */
[----:B------:R-:W-:Y:S05]  /*de90*/  CALL.REL.NOINC `($__internal_40_$__cuda_sm70_shflsync_bfly_p) ;  /* 0x0000014000007944 */ /* 0x000fea0003c00000 */
[----:B01----:R-:W-:Y:S01]  /*dea0*/  FADD.FTZ R93, R93, R124 ;  /* 0x0000007c5d5d7221 */ /* 0x003fe20000010000 */
[----:B------:R-:W-:Y:S01]  /*deb0*/  HFMA2.MMA R124, -RZ, RZ, 0, 2.384185791015625e-07 ;  /* 0x00000004ff7c7435 */ /* 0x000fe200000001ff */
        /* <DEDUP_REMOVED lines=8> */
[----:B------:R-:W-:-:S02]  /*df40*/  IMAD.MOV.U32 R133, RZ, RZ, -0x1 ;  /* 0xffffffffff857424 */ /* 0x000fc400078e00ff */
[----:B------:R-:W-:Y:S05]  /*df50*/  CALL.REL.NOINC `($__internal_40_$__cuda_sm70_shflsync_bfly_p) ;  /* 0x0000008000007944 */ /* 0x000fea0003c00000 */
[----:B-1----:R-:W-:Y:S01]  /*df60*/  FADD.FTZ R131, R93, R124 ;  /* 0x0000007c5d837221 */ /* 0x002fe20000010000 */
[----:B0-----:R-:W-:Y:S01]  /*df70*/  MOV R133, 0xffffffff ;  /* 0xffffffff00857802 */ /* 0x001fe20000000f00 */
[----:B------:R-:W-:Y:S01]  /*df80*/  IMAD.MOV.U32 R124, RZ, RZ, 0x10 ;  /* 0x00000010ff7c7424 */ /* 0x000fe200078e00ff */
[----:B------:R-:W-:Y:S01]  /*df90*/  MOV R94, 0xdfd0 ;  /* 0x0000dfd0005e7802 */ /* 0x000fe20000000f00 */
[----:B------:R-:W-:-:S02]  /*dfa0*/  IMAD.MOV.U32 R122, RZ, RZ, 0x1f ;  /* 0x0000001fff7a7424 */ /* 0x000fc400078e00ff */
[----:B------:R-:W-:Y:S02]  /*dfb0*/  IMAD.MOV.U32 R93, RZ, RZ, R131 ;  /* 0x000000ffff5d7224 */ /* 0x000fe400078e0083 */
[----:B------:R-:W-:Y:S05]  /*dfc0*/  CALL.REL.NOINC `($__internal_40_$__cuda_sm70_shflsync_bfly_p) ;  /* 0x0000001000007944 */ /* 0x000fea0003c00000 */
[----:B01----:R-:W-:Y:S05]  /*dfd0*/  BRA `(.L_x_7169) ;  /* 0xffffea8000007947 */ /* 0x003fea000383ffff */
        .weak           $__internal_40_$__cuda_sm70_shflsync_bfly_p
        .type           $__internal_40_$__cuda_sm70_shflsync_bfly_p,@function
        .size           $__internal_40_$__cuda_sm70_shflsync_bfly_p,(.L_x_29104 - $__internal_40_$__cuda_sm70_shflsync_bfly_p)
$__internal_40_$__cuda_sm70_shflsync_bfly_p:
[----:B------:R-:W-:Y:S01]  /*dfe0*/  IMAD.MOV.U32 R95, RZ, RZ, 0x0 ;  /* 0x00000000ff5f7424 */ /* 0x000fe200078e00ff */
[----:B------:R-:W-:Y:S04]  /*dff0*/  WARPSYNC R133 ;  /* 0x0000008500007348 */ /* 0x000fe80003800000 */
[----:B------:R0:W1:Y:S01]  /*e000*/  SHFL.BFLY PT, R124, R93, R124, R122 ;  /* 0x0c00007c5d7c7389 */ /* 0x00006200000e007a */
[----:B------:R-:W-:Y:S05]  /*e010*/  RET.REL.NODEC R94 `(_ZN10layer_norm13ln_fwd_kernelINS_13Kernel_traitsIf13__nv_bfloat16S2_S2_fjLj4096ELj1ELj1ELj4ELj16ENS_18Kernel_traits_baseILj4096EfS2_S2_S2_fjLj128EEEEELb1ELb0ELb0ELb0EEEvNS_9FwdParamsE) ;  /* 0xffff1fe05e007950 */ /* 0x000fea0003c3ffff */
.L_x_7170:
        /* <DEDUP_REMOVED lines=14> */
.L_x_29104:


//--------------------- .text._ZN10layer_norm13ln_fwd_kernelINS_13Kernel_traitsIf13__nv_bfloat16S2_S2_fjLj4096ELj1ELj1ELj4ELj16ENS_18Kernel_traits_baseILj4096EfS2_S2_S2_fjLj128EEEEELb1ELb0ELb0ELb1EEEvNS_9FwdParamsE --------------------------
	.section	.text._ZN10layer_norm13ln_fwd_kernelINS_13Kernel_traitsIf13__nv_bfloat16S2_S2_fjLj4096ELj1ELj1ELj4ELj16ENS_18Kernel_traits_baseILj4096EfS2_S2_S2_fjLj128EEEEELb1ELb0ELb0ELb1EEEvNS_9FwdParamsE,"ax",@progbits
	.sectioninfo	@"SHI_REGISTERS=128"
	.align	128
        .global         _ZN10layer_norm13ln_fwd_kernelINS_13Kernel_traitsIf13__nv_bfloat16S2_S2_fjLj4096ELj1ELj1ELj4ELj16ENS_18Kernel_traits_baseILj4096EfS2_S2_S2_fjLj128EEEEELb1ELb0ELb0ELb1EEEvNS_9FwdParamsE
        .type           _ZN10layer_norm13ln_fwd_kernelINS_13Kernel_traitsIf13__nv_bfloat16S2_S2_fjLj4096ELj1ELj1ELj4ELj16ENS_18Kernel_traits_baseILj4096EfS2_S2_S2_fjLj128EEEEELb1ELb0ELb0ELb1EEEvNS_9FwdParamsE,@function
        .size           _ZN10layer_norm13ln_fwd_kernelINS_13Kernel_traitsIf13__nv_bfloat16S2_S2_fjLj4096ELj1ELj1ELj4ELj16ENS_18Kernel_traits_baseILj4096EfS2_S2_S2_fjLj128EEEEELb1ELb0ELb0ELb1EEEvNS_9FwdParamsE,(.L_x_29105 - _ZN10layer_norm13ln_fwd_kernelINS_13Kernel_traitsIf13__nv_bfloat16S2_S2_fjLj4096ELj1ELj1ELj4ELj16ENS_18Kernel_traits_baseILj4096EfS2_S2_S2_fjLj128EEEEELb1ELb0ELb0ELb1EEEvNS_9FwdParamsE)
        .other          _ZN10layer_norm13ln_fwd_kernelINS_13Kernel_traitsIf13__nv_bfloat16S2_S2_fjLj4096ELj1ELj1ELj4ELj16ENS_18Kernel_traits_baseILj4096EfS2_S2_S2_fjLj128EEEEELb1ELb0ELb0ELb1EEEvNS_9FwdParamsE,@"STO_CUDA_ENTRY STV_DEFAULT"
_ZN10layer_norm13ln_fwd_kernelINS_13Kernel_traitsIf13__nv_bfloat16S2_S2_fjLj4096ELj1ELj1ELj4ELj16ENS_18Kernel_traits_baseILj4096EfS2_S2_S2_fjLj128EEEEELb1ELb0ELb0ELb1EEEvNS_9FwdParamsE:
.text._ZN10layer_norm13ln_fwd_kernelINS_13Kernel_traitsIf13__nv_bfloat16S2_S2_fjLj4096ELj1ELj1ELj4ELj16ENS_18Kernel_traits_baseILj4096EfS2_S2_S2_fjLj128EEEEELb1ELb0ELb0ELb1EEEvNS_9FwdParamsE:
        /* <DEDUP_REMOVED lines=11> */
[----:B------:R-:W-:Y:S01]  /*00b0*/  CS2R R72, SRZ ;  /* 0x0000000000487805 */ /* 0x000fe2000001ff00 */
[----:B------:R-:W-:Y:S01]  /*00c0*/  CS2R R74, SRZ ;  /* 0x00000000004a7805 */ /* 0x000fe2000001ff00 */
[----:B------:R-:W-:Y:S01]  /*00d0*/  CS2R R68, SRZ ;  /* 0x0000000000447805 */ /* 0x000fe2000001ff00 */
[----:B------:R-:W0:Y:S01]  /*00e0*/  S2R R0, SR_TID.X ;  /* 0x0000000000007919 */ /* 0x000e220000002100 */
[----:B------:R-:W-:Y:S01]  /*00f0*/  CS2R R70, SRZ ;  /* 0x0000000000467805 */ /* 0x000fe2000001ff00 */
[----:B------:R-:W-:Y:S01]  /*0100*/  CS2R R64, SRZ ;  /* 0x0000000000407805 */ /* 0x000fe2000001ff00 */
[----:B------:R-:W-:Y:S01]  /*0110*/  CS2R R66, SRZ ;  /* 0x0000000000427805 */ /* 0x000fe2000001ff00 */
[----:B------:R-:W0:Y:S01]  /*0120*/  S2R R17, SR_CTAID.X ;  /* 0x0000000000117919 */ /* 0x000e220000002500 */
        /* <DEDUP_REMOVED lines=10> */
[----:B--2---:R-:W1:Y:S01]  /*01d0*/  @P0 R2UR UR4, R2 ;  /* 0x00000000020403c2 */ /* 0x004e6200000e0000 */
[----:B---3--:R-:W-:-:S07]  /*01e0*/  @P0 IADD3 R8, P1, R4, c[0x0][0x240], RZ ;  /* 0x0000900004080a10 */ /* 0x008fce0007f3e0ff */
[----:B------:R2:W3:Y:S01]  /*01f0*/  @P0 R2UR UR5, R3 ;  /* 0x00000000030503c2 */ /* 0x0004e200000e0000 */
[----:B------:R-:W-:Y:S01]  /*0200*/  @P0 IMAD.X R9, RZ, RZ, R5, P1 ;  /* 0x000000ffff090224 */ /* 0x000fe200008e0605 */
[----:B------:R-:W-:Y:S01]  /*0210*/  ISETP.NE.U32.AND P0, PT, RZ, c[0x0][0x218], PT ;  /* 0x00008600ff007a0c */ /* 0x000fe20003f05070 */
[----:B0-----:R-:W-:-:S03]  /*0220*/  IMAD R5, R17, c[0x0][0x0], R0 ;  /* 0x0000000011057a24 */ /* 0x001fc600078e0200 */
[--C-:B------:R-:W-:Y:S01]  /*0230*/  SHF.R.U64 R6, R8, 0x2, R9.reuse ;  /* 0x0000000208067819 */ /* 0x100fe20000001209 */
[----:B------:R-:W-:Y:S01]  /*0240*/  IMAD.WIDE.U32 R12, R5, -0x326172a9, RZ ;  /* 0xcd9e8d57050c7825 */ /* 0x000fe200078e00ff */
[----:B------:R-:W-:Y:S02]  /*0250*/  SHF.R.U32.HI R7, RZ, 0x2, R9 ;  /* 0x00000002ff077819 */ /* 0x000fe40000011609 */
[----:B------:R-:W-:Y:S01]  /*0260*/  ISETP.NE.AND.EX P0, PT, RZ, c[0x0][0x21c], PT, P0 ;  /* 0x00008700ff007a0c */ /* 0x000fe20003f05300 */
[----:B------:R-:W-:Y:S01]  /*0270*/  IMAD.WIDE.U32 R10, R6, -0x2daee0ad, RZ ;  /* 0xd2511f53060a7825 */ /* 0x000fe200078e00ff */
[----:B-1----:R-:W-:Y:S01]  /*0280*/  LOP3.LUT R4, R13, UR4, R7, 0x96, !PT ;  /* 0x000000040d047c12 */ /* 0x002fe2000f8e9607 */
[----:B------:R-:W-:Y:S02]  /*0290*/  UIADD3 UR9, UR4, -0x61c88647, URZ ;  /* 0x9e3779b904097890 */ /* 0x000fe4000fffe03f */
[----:B------:R-:W-:Y:S02]  /*02a0*/  UIADD3 UR11, UR4, 0x3c6ef372, URZ ;  /* 0x3c6ef372040b7890 */ /* 0x000fe4000fffe03f */
[----:B--2---:R-:W-:Y:S01]  /*02b0*/  IMAD.WIDE.U32 R2, R4, -0x2daee0ad, RZ ;  /* 0xd2511f5304027825 */ /* 0x004fe200078e00ff */
[----:B------:R-:W-:Y:S01]  /*02c0*/  UIADD3 UR13, UR4, -0x255992d5, URZ ;  /* 0xdaa66d2b040d7890 */ /* 0x000fe2000fffe03f */
[----:B---3--:R-:W-:Y:S01]  /*02d0*/  LOP3.LUT R14, R11, UR5, RZ, 0x3c, !PT ;  /* 0x000000050b0e7c12 */ /* 0x008fe2000f8e3cff */
[----:B------:R-:W-:-:S02]  /*02e0*/  UIADD3 UR10, UR5, -0x4498517b, URZ ;  /* 0xbb67ae85050a7890 */ /* 0x000fc4000fffe03f */
[----:B------:R-:W-:Y:S02]  /*02f0*/  UIADD3 UR12, UR5, 0x76cf5d0a, URZ ;  /* 0x76cf5d0a050c7890 */ /* 0x000fe4000fffe03f */
[----:B------:R-:W-:Y:S01]  /*0300*/  IMAD.WIDE.U32 R14, R14, -0x326172a9, RZ ;  /* 0xcd9e8d570e0e7825 */ /* 0x000fe200078e00ff */
[----:B------:R-:W-:Y:S01]  /*0310*/  UIADD3 UR14, UR5, 0x32370b8f, URZ ;  /* 0x32370b8f050e7890 */ /* 0x000fe2000fffe03f */
[----:B------:R-:W-:Y:S01]  /*0320*/  LOP3.LUT R13, R3, UR10, R10, 0x96, !PT ;  /* 0x0000000a030d7c12 */ /* 0x000fe2000f8e960a */
[----:B------:R-:W-:Y:S02]  /*0330*/  UIADD3 UR15, UR4, 0x78dde6e4, URZ ;  /* 0x78dde6e4040f7890 */ /* 0x000fe4000fffe03f */
[----:B------:R-:W-:Y:S01]  /*0340*/  LOP3.LUT R10, R15, UR9, R12, 0x96, !PT ;  /* 0x000000090f0a7c12 */ /* 0x000fe2000f8e960c */
[----:B------:R-:W-:Y:S01]  /*0350*/  UIADD3 UR16, UR5, -0x126145ec, URZ ;  /* 0xed9eba1405107890 */ /* 0x000fe2000fffe03f */
[----:B------:R-:W-:Y:S01]  /*0360*/  IMAD.WIDE.U32 R12, R13, -0x326172a9, RZ ;  /* 0xcd9e8d570d0c7825 */ /* 0x000fe200078e00ff */
[----:B------:R-:W-:-:S02]  /*0370*/  UIADD3 UR18, UR5, -0x56f99767, URZ ;  /* 0xa906689905127890 */ /* 0x000fc4000fffe03f */
[----:B------:R-:W-:Y:S01]  /*0380*/  UIADD3 UR17, UR4, 0x1715609d, URZ ;  /* 0x1715609d04117890 */ /* 0x000fe2000fffe03f */
[----:B------:R-:W-:Y:S01]  /*0390*/  IMAD.WIDE.U32 R10, R10, -0x2daee0ad, RZ ;  /* 0xd2511f530a0a7825 */ /* 0x000fe200078e00ff */
[----:B------:R-:W-:Y:S01]  /*03a0*/  LOP3.LUT R3, R13, UR11, R14, 0x96, !PT ;  /* 0x0000000b0d037c12 */ /* 0x000fe2000f8e960e */
[----:B------:R-:W-:Y:S02]  /*03b0*/  UIADD3 UR19, UR4, -0x4ab325aa, URZ ;  /* 0xb54cda5604137890 */ /* 0x000fe4000fffe03f */
[----:B------:R-:W-:Y:S01]  /*03c0*/  UIADD3 UR20, UR5, 0x646e171e, URZ ;  /* 0x646e171e05147890 */ /* 0x000fe2000fffe03f */
[----:B------:R-:W-:Y:S01]  /*03d0*/  LOP3.LUT R14, R11, UR12, R2, 0x96, !PT ;  /* 0x0000000c0b0e7c12 */ /* 0x000fe2000f8e9602 */
[----:B------:R-:W-:Y:S01]  /*03e0*/  IMAD.WIDE.U32 R2, R3, -0x2daee0ad, RZ ;  /* 0xd2511f5303027825 */ /* 0x000fe200078e00ff */
[----:B------:R-:W-:Y:S02]  /*03f0*/  UIADD3 UR21, UR4, 0x5384540f, URZ ;  /* 0x5384540f04157890 */ /* 0x000fe4000fffe03f */
[----:B------:R-:W-:Y:S01]  /*0400*/  UIADD3 UR22, UR5, 0x1fd5c5a3, URZ ;  /* 0x1fd5c5a305167890 */ /* 0x000fe2000fffe03f */
[----:B------:R-:W-:Y:S01]  /*0410*/  IMAD.WIDE.U32 R14, R14, -0x326172a9, RZ ;  /* 0xcd9e8d570e0e7825 */ /* 0x000fe200078e00ff */
[----:B------:R-:W-:Y:S01]  /*0420*/  LOP3.LUT R13, R3, UR14, R10, 0x96, !PT ;  /* 0x0000000e030d7c12 */ /* 0x000fe2000f8e960a */
[----:B------:R-:W-:-:S02]  /*0430*/  UIADD3 UR24, UR5, -0x24c28bd8, URZ ;  /* 0xdb3d742805187890 */ /* 0x000fc4000fffe03f */
[----:B------:R-:W-:Y:S01]  /*0440*/  UIADD3 UR23, UR4, -0xe443238, URZ ;  /* 0xf1bbcdc804177890 */ /* 0x000fe2000fffe03f */
        /* <DEDUP_REMOVED lines=19> */
[----:B------:R-:W-:-:S04]  /*0580*/  LOP3.LUT R77, R9, UR23, R14, 0x96, !PT ;  /* 0x00000017094d7c12 */ /* 0x000fc8000f8e960e */
[----:B------:R-:W-:Y:S01]  /*0590*/  LOP3.LUT R78, R3, UR24, R2, 0x96, !PT ;  /* 0x00000018034e7c12 */ /* 0x000fe2000f8e9602 */
[----:B------:R-:W-:-:S05]  /*05a0*/  IMAD.SHL.U32 R2, R0, 0x20, RZ ;  /* 0x0000002000027824 */ /* 0x000fca00078e00ff */
[----:B------:R-:W-:Y:S02]  /*05b0*/  LOP3.LUT R10, R2, 0xfe0, RZ, 0xc0, !PT ;  /* 0x00000fe0020a7812 */ /* 0x000fe400078ec0ff */
[----:B------:R-:W-:Y:S02]  /*05c0*/  LEA.HI R2, R0, R17, RZ, 0x19 ;  /* 0x0000001100027211 */ /* 0x000fe400078fc8ff */
[C---:B------:R-:W-:Y:S02]  /*05d0*/  IADD3 R12, P1, R10.reuse, c[0x0][0x218], RZ ;  /* 0x000086000a0c7a10 */ /* 0x040fe40007f3e0ff */
[----:B------:R-:W-:Y:S02]  /*05e0*/  IADD3 R10, P2, R10, c[0x0][0x1b0], RZ ;  /* 0x00006c000a0a7a10 */ /* 0x000fe40007f5e0ff */
[----:B------:R-:W-:Y:S02]  /*05f0*/  IADD3.X R13, RZ, c[0x0][0x21c], RZ, P1, !PT ;  /* 0x00008700ff0d7a10 */ /* 0x000fe40000ffe4ff */
[----:B------:R-:W-:Y:S01]  /*0600*/  ISETP.GE.AND P1, PT, R2, c[0x0][0x164], PT ;  /* 0x0000590002007a0c */ /* 0x000fe20003f26270 */
[----:B------:R-:W-:-:S02]  /*0610*/  IMAD.X R11, RZ, RZ, c[0x0][0x1b4], P2 ;  /* 0x00006d00ff0b7624 */ /* 0x000fc400010e06ff */
[----:B------:R0:W5:Y:S04]  /*0620*/  @P0 LDG.E.128 R72, [R12.64] ;  /* 0x000000060c480981 */ /* 0x000168000c1e1d00 */
[----:B------:R0:W5:Y:S04]  /*0630*/  @P0 LDG.E.128 R68, [R12.64+0x10] ;  /* 0x000010060c440981 */ /* 0x000168000c1e1d00 */
[----:B------:R0:W5:Y:S04]  /*0640*/  @P0 LDG.E.128 R64, [R12.64+0x1000] ;  /* 0x001000060c400981 */ /* 0x000168000c1e1d00 */
[----:B------:R0:W5:Y:S04]  /*0650*/  @P0 LDG.E.128 R60, [R12.64+0x1010] ;  /* 0x001010060c3c0981 */ /* 0x000168000c1e1d00 */
[----:B------:R0:W5:Y:S04]  /*0660*/  @P0 LDG.E.128 R56, [R12.64+0x2000] ;  /* 0x002000060c380981 */ /* 0x000168000c1e1d00 */
[----:B------:R0:W5:Y:S04]  /*0670*/  @P0 LDG.E.128 R52, [R12.64+0x2010] ;  /* 0x002010060c340981 */ /* 0x000168000c1e1d00 */
[----:B------:R0:W5:Y:S04]  /*0680*/  @P0 LDG.E.128 R48, [R12.64+0x3000] ;  /* 0x003000060c300981 */ /* 0x000168000c1e1d00 */
[----:B------:R0:W5:Y:S01]  /*0690*/  @P0 LDG.E.128 R44, [R12.64+0x3010] ;  /* 0x003010060c2c0981 */ /* 0x000162000c1e1d00 */
[----:B------:R-:W-:Y:S05]  /*06a0*/  @P1 EXIT ;  /* 0x000000000000194d */ /* 0x000fea0003800000 */
[----:B------:R-:W-:Y:S01]  /*06b0*/  UIADD3 UR26, UR5, -0x695add53, URZ ;  /* 0x96a522ad051a7890 */ /* 0x000fe2000fffe03f */
[----:B------:R-:W-:Y:S01]  /*06c0*/  IMAD R4, R4, -0x2daee0ad, RZ ;  /* 0xd2511f5304047824 */ /* 0x000fe200078e02ff */
[----:B------:R-:W-:Y:S01]  /*06d0*/  UIADD3 UR25, UR4, -0x700cb87f, URZ ;  /* 0x8ff3478104197890 */ /* 0x000fe2000fffe03f */
[----:B------:R-:W-:Y:S01]  /*06e0*/  IMAD R3, R76, -0x326172a9, RZ ;  /* 0xcd9e8d574c037824 */ /* 0x000fe200078e02ff */
[----:B------:R1:W5:Y:S01]  /*06f0*/  LDG.E.128 R40, [R10.64] ;  /* 0x000000060a287981 */ /* 0x000362000c1e1d00 */
[----:B------:R-:W-:-:S03]  /*0700*/  IMAD.HI.U32 R9, R77, -0x2daee0ad, RZ ;  /* 0xd2511f534d097827 */ /* 0x000fc600078e00ff */
[----:B------:R1:W5:Y:S01]  /*0710*/  LDG.E.128 R36, [R10.64+0x10] ;  /* 0x000010060a247981 */ /* 0x000362000c1e1d00 */
[----:B------:R-:W-:Y:S01]  /*0720*/  IMAD.HI.U32 R76, R78, -0x326172a9, RZ ;  /* 0xcd9e8d574e4c7827 */ /* 0x000fe200078e00ff */
[----:B------:R-:W-:Y:S02]  /*0730*/  LOP3.LUT R4, R9, UR26, R4, 0x96, !PT ;  /* 0x0000001a09047c12 */ /* 0x000fe4000f8e9604 */
[----:B------:R1:W5:Y:S01]  /*0740*/  LDG.E.128 R32, [R10.64+0x1000] ;  /* 0x001000060a207981 */ /* 0x000362000c1e1d00 */
[----:B------:R-:W-:Y:S01]  /*0750*/  LOP3.LUT R97, R8, 0x3, RZ, 0xc0, !PT ;  /* 0x0000000308617812 */ /* 0x000fe200078ec0ff */
[----:B------:R-:W-:Y:S01]  /*0760*/  IMAD R8, R78, -0x326172a9, RZ ;  /* 0xcd9e8d574e087824 */ /* 0x000fe200078e02ff */
[----:B------:R-:W-:Y:S01]  /*0770*/  LOP3.LUT R3, R76, UR25, R3, 0x96, !PT ;  /* 0x000000194c037c12 */ /* 0x000fe2000f8e9603 */
[----:B------:R1:W5:Y:S01]  /*0780*/  LDG.E.128 R28, [R10.64+0x1010] ;  /* 0x001010060a1c7981 */ /* 0x000362000c1e1d00 */
[----:B------:R-:W-:-:S03]  /*0790*/  IMAD R9, R77, -0x2daee0ad, RZ ;  /* 0xd2511f534d097824 */ /* 0x000fc600078e02ff */
[----:B------:R1:W5:Y:S04]  /*07a0*/  LDG.E.128 R24, [R10.64+0x2000] ;  /* 0x002000060a187981 */ /* 0x000368000c1e1d00 */
[----:B------:R1:W5:Y:S04]  /*07b0*/  LDG.E.128 R20, [R10.64+0x2010] ;  /* 0x002010060a147981 */ /* 0x000368000c1e1d00 */
[----:B------:R1:W5:Y:S04]  /*07c0*/  LDG.E.128 R16, [R10.64+0x3000] ;  /* 0x003000060a107981 */ /* 0x000368000c1e1d00 */
[----:B0-----:R1:W5:Y:S01]  /*07d0*/  LDG.E.128 R12, [R10.64+0x3010] ;  /* 0x003010060a0c7981 */ /* 0x001362000c1e1d00 */
[----:B------:R-:W-:Y:S01]  /*07e0*/  ULDC.U8 UR8, c[0x0][0x1f0] ;  /* 0x00007c0000087ab9 */ /* 0x000fe20000000000 */
[----:B-1----:R-:W-:-:S02]  /*07f0*/  IMAD.MOV.U32 R11, RZ, RZ, 0x1 ;  /* 0x00000001ff0b7424 */ /* 0x002fc400078e00ff */
[----:B------:R-:W-:Y:S02]  /*0800*/  IMAD.MOV.U32 R10, RZ, RZ, RZ ;  /* 0x000000ffff0a7224 */ /* 0x000fe400078e00ff */
.L_x_7398:
[----:B------:R-:W-:Y:S01]  /*0810*/  ISETP.NE.U32.AND P1, PT, RZ, c[0x0][0x1c0], PT ;  /* 0x00007000ff007a0c */ /* 0x000fe20003f25070 */
[----:B------:R-:W-:Y:S01]  /*0820*/  IMAD R80, R2, c[0x0][0x168], RZ ;  /* 0x00005a0002507a24 */ /* 0x000fe200078e02ff */
[----:B------:R-:W-:Y:S01]  /*0830*/  ISETP.NE.U32.AND P0, PT, RZ, c[0x0][0x180], PT ;  /* 0x00006000ff007a0c */ /* 0x000fe20003f05070 */
[----:B------:R-:W-:Y:S01]  /*0840*/  IMAD.MOV.U32 R96, RZ, RZ, 0x10 ;  /* 0x00000010ff607424 */ /* 0x000fe200078e00ff */
[----:B------:R-:W-:Y:S02]  /*0850*/  ISETP.NE.AND.EX P1, PT, RZ, c[0x0][0x1c4], PT, P1 ;  /* 0x00007100ff007a0c */ /* 0x000fe40003f25310 */
[----:B------:R-:W-:Y:S02]  /*0860*/  SHF.R.S32.HI R81, RZ, 0x1f, R80 ;  /* 0x0000001fff517819 */ /* 0x000fe40000011450 */
[----:B------:R-:W-:Y:S02]  /*0870*/  ISETP.NE.AND.EX P0, PT, RZ, c[0x0][0x184], PT, P0 ;  /* 0x00006100ff007a0c */ /* 0x000fe40003f05300 */
[----:B------:R-:W-:-:S02]  /*0880*/  LEA.HI R81, R81, R80, RZ, 0x3 ;  /* 0x0000005051517211 */ /* 0x000fc400078f18ff */
[----:B------:R-:W-:-:S04]  /*0890*/  LOP3.LUT R92, R0, 0x7f, RZ, 0xc0, !PT ;  /* 0x0000007f005c7812 */ /* 0x000fc800078ec0ff */
[----:B------:R-:W-:Y:S02]  /*08a0*/  LEA.HI.SX32 R92, R81, R92, 0x1d ;  /* 0x0000005c515c7211 */ /* 0x000fe400078feaff */
        /* <DEDUP_REMOVED lines=21> */
.L_x_7172:
[----:B0-----:R-:W-:Y:S02]  /*0a00*/  IMAD.MOV.U32 R85, RZ, RZ, R8 ;  /* 0x000000ffff557224 */ /* 0x001fe400078e0008 */
.L_x_7173:
[----:B------:R-:W-:Y:S05]  /*0a10*/  BSYNC B0 ;  /* 0x0000000000007941 */ /* 0x000fea0003800000 */
.L_x_7171:
        /* <DEDUP_REMOVED lines=16> */
.L_x_7177:
[----:B------:R-:W-:Y:S05]  /*0b20*/  BSYNC B1 ;  /* 0x0000000000017941 */ /* 0x000fea0003800000 */
.L_x_7176:
        /* <DEDUP_REMOVED lines=43> */
.L_x_7175:
[----:B------:R-:W-:Y:S05]  /*0de0*/  BSYNC B0 ;  /* 0x0000000000007941 */ /* 0x000fea0003800000 */
.L_x_7174:
[----:B------:R-:W0:Y:S01]  /*0df0*/  I2F.U32 R85, R85 ;  /* 0x0000005500557306 */ /* 0x000e220000201000 */
[----:B------:R-:W-:Y:S01]  /*0e00*/  HFMA2.MMA R94, -RZ, RZ, 0.1171875, 0 ;  /* 0x2f800000ff5e7435 */ /* 0x000fe200000001ff */
[----:B-----5:R-:W-:Y:S01]  /*0e10*/  PRMT R86, RZ, 0x5410, R80 ;  /* 0x00005410ff567816 */ /* 0x020fe20000000050 */
[----:B------:R-:W-:Y:S01]  /*0e20*/  BSSY B0, `(.L_x_7178) ;  /* 0x0000015000007945 */ /* 0x000fe20003800000 */
[C---:B------:R-:W-:Y:S02]  /*0e30*/  ISETP.NE.AND P1, PT, R88.reuse, 0x1, PT ;  /* 0x000000015800780c */ /* 0x040fe40003f25270 */
[----:B------:R-:W-:Y:S01]  /*0e40*/  IADD3 R87, R88, 0x1, RZ ;  /* 0x0000000158577810 */ /* 0x000fe20007ffe0ff */
[----:B------:R-:W-:-:S04]  /*0e50*/  FMUL.FTZ R86, R86, R95 ;  /* 0x0000005f56567220 */ /* 0x000fc80000410000 */
[----:B------:R-:W-:Y:S02]  /*0e60*/  FMUL.FTZ R86, R86, c[0x0][0x1e8] ;  /* 0x00007a0056567a20 */ /* 0x000fe40000410000 */
[----:B0-----:R-:W-:Y:S01]  /*0e70*/  FFMA.FTZ R84, R85, R94, 1.1641532182693481445e-10 ;  /* 0x2f00000055547423 */ /* 0x001fe2000001005e */
[----:B------:R-:W-:-:S04]  /*0e80*/  @P0 PRMT R85, RZ, 0x5410, R76 ;  /* 0x00005410ff550816 */ /* 0x000fc8000000004c */
        /* <DEDUP_REMOVED lines=13> */
.L_x_7179:
[----:B------:R-:W-:Y:S02]  /*0f60*/  MOV R85, R8 ;  /* 0x0000000800557202 */ /* 0x000fe40000000f00 */
.L_x_7180:
[----:B------:R-:W-:Y:S05]  /*0f70*/  BSYNC B0 ;  /* 0x0000000000007941 */ /* 0x000fea0003800000 */
.L_x_7178:
        /* <DEDUP_REMOVED lines=16> */
.L_x_7184:
[----:B------:R-:W-:Y:S05]  /*1080*/  BSYNC B1 ;  /* 0x0000000000017941 */ /* 0x000fea0003800000 */
.L_x_7183:
        /* <DEDUP_REMOVED lines=43> */
.L_x_7182:
[----:B------:R-:W-:Y:S05]  /*1340*/  BSYNC B0 ;  /* 0x0000000000007941 */ /* 0x000fea0003800000 */
.L_x_7181:
[----:B------:R-:W0:Y:S01]  /*1350*/  I2F.U32 R85, R85 ;  /* 0x0000005500557306 */ /* 0x000e220000201000 */
[----:B------:R-:W-:Y:S01]  /*1360*/  PRMT R86, RZ, 0x7610, R80 ;  /* 0x00007610ff567816 */ /* 0x000fe20000000050 */
        /* <DEDUP_REMOVED lines=20> */
.L_x_7186:
[----:B------:R-:W-:Y:S02]  /*14b0*/  IMAD.MOV.U32 R80, RZ, RZ, R8 ;  /* 0x000000ffff507224 */ /* 0x000fe400078e0008 */
.L_x_7187:
[----:B------:R-:W-:Y:S05]  /*14c0*/  BSYNC B0 ;  /* 0x0000000000007941 */ /* 0x000fea0003800000 */
.L_x_7185:
        /* <DEDUP_REMOVED lines=16> */
.L_x_7191:
[----:B------:R-:W-:Y:S05]  /*15d0*/  BSYNC B1 ;  /* 0x0000000000017941 */ /* 0x000fea0003800000 */
.L_x_7190:
        /* <DEDUP_REMOVED lines=43> */
.L_x_7189:
[----:B------:R-:W-:Y:S05]  /*1890*/  BSYNC B0 ;  /* 0x0000000000007941 */ /* 0x000fea0003800000 */
.L_x_7188:
        /* <DEDUP_REMOVED lines=21> */
.L_x_7193:
[----:B------:R-:W-:Y:S02]  /*19f0*/  IMAD.MOV.U32 R80, RZ, RZ, R8 ;  /* 0x000000ffff507224 */ /* 0x000fe400078e0008 */
.L_x_7194:
[----:B------:R-:W-:Y:S05]  /*1a00*/  BSYNC B0 ;  /* 0x0000000000007941 */ /* 0x000fea0003800000 */
.L_x_7192:
        /* <DEDUP_REMOVED lines=16> */
.L_x_7198:
[----:B------:R-:W-:Y:S05]  /*1b10*/  BSYNC B1 ;  /* 0x0000000000017941 */ /* 0x000fea0003800000 */
.L_x_7197:
        /* <DEDUP_REMOVED lines=43> */
.L_x_7196:
[----:B------:R-:W-:Y:S05]  /*1dd0*/  BSYNC B0 ;  /* 0x0000000000007941 */ /* 0x000fea0003800000 */
.L_x_7195:
        /* <DEDUP_REMOVED lines=21> */
.L_x_7200:
[----:B------:R-:W-:Y:S02]  /*1f30*/  IMAD.MOV.U32 R80, RZ, RZ, R8 ;  /* 0x000000ffff507224 */ /* 0x000fe400078e0008 */
.L_x_7201:
[----:B------:R-:W-:Y:S05]  /*1f40*/  BSYNC B0 ;  /* 0x0000000000007941 */ /* 0x000fea0003800000 */
.L_x_7199:
        /* <DEDUP_REMOVED lines=16> */
.L_x_7205:
[----:B------:R-:W-:Y:S05]  /*2050*/  BSYNC B1 ;  /* 0x0000000000017941 */ /* 0x000fea0003800000 */
.L_x_7204:
        /* <DEDUP_REMOVED lines=43> */
.L_x_7203:
[----:B------:R-:W-:Y:S05]  /*2310*/  BSYNC B0 ;  /* 0x0000000000007941 */ /* 0x000fea0003800000 */
.L_x_7202:
        /* <DEDUP_REMOVED lines=21> */
.L_x_7207:
[----:B------:R-:W-:Y:S02]  /*2470*/  MOV R80, R8 ;  /* 0x0000000800507202 */ /* 0x000fe40000000f00 */
.L_x_7208:
[----:B------:R-:W-:Y:S05]  /*2480*/  BSYNC B0 ;  /* 0x0000000000007941 */ /* 0x000fea0003800000 */
.L_x_7206:
        /* <DEDUP_REMOVED lines=16> */
.L_x_7212:
[----:B------:R-:W-:Y:S05]  /*2590*/  BSYNC B1 ;  /* 0x0000000000017941 */ /* 0x000fea0003800000 */
.L_x_7211:
        /* <DEDUP_REMOVED lines=43> */
.L_x_7210:
[----:B------:R-:W-:Y:S05]  /*2850*/  BSYNC B0 ;  /* 0x0000000000007941 */ /* 0x000fea0003800000 */
.L_x_7209:
        /* <DEDUP_REMOVED lines=21> */
.L_x_7214:
[----:B------:R-:W-:Y:S02]  /*29b0*/  IMAD.MOV.U32 R80, RZ, RZ, R8 ;  /* 0x000000ffff507224 */ /* 0x000fe400078e0008 */
.L_x_7215:
[----:B------:R-:W-:Y:S05]  /*29c0*/  BSYNC B0 ;  /* 0x0000000000007941 */ /* 0x000fea0003800000 */
.L_x_7213:
        /* <DEDUP_REMOVED lines=16> */
.L_x_7219:
[----:B------:R-:W-:Y:S05]  /*2ad0*/  BSYNC B1 ;  /* 0x0000000000017941 */ /* 0x000fea0003800000 */
.L_x_7218:
        /* <DEDUP_REMOVED lines=43> */
.L_x_7217:
[----:B------:R-:W-:Y:S05]  /*2d90*/  BSYNC B0 ;  /* 0x0000000000007941 */ /* 0x000fea0003800000 */
.L_x_7216:
[----:B------:R0:W1:Y:S01]  /*2da0*/  I2F.U32 R81, R80 ;  /* 0x0000005000517306 */ /* 0x0000620000201000 */
[C---:B------:R-:W-:Y:S01]  /*2db0*/  ISETP.NE.AND P6, PT, R82.reuse, 0x1, PT ;  /* 0x000000015200780c */ /* 0x040fe20003fc5270 */
[----:B------:R-:W-:Y:S01]  /*2dc0*/  BSSY B0, `(.L_x_7220) ;  /* 0x0000014000007945 */ /* 0x000fe20003800000 */
        /* <DEDUP_REMOVED lines=18> */
.L_x_7221:
[----:B------:R-:W-:Y:S02]  /*2ef0*/  IMAD.MOV.U32 R80, RZ, RZ, R8 ;  /* 0x000000ffff507224 */ /* 0x000fe400078e0008 */
.L_x_7222:
[----:B------:R-:W-:Y:S05]  /*2f00*/  BSYNC B0 ;  /* 0x0000000000007941 */ /* 0x000fea0003800000 */
.L_x_7220:
        /* <DEDUP_REMOVED lines=18> */
.L_x_7226:
[----:B------:R-:W-:Y:S05]  /*3030*/  BSYNC B1 ;  /* 0x0000000000017941 */ /* 0x000fea0003800000 */
.L_x_7225:
        /* <DEDUP_REMOVED lines=43> */
.L_x_7224:
[----:B------:R-:W-:Y:S05]  /*32f0*/  BSYNC B0 ;  /* 0x0000000000007941 */ /* 0x000fea0003800000 */
.L_x_7223:
[----:B------:R0:W1:Y:S01]  /*3300*/  I2F.U32 R81, R80 ;  /* 0x0000005000517306 */ /* 0x0000620000201000 */
[----:B------:R-:W-:Y:S01]  /*3310*/  SEL R82, RZ, 0x1, P2 ;  /* 0x00000001ff527807 */ /* 0x000fe20001000000 */
[----:B------:R-:W-:Y:S01]  /*3320*/  IMAD.WIDE.U32 R106, R92, R96, c[0x0][0x188] ;  /* 0x000062005c6a7625 */ /* 0x000fe200078e0060 */
[----:B------:R-:W-:Y:S02]  /*3330*/  ISETP.NE.AND P2, PT, R93, RZ, PT ;  /* 0x000000ff5d00720c */ /* 0x000fe40003f45270 */
[----:B------:R-:W-:Y:S02]  /*3340*/  SEL R100, RZ, 0x1, P1 ;  /* 0x00000001ff647807 */ /* 0x000fe40000800000 */
[----:B------:R-:W-:Y:S02]  /*3350*/  SEL R98, RZ, 0x1, P2 ;  /* 0x00000001ff627807 */ /* 0x000fe40001000000 */
[----:B0-----:R-:W-:Y:S01]  /*3360*/  PRMT R80, RZ, 0x7610, R83 ;  /* 0x00007610ff507816 */ /* 0x001fe20000000053 */
[----:B------:R-:W-:Y:S01]  /*3370*/  IMAD.WIDE.U32 R82, R82, 0x1000000, RZ ;  /* 0x0100000052527825 */ /* 0x000fe200078e00ff */
[----:B------:R-:W-:-:S02]  /*3380*/  ISETP.NE.AND P6, PT, R91, RZ, PT ;  /* 0x000000ff5b00720c */ /* 0x000fc40003fc5270 */
[----:B------:R-:W-:Y:S01]  /*3390*/  SEL R97, RZ, 0x10000, P5 ;  /* 0x00010000ff617807 */ /* 0x000fe20002800000 */
[----:B------:R-:W-:Y:S01]  /*33a0*/  IMAD.WIDE.U32 R100, R100, 0x10000, RZ ;  /* 0x0001000064647825 */ /* 0x000fe200078e00ff */
[----:B------:R-:W-:Y:S02]  /*33b0*/  SEL R91, RZ, 0x1, P6 ;  /* 0x00000001ff5b7807 */ /* 0x000fe40003000000 */
[----:B------:R-:W-:Y:S01]  /*33c0*/  IADD3 R110, R92, 0x80, RZ ;  /* 0x000000805c6e7810 */ /* 0x000fe20007ffe0ff */
[----:B-1----:R-:W-:Y:S02]  /*33d0*/  FFMA.FTZ R81, R81, R94, 1.1641532182693481445e-10 ;  /* 0x2f00000051517423 */ /* 0x002fe4000001005e */
[----:B------:R-:W-:-:S03]  /*33e0*/  IMAD.WIDE.U32 R98, R98, 0x100, RZ ;  /* 0x0000010062627825 */ /* 0x000fc600078e00ff */
[----:B------:R-:W-:Y:S01]  /*33f0*/  FSETP.GTU.FTZ.AND P1, PT, R81, c[0x0][0x1e4], PT ;  /* 0x0000790051007a0b */ /* 0x000fe20003f3c000 */
[----:B------:R-:W-:Y:S01]  /*3400*/  FMUL.FTZ R81, R80, R95 ;  /* 0x0000005f50517220 */ /* 0x000fe20000410000 */
[----:B------:R-:W-:Y:S02]  /*3410*/  SEL R80, RZ, 0x100, P4 ;  /* 0x00000100ff507807 */ /* 0x000fe40002000000 */
[----:B------:R-:W-:Y:S01]  /*3420*/  SEL R102, RZ, 0x1000000, P1 ;  /* 0x01000000ff667807 */ /* 0x000fe20000800000 */
[----:B------:R-:W-:Y:S01]  /*3430*/  FMUL.FTZ R81, R81, c[0x0][0x1e8] ;  /* 0x00007a0051517a20 */ /* 0x000fe20000410000 */
[----:B------:R-:W-:Y:S02]  /*3440*/  LOP3.LUT R98, R98, R82, R100, 0xfe, !PT ;  /* 0x0000005262627212 */ /* 0x000fe400078efe64 */
[----:B------:R-:W-:Y:S01]  /*3450*/  LOP3.LUT R82, R80, R102, R97, 0xfe, !PT ;  /* 0x0000006650527212 */ /* 0x000fe200078efe61 */
[----:B------:R-:W-:Y:S01]  /*3460*/  IMAD.WIDE.U32 R102, R110, R96, c[0x0][0x170] ;  /* 0x00005c006e667625 */ /* 0x000fe200078e0060 */
[----:B------:R-:W-:-:S02]  /*3470*/  FSEL R93, R81, RZ, !P1 ;  /* 0x000000ff515d7208 */ /* 0x000fc40004800000 */
[----:B------:R-:W-:Y:S01]  /*3480*/  LOP3.LUT R98, R98, R91, RZ, 0xfc, !PT ;  /* 0x0000005b62627212 */ /* 0x000fe200078efcff */
[----:B------:R-:W-:Y:S01]  /*3490*/  HFMA2.MMA R91, -RZ, RZ, 0, 4.76837158203125e-07 ;  /* 0x00000008ff5b7435 */ /* 0x000fe200000001ff */
[----:B------:R-:W-:Y:S02]  /*34a0*/  @P0 PRMT R80, RZ, 0x7610, R79 ;  /* 0x00007610ff500816 */ /* 0x000fe4000000004f */
[----:B------:R-:W-:Y:S02]  /*34b0*/  SEL R97, RZ, 0x1, P3 ;  /* 0x00000001ff617807 */ /* 0x000fe40001800000 */
[----:B------:R-:W-:Y:S01]  /*34c0*/  F2FP.BF16.PACK_AB R81, R88, R85 ;  /* 0x000000555851723e */ /* 0x000fe200000010ff */
[----:B------:R-:W-:Y:S01]  /*34d0*/  @P0 FADD.FTZ R93, R93, R80 ;  /* 0x000000505d5d0221 */ /* 0x000fe20000010000 */
[----:B------:R-:W-:Y:S02]  /*34e0*/  LOP3.LUT R97, R83, R82, R97, 0xfe, !PT ;  /* 0x0000005253617212 */ /* 0x000fe400078efe61 */
[----:B------:R-:W-:Y:S01]  /*34f0*/  F2FP.BF16.PACK_AB R82, R90, R87 ;  /* 0x000000575a52723e */ /* 0x000fe200000010ff */
[----:B------:R-:W-:Y:S01]  /*3500*/  IMAD.WIDE.U32 R104, R92, R91, c[0x0][0x190] ;  /* 0x000064005c687625 */ /* 0x000fe200078e005b */
[----:B------:R-:W-:-:S02]  /*3510*/  F2FP.BF16.PACK_AB R80, R86, R84 ;  /* 0x000000545650723e */ /* 0x000fc400000010ff */
[----:B------:R-:W-:Y:S02]  /*3520*/  F2FP.BF16.PACK_AB R83, R93, R89 ;  /* 0x000000595d53723e */ /* 0x000fe400000010ff */
        /* <DEDUP_REMOVED lines=18> */
.L_x_7228:
[----:B-1----:R-:W-:Y:S02]  /*3650*/  MOV R97, R8 ;  /* 0x0000000800617202 */ /* 0x002fe40000000f00 */
.L_x_7229:
[----:B------:R-:W-:Y:S05]  /*3660*/  BSYNC B0 ;  /* 0x0000000000007941 */ /* 0x000fea0003800000 */
.L_x_7227:
        /* <DEDUP_REMOVED lines=16> */
.L_x_7233:
[----:B------:R-:W-:Y:S05]  /*3770*/  BSYNC B1 ;  /* 0x0000000000017941 */ /* 0x000fea0003800000 */
.L_x_7232:
        /* <DEDUP_REMOVED lines=43> */
.L_x_7231:
[----:B------:R-:W-:Y:S05]  /*3a30*/  BSYNC B0 ;  /* 0x0000000000007941 */ /* 0x000fea0003800000 */
.L_x_7230:
        /* <DEDUP_REMOVED lines=22> */
.L_x_7235:
[----:B------:R-:W-:Y:S02]  /*3ba0*/  IMAD.MOV.U32 R99, RZ, RZ, R8 ;  /* 0x000000ffff637224 */ /* 0x000fe400078e0008 */
.L_x_7236:
[----:B------:R-:W-:Y:S05]  /*3bb0*/  BSYNC B0 ;  /* 0x0000000000007941 */ /* 0x000fea0003800000 */
.L_x_7234:
        /* <DEDUP_REMOVED lines=16> */
.L_x_7240:
[----:B------:R-:W-:Y:S05]  /*3cc0*/  BSYNC B1 ;  /* 0x0000000000017941 */ /* 0x000fea0003800000 */
.L_x_7239:
        /* <DEDUP_REMOVED lines=43> */
.L_x_7238:
[----:B------:R-:W-:Y:S05]  /*3f80*/  BSYNC B0 ;  /* 0x0000000000007941 */ /* 0x000fea0003800000 */
.L_x_7237:
        /* <DEDUP_REMOVED lines=22> */
.L_x_7242:
[----:B------:R-:W-:Y:S02]  /*40f0*/  IMAD.MOV.U32 R80, RZ, RZ, R8 ;  /* 0x000000ffff507224 */ /* 0x000fe400078e0008 */
.L_x_7243:
[----:B------:R-:W-:Y:S05]  /*4100*/  BSYNC B0 ;  /* 0x0000000000007941 */ /* 0x000fea0003800000 */
.L_x_7241:
        /* <DEDUP_REMOVED lines=16> */
.L_x_7247:
[----:B------:R-:W-:Y:S05]  /*4210*/  BSYNC B1 ;  /* 0x0000000000017941 */ /* 0x000fea0003800000 */
.L_x_7246:
        /* <DEDUP_REMOVED lines=43> */
.L_x_7245:
[----:B------:R-:W-:Y:S05]  /*44d0*/  BSYNC B0 ;  /* 0x0000000000007941 */ /* 0x000fea0003800000 */
.L_x_7244:
        /* <DEDUP_REMOVED lines=21> */
.L_x_7249:
[----:B------:R-:W-:Y:S02]  /*4630*/  IMAD.MOV.U32 R80, RZ, RZ, R8 ;  /* 0x000000ffff507224 */ /* 0x000fe400078e0008 */
.L_x_7250:
[----:B------:R-:W-:Y:S05]  /*4640*/  BSYNC B0 ;  /* 0x0000000000007941 */ /* 0x000fea0003800000 */
.L_x_7248:
        /* <DEDUP_REMOVED lines=16> */
.L_x_7254:
[----:B------:R-:W-:Y:S05]  /*4750*/  BSYNC B1 ;  /* 0x0000000000017941 */ /* 0x000fea0003800000 */
.L_x_7253:
        /* <DEDUP_REMOVED lines=43> */
.L_x_7252:
[----:B------:R-:W-:Y:S05]  /*4a10*/  BSYNC B0 ;  /* 0x0000000000007941 */ /* 0x000fea0003800000 */
.L_x_7251:
        /* <DEDUP_REMOVED lines=21> */
.L_x_7256:
[----:B------:R-:W-:Y:S02]  /*4b70*/  MOV R102, R8 ;  /* 0x0000000800667202 */ /* 0x000fe40000000f00 */
.L_x_7257:
[----:B------:R-:W-:Y:S05]  /*4b80*/  BSYNC B0 ;  /* 0x0000000000007941 */ /* 0x000fea0003800000 */
.L_x_7255:
        /* <DEDUP_REMOVED lines=16> */
.L_x_7261:
[----:B------:R-:W-:Y:S05]  /*4c90*/  BSYNC B1 ;  /* 0x0000000000017941 */ /* 0x000fea0003800000 */
.L_x_7260:
        /* <DEDUP_REMOVED lines=43> */
.L_x_7259:
[----:B------:R-:W-:Y:S05]  /*4f50*/  BSYNC B0 ;  /* 0x0000000000007941 */ /* 0x000fea0003800000 */
.L_x_7258:
        /* <DEDUP_REMOVED lines=21> */
.L_x_7263:
[----:B------:R-:W-:Y:S02]  /*50b0*/  IMAD.MOV.U32 R108, RZ, RZ, R8 ;  /* 0x000000ffff6c7224 */ /* 0x000fe400078e0008 */
.L_x_7264:
[----:B------:R-:W-:Y:S05]  /*50c0*/  BSYNC B0 ;  /* 0x0000000000007941 */ /* 0x000fea0003800000 */
.L_x_7262:
        /* <DEDUP_REMOVED lines=16> */
.L_x_7268:
[----:B------:R-:W-:Y:S05]  /*51d0*/  BSYNC B1 ;  /* 0x0000000000017941 */ /* 0x000fea0003800000 */
.L_x_7267:
        /* <DEDUP_REMOVED lines=43> */
.L_x_7266:
[----:B------:R-:W-:Y:S05]  /*5490*/  BSYNC B0 ;  /* 0x0000000000007941 */ /* 0x000fea0003800000 */
.L_x_7265:
        /* <DEDUP_REMOVED lines=21> */
.L_x_7270:
[----:B------:R-:W-:Y:S02]  /*55f0*/  IMAD.MOV.U32 R82, RZ, RZ, R8 ;  /* 0x000000ffff527224 */ /* 0x000fe400078e0008 */
.L_x_7271:
[----:B------:R-:W-:Y:S05]  /*5600*/  BSYNC B0 ;  /* 0x0000000000007941 */ /* 0x000fea0003800000 */
.L_x_7269:
        /* <DEDUP_REMOVED lines=16> */
.L_x_7275:
[----:B------:R-:W-:Y:S05]  /*5710*/  BSYNC B1 ;  /* 0x0000000000017941 */ /* 0x000fea0003800000 */
.L_x_7274:
        /* <DEDUP_REMOVED lines=43> */
.L_x_7273:
[----:B------:R-:W-:Y:S05]  /*59d0*/  BSYNC B0 ;  /* 0x0000000000007941 */ /* 0x000fea0003800000 */
.L_x_7272:
        /* <DEDUP_REMOVED lines=21> */
.L_x_7277:
[----:B------:R-:W-:Y:S02]  /*5b30*/  IMAD.MOV.U32 R82, RZ, RZ, R8 ;  /* 0x000000ffff527224 */ /* 0x000fe400078e0008 */
.L_x_7278:
[----:B------:R-:W-:Y:S05]  /*5b40*/  BSYNC B0 ;  /* 0x0000000000007941 */ /* 0x000fea0003800000 */
.L_x_7276:
        /* <DEDUP_REMOVED lines=18> */
.L_x_7282:
[----:B------:R-:W-:Y:S05]  /*5c70*/  BSYNC B1 ;  /* 0x0000000000017941 */ /* 0x000fea0003800000 */
.L_x_7281:
        /* <DEDUP_REMOVED lines=42> */
[----:B------:R-:W-:Y:S02]  /*5f20*/  LOP3.LUT R4, R81, UR26, R106, 0x96, !PT ;  /* 0x0000001a51047c12 */ /* 0x000fe4000f8e966a */
.L_x_7280:
[----:B------:R-:W-:Y:S05]  /*5f30*/  BSYNC B0 ;  /* 0x0000000000007941 */ /* 0x000fea0003800000 */
.L_x_7279:
[----:B------:R0:W1:Y:S01]  /*5f40*/  I2F.U32 R81, R82 ;  /* 0x0000005200517306 */ /* 0x0000620000201000 */
[----:B------:R-:W-:Y:S01]  /*5f50*/  PRMT R80, RZ, 0x7610, R83 ;  /* 0x00007610ff507816 */ /* 0x000fe20000000053 */
[----:B------:R-:W-:Y:S01]  /*5f60*/  IMAD.WIDE.U32 R108, R110, R96, c[0x0][0x188] ;  /* 0x000062006e6c7625 */ /* 0x000fe200078e0060 */
[----:B------:R-:W-:Y:S02]  /*5f70*/  ISETP.NE.AND P6, PT, R97, RZ, PT ;  /* 0x000000ff6100720c */ /* 0x000fe40003fc5270 */
[----:B------:R-:W-:Y:S01]  /*5f80*/  SEL R97, RZ, 0x10000, P5 ;  /* 0x00010000ff617807 */ /* 0x000fe20002800000 */
[----:B------:R-:W-:Y:S01]  /*5f90*/  FMUL.FTZ R80, R80, R95 ;  /* 0x0000005f50507220 */ /* 0x000fe20000410000 */
[----:B------:R-:W-:Y:S02]  /*5fa0*/  ISETP.NE.AND P5, PT, R99, RZ, PT ;  /* 0x000000ff6300720c */ /* 0x000fe40003fa5270 */
[----:B------:R-:W-:Y:S01]  /*5fb0*/  SEL R99, RZ, 0x1, P2 ;  /* 0x00000001ff637807 */ /* 0x000fe20001000000 */
[----:B------:R-:W-:Y:S01]  /*5fc0*/  FMUL.FTZ R80, R80, c[0x0][0x1e8] ;  /* 0x00007a0050507a20 */ /* 0x000fe20000410000 */
[----:B0-----:R-:W-:-:S02]  /*5fd0*/  F2FP.BF16.PACK_AB R82, R105, R102 ;  /* 0x000000666952723e */ /* 0x001fc400000010ff */
[----:B------:R-:W-:Y:S02]  /*5fe0*/  SEL R111, RZ, 0x1, P1 ;  /* 0x00000001ff6f7807 */ /* 0x000fe40000800000 */
[----:B------:R-:W-:Y:S01]  /*5ff0*/  SEL R112, RZ, 0x1, P5 ;  /* 0x00000001ff707807 */ /* 0x000fe20002800000 */
[----:B-1----:R-:W-:Y:S01]  /*6000*/  FFMA.FTZ R81, R81, R94, 1.1641532182693481445e-10 ;  /* 0x2f00000051517423 */ /* 0x002fe2000001005e */
[----:B------:R-:W-:-:S04]  /*6010*/  SEL R114, RZ, 0x100, P4 ;  /* 0x00000100ff727807 */ /* 0x000fc80002000000 */
[----:B------:R-:W-:Y:S02]  /*6020*/  FSETP.GTU.FTZ.AND P2, PT, R81, c[0x0][0x1e4], PT ;  /* 0x0000790051007a0b */ /* 0x000fe40003f5c000 */
[----:B------:R-:W-:Y:S02]  /*6030*/  @P0 PRMT R81, RZ, 0x7610, R79 ;  /* 0x00007610ff510816 */ /* 0x000fe4000000004f */
[----:B------:R-:W-:Y:S02]  /*6040*/  FSEL R106, R80, RZ, !P2 ;  /* 0x000000ff506a7208 */ /* 0x000fe40005000000 */
[----:B------:R-:W-:Y:S02]  /*6050*/  F2FP.BF16.PACK_AB R80, R101, R98 ;  /* 0x000000626550723e */ /* 0x000fe400000010ff */
[----:B------:R-:W-:Y:S01]  /*6060*/  SEL R113, RZ, 0x1000000, P2 ;  /* 0x01000000ff717807 */ /* 0x000fe20001000000 */
[----:B------:R-:W-:Y:S01]  /*6070*/  @P0 FADD.FTZ R106, R81, R106 ;  /* 0x0000006a516a0221 */ /* 0x000fe20000010000 */
[----:B------:R-:W-:-:S04]  /*6080*/  F2FP.BF16.PACK_AB R81, R103, R100 ;  /* 0x000000646751723e */ /* 0x000fc800000010ff */
[----:B------:R-:W-:-:S05]  /*6090*/  F2FP.BF16.PACK_AB R83, R106, R104 ;  /* 0x000000686a53723e */ /* 0x000fca00000010ff */
[----:B------:R0:W-:Y:S02]  /*60a0*/  STG.E.128 [R108.64], R80 ;  /* 0x000000506c007986 */ /* 0x0001e4000c101d06 */
[----:B0-----:R-:W-:Y:S01]  /*60b0*/  IMAD.WIDE.U32 R108, R99, 0x1000000, RZ ;  /* 0x01000000636c7825 */ /* 0x001fe200078e00ff */
[----:B------:R-:W-:-:S03]  /*60c0*/  SEL R99, RZ, 0x1, P3 ;  /* 0x00000001ff637807 */ /* 0x000fc60001800000 */
[----:B------:R-:W-:Y:S01]  /*60d0*/  IMAD.WIDE.U32 R82, R111, 0x10000, RZ ;  /* 0x000100006f527825 */ /* 0x000fe200078e00ff */
[----:B------:R-:W-:Y:S02]  /*60e0*/  LOP3.LUT R111, R114, R113, R97, 0xfe, !PT ;  /* 0x00000071726f7212 */ /* 0x000fe400078efe61 */
[----:B------:R-:W-:Y:S01]  /*60f0*/  SEL R97, RZ, 0x1, P6 ;  /* 0x00000001ff617807 */ /* 0x000fe20003000000 */
[----:B------:R-:W-:Y:S01]  /*6100*/  IMAD.WIDE.U32 R80, R112, 0x100, RZ ;  /* 0x0000010070507825 */ /* 0x000fe200078e00ff */
[----:B------:R-:W-:Y:S02]  /*6110*/  LOP3.LUT R109, R109, R111, R99, 0xfe, !PT ;  /* 0x0000006f6d6d7212 */ /* 0x000fe400078efe63 */
[----:B------:R-:W-:Y:S01]  /*6120*/  IADD3 R99, R92, 0x100, RZ ;  /* 0x000001005c637810 */ /* 0x000fe20007ffe0ff */
[----:B------:R-:W-:Y:S01]  /*6130*/  IMAD.WIDE.U32 R110, R110, R91, c[0x0][0x190] ;  /* 0x000064006e6e7625 */ /* 0x000fe200078e005b */
[----:B------:R-:W-:Y:S02]  /*6140*/  LOP3.LUT R80, R80, R108, R82, 0xfe, !PT ;  /* 0x0000006c50507212 */ /* 0x000fe400078efe52 */
[----:B------:R-:W-:Y:S01]  /*6150*/  LOP3.LUT R81, R81, R109, R83, 0xfe, !PT ;  /* 0x0000006d51517212 */ /* 0x000fe200078efe53 */
[----:B------:R-:W-:Y:S01]  /*6160*/  @P0 IMAD.WIDE.U32 R82, R99, R96, c[0x0][0x180] ;  /* 0x0000600063520625 */ /* 0x000fe200078e0060 */
[----:B------:R-:W-:-:S03]  /*6170*/  LOP3.LUT R80, R80, R97, RZ, 0xfc, !PT ;  /* 0x0000006150507212 */ /* 0x000fc600078efcff */
        /* <DEDUP_REMOVED lines=16> */
.L_x_7284:
[----:B0-----:R-:W-:Y:S02]  /*6280*/  MOV R97, R8 ;  /* 0x0000000800617202 */ /* 0x001fe40000000f00 */
.L_x_7285:
[----:B------:R-:W-:Y:S05]  /*6290*/  BSYNC B0 ;  /* 0x0000000000007941 */ /* 0x000fea0003800000 */
.L_x_7283:
        /* <DEDUP_REMOVED lines=16> */
.L_x_7289:
[----:B------:R-:W-:Y:S05]  /*63a0*/  BSYNC B1 ;  /* 0x0000000000017941 */ /* 0x000fea0003800000 */
.L_x_7288:
        /* <DEDUP_REMOVED lines=43> */
.L_x_7287:
[----:B------:R-:W-:Y:S05]  /*6660*/  BSYNC B0 ;  /* 0x0000000000007941 */ /* 0x000fea0003800000 */
.L_x_7286:
        /* <DEDUP_REMOVED lines=22> */
.L_x_7291:
[----:B------:R-:W-:Y:S02]  /*67d0*/  IMAD.MOV.U32 R97, RZ, RZ, R8 ;  /* 0x000000ffff617224 */ /* 0x000fe400078e0008 */
.L_x_7292:
[----:B------:R-:W-:Y:S05]  /*67e0*/  BSYNC B0 ;  /* 0x0000000000007941 */ /* 0x000fea0003800000 */
.L_x_7290:
        /* <DEDUP_REMOVED lines=16> */
.L_x_7296:
[----:B------:R-:W-:Y:S05]  /*68f0*/  BSYNC B1 ;  /* 0x0000000000017941 */ /* 0x000fea0003800000 */
.L_x_7295:
        /* <DEDUP_REMOVED lines=43> */
.L_x_7294:
[----:B------:R-:W-:Y:S05]  /*6bb0*/  BSYNC B0 ;  /* 0x0000000000007941 */ /* 0x000fea0003800000 */
.L_x_7293:
        /* <DEDUP_REMOVED lines=22> */
.L_x_7298:
[----:B------:R-:W-:Y:S02]  /*6d20*/  IMAD.MOV.U32 R80, RZ, RZ, R8 ;  /* 0x000000ffff507224 */ /* 0x000fe400078e0008 */
.L_x_7299:
[----:B------:R-:W-:Y:S05]  /*6d30*/  BSYNC B0 ;  /* 0x0000000000007941 */ /* 0x000fea0003800000 */
.L_x_7297:
        /* <DEDUP_REMOVED lines=16> */
.L_x_7303:
[----:B------:R-:W-:Y:S05]  /*6e40*/  BSYNC B1 ;  /* 0x0000000000017941 */ /* 0x000fea0003800000 */
.L_x_7302:
        /* <DEDUP_REMOVED lines=43> */
.L_x_7301:
[----:B------:R-:W-:Y:S05]  /*7100*/  BSYNC B0 ;  /* 0x0000000000007941 */ /* 0x000fea0003800000 */
.L_x_7300:
        /* <DEDUP_REMOVED lines=21> */
.L_x_7305:
[----:B------:R-:W-:Y:S02]  /*7260*/  IMAD.MOV.U32 R80, RZ, RZ, R8 ;  /* 0x000000ffff507224 */ /* 0x000fe400078e0008 */
.L_x_7306:
[----:B------:R-:W-:Y:S05]  /*7270*/  BSYNC B0 ;  /* 0x0000000000007941 */ /* 0x000fea0003800000 */
.L_x_7304:
        /* <DEDUP_REMOVED lines=16> */
.L_x_7310:
[----:B------:R-:W-:Y:S05]  /*7380*/  BSYNC B1 ;  /* 0x0000000000017941 */ /* 0x000fea0003800000 */
.L_x_7309:
        /* <DEDUP_REMOVED lines=43> */
.L_x_7308:
[----:B------:R-:W-:Y:S05]  /*7640*/  BSYNC B0 ;  /* 0x0000000000007941 */ /* 0x000fea0003800000 */
.L_x_7307:
        /* <DEDUP_REMOVED lines=21> */
.L_x_7312:
[----:B------:R-:W-:Y:S02]  /*77a0*/  IMAD.MOV.U32 R97, RZ, RZ, R8 ;  /* 0x000000ffff617224 */ /* 0x000fe400078e0008 */
.L_x_7313:
[----:B------:R-:W-:Y:S05]  /*77b0*/  BSYNC B0 ;  /* 0x0000000000007941 */ /* 0x000fea0003800000 */
.L_x_7311:
        /* <DEDUP_REMOVED lines=16> */
.L_x_7317:
[----:B------:R-:W-:Y:S05]  /*78c0*/  BSYNC B1 ;  /* 0x0000000000017941 */ /* 0x000fea0003800000 */
.L_x_7316:
        /* <DEDUP_REMOVED lines=43> */
.L_x_7315:
[----:B------:R-:W-:Y:S05]  /*7b80*/  BSYNC B0 ;  /* 0x0000000000007941 */ /* 0x000fea0003800000 */
.L_x_7314:
        /* <DEDUP_REMOVED lines=21> */
.L_x_7319:
[----:B------:R-:W-:Y:S02]  /*7ce0*/  IMAD.MOV.U32 R97, RZ, RZ, R8 ;  /* 0x000000ffff617224 */ /* 0x000fe400078e0008 */
.L_x_7320:
[----:B------:R-:W-:Y:S05]  /*7cf0*/  BSYNC B0 ;  /* 0x0000000000007941 */ /* 0x000fea0003800000 */
.L_x_7318:
        /* <DEDUP_REMOVED lines=16> */
.L_x_7324:
[----:B------:R-:W-:Y:S05]  /*7e00*/  BSYNC B1 ;  /* 0x0000000000017941 */ /* 0x000fea0003800000 */
.L_x_7323:
        /* <DEDUP_REMOVED lines=43> */
.L_x_7322:
[----:B------:R-:W-:Y:S05]  /*80c0*/  BSYNC B0 ;  /* 0x0000000000007941 */ /* 0x000fea0003800000 */
.L_x_7321:
        /* <DEDUP_REMOVED lines=21> */
.L_x_7326:
[----:B------:R-:W-:Y:S02]  /*8220*/  IMAD.MOV.U32 R82, RZ, RZ, R8 ;  /* 0x000000ffff527224 */ /* 0x000fe400078e0008 */
.L_x_7327:
[----:B------:R-:W-:Y:S05]  /*8230*/  BSYNC B0 ;  /* 0x0000000000007941 */ /* 0x000fea0003800000 */
.L_x_7325:
        /* <DEDUP_REMOVED lines=16> */
.L_x_7331:
[----:B------:R-:W-:Y:S05]  /*8340*/  BSYNC B1 ;  /* 0x0000000000017941 */ /* 0x000fea0003800000 */
.L_x_7330:
        /* <DEDUP_REMOVED lines=43> */
.L_x_7329:
[----:B------:R-:W-:Y:S05]  /*8600*/  BSYNC B0 ;  /* 0x0000000000007941 */ /* 0x000fea0003800000 */
.L_x_7328:
        /* <DEDUP_REMOVED lines=21> */
.L_x_7333:
[----:B------:R-:W-:Y:S02]  /*8760*/  IMAD.MOV.U32 R82, RZ, RZ, R8 ;  /* 0x000000ffff527224 */ /* 0x000fe400078e0008 */
.L_x_7334:
[----:B------:R-:W-:Y:S05]  /*8770*/  BSYNC B0 ;  /* 0x0000000000007941 */ /* 0x000fea0003800000 */
.L_x_7332:
        /* <DEDUP_REMOVED lines=18> */
.L_x_7338:
[----:B------:R-:W-:Y:S05]  /*88a0*/  BSYNC B1 ;  /* 0x0000000000017941 */ /* 0x000fea0003800000 */
.L_x_7337:
        /* <DEDUP_REMOVED lines=43> */
.L_x_7336:
[----:B------:R-:W-:Y:S05]  /*8b60*/  BSYNC B0 ;  /* 0x0000000000007941 */ /* 0x000fea0003800000 */
.L_x_7335:
[----:B------:R0:W1:Y:S01]  /*8b70*/  I2F.U32 R81, R82 ;  /* 0x0000005200517306 */ /* 0x0000620000201000 */
[----:B------:R-:W-:Y:S01]  /*8b80*/  PRMT R80, RZ, 0x7610, R83 ;  /* 0x00007610ff507816 */ /* 0x000fe20000000053 */
[----:B------:R-:W-:Y:S01]  /*8b90*/  IMAD.WIDE.U32 R116, R99, R96, c[0x0][0x188] ;  /* 0x0000620063747625 */ /* 0x000fe200078e0060 */
[----:B------:R-:W-:Y:S02]  /*8ba0*/  SEL R120, RZ, 0x100, P4 ;  /* 0x00000100ff787807 */ /* 0x000fe40002000000 */
[----:B------:R-:W-:Y:S01]  /*8bb0*/  ISETP.NE.AND P6, PT, R118, RZ, PT ;  /* 0x000000ff7600720c */ /* 0x000fe20003fc5270 */
[----:B------:R-:W-:Y:S01]  /*8bc0*/  FMUL.FTZ R80, R80, R95 ;  /* 0x0000005f50507220 */ /* 0x000fe20000410000 */
[----:B------:R-:W-:Y:S02]  /*8bd0*/  SEL R115, RZ, 0x10000, P5 ;  /* 0x00010000ff737807 */ /* 0x000fe40002800000 */
[----:B0-----:R-:W-:Y:S01]  /*8be0*/  F2FP.BF16.PACK_AB R82, R113, R110 ;  /* 0x0000006e7152723e */ /* 0x001fe200000010ff */
[----:B------:R-:W-:Y:S01]  /*8bf0*/  FMUL.FTZ R80, R80, c[0x0][0x1e8] ;  /* 0x00007a0050507a20 */ /* 0x000fe20000410000 */
[----:B------:R-:W-:-:S02]  /*8c00*/  ISETP.NE.AND P5, PT, R119, RZ, PT ;  /* 0x000000ff7700720c */ /* 0x000fc40003fa5270 */
[----:B------:R-:W-:Y:S01]  /*8c10*/  SEL R118, RZ, 0x1, P2 ;  /* 0x00000001ff767807 */ /* 0x000fe20001000000 */
[----:B-1----:R-:W-:-:S05]  /*8c20*/  FFMA.FTZ R81, R81, R94, 1.1641532182693481445e-10 ;  /* 0x2f00000051517423 */ /* 0x002fca000001005e */
[----:B------:R-:W-:Y:S02]  /*8c30*/  FSETP.GTU.FTZ.AND P4, PT, R81, c[0x0][0x1e4], PT ;  /* 0x0000790051007a0b */ /* 0x000fe40003f9c000 */
[----:B------:R-:W-:Y:S02]  /*8c40*/  @P0 PRMT R81, RZ, 0x7610, R79 ;  /* 0x00007610ff510816 */ /* 0x000fe4000000004f */
[----:B------:R-:W-:Y:S02]  /*8c50*/  FSEL R114, R80, RZ, !P4 ;  /* 0x000000ff50727208 */ /* 0x000fe40006000000 */
[----:B------:R-:W-:Y:S02]  /*8c60*/  F2FP.BF16.PACK_AB R80, R109, R107 ;  /* 0x0000006b6d50723e */ /* 0x000fe400000010ff */
[----:B------:R-:W-:Y:S01]  /*8c70*/  SEL R119, RZ, 0x1000000, P4 ;  /* 0x01000000ff777807 */ /* 0x000fe20002000000 */
[----:B------:R-:W-:Y:S01]  /*8c80*/  @P0 FADD.FTZ R114, R81, R114 ;  /* 0x0000007251720221 */ /* 0x000fe20000010000 */
[----:B------:R-:W-:-:S02]  /*8c90*/  F2FP.BF16.PACK_AB R81, R111, R108 ;  /* 0x0000006c6f51723e */ /* 0x000fc400000010ff */
[----:B------:R-:W-:Y:S02]  /*8ca0*/  LOP3.LUT R115, R120, R119, R115, 0xfe, !PT ;  /* 0x0000007778737212 */ /* 0x000fe400078efe73 */
[----:B------:R-:W-:Y:S02]  /*8cb0*/  F2FP.BF16.PACK_AB R83, R114, R112 ;  /* 0x000000707253723e */ /* 0x000fe400000010ff */
[----:B------:R-:W-:-:S03]  /*8cc0*/  SEL R119, RZ, 0x1, P3 ;  /* 0x00000001ff777807 */ /* 0x000fc60001800000 */
[----:B------:R0:W-:Y:S02]  /*8cd0*/  STG.E.128 [R116.64], R80 ;  /* 0x0000005074007986 */ /* 0x0001e4000c101d06 */
[----:B0-----:R-:W-:Y:S01]  /*8ce0*/  IMAD.WIDE.U32 R116, R118, 0x1000000, RZ ;  /* 0x0100000076747825 */ /* 0x001fe200078e00ff */
[----:B------:R-:W-:-:S04]  /*8cf0*/  SEL R118, RZ, 0x1, P5 ;  /* 0x00000001ff767807 */ /* 0x000fc80002800000 */
[----:B------:R-:W-:Y:S01]  /*8d00*/  LOP3.LUT R119, R117, R115, R119, 0xfe, !PT ;  /* 0x0000007375777212 */ /* 0x000fe200078efe77 */
[----:B------:R-:W-:Y:S01]  /*8d10*/  IMAD.WIDE.U32 R80, R118, 0x100, RZ ;  /* 0x0000010076507825 */ /* 0x000fe200078e00ff */
[----:B------:R-:W-:-:S05]  /*8d20*/  SEL R115, RZ, 0x1, P1 ;  /* 0x00000001ff737807 */ /* 0x000fca0000800000 */
[----:B------:R-:W-:-:S05]  /*8d30*/  IMAD.WIDE.U32 R82, R115, 0x10000, RZ ;  /* 0x0001000073527825 */ /* 0x000fca00078e00ff */
[----:B------:R-:W-:Y:S02]  /*8d40*/  LOP3.LUT R81, R81, R119, R83, 0xfe, !PT ;  /* 0x0000007751517212 */ /* 0x000fe400078efe53 */
[----:B------:R-:W-:Y:S02]  /*8d50*/  LOP3.LUT R116, R80, R116, R82, 0xfe, !PT ;  /* 0x0000007450747212 */ /* 0x000fe400078efe52 */
[----:B------:R-:W-:-:S04]  /*8d60*/  SEL R83, RZ, 0x1, P6 ;  /* 0x00000001ff537807 */ /* 0x000fc80003000000 */
[----:B------:R-:W-:Y:S01]  /*8d70*/  LOP3.LUT R80, R116, R83, RZ, 0xfc, !PT ;  /* 0x0000005374507212 */ /* 0x000fe200078efcff */
[----:B------:R-:W-:Y:S01]  /*8d80*/  IMAD.WIDE.U32 R82, R99, R91, c[0x0][0x190] ;  /* 0x0000640063527625 */ /* 0x000fe200078e005b */
[----:B------:R-:W-:-:S04]  /*8d90*/  IADD3 R99, R92, 0x180, RZ ;  /* 0x000001805c637810 */ /* 0x000fc80007ffe0ff */
[----:B------:R0:W-:Y:S02]  /*8da0*/  STG.E.64 [R82.64], R80 ;  /* 0x0000005052007986 */ /* 0x0001e4000c101b06 */
[----:B0-----:R-:W-:-:S04]  /*8db0*/  @P0 IMAD.WIDE.U32 R80, R96, R99, c[0x0][0x180] ;  /* 0x0000600060500625 */ /* 0x001fc800078e0063 */
[----:B------:R-:W-:Y:S01]  /*8dc0*/  IMAD.WIDE.U32 R82, R99, R96, c[0x0][0x170] ;  /* 0x00005c0063527625 */ /* 0x000fe200078e0060 */
[----:B------:R0:W5:Y:S05]  /*8dd0*/  @P0 LDG.E.128 R76, [R80.64] ;  /* 0x00000006504c0981 */ /* 0x00016a000c1e1d00 */
[----:B0-----:R-:W5:Y:S01]  /*8de0*/  LDG.E.128 R80, [R82.64] ;  /* 0x0000000652507981 */ /* 0x001f62000c1e1d00 */
        /* <DEDUP_REMOVED lines=12> */
.L_x_7340:
[----:B------:R-:W-:Y:S02]  /*8eb0*/  IMAD.MOV.U32 R115, RZ, RZ, R8 ;  /* 0x000000ffff737224 */ /* 0x000fe400078e0008 */
.L_x_7341:
[----:B------:R-:W-:Y:S05]  /*8ec0*/  BSYNC B0 ;  /* 0x0000000000007941 */ /* 0x000fea0003800000 */
.L_x_7339:
        /* <DEDUP_REMOVED lines=16> */
.L_x_7345:
[----:B------:R-:W-:Y:S05]  /*8fd0*/  BSYNC B1 ;  /* 0x0000000000017941 */ /* 0x000fea0003800000 */
.L_x_7344:
        /* <DEDUP_REMOVED lines=42> */
[----:B------:R-:W-:Y:S02]  /*9280*/  MOV R9, R116 ;  /* 0x0000007400097202 */ /* 0x000fe40000000f00 */
.L_x_7343:
[----:B------:R-:W-:Y:S05]  /*9290*/  BSYNC B0 ;  /* 0x0000000000007941 */ /* 0x000fea0003800000 */
.L_x_7342:
[----:B------:R-:W0:Y:S01]  /*92a0*/  I2F.U32 R97, R115 ;  /* 0x0000007300617306 */ /* 0x000e220000201000 */
[----:B-----5:R-:W-:Y:S01]  /*92b0*/  PRMT R116, RZ, 0x5410, R80 ;  /* 0x00005410ff747816 */ /* 0x020fe20000000050 */
[----:B------:R-:W-:Y:S01]  /*92c0*/  BSSY B0, `(.L_x_7346) ;  /* 0x0000015000007945 */ /* 0x000fe20003800000 */
[----:B------:R-:W-:-:S03]  /*92d0*/  ISETP.NE.AND P1, PT, R117, 0x1, PT ;  /* 0x000000017500780c */ /* 0x000fc60003f25270 */
        /* <DEDUP_REMOVED lines=18> */
.L_x_7347:
[----:B------:R-:W-:Y:S02]  /*9400*/  IMAD.MOV.U32 R97, RZ, RZ, R8 ;  /* 0x000000ffff617224 */ /* 0x000fe400078e0008 */
.L_x_7348:
[----:B------:R-:W-:Y:S05]  /*9410*/  BSYNC B0 ;  /* 0x0000000000007941 */ /* 0x000fea0003800000 */
.L_x_7346:
        /* <DEDUP_REMOVED lines=16> */
.L_x_7352:
[----:B------:R-:W-:Y:S05]  /*9520*/  BSYNC B1 ;  /* 0x0000000000017941 */ /* 0x000fea0003800000 */
.L_x_7351:
        /* <DEDUP_REMOVED lines=40> */
[----:B------:R-:W-:Y:S01]  /*97b0*/  MOV R9, R116 ;  /* 0x0000007400097202 */ /* 0x000fe20000000f00 */
[----:B------:R-:W-:Y:S01]  /*97c0*/  IMAD.MOV.U32 R116, RZ, RZ, RZ ;  /* 0x000000ffff747224 */ /* 0x000fe200078e00ff */
[----:B------:R-:W-:Y:S02]  /*97d0*/  LOP3.LUT R4, R117, UR26, R118, 0x96, !PT ;  /* 0x0000001a75047c12 */ /* 0x000fe4000f8e9676 */
.L_x_7350:
[----:B------:R-:W-:Y:S05]  /*97e0*/  BSYNC B0 ;  /* 0x0000000000007941 */ /* 0x000fea0003800000 */
.L_x_7349:
        /* <DEDUP_REMOVED lines=22> */
.L_x_7354:
[----:B------:R-:W-:Y:S02]  /*9950*/  IMAD.MOV.U32 R80, RZ, RZ, R8 ;  /* 0x000000ffff507224 */ /* 0x000fe400078e0008 */
.L_x_7355:
[----:B------:R-:W-:Y:S05]  /*9960*/  BSYNC B0 ;  /* 0x0000000000007941 */ /* 0x000fea0003800000 */
.L_x_7353:
        /* <DEDUP_REMOVED lines=16> */
.L_x_7359:
[----:B------:R-:W-:Y:S05]  /*9a70*/  BSYNC B1 ;  /* 0x0000000000017941 */ /* 0x000fea0003800000 */
.L_x_7358:
        /* <DEDUP_REMOVED lines=43> */
.L_x_7357:
[----:B------:R-:W-:Y:S05]  /*9d30*/  BSYNC B0 ;  /* 0x0000000000007941 */ /* 0x000fea0003800000 */
.L_x_7356:
        /* <DEDUP_REMOVED lines=21> */
.L_x_7361:
[----:B------:R-:W-:Y:S02]  /*9e90*/  IMAD.MOV.U32 R80, RZ, RZ, R8 ;  /* 0x000000ffff507224 */ /* 0x000fe400078e0008 */
.L_x_7362:
[----:B------:R-:W-:Y:S05]  /*9ea0*/  BSYNC B0 ;  /* 0x0000000000007941 */ /* 0x000fea0003800000 */
.L_x_7360:
        /* <DEDUP_REMOVED lines=16> */
.L_x_7366:
[----:B------:R-:W-:Y:S05]  /*9fb0*/  BSYNC B1 ;  /* 0x0000000000017941 */ /* 0x000fea0003800000 */
.L_x_7365:
        /* <DEDUP_REMOVED lines=43> */
.L_x_7364:
[----:B------:R-:W-:Y:S05]  /*a270*/  BSYNC B0 ;  /* 0x0000000000007941 */ /* 0x000fea0003800000 */
.L_x_7363:
        /* <DEDUP_REMOVED lines=21> */
.L_x_7368:
[----:B------:R-:W-:Y:S02]  /*a3d0*/  IMAD.MOV.U32 R97, RZ, RZ, R8 ;  /* 0x000000ffff617224 */ /* 0x000fe400078e0008 */
.L_x_7369:
[----:B------:R-:W-:Y:S05]  /*a3e0*/  BSYNC B0 ;  /* 0x0000000000007941 */ /* 0x000fea0003800000 */
.L_x_7367:
        /* <DEDUP_REMOVED lines=16> */
.L_x_7373:
[----:B------:R-:W-:Y:S05]  /*a4f0*/  BSYNC B1 ;  /* 0x0000000000017941 */ /* 0x000fea0003800000 */
.L_x_7372:
        /* <DEDUP_REMOVED lines=43> */
.L_x_7371:
[----:B------:R-:W-:Y:S05]  /*a7b0*/  BSYNC B0 ;  /* 0x0000000000007941 */ /* 0x000fea0003800000 */
.L_x_7370:
        /* <DEDUP_REMOVED lines=21> */
.L_x_7375:
[----:B------:R-:W-:Y:S02]  /*a910*/  IMAD.MOV.U32 R97, RZ, RZ, R8 ;  /* 0x000000ffff617224 */ /* 0x000fe400078e0008 */
.L_x_7376:
[----:B------:R-:W-:Y:S05]  /*a920*/  BSYNC B0 ;  /* 0x0000000000007941 */ /* 0x000fea0003800000 */
.L_x_7374:
        /* <DEDUP_REMOVED lines=16> */
.L_x_7380:
[----:B------:R-:W-:Y:S05]  /*aa30*/  BSYNC B1 ;  /* 0x0000000000017941 */ /* 0x000fea0003800000 */
.L_x_7379:
        /* <DEDUP_REMOVED lines=43> */
.L_x_7378:
[----:B------:R-:W-:Y:S05]  /*acf0*/  BSYNC B0 ;  /* 0x0000000000007941 */ /* 0x000fea0003800000 */
.L_x_7377:
        /* <DEDUP_REMOVED lines=21> */
.L_x_7382:
[----:B------:R-:W-:Y:S02]  /*ae50*/  IMAD.MOV.U32 R82, RZ, RZ, R8 ;  /* 0x000000ffff527224 */ /* 0x000fe400078e0008 */
.L_x_7383:
[----:B------:R-:W-:Y:S05]  /*ae60*/  BSYNC B0 ;  /* 0x0000000000007941 */ /* 0x000fea0003800000 */
.L_x_7381:
        /* <DEDUP_REMOVED lines=16> */
.L_x_7387:
[----:B------:R-:W-:Y:S05]  /*af70*/  BSYNC B1 ;  /* 0x0000000000017941 */ /* 0x000fea0003800000 */
.L_x_7386:
        /* <DEDUP_REMOVED lines=43> */
.L_x_7385:
[----:B------:R-:W-:Y:S05]  /*b230*/  BSYNC B0 ;  /* 0x0000000000007941 */ /* 0x000fea0003800000 */
.L_x_7384:
        /* <DEDUP_REMOVED lines=21> */
.L_x_7389:
[----:B------:R-:W-:Y:S02]  /*b390*/  IMAD.MOV.U32 R82, RZ, RZ, R8 ;  /* 0x000000ffff527224 */ /* 0x000fe400078e0008 */
.L_x_7390:
[----:B------:R-:W-:Y:S05]  /*b3a0*/  BSYNC B0 ;  /* 0x0000000000007941 */ /* 0x000fea0003800000 */
.L_x_7388:
        /* <DEDUP_REMOVED lines=18> */
.L_x_7394:
[----:B------:R-:W-:Y:S05]  /*b4d0*/  BSYNC B1 ;  /* 0x0000000000017941 */ /* 0x000fea0003800000 */
.L_x_7393:
        /* <DEDUP_REMOVED lines=43> */
.L_x_7392:
[----:B------:R-:W-:Y:S05]  /*b790*/  BSYNC B0 ;  /* 0x0000000000007941 */ /* 0x000fea0003800000 */
.L_x_7391:
[----:B------:R0:W1:Y:S01]  /*b7a0*/  I2F.U32 R81, R82 ;  /* 0x0000005200517306 */ /* 0x0000620000201000 */
[----:B------:R-:W-:Y:S01]  /*b7b0*/  PRMT R80, RZ, 0x7610, R83 ;  /* 0x00007610ff507816 */ /* 0x000fe20000000053 */
[----:B------:R-:W-:Y:S01]  /*b7c0*/  IMAD.WIDE.U32 R124, R99, R96, c[0x0][0x188] ;  /* 0x00006200637c7625 */ /* 0x000fe200078e0060 */
[----:B------:R-:W-:-:S03]  /*b7d0*/  SEL R96, RZ, 0x100, P4 ;  /* 0x00000100ff607807 */ /* 0x000fc60002000000 */
[----:B------:R-:W-:Y:S01]  /*b7e0*/  FMUL.FTZ R80, R80, R95 ;  /* 0x0000005f50507220 */ /* 0x000fe20000410000 */
[----:B------:R-:W-:Y:S02]  /*b7f0*/  SEL R95, RZ, 0x10000, P5 ;  /* 0x00010000ff5f7807 */ /* 0x000fe40002800000 */
[----:B------:R-:W-:Y:S01]  /*b800*/  ISETP.NE.AND P5, PT, R122, RZ, PT ;  /* 0x000000ff7a00720c */ /* 0x000fe20003fa5270 */
[----:B------:R-:W-:Y:S01]  /*b810*/  FMUL.FTZ R80, R80, c[0x0][0x1e8] ;  /* 0x00007a0050507a20 */ /* 0x000fe20000410000 */
[----:B0-----:R-:W-:Y:S01]  /*b820*/  F2FP.BF16.PACK_AB R82, R121, R118 ;  /* 0x000000767952723e */ /* 0x001fe200000010ff */
[----:B-1----:R-:W-:-:S05]  /*b830*/  FFMA.FTZ R81, R81, R94, 1.1641532182693481445e-10 ;  /* 0x2f00000051517423 */ /* 0x002fca000001005e */
[----:B------:R-:W-:Y:S02]  /*b840*/  FSETP.GTU.FTZ.AND P6, PT, R81, c[0x0][0x1e4], PT ;  /* 0x0000790051007a0b */ /* 0x000fe40003fdc000 */
[----:B------:R-:W-:Y:S02]  /*b850*/  @P0 PRMT R81, RZ, 0x7610, R79 ;  /* 0x00007610ff510816 */ /* 0x000fe4000000004f */
[----:B------:R-:W-:Y:S02]  /*b860*/  SEL R122, RZ, 0x1000000, P6 ;  /* 0x01000000ff7a7807 */ /* 0x000fe40003000000 */
[----:B------:R-:W-:Y:S02]  /*b870*/  FSEL R94, R80, RZ, !P6 ;  /* 0x000000ff505e7208 */ /* 0x000fe40007000000 */
[----:B------:R-:W-:Y:S02]  /*b880*/  LOP3.LUT R96, R96, R122, R95, 0xfe, !PT ;  /* 0x0000007a60607212 */ /* 0x000fe400078efe5f */
[----:B------:R-:W-:Y:S01]  /*b890*/  SEL R122, RZ, 0x1, P2 ;  /* 0x00000001ff7a7807 */ /* 0x000fe20001000000 */
[----:B------:R-:W-:Y:S01]  /*b8a0*/  @P0 FADD.FTZ R94, R81, R94 ;  /* 0x0000005e515e0221 */ /* 0x000fe20000010000 */
[----:B------:R-:W-:-:S02]  /*b8b0*/  ISETP.NE.AND P0, PT, R123, RZ, PT ;  /* 0x000000ff7b00720c */ /* 0x000fc40003f05270 */
[----:B------:R-:W-:Y:S01]  /*b8c0*/  SEL R95, RZ, 0x1, P3 ;  /* 0x00000001ff5f7807 */ /* 0x000fe20001800000 */
[----:B------:R-:W-:Y:S01]  /*b8d0*/  IMAD.WIDE.U32 R122, R122, 0x1000000, RZ ;  /* 0x010000007a7a7825 */ /* 0x000fe200078e00ff */
[----:B------:R-:W-:Y:S02]  /*b8e0*/  F2FP.BF16.PACK_AB R81, R119, R116 ;  /* 0x000000747751723e */ /* 0x000fe400000010ff */
[----:B------:R-:W-:Y:S02]  /*b8f0*/  F2FP.BF16.PACK_AB R80, R117, R115 ;  /* 0x000000737550723e */ /* 0x000fe400000010ff */
[----:B------:R-:W-:Y:S02]  /*b900*/  F2FP.BF16.PACK_AB R83, R94, R120 ;  /* 0x000000785e53723e */ /* 0x000fe400000010ff */
[----:B------:R-:W-:Y:S02]  /*b910*/  LOP3.LUT R123, R123, R96, R95, 0xfe, !PT ;  /* 0x000000607b7b7212 */ /* 0x000fe400078efe5f */
[----:B------:R-:W-:Y:S01]  /*b920*/  SEL R95, RZ, 0x1, P1 ;  /* 0x00000001ff5f7807 */ /* 0x000fe20000800000 */
[----:B------:R0:W-:Y:S01]  /*b930*/  STG.E.128 [R124.64], R80 ;  /* 0x000000507c007986 */ /* 0x0001e2000c101d06 */
[----:B------:R-:W-:-:S02]  /*b940*/  SEL R96, RZ, 0x1, P5 ;  /* 0x00000001ff607807 */ /* 0x000fc40002800000 */
[----:B------:R-:W-:Y:S01]  /*b950*/  LOP3.LUT P1, RZ, R11, 0xff, RZ, 0xc0, !PT ;  /* 0x000000ff0bff7812 */ /* 0x000fe2000782c0ff */
[----:B0-----:R-:W-:-:S04]  /*b960*/  IMAD.WIDE.U32 R82, R95, 0x10000, RZ ;  /* 0x000100005f527825 */ /* 0x001fc800078e00ff */
[----:B------:R-:W-:-:S05]  /*b970*/  IMAD.WIDE.U32 R80, R96, 0x100, RZ ;  /* 0x0000010060507825 */ /* 0x000fca00078e00ff */
[----:B------:R-:W-:Y:S02]  /*b980*/  LOP3.LUT R81, R81, R123, R83, 0xfe, !PT ;  /* 0x0000007b51517212 */ /* 0x000fe400078efe53 */
[----:B------:R-:W-:Y:S02]  /*b990*/  LOP3.LUT R122, R80, R122, R82, 0xfe, !PT ;  /* 0x0000007a507a7212 */ /* 0x000fe400078efe52 */
[----:B------:R-:W-:Y:S02]  /*b9a0*/  SEL R83, RZ, 0x1, P0 ;  /* 0x00000001ff537807 */ /* 0x000fe40000000000 */
[----:B------:R-:W-:Y:S02]  /*b9b0*/  LOP3.LUT P0, RZ, R0, 0x1f, RZ, 0xc0, !PT ;  /* 0x0000001f00ff7812 */ /* 0x000fe4000780c0ff */
[----:B------:R-:W-:Y:S01]  /*b9c0*/  LOP3.LUT R80, R122, R83, RZ, 0xfc, !PT ;  /* 0x000000537a507212 */ /* 0x000fe200078efcff */
[----:B------:R-:W-:-:S04]  /*b9d0*/  IMAD.WIDE.U32 R82, R99, R91, c[0x0][0x190] ;  /* 0x0000640063527625 */ /* 0x000fc800078e005b */
[----:B------:R-:W-:Y:S01]  /*b9e0*/  FADD.FTZ R91, RZ, R84 ;  /* 0x00000054ff5b7221 */ /* 0x000fe20000010000 */
[----:B------:R0:W-:Y:S03]  /*b9f0*/  STG.E.64 [R82.64], R80 ;  /* 0x0000005052007986 */ /* 0x0001e6000c101b06 */
        /* <DEDUP_REMOVED lines=9> */
[----:B0-----:R-:W-:Y:S01]  /*ba90*/  FADD.FTZ R80, R91, R100 ;  /* 0x000000645b507221 */ /* 0x001fe20000010000 */
[----:B------:R-:W-:-:S03]  /*baa0*/  SHF.R.U32.HI R91, RZ, 0x5, R0 ;  /* 0x00000005ff5b7819 */ /* 0x000fc60000011600 */
        /* <DEDUP_REMOVED lines=25> */
.L_x_7399:
[----:B-1----:R-:W-:Y:S01]  /*bc40*/  FADD.FTZ R96, R80, R81 ;  /* 0x0000005150607221 */ /* 0x002fe20000010000 */
[----:B------:R-:W-:Y:S05]  /*bc50*/  BRA.DIV ~URZ, `(.L_x_7396) ;  /* 0x000011d27f007947 */ /* 0x000fea000b800000 */
[----:B------:R-:W1:Y:S02]  /*bc60*/  SHFL.BFLY PT, R81, R96, 0x2, 0x1f ;  /* 0x0c401f0060517f89 */ /* 0x000e6400000e0000 */
[----:B-1----:R-:W-:-:S05]  /*bc70*/  FADD.FTZ R81, R96, R81 ;  /* 0x0000005160517221 */ /* 0x002fca0000010000 */
[----:B0-----:R-:W0:Y:S02]  /*bc80*/  SHFL.BFLY PT, R80, R81, 0x4, 0x1f ;  /* 0x0c801f0051507f89 */ /* 0x001e2400000e0000 */
        /* <DEDUP_REMOVED lines=79> */
.L_x_7400:
[----:B------:R-:W-:Y:S01]  /*c180*/  SHF.R.U32.HI R82, RZ, 0x5, R0 ;  /* 0x00000005ff527819 */ /* 0x000fe20000011600 */
[----:B-1----:R-:W-:Y:S01]  /*c190*/  FADD.FTZ R81, R81, R96 ;  /* 0x0000006051517221 */ /* 0x002fe20000010000 */
[----:B------:R-:W-:Y:S01]  /*c1a0*/  WARPSYNC 0xffffffff ;  /* 0xffffffff00007948 */ /* 0x000fe20003800000 */
[----:B------:R-:W-:Y:S01]  /*c1b0*/  LOP3.LUT R122, R0, 0x1f, RZ, 0xc0, !PT ;  /* 0x0000001f007a7812 */ /* 0x000fe200078ec0ff */
[----:B0-----:R-:W-:Y:S01]  /*c1c0*/  IMAD.MOV.U32 R96, RZ, RZ, RZ ;  /* 0x000000ffff607224 */ /* 0x001fe200078e00ff */
[----:B------:R-:W-:Y:S02]  /*c1d0*/  LOP3.LUT R82, R82, 0x3, RZ, 0xc0, !PT ;  /* 0x0000000352527812 */ /* 0x000fe400078ec0ff */
[----:B------:R-:W-:-:S03]  /*c1e0*/  ISETP.GT.U32.AND P1, PT, R122, 0x3, PT ;  /* 0x000000037a00780c */ /* 0x000fc60003f24070 */
[----:B------:R-:W-:-:S05]  /*c1f0*/  @!P0 IMAD.IADD R83, R91, 0x1, R82 ;  /* 0x000000015b538824 */ /* 0x000fca00078e0252 */
[----:B------:R0:W-:Y:S04]  /*c200*/  @!P0 STS.64 [R83.X8], R80 ;  /* 0x0000005053008388 */ /* 0x0001e80000008a00 */
[----:B------:R-:W-:Y:S01]  /*c210*/  BAR.SYNC.DEFER_BLOCKING 0x0 ;  /* 0x0000000000007b1d */ /* 0x000fe20000010000 */
[----:B------:R-:W-:Y:S01]  /*c220*/  @!P1 IADD3 R91, R91, R122, RZ ;  /* 0x0000007a5b5b9210 */ /* 0x000fe20007ffe0ff */
[----:B------:R-:W-:Y:S01]  /*c230*/  @!P1 IMAD.MOV.U32 R96, RZ, RZ, 0x400 ;  /* 0x00000400ff609424 */ /* 0x000fe200078e00ff */
[----:B------:R-:W-:-:S03]  /*c240*/  LOP3.LUT P0, RZ, R82, 0x1f, R0, 0xf8, !PT ;  /* 0x0000001f52ff7812 */ /* 0x000fc6000780f800 */
[----:B------:R-:W-:Y:S01]  /*c250*/  I2F R95, R96 ;  /* 0x00000060005f7306 */ /* 0x000fe20000201400 */
[----:B------:R-:W1:Y:S01]  /*c260*/  SHFL.DOWN PT, R123, R96, 0x2, 0x1f ;  /* 0x08401f00607b7f89 */ /* 0x000e6200000e0000 */
[----:B0-----:R-:W-:-:S06]  /*c270*/  CS2R R80, SRZ ;  /* 0x0000000000507805 */ /* 0x001fcc000001ff00 */
[----:B------:R-:W0:Y:S01]  /*c280*/  @!P1 LDS.64 R80, [R91.X8] ;  /* 0x000000005b509984 */ /* 0x000e220000008a00 */
[----:B------:R-:W-:Y:S01]  /*c290*/  ISETP.NE.AND P1, PT, RZ, UR8, PT ;  /* 0x00000008ff007c0c */ /* 0x000fe2000bf25270 */
[----:B-1----:R-:W1:Y:S01]  /*c2a0*/  I2F R83, R123 ;  /* 0x0000007b00537306 */ /* 0x002e620000201400 */
[----:B------:R-:W-:-:S05]  /*c2b0*/  IADD3 R82, R123, R96, RZ ;  /* 0x000000607b527210 */ /* 0x000fca0007ffe0ff */
[----:B------:R-:W-:Y:S04]  /*c2c0*/  SHFL.DOWN PT, R125, R82, 0x1, 0x1f ;  /* 0x08201f00527d7f89 */ /* 0x000fe800000e0000 */
[----:B0-----:R-:W0:Y:S02]  /*c2d0*/  SHFL.DOWN PT, R122, R80, 0x2, 0x1f ;  /* 0x08401f00507a7f89 */ /* 0x001e2400000e0000 */
[C---:B0-----:R-:W-:Y:S02]  /*c2e0*/  FADD.FTZ R124, -R122.reuse, R80 ;  /* 0x000000507a7c7221 */ /* 0x041fe40000010100 */
[----:B-1----:R-:W-:Y:S02]  /*c2f0*/  FMUL.FTZ R122, R122, R83 ;  /* 0x000000537a7a7220 */ /* 0x002fe40000410000 */
[----:B------:R-:W-:-:S02]  /*c300*/  FMUL.FTZ R124, R124, R124 ;  /* 0x0000007c7c7c7220 */ /* 0x000fc40000410000 */
[----:B------:R-:W-:Y:S02]  /*c310*/  FFMA.FTZ R91, R95, R80, R122 ;  /* 0x000000505f5b7223 */ /* 0x000fe4000001007a */
[----:B------:R-:W0:Y:S01]  /*c320*/  I2F R80, R82 ;  /* 0x0000005200507306 */ /* 0x000e220000201400 */
[----:B------:R-:W-:Y:S01]  /*c330*/  FMUL.FTZ R124, R124, R95 ;  /* 0x0000005f7c7c7220 */ /* 0x000fe20000410000 */
[----:B------:R-:W1:Y:S03]  /*c340*/  SHFL.DOWN PT, R122, R81, 0x2, 0x1f ;  /* 0x08401f00517a7f89 */ /* 0x000e6600000e0000 */
[----:B------:R-:W-:-:S03]  /*c350*/  FMUL.FTZ R123, R124, R83 ;  /* 0x000000537c7b7220 */ /* 0x000fc60000410000 */
[----:B0-----:R-:W0:Y:S01]  /*c360*/  MUFU.RCP R124, R80 ;  /* 0x00000050007c7308 */ /* 0x001e220000001000 */
[----:B-1----:R-:W-:Y:S02]  /*c370*/  FADD.FTZ R83, R122, R81 ;  /* 0x000000517a537221 */ /* 0x002fe40000010000 */
[----:B------:R-:W-:Y:S02]  /*c380*/  IMAD.IADD R122, R82, 0x1, R125 ;  /* 0x00000001527a7824 */ /* 0x000fe400078e027d */
[----:B0-----:R-:W-:-:S03]  /*c390*/  FMUL.FTZ R95, R124, R91 ;  /* 0x0000005b7c5f7220 */ /* 0x001fc60000410000 */
[----:B------:R-:W-:Y:S01]  /*c3a0*/  I2F R91, R125 ;  /* 0x0000007d005b7306 */ /* 0x000fe20000201400 */
[----:B------:R-:W-:Y:S01]  /*c3b0*/  FFMA.FTZ R83, R124, R123, R83 ;  /* 0x0000007b7c537223 */ /* 0x000fe20000010053 */
[----:B------:R-:W0:Y:S06]  /*c3c0*/  SHFL.DOWN PT, R96, R95, 0x1, 0x1f ;  /* 0x08201f005f607f89 */ /* 0x000e2c00000e0000 */
[----:B------:R-:W1:Y:S08]  /*c3d0*/  I2F R122, R122 ;  /* 0x0000007a007a7306 */ /* 0x000e700000201400 */
[----:B-1----:R-:W1:Y:S01]  /*c3e0*/  MUFU.RCP R82, R122 ;  /* 0x0000007a00527308 */ /* 0x002e620000001000 */
[----:B0-----:R-:W-:-:S02]  /*c3f0*/  FMUL.FTZ R81, R96, R91 ;  /* 0x0000005b60517220 */ /* 0x001fc40000410000 */
[----:B------:R-:W-:Y:S02]  /*c400*/  FADD.FTZ R123, R95, -R96 ;  /* 0x800000605f7b7221 */ /* 0x000fe40000010000 */
[----:B------:R-:W0:Y:S01]  /*c410*/  SHFL.DOWN PT, R96, R83, 0x1, 0x1f ;  /* 0x08201f0053607f89 */ /* 0x000e2200000e0000 */
[----:B------:R-:W-:Y:S02]  /*c420*/  FFMA.FTZ R81, R80, R95, R81 ;  /* 0x0000005f50517223 */ /* 0x000fe40000010051 */
[----:B------:R-:W-:-:S04]  /*c430*/  FMUL.FTZ R123, R123, R123 ;  /* 0x0000007b7b7b7220 */ /* 0x000fc80000410000 */
[----:B------:R-:W-:Y:S02]  /*c440*/  FMUL.FTZ R80, R80, R123 ;  /* 0x0000007b50507220 */ /* 0x000fe40000410000 */
[----:B-1----:R-:W-:Y:S02]  /*c450*/  FMUL.FTZ R95, R82, R81 ;  /* 0x00000051525f7220 */ /* 0x002fe40000410000 */
[----:B------:R-:W-:-:S04]  /*c460*/  FMUL.FTZ R80, R80, R91 ;  /* 0x0000005b50507220 */ /* 0x000fc80000410000 */
[----:B------:R-:W1:Y:S01]  /*c470*/  SHFL.IDX PT, R95, R95, RZ, 0x1f ;  /* 0x00001fff5f5f7589 */ /* 0x000e6200000e0000 */
[----:B0-----:R-:W-:-:S04]  /*c480*/  FADD.FTZ R91, R83, R96 ;  /* 0x00000060535b7221 */ /* 0x001fc80000010000 */
[----:B------:R-:W-:Y:S02]  /*c490*/  FFMA.FTZ R91, R82, R80, R91 ;  /* 0x00000050525b7223 */ /* 0x000fe4000001005b */
[----:B------:R-:W-:-:S04]  /*c4a0*/  IMAD.MOV.U32 R80, RZ, RZ, c[0x0][0x1e0] ;  /* 0x00007800ff507624 */ /* 0x000fc800078e00ff */
[----:B------:R-:W0:Y:S01]  /*c4b0*/  SHFL.IDX PT, R91, R91, RZ, 0x1f ;  /* 0x00001fff5b5b7589 */ /* 0x000e2200000e0000 */
[----:B-1----:R-:W-:-:S05]  /*c4c0*/  FMUL.FTZ R81, R95, R95 ;  /* 0x0000005f5f517220 */ /* 0x002fca0000410000 */
[----:B------:R-:W-:Y:S01]  /*c4d0*/  FSEL R81, R81, RZ, P1 ;  /* 0x000000ff51517208 */ /* 0x000fe20000800000 */
[----:B0-----:R-:W-:Y:S02]  /*c4e0*/  FFMA.FTZ R80, R91, R80, c[0x0][0x228] ;  /* 0x00008a005b507623 */ /* 0x001fe40000010050 */
[----:B------:R-:W-:Y:S02]  /*c4f0*/  @!P0 IMAD.MOV.U32 R91, RZ, RZ, 0x4 ;  /* 0x00000004ff5b8424 */ /* 0x000fe400078e00ff */
[----:B------:R-:W-:Y:S01]  /*c500*/  FADD.FTZ R83, R80, R81 ;  /* 0x0000005150537221 */ /* 0x000fe20000010000 */
[----:B------:R-:W-:-:S05]  /*c510*/  @!P0 MOV R81, 0x4 ;  /* 0x0000000400518802 */ /* 0x000fca0000000f00 */
[----:B------:R-:W0:Y:S01]  /*c520*/  MUFU.RSQ R83, R83 ;  /* 0x0000005300537308 */ /* 0x000e220000001400 */
[----:B------:R-:W-:-:S05]  /*c530*/  @!P0 IMAD.WIDE R80, R2, R81, c[0x0][0x1a0] ;  /* 0x0000680002508625 */ /* 0x000fca00078e0251 */
[----:B------:R1:W-:Y:S02]  /*c540*/  @!P0 STG.E [R80.64], R95 ;  /* 0x0000005f50008986 */ /* 0x0003e4000c101906 */
[C---:B-1----:R-:W-:Y:S01]  /*c550*/  @!P0 IMAD.WIDE R80, R2.reuse, R91, c[0x0][0x1a8] ;  /* 0x00006a0002508625 */ /* 0x042fe200078e025b */
[----:B------:R-:W-:Y:S02]  /*c560*/  FSEL R91, R95, RZ, !P1 ;  /* 0x000000ff5f5b7208 */ /* 0x000fe40004800000 */
[----:B------:R-:W-:Y:S02]  /*c570*/  IADD3 R2, R2, c[0x0][0x160], RZ ;  /* 0x0000580002027a10 */ /* 0x000fe40007ffe0ff */
[----:B0-----:R0:W-:Y:S01]  /*c580*/  @!P0 STG.E [R80.64], R83 ;  /* 0x0000005350008986 */ /* 0x0011e2000c101906 */
[C---:B------:R-:W-:Y:S02]  /*c590*/  FADD.FTZ R96, -R91.reuse, R87 ;  /* 0x000000575b607221 */ /* 0x040fe40000010100 */
[----:B------:R-:W-:-:S02]  /*c5a0*/  FADD.FTZ R122, -R91, R89 ;  /* 0x000000595b7a7221 */ /* 0x000fc40000010100 */
[C---:B------:R-:W-:Y:S02]  /*c5b0*/  FADD.FTZ R124, -R91.reuse, R93 ;  /* 0x0000005d5b7c7221 */ /* 0x040fe40000010100 */
[C---:B------:R-:W-:Y:S02]  /*c5c0*/  FADD.FTZ R103, -R91.reuse, R103 ;  /* 0x000000675b677221 */ /* 0x040fe40000010100 */
[C---:B------:R-:W-:Y:S02]  /*c5d0*/  FADD.FTZ R84, -R91.reuse, R84 ;  /* 0x000000545b547221 */ /* 0x040fe40000010100 */
[C---:B------:R-:W-:Y:S02]  /*c5e0*/  FADD.FTZ R104, -R91.reuse, R104 ;  /* 0x000000685b687221 */ /* 0x040fe40000010100 */
[C---:B0-----:R-:W-:Y:S02]  /*c5f0*/  FADD.FTZ R80, -R91.reuse, R101 ;  /* 0x000000655b507221 */ /* 0x041fe40000010100 */
[----:B------:R-:W-:-:S02]  /*c600*/  FADD.FTZ R117, -R91, R117 ;  /* 0x000000755b757221 */ /* 0x000fc40000010100 */
[C---:B------:R-:W-:Y:S02]  /*c610*/  FMUL.FTZ R87, R83.reuse, R96 ;  /* 0x0000006053577220 */ /* 0x040fe40000410000 */
[C---:B------:R-:W-:Y:S02]  /*c620*/  FMUL.FTZ R93, R83.reuse, R122 ;  /* 0x0000007a535d7220 */ /* 0x040fe40000410000 */
[----:B------:R-:W-:Y:S02]  /*c630*/  FMUL.FTZ R124, R83, R124 ;  /* 0x0000007c537c7220 */ /* 0x000fe40000410000 */
[C---:B------:R-:W-:Y:S02]  /*c640*/  FADD.FTZ R100, -R91.reuse, R100 ;  /* 0x000000645b647221 */ /* 0x040fe40000010100 */
[----:B------:R-:W-:Y:S02]  /*c650*/  FADD.FTZ R102, -R91, R102 ;  /* 0x000000665b667221 */ /* 0x000fe40000010100 */
[----:B------:R-:W-:-:S02]  /*c660*/  FMUL.FTZ R96, R83, R103 ;  /* 0x0000006753607220 */ /* 0x000fc40000410000 */
[C---:B------:R-:W-:Y:S02]  /*c670*/  FADD.FTZ R98, -R91.reuse, R98 ;  /* 0x000000625b627221 */ /* 0x040fe40000010100 */
[C---:B------:R-:W-:Y:S02]  /*c680*/  FADD.FTZ R105, -R91.reuse, R105 ;  /* 0x000000695b697221 */ /* 0x040fe40000010100 */
[C---:B------:R-:W-:Y:S02]  /*c690*/  FADD.FTZ R108, -R91.reuse, R108 ;  /* 0x0000006c5b6c7221 */ /* 0x040fe40000010100 */
[----:B------:R-:W-:Y:S02]  /*c6a0*/  FADD.FTZ R111, -R91, R111 ;  /* 0x0000006f5b6f7221 */ /* 0x000fe40000010100 */
[C---:B------:R-:W-:Y:S02]  /*c6b0*/  FMUL.FTZ R81, R83.reuse, R84 ;  /* 0x0000005453517220 */ /* 0x040fe40000410000 */
[----:B------:R-:W-:-:S02]  /*c6c0*/  FMUL.FTZ R103, R83, R104 ;  /* 0x0000006853677220 */ /* 0x000fc40000410000 */
[C---:B------:R-:W-:Y:S02]  /*c6d0*/  FADD.FTZ R82, -R91.reuse, R85 ;  /* 0x000000555b527221 */ /* 0x040fe40000010100 */
[C---:B------:R-:W-:Y:S02]  /*c6e0*/  FADD.FTZ R109, -R91.reuse, R109 ;  /* 0x0000006d5b6d7221 */ /* 0x040fe40000010100 */
[C---:B------:R-:W-:Y:S02]  /*c6f0*/  FADD.FTZ R110, -R91.reuse, R110 ;  /* 0x0000006e5b6e7221 */ /* 0x040fe40000010100 */
[C---:B------:R-:W-:Y:S02]  /*c700*/  FADD.FTZ R113, -R91.reuse, R113 ;  /* 0x000000715b717221 */ /* 0x040fe40000010100 */
[----:B------:R-:W-:Y:S02]  /*c710*/  FADD.FTZ R112, -R91, R112 ;  /* 0x000000705b707221 */ /* 0x000fe40000010100 */
[----:B------:R-:W-:-:S02]  /*c720*/  FMUL.FTZ R84, R83, R80 ;  /* 0x0000005053547220 */ /* 0x000fc40000410000 */
[----:B------:R-:W-:Y:S02]  /*c730*/  FMUL.FTZ R104, R83, R117 ;  /* 0x0000007553687220 */ /* 0x000fe40000410000 */
        /* <DEDUP_REMOVED lines=13> */
[----:B------:R-:W-:Y:S02]  /*c810*/  FFMA.FTZ R80, R38, R93, R70 ;  /* 0x0000005d26507223 */ /* 0x000fe40000010046 */
[----:B------:R-:W-:Y:S02]  /*c820*/  FFMA.FTZ R117, R39, R124, R71 ;  /* 0x0000007c27757223 */ /* 0x000fe40000010047 */
        /* <DEDUP_REMOVED lines=24> */
[----:B------:R-:W-:Y:S01]  /*c9b0*/  F2FP.BF16.PACK_AB R83, R117, R80 ;  /* 0x000000507553723e */ /* 0x000fe200000010ff */
[----:B------:R-:W-:Y:S02]  /*c9c0*/  FFMA.FTZ R80, R40, R81, R72 ;  /* 0x0000005128507223 */ /* 0x000fe40000010048 */
[----:B------:R-:W-:-:S02]  /*c9d0*/  FFMA.FTZ R81, R42, R85, R74 ;  /* 0x000000552a517223 */ /* 0x000fc4000001004a */
[----:B------:R-:W-:Y:S02]  /*c9e0*/  FFMA.FTZ R82, R36, R87, R68 ;  /* 0x0000005724527223 */ /* 0x000fe40000010044 */
[----:B------:R-:W-:Y:S02]  /*c9f0*/  FFMA.FTZ R85, R37, R90, R69 ;  /* 0x0000005a25557223 */ /* 0x000fe40000010045 */
[----:B------:R-:W-:Y:S02]  /*ca00*/  FFMA.FTZ R117, R41, R86, R73 ;  /* 0x0000005629757223 */ /* 0x000fe40000010049 */
[----:B------:R-:W-:Y:S01]  /*ca10*/  FFMA.FTZ R86, R28, R95, R60 ;  /* 0x0000005f1c567223 */ /* 0x000fe2000001003c */
[----:B------:R-:W-:Y:S01]  /*ca20*/  F2FP.BF16.PACK_AB R82, R85, R82 ;  /* 0x000000525552723e */ /* 0x000fe200000010ff */
[----:B------:R-:W-:Y:S01]  /*ca30*/  FFMA.FTZ R88, R43, R88, R75 ;  /* 0x000000582b587223 */ /* 0x000fe2000001004b */
[----:B------:R-:W-:Y:S01]  /*ca40*/  F2FP.BF16.PACK_AB R80, R117, R80 ;  /* 0x000000507550723e */ /* 0x000fe200000010ff */
[----:B------:R-:W-:-:S02]  /*ca50*/  FFMA.FTZ R89, R32, R89, R64 ;  /* 0x0000005920597223 */ /* 0x000fc40000010040 */
[----:B------:R-:W-:Y:S01]  /*ca60*/  FFMA.FTZ R84, R33, R84, R65 ;  /* 0x0000005421547223 */ /* 0x000fe20000010041 */
[----:B------:R-:W-:Y:S01]  /*ca70*/  F2FP.BF16.PACK_AB R81, R88, R81 ;  /* 0x000000515851723e */ /* 0x000fe200000010ff */
[----:B------:R-:W-:Y:S01]  /*ca80*/  FFMA.FTZ R90, R20, R105, R52 ;  /* 0x00000069145a7223 */ /* 0x000fe20000010034 */
[----:B------:R-:W-:Y:S01]  /*ca90*/  IADD3 R105, R92, 0x100, RZ ;  /* 0x000001005c697810 */ /* 0x000fe20007ffe0ff */
        /* <DEDUP_REMOVED lines=8> */
[----:B------:R-:W-:Y:S01]  /*cb20*/  FFMA.FTZ R89, R26, R101, R58 ;  /* 0x000000651a597223 */ /* 0x000fe2000001003a */
[----:B------:R-:W-:Y:S01]  /*cb30*/  LEA R98, P1, R99, c[0x0][0x208], 0x4 ;  /* 0x0000820063627a11 */ /* 0x000fe200078220ff */
        /* <DEDUP_REMOVED lines=11> */
[----:B------:R-:W-:Y:S01]  /*cbf0*/  IADD3 R102, R92, 0x80, RZ ;  /* 0x000000805c667810 */ /* 0x000fe20007ffe0ff */
[----:B------:R-:W-:Y:S01]  /*cc00*/  FFMA.FTZ R115, R16, R115, R48 ;  /* 0x0000007310737223 */ /* 0x000fe20000010030 */
[----:B------:R-:W-:Y:S01]  /*cc10*/  LEA.HI.X R101, R92, c[0x0][0x20c], RZ, 0x4, P0 ;  /* 0x000083005c657a11 */ /* 0x000fe200000f24ff */
[----:B------:R-:W-:Y:S01]  /*cc20*/  FFMA.FTZ R104, R17, R104, R49 ;  /* 0x0000006811687223 */ /* 0x000fe20000010031 */
[----:B------:R-:W-:Y:S01]  /*cc30*/  F2FP.BF16.PACK_AB R87, R106, R87 ;  /* 0x000000576a57723e */ /* 0x000fe200000010ff */
[----:B------:R-:W-:Y:S01]  /*cc40*/  FFMA.FTZ R111, R22, R111, R54 ;  /* 0x0000006f166f7223 */ /* 0x000fe20000010036 */
[----:B------:R-:W-:Y:S01]  /*cc50*/  F2FP.BF16.PACK_AB R86, R91, R86 ;  /* 0x000000565b56723e */ /* 0x000fe200000010ff */
[----:B------:R-:W-:Y:S01]  /*cc60*/  FFMA.FTZ R114, R23, R114, R55 ;  /* 0x0000007217727223 */ /* 0x000fe20000010037 */
[----:B------:R-:W-:Y:S01]  /*cc70*/  F2FP.BF16.PACK_AB R92, R104, R115 ;  /* 0x00000073685c723e */ /* 0x000fe200000010ff */
[----:B------:R-:W-:Y:S01]  /*cc80*/  FFMA.FTZ R93, R12, R93, R44 ;  /* 0x0000005d0c5d7223 */ /* 0x000fe2000001002c */
[----:B------:R0:W-:Y:S01]  /*cc90*/  STG.E.128 [R100.64], R80 ;  /* 0x0000005064007986 */ /* 0x0001e2000c101d06 */
[----:B------:R-:W-:Y:S01]  /*cca0*/  FFMA.FTZ R94, R13, R112, R45 ;  /* 0x000000700d5e7223 */ /* 0x000fe2000001002d */
[----:B------:R-:W-:Y:S01]  /*ccb0*/  F2FP.BF16.PACK_AB R91, R114, R111 ;  /* 0x0000006f725b723e */ /* 0x000fe200000010ff */
[----:B------:R-:W-:Y:S01]  /*ccc0*/  IMAD.MOV.U32 R96, RZ, RZ, 0x10 ;  /* 0x00000010ff607424 */ /* 0x000fe200078e00ff */
[----:B------:R-:W-:Y:S01]  /*ccd0*/  ISETP.GE.AND P0, PT, R2, c[0x0][0x164], PT ;  /* 0x0000590002007a0c */ /* 0x000fe20003f06270 */
[----:B------:R-:W-:Y:S01]  /*cce0*/  FFMA.FTZ R109, R18, R109, R50 ;  /* 0x0000006d126d7223 */ /* 0x000fe20000010032 */
[----:B------:R-:W-:Y:S01]  /*ccf0*/  F2FP.BF16.PACK_AB R94, R94, R93 ;  /* 0x0000005d5e5e723e */ /* 0x000fe200000010ff */
[----:B------:R-:W-:Y:S01]  /*cd00*/  FFMA.FTZ R110, R19, R110, R51 ;  /* 0x0000006e136e7223 */ /* 0x000fe20000010033 */
[----:B------:R-:W-:Y:S01]  /*cd10*/  LOP3.LUT P1, RZ, R11, 0xff, RZ, 0xc0, !PT ;  /* 0x000000ff0bff7812 */ /* 0x000fe2000782c0ff */
[----:B------:R-:W-:-:S03]  /*cd20*/  IMAD.WIDE.U32 R102, R102, R96, c[0x0][0x208] ;  /* 0x0000820066667625 */ /* 0x000fc600078e0060 */
[----:B------:R-:W-:Y:S01]  /*cd30*/  F2FP.BF16.PACK_AB R93, R110, R109 ;  /* 0x0000006d6e5d723e */ /* 0x000fe200000010ff */
[----:B------:R-:W-:Y:S01]  /*cd40*/  IMAD.WIDE.U32 R104, R105, R96, c[0x0][0x208] ;  /* 0x0000820069687625 */ /* 0x000fe200078e0060 */
[----:B------:R0:W-:Y:S01]  /*cd50*/  STG.E.128 [R102.64], R84 ;  /* 0x0000005466007986 */ /* 0x0001e2000c101d06 */
[----:B------:R-:W-:-:S03]  /*cd60*/  SEL R11, RZ, 0x1, P1 ;  /* 0x00000001ff0b7807 */ /* 0x000fc60000800000 */
[----:B------:R0:W-:Y:S04]  /*cd70*/  STG.E.128 [R104.64], R88 ;  /* 0x0000005868007986 */ /* 0x0001e8000c101d06 */
[----:B------:R0:W-:Y:S02]  /*cd80*/  STG.E.128 [R98.64], R92 ;  /* 0x0000005c62007986 */ /* 0x0001e4000c101d06 */
[----:B0-----:R-:W-:Y:S01]  /*cd90*/  @P0 CALL.REL.NOINC `(.L_x_7397) ;  /* 0x0000001000000944 */ /* 0x001fe20003c00000 */
[----:B------:R-:W-:Y:S05]  /*cda0*/  BRA `(.L_x_7398) ;  /* 0xffff3a6000007947 */ /* 0x000fea000383ffff */
.L_x_7397:
[----:B------:R-:W-:Y:S05]  /*cdb0*/  EXIT ;  /* 0x000000000000794d */ /* 0x000fea0003800000 */
.L_x_7395:
[----:B------:R-:W-:Y:S01]  /*cdc0*/  MOV R96, R80 ;  /* 0x0000005000607202 */ /* 0x000fe20000000f00 */
[----:B------:R-:W-:Y:S01]  /*cdd0*/  IMAD.MOV.U32 R81, RZ, RZ, 0x1 ;  /* 0x00000001ff517424 */ /* 0x000fe200078e00ff */
[----:B------:R-:W-:Y:S01]  /*cde0*/  MOV R95, 0xffffffff ;  /* 0xffffffff005f7802 */ /* 0x000fe20000000f00 */
[----:B------:R-:W-:Y:S01]  /*cdf0*/  IMAD.MOV.U32 R122, RZ, RZ, 0x1f ;  /* 0x0000001fff7a7424 */ /* 0x000fe200078e00ff */
[----:B------:R-:W-:-:S02]  /*ce00*/  MOV R82, 0xce20 ;  /* 0x0000ce2000527802 */ /* 0x000fc40000000f00 */
[----:B------:R-:W-:Y:S05]  /*ce10*/  CALL.REL.NOINC `($__internal_41_$__cuda_sm70_shflsync_bfly_p) ;  /* 0x0000078000007944 */ /* 0x000fea0003c00000 */
[----:B01----:R-:W-:Y:S05]  /*ce20*/  BRA `(.L_x_7399) ;  /* 0xffffee1000007947 */ /* 0x003fea000383ffff */
.L_x_7396:
[----:B------:R-:W-:Y:S01]  /*ce30*/  IMAD.MOV.U32 R81, RZ, RZ, 0x2 ;  /* 0x00000002ff517424 */ /* 0x000fe200078e00ff */
[----:B------:R-:W-:Y:S01]  /*ce40*/  MOV R95, 0xffffffff ;  /* 0xffffffff005f7802 */ /* 0x000fe20000000f00 */
[----:B------:R-:W-:Y:S01]  /*ce50*/  IMAD.MOV.U32 R122, RZ, RZ, 0x1f ;  /* 0x0000001fff7a7424 */ /* 0x000fe200078e00ff */
[----:B------:R-:W-:-:S02]  /*ce60*/  MOV R82, 0xce80 ;  /* 0x0000ce8000527802 */ /* 0x000fc40000000f00 */
[----:B0-----:R-:W-:Y:S05]  /*ce70*/  CALL.REL.NOINC `($__internal_41_$__cuda_sm70_shflsync_bfly_p) ;  /* 0x0000072000007944 */ /* 0x001fea0003c00000 */
[----:B01----:R-:W-:Y:S01]  /*ce80*/  FADD.FTZ R96, R96, R81 ;  /* 0x0000005160607221 */ /* 0x003fe20000010000 */
[----:B------:R-:W-:Y:S01]  /*ce90*/  MOV R95, 0xffffffff ;  /* 0xffffffff005f7802 */ /* 0x000fe20000000f00 */
[----:B------:R-:W-:Y:S01]  /*cea0*/  IMAD.MOV.U32 R81, RZ, RZ, 0x4 ;  /* 0x00000004ff517424 */ /* 0x000fe200078e00ff */
[----:B------:R-:W-:Y:S01]  /*ceb0*/  MOV R82, 0xcee0 ;  /* 0x0000cee000527802 */ /* 0x000fe20000000f00 */
[----:B------:R-:W-:-:S02]  /*cec0*/  IMAD.MOV.U32 R122, RZ, RZ, 0x1f ;  /* 0x0000001fff7a7424 */ /* 0x000fc400078e00ff */
[----:B------:R-:W-:Y:S05]  /*ced0*/  CALL.REL.NOINC `($__internal_41_$__cuda_sm70_shflsync_bfly_p) ;  /* 0x000006c000007944 */ /* 0x000fea0003c00000 */
        /* <DEDUP_REMOVED lines=12> */
[----:B-1----:R-:W-:Y:S01]  /*cfa0*/  FADD.FTZ R80, R96, R81 ;  /* 0x0000005160507221 */ /* 0x002fe20000010000 */
[----:B0-----:R-:W-:Y:S01]  /*cfb0*/  MOV R95, 0xffffffff ;  /* 0xffffffff005f7802 */ /* 0x001fe20000000f00 */
[----:B------:R-:W-:-:S02]  /*cfc0*/  IMAD.MOV.U32 R122, RZ, RZ, 0x1f ;  /* 0x0000001fff7a7424 */ /* 0x000fc400078e00ff */
[----:B------:R-:W-:-:S04]  /*cfd0*/  FMUL.FTZ R80, R80, 0.0009765625 ;  /* 0x3a80000050507820 */ /* 0x000fc80000410000 */
[C---:B------:R-:W-:Y:S02]  /*cfe0*/  FADD.FTZ R81, -R80.reuse, R84 ;  /* 0x0000005450517221 */ /* 0x040fe40000010100 */
[C---:B------:R-:W-:Y:S02]  /*cff0*/  FADD.FTZ R82, -R80.reuse, R86 ;  /* 0x0000005650527221 */ /* 0x040fe40000010100 */
[----:B------:R-:W-:Y:S02]  /*d000*/  FFMA.FTZ R81, R81, R81, RZ ;  /* 0x0000005151517223 */ /* 0x000fe400000100ff */
[----:B------:R-:W-:Y:S02]  /*d010*/  FADD.FTZ R96, -R80, R94 ;  /* 0x0000005e50607221 */ /* 0x000fe40000010100 */
        /* <DEDUP_REMOVED lines=59> */
[----:B------:R-:W-:-:S03]  /*d3d0*/  MOV R82, 0xd410 ;  /* 0x0000d41000527802 */ /* 0x000fc60000000f00 */
[----:B------:R-:W-:Y:S02]  /*d3e0*/  FFMA.FTZ R96, R96, R96, R81 ;  /* 0x0000006060607223 */ /* 0x000fe40000010051 */
[----:B------:R-:W-:Y:S02]  /*d3f0*/  IMAD.MOV.U32 R81, RZ, RZ, 0x1 ;  /* 0x00000001ff517424 */ /* 0x000fe400078e00ff */
[----:B------:R-:W-:Y:S05]  /*d400*/  CALL.REL.NOINC `($__internal_41_$__cuda_sm70_shflsync_bfly_p) ;  /* 0x0000019000007944 */ /* 0x000fea0003c00000 */
[----:B01----:R-:W-:Y:S01]  /*d410*/  FADD.FTZ R96, R96, R81 ;  /* 0x0000005160607221 */ /* 0x003fe20000010000 */
[----:B------:R-:W-:Y:S01]  /*d420*/  MOV R95, 0xffffffff ;  /* 0xffffffff005f7802 */ /* 0x000fe20000000f00 */
[----:B------:R-:W-:Y:S01]  /*d430*/  IMAD.MOV.U32 R81, RZ, RZ, 0x2 ;  /* 0x00000002ff517424 */ /* 0x000fe200078e00ff */
[----:B------:R-:W-:Y:S01]  /*d440*/  MOV R82, 0xd470 ;  /* 0x0000d47000527802 */ /* 0x000fe20000000f00 */
[----:B------:R-:W-:Y:S02]  /*d450*/  IMAD.MOV.U32 R122, RZ, RZ, 0x1f ;  /* 0x0000001fff7a7424 */ /* 0x000fe400078e00ff */
        /* <DEDUP_REMOVED lines=19> */
[----:B01----:R-:W-:Y:S05]  /*d590*/  BRA `(.L_x_7400) ;  /* 0xffffebe000007947 */ /* 0x003fea000383ffff */
        .weak           $__internal_41_$__cuda_sm70_shflsync_bfly_p
        .type           $__internal_41_$__cuda_sm70_shflsync_bfly_p,@function
        .size           $__internal_41_$__cuda_sm70_shflsync_bfly_p,(.L_x_29105 - $__internal_41_$__cuda_sm70_shflsync_bfly_p)
$__internal_41_$__cuda_sm70_shflsync_bfly_p:
[----:B------:R-:W-:Y:S01]  /*d5a0*/  IMAD.MOV.U32 R83, RZ, RZ, 0x0 ;  /* 0x00000000ff537424 */ /* 0x000fe200078e00ff */
[----:B------:R-:W-:Y:S04]  /*d5b0*/  WARPSYNC R95 ;  /* 0x0000005f00007348 */ /* 0x000fe80003800000 */
[----:B------:R0:W1:Y:S01]  /*d5c0*/  SHFL.BFLY PT, R81, R96, R81, R122 ;  /* 0x0c00005160517389 */ /* 0x00006200000e007a */
[----:B------:R-:W-:Y:S05]  /*d5d0*/  RET.REL.NODEC R82 `(_ZN10layer_norm13ln_fwd_kernelINS_13Kernel_traitsIf13__nv_bfloat16S2_S2_fjLj4096ELj1ELj1ELj4ELj16ENS_18Kernel_traits_baseILj4096EfS2_S2_S2_fjLj128EEEEELb1ELb0ELb0ELb1EEEvNS_9FwdParamsE) ;  /* 0xffff2a2052007950 */ /* 0x000fea0003c3ffff */
.L_x_7401:
        /* <DEDUP_REMOVED lines=10> */
.L_x_29105:


//--------------------- .text._ZN10layer_norm13ln_fwd_kernelINS_13Kernel_traitsIf13__nv_bfloat16S2_S2_fjLj4096ELj1ELj1ELj4ELj16ENS_18Kernel_traits_baseILj4096EfS2_S2_S2_fjLj128EEEEELb1ELb0ELb1ELb0EEEvNS_9FwdParamsE --------------------------
	.section	.text._ZN10layer_norm13ln_fwd_kernelINS_13Kernel_traitsIf13__nv_bfloat16S2_S2_fjLj4096ELj1ELj1ELj4ELj16ENS_18Kernel_traits_baseILj4096EfS2_S2_S2_fjLj128EEEEELb1ELb0ELb1ELb0EEEvNS_9FwdParamsE,"ax",@progbits
	.sectioninfo	@"SHI_REGISTERS=158"
	.align	128
        .global         _ZN10layer_norm13ln_fwd_kernelINS_13Kernel_traitsIf13__nv_bfloat16S2_S2_fjLj4096ELj1ELj1ELj4ELj16ENS_18Kernel_traits_baseILj4096EfS2_S2_S2_fjLj128EEEEELb1ELb0ELb1ELb0EEEvNS_9FwdParamsE
        .type           _ZN10layer_norm13ln_fwd_kernelINS_13Kernel_traitsIf13__nv_bfloat16S2_S2_fjLj4096ELj1ELj1ELj4ELj16ENS_18Kernel_traits_baseILj4096EfS2_S2_S2_fjLj128EEEEELb1ELb0ELb1ELb0EEEvNS_9FwdParamsE,@function
        .size           _ZN10layer_norm13ln_fwd_kernelINS_13Kernel_traitsIf13__nv_bfloat16S2_S2_fjLj4096ELj1ELj1ELj4ELj16ENS_18Kernel_traits_baseILj4096EfS2_S2_S2_fjLj128EEEEELb1ELb0ELb1ELb0EEEvNS_9FwdParamsE,(.L_x_29106 - _ZN10layer_norm13ln_fwd_kernelINS_13Kernel_traitsIf13__nv_bfloat16S2_S2_fjLj4096ELj1ELj1ELj4ELj16ENS_18Kernel_traits_baseILj4096EfS2_S2_S2_fjLj128EEEEELb1ELb0ELb1ELb0EEEvNS_9FwdParamsE)
        .other          _ZN10layer_norm13ln_fwd_kernelINS_13Kernel_traitsIf13__nv_bfloat16S2_S2_fjLj4096ELj1ELj1ELj4ELj16ENS_18Kernel_traits_baseILj4096EfS2_S2_S2_fjLj128EEEEELb1ELb0ELb1ELb0EEEvNS_9FwdParamsE,@"STO_CUDA_ENTRY STV_DEFAULT"
_ZN10layer_norm13ln_fwd_kernelINS_13Kernel_traitsIf13__nv_bfloat16S2_S2_fjLj4096ELj1ELj1ELj4ELj16ENS_18Kernel_traits_baseILj4096EfS2_S2_S2_fjLj128EEEEELb1ELb0ELb1ELb0EEEvNS_9FwdParamsE:
.text._ZN10layer_norm13ln_fwd_kernelINS_13Kernel_traitsIf13__nv_bfloat16S2_S2_fjLj4096ELj1ELj1ELj4ELj16ENS_18Kernel_traits_baseILj4096EfS2_S2_S2_fjLj128EEEEELb1ELb0ELb1ELb0EEEvNS_9FwdParamsE:
        /* <DEDUP_REMOVED lines=79> */
[----:B------:R-:W-:Y:S02]  /*04f0*/  LEA.HI R6, R0, R19, RZ, 0x19 ;  /* 0x0000001300067211 */ /* 0x000fe400078fc8ff */
[----:B------:R-:W-:Y:S01]  /*0500*/  LOP3.LUT R20, R17, UR21, R12, 0x96, !PT ;  /* 0x0000001511147c12 */ /* 0x000fe2000f8e960c */
[----:B------:R-:W-:Y:S01]  /*0510*/  IMAD.HI.U32 R19, R21, -0x326172a9, RZ ;  /* 0xcd9e8d5715137827 */ /* 0x000fe200078e00ff */
[----:B------:R-:W-:Y:S02]  /*0520*/  P2R R108, PR, RZ, 0x20 ;  /* 0x00000020ff6c7803 */ /* 0x000fe40000000000 */
[----:B------:R-:W-:Y:S01]  /*0530*/  ISETP.GE.U32.AND P1, PT, R5, 0x200, PT ;  /* 0x000002000500780c */ /* 0x000fe20003f26070 */
[----:B------:R-:W-:Y:S01]  /*0540*/  IMAD.HI.U32 R11, R20, -0x2daee0ad, RZ ;  /* 0xd2511f53140b7827 */ /* 0x000fe200078e00ff */
[----:B------:R-:W-:Y:S01]  /*0550*/  P2R R117, PR, RZ, 0x10 ;  /* 0x00000010ff757803 */ /* 0x000fe20000000000 */
        /* <DEDUP_REMOVED lines=16> */
.L_x_7403:
[----:B------:R-:W-:Y:S05]  /*0660*/  BSYNC B0 ;  /* 0x0000000000007941 */ /* 0x000fea0003800000 */
.L_x_7402:
        /* <DEDUP_REMOVED lines=17> */
.L_x_7405:
[----:B------:R-:W-:Y:S05]  /*0780*/  BSYNC B0 ;  /* 0x0000000000007941 */ /* 0x000fea0003800000 */
.L_x_7404:
        /* <DEDUP_REMOVED lines=17> */
.L_x_7407:
[----:B------:R-:W-:Y:S05]  /*08a0*/  BSYNC B0 ;  /* 0x0000000000007941 */ /* 0x000fea0003800000 */
.L_x_7406:
        /* <DEDUP_REMOVED lines=16> */
.L_x_7409:
[----:B------:R-:W-:Y:S05]  /*09b0*/  BSYNC B0 ;  /* 0x0000000000007941 */ /* 0x000fea0003800000 */
.L_x_7408:
[----:B------:R-:W-:Y:S02]  /*09c0*/  ISETP.GE.AND P2, PT, R6, c[0x0][0x164], PT ;  /* 0x0000590006007a0c */ /* 0x000fe40003f46270 */
[----:B------:R-:W-:Y:S02]  /*09d0*/  LOP3.LUT R19, R19, UR23, R16, 0x96, !PT ;  /* 0x0000001713137c12 */ /* 0x000fe4000f8e9610 */
[----:B------:R-:W-:-:S09]  /*09e0*/  LOP3.LUT R17, R11, UR24, R14, 0x96, !PT ;  /* 0x000000180b117c12 */ /* 0x000fd2000f8e960e */
[----:B------:R-:W-:Y:S05]  /*09f0*/  @P2 EXIT ;  /* 0x000000000000294d */ /* 0x000fea0003800000 */
[----:B------:R-:W-:Y:S01]  /*0a00*/  SHF.R.S32.HI R18, RZ, 0x3, R18 ;  /* 0x00000003ff127819 */ /* 0x000fe20000011412 */
[C---:B0-----:R-:W-:Y:S01]  /*0a10*/  IMAD.SHL.U32 R12, R0.reuse, 0x20, RZ ;  /* 0x00000020000c7824 */ /* 0x041fe200078e00ff */
[----:B------:R-:W-:Y:S01]  /*0a20*/  LOP3.LUT R8, R0, 0x60, RZ, 0xc0, !PT ;  /* 0x0000006000087812 */ /* 0x000fe200078ec0ff */
[----:B------:R-:W-:Y:S01]  /*0a30*/  IMAD R13, R20, -0x2daee0ad, RZ ;  /* 0xd2511f53140d7824 */ /* 0x000fe200078e02ff */
[----:B------:R-:W-:Y:S01]  /*0a40*/  LOP3.LUT R7, R18, 0x7f, RZ, 0xc0, !PT ;  /* 0x0000007f12077812 */ /* 0x000fe200078ec0ff */
[----:B------:R-:W-:Y:S01]  /*0a50*/  IMAD.HI.U32 R14, R19, -0x2daee0ad, RZ ;  /* 0xd2511f53130e7827 */ /* 0x000fe200078e00ff */
[----:B------:R-:W-:Y:S01]  /*0a60*/  SHF.R.U32.HI R18, RZ, 0x2, R18 ;  /* 0x00000002ff127819 */ /* 0x000fe20000011612 */
[----:B------:R-:W-:Y:S01]  /*0a70*/  ULDC.U8 UR8, c[0x0][0x1f0] ;  /* 0x00007c0000087ab9 */ /* 0x000fe20000000000 */
[----:B------:R-:W-:Y:S01]  /*0a80*/  IADD3 R8, R7, -R8, RZ ;  /* 0x8000000807087210 */ /* 0x000fe20007ffe0ff */
[----:B------:R-:W-:Y:S01]  /*0a90*/  IMAD.HI.U32 R16, R17, -0x326172a9, RZ ;  /* 0xcd9e8d5711107827 */ /* 0x000fe200078e00ff */
[----:B------:R-:W-:-:S02]  /*0aa0*/  LOP3.LUT R11, R18, 0x3fffffe0, RZ, 0xc0, !PT ;  /* 0x3fffffe0120b7812 */ /* 0x000fc400078ec0ff */
[----:B------:R-:W-:Y:S02]  /*0ab0*/  IMNMX R8, RZ, R8, !PT ;  /* 0x00000008ff087217 */ /* 0x000fe40007800200 */
[----:B------:R-:W-:Y:S02]  /*0ac0*/  LOP3.LUT R12, R12, 0x3e0, RZ, 0xc0, !PT ;  /* 0x000003e00c0c7812 */ /* 0x000fe400078ec0ff */
[----:B------:R-:W-:Y:S02]  /*0ad0*/  IMNMX R8, R8, 0x20, PT ;  /* 0x0000002008087817 */ /* 0x000fe40003800200 */
[----:B------:R-:W-:Y:S01]  /*0ae0*/  IADD3 R12, R7, -R12, RZ ;  /* 0x8000000c070c7210 */ /* 0x000fe20007ffe0ff */
[----:B------:R-:W-:Y:S01]  /*0af0*/  IMAD R7, R21, -0x326172a9, RZ ;  /* 0xcd9e8d5715077824 */ /* 0x000fe200078e02ff */
[----:B------:R-:W-:Y:S01]  /*0b00*/  LOP3.LUT R10, R10, 0x3, RZ, 0xc0, !PT ;  /* 0x000000030a0a7812 */ /* 0x000fe200078ec0ff */
[----:B------:R-:W-:Y:S01]  /*0b10*/  IMAD.IADD R8, R8, 0x1, R11 ;  /* 0x0000000108087824 */ /* 0x000fe200078e020b */
[----:B------:R-:W-:-:S02]  /*0b20*/  IMNMX R12, RZ, R12, !PT ;  /* 0x0000000cff0c7217 */ /* 0x000fc40007800200 */
[----:B------:R-:W-:Y:S01]  /*0b30*/  LOP3.LUT R7, R16, UR25, R7, 0x96, !PT ;  /* 0x0000001910077c12 */ /* 0x000fe2000f8e9607 */
[----:B------:R-:W-:Y:S01]  /*0b40*/  IMAD.SHL.U32 R9, R8, 0x8, RZ ;  /* 0x0000000808097824 */ /* 0x000fe200078e00ff */
[----:B------:R-:W-:-:S03]  /*0b50*/  IMNMX R12, R12, 0x20, PT ;  /* 0x000000200c0c7817 */ /* 0x000fc60003800200 */
[----:B------:R0:W1:Y:S02]  /*0b60*/  I2F.U32 R8, R9 ;  /* 0x0000000900087306 */ /* 0x0000640000201000 */
[----:B------:R-:W-:Y:S02]  /*0b70*/  IMAD.IADD R15, R11, 0x1, R12 ;  /* 0x000000010b0f7824 */ /* 0x000fe400078e020c */
[----:B------:R-:W-:Y:S02]  /*0b80*/  IMAD R12, R17, -0x326172a9, RZ ;  /* 0xcd9e8d57110c7824 */ /* 0x000fe400078e02ff */
[----:B------:R-:W-:Y:S01]  /*0b90*/  IMAD.MOV.U32 R11, RZ, RZ, RZ ;  /* 0x000000ffff0b7224 */ /* 0x000fe200078e00ff */
[----:B------:R-:W-:Y:S02]  /*0ba0*/  SHF.L.U32 R15, R15, 0x3, RZ ;  /* 0x000000030f0f7819 */ /* 0x000fe400000006ff */
[----:B0-----:R-:W-:Y:S01]  /*0bb0*/  LOP3.LUT R9, R14, UR26, R13, 0x96, !PT ;  /* 0x0000001a0e097c12 */ /* 0x001fe2000f8e960d */
[----:B------:R-:W-:-:S02]  /*0bc0*/  IMAD.MOV.U32 R13, RZ, RZ, 0x1 ;  /* 0x00000001ff0d7424 */ /* 0x000fc400078e00ff */
[----:B------:R-:W-:Y:S01]  /*0bd0*/  IMAD R14, R19, -0x2daee0ad, RZ ;  /* 0xd2511f53130e7824 */ /* 0x000fe200078e02ff */
[----:B-1----:R-:W0:Y:S06]  /*0be0*/  MUFU.RCP R8, R8 ;  /* 0x0000000800087308 */ /* 0x002e2c0000001000 */
.L_x_7755:
[----:B------:R-:W-:-:S04]  /*0bf0*/  IMAD.MOV.U32 R97, RZ, RZ, 0x4 ;  /* 0x00000004ff617424 */ /* 0x000fc800078e00ff */
[----:B------:R-:W-:-:S05]  /*0c00*/  IMAD.WIDE R98, R6, R97, c[0x0][0x1d0] ;  /* 0x0000740006627625 */ /* 0x000fca00078e0261 */
[----:B------:R1:W2:Y:S01]  /*0c10*/  LDG.E R128, [R98.64] ;  /* 0x0000000662807981 */ /* 0x0002a2000c1e1900 */
[----:B------:R-:W-:-:S05]  /*0c20*/  IMAD.WIDE R96, R6, R97, c[0x0][0x1d8] ;  /* 0x0000760006607625 */ /* 0x000fca00078e0261 */
[----:B-----5:R3:W5:Y:S01]  /*0c30*/  LDG.E R122, [R96.64] ;  /* 0x00000006607a7981 */ /* 0x020762000c1e1900 */
[----:B------:R-:W-:Y:S01]  /*0c40*/  IMAD R124, R6, c[0x0][0x168], RZ ;  /* 0x00005a00067c7a24 */ /* 0x000fe200078e02ff */
[----:B------:R-:W-:Y:S01]  /*0c50*/  BSSY B0, `(.L_x_7410) ;  /* 0x0000337000007945 */ /* 0x000fe20003800000 */
[----:B-1----:R-:W-:-:S03]  /*0c60*/  LOP3.LUT R98, R0, 0x7f, RZ, 0xc0, !PT ;  /* 0x0000007f00627812 */ /* 0x002fc600078ec0ff */
        /* <DEDUP_REMOVED lines=12> */
[----:B---3--:R-:W-:Y:S01]  /*0d30*/  ISETP.NE.U32.AND P3, PT, RZ, c[0x0][0x180], PT ;  /* 0x00006000ff007a0c */ /* 0x008fe20003f65070 */
[----:B------:R-:W-:-:S03]  /*0d40*/  @P2 IMAD.MOV.U32 R99, RZ, RZ, 0x10 ;  /* 0x00000010ff632424 */ /* 0x000fc600078e00ff */
[----:B------:R-:W-:Y:S01]  /*0d50*/  ISETP.NE.AND.EX P3, PT, RZ, c[0x0][0x184], PT, P3 ;  /* 0x00006100ff007a0c */ /* 0x000fe20003f65330 */
[----:B------:R-:W-:-:S05]  /*0d60*/  @P2 IMAD.WIDE.U32 R98, R124, R99, c[0x0][0x170] ;  /* 0x00005c007c622625 */ /* 0x000fca00078e0063 */
[----:B------:R1:W5:Y:S07]  /*0d70*/  @P2 LDG.E.128 R88, [R98.64] ;  /* 0x0000000662582981 */ /* 0x00036e000c1e1d00 */
[----:B------:R-:W-:-:S05]  /*0d80*/  @P3 MOV R97, 0x10 ;  /* 0x0000001000613802 */ /* 0x000fca0000000f00 */
[----:B------:R-:W-:-:S05]  /*0d90*/  @P3 IMAD.WIDE.U32 R96, R126, R97, c[0x0][0x180] ;  /* 0x000060007e603625 */ /* 0x000fca00078e0061 */
[----:B------:R1:W5:Y:S01]  /*0da0*/  @P3 LDG.E.128 R92, [R96.64] ;  /* 0x00000006605c3981 */ /* 0x000362000c1e1d00 */
[----:B------:R-:W-:Y:S01]  /*0db0*/  ISETP.GT.AND P4, PT, R128, RZ, PT ;  /* 0x000000ff8000720c */ /* 0x000fe20003f84270 */
[----:B------:R-:W-:-:S12]  /*0dc0*/  BSSY B1, `(.L_x_7412) ;  /* 0x000005f000017945 */ /* 0x000fd80003800000 */
[----:B------:R-:W-:Y:S05]  /*0dd0*/  @P4 BRA `(.L_x_7413) ;  /* 0x0000006000004947 */ /* 0x000fea0003800000 */
[----:B-1----:R-:W-:Y:S02]  /*0de0*/  IMAD.MOV.U32 R16, RZ, RZ, RZ ;  /* 0x000000ffff107224 */ /* 0x002fe400078e00ff */
[----:B------:R-:W-:Y:S01]  /*0df0*/  IMAD.MOV.U32 R20, RZ, RZ, R10 ;  /* 0x000000ffff147224 */ /* 0x000fe200078e000a */
[----:B------:R-:W-:Y:S05]  /*0e00*/  @!P3 BRA `(.L_x_7414) ;  /* 0x000005a00000b947 */ /* 0x000fea0003800000 */
[----:B------:R-:W-:Y:S01]  /*0e10*/  IMAD.MOV.U32 R20, RZ, RZ, R10 ;  /* 0x000000ffff147224 */ /* 0x000fe200078e000a */
[----:B-----5:R-:W-:Y:S01]  /*0e20*/  PRMT R16, RZ, 0x5410, R92 ;  /* 0x00005410ff107816 */ /* 0x020fe2000000005c */
[----:B------:R-:W-:Y:S05]  /*0e30*/  BRA `(.L_x_7414) ;  /* 0x0000057000007947 */ /* 0x000fea0003800000 */
.L_x_7413:
[C---:B-1----:R-:W-:Y:S01]  /*0e40*/  ISETP.NE.AND P5, PT, R10.reuse, 0x1, PT ;  /* 0x000000010a00780c */ /* 0x042fe20003fa5270 */
        /* <DEDUP_REMOVED lines=11> */
.L_x_7416:
[----:B------:R-:W-:Y:S02]  /*0f00*/  IMAD.MOV.U32 R19, RZ, RZ, R12 ;  /* 0x000000ffff137224 */ /* 0x000fe400078e000c */
.L_x_7417:
[----:B------:R-:W-:Y:S05]  /*0f10*/  BSYNC B2 ;  /* 0x0000000000027941 */ /* 0x000fea0003800000 */
.L_x_7415:
        /* <DEDUP_REMOVED lines=16> */
.L_x_7421:
[----:B------:R-:W-:Y:S05]  /*1020*/  BSYNC B3 ;  /* 0x0000000000037941 */ /* 0x000fea0003800000 */
.L_x_7420:
        /* <DEDUP_REMOVED lines=44> */
.L_x_7419:
[----:B------:R-:W-:Y:S05]  /*12f0*/  BSYNC B2 ;  /* 0x0000000000027941 */ /* 0x000fea0003800000 */
.L_x_7418:
[----:B------:R1:W2:Y:S01]  /*1300*/  I2F.U32 R10, R19 ;  /* 0x00000013000a7306 */ /* 0x0002a20000201000 */
[----:B-----5:R-:W-:Y:S01]  /*1310*/  PRMT R16, RZ, 0x5410, R88 ;  /* 0x00005410ff107816 */ /* 0x020fe20000000058 */
[----:B------:R-:W-:-:S04]  /*1320*/  IMAD.MOV.U32 R17, RZ, RZ, 0x2f800000 ;  /* 0x2f800000ff117424 */ /* 0x000fc800078e00ff */
[----:B------:R-:W-:Y:S01]  /*1330*/  FMUL.FTZ R16, R16, c[0x0][0x1ec] ;  /* 0x00007b0010107a20 */ /* 0x000fe20000410000 */
[----:B-1----:R-:W-:-:S03]  /*1340*/  @P3 PRMT R19, RZ, 0x5410, R92 ;  /* 0x00005410ff133816 */ /* 0x002fc6000000005c */
[----:B------:R-:W-:Y:S02]  /*1350*/  FMUL.FTZ R16, R16, c[0x0][0x1e8] ;  /* 0x00007a0010107a20 */ /* 0x000fe40000410000 */
[----:B--2---:R-:W-:-:S05]  /*1360*/  FFMA.FTZ R10, R10, R17, 1.1641532182693481445e-10 ;  /* 0x2f0000000a0a7423 */ /* 0x004fca0000010011 */
[----:B------:R-:W-:-:S04]  /*1370*/  FSETP.GTU.FTZ.AND P5, PT, R10, c[0x0][0x1e4], PT ;  /* 0x000079000a007a0b */ /* 0x000fc80003fbc000 */
[----:B------:R-:W-:Y:S02]  /*1380*/  FSEL R16, R16, RZ, !P5 ;  /* 0x000000ff10107208 */ /* 0x000fe40006800000 */
[----:B------:R-:W-:-:S03]  /*1390*/  SEL R17, RZ, 0x1, P5 ;  /* 0x00000001ff117807 */ /* 0x000fc60002800000 */
[----:B------:R-:W-:Y:S02]  /*13a0*/  @P3 FADD.FTZ R16, R19, R16 ;  /* 0x0000001013103221 */ /* 0x000fe40000010000 */
.L_x_7414:
[----:B------:R-:W-:Y:S05]  /*13b0*/  BSYNC B1 ;  /* 0x0000000000017941 */ /* 0x000fea0003800000 */
.L_x_7412:
        /* <DEDUP_REMOVED lines=8> */
.L_x_7423:
        /* <DEDUP_REMOVED lines=12> */
.L_x_7426:
[----:B------:R-:W-:Y:S02]  /*1500*/  IMAD.MOV.U32 R10, RZ, RZ, R12 ;  /* 0x000000ffff0a7224 */ /* 0x000fe400078e000c */
.L_x_7427:
[----:B------:R-:W-:Y:S05]  /*1510*/  BSYNC B2 ;  /* 0x0000000000027941 */ /* 0x000fea0003800000 */
.L_x_7425:
        /* <DEDUP_REMOVED lines=16> */
.L_x_7431:
[----:B------:R-:W-:Y:S05]  /*1620*/  BSYNC B3 ;  /* 0x0000000000037941 */ /* 0x000fea0003800000 */
.L_x_7430:
        /* <DEDUP_REMOVED lines=44> */
.L_x_7429:
[----:B------:R-:W-:Y:S05]  /*18f0*/  BSYNC B2 ;  /* 0x0000000000027941 */ /* 0x000fea0003800000 */
.L_x_7428:
[----:B------:R-:W1:Y:S01]  /*1900*/  I2F.U32 R10, R10 ;  /* 0x0000000a000a7306 */ /* 0x000e620000201000 */
[----:B------:R-:W-:Y:S01]  /*1910*/  HFMA2.MMA R97, -RZ, RZ, 0.1171875, 0 ;  /* 0x2f800000ff617435 */ /* 0x000fe200000001ff */
[----:B-----5:R-:W-:-:S05]  /*1920*/  PRMT R19, RZ, 0x7610, R88 ;  /* 0x00007610ff137816 */ /* 0x020fca0000000058 */
[----:B------:R-:W-:-:S04]  /*1930*/  FMUL.FTZ R19, R19, c[0x0][0x1ec] ;  /* 0x00007b0013137a20 */ /* 0x000fc80000410000 */
[----:B------:R-:W-:Y:S02]  /*1940*/  FMUL.FTZ R19, R19, c[0x0][0x1e8] ;  /* 0x00007a0013137a20 */ /* 0x000fe40000410000 */
[----:B-1----:R-:W-:Y:S01]  /*1950*/  FFMA.FTZ R18, R10, R97, 1.1641532182693481445e-10 ;  /* 0x2f0000000a127423 */ /* 0x002fe20000010061 */
[----:B------:R-:W-:-:S04]  /*1960*/  @P3 PRMT R10, RZ, 0x7610, R92 ;  /* 0x00007610ff0a3816 */ /* 0x000fc8000000005c */
[----:B------:R-:W-:-:S04]  /*1970*/  FSETP.GTU.FTZ.AND P5, PT, R18, c[0x0][0x1e4], PT ;  /* 0x0000790012007a0b */ /* 0x000fc80003fbc000 */
[----:B------:R-:W-:Y:S02]  /*1980*/  FSEL R19, R19, RZ, !P5 ;  /* 0x000000ff13137208 */ /* 0x000fe40006800000 */
[----:B------:R-:W-:-:S03]  /*1990*/  SEL R18, RZ, 0x1, P5 ;  /* 0x00000001ff127807 */ /* 0x000fc60002800000 */
[----:B------:R-:W-:Y:S02]  /*19a0*/  @P3 FADD.FTZ R19, R10, R19 ;  /* 0x000000130a133221 */ /* 0x000fe40000010000 */
.L_x_7424:
[----:B------:R-:W-:Y:S05]  /*19b0*/  BSYNC B1 ;  /* 0x0000000000017941 */ /* 0x000fea0003800000 */
.L_x_7422:
        /* <DEDUP_REMOVED lines=8> */
.L_x_7433:
        /* <DEDUP_REMOVED lines=12> */
.L_x_7436:
[----:B------:R-:W-:Y:S02]  /*1b00*/  IMAD.MOV.U32 R10, RZ, RZ, R12 ;  /* 0x000000ffff0a7224 */ /* 0x000fe400078e000c */
.L_x_7437:
[----:B------:R-:W-:Y:S05]  /*1b10*/  BSYNC B2 ;  /* 0x0000000000027941 */ /* 0x000fea0003800000 */
.L_x_7435:
        /* <DEDUP_REMOVED lines=16> */
.L_x_7441:
[----:B------:R-:W-:Y:S05]  /*1c20*/  BSYNC B3 ;  /* 0x0000000000037941 */ /* 0x000fea0003800000 */
.L_x_7440:
        /* <DEDUP_REMOVED lines=44> */
.L_x_7439:
[----:B------:R-:W-:Y:S05]  /*1ef0*/  BSYNC B2 ;  /* 0x0000000000027941 */ /* 0x000fea0003800000 */
.L_x_7438:
[----:B------:R-:W1:Y:S01]  /*1f00*/  I2F.U32 R10, R10 ;  /* 0x0000000a000a7306 */ /* 0x000e620000201000 */
[----:B-----5:R-:W-:Y:S01]  /*1f10*/  PRMT R21, RZ, 0x5410, R89 ;  /* 0x00005410ff157816 */ /* 0x020fe20000000059 */
[----:B------:R-:W-:-:S04]  /*1f20*/  IMAD.MOV.U32 R23, RZ, RZ, 0x2f800000 ;  /* 0x2f800000ff177424 */ /* 0x000fc800078e00ff */
        /* <DEDUP_REMOVED lines=8> */
.L_x_7434:
[----:B------:R-:W-:Y:S05]  /*1fb0*/  BSYNC B1 ;  /* 0x0000000000017941 */ /* 0x000fea0003800000 */
.L_x_7432:
        /* <DEDUP_REMOVED lines=8> */
.L_x_7443:
        /* <DEDUP_REMOVED lines=12> */
.L_x_7446:
[----:B------:R-:W-:Y:S02]  /*2100*/  IMAD.MOV.U32 R10, RZ, RZ, R12 ;  /* 0x000000ffff0a7224 */ /* 0x000fe400078e000c */
.L_x_7447:
[----:B------:R-:W-:Y:S05]  /*2110*/  BSYNC B2 ;  /* 0x0000000000027941 */ /* 0x000fea0003800000 */
.L_x_7445:
        /* <DEDUP_REMOVED lines=16> */
.L_x_7451:
[----:B------:R-:W-:Y:S05]  /*2220*/  BSYNC B3 ;  /* 0x0000000000037941 */ /* 0x000fea0003800000 */
.L_x_7450:
        /* <DEDUP_REMOVED lines=42> */
[----:B------:R-:W-:Y:S01]  /*24d0*/  LOP3.LUT R9, R23, UR26, R96, 0x96, !PT ;  /* 0x0000001a17097c12 */ /* 0x000fe2000f8e9660 */
[----:B------:R-:W-:Y:S02]  /*24e0*/  IMAD.MOV.U32 R14, RZ, RZ, R22 ;  /* 0x000000ffff0e7224 */ /* 0x000fe400078e0016 */
.L_x_7449:
[----:B------:R-:W-:Y:S05]  /*24f0*/  BSYNC B2 ;  /* 0x0000000000027941 */ /* 0x000fea0003800000 */
.L_x_7448:
        /* <DEDUP_REMOVED lines=11> */
.L_x_7444:
[----:B------:R-:W-:Y:S05]  /*25b0*/  BSYNC B1 ;  /* 0x0000000000017941 */ /* 0x000fea0003800000 */
.L_x_7442:
        /* <DEDUP_REMOVED lines=8> */
.L_x_7453:
        /* <DEDUP_REMOVED lines=12> */
.L_x_7456:
[----:B------:R-:W-:Y:S02]  /*2700*/  IMAD.MOV.U32 R10, RZ, RZ, R12 ;  /* 0x000000ffff0a7224 */ /* 0x000fe400078e000c */
.L_x_7457:
[----:B------:R-:W-:Y:S05]  /*2710*/  BSYNC B2 ;  /* 0x0000000000027941 */ /* 0x000fea0003800000 */
.L_x_7455:
        /* <DEDUP_REMOVED lines=16> */
.L_x_7461:
[----:B------:R-:W-:Y:S05]  /*2820*/  BSYNC B3 ;  /* 0x0000000000037941 */ /* 0x000fea0003800000 */
.L_x_7460:
        /* <DEDUP_REMOVED lines=44> */
.L_x_7459:
[----:B------:R-:W-:Y:S05]  /*2af0*/  BSYNC B2 ;  /* 0x0000000000027941 */ /* 0x000fea0003800000 */
.L_x_7458:
[----:B------:R-:W1:Y:S01]  /*2b00*/  I2F.U32 R10, R10 ;  /* 0x0000000a000a7306 */ /* 0x000e620000201000 */
[----:B-----5:R-:W-:Y:S01]  /*2b10*/  PRMT R98, RZ, 0x5410, R90 ;  /* 0x00005410ff627816 */ /* 0x020fe2000000005a */
[----:B------:R-:W-:-:S04]  /*2b20*/  IMAD.MOV.U32 R97, RZ, RZ, 0x2f800000 ;  /* 0x2f800000ff617424 */ /* 0x000fc800078e00ff */
[----:B------:R-:W-:-:S04]  /*2b30*/  FMUL.FTZ R98, R98, c[0x0][0x1ec] ;  /* 0x00007b0062627a20 */ /* 0x000fc80000410000 */
[----:B------:R-:W-:Y:S02]  /*2b40*/  FMUL.FTZ R98, R98, c[0x0][0x1e8] ;  /* 0x00007a0062627a20 */ /* 0x000fe40000410000 */
[----:B-1----:R-:W-:-:S05]  /*2b50*/  FFMA.FTZ R97, R10, R97, 1.1641532182693481445e-10 ;  /* 0x2f0000000a617423 */ /* 0x002fca0000010061 */
[----:B------:R-:W-:Y:S02]  /*2b60*/  FSETP.GTU.FTZ.AND P5, PT, R97, c[0x0][0x1e4], PT ;  /* 0x0000790061007a0b */ /* 0x000fe40003fbc000 */
[----:B------:R-:W-:Y:S02]  /*2b70*/  @P3 PRMT R97, RZ, 0x5410, R94 ;  /* 0x00005410ff613816 */ /* 0x000fe4000000005e */
[----:B------:R-:W-:Y:S02]  /*2b80*/  FSEL R100, R98, RZ, !P5 ;  /* 0x000000ff62647208 */ /* 0x000fe40006800000 */
[----:B------:R-:W-:-:S03]  /*2b90*/  SEL R101, RZ, 0x1, P5 ;  /* 0x00000001ff657807 */ /* 0x000fc60002800000 */
[----:B------:R-:W-:Y:S02]  /*2ba0*/  @P3 FADD.FTZ R100, R97, R100 ;  /* 0x0000006461643221 */ /* 0x000fe40000010000 */
.L_x_7454:
[----:B------:R-:W-:Y:S05]  /*2bb0*/  BSYNC B1 ;  /* 0x0000000000017941 */ /* 0x000fea0003800000 */
.L_x_7452:
        /* <DEDUP_REMOVED lines=8> */
.L_x_7463:
        /* <DEDUP_REMOVED lines=12> */
.L_x_7466:
[----:B------:R-:W-:Y:S02]  /*2d00*/  IMAD.MOV.U32 R10, RZ, RZ, R12 ;  /* 0x000000ffff0a7224 */ /* 0x000fe400078e000c */
.L_x_7467:
[----:B------:R-:W-:Y:S05]  /*2d10*/  BSYNC B2 ;  /* 0x0000000000027941 */ /* 0x000fea0003800000 */
.L_x_7465:
        /* <DEDUP_REMOVED lines=16> */
.L_x_7471:
[----:B------:R-:W-:Y:S05]  /*2e20*/  BSYNC B3 ;  /* 0x0000000000037941 */ /* 0x000fea0003800000 */
.L_x_7470:
        /* <DEDUP_REMOVED lines=44> */
.L_x_7469:
[----:B------:R-:W-:Y:S05]  /*30f0*/  BSYNC B2 ;  /* 0x0000000000027941 */ /* 0x000fea0003800000 */
.L_x_7468:
        /* <DEDUP_REMOVED lines=11> */
.L_x_7464:
[----:B------:R-:W-:Y:S05]  /*31b0*/  BSYNC B1 ;  /* 0x0000000000017941 */ /* 0x000fea0003800000 */
.L_x_7462:
        /* <DEDUP_REMOVED lines=8> */
.L_x_7473:
        /* <DEDUP_REMOVED lines=12> */
.L_x_7476:
[----:B------:R-:W-:Y:S02]  /*3300*/  IMAD.MOV.U32 R10, RZ, RZ, R12 ;  /* 0x000000ffff0a7224 */ /* 0x000fe400078e000c */
.L_x_7477:
[----:B------:R-:W-:Y:S05]  /*3310*/  BSYNC B2 ;  /* 0x0000000000027941 */ /* 0x000fea0003800000 */
.L_x_7475:
        /* <DEDUP_REMOVED lines=16> */
.L_x_7481:
[----:B------:R-:W-:Y:S05]  /*3420*/  BSYNC B3 ;  /* 0x0000000000037941 */ /* 0x000fea0003800000 */
.L_x_7480:
        /* <DEDUP_REMOVED lines=44> */
.L_x_7479:
[----:B------:R-:W-:Y:S05]  /*36f0*/  BSYNC B2 ;  /* 0x0000000000027941 */ /* 0x000fea0003800000 */
.L_x_7478:
        /* <DEDUP_REMOVED lines=11> */
.L_x_7474:
[----:B------:R-:W-:Y:S05]  /*37b0*/  BSYNC B1 ;  /* 0x0000000000017941 */ /* 0x000fea0003800000 */
.L_x_7472:
        /* <DEDUP_REMOVED lines=8> */
.L_x_7483:
        /* <DEDUP_REMOVED lines=12> */
.L_x_7486:
[----:B------:R-:W-:Y:S02]  /*3900*/  IMAD.MOV.U32 R130, RZ, RZ, R12 ;  /* 0x000000ffff827224 */ /* 0x000fe400078e000c */
.L_x_7487:
[----:B------:R-:W-:Y:S05]  /*3910*/  BSYNC B2 ;  /* 0x0000000000027941 */ /* 0x000fea0003800000 */
.L_x_7485:
        /* <DEDUP_REMOVED lines=16> */
.L_x_7491:
[----:B------:R-:W-:Y:S05]  /*3a20*/  BSYNC B3 ;  /* 0x0000000000037941 */ /* 0x000fea0003800000 */
.L_x_7490:
        /* <DEDUP_REMOVED lines=44> */
.L_x_7489:
[----:B------:R-:W-:Y:S05]  /*3cf0*/  BSYNC B2 ;  /* 0x0000000000027941 */ /* 0x000fea0003800000 */
.L_x_7488:
[----:B------:R-:W1:Y:S01]  /*3d00*/  I2F.U32 R96, R130 ;  /* 0x0000008200607306 */ /* 0x000e620000201000 */
[----:B------:R-:W-:Y:S01]  /*3d10*/  HFMA2.MMA R99, -RZ, RZ, 0.1171875, 0 ;  /* 0x2f800000ff637435 */ /* 0x000fe200000001ff */
[----:B-----5:R-:W-:-:S05]  /*3d20*/  PRMT R97, RZ, 0x7610, R91 ;  /* 0x00007610ff617816 */ /* 0x020fca000000005b */
        /* <DEDUP_REMOVED lines=8> */
.L_x_7484:
[----:B------:R-:W-:Y:S05]  /*3db0*/  BSYNC B1 ;  /* 0x0000000000017941 */ /* 0x000fea0003800000 */
.L_x_7482:
        /* <DEDUP_REMOVED lines=9> */
[----:B-1----:R-:W-:Y:S01]  /*3e50*/  IMAD.U32 R97, R105, 0x10000, RZ ;  /* 0x0001000069617824 */ /* 0x002fe200078e00ff */
        /* <DEDUP_REMOVED lines=19> */
.L_x_7493:
[----:B------:R-:W-:Y:S05]  /*3f90*/  BSYNC B1 ;  /* 0x0000000000017941 */ /* 0x000fea0003800000 */
.L_x_7492:
[----:B------:R-:W-:Y:S02]  /*3fa0*/  IADD3 R126, R126, 0x80, RZ ;  /* 0x000000807e7e7810 */ /* 0x000fe40007ffe0ff */
[----:B------:R-:W-:Y:S02]  /*3fb0*/  IADD3 R124, R124, 0x80, RZ ;  /* 0x000000807c7c7810 */ /* 0x000fe40007ffe0ff */
.L_x_7411:
[----:B---3--:R-:W-:Y:S05]  /*3fc0*/  BSYNC B0 ;  /* 0x0000000000007941 */ /* 0x008fea0003800000 */
.L_x_7410:
[----:B------:R-:W-:Y:S01]  /*3fd0*/  ISETP.NE.AND P3, PT, R108, RZ, PT ;  /* 0x000000ff6c00720c */ /* 0x000fe20003f65270 */
[----:B------:R-:W-:-:S12]  /*3fe0*/  BSSY B0, `(.L_x_7494) ;  /* 0x000032d000007945 */ /* 0x000fd80003800000 */
[----:B------:R-:W-:Y:S05]  /*3ff0*/  @!P3 BRA `(.L_x_7495) ;  /* 0x000032b00000b947 */ /* 0x000fea0003800000 */
[----:B------:R-:W-:Y:S02]  /*4000*/  ISETP.NE.U32.AND P3, PT, RZ, c[0x0][0x180], PT ;  /* 0x00006000ff007a0c */ /* 0x000fe40003f65070 */
[----:B-1----:R-:W-:Y:S02]  /*4010*/  @P2 MOV R99, 0x10 ;  /* 0x0000001000632802 */ /* 0x002fe40000000f00 */
        /* <DEDUP_REMOVED lines=12> */
[----:B------:R-:W-:Y:S02]  /*40e0*/  MOV R96, R10 ;  /* 0x0000000a00607202 */ /* 0x000fe40000000f00 */
[----:B-----5:R-:W-:Y:S01]  /*40f0*/  PRMT R109, RZ, 0x5410, R92 ;  /* 0x00005410ff6d7816 */ /* 0x020fe2000000005c */
[----:B------:R-:W-:Y:S05]  /*4100*/  BRA `(.L_x_7498) ;  /* 0x0000058000007947 */ /* 0x000fea0003800000 */
.L_x_7497:
[C---:B-1----:R-:W-:Y:S01]  /*4110*/  ISETP.NE.AND P5, PT, R10.reuse, 0x1, PT ;  /* 0x000000010a00780c */ /* 0x042fe20003fa5270 */
        /* <DEDUP_REMOVED lines=11> */
.L_x_7500:
[----:B------:R-:W-:Y:S02]  /*41d0*/  MOV R17, R12 ;  /* 0x0000000c00117202 */ /* 0x000fe40000000f00 */
.L_x_7501:
[----:B------:R-:W-:Y:S05]  /*41e0*/  BSYNC B2 ;  /* 0x0000000000027941 */ /* 0x000fea0003800000 */
.L_x_7499:
        /* <DEDUP_REMOVED lines=16> */
.L_x_7505:
[----:B------:R-:W-:Y:S05]  /*42f0*/  BSYNC B3 ;  /* 0x0000000000037941 */ /* 0x000fea0003800000 */
.L_x_7504:
        /* <DEDUP_REMOVED lines=44> */
.L_x_7503:
[----:B------:R-:W-:Y:S05]  /*45c0*/  BSYNC B2 ;  /* 0x0000000000027941 */ /* 0x000fea0003800000 */
.L_x_7502:
[----:B------:R1:W2:Y:S01]  /*45d0*/  I2F.U32 R10, R17 ;  /* 0x00000011000a7306 */ /* 0x0002a20000201000 */
[----:B------:R-:W-:Y:S01]  /*45e0*/  IMAD.MOV.U32 R97, RZ, RZ, 0x2f800000 ;  /* 0x2f800000ff617424 */ /* 0x000fe200078e00ff */
[----:B-----5:R-:W-:Y:S02]  /*45f0*/  @P3 PRMT R98, RZ, 0x5410, R92 ;  /* 0x00005410ff623816 */ /* 0x020fe4000000005c */
[----:B-1----:R-:W-:Y:S01]  /*4600*/  PRMT R17, RZ, 0x5410, R88 ;  /* 0x00005410ff117816 */ /* 0x002fe20000000058 */
[----:B--2---:R-:W-:-:S04]  /*4610*/  FFMA.FTZ R10, R10, R97, 1.1641532182693481445e-10 ;  /* 0x2f0000000a0a7423 */ /* 0x004fc80000010061 */
[----:B------:R-:W-:Y:S01]  /*4620*/  FMUL.FTZ R97, R17, c[0x0][0x1ec] ;  /* 0x00007b0011617a20 */ /* 0x000fe20000410000 */
[----:B------:R-:W-:-:S03]  /*4630*/  FSETP.GTU.FTZ.AND P5, PT, R10, c[0x0][0x1e4], PT ;  /* 0x000079000a007a0b */ /* 0x000fc60003fbc000 */
[----:B------:R-:W-:Y:S01]  /*4640*/  FMUL.FTZ R97, R97, c[0x0][0x1e8] ;  /* 0x00007a0061617a20 */ /* 0x000fe20000410000 */
[----:B------:R-:W-:-:S04]  /*4650*/  SEL R10, RZ, 0x1, P5 ;  /* 0x00000001ff0a7807 */ /* 0x000fc80002800000 */
[----:B------:R-:W-:Y:S02]  /*4660*/  FSEL R109, R97, RZ, !P5 ;  /* 0x000000ff616d7208 */ /* 0x000fe40006800000 */
[----:B------:R-:W-:-:S03]  /*4670*/  PRMT R17, R10, 0x7610, R17 ;  /* 0x000076100a117816 */ /* 0x000fc60000000011 */
[----:B------:R-:W-:Y:S02]  /*4680*/  @P3 FADD.FTZ R109, R98, R109 ;  /* 0x0000006d626d3221 */ /* 0x000fe40000010000 */
.L_x_7498:
[----:B------:R-:W-:Y:S05]  /*4690*/  BSYNC B1 ;  /* 0x0000000000017941 */ /* 0x000fea0003800000 */
.L_x_7496:
        /* <DEDUP_REMOVED lines=8> */
.L_x_7507:
        /* <DEDUP_REMOVED lines=12> */
.L_x_7510:
[----:B------:R-:W-:Y:S02]  /*47e0*/  IMAD.MOV.U32 R10, RZ, RZ, R12 ;  /* 0x000000ffff0a7224 */ /* 0x000fe400078e000c */
.L_x_7511:
[----:B------:R-:W-:Y:S05]  /*47f0*/  BSYNC B2 ;  /* 0x0000000000027941 */ /* 0x000fea0003800000 */
.L_x_7509:
        /* <DEDUP_REMOVED lines=16> */
.L_x_7515:
[----:B------:R-:W-:Y:S05]  /*4900*/  BSYNC B3 ;  /* 0x0000000000037941 */ /* 0x000fea0003800000 */
.L_x_7514:
        /* <DEDUP_REMOVED lines=44> */
.L_x_7513:
[----:B------:R-:W-:Y:S05]  /*4bd0*/  BSYNC B2 ;  /* 0x0000000000027941 */ /* 0x000fea0003800000 */
.L_x_7512:
        /* <DEDUP_REMOVED lines=11> */
.L_x_7508:
[----:B------:R-:W-:Y:S05]  /*4c90*/  BSYNC B1 ;  /* 0x0000000000017941 */ /* 0x000fea0003800000 */
.L_x_7506:
        /* <DEDUP_REMOVED lines=8> */
.L_x_7517:
        /* <DEDUP_REMOVED lines=12> */
.L_x_7520:
[----:B------:R-:W-:Y:S02]  /*4de0*/  MOV R10, R12 ;  /* 0x0000000c000a7202 */ /* 0x000fe40000000f00 */
.L_x_7521:
[----:B------:R-:W-:Y:S05]  /*4df0*/  BSYNC B2 ;  /* 0x0000000000027941 */ /* 0x000fea0003800000 */
.L_x_7519:
        /* <DEDUP_REMOVED lines=16> */
.L_x_7525:
[----:B------:R-:W-:Y:S05]  /*4f00*/  BSYNC B3 ;  /* 0x0000000000037941 */ /* 0x000fea0003800000 */
.L_x_7524:
        /* <DEDUP_REMOVED lines=44> */
.L_x_7523:
[----:B------:R-:W-:Y:S05]  /*51d0*/  BSYNC B2 ;  /* 0x0000000000027941 */ /* 0x000fea0003800000 */
.L_x_7522:
        /* <DEDUP_REMOVED lines=11> */
.L_x_7518:
[----:B------:R-:W-:Y:S05]  /*5290*/  BSYNC B1 ;  /* 0x0000000000017941 */ /* 0x000fea0003800000 */
.L_x_7516:
        /* <DEDUP_REMOVED lines=8> */
.L_x_7527:
        /* <DEDUP_REMOVED lines=12> */
.L_x_7530:
[----:B------:R-:W-:Y:S02]  /*53e0*/  IMAD.MOV.U32 R10, RZ, RZ, R12 ;  /* 0x000000ffff0a7224 */ /* 0x000fe400078e000c */
.L_x_7531:
[----:B------:R-:W-:Y:S05]  /*53f0*/  BSYNC B2 ;  /* 0x0000000000027941 */ /* 0x000fea0003800000 */
.L_x_7529:
        /* <DEDUP_REMOVED lines=16> */
.L_x_7535:
[----:B------:R-:W-:Y:S05]  /*5500*/  BSYNC B3 ;  /* 0x0000000000037941 */ /* 0x000fea0003800000 */
.L_x_7534:
        /* <DEDUP_REMOVED lines=44> */
.L_x_7533:
[----:B------:R-:W-:Y:S05]  /*57d0*/  BSYNC B2 ;  /* 0x0000000000027941 */ /* 0x000fea0003800000 */
.L_x_7532:
        /* <DEDUP_REMOVED lines=11> */
.L_x_7528:
[----:B------:R-:W-:Y:S05]  /*5890*/  BSYNC B1 ;  /* 0x0000000000017941 */ /* 0x000fea0003800000 */
.L_x_7526:
        /* <DEDUP_REMOVED lines=8> */
.L_x_7537:
        /* <DEDUP_REMOVED lines=12> */
.L_x_7540:
[----:B------:R-:W-:Y:S02]  /*59e0*/  MOV R10, R12 ;  /* 0x0000000c000a7202 */ /* 0x000fe40000000f00 */
.L_x_7541:
[----:B------:R-:W-:Y:S05]  /*59f0*/  BSYNC B2 ;  /* 0x0000000000027941 */ /* 0x000fea0003800000 */
.L_x_7539:
        /* <DEDUP_REMOVED lines=16> */
.L_x_7545:
[----:B------:R-:W-:Y:S05]  /*5b00*/  BSYNC B3 ;  /* 0x0000000000037941 */ /* 0x000fea0003800000 */
.L_x_7544:
        /* <DEDUP_REMOVED lines=44> */
.L_x_7543:
[----:B------:R-:W-:Y:S05]  /*5dd0*/  BSYNC B2 ;  /* 0x0000000000027941 */ /* 0x000fea0003800000 */
.L_x_7542:
        /* <DEDUP_REMOVED lines=11> */
.L_x_7538:
[----:B------:R-:W-:Y:S05]  /*5e90*/  BSYNC B1 ;  /* 0x0000000000017941 */ /* 0x000fea0003800000 */
.L_x_7536:
        /* <DEDUP_REMOVED lines=8> */
.L_x_7547:
        /* <DEDUP_REMOVED lines=12> */
.L_x_7550:
[----:B------:R-:W-:Y:S02]  /*5fe0*/  IMAD.MOV.U32 R10, RZ, RZ, R12 ;  /* 0x000000ffff0a7224 */ /* 0x000fe400078e000c */
.L_x_7551:
[----:B------:R-:W-:Y:S05]  /*5ff0*/  BSYNC B2 ;  /* 0x0000000000027941 */ /* 0x000fea0003800000 */
.L_x_7549:
        /* <DEDUP_REMOVED lines=16> */
.L_x_7555:
[----:B------:R-:W-:Y:S05]  /*6100*/  BSYNC B3 ;  /* 0x0000000000037941 */ /* 0x000fea0003800000 */
.L_x_7554:
        /* <DEDUP_REMOVED lines=44> */
.L_x_7553:
[----:B------:R-:W-:Y:S05]  /*63d0*/  BSYNC B2 ;  /* 0x0000000000027941 */ /* 0x000fea0003800000 */
.L_x_7552:
        /* <DEDUP_REMOVED lines=11> */
.L_x_7548:
[----:B------:R-:W-:Y:S05]  /*6490*/  BSYNC B1 ;  /* 0x0000000000017941 */ /* 0x000fea0003800000 */
.L_x_7546:
        /* <DEDUP_REMOVED lines=8> */
.L_x_7557:
        /* <DEDUP_REMOVED lines=12> */
.L_x_7560:
[----:B------:R-:W-:Y:S02]  /*65e0*/  MOV R10, R12 ;  /* 0x0000000c000a7202 */ /* 0x000fe40000000f00 */
.L_x_7561:
[----:B------:R-:W-:Y:S05]  /*65f0*/  BSYNC B2 ;  /* 0x0000000000027941 */ /* 0x000fea0003800000 */
.L_x_7559:
        /* <DEDUP_REMOVED lines=16> */
.L_x_7565:
[----:B------:R-:W-:Y:S05]  /*6700*/  BSYNC B3 ;  /* 0x0000000000037941 */ /* 0x000fea0003800000 */
.L_x_7564:
        /* <DEDUP_REMOVED lines=44> */
.L_x_7563:
[----:B------:R-:W-:Y:S05]  /*69d0*/  BSYNC B2 ;  /* 0x0000000000027941 */ /* 0x000fea0003800000 */
.L_x_7562:
        /* <DEDUP_REMOVED lines=11> */
.L_x_7558:
[----:B------:R-:W-:Y:S05]  /*6a90*/  BSYNC B1 ;  /* 0x0000000000017941 */ /* 0x000fea0003800000 */
.L_x_7556:
        /* <DEDUP_REMOVED lines=8> */
.L_x_7567:
        /* <DEDUP_REMOVED lines=12> */
.L_x_7570:
[----:B------:R-:W-:Y:S02]  /*6be0*/  IMAD.MOV.U32 R106, RZ, RZ, R12 ;  /* 0x000000ffff6a7224 */ /* 0x000fe400078e000c */
.L_x_7571:
[----:B------:R-:W-:Y:S05]  /*6bf0*/  BSYNC B2 ;  /* 0x0000000000027941 */ /* 0x000fea0003800000 */
.L_x_7569:
        /* <DEDUP_REMOVED lines=16> */
.L_x_7575:
[----:B------:R-:W-:Y:S05]  /*6d00*/  BSYNC B3 ;  /* 0x0000000000037941 */ /* 0x000fea0003800000 */
.L_x_7574:
[----:B------:R-:W-:Y:S01]  /*6d10*/  IMAD.HI.U32 R7, R2, -0x326172a9, RZ ;  /* 0xcd9e8d5702077827 */ /* 0x000fe200078e00ff */
[----:B------:R-:W-:-:S03]  /*6d20*/  LOP3.LUT R10, R10, UR5, R11, 0x96, !PT ;  /* 0x000000050a0a7c12 */ /* 0x000fc6000f8e960b */
[----:B------:R-:W-:Y:S01]  /*6d30*/  IMAD R9, R2, -0x326172a9, RZ ;  /* 0xcd9e8d5702097824 */ /* 0x000fe200078e02ff */
[----:B------:R-:W-:Y:S01]  /*6d40*/  LOP3.LUT R7, R7, UR4, R4, 0x96, !PT ;  /* 0x0000000407077c12 */ /* 0x000fe2000f8e9604 */
[----:B------:R-:W-:Y:S01]  /*6d50*/  IMAD.WIDE.U32 R96, R10, -0x326172a9, RZ ;  /* 0xcd9e8d570a607825 */ /* 0x000fe200078e00ff */
[----:B------:R-:W-:-:S03]  /*6d60*/  HFMA2.MMA R10, -RZ, RZ, 0, 0 ;  /* 0x00000000ff0a7435 */ /* 0x000fc600000001ff */
        /* <DEDUP_REMOVED lines=38> */
.L_x_7573:
[----:B------:R-:W-:Y:S05]  /*6fd0*/  BSYNC B2 ;  /* 0x0000000000027941 */ /* 0x000fea0003800000 */
.L_x_7572:
        /* <DEDUP_REMOVED lines=10> */
[----:B------:R-:W-:Y:S01]  /*7080*/  @P3 FADD.FTZ R116, R97, R116 ;  /* 0x0000007461743221 */ /* 0x000fe20000010000 */
[----:B------:R-:W-:Y:S02]  /*7090*/  PRMT R106, R96, 0x7610, R106 ;  /* 0x00007610606a7816 */ /* 0x000fe4000000006a */
.L_x_7568:
[----:B------:R-:W-:Y:S05]  /*70a0*/  BSYNC B1 ;  /* 0x0000000000017941 */ /* 0x000fea0003800000 */
.L_x_7566:
        /* <DEDUP_REMOVED lines=29> */
.L_x_7577:
[----:B------:R-:W-:Y:S05]  /*7280*/  BSYNC B1 ;  /* 0x0000000000017941 */ /* 0x000fea0003800000 */
.L_x_7576:
[----:B------:R-:W-:Y:S02]  /*7290*/  IADD3 R126, R126, 0x80, RZ ;  /* 0x000000807e7e7810 */ /* 0x000fe40007ffe0ff */
[----:B------:R-:W-:Y:S02]  /*72a0*/  IADD3 R124, R124, 0x80, RZ ;  /* 0x000000807c7c7810 */ /* 0x000fe40007ffe0ff */
.L_x_7495:
[----:B------:R-:W-:Y:S05]  /*72b0*/  BSYNC B0 ;  /* 0x0000000000007941 */ /* 0x000fea0003800000 */
.L_x_7494:
[----:B------:R-:W-:Y:S01]  /*72c0*/  ISETP.NE.AND P3, PT, R117, RZ, PT ;  /* 0x000000ff7500720c */ /* 0x000fe20003f65270 */
[----:B------:R-:W-:-:S12]  /*72d0*/  BSSY B0, `(.L_x_7578) ;  /* 0x000032d000007945 */ /* 0x000fd80003800000 */
[----:B------:R-:W-:Y:S05]  /*72e0*/  @!P3 BRA `(.L_x_7579) ;  /* 0x000032b00000b947 */ /* 0x000fea0003800000 */
[----:B------:R-:W-:Y:S01]  /*72f0*/  ISETP.NE.U32.AND P3, PT, RZ, c[0x0][0x180], PT ;  /* 0x00006000ff007a0c */ /* 0x000fe20003f65070 */
[----:B-1----:R-:W-:-:S03]  /*7300*/  @P2 IMAD.MOV.U32 R99, RZ, RZ, 0x10 ;  /* 0x00000010ff632424 */ /* 0x002fc600078e00ff */
        /* <DEDUP_REMOVED lines=9> */
[----:B-1----:R-:W-:Y:S01]  /*73a0*/  IMAD.MOV.U32 R118, RZ, RZ, RZ ;  /* 0x000000ffff767224 */ /* 0x002fe200078e00ff */
[----:B------:R-:W-:Y:S01]  /*73b0*/  MOV R96, R10 ;  /* 0x0000000a00607202 */ /* 0x000fe20000000f00 */
[----:B------:R-:W-:Y:S05]  /*73c0*/  @!P3 BRA `(.L_x_7582) ;  /* 0x000005b00000b947 */ /* 0x000fea0003800000 */
[----:B------:R-:W-:Y:S01]  /*73d0*/  IMAD.MOV.U32 R96, RZ, RZ, R10 ;  /* 0x000000ffff607224 */ /* 0x000fe200078e000a */
[----:B-----5:R-:W-:Y:S01]  /*73e0*/  PRMT R118, RZ, 0x5410, R92 ;  /* 0x00005410ff767816 */ /* 0x020fe2000000005c */
[----:B------:R-:W-:Y:S05]  /*73f0*/  BRA `(.L_x_7582) ;  /* 0x0000058000007947 */ /* 0x000fea0003800000 */
.L_x_7581:
        /* <DEDUP_REMOVED lines=12> */
.L_x_7584:
[----:B------:R-:W-:Y:S02]  /*74c0*/  IMAD.MOV.U32 R17, RZ, RZ, R12 ;  /* 0x000000ffff117224 */ /* 0x000fe400078e000c */
.L_x_7585:
[----:B------:R-:W-:Y:S05]  /*74d0*/  BSYNC B2 ;  /* 0x0000000000027941 */ /* 0x000fea0003800000 */
.L_x_7583:
        /* <DEDUP_REMOVED lines=16> */
.L_x_7589:
[----:B------:R-:W-:Y:S05]  /*75e0*/  BSYNC B3 ;  /* 0x0000000000037941 */ /* 0x000fea0003800000 */
.L_x_7588:
        /* <DEDUP_REMOVED lines=44> */
.L_x_7587:
[----:B------:R-:W-:Y:S05]  /*78b0*/  BSYNC B2 ;  /* 0x0000000000027941 */ /* 0x000fea0003800000 */
.L_x_7586:
[----:B------:R1:W2:Y:S01]  /*78c0*/  I2F.U32 R10, R17 ;  /* 0x00000011000a7306 */ /* 0x0002a20000201000 */
[----:B------:R-:W-:Y:S01]  /*78d0*/  HFMA2.MMA R97, -RZ, RZ, 0.1171875, 0 ;  /* 0x2f800000ff617435 */ /* 0x000fe200000001ff */
[----:B-1---5:R-:W-:-:S09]  /*78e0*/  PRMT R17, RZ, 0x5410, R88 ;  /* 0x00005410ff117816 */ /* 0x022fd20000000058 */
[----:B--2---:R-:W-:Y:S02]  /*78f0*/  FFMA.FTZ R10, R10, R97, 1.1641532182693481445e-10 ;  /* 0x2f0000000a0a7423 */ /* 0x004fe40000010061 */
[----:B------:R-:W-:Y:S01]  /*7900*/  FMUL.FTZ R97, R17, c[0x0][0x1ec] ;  /* 0x00007b0011617a20 */ /* 0x000fe20000410000 */
[----:B------:R-:W-:Y:S02]  /*7910*/  @P3 PRMT R17, RZ, 0x5410, R92 ;  /* 0x00005410ff113816 */ /* 0x000fe4000000005c */
[----:B------:R-:W-:Y:S01]  /*7920*/  FSETP.GTU.FTZ.AND P5, PT, R10, c[0x0][0x1e4], PT ;  /* 0x000079000a007a0b */ /* 0x000fe20003fbc000 */
[----:B------:R-:W-:-:S03]  /*7930*/  FMUL.FTZ R97, R97, c[0x0][0x1e8] ;  /* 0x00007a0061617a20 */ /* 0x000fc60000410000 */
[----:B------:R-:W-:Y:S02]  /*7940*/  SEL R10, RZ, 0x1, P5 ;  /* 0x00000001ff0a7807 */ /* 0x000fe40002800000 */
[----:B------:R-:W-:-:S05]  /*7950*/  FSEL R118, R97, RZ, !P5 ;  /* 0x000000ff61767208 */ /* 0x000fca0006800000 */
[----:B------:R-:W-:Y:S01]  /*7960*/  @P3 FADD.FTZ R118, R17, R118 ;  /* 0x0000007611763221 */ /* 0x000fe20000010000 */
[----:B------:R-:W-:Y:S02]  /*7970*/  PRMT R17, R10, 0x7610, R17 ;  /* 0x000076100a117816 */ /* 0x000fe40000000011 */
.L_x_7582:
[----:B------:R-:W-:Y:S05]  /*7980*/  BSYNC B1 ;  /* 0x0000000000017941 */ /* 0x000fea0003800000 */
.L_x_7580:
        /* <DEDUP_REMOVED lines=8> */
.L_x_7591:
        /* <DEDUP_REMOVED lines=12> */
.L_x_7594:
[----:B------:R-:W-:Y:S02]  /*7ad0*/  IMAD.MOV.U32 R10, RZ, RZ, R12 ;  /* 0x000000ffff0a7224 */ /* 0x000fe400078e000c */
.L_x_7595:
[----:B------:R-:W-:Y:S05]  /*7ae0*/  BSYNC B2 ;  /* 0x0000000000027941 */ /* 0x000fea0003800000 */
.L_x_7593:
        /* <DEDUP_REMOVED lines=16> */
.L_x_7599:
[----:B------:R-:W-:Y:S05]  /*7bf0*/  BSYNC B3 ;  /* 0x0000000000037941 */ /* 0x000fea0003800000 */
.L_x_7598:
        /* <DEDUP_REMOVED lines=44> */
.L_x_7597:
[----:B------:R-:W-:Y:S05]  /*7ec0*/  BSYNC B2 ;  /* 0x0000000000027941 */ /* 0x000fea0003800000 */
.L_x_7596:
        /* <DEDUP_REMOVED lines=11> */
.L_x_7592:
[----:B------:R-:W-:Y:S05]  /*7f80*/  BSYNC B1 ;  /* 0x0000000000017941 */ /* 0x000fea0003800000 */
.L_x_7590:
        /* <DEDUP_REMOVED lines=8> */
.L_x_7601:
        /* <DEDUP_REMOVED lines=12> */
.L_x_7604:
[----:B------:R-:W-:Y:S02]  /*80d0*/  IMAD.MOV.U32 R10, RZ, RZ, R12 ;  /* 0x000000ffff0a7224 */ /* 0x000fe400078e000c */
.L_x_7605:
[----:B------:R-:W-:Y:S05]  /*80e0*/  BSYNC B2 ;  /* 0x0000000000027941 */ /* 0x000fea0003800000 */
.L_x_7603:
        /* <DEDUP_REMOVED lines=16> */
.L_x_7609:
[----:B------:R-:W-:Y:S05]  /*81f0*/  BSYNC B3 ;  /* 0x0000000000037941 */ /* 0x000fea0003800000 */
.L_x_7608:
        /* <DEDUP_REMOVED lines=44> */
.L_x_7607:
[----:B------:R-:W-:Y:S05]  /*84c0*/  BSYNC B2 ;  /* 0x0000000000027941 */ /* 0x000fea0003800000 */
.L_x_7606:
[----:B------:R-:W1:Y:S01]  /*84d0*/  I2F.U32 R10, R10 ;  /* 0x0000000a000a7306 */ /* 0x000e620000201000 */
[----:B------:R-:W-:Y:S01]  /*84e0*/  HFMA2.MMA R21, -RZ, RZ, 0.1171875, 0 ;  /* 0x2f800000ff157435 */ /* 0x000fe200000001ff */
[----:B-----5:R-:W-:-:S05]  /*84f0*/  PRMT R97, RZ, 0x5410, R89 ;  /* 0x00005410ff617816 */ /* 0x020fca0000000059 */
[----:B------:R-:W-:-:S04]  /*8500*/  FMUL.FTZ R97, R97, c[0x0][0x1ec] ;  /* 0x00007b0061617a20 */ /* 0x000fc80000410000 */
[----:B------:R-:W-:Y:S02]  /*8510*/  FMUL.FTZ R97, R97, c[0x0][0x1e8] ;  /* 0x00007a0061617a20 */ /* 0x000fe40000410000 */
[----:B-1----:R-:W-:-:S05]  /*8520*/  FFMA.FTZ R21, R10, R21, 1.1641532182693481445e-10 ;  /* 0x2f0000000a157423 */ /* 0x002fca0000010015 */
[----:B------:R-:W-:-:S04]  /*8530*/  FSETP.GTU.FTZ.AND P5, PT, R21, c[0x0][0x1e4], PT ;  /* 0x0000790015007a0b */ /* 0x000fc80003fbc000 */
[----:B------:R-:W-:Y:S02]  /*8540*/  FSEL R120, R97, RZ, !P5 ;  /* 0x000000ff61787208 */ /* 0x000fe40006800000 */
[----:B------:R-:W-:Y:S02]  /*8550*/  @P3 PRMT R97, RZ, 0x5410, R93 ;  /* 0x00005410ff613816 */ /* 0x000fe4000000005d */
[----:B------:R-:W-:-:S03]  /*8560*/  SEL R21, RZ, 0x1, P5 ;  /* 0x00000001ff157807 */ /* 0x000fc60002800000 */
[----:B------:R-:W-:Y:S02]  /*8570*/  @P3 FADD.FTZ R120, R97, R120 ;  /* 0x0000007861783221 */ /* 0x000fe40000010000 */
.L_x_7602:
[----:B------:R-:W-:Y:S05]  /*8580*/  BSYNC B1 ;  /* 0x0000000000017941 */ /* 0x000fea0003800000 */
.L_x_7600:
        /* <DEDUP_REMOVED lines=8> */
.L_x_7611:
        /* <DEDUP_REMOVED lines=12> */
.L_x_7614:
[----:B------:R-:W-:Y:S02]  /*86d0*/  IMAD.MOV.U32 R10, RZ, RZ, R12 ;  /* 0x000000ffff0a7224 */ /* 0x000fe400078e000c */
.L_x_7615:
[----:B------:R-:W-:Y:S05]  /*86e0*/  BSYNC B2 ;  /* 0x0000000000027941 */ /* 0x000fea0003800000 */
.L_x_7613:
        /* <DEDUP_REMOVED lines=16> */
.L_x_7619:
[----:B------:R-:W-:Y:S05]  /*87f0*/  BSYNC B3 ;  /* 0x0000000000037941 */ /* 0x000fea0003800000 */
.L_x_7618:
        /* <DEDUP_REMOVED lines=44> */
.L_x_7617:
[----:B------:R-:W-:Y:S05]  /*8ac0*/  BSYNC B2 ;  /* 0x0000000000027941 */ /* 0x000fea0003800000 */
.L_x_7616:
        /* <DEDUP_REMOVED lines=11> */
.L_x_7612:
[----:B------:R-:W-:Y:S05]  /*8b80*/  BSYNC B1 ;  /* 0x0000000000017941 */ /* 0x000fea0003800000 */
.L_x_7610:
        /* <DEDUP_REMOVED lines=8> */
.L_x_7621:
        /* <DEDUP_REMOVED lines=12> */
.L_x_7624:
[----:B------:R-:W-:Y:S02]  /*8cd0*/  IMAD.MOV.U32 R10, RZ, RZ, R12 ;  /* 0x000000ffff0a7224 */ /* 0x000fe400078e000c */
.L_x_7625:
[----:B------:R-:W-:Y:S05]  /*8ce0*/  BSYNC B2 ;  /* 0x0000000000027941 */ /* 0x000fea0003800000 */
.L_x_7623:
        /* <DEDUP_REMOVED lines=16> */
.L_x_7629:
[----:B------:R-:W-:Y:S05]  /*8df0*/  BSYNC B3 ;  /* 0x0000000000037941 */ /* 0x000fea0003800000 */
.L_x_7628:
        /* <DEDUP_REMOVED lines=44> */
.L_x_7627:
[----:B------:R-:W-:Y:S05]  /*90c0*/  BSYNC B2 ;  /* 0x0000000000027941 */ /* 0x000fea0003800000 */
.L_x_7626:
        /* <DEDUP_REMOVED lines=11> */
.L_x_7622:
[----:B------:R-:W-:Y:S05]  /*9180*/  BSYNC B1 ;  /* 0x0000000000017941 */ /* 0x000fea0003800000 */
.L_x_7620:
        /* <DEDUP_REMOVED lines=8> */
.L_x_7631:
        /* <DEDUP_REMOVED lines=12> */
.L_x_7634:
[----:B------:R-:W-:Y:S02]  /*92d0*/  IMAD.MOV.U32 R10, RZ, RZ, R12 ;  /* 0x000000ffff0a7224 */ /* 0x000fe400078e000c */
.L_x_7635:
[----:B------:R-:W-:Y:S05]  /*92e0*/  BSYNC B2 ;  /* 0x0000000000027941 */ /* 0x000fea0003800000 */
.L_x_7633:
        /* <DEDUP_REMOVED lines=16> */
.L_x_7639:
[----:B------:R-:W-:Y:S05]  /*93f0*/  BSYNC B3 ;  /* 0x0000000000037941 */ /* 0x000fea0003800000 */
.L_x_7638:
        /* <DEDUP_REMOVED lines=44> */
.L_x_7637:
[----:B------:R-:W-:Y:S05]  /*96c0*/  BSYNC B2 ;  /* 0x0000000000027941 */ /* 0x000fea0003800000 */
.L_x_7636:
        /* <DEDUP_REMOVED lines=11> */
.L_x_7632:
[----:B------:R-:W-:Y:S05]  /*9780*/  BSYNC B1 ;  /* 0x0000000000017941 */ /* 0x000fea0003800000 */
.L_x_7630:
        /* <DEDUP_REMOVED lines=8> */
.L_x_7641:
        /* <DEDUP_REMOVED lines=12> */
.L_x_7644:
[----:B------:R-:W-:Y:S02]  /*98d0*/  IMAD.MOV.U32 R10, RZ, RZ, R12 ;  /* 0x000000ffff0a7224 */ /* 0x000fe400078e000c */
.L_x_7645:
[----:B------:R-:W-:Y:S05]  /*98e0*/  BSYNC B2 ;  /* 0x0000000000027941 */ /* 0x000fea0003800000 */
.L_x_7643:
        /* <DEDUP_REMOVED lines=16> */
.L_x_7649:
[----:B------:R-:W-:Y:S05]  /*99f0*/  BSYNC B3 ;  /* 0x0000000000037941 */ /* 0x000fea0003800000 */
.L_x_7648:
        /* <DEDUP_REMOVED lines=44> */
.L_x_7647:
[----:B------:R-:W-:Y:S05]  /*9cc0*/  BSYNC B2 ;  /* 0x0000000000027941 */ /* 0x000fea0003800000 */
.L_x_7646:
        /* <DEDUP_REMOVED lines=11> */
.L_x_7642:
[----:B------:R-:W-:Y:S05]  /*9d80*/  BSYNC B1 ;  /* 0x0000000000017941 */ /* 0x000fea0003800000 */
.L_x_7640:
        /* <DEDUP_REMOVED lines=8> */
.L_x_7651:
        /* <DEDUP_REMOVED lines=12> */
.L_x_7654:
[----:B------:R-:W-:Y:S02]  /*9ed0*/  IMAD.MOV.U32 R106, RZ, RZ, R12 ;  /* 0x000000ffff6a7224 */ /* 0x000fe400078e000c */
.L_x_7655:
[----:B------:R-:W-:Y:S05]  /*9ee0*/  BSYNC B2 ;  /* 0x0000000000027941 */ /* 0x000fea0003800000 */
.L_x_7653:
        /* <DEDUP_REMOVED lines=16> */
.L_x_7659:
[----:B------:R-:W-:Y:S05]  /*9ff0*/  BSYNC B3 ;  /* 0x0000000000037941 */ /* 0x000fea0003800000 */
.L_x_7658:
        /* <DEDUP_REMOVED lines=44> */
.L_x_7657:
[----:B------:R-:W-:Y:S05]  /*a2c0*/  BSYNC B2 ;  /* 0x0000000000027941 */ /* 0x000fea0003800000 */
.L_x_7656:
[----:B------:R-:W1:Y:S01]  /*a2d0*/  I2F.U32 R96, R106 ;  /* 0x0000006a00607306 */ /* 0x000e620000201000 */
[----:B-----5:R-:W-:Y:S01]  /*a2e0*/  PRMT R98, RZ, 0x7610, R91 ;  /* 0x00007610ff627816 */ /* 0x020fe2000000005b */
[----:B------:R-:W-:-:S04]  /*a2f0*/  IMAD.MOV.U32 R97, RZ, RZ, 0x2f800000 ;  /* 0x2f800000ff617424 */ /* 0x000fc800078e00ff */
[----:B------:R-:W-:-:S04]  /*a300*/  FMUL.FTZ R98, R98, c[0x0][0x1ec] ;  /* 0x00007b0062627a20 */ /* 0x000fc80000410000 */
[----:B------:R-:W-:Y:S02]  /*a310*/  FMUL.FTZ R98, R98, c[0x0][0x1e8] ;  /* 0x00007a0062627a20 */ /* 0x000fe40000410000 */
[----:B-1----:R-:W-:-:S05]  /*a320*/  FFMA.FTZ R96, R96, R97, 1.1641532182693481445e-10 ;  /* 0x2f00000060607423 */ /* 0x002fca0000010061 */
[----:B------:R-:W-:-:S04]  /*a330*/  FSETP.GTU.FTZ.AND P4, PT, R96, c[0x0][0x1e4], PT ;  /* 0x0000790060007a0b */ /* 0x000fc80003f9c000 */
[----:B------:R-:W-:Y:S02]  /*a340*/  FSEL R129, R98, RZ, !P4 ;  /* 0x000000ff62817208 */ /* 0x000fe40006000000 */
[----:B------:R-:W-:Y:S02]  /*a350*/  @P3 PRMT R98, RZ, 0x7610, R95 ;  /* 0x00007610ff623816 */ /* 0x000fe4000000005f */
[----:B------:R-:W-:-:S03]  /*a360*/  SEL R96, RZ, 0x1, P4 ;  /* 0x00000001ff607807 */ /* 0x000fc60002000000 */
[----:B------:R-:W-:Y:S01]  /*a370*/  @P3 FADD.FTZ R129, R98, R129 ;  /* 0x0000008162813221 */ /* 0x000fe20000010000 */
[----:B------:R-:W-:Y:S02]  /*a380*/  PRMT R106, R96, 0x7610, R106 ;  /* 0x00007610606a7816 */ /* 0x000fe4000000006a */
.L_x_7652:
[----:B------:R-:W-:Y:S05]  /*a390*/  BSYNC B1 ;  /* 0x0000000000017941 */ /* 0x000fea0003800000 */
.L_x_7650:
        /* <DEDUP_REMOVED lines=9> */
[----:B-1----:R-:W-:Y:S01]  /*a430*/  SHF.L.U32 R97, R105, 0x10, RZ ;  /* 0x0000001069617819 */ /* 0x002fe200000006ff */
        /* <DEDUP_REMOVED lines=19> */
.L_x_7661:
[----:B------:R-:W-:Y:S05]  /*a570*/  BSYNC B1 ;  /* 0x0000000000017941 */ /* 0x000fea0003800000 */
.L_x_7660:
[----:B------:R-:W-:Y:S02]  /*a580*/  IADD3 R126, R126, 0x80, RZ ;  /* 0x000000807e7e7810 */ /* 0x000fe40007ffe0ff */
[----:B------:R-:W-:Y:S02]  /*a590*/  IADD3 R124, R124, 0x80, RZ ;  /* 0x000000807c7c7810 */ /* 0x000fe40007ffe0ff */
.L_x_7579:
[----:B------:R-:W-:Y:S05]  /*a5a0*/  BSYNC B0 ;  /* 0x0000000000007941 */ /* 0x000fea0003800000 */
.L_x_7578:
[----:B------:R-:W-:Y:S01]  /*a5b0*/  BSSY B0, `(.L_x_7662) ;  /* 0x0000329000007945 */ /* 0x000fe20003800000 */
        /* <DEDUP_REMOVED lines=12> */
[----:B-1----:R-:W-:Y:S01]  /*a680*/  HFMA2.MMA R131, -RZ, RZ, 0, 0 ;  /* 0x00000000ff837435 */ /* 0x002fe200000001ff */
[----:B------:R-:W-:Y:S01]  /*a690*/  IMAD.MOV.U32 R96, RZ, RZ, R10 ;  /* 0x000000ffff607224 */ /* 0x000fe200078e000a */
[----:B------:R-:W-:Y:S05]  /*a6a0*/  @!P3 BRA `(.L_x_7666) ;  /* 0x000005b00000b947 */ /* 0x000fea0003800000 */
[----:B------:R-:W-:Y:S01]  /*a6b0*/  IMAD.MOV.U32 R96, RZ, RZ, R10 ;  /* 0x000000ffff607224 */ /* 0x000fe200078e000a */
[----:B-----5:R-:W-:Y:S01]  /*a6c0*/  PRMT R131, RZ, 0x5410, R92 ;  /* 0x00005410ff837816 */ /* 0x020fe2000000005c */
[----:B------:R-:W-:Y:S05]  /*a6d0*/  BRA `(.L_x_7666) ;  /* 0x0000058000007947 */ /* 0x000fea0003800000 */
.L_x_7665:
[C---:B-1----:R-:W-:Y:S01]  /*a6e0*/  ISETP.NE.AND P5, PT, R10.reuse, 0x1, PT ;  /* 0x000000010a00780c */ /* 0x042fe20003fa5270 */
        /* <DEDUP_REMOVED lines=11> */
.L_x_7668:
[----:B------:R-:W-:Y:S02]  /*a7a0*/  IMAD.MOV.U32 R17, RZ, RZ, R12 ;  /* 0x000000ffff117224 */ /* 0x000fe400078e000c */
.L_x_7669:
[----:B------:R-:W-:Y:S05]  /*a7b0*/  BSYNC B2 ;  /* 0x0000000000027941 */ /* 0x000fea0003800000 */
.L_x_7667:
        /* <DEDUP_REMOVED lines=16> */
.L_x_7673:
[----:B------:R-:W-:Y:S05]  /*a8c0*/  BSYNC B3 ;  /* 0x0000000000037941 */ /* 0x000fea0003800000 */
.L_x_7672:
        /* <DEDUP_REMOVED lines=44> */
.L_x_7671:
[----:B------:R-:W-:Y:S05]  /*ab90*/  BSYNC B2 ;  /* 0x0000000000027941 */ /* 0x000fea0003800000 */
.L_x_7670:
        /* <DEDUP_REMOVED lines=12> */
.L_x_7666:
[----:B------:R-:W-:Y:S05]  /*ac60*/  BSYNC B1 ;  /* 0x0000000000017941 */ /* 0x000fea0003800000 */
.L_x_7664:
        /* <DEDUP_REMOVED lines=8> */
.L_x_7675:
        /* <DEDUP_REMOVED lines=12> */
.L_x_7678:
[----:B------:R-:W-:Y:S02]  /*adb0*/  MOV R10, R12 ;  /* 0x0000000c000a7202 */ /* 0x000fe40000000f00 */
.L_x_7679:
[----:B------:R-:W-:Y:S05]  /*adc0*/  BSYNC B2 ;  /* 0x0000000000027941 */ /* 0x000fea0003800000 */
.L_x_7677:
        /* <DEDUP_REMOVED lines=16> */
.L_x_7683:
[----:B------:R-:W-:Y:S05]  /*aed0*/  BSYNC B3 ;  /* 0x0000000000037941 */ /* 0x000fea0003800000 */
.L_x_7682:
        /* <DEDUP_REMOVED lines=44> */
.L_x_7681:
[----:B------:R-:W-:Y:S05]  /*b1a0*/  BSYNC B2 ;  /* 0x0000000000027941 */ /* 0x000fea0003800000 */
.L_x_7680:
        /* <DEDUP_REMOVED lines=11> */
.L_x_7676:
[----:B------:R-:W-:Y:S05]  /*b260*/  BSYNC B1 ;  /* 0x0000000000017941 */ /* 0x000fea0003800000 */
.L_x_7674:
        /* <DEDUP_REMOVED lines=8> */
.L_x_7685:
        /* <DEDUP_REMOVED lines=12> */
.L_x_7688:
[----:B------:R-:W-:Y:S02]  /*b3b0*/  IMAD.MOV.U32 R10, RZ, RZ, R12 ;  /* 0x000000ffff0a7224 */ /* 0x000fe400078e000c */
.L_x_7689:
[----:B------:R-:W-:Y:S05]  /*b3c0*/  BSYNC B2 ;  /* 0x0000000000027941 */ /* 0x000fea0003800000 */
.L_x_7687:
        /* <DEDUP_REMOVED lines=16> */
.L_x_7693:
[----:B------:R-:W-:Y:S05]  /*b4d0*/  BSYNC B3 ;  /* 0x0000000000037941 */ /* 0x000fea0003800000 */
.L_x_7692:
        /* <DEDUP_REMOVED lines=44> */
.L_x_7691:
[----:B------:R-:W-:Y:S05]  /*b7a0*/  BSYNC B2 ;  /* 0x0000000000027941 */ /* 0x000fea0003800000 */
.L_x_7690:
        /* <DEDUP_REMOVED lines=11> */
.L_x_7686:
[----:B------:R-:W-:Y:S05]  /*b860*/  BSYNC B1 ;  /* 0x0000000000017941 */ /* 0x000fea0003800000 */
.L_x_7684:
        /* <DEDUP_REMOVED lines=8> */
.L_x_7695:
        /* <DEDUP_REMOVED lines=12> */
.L_x_7698:
[----:B------:R-:W-:Y:S02]  /*b9b0*/  MOV R10, R12 ;  /* 0x0000000c000a7202 */ /* 0x000fe40000000f00 */
.L_x_7699:
[----:B------:R-:W-:Y:S05]  /*b9c0*/  BSYNC B2 ;  /* 0x0000000000027941 */ /* 0x000fea0003800000 */
.L_x_7697:
        /* <DEDUP_REMOVED lines=16> */
.L_x_7703:
[----:B------:R-:W-:Y:S05]  /*bad0*/  BSYNC B3 ;  /* 0x0000000000037941 */ /* 0x000fea0003800000 */
.L_x_7702:
        /* <DEDUP_REMOVED lines=44> */
.L_x_7701:
[----:B------:R-:W-:Y:S05]  /*bda0*/  BSYNC B2 ;  /* 0x0000000000027941 */ /* 0x000fea0003800000 */
.L_x_7700:
        /* <DEDUP_REMOVED lines=11> */
.L_x_7696:
[----:B------:R-:W-:Y:S05]  /*be60*/  BSYNC B1 ;  /* 0x0000000000017941 */ /* 0x000fea0003800000 */
.L_x_7694:
        /* <DEDUP_REMOVED lines=8> */
.L_x_7705:
        /* <DEDUP_REMOVED lines=12> */
.L_x_7708:
[----:B------:R-:W-:Y:S02]  /*bfb0*/  IMAD.MOV.U32 R10, RZ, RZ, R12 ;  /* 0x000000ffff0a7224 */ /* 0x000fe400078e000c */
.L_x_7709:
[----:B------:R-:W-:Y:S05]  /*bfc0*/  BSYNC B2 ;  /* 0x0000000000027941 */ /* 0x000fea0003800000 */
.L_x_7707:
        /* <DEDUP_REMOVED lines=16> */
.L_x_7713:
[----:B------:R-:W-:Y:S05]  /*c0d0*/  BSYNC B3 ;  /* 0x0000000000037941 */ /* 0x000fea0003800000 */
.L_x_7712:
        /* <DEDUP_REMOVED lines=44> */
.L_x_7711:
[----:B------:R-:W-:Y:S05]  /*c3a0*/  BSYNC B2 ;  /* 0x0000000000027941 */ /* 0x000fea0003800000 */
.L_x_7710:
        /* <DEDUP_REMOVED lines=11> */
.L_x_7706:
[----:B------:R-:W-:Y:S05]  /*c460*/  BSYNC B1 ;  /* 0x0000000000017941 */ /* 0x000fea0003800000 */
.L_x_7704:
        /* <DEDUP_REMOVED lines=8> */
.L_x_7715:
        /* <DEDUP_REMOVED lines=12> */
.L_x_7718:
[----:B------:R-:W-:Y:S02]  /*c5b0*/  IMAD.MOV.U32 R10, RZ, RZ, R12 ;  /* 0x000000ffff0a7224 */ /* 0x000fe400078e000c */
.L_x_7719:
[----:B------:R-:W-:Y:S05]  /*c5c0*/  BSYNC B2 ;  /* 0x0000000000027941 */ /* 0x000fea0003800000 */
.L_x_7717:
        /* <DEDUP_REMOVED lines=16> */
.L_x_7723:
[----:B------:R-:W-:Y:S05]  /*c6d0*/  BSYNC B3 ;  /* 0x0000000000037941 */ /* 0x000fea0003800000 */
.L_x_7722:
        /* <DEDUP_REMOVED lines=44> */
.L_x_7721:
[----:B------:R-:W-:Y:S05]  /*c9a0*/  BSYNC B2 ;  /* 0x0000000000027941 */ /* 0x000fea0003800000 */
.L_x_7720:
        /* <DEDUP_REMOVED lines=11> */
.L_x_7716:
[----:B------:R-:W-:Y:S05]  /*ca60*/  BSYNC B1 ;  /* 0x0000000000017941 */ /* 0x000fea0003800000 */
.L_x_7714:
        /* <DEDUP_REMOVED lines=8> */
.L_x_7725:
        /* <DEDUP_REMOVED lines=12> */
.L_x_7728:
[----:B------:R-:W-:Y:S02]  /*cbb0*/  IMAD.MOV.U32 R10, RZ, RZ, R12 ;  /* 0x000000ffff0a7224 */ /* 0x000fe400078e000c */
.L_x_7729:
[----:B------:R-:W-:Y:S05]  /*cbc0*/  BSYNC B2 ;  /* 0x0000000000027941 */ /* 0x000fea0003800000 */
.L_x_7727:
        /* <DEDUP_REMOVED lines=16> */
.L_x_7733:
[----:B------:R-:W-:Y:S05]  /*ccd0*/  BSYNC B3 ;  /* 0x0000000000037941 */ /* 0x000fea0003800000 */
.L_x_7732:
        /* <DEDUP_REMOVED lines=44> */
.L_x_7731:
[----:B------:R-:W-:Y:S05]  /*cfa0*/  BSYNC B2 ;  /* 0x0000000000027941 */ /* 0x000fea0003800000 */
.L_x_7730:
        /* <DEDUP_REMOVED lines=11> */
.L_x_7726:
[----:B------:R-:W-:Y:S05]  /*d060*/  BSYNC B1 ;  /* 0x0000000000017941 */ /* 0x000fea0003800000 */
.L_x_7724:
        /* <DEDUP_REMOVED lines=8> */
.L_x_7735:
        /* <DEDUP_REMOVED lines=12> */
.L_x_7738:
[----:B------:R-:W-:Y:S02]  /*d1b0*/  MOV R106, R12 ;  /* 0x0000000c006a7202 */ /* 0x000fe40000000f00 */
.L_x_7739:
[----:B------:R-:W-:Y:S05]  /*d1c0*/  BSYNC B2 ;  /* 0x0000000000027941 */ /* 0x000fea0003800000 */
.L_x_7737:
        /* <DEDUP_REMOVED lines=16> */
.L_x_7743:
[----:B------:R-:W-:Y:S05]  /*d2d0*/  BSYNC B3 ;  /* 0x0000000000037941 */ /* 0x000fea0003800000 */
.L_x_7742:
        /* <DEDUP_REMOVED lines=44> */
.L_x_7741:
[----:B------:R-:W-:Y:S05]  /*d5a0*/  BSYNC B2 ;  /* 0x0000000000027941 */ /* 0x000fea0003800000 */
.L_x_7740:
        /* <DEDUP_REMOVED lines=12> */
.L_x_7736:
[----:B------:R-:W-:Y:S05]  /*d670*/  BSYNC B1 ;  /* 0x0000000000017941 */ /* 0x000fea0003800000 */
.L_x_7734:
[----:B------:R-:W-:Y:S01]  /*d680*/  IMAD.MOV.U32 R147, RZ, RZ, 0x10 ;  /* 0x00000010ff937424 */ /* 0x000fe200078e00ff */
[----:B------:R-:W-:Y:S02]  /*d690*/  F2FP.BF16.PACK_AB R99, R145, R143 ;  /* 0x0000008f9163723e */ /* 0x000fe400000010ff */
        /* <DEDUP_REMOVED lines=26> */
.L_x_7663:
[----:B------:R-:W-:Y:S05]  /*d840*/  BSYNC B0 ;  /* 0x0000000000007941 */ /* 0x000fea0003800000 */
.L_x_7662:
[----:B-1----:R-:W-:Y:S01]  /*d850*/  FADD.FTZ R96, RZ, R16 ;  /* 0x00000010ff607221 */ /* 0x002fe20000010000 */
        /* <DEDUP_REMOVED lines=41> */
.L_x_7756:
        /* <DEDUP_REMOVED lines=85> */
.L_x_7757:
        /* <DEDUP_REMOVED lines=13> */
[----:B------:R-:W-:Y:S01]  /*e110*/  LOP3.LUT P3, RZ, R99, 0x1f, R0, 0xf8, !PT ;  /* 0x0000001f63ff7812 */ /* 0x000fe2000786f800 */
[----:B------:R-:W-:Y:S01]  /*e120*/  @!P2 IMAD.MOV.U32 R98, RZ, RZ, R15 ;  /* 0x000000ffff62a224 */ /* 0x000fe200078e000f */
[----:B------:R-:W-:Y:S03]  /*e130*/  BSSY B0, `(.L_x_7746) ;  /* 0x00000c6000007945 */ /* 0x000fe60003800000 */
        /* <DEDUP_REMOVED lines=29> */
[C---:B------:R-:W-:Y:S02]  /*e310*/  FFMA.FTZ R96, R130.reuse, R153, R96 ;  /* 0x0000009982607223 */ /* 0x040fe40000010060 */
[----:B------:R-:W-:Y:S02]  /*e320*/  FMUL.FTZ R151, R130, R151 ;  /* 0x0000009782977220 */ /* 0x000fe40000410000 */
[----:B------:R-:W-:Y:S02]  /*e330*/  IMAD.MOV.U32 R124, RZ, RZ, c[0x0][0x1e0] ;  /* 0x00007800ff7c7624 */ /* 0x000fe400078e00ff */
[----:B--2---:R-:W-:-:S02]  /*e340*/  FADD.FTZ R98, R147, R98 ;  /* 0x0000006293627221 */ /* 0x004fc40000010000 */
[----:B------:R-:W-:Y:S02]  /*e350*/  FMUL.FTZ R151, R151, R155 ;  /* 0x0000009b97977220 */ /* 0x000fe40000410000 */
        /* <DEDUP_REMOVED lines=52> */
[----:B------:R-:W-:Y:S01]  /*e6a0*/  FFMA.FTZ R136, R39, R136, R31 ;  /* 0x0000008827887223 */ /* 0x000fe2000001001f */
[----:B------:R-:W-:Y:S01]  /*e6b0*/  F2FP.BF16.PACK_AB R98, R147, R98 ;  /* 0x000000629362723e */ /* 0x000fe200000010ff */
[C---:B------:R-:W-:Y:S01]  /*e6c0*/  IMAD.WIDE.U32 R146, R122.reuse, R153, c[0x0][0x208] ;  /* 0x000082007a927625 */ /* 0x040fe200078e0099 */
[----:B------:R-:W-:-:S02]  /*e6d0*/  IADD3 R122, R122, 0x80, RZ ;  /* 0x000000807a7a7810 */ /* 0x000fc40007ffe0ff */
[----:B------:R-:W-:-:S05]  /*e6e0*/  F2FP.BF16.PACK_AB R99, R136, R149 ;  /* 0x000000958863723e */ /* 0x000fca00000010ff */
[----:B------:R0:W-:Y:S02]  /*e6f0*/  STG.E.128 [R146.64], R96 ;  /* 0x0000006092007986 */ /* 0x0001e4000c101d06 */
.L_x_7749:
[----:B------:R-:W-:Y:S05]  /*e700*/  BSYNC B1 ;  /* 0x0000000000017941 */ /* 0x000fea0003800000 */
.L_x_7748:
        /* <DEDUP_REMOVED lines=30> */
[----:B------:R-:W-:-:S03]  /*e8f0*/  IMAD.MOV.U32 R153, RZ, RZ, 0x10 ;  /* 0x00000010ff997424 */ /* 0x000fc600078e00ff */
[----:B------:R-:W-:Y:S01]  /*e900*/  F2FP.BF16.PACK_AB R99, R136, R149 ;  /* 0x000000958863723e */ /* 0x000fe200000010ff */
[C---:B------:R-:W-:Y:S01]  /*e910*/  IMAD.WIDE.U32 R146, R122.reuse, R153, c[0x0][0x208] ;  /* 0x000082007a927625 */ /* 0x040fe200078e0099 */
[----:B------:R-:W-:-:S04]  /*e920*/  IADD3 R122, R122, 0x80, RZ ;  /* 0x000000807a7a7810 */ /* 0x000fc80007ffe0ff */
[----:B------:R0:W-:Y:S03]  /*e930*/  STG.E.128 [R146.64], R96 ;  /* 0x0000006092007986 */ /* 0x0001e6000c101d06 */
.L_x_7751:
[----:B------:R-:W-:Y:S05]  /*e940*/  BSYNC B1 ;  /* 0x0000000000017941 */ /* 0x000fea0003800000 */
.L_x_7750:
        /* <DEDUP_REMOVED lines=35> */
.L_x_7753:
[----:B------:R-:W-:Y:S05]  /*eb80*/  BSYNC B1 ;  /* 0x0000000000017941 */ /* 0x000fea0003800000 */
.L_x_7752:
        /* <DEDUP_REMOVED lines=32> */
.L_x_7747:
[----:B-1----:R-:W-:Y:S05]  /*ed90*/  BSYNC B0 ;  /* 0x0000000000007941 */ /* 0x002fea0003800000 */
.L_x_7746:
[----:B------:R-:W-:Y:S02]  /*eda0*/  IADD3 R6, R6, c[0x0][0x160], RZ ;  /* 0x0000580006067a10 */ /* 0x000fe40007ffe0ff */
[----:B------:R-:W-:Y:S02]  /*edb0*/  LOP3.LUT P3, RZ, R13, 0xff, RZ, 0xc0, !PT ;  /* 0x000000ff0dff7812 */ /* 0x000fe4000786c0ff */
[----:B------:R-:W-:Y:S02]  /*edc0*/  ISETP.GE.AND P2, PT, R6, c[0x0][0x164], PT ;  /* 0x0000590006007a0c */ /* 0x000fe40003f46270 */
[----:B------:R-:W-:-:S11]  /*edd0*/  SEL R13, RZ, 0x1, P3 ;  /* 0x00000001ff0d7807 */ /* 0x000fd60001800000 */
[----:B0-----:R-:W-:Y:S01]  /*ede0*/  @P2 CALL.REL.NOINC `(.L_x_7754) ;  /* 0x0000001000002944 */ /* 0x001fe20003c00000 */
[----:B------:R-:W-:Y:S05]  /*edf0*/  BRA `(.L_x_7755) ;  /* 0xffff1df000007947 */ /* 0x000fea000383ffff */
.L_x_7754:
[----:B------:R-:W-:Y:S05]  /*ee00*/  EXIT ;  /* 0x000000000000794d */ /* 0x000fea0003800000 */
.L_x_7744:
[----:B------:R-:W-:Y:S01]  /*ee10*/  IMAD.MOV.U32 R97, RZ, RZ, R96 ;  /* 0x000000ffff617224 */ /* 0x000fe200078e0060 */
[----:B------:R-:W-:Y:S01]  /*ee20*/  MOV R126, 0x1f ;  /* 0x0000001f007e7802 */ /* 0x000fe20000000f00 */
[----:B------:R-:W-:Y:S01]  /*ee30*/  IMAD.MOV.U32 R128, RZ, RZ, 0x1 ;  /* 0x00000001ff807424 */ /* 0x000fe200078e00ff */
[----:B------:R-:W-:Y:S01]  /*ee40*/  MOV R98, 0xee70 ;  /* 0x0000ee7000627802 */ /* 0x000fe20000000f00 */
[----:B------:R-:W-:Y:S02]  /*ee50*/  IMAD.MOV.U32 R151, RZ, RZ, -0x1 ;  /* 0xffffffffff977424 */ /* 0x000fe400078e00ff */
[----:B0----5:R-:W-:Y:S05]  /*ee60*/  CALL.REL.NOINC `($__internal_42_$__cuda_sm70_shflsync_bfly_p) ;  /* 0x000007b000007944 */ /* 0x021fea0003c00000 */
[----:B01----:R-:W-:Y:S01]  /*ee70*/  IMAD.MOV.U32 R97, RZ, RZ, R128 ;  /* 0x000000ffff617224 */ /* 0x003fe200078e0080 */
[----:B------:R-:W-:Y:S05]  /*ee80*/  BRA `(.L_x_7756) ;  /* 0xffffec6000007947 */ /* 0x000fea000383ffff */
.L_x_7745:
[----:B------:R-:W-:Y:S01]  /*ee90*/  HFMA2.MMA R128, -RZ, RZ, 0, 1.1920928955078125e-07 ;  /* 0x00000002ff807435 */ /* 0x000fe200000001ff */
[----:B------:R-:W-:Y:S01]  /*eea0*/  IMAD.MOV.U32 R126, RZ, RZ, 0x1f ;  /* 0x0000001fff7e7424 */ /* 0x000fe200078e00ff */
[----:B------:R-:W-:Y:S01]  /*eeb0*/  MOV R98, 0xeee0 ;  /* 0x0000eee000627802 */ /* 0x000fe20000000f00 */
[----:B------:R-:W-:-:S03]  /*eec0*/  IMAD.MOV.U32 R151, RZ, RZ, -0x1 ;  /* 0xffffffffff977424 */ /* 0x000fc600078e00ff */
[----:B01---5:R-:W-:Y:S05]  /*eed0*/  CALL.REL.NOINC `($__internal_42_$__cuda_sm70_shflsync_bfly_p) ;  /* 0x0000074000007944 */ /* 0x023fea0003c00000 */
[----:B01----:R-:W-:Y:S01]  /*eee0*/  FADD.FTZ R97, R97, R128 ;  /* 0x0000008061617221 */ /* 0x003fe20000010000 */
[----:B------:R-:W-:Y:S01]  /*eef0*/  MOV R128, 0x4 ;  /* 0x0000000400807802 */ /* 0x000fe20000000f00 */
[----:B------:R-:W-:Y:S01]  /*ef00*/  IMAD.MOV.U32 R126, RZ, RZ, 0x1f ;  /* 0x0000001fff7e7424 */ /* 0x000fe200078e00ff */
[----:B------:R-:W-:Y:S01]  /*ef10*/  MOV R98, 0xef40 ;  /* 0x0000ef4000627802 */ /* 0x000fe20000000f00 */
[----:B------:R-:W-:-:S02]  /*ef20*/  IMAD.MOV.U32 R151, RZ, RZ, -0x1 ;  /* 0xffffffffff977424 */ /* 0x000fc400078e00ff */
[----:B------:R-:W-:Y:S05]  /*ef30*/  CALL.REL.NOINC `($__internal_42_$__cuda_sm70_shflsync_bfly_p) ;  /* 0x000006e000007944 */ /* 0x000fea0003c00000 */
[----:B01----:R-:W-:Y:S01]  /*ef40*/  FADD.FTZ R97, R97, R128 ;  /* 0x0000008061617221 */ /* 0x003fe20000010000 */
[----:B------:R-:W-:Y:S01]  /*ef50*/  HFMA2.MMA R128, -RZ, RZ, 0, 4.76837158203125e-07 ;  /* 0x00000008ff807435 */ /* 0x000fe200000001ff */
[----:B------:R-:W-:Y:S01]  /*ef60*/  IMAD.MOV.U32 R126, RZ, RZ, 0x1f ;  /* 0x0000001fff7e7424 */ /* 0x000fe200078e00ff */
[----:B------:R-:W-:Y:S01]  /*ef70*/  MOV R98, 0xefa0 ;  /* 0x0000efa000627802 */ /* 0x000fe20000000f00 */
[----:B------:R-:W-:-:S03]  /*ef80*/  IMAD.MOV.U32 R151, RZ, RZ, -0x1 ;  /* 0xffffffffff977424 */ /* 0x000fc600078e00ff */
[----:B------:R-:W-:Y:S05]  /*ef90*/  CALL.REL.NOINC `($__internal_42_$__cuda_sm70_shflsync_bfly_p) ;  /* 0x0000068000007944 */ /* 0x000fea0003c00000 */
[----:B01----:R-:W-:Y:S01]  /*efa0*/  FADD.FTZ R97, R97, R128 ;  /* 0x0000008061617221 */ /* 0x003fe20000010000 */
[----:B------:R-:W-:Y:S01]  /*efb0*/  MOV R128, 0x10 ;  /* 0x0000001000807802 */ /* 0x000fe20000000f00 */
[----:B------:R-:W-:Y:S01]  /*efc0*/  IMAD.MOV.U32 R126, RZ, RZ, 0x1f ;  /* 0x0000001fff7e7424 */ /* 0x000fe200078e00ff */
[----:B------:R-:W-:Y:S01]  /*efd0*/  MOV R98, 0xf000 ;  /* 0x0000f00000627802 */ /* 0x000fe20000000f00 */
[----:B------:R-:W-:-:S02]  /*efe0*/  IMAD.MOV.U32 R151, RZ, RZ, -0x1 ;  /* 0xffffffffff977424 */ /* 0x000fc400078e00ff */
[----:B------:R-:W-:Y:S05]  /*eff0*/  CALL.REL.NOINC `($__internal_42_$__cuda_sm70_shflsync_bfly_p) ;  /* 0x0000062000007944 */ /* 0x000fea0003c00000 */
[----:B01----:R-:W-:Y:S01]  /*f000*/  FADD.FTZ R97, R97, R128 ;  /* 0x0000008061617221 */ /* 0x003fe20000010000 */
[----:B------:R-:W-:Y:S01]  /*f010*/  HFMA2.MMA R128, -RZ, RZ, 0, 5.9604644775390625e-08 ;  /* 0x00000001ff807435 */ /* 0x000fe200000001ff */
        /* <DEDUP_REMOVED lines=69> */
[----:B------:R-:W-:Y:S05]  /*f470*/  CALL.REL.NOINC `($__internal_42_$__cuda_sm70_shflsync_bfly_p) ;  /* 0x000001a000007944 */ /* 0x000fea0003c00000 */
[----:B01----:R-:W-:Y:S01]  /*f480*/  FADD.FTZ R97, R97, R128 ;  /* 0x0000008061617221 */ /* 0x003fe20000010000 */
[----:B------:R-:W-:Y:S01]  /*f490*/  MOV R128, 0x2 ;  /* 0x0000000200807802 */ /* 0x000fe20000000f00 */
[----:B------:R-:W-:Y:S01]  /*f4a0*/  IMAD.MOV.U32 R126, RZ, RZ, 0x1f ;  /* 0x0000001fff7e7424 */ /* 0x000fe200078e00ff */
[----:B------:R-:W-:Y:S01]  /*f4b0*/  MOV R98, 0xf4e0 ;  /* 0x0000f4e000627802 */ /* 0x000fe20000000f00 */
[----:B------:R-:W-:Y:S02]  /*f4c0*/  IMAD.MOV.U32 R151, RZ, RZ, -0x1 ;  /* 0xffffffffff977424 */ /* 0x000fe400078e00ff */
[----:B------:R-:W-:Y:S05]  /*f4d0*/  CALL.REL.NOINC `($__internal_42_$__cuda_sm70_shflsync_bfly_p) ;  /* 0x0000014000007944 */ /* 0x000fea0003c00000 */
[----:B01----:R-:W-:Y:S01]  /*f4e0*/  FADD.FTZ R97, R97, R128 ;  /* 0x0000008061617221 */ /* 0x003fe20000010000 */
[----:B------:R-:W-:Y:S01]  /*f4f0*/  HFMA2.MMA R128, -RZ, RZ, 0, 2.384185791015625e-07 ;  /* 0x00000004ff807435 */ /* 0x000fe200000001ff */
        /* <DEDUP_REMOVED lines=10> */
[----:B-1----:R-:W-:Y:S01]  /*f5a0*/  FADD.FTZ R147, R97, R128 ;  /* 0x0000008061937221 */ /* 0x002fe20000010000 */
[----:B------:R-:W-:Y:S01]  /*f5b0*/  HFMA2.MMA R128, -RZ, RZ, 0, 9.5367431640625e-07 ;  /* 0x00000010ff807435 */ /* 0x000fe200000001ff */
[----:B0-----:R-:W-:Y:S01]  /*f5c0*/  IMAD.MOV.U32 R126, RZ, RZ, 0x1f ;  /* 0x0000001fff7e7424 */ /* 0x001fe200078e00ff */
[----:B------:R-:W-:Y:S01]  /*f5d0*/  MOV R98, 0xf610 ;  /* 0x0000f61000627802 */ /* 0x000fe20000000f00 */
[----:B------:R-:W-:Y:S01]  /*f5e0*/  IMAD.MOV.U32 R151, RZ, RZ, -0x1 ;  /* 0xffffffffff977424 */ /* 0x000fe200078e00ff */
[----:B------:R-:W-:-:S02]  /*f5f0*/  MOV R97, R147 ;  /* 0x0000009300617202 */ /* 0x000fc40000000f00 */
[----:B------:R-:W-:Y:S05]  /*f600*/  CALL.REL.NOINC `($__internal_42_$__cuda_sm70_shflsync_bfly_p) ;  /* 0x0000001000007944 */ /* 0x000fea0003c00000 */
[----:B01----:R-:W-:Y:S05]  /*f610*/  BRA `(.L_x_7757) ;  /* 0xffffea2000007947 */ /* 0x003fea000383ffff */
        .weak           $__internal_42_$__cuda_sm70_shflsync_bfly_p
        .type           $__internal_42_$__cuda_sm70_shflsync_bfly_p,@function
        .size           $__internal_42_$__cuda_sm70_shflsync_bfly_p,(.L_x_29106 - $__internal_42_$__cuda_sm70_shflsync_bfly_p)
$__internal_42_$__cuda_sm70_shflsync_bfly_p:
[----:B------:R-:W-:Y:S01]  /*f620*/  IMAD.MOV.U32 R99, RZ, RZ, 0x0 ;  /* 0x00000000ff637424 */ /* 0x000fe200078e00ff */
[----:B------:R-:W-:Y:S04]  /*f630*/  WARPSYNC R151 ;  /* 0x0000009700007348 */ /* 0x000fe80003800000 */
[----:B------:R0:W1:Y:S01]  /*f640*/  SHFL.BFLY PT, R128, R97, R128, R126 ;  /* 0x0c00008061807389 */ /* 0x00006200000e007e */
[----:B------:R-:W-:Y:S05]  /*f650*/  RET.REL.NODEC R98 `(_ZN10layer_norm13ln_fwd_kernelINS_13Kernel_traitsIf13__nv_bfloat16S2_S2_fjLj4096ELj1ELj1ELj4ELj16ENS_18Kernel_traits_baseILj4096EfS2_S2_S2_fjLj128EEEEELb1ELb0ELb1ELb0EEEvNS_9FwdParamsE) ;  /* 0xffff09a062007950 */ /* 0x000fea0003c3ffff */
.L_x_7758:
        /* <DEDUP_REMOVED lines=10> */
.L_x_29106:


//--------------------- .text._ZN10layer_norm13ln_fwd_kernelINS_13Kernel_traitsIf13__nv_bfloat16S2_S2_fjLj4096ELj1ELj1ELj4ELj16ENS_18Kernel_traits_baseILj4096EfS2_S2_S2_fjLj128EEEEELb1ELb0ELb1ELb1EEEvNS_9FwdParamsE --------------------------
	.section	.text._ZN10layer_norm13ln_fwd_kernelINS_13Kernel_traitsIf13__nv_bfloat16S2_S2_fjLj4096ELj1ELj1ELj4ELj16ENS_18Kernel_traits_baseILj4096EfS2_S2_S2_fjLj128EEEEELb1ELb0ELb1ELb1EEEvNS_9FwdParamsE,"ax",@progbits
	.sectioninfo	@"SHI_REGISTERS=163"
	.align	128
        .global         _ZN10layer_norm13ln_fwd_kernelINS_13Kernel_traitsIf13__nv_bfloat16S2_S2_fjLj4096ELj1ELj1ELj4ELj16ENS_18Kernel_traits_baseILj4096EfS2_S2_S2_fjLj128EEEEELb1ELb0ELb1ELb1EEEvNS_9FwdParamsE
        .type           _ZN10layer_norm13ln_fwd_kernelINS_13Kernel_traitsIf13__nv_bfloat16S2_S2_fjLj4096ELj1ELj1ELj4ELj16ENS_18Kernel_traits_baseILj4096EfS2_S2_S2_fjLj128EEEEELb1ELb0ELb1ELb1EEEvNS_9FwdParamsE,@function
        .size           _ZN10layer_norm13ln_fwd_kernelINS_13Kernel_traitsIf13__nv_bfloat16S2_S2_fjLj4096ELj1ELj1ELj4ELj16ENS_18Kernel_traits_baseILj4096EfS2_S2_S2_fjLj128EEEEELb1ELb0ELb1ELb1EEEvNS_9FwdParamsE,(.L_x_29107 - _ZN10layer_norm13ln_fwd_kernelINS_13Kernel_traitsIf13__nv_bfloat16S2_S2_fjLj4096ELj1ELj1ELj4ELj16ENS_18Kernel_traits_baseILj4096EfS2_S2_S2_fjLj128EEEEELb1ELb0ELb1ELb1EEEvNS_9FwdParamsE)
        .other          _ZN10layer_norm13ln_fwd_kernelINS_13Kernel_traitsIf13__nv_bfloat16S2_S2_fjLj4096ELj1ELj1ELj4ELj16ENS_18Kernel_traits_baseILj4096EfS2_S2_S2_fjLj128EEEEELb1ELb0ELb1ELb1EEEvNS_9FwdParamsE,@"STO_CUDA_ENTRY STV_DEFAULT"
_ZN10layer_norm13ln_fwd_kernelINS_13Kernel_traitsIf13__nv_bfloat16S2_S2_fjLj4096ELj1ELj1ELj4ELj16ENS_18Kernel_traits_baseILj4096EfS2_S2_S2_fjLj128EEEEELb1ELb0ELb1ELb1EEEvNS_9FwdParamsE:
.text._ZN10layer_norm13ln_fwd_kernelINS_13Kernel_traitsIf13__nv_bfloat16S2_S2_fjLj4096ELj1ELj1ELj4ELj16ENS_18Kernel_traits_baseILj4096EfS2_S2_S2_fjLj128EEEEELb1ELb0ELb1ELb1EEEvNS_9FwdParamsE:
        /* <DEDUP_REMOVED lines=31> */
[----:B0-----:R-:W-:Y:S01]  /*01f0*/  IMAD R15, R18, c[0x0][0x0], R19 ;  /* 0x00000000120f7a24 */ /* 0x001fe200078e0213 */
[----:B------:R-:W-:-:S03]  /*0200*/  LEA.HI R18, R19, R18, RZ, 0x19 ;  /* 0x0000001213127211 */ /* 0x000fc600078fc8ff */
[----:B------:R-:W-:Y:S01]  /*0210*/  IMAD.WIDE.U32 R6, R15, -0x326172a9, RZ ;  /* 0xcd9e8d570f067825 */ /* 0x000fe200078e00ff */
[----:B--2---:R-:W0:Y:S08]  /*0220*/  @P0 R2UR UR4, R2 ;  /* 0x00000000020403c2 */ /* 0x004e3000000e0000 */
[----:B------:R1:W2:Y:S01]  /*0230*/  @P0 R2UR UR5, R3 ;  /* 0x00000000030503c2 */ /* 0x0002a200000e0000 */
[----:B---3--:R-:W-:-:S04]  /*0240*/  @P0 IADD3 R108, P1, R4, c[0x0][0x240], RZ ;  /* 0x00009000046c0a10 */ /* 0x008fc80007f3e0ff */
[----:B------:R-:W-:Y:S02]  /*0250*/  @P0 IADD3.X R109, RZ, R5, RZ, P1, !PT ;  /* 0x00000005ff6d0210 */ /* 0x000fe40000ffe4ff */
[----:B------:R-:W-:Y:S02]  /*0260*/  ISETP.NE.U32.AND P0, PT, RZ, c[0x0][0x218], PT ;  /* 0x00008600ff007a0c */ /* 0x000fe40003f05070 */
[--C-:B------:R-:W-:Y:S02]  /*0270*/  SHF.R.U64 R13, R108, 0x2, R109.reuse ;  /* 0x000000026c0d7819 */ /* 0x100fe4000000126d */
[----:B------:R-:W-:Y:S02]  /*0280*/  SHF.R.U32.HI R11, RZ, 0x2, R109 ;  /* 0x00000002ff0b7819 */ /* 0x000fe4000001166d */
[----:B------:R-:W-:Y:S01]  /*0290*/  ISETP.NE.AND.EX P0, PT, RZ, c[0x0][0x21c], PT, P0 ;  /* 0x00008700ff007a0c */ /* 0x000fe20003f05300 */
[----:B------:R-:W-:Y:S01]  /*02a0*/  IMAD.WIDE.U32 R4, R13, -0x2daee0ad, RZ ;  /* 0xd2511f530d047825 */ /* 0x000fe200078e00ff */
[----:B0-----:R-:W-:Y:S01]  /*02b0*/  LOP3.LUT R0, R7, UR4, R11, 0x96, !PT ;  /* 0x0000000407007c12 */ /* 0x001fe2000f8e960b */
[----:B------:R-:W-:-:S02]  /*02c0*/  UIADD3 UR9, UR4, -0x61c88647, URZ ;  /* 0x9e3779b904097890 */ /* 0x000fc4000fffe03f */
[----:B------:R-:W-:Y:S02]  /*02d0*/  UIADD3 UR11, UR4, 0x3c6ef372, URZ ;  /* 0x3c6ef372040b7890 */ /* 0x000fe4000fffe03f */
[----:B-1----:R-:W-:Y:S01]  /*02e0*/  IMAD.WIDE.U32 R2, R0, -0x2daee0ad, RZ ;  /* 0xd2511f5300027825 */ /* 0x002fe200078e00ff */
[----:B------:R-:W-:Y:S01]  /*02f0*/  UIADD3 UR13, UR4, -0x255992d5, URZ ;  /* 0xdaa66d2b040d7890 */ /* 0x000fe2000fffe03f */
[----:B--2---:R-:W-:Y:S01]  /*0300*/  LOP3.LUT R8, R5, UR5, RZ, 0x3c, !PT ;  /* 0x0000000505087c12 */ /* 0x004fe2000f8e3cff */
[----:B------:R-:W-:Y:S01]  /*0310*/  UIADD3 UR10, UR5, -0x4498517b, URZ ;  /* 0xbb67ae85050a7890 */ /* 0x000fe2000fffe03f */
[----:B------:R-:W-:Y:S01]  /*0320*/  IMAD.SHL.U32 R0, R19, 0x20, RZ ;  /* 0x0000002013007824 */ /* 0x000fe200078e00ff */
[----:B------:R-:W-:Y:S02]  /*0330*/  UIADD3 UR12, UR5, 0x76cf5d0a, URZ ;  /* 0x76cf5d0a050c7890 */ /* 0x000fe4000fffe03f */
[----:B------:R-:W-:Y:S01]  /*0340*/  IMAD.WIDE.U32 R8, R8, -0x326172a9, RZ ;  /* 0xcd9e8d5708087825 */ /* 0x000fe200078e00ff */
[----:B------:R-:W-:Y:S01]  /*0350*/  UIADD3 UR14, UR5, 0x32370b8f, URZ ;  /* 0x32370b8f050e7890 */ /* 0x000fe2000fffe03f */
[----:B------:R-:W-:Y:S01]  /*0360*/  LOP3.LUT R7, R3, UR10, R4, 0x96, !PT ;  /* 0x0000000a03077c12 */ /* 0x000fe2000f8e9604 */
[----:B------:R-:W-:Y:S01]  /*0370*/  UIADD3 UR15, UR4, 0x78dde6e4, URZ ;  /* 0x78dde6e4040f7890 */ /* 0x000fe2000fffe03f */
[----:B------:R-:W-:Y:S01]  /*0380*/  LOP3.LUT R0, R0, 0xfe0, RZ, 0xc0, !PT ;  /* 0x00000fe000007812 */ /* 0x000fe200078ec0ff */
[----:B------:R-:W-:Y:S01]  /*0390*/  UIADD3 UR16, UR5, -0x126145ec, URZ ;  /* 0xed9eba1405107890 */ /* 0x000fe2000fffe03f */
[----:B------:R-:W-:Y:S01]  /*03a0*/  LOP3.LUT R4, R9, UR9, R6, 0x96, !PT ;  /* 0x0000000909047c12 */ /* 0x000fe2000f8e9606 */
        /* <DEDUP_REMOVED lines=10> */
[----:B------:R-:W-:Y:S01]  /*0450*/  UIADD3 UR23, UR4, -0xe443238, URZ ;  /* 0xf1bbcdc804177890 */ /* 0x000fe2000fffe03f */
[----:B------:R-:W-:Y:S01]  /*0460*/  IMAD.WIDE.U32 R8, R8, -0x326172a9, RZ ;  /* 0xcd9e8d5708087825 */ /* 0x000fe200078e00ff */
[----:B------:R-:W-:Y:S01]  /*0470*/  LOP3.LUT R7, R3, UR14, R4, 0x96, !PT ;  /* 0x0000000e03077c12 */ /* 0x000fe2000f8e9604 */
[----:B------:R-:W-:-:S02]  /*0480*/  UIADD3 UR21, UR4, 0x5384540f, URZ ;  /* 0x5384540f04157890 */ /* 0x000fc4000fffe03f */
        /* <DEDUP_REMOVED lines=17> */
[----:B------:R-:W-:Y:S02]  /*05a0*/  IADD3 R4, P1, R0, c[0x0][0x218], RZ ;  /* 0x0000860000047a10 */ /* 0x000fe40007f3e0ff */
[----:B------:R-:W-:Y:S01]  /*05b0*/  LOP3.LUT R6, R9, UR21, R6, 0x96, !PT ;  /* 0x0000001509067c12 */ /* 0x000fe2000f8e9606 */
[----:B------:R-:W-:-:S04]  /*05c0*/  IMAD.HI.U32 R5, R17, -0x326172a9, RZ ;  /* 0xcd9e8d5711057827 */ /* 0x000fc800078e00ff */
[----:B------:R-:W-:Y:S01]  /*05d0*/  IMAD.HI.U32 R3, R6, -0x2daee0ad, RZ ;  /* 0xd2511f5306037827 */ /* 0x000fe200078e00ff */
[----:B------:R-:W-:-:S03]  /*05e0*/  LOP3.LUT R8, R5, UR23, R8, 0x96, !PT ;  /* 0x0000001705087c12 */ /* 0x000fc6000f8e9608 */
[----:B------:R-:W-:Y:S01]  /*05f0*/  IMAD.X R5, RZ, RZ, c[0x0][0x21c], P1 ;  /* 0x00008700ff057624 */ /* 0x000fe200008e06ff */
[----:B------:R-:W-:Y:S02]  /*0600*/  ISETP.GE.AND P1, PT, R18, c[0x0][0x164], PT ;  /* 0x0000590012007a0c */ /* 0x000fe40003f26270 */
[----:B------:R-:W-:Y:S02]  /*0610*/  LOP3.LUT R14, R3, UR24, R2, 0x96, !PT ;  /* 0x00000018030e7c12 */ /* 0x000fe4000f8e9602 */
[----:B------:R0:W5:Y:S01]  /*0620*/  @P0 LDG.E.128 R20, [R4.64] ;  /* 0x0000000604140981 */ /* 0x000162000c1e1d00 */
[----:B------:R-:W-:-:S03]  /*0630*/  IADD3 R2, P2, R0, c[0x0][0x1b0], RZ ;  /* 0x00006c0000027a10 */ /* 0x000fc60007f5e0ff */
[----:B------:R0:W5:Y:S02]  /*0640*/  @P0 LDG.E.128 R24, [R4.64+0x10] ;  /* 0x0000100604180981 */ /* 0x000164000c1e1d00 */
[----:B------:R-:W-:Y:S02]  /*0650*/  IMAD.X R3, RZ, RZ, c[0x0][0x1b4], P2 ;  /* 0x00006d00ff037624 */ /* 0x000fe400010e06ff */
        /* <DEDUP_REMOVED lines=15> */
[----:B------:R-:W-:Y:S01]  /*0750*/  UIADD3 UR25, UR4, -0x700cb87f, URZ ;  /* 0x8ff3478104197890 */ /* 0x000fe2000fffe03f */
[----:B------:R-:W-:Y:S01]  /*0760*/  IMAD R16, R6, -0x2daee0ad, RZ ;  /* 0xd2511f5306107824 */ /* 0x000fe200078e02ff */
[----:B------:R-:W-:Y:S01]  /*0770*/  UIADD3 UR26, UR5, -0x695add53, URZ ;  /* 0x96a522ad051a7890 */ /* 0x000fe2000fffe03f */
[----:B------:R-:W-:Y:S01]  /*0780*/  IMAD R17, R17, -0x326172a9, RZ ;  /* 0xcd9e8d5711117824 */ /* 0x000fe200078e02ff */
[----:B------:R-:W-:Y:S01]  /*0790*/  HFMA2.MMA R9, -RZ, RZ, 0, 5.9604644775390625e-08 ;  /* 0x00000001ff097435 */ /* 0x000fe200000001ff */
[----:B------:R-:W-:Y:S01]  /*07a0*/  IMAD.HI.U32 R0, R14, -0x326172a9, RZ ;  /* 0xcd9e8d570e007827 */ /* 0x000fe200078e00ff */
[----:B------:R-:W-:Y:S01]  /*07b0*/  LOP3.LUT R108, R108, 0x3, RZ, 0xc0, !PT ;  /* 0x000000036c6c7812 */ /* 0x000fe200078ec0ff */
[----:B------:R-:W-:-:S02]  /*07c0*/  ULDC.U8 UR8, c[0x0][0x1f0] ;  /* 0x00007c0000087ab9 */ /* 0x000fc40000000000 */
[----:B0-----:R-:W-:Y:S01]  /*07d0*/  IMAD.HI.U32 R5, R8, -0x2daee0ad, RZ ;  /* 0xd2511f5308057827 */ /* 0x001fe200078e00ff */
[----:B------:R-:W-:-:S03]  /*07e0*/  LOP3.LUT R17, R0, UR25, R17, 0x96, !PT ;  /* 0x0000001900117c12 */ /* 0x000fc6000f8e9611 */
[----:B------:R-:W-:Y:S01]  /*07f0*/  IMAD R14, R14, -0x326172a9, RZ ;  /* 0xcd9e8d570e0e7824 */ /* 0x000fe200078e02ff */
[----:B------:R-:W-:Y:S01]  /*0800*/  LOP3.LUT R16, R5, UR26, R16, 0x96, !PT ;  /* 0x0000001a05107c12 */ /* 0x000fe2000f8e9610 */
[----:B------:R-:W-:Y:S02]  /*0810*/  IMAD R12, R8, -0x2daee0ad, RZ ;  /* 0xd2511f53080c7824 */ /* 0x000fe400078e02ff */
[----:B-1----:R-:W-:Y:S02]  /*0820*/  IMAD.MOV.U32 R10, RZ, RZ, RZ ;  /* 0x000000ffff0a7224 */ /* 0x002fe400078e00ff */
.L_x_8092:
[----:B------:R-:W-:-:S04]  /*0830*/  IMAD.MOV.U32 R99, RZ, RZ, 0x4 ;  /* 0x00000004ff637424 */ /* 0x000fc800078e00ff */
[----:B------:R-:W-:-:S06]  /*0840*/  IMAD.WIDE R92, R18, R99, c[0x0][0x1d0] ;  /* 0x00007400125c7625 */ /* 0x000fcc00078e0263 */
[----:B------:R0:W2:Y:S01]  /*0850*/  LDG.E R93, [R92.64] ;  /* 0x000000065c5d7981 */ /* 0x0000a2000c1e1900 */
[----:B------:R-:W-:Y:S01]  /*0860*/  ISETP.NE.U32.AND P0, PT, RZ, c[0x0][0x180], PT ;  /* 0x00006000ff007a0c */ /* 0x000fe20003f05070 */
[----:B------:R-:W-:Y:S02]  /*0870*/  IMAD R94, R18, c[0x0][0x168], RZ ;  /* 0x00005a00125e7a24 */ /* 0x000fe400078e02ff */
[----:B------:R-:W-:Y:S01]  /*0880*/  IMAD.MOV.U32 R124, RZ, RZ, RZ ;  /* 0x000000ffff7c7224 */ /* 0x000fe200078e00ff */
[----:B------:R-:W-:Y:S02]  /*0890*/  ISETP.NE.AND.EX P0, PT, RZ, c[0x0][0x184], PT, P0 ;  /* 0x00006100ff007a0c */ /* 0x000fe40003f05300 */
[----:B0-----:R-:W-:-:S11]  /*08a0*/  LOP3.LUT R92, R19, 0x7f, RZ, 0xc0, !PT ;  /* 0x0000007f135c7812 */ /* 0x001fd600078ec0ff */
[----:B------:R-:W-:Y:S02]  /*08b0*/  @P0 MOV R101, 0x10 ;  /* 0x0000001000650802 */ /* 0x000fe40000000f00 */
        /* <DEDUP_REMOVED lines=8> */
[----:B------:R-:W-:Y:S01]  /*0940*/  IMAD.WIDE R94, R18, R99, c[0x0][0x1d8] ;  /* 0x00007600125e7625 */ /* 0x000fe200078e0263 */
[----:B------:R-:W-:-:S03]  /*0950*/  @P1 LEA.HI.SX32 R124, R97, R92, 0x1d ;  /* 0x0000005c617c1211 */ /* 0x000fc600078feaff */
[----:B------:R-:W-:Y:S01]  /*0960*/  @P1 IMAD.MOV.U32 R97, RZ, RZ, 0x10 ;  /* 0x00000010ff611424 */ /* 0x000fe200078e00ff */
[----:B-----5:R0:W5:Y:S01]  /*0970*/  LDG.E R92, [R94.64] ;  /* 0x000000065e5c7981 */ /* 0x020162000c1e1900 */
        /* <DEDUP_REMOVED lines=14> */
.L_x_7760:
        /* <DEDUP_REMOVED lines=12> */
.L_x_7763:
[----:B------:R-:W-:Y:S02]  /*0b20*/  MOV R8, R14 ;  /* 0x0000000e00087202 */ /* 0x000fe40000000f00 */
.L_x_7764:
[----:B------:R-:W-:Y:S05]  /*0b30*/  BSYNC B1 ;  /* 0x0000000000017941 */ /* 0x000fea0003800000 */
.L_x_7762:
        /* <DEDUP_REMOVED lines=16> */
.L_x_7768:
[----:B------:R-:W-:Y:S05]  /*0c40*/  BSYNC B2 ;  /* 0x0000000000027941 */ /* 0x000fea0003800000 */
.L_x_7767:
        /* <DEDUP_REMOVED lines=41> */
[----:B------:R-:W-:Y:S01]  /*0ee0*/  IMAD.MOV.U32 R12, RZ, RZ, R94 ;  /* 0x000000ffff0c7224 */ /* 0x000fe200078e005e */
[----:B------:R-:W-:Y:S01]  /*0ef0*/  LOP3.LUT R16, R95, UR26, R96, 0x96, !PT ;  /* 0x0000001a5f107c12 */ /* 0x000fe2000f8e9660 */
[----:B------:R-:W-:Y:S02]  /*0f00*/  IMAD.MOV.U32 R96, RZ, RZ, RZ ;  /* 0x000000ffff607224 */ /* 0x000fe400078e00ff */
.L_x_7766:
[----:B------:R-:W-:Y:S05]  /*0f10*/  BSYNC B1 ;  /* 0x0000000000017941 */ /* 0x000fea0003800000 */
.L_x_7765:
        /* <DEDUP_REMOVED lines=12> */
.L_x_7761:
[----:B------:R-:W-:Y:S05]  /*0fe0*/  BSYNC B0 ;  /* 0x0000000000007941 */ /* 0x000fea0003800000 */
.L_x_7759:
        /* <DEDUP_REMOVED lines=8> */
.L_x_7770:
        /* <DEDUP_REMOVED lines=12> */
.L_x_7773:
[----:B------:R-:W-:Y:S02]  /*1130*/  IMAD.MOV.U32 R7, RZ, RZ, R14 ;  /* 0x000000ffff077224 */ /* 0x000fe400078e000e */
.L_x_7774:
[----:B------:R-:W-:Y:S05]  /*1140*/  BSYNC B1 ;  /* 0x0000000000017941 */ /* 0x000fea0003800000 */
.L_x_7772:
        /* <DEDUP_REMOVED lines=16> */
.L_x_7778:
[----:B------:R-:W-:Y:S05]  /*1250*/  BSYNC B2 ;  /* 0x0000000000027941 */ /* 0x000fea0003800000 */
.L_x_7777:
        /* <DEDUP_REMOVED lines=44> */
.L_x_7776:
[----:B------:R-:W-:Y:S05]  /*1520*/  BSYNC B1 ;  /* 0x0000000000017941 */ /* 0x000fea0003800000 */
.L_x_7775:
        /* <DEDUP_REMOVED lines=12> */
.L_x_7771:
[----:B------:R-:W-:Y:S05]  /*15f0*/  BSYNC B0 ;  /* 0x0000000000007941 */ /* 0x000fea0003800000 */
.L_x_7769:
        /* <DEDUP_REMOVED lines=8> */
.L_x_7780:
        /* <DEDUP_REMOVED lines=12> */
.L_x_7783:
[----:B------:R-:W-:Y:S02]  /*1740*/  MOV R6, R14 ;  /* 0x0000000e00067202 */ /* 0x000fe40000000f00 */
.L_x_7784:
[----:B------:R-:W-:Y:S05]  /*1750*/  BSYNC B1 ;  /* 0x0000000000017941 */ /* 0x000fea0003800000 */
.L_x_7782:
        /* <DEDUP_REMOVED lines=16> */
.L_x_7788:
[----:B------:R-:W-:Y:S05]  /*1860*/  BSYNC B2 ;  /* 0x0000000000027941 */ /* 0x000fea0003800000 */
.L_x_7787:
        /* <DEDUP_REMOVED lines=44> */
.L_x_7786:
[----:B------:R-:W-:Y:S05]  /*1b30*/  BSYNC B1 ;  /* 0x0000000000017941 */ /* 0x000fea0003800000 */
.L_x_7785:
        /* <DEDUP_REMOVED lines=12> */
.L_x_7781:
[----:B------:R-:W-:Y:S05]  /*1c00*/  BSYNC B0 ;  /* 0x0000000000007941 */ /* 0x000fea0003800000 */
.L_x_7779:
        /* <DEDUP_REMOVED lines=8> */
.L_x_7790:
        /* <DEDUP_REMOVED lines=12> */
.L_x_7793:
[----:B------:R-:W-:Y:S02]  /*1d50*/  IMAD.MOV.U32 R5, RZ, RZ, R14 ;  /* 0x000000ffff057224 */ /* 0x000fe400078e000e */
.L_x_7794:
[----:B------:R-:W-:Y:S05]  /*1d60*/  BSYNC B1 ;  /* 0x0000000000017941 */ /* 0x000fea0003800000 */
.L_x_7792:
        /* <DEDUP_REMOVED lines=16> */
.L_x_7798:
[----:B------:R-:W-:Y:S05]  /*1e70*/  BSYNC B2 ;  /* 0x0000000000027941 */ /* 0x000fea0003800000 */
.L_x_7797:
        /* <DEDUP_REMOVED lines=44> */
.L_x_7796:
[----:B------:R-:W-:Y:S05]  /*2140*/  BSYNC B1 ;  /* 0x0000000000017941 */ /* 0x000fea0003800000 */
.L_x_7795:
        /* <DEDUP_REMOVED lines=12> */
.L_x_7791:
[----:B------:R-:W-:Y:S05]  /*2210*/  BSYNC B0 ;  /* 0x0000000000007941 */ /* 0x000fea0003800000 */
.L_x_7789:
        /* <DEDUP_REMOVED lines=8> */
.L_x_7800:
        /* <DEDUP_REMOVED lines=12> */
.L_x_7803:
[----:B------:R-:W-:Y:S02]  /*2360*/  MOV R4, R14 ;  /* 0x0000000e00047202 */ /* 0x000fe40000000f00 */
.L_x_7804:
[----:B------:R-:W-:Y:S05]  /*2370*/  BSYNC B1 ;  /* 0x0000000000017941 */ /* 0x000fea0003800000 */
.L_x_7802:
        /* <DEDUP_REMOVED lines=16> */
.L_x_7808:
[----:B------:R-:W-:Y:S05]  /*2480*/  BSYNC B2 ;  /* 0x0000000000027941 */ /* 0x000fea0003800000 */
.L_x_7807:
        /* <DEDUP_REMOVED lines=44> */
.L_x_7806:
[----:B------:R-:W-:Y:S05]  /*2750*/  BSYNC B1 ;  /* 0x0000000000017941 */ /* 0x000fea0003800000 */
.L_x_7805:
        /* <DEDUP_REMOVED lines=12> */
.L_x_7801:
[----:B------:R-:W-:Y:S05]  /*2820*/  BSYNC B0 ;  /* 0x0000000000007941 */ /* 0x000fea0003800000 */
.L_x_7799:
        /* <DEDUP_REMOVED lines=8> */
.L_x_7810:
        /* <DEDUP_REMOVED lines=12> */
.L_x_7813:
[----:B------:R-:W-:Y:S02]  /*2970*/  IMAD.MOV.U32 R3, RZ, RZ, R14 ;  /* 0x000000ffff037224 */ /* 0x000fe400078e000e */
.L_x_7814:
[----:B------:R-:W-:Y:S05]  /*2980*/  BSYNC B1 ;  /* 0x0000000000017941 */ /* 0x000fea0003800000 */
.L_x_7812:
        /* <DEDUP_REMOVED lines=16> */
.L_x_7818:
[----:B------:R-:W-:Y:S05]  /*2a90*/  BSYNC B2 ;  /* 0x0000000000027941 */ /* 0x000fea0003800000 */
.L_x_7817:
        /* <DEDUP_REMOVED lines=44> */
.L_x_7816:
[----:B------:R-:W-:Y:S05]  /*2d60*/  BSYNC B1 ;  /* 0x0000000000017941 */ /* 0x000fea0003800000 */
.L_x_7815:
        /* <DEDUP_REMOVED lines=12> */
.L_x_7811:
[----:B------:R-:W-:Y:S05]  /*2e30*/  BSYNC B0 ;  /* 0x0000000000007941 */ /* 0x000fea0003800000 */
.L_x_7809:
        /* <DEDUP_REMOVED lines=8> */
.L_x_7820:
        /* <DEDUP_REMOVED lines=12> */
.L_x_7823:
[----:B------:R-:W-:Y:S02]  /*2f80*/  MOV R2, R14 ;  /* 0x0000000e00027202 */ /* 0x000fe40000000f00 */
.L_x_7824:
[----:B------:R-:W-:Y:S05]  /*2f90*/  BSYNC B1 ;  /* 0x0000000000017941 */ /* 0x000fea0003800000 */
.L_x_7822:
        /* <DEDUP_REMOVED lines=16> */
.L_x_7828:
[----:B------:R-:W-:Y:S05]  /*30a0*/  BSYNC B2 ;  /* 0x0000000000027941 */ /* 0x000fea0003800000 */
.L_x_7827:
        /* <DEDUP_REMOVED lines=44> */
.L_x_7826:
[----:B------:R-:W-:Y:S05]  /*3370*/  BSYNC B1 ;  /* 0x0000000000017941 */ /* 0x000fea0003800000 */
.L_x_7825:
        /* <DEDUP_REMOVED lines=12> */
.L_x_7821:
[----:B------:R-:W-:Y:S05]  /*3440*/  BSYNC B0 ;  /* 0x0000000000007941 */ /* 0x000fea0003800000 */
.L_x_7819:
        /* <DEDUP_REMOVED lines=8> */
.L_x_7830:
        /* <DEDUP_REMOVED lines=12> */
.L_x_7833:
[----:B------:R-:W-:Y:S02]  /*3590*/  IMAD.MOV.U32 R0, RZ, RZ, R14 ;  /* 0x000000ffff007224 */ /* 0x000fe400078e000e */
.L_x_7834:
[----:B------:R-:W-:Y:S05]  /*35a0*/  BSYNC B1 ;  /* 0x0000000000017941 */ /* 0x000fea0003800000 */
.L_x_7832:
        /* <DEDUP_REMOVED lines=16> */
.L_x_7838:
[----:B------:R-:W-:Y:S05]  /*36b0*/  BSYNC B2 ;  /* 0x0000000000027941 */ /* 0x000fea0003800000 */
.L_x_7837:
        /* <DEDUP_REMOVED lines=44> */
.L_x_7836:
[----:B------:R-:W-:Y:S05]  /*3980*/  BSYNC B1 ;  /* 0x0000000000017941 */ /* 0x000fea0003800000 */
.L_x_7835:
        /* <DEDUP_REMOVED lines=10> */
[--C-:B------:R-:W-:Y:S01]  /*3a30*/  @P0 FADD.FTZ R105, R105, R0.reuse ;  /* 0x0000000069690221 */ /* 0x100fe20000010000 */
[----:B------:R-:W-:Y:S02]  /*3a40*/  PRMT R0, R96, 0x7610, R0 ;  /* 0x0000761060007816 */ /* 0x000fe40000000000 */
.L_x_7831:
[----:B------:R-:W-:Y:S05]  /*3a50*/  BSYNC B0 ;  /* 0x0000000000007941 */ /* 0x000fea0003800000 */
.L_x_7829:
[----:B------:R-:W-:Y:S01]  /*3a60*/  IMAD.MOV.U32 R141, RZ, RZ, 0x10 ;  /* 0x00000010ff8d7424 */ /* 0x000fe200078e00ff */
[----:B------:R-:W-:Y:S01]  /*3a70*/  F2FP.BF16.PACK_AB R99, R105, R104 ;  /* 0x000000686963723e */ /* 0x000fe200000010ff */
[----:B------:R-:W-:Y:S01]  /*3a80*/  BSSY B0, `(.L_x_7839) ;  /* 0x000001f000007945 */ /* 0x000fe20003800000 */
[----:B------:R-:W-:Y:S01]  /*3a90*/  F2FP.BF16.PACK_AB R98, R103, R102 ;  /* 0x000000666762723e */ /* 0x000fe200000010ff */
[----:B------:R-:W-:Y:S01]  /*3aa0*/  IMAD.WIDE.U32 R108, R126, R141, c[0x0][0x188] ;  /* 0x000062007e6c7625 */ /* 0x000fe200078e008d */
        /* <DEDUP_REMOVED lines=28> */
.L_x_7840:
[----:B------:R-:W-:Y:S05]  /*3c70*/  BSYNC B0 ;  /* 0x0000000000007941 */ /* 0x000fea0003800000 */
.L_x_7839:
[----:B-----5:R1:W5:Y:S04]  /*3c80*/  @P1 LDG.E.128 R88, [R106.64] ;  /* 0x000000066a581981 */ /* 0x020368000c1e1d00 */
[----:B------:R1:W5:Y:S01]  /*3c90*/  @P0 LDG.E.128 R84, [R112.64] ;  /* 0x0000000670540981 */ /* 0x000362000c1e1d00 */
[----:B------:R-:W-:Y:S01]  /*3ca0*/  BSSY B0, `(.L_x_7841) ;  /* 0x0000060000007945 */ /* 0x000fe20003800000 */
[----:B------:R-:W-:Y:S05]  /*3cb0*/  @P2 BRA `(.L_x_7842) ;  /* 0x0000006000002947 */ /* 0x000fea0003800000 */
[----:B-1----:R-:W-:Y:S02]  /*3cc0*/  IMAD.MOV.U32 R106, RZ, RZ, RZ ;  /* 0x000000ffff6a7224 */ /* 0x002fe400078e00ff */
[----:B0-----:R-:W-:Y:S01]  /*3cd0*/  IMAD.MOV.U32 R96, RZ, RZ, R110 ;  /* 0x000000ffff607224 */ /* 0x001fe200078e006e */
[----:B------:R-:W-:Y:S05]  /*3ce0*/  @!P0 BRA `(.L_x_7843) ;  /* 0x000005b000008947 */ /* 0x000fea0003800000 */
[----:B------:R-:W-:Y:S01]  /*3cf0*/  IMAD.MOV.U32 R96, RZ, RZ, R110 ;  /* 0x000000ffff607224 */ /* 0x000fe200078e006e */
[----:B-----5:R-:W-:Y:S01]  /*3d00*/  PRMT R106, RZ, 0x5410, R84 ;  /* 0x00005410ff6a7816 */ /* 0x020fe20000000054 */
[----:B------:R-:W-:Y:S05]  /*3d10*/  BRA `(.L_x_7843) ;  /* 0x0000058000007947 */ /* 0x000fea0003800000 */
.L_x_7842:
        /* <DEDUP_REMOVED lines=12> */
.L_x_7845:
[----:B------:R-:W-:Y:S02]  /*3de0*/  IMAD.MOV.U32 R8, RZ, RZ, R14 ;  /* 0x000000ffff087224 */ /* 0x000fe400078e000e */
.L_x_7846:
[----:B------:R-:W-:Y:S05]  /*3df0*/  BSYNC B1 ;  /* 0x0000000000017941 */ /* 0x000fea0003800000 */
.L_x_7844:
        /* <DEDUP_REMOVED lines=16> */
.L_x_7850:
[----:B------:R-:W-:Y:S05]  /*3f00*/  BSYNC B2 ;  /* 0x0000000000027941 */ /* 0x000fea0003800000 */
.L_x_7849:
        /* <DEDUP_REMOVED lines=44> */
.L_x_7848:
[----:B------:R-:W-:Y:S05]  /*41d0*/  BSYNC B1 ;  /* 0x0000000000017941 */ /* 0x000fea0003800000 */
.L_x_7847:
        /* <DEDUP_REMOVED lines=8> */
[----:B-1----:R-:W-:Y:S02]  /*4260*/  FSEL R106, R98, RZ, !P3 ;  /* 0x000000ff626a7208 */ /* 0x002fe40005800000 */
[----:B------:R-:W-:-:S03]  /*4270*/  SEL R97, RZ, 0x1, P3 ;  /* 0x00000001ff617807 */ /* 0x000fc60001800000 */
[----:B------:R-:W-:Y:S01]  /*4280*/  @P0 FADD.FTZ R106, R99, R106 ;  /* 0x0000006a636a0221 */ /* 0x000fe20000010000 */
[----:B------:R-:W-:Y:S02]  /*4290*/  PRMT R8, R97, 0x7610, R8 ;  /* 0x0000761061087816 */ /* 0x000fe40000000008 */
.L_x_7843:
[----:B------:R-:W-:Y:S05]  /*42a0*/  BSYNC B0 ;  /* 0x0000000000007941 */ /* 0x000fea0003800000 */
.L_x_7841:
        /* <DEDUP_REMOVED lines=8> */
.L_x_7852:
        /* <DEDUP_REMOVED lines=12> */
.L_x_7855:
[----:B------:R-:W-:Y:S02]  /*43f0*/  IMAD.MOV.U32 R7, RZ, RZ, R14 ;  /* 0x000000ffff077224 */ /* 0x000fe400078e000e */
.L_x_7856:
[----:B------:R-:W-:Y:S05]  /*4400*/  BSYNC B1 ;  /* 0x0000000000017941 */ /* 0x000fea0003800000 */
.L_x_7854:
        /* <DEDUP_REMOVED lines=16> */
.L_x_7860:
[----:B------:R-:W-:Y:S05]  /*4510*/  BSYNC B2 ;  /* 0x0000000000027941 */ /* 0x000fea0003800000 */
.L_x_7859:
        /* <DEDUP_REMOVED lines=44> */
.L_x_7858:
[----:B------:R-:W-:Y:S05]  /*47e0*/  BSYNC B1 ;  /* 0x0000000000017941 */ /* 0x000fea0003800000 */
.L_x_7857:
        /* <DEDUP_REMOVED lines=12> */
.L_x_7853:
[----:B------:R-:W-:Y:S05]  /*48b0*/  BSYNC B0 ;  /* 0x0000000000007941 */ /* 0x000fea0003800000 */
.L_x_7851:
        /* <DEDUP_REMOVED lines=8> */
.L_x_7862:
        /* <DEDUP_REMOVED lines=12> */
.L_x_7865:
[----:B------:R-:W-:Y:S02]  /*4a00*/  IMAD.MOV.U32 R6, RZ, RZ, R14 ;  /* 0x000000ffff067224 */ /* 0x000fe400078e000e */
.L_x_7866:
[----:B------:R-:W-:Y:S05]  /*4a10*/  BSYNC B1 ;  /* 0x0000000000017941 */ /* 0x000fea0003800000 */
.L_x_7864:
        /* <DEDUP_REMOVED lines=16> */
.L_x_7870:
[----:B------:R-:W-:Y:S05]  /*4b20*/  BSYNC B2 ;  /* 0x0000000000027941 */ /* 0x000fea0003800000 */
.L_x_7869:
        /* <DEDUP_REMOVED lines=44> */
.L_x_7868:
[----:B------:R-:W-:Y:S05]  /*4df0*/  BSYNC B1 ;  /* 0x0000000000017941 */ /* 0x000fea0003800000 */
.L_x_7867:
        /* <DEDUP_REMOVED lines=12> */
.L_x_7863:
[----:B------:R-:W-:Y:S05]  /*4ec0*/  BSYNC B0 ;  /* 0x0000000000007941 */ /* 0x000fea0003800000 */
.L_x_7861:
        /* <DEDUP_REMOVED lines=8> */
.L_x_7872:
        /* <DEDUP_REMOVED lines=12> */
.L_x_7875:
[----:B------:R-:W-:Y:S02]  /*5010*/  IMAD.MOV.U32 R5, RZ, RZ, R14 ;  /* 0x000000ffff057224 */ /* 0x000fe400078e000e */
.L_x_7876:
[----:B------:R-:W-:Y:S05]  /*5020*/  BSYNC B1 ;  /* 0x0000000000017941 */ /* 0x000fea0003800000 */
.L_x_7874:
        /* <DEDUP_REMOVED lines=16> */
.L_x_7880:
[----:B------:R-:W-:Y:S05]  /*5130*/  BSYNC B2 ;  /* 0x0000000000027941 */ /* 0x000fea0003800000 */
.L_x_7879:
        /* <DEDUP_REMOVED lines=44> */
.L_x_7878:
[----:B------:R-:W-:Y:S05]  /*5400*/  BSYNC B1 ;  /* 0x0000000000017941 */ /* 0x000fea0003800000 */
.L_x_7877:
        /* <DEDUP_REMOVED lines=12> */
.L_x_7873:
[----:B------:R-:W-:Y:S05]  /*54d0*/  BSYNC B0 ;  /* 0x0000000000007941 */ /* 0x000fea0003800000 */
.L_x_7871:
        /* <DEDUP_REMOVED lines=8> */
.L_x_7882:
        /* <DEDUP_REMOVED lines=12> */
.L_x_7885:
[----:B------:R-:W-:Y:S02]  /*5620*/  IMAD.MOV.U32 R4, RZ, RZ, R14 ;  /* 0x000000ffff047224 */ /* 0x000fe400078e000e */
.L_x_7886:
[----:B------:R-:W-:Y:S05]  /*5630*/  BSYNC B1 ;  /* 0x0000000000017941 */ /* 0x000fea0003800000 */
.L_x_7884:
        /* <DEDUP_REMOVED lines=16> */
.L_x_7890:
[----:B------:R-:W-:Y:S05]  /*5740*/  BSYNC B2 ;  /* 0x0000000000027941 */ /* 0x000fea0003800000 */
.L_x_7889:
        /* <DEDUP_REMOVED lines=44> */
.L_x_7888:
[----:B------:R-:W-:Y:S05]  /*5a10*/  BSYNC B1 ;  /* 0x0000000000017941 */ /* 0x000fea0003800000 */
.L_x_7887:
        /* <DEDUP_REMOVED lines=12> */
.L_x_7883:
[----:B------:R-:W-:Y:S05]  /*5ae0*/  BSYNC B0 ;  /* 0x0000000000007941 */ /* 0x000fea0003800000 */
.L_x_7881:
        /* <DEDUP_REMOVED lines=8> */
.L_x_7892:
        /* <DEDUP_REMOVED lines=12> */
.L_x_7895:
[----:B------:R-:W-:Y:S02]  /*5c30*/  IMAD.MOV.U32 R3, RZ, RZ, R14 ;  /* 0x000000ffff037224 */ /* 0x000fe400078e000e */
.L_x_7896:
[----:B------:R-:W-:Y:S05]  /*5c40*/  BSYNC B1 ;  /* 0x0000000000017941 */ /* 0x000fea0003800000 */
.L_x_7894:
        /* <DEDUP_REMOVED lines=16> */
.L_x_7900:
[----:B------:R-:W-:Y:S05]  /*5d50*/  BSYNC B2 ;  /* 0x0000000000027941 */ /* 0x000fea0003800000 */
.L_x_7899:
        /* <DEDUP_REMOVED lines=44> */
.L_x_7898:
[----:B------:R-:W-:Y:S05]  /*6020*/  BSYNC B1 ;  /* 0x0000000000017941 */ /* 0x000fea0003800000 */
.L_x_7897:
        /* <DEDUP_REMOVED lines=12> */
.L_x_7893:
[----:B------:R-:W-:Y:S05]  /*60f0*/  BSYNC B0 ;  /* 0x0000000000007941 */ /* 0x000fea0003800000 */
.L_x_7891:
        /* <DEDUP_REMOVED lines=8> */
.L_x_7902:
        /* <DEDUP_REMOVED lines=12> */
.L_x_7905:
[----:B------:R-:W-:Y:S02]  /*6240*/  IMAD.MOV.U32 R2, RZ, RZ, R14 ;  /* 0x000000ffff027224 */ /* 0x000fe400078e000e */
.L_x_7906:
[----:B------:R-:W-:Y:S05]  /*6250*/  BSYNC B1 ;  /* 0x0000000000017941 */ /* 0x000fea0003800000 */
.L_x_7904:
        /* <DEDUP_REMOVED lines=16> */
.L_x_7910:
[----:B------:R-:W-:Y:S05]  /*6360*/  BSYNC B2 ;  /* 0x0000000000027941 */ /* 0x000fea0003800000 */
.L_x_7909:
        /* <DEDUP_REMOVED lines=44> */
.L_x_7908:
[----:B------:R-:W-:Y:S05]  /*6630*/  BSYNC B1 ;  /* 0x0000000000017941 */ /* 0x000fea0003800000 */
.L_x_7907:
        /* <DEDUP_REMOVED lines=12> */
.L_x_7903:
[----:B------:R-:W-:Y:S05]  /*6700*/  BSYNC B0 ;  /* 0x0000000000007941 */ /* 0x000fea0003800000 */
.L_x_7901:
        /* <DEDUP_REMOVED lines=8> */
.L_x_7912:
        /* <DEDUP_REMOVED lines=12> */
.L_x_7915:
[----:B------:R-:W-:Y:S02]  /*6850*/  IMAD.MOV.U32 R0, RZ, RZ, R14 ;  /* 0x000000ffff007224 */ /* 0x000fe400078e000e */
.L_x_7916:
[----:B------:R-:W-:Y:S05]  /*6860*/  BSYNC B1 ;  /* 0x0000000000017941 */ /* 0x000fea0003800000 */
.L_x_7914:
        /* <DEDUP_REMOVED lines=16> */
.L_x_7920:
[----:B------:R-:W-:Y:S05]  /*6970*/  BSYNC B2 ;  /* 0x0000000000027941 */ /* 0x000fea0003800000 */
.L_x_7919:
        /* <DEDUP_REMOVED lines=44> */
.L_x_7918:
[----:B------:R-:W-:Y:S05]  /*6c40*/  BSYNC B1 ;  /* 0x0000000000017941 */ /* 0x000fea0003800000 */
.L_x_7917:
        /* <DEDUP_REMOVED lines=12> */
.L_x_7913:
[----:B------:R-:W-:Y:S05]  /*6d10*/  BSYNC B0 ;  /* 0x0000000000007941 */ /* 0x000fea0003800000 */
.L_x_7911:
        /* <DEDUP_REMOVED lines=32> */
.L_x_7922:
[----:B------:R-:W-:Y:S05]  /*6f20*/  BSYNC B0 ;  /* 0x0000000000007941 */ /* 0x000fea0003800000 */
.L_x_7921:
        /* <DEDUP_REMOVED lines=10> */
.L_x_7924:
        /* <DEDUP_REMOVED lines=12> */
.L_x_7927:
[----:B------:R-:W-:Y:S02]  /*7090*/  IMAD.MOV.U32 R8, RZ, RZ, R14 ;  /* 0x000000ffff087224 */ /* 0x000fe400078e000e */
.L_x_7928:
[----:B------:R-:W-:Y:S05]  /*70a0*/  BSYNC B1 ;  /* 0x0000000000017941 */ /* 0x000fea0003800000 */
.L_x_7926:
        /* <DEDUP_REMOVED lines=16> */
.L_x_7932:
[----:B------:R-:W-:Y:S05]  /*71b0*/  BSYNC B2 ;  /* 0x0000000000027941 */ /* 0x000fea0003800000 */
.L_x_7931:
        /* <DEDUP_REMOVED lines=11> */
[----:B-1----:R-:W-:-:S05]  /*7270*/  IMAD.WIDE.U32 R116, R115, -0x326172a9, RZ ;  /* 0xcd9e8d5773747825 */ /* 0x002fca00078e00ff */
        /* <DEDUP_REMOVED lines=32> */
.L_x_7930:
[----:B------:R-:W-:Y:S05]  /*7480*/  BSYNC B1 ;  /* 0x0000000000017941 */ /* 0x000fea0003800000 */
.L_x_7929:
        /* <DEDUP_REMOVED lines=12> */
.L_x_7925:
[----:B------:R-:W-:Y:S05]  /*7550*/  BSYNC B0 ;  /* 0x0000000000007941 */ /* 0x000fea0003800000 */
.L_x_7923:
        /* <DEDUP_REMOVED lines=8> */
.L_x_7934:
        /* <DEDUP_REMOVED lines=12> */
.L_x_7937:
[----:B------:R-:W-:Y:S02]  /*76a0*/  IMAD.MOV.U32 R7, RZ, RZ, R14 ;  /* 0x000000ffff077224 */ /* 0x000fe400078e000e */
.L_x_7938:
[----:B------:R-:W-:Y:S05]  /*76b0*/  BSYNC B1 ;  /* 0x0000000000017941 */ /* 0x000fea0003800000 */
.L_x_7936:
        /* <DEDUP_REMOVED lines=16> */
.L_x_7942:
[----:B------:R-:W-:Y:S05]  /*77c0*/  BSYNC B2 ;  /* 0x0000000000027941 */ /* 0x000fea0003800000 */
.L_x_7941:
        /* <DEDUP_REMOVED lines=44> */
.L_x_7940:
[----:B------:R-:W-:Y:S05]  /*7a90*/  BSYNC B1 ;  /* 0x0000000000017941 */ /* 0x000fea0003800000 */
.L_x_7939:
        /* <DEDUP_REMOVED lines=12> */
.L_x_7935:
[----:B------:R-:W-:Y:S05]  /*7b60*/  BSYNC B0 ;  /* 0x0000000000007941 */ /* 0x000fea0003800000 */
.L_x_7933:
        /* <DEDUP_REMOVED lines=8> */
.L_x_7944:
        /* <DEDUP_REMOVED lines=12> */
.L_x_7947:
[----:B------:R-:W-:Y:S02]  /*7cb0*/  IMAD.MOV.U32 R6, RZ, RZ, R14 ;  /* 0x000000ffff067224 */ /* 0x000fe400078e000e */
.L_x_7948:
[----:B------:R-:W-:Y:S05]  /*7cc0*/  BSYNC B1 ;  /* 0x0000000000017941 */ /* 0x000fea0003800000 */
.L_x_7946:
        /* <DEDUP_REMOVED lines=16> */
.L_x_7952:
[----:B------:R-:W-:Y:S05]  /*7dd0*/  BSYNC B2 ;  /* 0x0000000000027941 */ /* 0x000fea0003800000 */
.L_x_7951:
        /* <DEDUP_REMOVED lines=44> */
.L_x_7950:
[----:B------:R-:W-:Y:S05]  /*80a0*/  BSYNC B1 ;  /* 0x0000000000017941 */ /* 0x000fea0003800000 */
.L_x_7949:
[----:B------:R-:W0:Y:S01]  /*80b0*/  I2F.U32 R6, R6 ;  /* 0x0000000600067306 */ /* 0x000e220000201000 */
[----:B------:R-:W-:Y:S01]  /*80c0*/  HFMA2.MMA R97, -RZ, RZ, 0.1171875, 0 ;  /* 0x2f800000ff617435 */ /* 0x000fe200000001ff */
[----:B-----5:R-:W-:Y:S02]  /*80d0*/  PRMT R98, RZ, 0x5410, R89 ;  /* 0x00005410ff627816 */ /* 0x020fe40000000059 */
        /* <DEDUP_REMOVED lines=9> */
.L_x_7945:
[----:B------:R-:W-:Y:S05]  /*8170*/  BSYNC B0 ;  /* 0x0000000000007941 */ /* 0x000fea0003800000 */
.L_x_7943:
        /* <DEDUP_REMOVED lines=8> */
.L_x_7954:
        /* <DEDUP_REMOVED lines=12> */
.L_x_7957:
[----:B------:R-:W-:Y:S02]  /*82c0*/  IMAD.MOV.U32 R5, RZ, RZ, R14 ;  /* 0x000000ffff057224 */ /* 0x000fe400078e000e */
.L_x_7958:
[----:B------:R-:W-:Y:S05]  /*82d0*/  BSYNC B1 ;  /* 0x0000000000017941 */ /* 0x000fea0003800000 */
.L_x_7956:
        /* <DEDUP_REMOVED lines=16> */
.L_x_7962:
[----:B------:R-:W-:Y:S05]  /*83e0*/  BSYNC B2 ;  /* 0x0000000000027941 */ /* 0x000fea0003800000 */
.L_x_7961:
[----:B------:R-:W-:Y:S01]  /*83f0*/  IMAD.HI.U32 R12, R15, -0x326172a9, RZ ;  /* 0xcd9e8d570f0c7827 */ /* 0x000fe200078e00ff */
[----:B------:R-:W-:-:S03]  /*8400*/  LOP3.LUT R17, R17, UR5, R10, 0x96, !PT ;  /* 0x0000000511117c12 */ /* 0x000fc6000f8e960a */
[----:B------:R-:W-:Y:S01]  /*8410*/  IMAD R97, R15, -0x326172a9, RZ ;  /* 0xcd9e8d570f617824 */ /* 0x000fe200078e02ff */
[----:B------:R-:W-:Y:S01]  /*8420*/  LOP3.LUT R12, R12, UR4, R11, 0x96, !PT ;  /* 0x000000040c0c7c12 */ /* 0x000fe2000f8e960b */
[----:B------:R-:W-:-:S04]  /*8430*/  IMAD.WIDE.U32 R98, R17, -0x326172a9, RZ ;  /* 0xcd9e8d5711627825 */ /* 0x000fc800078e00ff */
[----:B------:R-:W-:Y:S01]  /*8440*/  IMAD R17, R13, -0x2daee0ad, RZ ;  /* 0xd2511f530d117824 */ /* 0x000fe200078e02ff */
        /* <DEDUP_REMOVED lines=38> */
.L_x_7960:
[----:B------:R-:W-:Y:S05]  /*86b0*/  BSYNC B1 ;  /* 0x0000000000017941 */ /* 0x000fea0003800000 */
.L_x_7959:
        /* <DEDUP_REMOVED lines=12> */
.L_x_7955:
[----:B------:R-:W-:Y:S05]  /*8780*/  BSYNC B0 ;  /* 0x0000000000007941 */ /* 0x000fea0003800000 */
.L_x_7953:
        /* <DEDUP_REMOVED lines=8> */
.L_x_7964:
        /* <DEDUP_REMOVED lines=12> */
.L_x_7967:
[----:B------:R-:W-:Y:S02]  /*88d0*/  IMAD.MOV.U32 R4, RZ, RZ, R14 ;  /* 0x000000ffff047224 */ /* 0x000fe400078e000e */
.L_x_7968:
[----:B------:R-:W-:Y:S05]  /*88e0*/  BSYNC B1 ;  /* 0x0000000000017941 */ /* 0x000fea0003800000 */
.L_x_7966:
        /* <DEDUP_REMOVED lines=16> */
.L_x_7972:
[----:B------:R-:W-:Y:S05]  /*89f0*/  BSYNC B2 ;  /* 0x0000000000027941 */ /* 0x000fea0003800000 */
.L_x_7971:
        /* <DEDUP_REMOVED lines=44> */
.L_x_7970:
[----:B------:R-:W-:Y:S05]  /*8cc0*/  BSYNC B1 ;  /* 0x0000000000017941 */ /* 0x000fea0003800000 */
.L_x_7969:
        /* <DEDUP_REMOVED lines=12> */
.L_x_7965:
[----:B------:R-:W-:Y:S05]  /*8d90*/  BSYNC B0 ;  /* 0x0000000000007941 */ /* 0x000fea0003800000 */
.L_x_7963:
        /* <DEDUP_REMOVED lines=8> */
.L_x_7974:
        /* <DEDUP_REMOVED lines=12> */
.L_x_7977:
[----:B------:R-:W-:Y:S02]  /*8ee0*/  IMAD.MOV.U32 R3, RZ, RZ, R14 ;  /* 0x000000ffff037224 */ /* 0x000fe400078e000e */
.L_x_7978:
[----:B------:R-:W-:Y:S05]  /*8ef0*/  BSYNC B1 ;  /* 0x0000000000017941 */ /* 0x000fea0003800000 */
.L_x_7976:
        /* <DEDUP_REMOVED lines=16> */
.L_x_7982:
[----:B------:R-:W-:Y:S05]  /*9000*/  BSYNC B2 ;  /* 0x0000000000027941 */ /* 0x000fea0003800000 */
.L_x_7981:
        /* <DEDUP_REMOVED lines=44> */
.L_x_7980:
[----:B------:R-:W-:Y:S05]  /*92d0*/  BSYNC B1 ;  /* 0x0000000000017941 */ /* 0x000fea0003800000 */
.L_x_7979:
        /* <DEDUP_REMOVED lines=12> */
.L_x_7975:
[----:B------:R-:W-:Y:S05]  /*93a0*/  BSYNC B0 ;  /* 0x0000000000007941 */ /* 0x000fea0003800000 */
.L_x_7973:
        /* <DEDUP_REMOVED lines=8> */
.L_x_7984:
        /* <DEDUP_REMOVED lines=12> */
.L_x_7987:
[----:B------:R-:W-:Y:S02]  /*94f0*/  IMAD.MOV.U32 R2, RZ, RZ, R14 ;  /* 0x000000ffff027224 */ /* 0x000fe400078e000e */
.L_x_7988:
[----:B------:R-:W-:Y:S05]  /*9500*/  BSYNC B1 ;  /* 0x0000000000017941 */ /* 0x000fea0003800000 */
.L_x_7986:
        /* <DEDUP_REMOVED lines=16> */
.L_x_7992:
[----:B------:R-:W-:Y:S05]  /*9610*/  BSYNC B2 ;  /* 0x0000000000027941 */ /* 0x000fea0003800000 */
.L_x_7991:
        /* <DEDUP_REMOVED lines=44> */
.L_x_7990:
[----:B------:R-:W-:Y:S05]  /*98e0*/  BSYNC B1 ;  /* 0x0000000000017941 */ /* 0x000fea0003800000 */
.L_x_7989:
        /* <DEDUP_REMOVED lines=12> */
.L_x_7985:
[----:B------:R-:W-:Y:S05]  /*99b0*/  BSYNC B0 ;  /* 0x0000000000007941 */ /* 0x000fea0003800000 */
.L_x_7983:
        /* <DEDUP_REMOVED lines=8> */
.L_x_7994:
        /* <DEDUP_REMOVED lines=12> */
.L_x_7997:
[----:B------:R-:W-:Y:S02]  /*9b00*/  MOV R0, R14 ;  /* 0x0000000e00007202 */ /* 0x000fe40000000f00 */
.L_x_7998:
[----:B------:R-:W-:Y:S05]  /*9b10*/  BSYNC B1 ;  /* 0x0000000000017941 */ /* 0x000fea0003800000 */
.L_x_7996:
        /* <DEDUP_REMOVED lines=16> */
.L_x_8002:
[----:B------:R-:W-:Y:S05]  /*9c20*/  BSYNC B2 ;  /* 0x0000000000027941 */ /* 0x000fea0003800000 */
.L_x_8001:
        /* <DEDUP_REMOVED lines=44> */
.L_x_8000:
[----:B------:R-:W-:Y:S05]  /*9ef0*/  BSYNC B1 ;  /* 0x0000000000017941 */ /* 0x000fea0003800000 */
.L_x_7999:
        /* <DEDUP_REMOVED lines=12> */
.L_x_7995:
[----:B------:R-:W-:Y:S05]  /*9fc0*/  BSYNC B0 ;  /* 0x0000000000007941 */ /* 0x000fea0003800000 */
.L_x_7993:
        /* <DEDUP_REMOVED lines=32> */
.L_x_8004:
[----:B------:R-:W-:Y:S05]  /*a1d0*/  BSYNC B0 ;  /* 0x0000000000007941 */ /* 0x000fea0003800000 */
.L_x_8003:
[----:B-----5:R1:W5:Y:S04]  /*a1e0*/  @P1 LDG.E.128 R88, [R128.64] ;  /* 0x0000000680581981 */ /* 0x020368000c1e1d00 */
[----:B------:R1:W5:Y:S01]  /*a1f0*/  @P0 LDG.E.128 R84, [R120.64] ;  /* 0x0000000678540981 */ /* 0x000362000c1e1d00 */
[----:B------:R-:W-:Y:S01]  /*a200*/  BSSY B0, `(.L_x_8005) ;  /* 0x0000060000007945 */ /* 0x000fe20003800000 */
[----:B------:R-:W-:Y:S05]  /*a210*/  @P2 BRA `(.L_x_8006) ;  /* 0x0000006000002947 */ /* 0x000fea0003800000 */
[----:B-1----:R-:W-:Y:S02]  /*a220*/  IMAD.MOV.U32 R129, RZ, RZ, RZ ;  /* 0x000000ffff817224 */ /* 0x002fe400078e00ff */
[----:B0-----:R-:W-:Y:S01]  /*a230*/  IMAD.MOV.U32 R96, RZ, RZ, R127 ;  /* 0x000000ffff607224 */ /* 0x001fe200078e007f */
[----:B------:R-:W-:Y:S05]  /*a240*/  @!P0 BRA `(.L_x_8007) ;  /* 0x000005b000008947 */ /* 0x000fea0003800000 */
[----:B------:R-:W-:Y:S02]  /*a250*/  MOV R96, R127 ;  /* 0x0000007f00607202 */ /* 0x000fe40000000f00 */
[----:B-----5:R-:W-:Y:S01]  /*a260*/  PRMT R129, RZ, 0x5410, R84 ;  /* 0x00005410ff817816 */ /* 0x020fe20000000054 */
[----:B------:R-:W-:Y:S05]  /*a270*/  BRA `(.L_x_8007) ;  /* 0x0000058000007947 */ /* 0x000fea0003800000 */
.L_x_8006:
        /* <DEDUP_REMOVED lines=12> */
.L_x_8009:
[----:B------:R-:W-:Y:S02]  /*a340*/  IMAD.MOV.U32 R8, RZ, RZ, R14 ;  /* 0x000000ffff087224 */ /* 0x000fe400078e000e */
.L_x_8010:
[----:B------:R-:W-:Y:S05]  /*a350*/  BSYNC B1 ;  /* 0x0000000000017941 */ /* 0x000fea0003800000 */
.L_x_8008:
        /* <DEDUP_REMOVED lines=16> */
.L_x_8014:
[----:B------:R-:W-:Y:S05]  /*a460*/  BSYNC B2 ;  /* 0x0000000000027941 */ /* 0x000fea0003800000 */
.L_x_8013:
[----:B------:R-:W-:Y:S01]  /*a470*/  IMAD.HI.U32 R12, R15, -0x326172a9, RZ ;  /* 0xcd9e8d570f0c7827 */ /* 0x000fe200078e00ff */
[----:B------:R-:W-:-:S03]  /*a480*/  LOP3.LUT R17, R17, UR5, R10, 0x96, !PT ;  /* 0x0000000511117c12 */ /* 0x000fc6000f8e960a */
[----:B-1----:R-:W-:Y:S01]  /*a490*/  IMAD R121, R15, -0x326172a9, RZ ;  /* 0xcd9e8d570f797824 */ /* 0x002fe200078e02ff */
        /* <DEDUP_REMOVED lines=41> */
.L_x_8012:
[----:B------:R-:W-:Y:S05]  /*a730*/  BSYNC B1 ;  /* 0x0000000000017941 */ /* 0x000fea0003800000 */
.L_x_8011:
        /* <DEDUP_REMOVED lines=8> */
[----:B-1----:R-:W-:Y:S02]  /*a7c0*/  FSEL R129, R98, RZ, !P3 ;  /* 0x000000ff62817208 */ /* 0x002fe40005800000 */
[----:B------:R-:W-:-:S03]  /*a7d0*/  SEL R97, RZ, 0x1, P3 ;  /* 0x00000001ff617807 */ /* 0x000fc60001800000 */
[----:B------:R-:W-:Y:S01]  /*a7e0*/  @P0 FADD.FTZ R129, R8, R129 ;  /* 0x0000008108810221 */ /* 0x000fe20000010000 */
[----:B------:R-:W-:Y:S02]  /*a7f0*/  PRMT R8, R97, 0x7610, R8 ;  /* 0x0000761061087816 */ /* 0x000fe40000000008 */
.L_x_8007:
[----:B------:R-:W-:Y:S05]  /*a800*/  BSYNC B0 ;  /* 0x0000000000007941 */ /* 0x000fea0003800000 */
.L_x_8005:
        /* <DEDUP_REMOVED lines=8> */
.L_x_8016:
        /* <DEDUP_REMOVED lines=12> */
.L_x_8019:
[----:B------:R-:W-:Y:S02]  /*a950*/  MOV R7, R14 ;  /* 0x0000000e00077202 */ /* 0x000fe40000000f00 */
.L_x_8020:
[----:B------:R-:W-:Y:S05]  /*a960*/  BSYNC B1 ;  /* 0x0000000000017941 */ /* 0x000fea0003800000 */
.L_x_8018:
        /* <DEDUP_REMOVED lines=16> */
.L_x_8024:
[----:B------:R-:W-:Y:S05]  /*aa70*/  BSYNC B2 ;  /* 0x0000000000027941 */ /* 0x000fea0003800000 */
.L_x_8023:
        /* <DEDUP_REMOVED lines=44> */
.L_x_8022:
[----:B------:R-:W-:Y:S05]  /*ad40*/  BSYNC B1 ;  /* 0x0000000000017941 */ /* 0x000fea0003800000 */
.L_x_8021:
        /* <DEDUP_REMOVED lines=12> */
.L_x_8017:
[----:B------:R-:W-:Y:S05]  /*ae10*/  BSYNC B0 ;  /* 0x0000000000007941 */ /* 0x000fea0003800000 */
.L_x_8015:
        /* <DEDUP_REMOVED lines=8> */
.L_x_8026:
        /* <DEDUP_REMOVED lines=12> */
.L_x_8029:
[----:B------:R-:W-:Y:S02]  /*af60*/  IMAD.MOV.U32 R6, RZ, RZ, R14 ;  /* 0x000000ffff067224 */ /* 0x000fe400078e000e */
.L_x_8030:
[----:B------:R-:W-:Y:S05]  /*af70*/  BSYNC B1 ;  /* 0x0000000000017941 */ /* 0x000fea0003800000 */
.L_x_8028:
        /* <DEDUP_REMOVED lines=16> */
.L_x_8034:
[----:B------:R-:W-:Y:S05]  /*b080*/  BSYNC B2 ;  /* 0x0000000000027941 */ /* 0x000fea0003800000 */
.L_x_8033:
        /* <DEDUP_REMOVED lines=44> */
.L_x_8032:
[----:B------:R-:W-:Y:S05]  /*b350*/  BSYNC B1 ;  /* 0x0000000000017941 */ /* 0x000fea0003800000 */
.L_x_8031:
        /* <DEDUP_REMOVED lines=12> */
.L_x_8027:
[----:B------:R-:W-:Y:S05]  /*b420*/  BSYNC B0 ;  /* 0x0000000000007941 */ /* 0x000fea0003800000 */
.L_x_8025:
        /* <DEDUP_REMOVED lines=8> */
.L_x_8036:
        /* <DEDUP_REMOVED lines=12> */
.L_x_8039:
[----:B------:R-:W-:Y:S02]  /*b570*/  IMAD.MOV.U32 R5, RZ, RZ, R14 ;  /* 0x000000ffff057224 */ /* 0x000fe400078e000e */
.L_x_8040:
[----:B------:R-:W-:Y:S05]  /*b580*/  BSYNC B1 ;  /* 0x0000000000017941 */ /* 0x000fea0003800000 */
.L_x_8038:
        /* <DEDUP_REMOVED lines=16> */
.L_x_8044:
[----:B------:R-:W-:Y:S05]  /*b690*/  BSYNC B2 ;  /* 0x0000000000027941 */ /* 0x000fea0003800000 */
.L_x_8043:
        /* <DEDUP_REMOVED lines=44> */
.L_x_8042:
[----:B------:R-:W-:Y:S05]  /*b960*/  BSYNC B1 ;  /* 0x0000000000017941 */ /* 0x000fea0003800000 */
.L_x_8041:
        /* <DEDUP_REMOVED lines=12> */
.L_x_8037:
[----:B------:R-:W-:Y:S05]  /*ba30*/  BSYNC B0 ;  /* 0x0000000000007941 */ /* 0x000fea0003800000 */
.L_x_8035:
        /* <DEDUP_REMOVED lines=8> */
.L_x_8046:
        /* <DEDUP_REMOVED lines=12> */
.L_x_8049:
[----:B------:R-:W-:Y:S02]  /*bb80*/  MOV R4, R14 ;  /* 0x0000000e00047202 */ /* 0x000fe40000000f00 */
.L_x_8050:
[----:B------:R-:W-:Y:S05]  /*bb90*/  BSYNC B1 ;  /* 0x0000000000017941 */ /* 0x000fea0003800000 */
.L_x_8048:
        /* <DEDUP_REMOVED lines=16> */
.L_x_8054:
[----:B------:R-:W-:Y:S05]  /*bca0*/  BSYNC B2 ;  /* 0x0000000000027941 */ /* 0x000fea0003800000 */
.L_x_8053:
        /* <DEDUP_REMOVED lines=44> */
.L_x_8052:
[----:B------:R-:W-:Y:S05]  /*bf70*/  BSYNC B1 ;  /* 0x0000000000017941 */ /* 0x000fea0003800000 */
.L_x_8051:
        /* <DEDUP_REMOVED lines=12> */
.L_x_8047:
[----:B------:R-:W-:Y:S05]  /*c040*/  BSYNC B0 ;  /* 0x0000000000007941 */ /* 0x000fea0003800000 */
.L_x_8045:
        /* <DEDUP_REMOVED lines=8> */
.L_x_8056:
        /* <DEDUP_REMOVED lines=12> */
.L_x_8059:
[----:B------:R-:W-:Y:S02]  /*c190*/  IMAD.MOV.U32 R3, RZ, RZ, R14 ;  /* 0x000000ffff037224 */ /* 0x000fe400078e000e */
.L_x_8060:
[----:B------:R-:W-:Y:S05]  /*c1a0*/  BSYNC B1 ;  /* 0x0000000000017941 */ /* 0x000fea0003800000 */
.L_x_8058:
        /* <DEDUP_REMOVED lines=16> */
.L_x_8064:
[----:B------:R-:W-:Y:S05]  /*c2b0*/  BSYNC B2 ;  /* 0x0000000000027941 */ /* 0x000fea0003800000 */
.L_x_8063:
        /* <DEDUP_REMOVED lines=44> */
.L_x_8062:
[----:B------:R-:W-:Y:S05]  /*c580*/  BSYNC B1 ;  /* 0x0000000000017941 */ /* 0x000fea0003800000 */
.L_x_8061:
        /* <DEDUP_REMOVED lines=12> */
.L_x_8057:
[----:B------:R-:W-:Y:S05]  /*c650*/  BSYNC B0 ;  /* 0x0000000000007941 */ /* 0x000fea0003800000 */
.L_x_8055:
        /* <DEDUP_REMOVED lines=8> */
.L_x_8066:
        /* <DEDUP_REMOVED lines=12> */
.L_x_8069:
[----:B------:R-:W-:Y:S02]  /*c7a0*/  IMAD.MOV.U32 R2, RZ, RZ, R14 ;  /* 0x000000ffff027224 */ /* 0x000fe400078e000e */
.L_x_8070:
[----:B------:R-:W-:Y:S05]  /*c7b0*/  BSYNC B1 ;  /* 0x0000000000017941 */ /* 0x000fea0003800000 */
.L_x_8068:
        /* <DEDUP_REMOVED lines=16> */
.L_x_8074:
[----:B------:R-:W-:Y:S05]  /*c8c0*/  BSYNC B2 ;  /* 0x0000000000027941 */ /* 0x000fea0003800000 */
.L_x_8073:
        /* <DEDUP_REMOVED lines=44> */
.L_x_8072:
[----:B------:R-:W-:Y:S05]  /*cb90*/  BSYNC B1 ;  /* 0x0000000000017941 */ /* 0x000fea0003800000 */
.L_x_8071:
        /* <DEDUP_REMOVED lines=12> */
.L_x_8067:
[----:B------:R-:W-:Y:S05]  /*cc60*/  BSYNC B0 ;  /* 0x0000000000007941 */ /* 0x000fea0003800000 */
.L_x_8065:
        /* <DEDUP_REMOVED lines=8> */
.L_x_8076:
        /* <DEDUP_REMOVED lines=12> */
.L_x_8079:
[----:B------:R-:W-:Y:S02]  /*cdb0*/  MOV R0, R14 ;  /* 0x0000000e00007202 */ /* 0x000fe40000000f00 */
.L_x_8080:
[----:B------:R-:W-:Y:S05]  /*cdc0*/  BSYNC B1 ;  /* 0x0000000000017941 */ /* 0x000fea0003800000 */
.L_x_8078:
        /* <DEDUP_REMOVED lines=16> */
.L_x_8084:
[----:B------:R-:W-:Y:S05]  /*ced0*/  BSYNC B2 ;  /* 0x0000000000027941 */ /* 0x000fea0003800000 */
.L_x_8083:
        /* <DEDUP_REMOVED lines=44> */
.L_x_8082:
[----:B------:R-:W-:Y:S05]  /*d1a0*/  BSYNC B1 ;  /* 0x0000000000017941 */ /* 0x000fea0003800000 */
.L_x_8081:
        /* <DEDUP_REMOVED lines=12> */
.L_x_8077:
[----:B------:R-:W-:Y:S05]  /*d270*/  BSYNC B0 ;  /* 0x0000000000007941 */ /* 0x000fea0003800000 */
.L_x_8075:
[----:B------:R-:W-:Y:S01]  /*d280*/  FADD.FTZ R96, RZ, R94 ;  /* 0x0000005eff607221 */ /* 0x000fe20000010000 */
[----:B------:R-:W-:Y:S01]  /*d290*/  F2FP.BF16.PACK_AB R99, R143, R127 ;  /* 0x0000007f8f63723e */ /* 0x000fe200000010ff */
[----:B------:R-:W-:Y:S01]  /*d2a0*/  IMAD.WIDE.U32 R120, R126, R141, c[0x0][0x188] ;  /* 0x000062007e787625 */ /* 0x000fe200078e008d */
[----:B------:R-:W-:Y:S01]  /*d2b0*/  F2FP.BF16.PACK_AB R98, R139, R137 ;  /* 0x000000898b62723e */ /* 0x000fe200000010ff */
[----:B------:R-:W-:Y:S01]  /*d2c0*/  BSSY B0, `(.L_x_8085) ;  /* 0x000003b000007945 */ /* 0x000fe20003800000 */
[----:B------:R-:W-:Y:S01]  /*d2d0*/  LOP3.LUT P0, RZ, R19, 0x1f, RZ, 0xc0, !PT ;  /* 0x0000001f13ff7812 */ /* 0x000fe2000780c0ff */
[----:B------:R-:W-:Y:S01]  /*d2e0*/  FADD.FTZ R97, R96, R95 ;  /* 0x0000005f60617221 */ /* 0x000fe20000010000 */
[----:B------:R-:W-:-:S03]  /*d2f0*/  LOP3.LUT P2, RZ, R9, 0xff, RZ, 0xc0, !PT ;  /* 0x000000ff09ff7812 */ /* 0x000fc6000784c0ff */
        /* <DEDUP_REMOVED lines=55> */
.L_x_8086:
[----:B------:R-:W-:Y:S05]  /*d670*/  BSYNC B0 ;  /* 0x0000000000007941 */ /* 0x000fea0003800000 */
.L_x_8085:
[----:B------:R-:W-:Y:S01]  /*d680*/  @!P2 IADD3 R126, R126, 0x4, RZ ;  /* 0x000000047e7ea810 */ /* 0x000fe20007ffe0ff */
[----:B------:R-:W-:Y:S01]  /*d690*/  FADD.FTZ R124, R128, R143 ;  /* 0x0000008f807c7221 */ /* 0x000fe20000010000 */
[----:B------:R-:W-:Y:S05]  /*d6a0*/  BRA.DIV ~URZ, `(.L_x_8087) ;  /* 0x000012227f007947 */ /* 0x000fea000b800000 */
[----:B0-----:R0:W1:Y:S02]  /*d6b0*/  SHFL.BFLY PT, R96, R124, 0x1, 0x1f ;  /* 0x0c201f007c607f89 */ /* 0x00106400000e0000 */
.L_x_8093:
        /* <DEDUP_REMOVED lines=84> */
.L_x_8094:
[----:B------:R-:W-:Y:S01]  /*dc00*/  SHF.R.U32.HI R98, RZ, 0x5, R19 ;  /* 0x00000005ff627819 */ /* 0x000fe20000011613 */
[----:B-1----:R-:W-:Y:S01]  /*dc10*/  FADD.FTZ R97, R121, R124 ;  /* 0x0000007c79617221 */ /* 0x002fe20000010000 */
[----:B------:R-:W-:Y:S01]  /*dc20*/  LOP3.LUT R121, R19, 0x1f, RZ, 0xc0, !PT ;  /* 0x0000001f13797812 */ /* 0x000fe200078ec0ff */
[----:B------:R-:W-:Y:S01]  /*dc30*/  WARPSYNC 0xffffffff ;  /* 0xffffffff00007948 */ /* 0x000fe20003800000 */
[----:B------:R-:W-:-:S05]  /*dc40*/  LOP3.LUT R98, R98, 0x3, RZ, 0xc0, !PT ;  /* 0x0000000362627812 */ /* 0x000fca00078ec0ff */
[----:B------:R-:W-:-:S05]  /*dc50*/  @!P0 IMAD.IADD R99, R126, 0x1, R98 ;  /* 0x000000017e638824 */ /* 0x000fca00078e0262 */
[----:B------:R1:W-:Y:S01]  /*dc60*/  @!P0 STS.64 [R99.X8], R96 ;  /* 0x0000006063008388 */ /* 0x0003e20000008a00 */
[----:B------:R-:W-:-:S11]  /*dc70*/  ISETP.GT.U32.AND P0, PT, R121, 0x3, PT ;  /* 0x000000037900780c */ /* 0x000fd60003f04070 */
[----:B------:R-:W-:Y:S01]  /*dc80*/  BAR.SYNC.DEFER_BLOCKING 0x0 ;  /* 0x0000000000007b1d */ /* 0x000fe20000010000 */
[----:B-1----:R-:W-:Y:S01]  /*dc90*/  CS2R R96, SRZ ;  /* 0x0000000000607805 */ /* 0x002fe2000001ff00 */
[----:B------:R-:W-:Y:S01]  /*dca0*/  @!P0 IMAD.IADD R121, R126, 0x1, R121 ;  /* 0x000000017e798824 */ /* 0x000fe200078e0279 */
[----:B------:R-:W-:Y:S01]  /*dcb0*/  HFMA2.MMA R99, -RZ, RZ, 0, 0 ;  /* 0x00000000ff637435 */ /* 0x000fe200000001ff */
[----:B------:R-:W-:Y:S02]  /*dcc0*/  ISETP.NE.AND P1, PT, RZ, UR8, PT ;  /* 0x00000008ff007c0c */ /* 0x000fe4000bf25270 */
[----:B------:R-:W-:Y:S03]  /*dcd0*/  BSSY B0, `(.L_x_8089) ;  /* 0x00000b8000007945 */ /* 0x000fe60003800000 */
[----:B------:R-:W-:-:S04]  /*dce0*/  @!P0 IMAD.MOV.U32 R99, RZ, RZ, 0x400 ;  /* 0x00000400ff638424 */ /* 0x000fc800078e00ff */
[----:B------:R-:W-:Y:S01]  /*dcf0*/  I2F R130, R99 ;  /* 0x0000006300827306 */ /* 0x000fe20000201400 */
[----:B------:R-:W1:Y:S04]  /*dd00*/  SHFL.DOWN PT, R120, R99, 0x2, 0x1f ;  /* 0x08401f0063787f89 */ /* 0x000e6800000e0000 */
[----:B------:R-:W2:Y:S01]  /*dd10*/  @!P0 LDS.64 R96, [R121.X8] ;  /* 0x0000000079608984 */ /* 0x000ea20000008a00 */
[----:B------:R-:W-:Y:S01]  /*dd20*/  LOP3.LUT P0, RZ, R98, 0x1f, R19, 0xf8, !PT ;  /* 0x0000001f62ff7812 */ /* 0x000fe2000780f813 */
[----:B-1----:R-:W-:-:S12]  /*dd30*/  IMAD.IADD R126, R120, 0x1, R99 ;  /* 0x00000001787e7824 */ /* 0x002fd800078e0263 */
[----:B------:R-:W-:Y:S01]  /*dd40*/  @!P0 LEA R98, P3, R18, c[0x0][0x1a8], 0x2 ;  /* 0x00006a0012628a11 */ /* 0x000fe200078610ff */
[----:B------:R-:W-:Y:S01]  /*dd50*/  I2F R120, R120 ;  /* 0x0000007800787306 */ /* 0x000fe20000201400 */
[----:B------:R-:W-:Y:S07]  /*dd60*/  SHFL.DOWN PT, R147, R126, 0x1, 0x1f ;  /* 0x08201f007e937f89 */ /* 0x000fee00000e0000 */
[----:B------:R-:W1:Y:S01]  /*dd70*/  I2F R128, R126 ;  /* 0x0000007e00807306 */ /* 0x000e620000201400 */
[----:B--2---:R-:W2:Y:S07]  /*dd80*/  SHFL.DOWN PT, R141, R96, 0x2, 0x1f ;  /* 0x08401f00608d7f89 */ /* 0x004eae00000e0000 */
[----:B-1----:R-:W1:Y:S01]  /*dd90*/  MUFU.RCP R121, R128 ;  /* 0x0000008000797308 */ /* 0x002e620000001000 */
        /* <DEDUP_REMOVED lines=19> */
[C---:B------:R-:W-:Y:S02]  /*ded0*/  FFMA.FTZ R141, R128.reuse, R99, R96 ;  /* 0x00000063808d7223 */ /* 0x040fe40000010060 */
[----:B------:R-:W-:Y:S02]  /*dee0*/  FMUL.FTZ R121, R128, R121 ;  /* 0x0000007980797220 */ /* 0x000fe40000410000 */
[----:B--2---:R-:W-:Y:S02]  /*def0*/  FADD.FTZ R97, R124, R97 ;  /* 0x000000617c617221 */ /* 0x004fe40000010000 */
[----:B------:R-:W-:-:S02]  /*df00*/  FMUL.FTZ R121, R121, R147 ;  /* 0x0000009379797220 */ /* 0x000fc40000410000 */
[----:B------:R-:W-:Y:S02]  /*df10*/  IMAD.MOV.U32 R99, RZ, RZ, c[0x0][0x1e0] ;  /* 0x00007800ff637624 */ /* 0x000fe400078e00ff */
[C---:B0-----:R-:W-:Y:S02]  /*df20*/  FMUL.FTZ R141, R120.reuse, R141 ;  /* 0x0000008d788d7220 */ /* 0x041fe40000410000 */
[----:B------:R-:W-:-:S04]  /*df30*/  FFMA.FTZ R120, R120, R121, R97 ;  /* 0x0000007978787223 */ /* 0x000fc80000010061 */
[----:B------:R-:W0:Y:S04]  /*df40*/  SHFL.IDX PT, R141, R141, RZ, 0x1f ;  /* 0x00001fff8d8d7589 */ /* 0x000e2800000e0000 */
[----:B------:R-:W1:Y:S01]  /*df50*/  SHFL.IDX PT, R120, R120, RZ, 0x1f ;  /* 0x00001fff78787589 */ /* 0x000e6200000e0000 */
[----:B0-----:R-:W-:-:S05]  /*df60*/  FMUL.FTZ R96, R141, R141 ;  /* 0x0000008d8d607220 */ /* 0x001fca0000410000 */
[----:B------:R-:W-:Y:S01]  /*df70*/  FSEL R97, R96, RZ, P1 ;  /* 0x000000ff60617208 */ /* 0x000fe20000800000 */
[----:B-1----:R-:W-:Y:S01]  /*df80*/  FFMA.FTZ R96, R120, R99, c[0x0][0x228] ;  /* 0x00008a0078607623 */ /* 0x002fe20000010063 */
        /* <DEDUP_REMOVED lines=9> */
[----:B-1----:R-:W-:Y:S02]  /*e020*/  IADD3 R92, R92, -0x1, RZ ;  /* 0xffffffff5c5c7810 */ /* 0x002fe40007ffe0ff */
[----:B------:R-:W-:-:S03]  /*e030*/  FSEL R96, R141, RZ, !P1 ;  /* 0x000000ff8d607208 */ /* 0x000fc60004800000 */
[----:B------:R-:W-:Y:S02]  /*e040*/  IMAD R92, R92, c[0x0][0x168], RZ ;  /* 0x00005a005c5c7a24 */ /* 0x000fe400078e02ff */
[C---:B------:R-:W-:Y:S02]  /*e050*/  FADD.FTZ R94, -R96.reuse, R94 ;  /* 0x0000005e605e7221 */ /* 0x040fe40000010100 */
[C---:B------:R-:W-:Y:S01]  /*e060*/  FADD.FTZ R98, -R96.reuse, R95 ;  /* 0x0000005f60627221 */ /* 0x040fe20000010100 */
[----:B------:R-:W-:Y:S01]  /*e070*/  SHF.R.S32.HI R93, RZ, 0x1f, R92 ;  /* 0x0000001fff5d7819 */ /* 0x000fe2000001145c */
[C---:B------:R-:W-:Y:S02]  /*e080*/  FADD.FTZ R100, -R96.reuse, R100 ;  /* 0x0000006460647221 */ /* 0x040fe40000010100 */
[C---:B------:R-:W-:Y:S01]  /*e090*/  FADD.FTZ R102, -R96.reuse, R102 ;  /* 0x0000006660667221 */ /* 0x040fe20000010100 */
[----:B------:R-:W-:Y:S01]  /*e0a0*/  LEA.HI R93, R93, R92, RZ, 0x3 ;  /* 0x0000005c5d5d7211 */ /* 0x000fe200078f18ff */
[C---:B------:R-:W-:Y:S01]  /*e0b0*/  FADD.FTZ R124, -R96.reuse, R103 ;  /* 0x00000067607c7221 */ /* 0x040fe20000010100 */
[----:B------:R-:W-:Y:S01]  /*e0c0*/  LOP3.LUT R92, R19, 0x7f, RZ, 0xc0, !PT ;  /* 0x0000007f135c7812 */ /* 0x000fe200078ec0ff */
[----:B------:R-:W-:-:S02]  /*e0d0*/  FADD.FTZ R134, -R96, R113 ;  /* 0x0000007160867221 */ /* 0x000fc40000010100 */
[C---:B------:R-:W-:Y:S02]  /*e0e0*/  FADD.FTZ R114, -R96.reuse, R114 ;  /* 0x0000007260727221 */ /* 0x040fe40000010100 */
[C---:B------:R-:W-:Y:S02]  /*e0f0*/  FADD.FTZ R142, -R96.reuse, R117 ;  /* 0x00000075608e7221 */ /* 0x040fe40000010100 */
[C---:B------:R-:W-:Y:S02]  /*e100*/  FMUL.FTZ R95, R121.reuse, R94 ;  /* 0x0000005e795f7220 */ /* 0x040fe40000410000 */
        /* <DEDUP_REMOVED lines=8> */
[C---:B------:R-:W-:Y:S01]  /*e190*/  FADD.FTZ R130, -R96.reuse, R109 ;  /* 0x0000006d60827221 */ /* 0x040fe20000010100 */
[----:B------:R-:W-:Y:S01]  /*e1a0*/  LEA.HI.SX32 R109, R93, R92, 0x1d ;  /* 0x0000005c5d6d7211 */ /* 0x000fe200078feaff */
[----:B------:R-:W-:-:S02]  /*e1b0*/  FADD.FTZ R106, -R96, R106 ;  /* 0x0000006a606a7221 */ /* 0x000fc40000010100 */
[C---:B------:R-:W-:Y:S02]  /*e1c0*/  FADD.FTZ R128, -R96.reuse, R107 ;  /* 0x0000006b60807221 */ /* 0x040fe40000010100 */
[----:B------:R-:W-:Y:S02]  /*e1d0*/  FADD.FTZ R110, -R96, R110 ;  /* 0x0000006e606e7221 */ /* 0x000fe40000010100 */
[----:B------:R-:W-:Y:S02]  /*e1e0*/  FFMA.FTZ R92, R52, R95, R20 ;  /* 0x0000005f345c7223 */ /* 0x000fe40000010014 */
[----:B------:R-:W-:Y:S02]  /*e1f0*/  FFMA.FTZ R99, R53, R94, R21 ;  /* 0x0000005e35637223 */ /* 0x000fe40000010015 */
[----:B------:R-:W-:Y:S02]  /*e200*/  FFMA.FTZ R93, R54, R117, R22 ;  /* 0x00000075365d7223 */ /* 0x000fe40000010016 */
[C---:B------:R-:W-:Y:S01]  /*e210*/  FADD.FTZ R132, -R96.reuse, R111 ;  /* 0x0000006f60847221 */ /* 0x040fe20000010100 */
[----:B------:R-:W-:Y:S01]  /*e220*/  F2FP.BF16.PACK_AB R92, R99, R92 ;  /* 0x0000005c635c723e */ /* 0x000fe200000010ff */
[----:B------:R-:W-:-:S02]  /*e230*/  FADD.FTZ R112, -R96, R112 ;  /* 0x0000007060707221 */ /* 0x000fc40000010100 */
[----:B------:R-:W-:Y:S02]  /*e240*/  FFMA.FTZ R94, R56, R119, R24 ;  /* 0x00000077385e7223 */ /* 0x000fe40000010018 */
[----:B------:R-:W-:Y:S02]  /*e250*/  FFMA.FTZ R117, R57, R124, R25 ;  /* 0x0000007c39757223 */ /* 0x000fe40000010019 */
[----:B------:R-:W-:Y:S02]  /*e260*/  FFMA.FTZ R125, R66, R125, R34 ;  /* 0x0000007d427d7223 */ /* 0x000fe40000010022 */
[----:B------:R-:W-:Y:S01]  /*e270*/  FFMA.FTZ R114, R67, R114, R35 ;  /* 0x0000007243727223 */ /* 0x000fe20000010023 */
[----:B------:R-:W-:Y:S01]  /*e280*/  F2FP.BF16.PACK_AB R94, R117, R94 ;  /* 0x0000005e755e723e */ /* 0x000fe200000010ff */
[C---:B------:R-:W-:Y:S02]  /*e290*/  FADD.FTZ R120, -R96.reuse, R101 ;  /* 0x0000006560787221 */ /* 0x040fe40000010100 */
[----:B------:R-:W-:Y:S01]  /*e2a0*/  FADD.FTZ R104, -R96, R104 ;  /* 0x0000006860687221 */ /* 0x000fe20000010100 */
[----:B------:R-:W-:Y:S01]  /*e2b0*/  F2FP.BF16.PACK_AB R99, R114, R125 ;  /* 0x0000007d7263723e */ /* 0x000fe200000010ff */
        /* <DEDUP_REMOVED lines=26> */
[----:B------:R-:W-:Y:S02]  /*e460*/  FFMA.FTZ R98, R64, R113, R32 ;  /* 0x0000007140627223 */ /* 0x000fe40000010020 */
[----:B------:R-:W-:Y:S01]  /*e470*/  FFMA.FTZ R103, R65, R102, R33 ;  /* 0x0000006641677223 */ /* 0x000fe20000010021 */
[----:B------:R-:W-:Y:S01]  /*e480*/  F2FP.BF16.PACK_AB R97, R96, R97 ;  /* 0x000000616061723e */ /* 0x000fe200000010ff */
[----:B------:R-:W-:Y:S01]  /*e490*/  FFMA.FTZ R102, R72, R127, R40 ;  /* 0x0000007f48667223 */ /* 0x000fe20000010028 */
[----:B------:R-:W-:Y:S01]  /*e4a0*/  F2FP.BF16.PACK_AB R96, R117, R114 ;  /* 0x000000727560723e */ /* 0x000fe200000010ff */
[----:B------:R-:W-:Y:S01]  /*e4b0*/  FFMA.FTZ R113, R73, R142, R41 ;  /* 0x0000008e49717223 */ /* 0x000fe20000010029 */
[----:B------:R-:W-:Y:S01]  /*e4c0*/  IADD3 R114, R109, 0x100, RZ ;  /* 0x000001006d727810 */ /* 0x000fe20007ffe0ff */
[----:B------:R-:W-:Y:S01]  /*e4d0*/  FMUL.FTZ R101, R121, R136 ;  /* 0x0000008879657220 */ /* 0x000fe20000410000 */
[----:B------:R-:W-:Y:S01]  /*e4e0*/  F2FP.BF16.PACK_AB R98, R103, R98 ;  /* 0x000000626762723e */ /* 0x000fe200000010ff */
[----:B------:R-:W-:Y:S01]  /*e4f0*/  FMUL.FTZ R105, R121, R122 ;  /* 0x0000007a79697220 */ /* 0x000fe20000410000 */
[----:B------:R-:W-:Y:S01]  /*e500*/  F2FP.BF16.PACK_AB R102, R113, R102 ;  /* 0x000000667166723e */ /* 0x000fe200000010ff */
[----:B------:R-:W-:-:S02]  /*e510*/  FMUL.FTZ R106, R121, R140 ;  /* 0x0000008c796a7220 */ /* 0x000fc40000410000 */
[C---:B------:R-:W-:Y:S02]  /*e520*/  FMUL.FTZ R115, R121.reuse, R154 ;  /* 0x0000009a79737220 */ /* 0x040fe40000410000 */
[C---:B------:R-:W-:Y:S02]  /*e530*/  FMUL.FTZ R112, R121.reuse, R156 ;  /* 0x0000009c79707220 */ /* 0x040fe40000410000 */
[----:B------:R-:W-:Y:S02]  /*e540*/  FFMA.FTZ R113, R68, R101, R36 ;  /* 0x0000006544717223 */ /* 0x000fe40000010024 */
[----:B------:R-:W-:Y:S02]  /*e550*/  FMUL.FTZ R123, R121, R104 ;  /* 0x00000068797b7220 */ /* 0x000fe40000410000 */
[----:B------:R-:W-:Y:S02]  /*e560*/  FFMA.FTZ R101, R70, R105, R38 ;  /* 0x0000006946657223 */ /* 0x000fe40000010026 */
[----:B------:R-:W-:-:S02]  /*e570*/  FFMA.FTZ R106, R71, R106, R39 ;  /* 0x0000006a476a7223 */ /* 0x000fc40000010027 */
[C---:B------:R-:W-:Y:S02]  /*e580*/  FMUL.FTZ R111, R121.reuse, R146 ;  /* 0x00000092796f7220 */ /* 0x040fe40000410000 */
[C---:B------:R-:W-:Y:S01]  /*e590*/  FMUL.FTZ R104, R121.reuse, R148 ;  /* 0x0000009479687220 */ /* 0x040fe20000410000 */
[----:B------:R-:W-:Y:S01]  /*e5a0*/  F2FP.BF16.PACK_AB R101, R106, R101 ;  /* 0x000000656a65723e */ /* 0x000fe200000010ff */
[C---:B------:R-:W-:Y:S02]  /*e5b0*/  FMUL.FTZ R107, R121.reuse, R150 ;  /* 0x00000096796b7220 */ /* 0x040fe40000410000 */
[----:B------:R-:W-:Y:S02]  /*e5c0*/  FMUL.FTZ R110, R121, R152 ;  /* 0x00000098796e7220 */ /* 0x000fe40000410000 */
[----:B------:R-:W-:Y:S02]  /*e5d0*/  FFMA.FTZ R115, R80, R115, R48 ;  /* 0x0000007350737223 */ /* 0x000fe40000010030 */
[----:B------:R-:W-:-:S02]  /*e5e0*/  FFMA.FTZ R112, R81, R112, R49 ;  /* 0x0000007051707223 */ /* 0x000fc40000010031 */
[C---:B------:R-:W-:Y:S02]  /*e5f0*/  FMUL.FTZ R120, R121.reuse, R120 ;  /* 0x0000007879787220 */ /* 0x040fe40000410000 */
[C---:B------:R-:W-:Y:S01]  /*e600*/  FMUL.FTZ R126, R121.reuse, R126 ;  /* 0x0000007e797e7220 */ /* 0x040fe20000410000 */
[----:B------:R-:W-:Y:S01]  /*e610*/  F2FP.BF16.PACK_AB R106, R112, R115 ;  /* 0x00000073706a723e */ /* 0x000fe200000010ff */
[----:B------:R-:W-:Y:S01]  /*e620*/  FMUL.FTZ R100, R121, R138 ;  /* 0x0000008a79647220 */ /* 0x000fe20000410000 */
[----:B------:R-:W-:Y:S01]  /*e630*/  IADD3 R112, R109, 0x80, RZ ;  /* 0x000000806d707810 */ /* 0x000fe20007ffe0ff */
[----:B------:R-:W-:Y:S01]  /*e640*/  FMUL.FTZ R129, R121, R116 ;  /* 0x0000007479817220 */ /* 0x000fe20000410000 */
[----:B------:R-:W-:Y:S01]  /*e650*/  IADD3 R116, R109, 0x180, RZ ;  /* 0x000001806d747810 */ /* 0x000fe20007ffe0ff */
        /* <DEDUP_REMOVED lines=14> */
[----:B------:R-:W-:Y:S01]  /*e740*/  IMAD.MOV.U32 R117, RZ, RZ, 0x10 ;  /* 0x00000010ff757424 */ /* 0x000fe200078e00ff */
[----:B------:R-:W-:Y:S01]  /*e750*/  F2FP.BF16.PACK_AB R93, R120, R93 ;  /* 0x0000005d785d723e */ /* 0x000fe200000010ff */
[----:B------:R-:W-:Y:S01]  /*e760*/  FFMA.FTZ R129, R74, R129, R42 ;  /* 0x000000814a817223 */ /* 0x000fe2000001002a */
[----:B------:R-:W-:Y:S01]  /*e770*/  F2FP.BF16.PACK_AB R100, R100, R113 ;  /* 0x000000716464723e */ /* 0x000fe200000010ff */
[----:B------:R-:W-:-:S02]  /*e780*/  FFMA.FTZ R144, R75, R144, R43 ;  /* 0x000000904b907223 */ /* 0x000fc4000001002b */
        /* <DEDUP_REMOVED lines=12> */
.L_x_8090:
[----:B-1----:R-:W-:Y:S05]  /*e850*/  BSYNC B0 ;  /* 0x0000000000007941 */ /* 0x002fea0003800000 */
.L_x_8089:
[----:B------:R-:W-:Y:S02]  /*e860*/  IADD3 R18, R18, c[0x0][0x160], RZ ;  /* 0x0000580012127a10 */ /* 0x000fe40007ffe0ff */
[----:B------:R-:W-:-:S02]  /*e870*/  LOP3.LUT P1, RZ, R9, 0xff, RZ, 0xc0, !PT ;  /* 0x000000ff09ff7812 */ /* 0x000fc4000782c0ff */
[----:B------:R-:W-:Y:S02]  /*e880*/  ISETP.GE.AND P0, PT, R18, c[0x0][0x164], PT ;  /* 0x0000590012007a0c */ /* 0x000fe40003f06270 */
[----:B------:R-:W-:-:S11]  /*e890*/  SEL R9, RZ, 0x1, P1 ;  /* 0x00000001ff097807 */ /* 0x000fd60000800000 */
[----:B0----5:R-:W-:Y:S01]  /*e8a0*/  @P0 CALL.REL.NOINC `(.L_x_8091) ;  /* 0x0000001000000944 */ /* 0x021fe20003c00000 */
[----:B------:R-:W-:Y:S05]  /*e8b0*/  BRA `(.L_x_8092) ;  /* 0xffff1f7000007947 */ /* 0x000fea000383ffff */
.L_x_8091:
[----:B------:R-:W-:Y:S05]  /*e8c0*/  EXIT ;  /* 0x000000000000794d */ /* 0x000fea0003800000 */
.L_x_8087:
[----:B0-----:R-:W-:Y:S01]  /*e8d0*/  MOV R121, 0x1 ;  /* 0x0000000100797802 */ /* 0x001fe20000000f00 */
[----:B------:R-:W-:Y:S01]  /*e8e0*/  IMAD.MOV.U32 R97, RZ, RZ, 0x1f ;  /* 0x0000001fff617424 */ /* 0x000fe200078e00ff */
[----:B------:R-:W-:Y:S01]  /*e8f0*/  MOV R98, 0xe920 ;  /* 0x0000e92000627802 */ /* 0x000fe20000000f00 */
[----:B------:R-:W-:Y:S02]  /*e900*/  IMAD.MOV.U32 R120, RZ, RZ, -0x1 ;  /* 0xffffffffff787424 */ /* 0x000fe400078e00ff */
[----:B-----5:R-:W-:Y:S05]  /*e910*/  CALL.REL.NOINC `($__internal_43_$__cuda_sm70_shflsync_bfly_p) ;  /* 0x0000079000007944 */ /* 0x020fea0003c00000 */
[----:B-1----:R-:W-:Y:S01]  /*e920*/  MOV R96, R121 ;  /* 0x0000007900607202 */ /* 0x002fe20000000f00 */
[----:B0-----:R-:W-:Y:S05]  /*e930*/  BRA `(.L_x_8093) ;  /* 0xffffed8000007947 */ /* 0x001fea000383ffff */
.L_x_8088:
[----:B------:R-:W-:Y:S01]  /*e940*/  IMAD.MOV.U32 R121, RZ, RZ, 0x2 ;  /* 0x00000002ff797424 */ /* 0x000fe200078e00ff */
[----:B------:R-:W-:Y:S01]  /*e950*/  MOV R120, 0xffffffff ;  /* 0xffffffff00787802 */ /* 0x000fe20000000f00 */
[----:B------:R-:W-:Y:S01]  /*e960*/  IMAD.MOV.U32 R97, RZ, RZ, 0x1f ;  /* 0x0000001fff617424 */ /* 0x000fe200078e00ff */
[----:B------:R-:W-:Y:S02]  /*e970*/  MOV R98, 0xe990 ;  /* 0x0000e99000627802 */ /* 0x000fe40000000f00 */
[----:B-----5:R-:W-:Y:S05]  /*e980*/  CALL.REL.NOINC `($__internal_43_$__cuda_sm70_shflsync_bfly_p) ;  /* 0x0000072000007944 */ /* 0x020fea0003c00000 */
[----:B01----:R-:W-:Y:S01]  /*e990*/  FADD.FTZ R124, R124, R121 ;  /* 0x000000797c7c7221 */ /* 0x003fe20000010000 */
[----:B------:R-:W-:Y:S01]  /*e9a0*/  MOV R120, 0xffffffff ;  /* 0xffffffff00787802 */ /* 0x000fe20000000f00 */
[----:B------:R-:W-:Y:S01]  /*e9b0*/  IMAD.MOV.U32 R121, RZ, RZ, 0x4 ;  /* 0x00000004ff797424 */ /* 0x000fe200078e00ff */
[----:B------:R-:W-:Y:S01]  /*e9c0*/  MOV R98, 0xe9f0 ;  /* 0x0000e9f000627802 */ /* 0x000fe20000000f00 */
[----:B------:R-:W-:-:S02]  /*e9d0*/  IMAD.MOV.U32 R97, RZ, RZ, 0x1f ;  /* 0x0000001fff617424 */ /* 0x000fc400078e00ff */
[----:B------:R-:W-:Y:S05]  /*e9e0*/  CALL.REL.NOINC `($__internal_43_$__cuda_sm70_shflsync_bfly_p) ;  /* 0x000006c000007944 */ /* 0x000fea0003c00000 */
        /* <DEDUP_REMOVED lines=82> */
[----:B------:R-:W-:Y:S05]  /*ef10*/  CALL.REL.NOINC `($__internal_43_$__cuda_sm70_shflsync_bfly_p) ;  /* 0x0000019000007944 */ /* 0x000fea0003c00000 */
[----:B01----:R-:W-:Y:S01]  /*ef20*/  FADD.FTZ R124, R124, R121 ;  /* 0x000000797c7c7221 */ /* 0x003fe20000010000 */
[----:B------:R-:W-:Y:S01]  /*ef30*/  MOV R120, 0xffffffff ;  /* 0xffffffff00787802 */ /* 0x000fe20000000f00 */
[----:B------:R-:W-:Y:S01]  /*ef40*/  IMAD.MOV.U32 R121, RZ, RZ, 0x2 ;  /* 0x00000002ff797424 */ /* 0x000fe200078e00ff */
[----:B------:R-:W-:Y:S01]  /*ef50*/  MOV R98, 0xef80 ;  /* 0x0000ef8000627802 */ /* 0x000fe20000000f00 */
[----:B------:R-:W-:Y:S02]  /*ef60*/  IMAD.MOV.U32 R97, RZ, RZ, 0x1f ;  /* 0x0000001fff617424 */ /* 0x000fe400078e00ff */
        /* <DEDUP_REMOVED lines=19> */
[----:B01----:R-:W-:Y:S05]  /*f0a0*/  BRA `(.L_x_8094) ;  /* 0xffffeb5000007947 */ /* 0x003fea000383ffff */
        .weak           $__internal_43_$__cuda_sm70_shflsync_bfly_p
        .type           $__internal_43_$__cuda_sm70_shflsync_bfly_p,@function
        .size           $__internal_43_$__cuda_sm70_shflsync_bfly_p,(.L_x_29107 - $__internal_43_$__cuda_sm70_shflsync_bfly_p)
$__internal_43_$__cuda_sm70_shflsync_bfly_p:
[----:B------:R-:W-:Y:S01]  /*f0b0*/  IMAD.MOV.U32 R99, RZ, RZ, 0x0 ;  /* 0x00000000ff637424 */ /* 0x000fe200078e00ff */
[----:B------:R-:W-:Y:S04]  /*f0c0*/  WARPSYNC R120 ;  /* 0x0000007800007348 */ /* 0x000fe80003800000 */
[----:B------:R0:W1:Y:S01]  /*f0d0*/  SHFL.BFLY PT, R121, R124, R121, R97 ;  /* 0x0c0000797c797389 */ /* 0x00006200000e0061 */
[----:B------:R-:W-:Y:S05]  /*f0e0*/  RET.REL.NODEC R98 `(_ZN10layer_norm13ln_fwd_kernelINS_13Kernel_traitsIf13__nv_bfloat16S2_S2_fjLj4096ELj1ELj1ELj4ELj16ENS_18Kernel_traits_baseILj4096EfS2_S2_S2_fjLj128EEEEELb1ELb0ELb1ELb1EEEvNS_9FwdParamsE) ;  /* 0xffff0f1062007950 */ /* 0x000fea0003c3ffff */
.L_x_8095:
        /* <DEDUP_REMOVED lines=9> */
.L_x_29107:


//--------------------- .text._ZN10layer_norm13ln_fwd_kernelINS_13Kernel_traitsIf13__nv_bfloat16S2_S2_fjLj4096ELj1ELj1ELj4ELj16ENS_18Kernel_traits_baseILj4096EfS2_S2_S2_fjLj128EEEEELb1ELb1ELb0ELb0EEEvNS_9FwdParamsE --------------------------
	.section	.text._ZN10layer_norm13ln_fwd_kernelINS_13Kernel_traitsIf13__nv_bfloat16S2_S2_fjLj4096ELj1ELj1ELj4ELj16ENS_18Kernel_traits_baseILj4096EfS2_S2_S2_fjLj128EEEEELb1ELb1ELb0ELb0EEEvNS_9FwdParamsE,"ax",@progbits
	.sectioninfo	@"SHI_REGISTERS=168"
	.align	128
        .global         _ZN10layer_norm13ln_fwd_kernelINS_13Kernel_traitsIf13__nv_bfloat16S2_S2_fjLj4096ELj1ELj1ELj4ELj16ENS_18Kernel_traits_baseILj4096EfS2_S2_S2_fjLj128EEEEELb1ELb1ELb0ELb0EEEvNS_9FwdParamsE
        .type           _ZN10layer_norm13ln_fwd_kernelINS_13Kernel_traitsIf13__nv_bfloat16S2_S2_fjLj4096ELj1ELj1ELj4ELj16ENS_18Kernel_traits_baseILj4096EfS2_S2_S2_fjLj128EEEEELb1ELb1ELb0ELb0EEEvNS_9FwdParamsE,@function
        .size           _ZN10layer_norm13ln_fwd_kernelINS_13Kernel_traitsIf13__nv_bfloat16S2_S2_fjLj4096ELj1ELj1ELj4ELj16ENS_18Kernel_traits_baseILj4096EfS2_S2_S2_fjLj128EEEEELb1ELb1ELb0ELb0EEEvNS_9FwdParamsE,(.L_x_29108 - _ZN10layer_norm13ln_fwd_kernelINS_13Kernel_traitsIf13__nv_bfloat16S2_S2_fjLj4096ELj1ELj1ELj4ELj16ENS_18Kernel_traits_baseILj4096EfS2_S2_S2_fjLj128EEEEELb1ELb1ELb0ELb0EEEvNS_9FwdParamsE)
        .other          _ZN10layer_norm13ln_fwd_kernelINS_13Kernel_traitsIf13__nv_bfloat16S2_S2_fjLj4096ELj1ELj1ELj4ELj16ENS_18Kernel_traits_baseILj4096EfS2_S2_S2_fjLj128EEEEELb1ELb1ELb0ELb0EEEvNS_9FwdParamsE,@"STO_CUDA_ENTRY STV_DEFAULT"
_ZN10layer_norm13ln_fwd_kernelINS_13Kernel_traitsIf13__nv_bfloat16S2_S2_fjLj4096ELj1ELj1ELj4ELj16ENS_18Kernel_traits_baseILj4096EfS2_S2_S2_fjLj128EEEEELb1ELb1ELb0ELb0EEEvNS_9FwdParamsE:
.text._ZN10layer_norm13ln_fwd_kernelINS_13Kernel_traitsIf13__nv_bfloat16S2_S2_fjLj4096ELj1ELj1ELj4ELj16ENS_18Kernel_traits_baseILj4096EfS2_S2_S2_fjLj128EEEEELb1ELb1ELb0ELb0EEEvNS_9FwdParamsE:
        /* <DEDUP_REMOVED lines=13> */
[----:B------:R-:W0:Y:S02]  /*00d0*/  S2R R17, SR_CTAID.X ;  /* 0x0000000000117919 */ /* 0x000e240000002500 */
[----:B0-----:R-:W-:Y:S01]  /*00e0*/  IMAD R123, R17, c[0x0][0x0], R0 ;  /* 0x00000000117b7a24 */ /* 0x001fe200078e0200 */
[----:B------:R-:W-:-:S03]  /*00f0*/  LEA.HI R124, R0, R17, RZ, 0x19 ;  /* 0x00000011007c7211 */ /* 0x000fc600078fc8ff */
[----:B------:R-:W-:Y:S01]  /*0100*/  IMAD.WIDE.U32 R10, R123, -0x326172a9, RZ ;  /* 0xcd9e8d577b0a7825 */ /* 0x000fe200078e00ff */
[----:B--2---:R-:W0:Y:S01]  /*0110*/  @P0 R2UR UR4, R4 ;  /* 0x00000000040403c2 */ /* 0x004e2200000e0000 */
[----:B---3--:R-:W-:-:S07]  /*0120*/  @P0 IADD3 R8, P1, R2, c[0x0][0x240], RZ ;  /* 0x0000900002080a10 */ /* 0x008fce0007f3e0ff */
[----:B------:R1:W2:Y:S01]  /*0130*/  @P0 R2UR UR5, R5 ;  /* 0x00000000050503c2 */ /* 0x0002a200000e0000 */
[----:B------:R-:W-:-:S05]  /*0140*/  @P0 IMAD.X R9, RZ, RZ, R3, P1 ;  /* 0x000000ffff090224 */ /* 0x000fca00008e0603 */
[--C-:B------:R-:W-:Y:S02]  /*0150*/  SHF.R.U64 R122, R8, 0x2, R9.reuse ;  /* 0x00000002087a7819 */ /* 0x100fe40000001209 */
[----:B------:R-:W-:Y:S02]  /*0160*/  SHF.R.U32.HI R2, RZ, 0x2, R9 ;  /* 0x00000002ff027819 */ /* 0x000fe40000011609 */
[----:B------:R-:W-:Y:S01]  /*0170*/  LOP3.LUT R9, R0, 0x7f, RZ, 0xc0, !PT ;  /* 0x0000007f00097812 */ /* 0x000fe200078ec0ff */
        /* <DEDUP_REMOVED lines=47> */
[----:B------:R-:W-:-:S02]  /*0470*/  P2R R128, PR, RZ, 0x4 ;  /* 0x00000004ff807803 */ /* 0x000fc40000000000 */
[----:B------:R-:W-:Y:S01]  /*0480*/  P2R R127, PR, RZ, 0x20 ;  /* 0x00000020ff7f7803 */ /* 0x000fe20000000000 */
[----:B------:R-:W-:Y:S01]  /*0490*/  IMAD.WIDE.U32 R12, R12, -0x326172a9, RZ ;  /* 0xcd9e8d570c0c7825 */ /* 0x000fe200078e00ff */
[----:B------:R-:W-:Y:S02]  /*04a0*/  LOP3.LUT R14, R5, UR18, R6, 0x96, !PT ;  /* 0x00000012050e7c12 */ /* 0x000fe4000f8e9606 */
[----:B------:R-:W-:Y:S02]  /*04b0*/  P2R R126, PR, RZ, 0x10 ;  /* 0x00000010ff7e7803 */ /* 0x000fe40000000000 */
[----:B------:R-:W-:Y:S01]  /*04c0*/  LOP3.LUT R10, R13, UR17, R10, 0x96, !PT ;  /* 0x000000110d0a7c12 */ /* 0x000fe2000f8e960a */
[----:B------:R-:W-:Y:S01]  /*04d0*/  IMAD.WIDE.U32 R14, R14, -0x326172a9, RZ ;  /* 0xcd9e8d570e0e7825 */ /* 0x000fe200078e00ff */
[----:B------:R-:W-:-:S03]  /*04e0*/  P2R R125, PR, RZ, 0x8 ;  /* 0x00000008ff7d7803 */ /* 0x000fc60000000000 */
        /* <DEDUP_REMOVED lines=11> */
[----:B------:R-:W-:Y:S01]  /*05a0*/  IMAD.MOV.U32 R10, RZ, RZ, 0x20 ;  /* 0x00000020ff0a7424 */ /* 0x000fe200078e00ff */
[C---:B------:R-:W-:Y:S01]  /*05b0*/  LEA R14, P2, R9.reuse, c[0x0][0x1c8], 0x5 ;  /* 0x00007200090e7a11 */ /* 0x040fe200078428ff */
[----:B------:R-:W-:Y:S01]  /*05c0*/  CS2R R110, SRZ ;  /* 0x00000000006e7805 */ /* 0x000fe2000001ff00 */
[----:B------:R-:W-:Y:S01]  /*05d0*/  ISETP.NE.AND.EX P0, PT, RZ, c[0x0][0x21c], PT, P0 ;  /* 0x00008700ff007a0c */ /* 0x000fe20003f05300 */
[----:B------:R-:W-:Y:S01]  /*05e0*/  CS2R R108, SRZ ;  /* 0x00000000006c7805 */ /* 0x000fe2000001ff00 */
[----:B------:R-:W-:Y:S01]  /*05f0*/  CS2R R106, SRZ ;  /* 0x00000000006a7805 */ /* 0x000fe2000001ff00 */
[----:B------:R-:W-:Y:S01]  /*0600*/  CS2R R104, SRZ ;  /* 0x0000000000687805 */ /* 0x000fe2000001ff00 */
[C---:B------:R-:W-:Y:S01]  /*0610*/  LEA.HI.X R15, R9.reuse, c[0x0][0x1cc], RZ, 0x5, P2 ;  /* 0x00007300090f7a11 */ /* 0x040fe200010f2cff */
[----:B------:R-:W-:-:S04]  /*0620*/  IMAD.WIDE.U32 R10, R9, R10, c[0x0][0x1b0] ;  /* 0x00006c00090a7625 */ /* 0x000fc800078e000a */
        /* <DEDUP_REMOVED lines=9> */
.L_x_8097:
[----:B------:R-:W-:Y:S05]  /*06c0*/  BSYNC B0 ;  /* 0x0000000000007941 */ /* 0x000fea0003800000 */
.L_x_8096:
[----:B------:R-:W-:Y:S01]  /*06d0*/  BSSY B0, `(.L_x_8098) ;  /* 0x0000015000007945 */ /* 0x000fe20003800000 */
[----:B------:R-:W-:Y:S05]  /*06e0*/  @!P5 BRA `(.L_x_8099) ;  /* 0x000001300000d947 */ /* 0x000fea0003800000 */
[----:B------:R-:W-:Y:S01]  /*06f0*/  ISETP.NE.U32.AND P0, PT, RZ, c[0x0][0x218], PT ;  /* 0x00008600ff007a0c */ /* 0x000fe20003f05070 */
[----:B0-----:R-:W-:Y:S01]  /*0700*/  IMAD.MOV.U32 R14, RZ, RZ, 0x20 ;  /* 0x00000020ff0e7424 */ /* 0x001fe200078e00ff */
        /* <DEDUP_REMOVED lines=17> */
.L_x_8099:
[----:B------:R-:W-:Y:S05]  /*0820*/  BSYNC B0 ;  /* 0x0000000000007941 */ /* 0x000fea0003800000 */
.L_x_8098:
        /* <DEDUP_REMOVED lines=21> */
.L_x_8101:
[----:B------:R-:W-:Y:S05]  /*0980*/  BSYNC B0 ;  /* 0x0000000000007941 */ /* 0x000fea0003800000 */
.L_x_8100:
        /* <DEDUP_REMOVED lines=15> */
[----:B------:R-:W-:Y:S01]  /*0a80*/  @P0 LEA.HI.X R13, R9, c[0x0][0x21c], RZ, 0x5, P1 ;  /* 0x00008700090d0a11 */ /* 0x000fe200008f2cff */
[----:B------:R0:W5:Y:S04]  /*0a90*/  LDG.E.128 R24, [R10.64+0x10] ;  /* 0x000010060a187981 */ /* 0x000168000c1e1d00 */
[----:B------:R0:W5:Y:S04]  /*0aa0*/  @P0 LDG.E.128 R36, [R12.64] ;  /* 0x000000060c240981 */ /* 0x000168000c1e1d00 */
[----:B------:R0:W5:Y:S04]  /*0ab0*/  @P0 LDG.E.128 R32, [R12.64+0x10] ;  /* 0x000010060c200981 */ /* 0x000168000c1e1d00 */
[----:B------:R0:W5:Y:S02]  /*0ac0*/  LDG.E.128 R16, [R14.64+0x10] ;  /* 0x000010060e107981 */ /* 0x000164000c1e1d00 */
.L_x_8103:
[----:B------:R-:W-:Y:S05]  /*0ad0*/  BSYNC B0 ;  /* 0x0000000000007941 */ /* 0x000fea0003800000 */
.L_x_8102:
[----:B------:R-:W-:Y:S02]  /*0ae0*/  ISETP.GE.AND P0, PT, R124, c[0x0][0x164], PT ;  /* 0x000059007c007a0c */ /* 0x000fe40003f06270 */
[----:B------:R-:W-:-:S02]  /*0af0*/  LOP3.LUT R115, R115, UR23, R6, 0x96, !PT ;  /* 0x0000001773737c12 */ /* 0x000fc4000f8e9606 */
[----:B------:R-:W-:-:S09]  /*0b00*/  LOP3.LUT R113, R113, UR24, R4, 0x96, !PT ;  /* 0x0000001871717c12 */ /* 0x000fd2000f8e9604 */
[----:B------:R-:W-:Y:S05]  /*0b10*/  @P0 EXIT ;  /* 0x000000000000094d */ /* 0x000fea0003800000 */
[----:B------:R-:W-:Y:S01]  /*0b20*/  SHF.R.S32.HI R112, RZ, 0x3, R112 ;  /* 0x00000003ff707819 */ /* 0x000fe20000011470 */
[----:B0-----:R-:W-:Y:S01]  /*0b30*/  IMAD.HI.U32 R11, R113, -0x326172a9, RZ ;  /* 0xcd9e8d57710b7827 */ /* 0x001fe200078e00ff */
[----:B------:R-:W-:Y:S01]  /*0b40*/  LOP3.LUT R5, R0, 0x60, RZ, 0xc0, !PT ;  /* 0x0000006000057812 */ /* 0x000fe200078ec0ff */
[----:B------:R-:W-:Y:S01]  /*0b50*/  ULDC.U8 UR8, c[0x0][0x1f0] ;  /* 0x00007c0000087ab9 */ /* 0x000fe20000000000 */
[----:B------:R-:W-:Y:S01]  /*0b60*/  LOP3.LUT R4, R112, 0x7f, RZ, 0xc0, !PT ;  /* 0x0000007f70047812 */ /* 0x000fe200078ec0ff */
[----:B------:R-:W-:Y:S01]  /*0b70*/  IMAD R9, R114, -0x2daee0ad, RZ ;  /* 0xd2511f5372097824 */ /* 0x000fe200078e02ff */
[----:B------:R-:W-:Y:S01]  /*0b80*/  SHF.R.U32.HI R112, RZ, 0x2, R112 ;  /* 0x00000002ff707819 */ /* 0x000fe20000011670 */
[----:B------:R-:W-:Y:S01]  /*0b90*/  IMAD.HI.U32 R10, R115, -0x2daee0ad, RZ ;  /* 0xd2511f53730a7827 */ /* 0x000fe200078e00ff */
[----:B------:R-:W-:Y:S02]  /*0ba0*/  SHF.L.U32 R7, R0, 0x5, RZ ;  /* 0x0000000500077819 */ /* 0x000fe400000006ff */
[----:B------:R-:W-:Y:S01]  /*0bb0*/  LOP3.LUT R112, R112, 0x3fffffe0, RZ, 0xc0, !PT ;  /* 0x3fffffe070707812 */ /* 0x000fe200078ec0ff */
[----:B------:R-:W-:Y:S01]  /*0bc0*/  IMAD.IADD R5, R4, 0x1, -R5 ;  /* 0x0000000104057824 */ /* 0x000fe200078e0a05 */
[----:B------:R-:W-:-:S04]  /*0bd0*/  LOP3.LUT R7, R7, 0x3e0, RZ, 0xc0, !PT ;  /* 0x000003e007077812 */ /* 0x000fc800078ec0ff */
[----:B------:R-:W-:Y:S01]  /*0be0*/  IMNMX R5, RZ, R5, !PT ;  /* 0x00000005ff057217 */ /* 0x000fe20007800200 */
[----:B------:R-:W-:Y:S02]  /*0bf0*/  IMAD.IADD R7, R4, 0x1, -R7 ;  /* 0x0000000104077824 */ /* 0x000fe400078e0a07 */
[----:B------:R-:W-:Y:S01]  /*0c00*/  IMAD R4, R116, -0x326172a9, RZ ;  /* 0xcd9e8d5774047824 */ /* 0x000fe200078e02ff */
[----:B------:R-:W-:Y:S02]  /*0c10*/  IMNMX R5, R5, 0x20, PT ;  /* 0x0000002005057817 */ /* 0x000fe40003800200 */
[----:B------:R-:W-:Y:S02]  /*0c20*/  IMNMX R7, RZ, R7, !PT ;  /* 0x00000007ff077217 */ /* 0x000fe40007800200 */
[----:B------:R-:W-:Y:S01]  /*0c30*/  LOP3.LUT R4, R11, UR25, R4, 0x96, !PT ;  /* 0x000000190b047c12 */ /* 0x000fe2000f8e9604 */
[----:B------:R-:W-:Y:S01]  /*0c40*/  IMAD.IADD R5, R5, 0x1, R112 ;  /* 0x0000000105057824 */ /* 0x000fe200078e0270 */
[----:B------:R-:W-:Y:S01]  /*0c50*/  IMNMX R7, R7, 0x20, PT ;  /* 0x0000002007077817 */ /* 0x000fe20003800200 */
[----:B------:R-:W-:-:S02]  /*0c60*/  IMAD.MOV.U32 R11, RZ, RZ, 0x1 ;  /* 0x00000001ff0b7424 */ /* 0x000fc400078e00ff */
[----:B------:R-:W-:Y:S02]  /*0c70*/  IMAD.SHL.U32 R6, R5, 0x8, RZ ;  /* 0x0000000805067824 */ /* 0x000fe400078e00ff */
[----:B------:R-:W-:Y:S01]  /*0c80*/  IMAD.IADD R12, R112, 0x1, R7 ;  /* 0x00000001700c7824 */ /* 0x000fe200078e0207 */
[----:B------:R-:W-:Y:S01]  /*0c90*/  LOP3.LUT R7, R8, 0x3, RZ, 0xc0, !PT ;  /* 0x0000000308077812 */ /* 0x000fe200078ec0ff */
[----:B------:R0:W1:Y:S01]  /*0ca0*/  I2F.U32 R5, R6 ;  /* 0x0000000600057306 */ /* 0x0000620000201000 */
[----:B------:R-:W-:Y:S02]  /*0cb0*/  IMAD R8, R113, -0x326172a9, RZ ;  /* 0xcd9e8d5771087824 */ /* 0x000fe400078e02ff */
[----:B------:R-:W-:Y:S02]  /*0cc0*/  SHF.L.U32 R12, R12, 0x3, RZ ;  /* 0x000000030c0c7819 */ /* 0x000fe400000006ff */
[----:B0-----:R-:W-:Y:S01]  /*0cd0*/  LOP3.LUT R6, R10, UR26, R9, 0x96, !PT ;  /* 0x0000001a0a067c12 */ /* 0x001fe2000f8e9609 */
[----:B------:R-:W-:-:S02]  /*0ce0*/  IMAD R9, R115, -0x2daee0ad, RZ ;  /* 0xd2511f5373097824 */ /* 0x000fc400078e02ff */
[----:B------:R-:W-:Y:S01]  /*0cf0*/  IMAD.MOV.U32 R10, RZ, RZ, RZ ;  /* 0x000000ffff0a7224 */ /* 0x000fe200078e00ff */
[----:B-1----:R-:W0:Y:S06]  /*0d00*/  MUFU.RCP R5, R5 ;  /* 0x0000000500057308 */ /* 0x002e2c0000001000 */
.L_x_8347:
[----:B------:R-:W-:Y:S02]  /*0d10*/  ISETP.NE.U32.AND P0, PT, RZ, c[0x0][0x1c0], PT ;  /* 0x00007000ff007a0c */ /* 0x000fe40003f05070 */
[----:B------:R-:W-:Y:S02]  /*0d20*/  ISETP.NE.AND P1, PT, R128, RZ, PT ;  /* 0x000000ff8000720c */ /* 0x000fe40003f25270 */
        /* <DEDUP_REMOVED lines=34> */
.L_x_8107:
[----:B-1----:R-:W-:Y:S02]  /*0f50*/  IMAD.MOV.U32 R14, RZ, RZ, R8 ;  /* 0x000000ffff0e7224 */ /* 0x002fe400078e0008 */
.L_x_8108:
[----:B------:R-:W-:Y:S05]  /*0f60*/  BSYNC B1 ;  /* 0x0000000000017941 */ /* 0x000fea0003800000 */
.L_x_8106:
        /* <DEDUP_REMOVED lines=16> */
.L_x_8112:
[----:B------:R-:W-:Y:S05]  /*1070*/  BSYNC B2 ;  /* 0x0000000000027941 */ /* 0x000fea0003800000 */
.L_x_8111:
        /* <DEDUP_REMOVED lines=43> */
.L_x_8110:
[----:B------:R-:W-:Y:S05]  /*1330*/  BSYNC B1 ;  /* 0x0000000000017941 */ /* 0x000fea0003800000 */
.L_x_8109:
[----:B------:R-:W1:Y:S01]  /*1340*/  I2F.U32 R14, R14 ;  /* 0x0000000e000e7306 */ /* 0x000e620000201000 */
[----:B-----5:R-:W-:Y:S01]  /*1350*/  PRMT R138, RZ, 0x5410, R116 ;  /* 0x00005410ff8a7816 */ /* 0x020fe20000000074 */
[----:B------:R-:W-:Y:S01]  /*1360*/  IMAD.MOV.U32 R153, RZ, RZ, 0x2f800000 ;  /* 0x2f800000ff997424 */ /* 0x000fe200078e00ff */
[----:B------:R-:W-:Y:S01]  /*1370*/  BSSY B1, `(.L_x_8113) ;  /* 0x0000016000017945 */ /* 0x000fe20003800000 */
[----:B------:R-:W-:Y:S02]  /*1380*/  IADD3 R137, R130, 0x1, RZ ;  /* 0x0000000182897810 */ /* 0x000fe40007ffe0ff */
[----:B------:R-:W-:-:S04]  /*1390*/  FMUL.FTZ R138, R138, R157 ;  /* 0x0000009d8a8a7220 */ /* 0x000fc80000410000 */
[----:B------:R-:W-:Y:S02]  /*13a0*/  FMUL.FTZ R138, R138, c[0x0][0x1e8] ;  /* 0x00007a008a8a7a20 */ /* 0x000fe40000410000 */
[----:B-1----:R-:W-:-:S05]  /*13b0*/  FFMA.FTZ R7, R14, R153, 1.1641532182693481445e-10 ;  /* 0x2f0000000e077423 */ /* 0x002fca0000010099 */
        /* <DEDUP_REMOVED lines=16> */
.L_x_8114:
[----:B------:R-:W-:Y:S02]  /*14c0*/  IMAD.MOV.U32 R129, RZ, RZ, R8 ;  /* 0x000000ffff817224 */ /* 0x000fe400078e0008 */
.L_x_8115:
[----:B------:R-:W-:Y:S05]  /*14d0*/  BSYNC B1 ;  /* 0x0000000000017941 */ /* 0x000fea0003800000 */
.L_x_8113:
        /* <DEDUP_REMOVED lines=16> */
.L_x_8119:
[----:B------:R-:W-:Y:S05]  /*15e0*/  BSYNC B2 ;  /* 0x0000000000027941 */ /* 0x000fea0003800000 */
.L_x_8118:
        /* <DEDUP_REMOVED lines=43> */
.L_x_8117:
[----:B------:R-:W-:Y:S05]  /*18a0*/  BSYNC B1 ;  /* 0x0000000000017941 */ /* 0x000fea0003800000 */
.L_x_8116:
[----:B------:R-:W1:Y:S01]  /*18b0*/  I2F.U32 R130, R129 ;  /* 0x0000008100827306 */ /* 0x000e620000201000 */
[----:B------:R-:W-:Y:S01]  /*18c0*/  PRMT R116, RZ, 0x7610, R116 ;  /* 0x00007610ff747816 */ /* 0x000fe20000000074 */
[----:B------:R-:W-:Y:S01]  /*18d0*/  BSSY B1, `(.L_x_8120) ;  /* 0x0000016000017945 */ /* 0x000fe20003800000 */
[----:B------:R-:W-:-:S03]  /*18e0*/  IADD3 R7, R137, 0x1, RZ ;  /* 0x0000000189077810 */ /* 0x000fc60007ffe0ff */
        /* <DEDUP_REMOVED lines=19> */
.L_x_8121:
[----:B------:R-:W-:Y:S02]  /*1a20*/  IMAD.MOV.U32 R116, RZ, RZ, R8 ;  /* 0x000000ffff747224 */ /* 0x000fe400078e0008 */
.L_x_8122:
[----:B------:R-:W-:Y:S05]  /*1a30*/  BSYNC B1 ;  /* 0x0000000000017941 */ /* 0x000fea0003800000 */
.L_x_8120:
        /* <DEDUP_REMOVED lines=16> */
.L_x_8126:
[----:B------:R-:W-:Y:S05]  /*1b40*/  BSYNC B2 ;  /* 0x0000000000027941 */ /* 0x000fea0003800000 */
.L_x_8125:
        /* <DEDUP_REMOVED lines=43> */
.L_x_8124:
[----:B------:R-:W-:Y:S05]  /*1e00*/  BSYNC B1 ;  /* 0x0000000000017941 */ /* 0x000fea0003800000 */
.L_x_8123:
        /* <DEDUP_REMOVED lines=22> */
.L_x_8128:
[----:B------:R-:W-:Y:S02]  /*1f70*/  IMAD.MOV.U32 R116, RZ, RZ, R8 ;  /* 0x000000ffff747224 */ /* 0x000fe400078e0008 */
.L_x_8129:
[----:B------:R-:W-:Y:S05]  /*1f80*/  BSYNC B1 ;  /* 0x0000000000017941 */ /* 0x000fea0003800000 */
.L_x_8127:
        /* <DEDUP_REMOVED lines=16> */
.L_x_8133:
[----:B------:R-:W-:Y:S05]  /*2090*/  BSYNC B2 ;  /* 0x0000000000027941 */ /* 0x000fea0003800000 */
.L_x_8132:
        /* <DEDUP_REMOVED lines=42> */
[----:B------:R-:W-:Y:S02]  /*2340*/  MOV R9, R160 ;  /* 0x000000a000097202 */ /* 0x000fe40000000f00 */
.L_x_8131:
[----:B------:R-:W-:Y:S05]  /*2350*/  BSYNC B1 ;  /* 0x0000000000017941 */ /* 0x000fea0003800000 */
.L_x_8130:
[----:B------:R-:W1:Y:S01]  /*2360*/  I2F.U32 R116, R116 ;  /* 0x0000007400747306 */ /* 0x000e620000201000 */
[----:B------:R-:W-:Y:S01]  /*2370*/  PRMT R138, RZ, 0x7610, R117 ;  /* 0x00007610ff8a7816 */ /* 0x000fe20000000075 */
[----:B------:R-:W-:Y:S01]  /*2380*/  BSSY B1, `(.L_x_8134) ;  /* 0x0000015000017945 */ /* 0x000fe20003800000 */
[----:B------:R-:W-:-:S03]  /*2390*/  ISETP.NE.AND P3, PT, R145, 0x1, PT ;  /* 0x000000019100780c */ /* 0x000fc60003f65270 */
[----:B------:R-:W-:-:S04]  /*23a0*/  FMUL.FTZ R138, R138, R157 ;  /* 0x0000009d8a8a7220 */ /* 0x000fc80000410000 */
[----:B------:R-:W-:Y:S02]  /*23b0*/  FMUL.FTZ R138, R138, c[0x0][0x1e8] ;  /* 0x00007a008a8a7a20 */ /* 0x000fe40000410000 */
[----:B-1----:R-:W-:Y:S01]  /*23c0*/  FFMA.FTZ R7, R116, R153, 1.1641532182693481445e-10 ;  /* 0x2f00000074077423 */ /* 0x002fe20000010099 */
        /* <DEDUP_REMOVED lines=15> */
.L_x_8135:
[----:B------:R-:W-:Y:S02]  /*24c0*/  MOV R138, R8 ;  /* 0x00000008008a7202 */ /* 0x000fe40000000f00 */
.L_x_8136:
[----:B------:R-:W-:Y:S05]  /*24d0*/  BSYNC B1 ;  /* 0x0000000000017941 */ /* 0x000fea0003800000 */
.L_x_8134:
        /* <DEDUP_REMOVED lines=16> */
.L_x_8140:
[----:B------:R-:W-:Y:S05]  /*25e0*/  BSYNC B2 ;  /* 0x0000000000027941 */ /* 0x000fea0003800000 */
.L_x_8139:
        /* <DEDUP_REMOVED lines=36> */
[----:B------:R-:W-:-:S04]  /*2830*/  HFMA2.MMA R7, -RZ, RZ, 0, 0 ;  /* 0x00000000ff077435 */ /* 0x000fc800000001ff */
[----:B------:R-:W-:Y:S01]  /*2840*/  LOP3.LUT R117, R117, UR23, R8, 0x96, !PT ;  /* 0x0000001775757c12 */ /* 0x000fe2000f8e9608 */
[----:B------:R-:W-:-:S05]  /*2850*/  IMAD.WIDE.U32 R8, R9, -0x326172a9, RZ ;  /* 0xcd9e8d5709087825 */ /* 0x000fca00078e00ff */
[----:B------:R-:W-:Y:S01]  /*2860*/  LOP3.LUT R4, R9, UR25, R116, 0x96, !PT ;  /* 0x0000001909047c12 */ /* 0x000fe2000f8e9674 */
[----:B------:R-:W-:-:S04]  /*2870*/  IMAD.WIDE.U32 R116, R117, -0x2daee0ad, RZ ;  /* 0xd2511f5375747825 */ /* 0x000fc800078e00ff */
[----:B------:R-:W-:Y:S01]  /*2880*/  IMAD.MOV.U32 R9, RZ, RZ, R116 ;  /* 0x000000ffff097224 */ /* 0x000fe200078e0074 */
[----:B------:R-:W-:Y:S02]  /*2890*/  LOP3.LUT R6, R117, UR26, R6, 0x96, !PT ;  /* 0x0000001a75067c12 */ /* 0x000fe4000f8e9606 */
.L_x_8138:
[----:B------:R-:W-:Y:S05]  /*28a0*/  BSYNC B1 ;  /* 0x0000000000017941 */ /* 0x000fea0003800000 */
.L_x_8137:
[----:B------:R1:W2:Y:S01]  /*28b0*/  I2F.U32 R116, R138 ;  /* 0x0000008a00747306 */ /* 0x0002a20000201000 */
[----:B------:R-:W-:Y:S01]  /*28c0*/  ISETP.NE.AND P4, PT, R7, 0x1, PT ;  /* 0x000000010700780c */ /* 0x000fe20003f85270 */
[----:B------:R-:W-:Y:S01]  /*28d0*/  BSSY B1, `(.L_x_8141) ;  /* 0x0000015000017945 */ /* 0x000fe20003800000 */
[----:B-1----:R-:W-:-:S05]  /*28e0*/  PRMT R138, RZ, 0x5410, R118 ;  /* 0x00005410ff8a7816 */ /* 0x002fca0000000076 */
[----:B------:R-:W-:Y:S02]  /*28f0*/  FMUL.FTZ R117, R138, R157 ;  /* 0x0000009d8a757220 */ /* 0x000fe40000410000 */
[----:B--2---:R-:W-:Y:S02]  /*2900*/  FFMA.FTZ R116, R116, R153, 1.1641532182693481445e-10 ;  /* 0x2f00000074747423 */ /* 0x004fe40000010099 */
        /* <DEDUP_REMOVED lines=16> */
.L_x_8142:
[----:B------:R-:W-:Y:S02]  /*2a10*/  IMAD.MOV.U32 R145, RZ, RZ, R8 ;  /* 0x000000ffff917224 */ /* 0x000fe400078e0008 */
.L_x_8143:
[----:B------:R-:W-:Y:S05]  /*2a20*/  BSYNC B1 ;  /* 0x0000000000017941 */ /* 0x000fea0003800000 */
.L_x_8141:
        /* <DEDUP_REMOVED lines=16> */
.L_x_8147:
[----:B------:R-:W-:Y:S05]  /*2b30*/  BSYNC B2 ;  /* 0x0000000000027941 */ /* 0x000fea0003800000 */
.L_x_8146:
        /* <DEDUP_REMOVED lines=42> */
[----:B------:R-:W-:Y:S02]  /*2de0*/  IMAD.MOV.U32 R116, RZ, RZ, RZ ;  /* 0x000000ffff747224 */ /* 0x000fe400078e00ff */
.L_x_8145:
[----:B------:R-:W-:Y:S05]  /*2df0*/  BSYNC B1 ;  /* 0x0000000000017941 */ /* 0x000fea0003800000 */
.L_x_8144:
        /* <DEDUP_REMOVED lines=22> */
.L_x_8149:
[----:B------:R-:W-:Y:S02]  /*2f60*/  IMAD.MOV.U32 R118, RZ, RZ, R8 ;  /* 0x000000ffff767224 */ /* 0x000fe400078e0008 */
.L_x_8150:
[----:B------:R-:W-:Y:S05]  /*2f70*/  BSYNC B1 ;  /* 0x0000000000017941 */ /* 0x000fea0003800000 */
.L_x_8148:
        /* <DEDUP_REMOVED lines=16> */
.L_x_8154:
[----:B------:R-:W-:Y:S05]  /*3080*/  BSYNC B2 ;  /* 0x0000000000027941 */ /* 0x000fea0003800000 */
.L_x_8153:
        /* <DEDUP_REMOVED lines=43> */
.L_x_8152:
[----:B------:R-:W-:Y:S05]  /*3340*/  BSYNC B1 ;  /* 0x0000000000017941 */ /* 0x000fea0003800000 */
.L_x_8151:
[----:B------:R1:W2:Y:S01]  /*3350*/  I2F.U32 R116, R118 ;  /* 0x0000007600747306 */ /* 0x0002a20000201000 */
[----:B------:R-:W-:Y:S01]  /*3360*/  ISETP.NE.AND P6, PT, R117, 0x1, PT ;  /* 0x000000017500780c */ /* 0x000fe20003fc5270 */
[----:B------:R-:W-:Y:S01]  /*3370*/  BSSY B1, `(.L_x_8155) ;  /* 0x0000015000017945 */ /* 0x000fe20003800000 */
[----:B-1----:R-:W-:-:S05]  /*3380*/  PRMT R118, RZ, 0x5410, R119 ;  /* 0x00005410ff767816 */ /* 0x002fca0000000077 */
[----:B------:R-:W-:Y:S02]  /*3390*/  FMUL.FTZ R7, R118, R157 ;  /* 0x0000009d76077220 */ /* 0x000fe40000410000 */
[----:B--2---:R-:W-:Y:S02]  /*33a0*/  FFMA.FTZ R116, R116, R153, 1.1641532182693481445e-10 ;  /* 0x2f00000074747423 */ /* 0x004fe40000010099 */
[----:B------:R-:W-:-:S03]  /*33b0*/  FMUL.FTZ R7, R7, c[0x0][0x1e8] ;  /* 0x00007a0007077a20 */ /* 0x000fc60000410000 */
        /* <DEDUP_REMOVED lines=15> */
.L_x_8156:
[----:B------:R-:W-:Y:S02]  /*34b0*/  IMAD.MOV.U32 R118, RZ, RZ, R8 ;  /* 0x000000ffff767224 */ /* 0x000fe400078e0008 */
.L_x_8157:
[----:B------:R-:W-:Y:S05]  /*34c0*/  BSYNC B1 ;  /* 0x0000000000017941 */ /* 0x000fea0003800000 */
.L_x_8155:
        /* <DEDUP_REMOVED lines=18> */
.L_x_8161:
[----:B------:R-:W-:Y:S05]  /*35f0*/  BSYNC B2 ;  /* 0x0000000000027941 */ /* 0x000fea0003800000 */
.L_x_8160:
        /* <DEDUP_REMOVED lines=37> */
[----:B------:R-:W-:Y:S01]  /*3850*/  LOP3.LUT R117, R117, UR23, R8, 0x96, !PT ;  /* 0x0000001775757c12 */ /* 0x000fe2000f8e9608 */
[----:B------:R-:W-:-:S05]  /*3860*/  IMAD.WIDE.U32 R8, R9, -0x326172a9, RZ ;  /* 0xcd9e8d5709087825 */ /* 0x000fca00078e00ff */
[----:B------:R-:W-:Y:S01]  /*3870*/  LOP3.LUT R4, R9, UR25, R116, 0x96, !PT ;  /* 0x0000001909047c12 */ /* 0x000fe2000f8e9674 */
[----:B------:R-:W-:-:S04]  /*3880*/  IMAD.WIDE.U32 R116, R117, -0x2daee0ad, RZ ;  /* 0xd2511f5375747825 */ /* 0x000fc800078e00ff */
[----:B------:R-:W-:Y:S01]  /*3890*/  IMAD.MOV.U32 R9, RZ, RZ, R116 ;  /* 0x000000ffff097224 */ /* 0x000fe200078e0074 */
[----:B------:R-:W-:Y:S02]  /*38a0*/  LOP3.LUT R6, R117, UR26, R6, 0x96, !PT ;  /* 0x0000001a75067c12 */ /* 0x000fe4000f8e9606 */
.L_x_8159:
[----:B------:R-:W-:Y:S05]  /*38b0*/  BSYNC B1 ;  /* 0x0000000000017941 */ /* 0x000fea0003800000 */
.L_x_8158:
[----:B------:R1:W2:Y:S01]  /*38c0*/  I2F.U32 R116, R118 ;  /* 0x0000007600747306 */ /* 0x0002a20000201000 */
[----:B------:R-:W-:Y:S02]  /*38d0*/  SEL R160, RZ, 0x10000, P5 ;  /* 0x00010000ffa07807 */ /* 0x000fe40002800000 */
[----:B------:R-:W-:Y:S02]  /*38e0*/  ISETP.NE.AND P5, PT, R158, RZ, PT ;  /* 0x000000ff9e00720c */ /* 0x000fe40003fa5270 */
[----:B------:R-:W-:Y:S02]  /*38f0*/  SEL R163, RZ, 0x100, P4 ;  /* 0x00000100ffa37807 */ /* 0x000fe40002000000 */
[----:B------:R-:W-:Y:S02]  /*3900*/  ISETP.NE.AND P4, PT, R159, RZ, PT ;  /* 0x000000ff9f00720c */ /* 0x000fe40003f85270 */
[----:B-1----:R-:W-:-:S02]  /*3910*/  PRMT R118, RZ, 0x7610, R119 ;  /* 0x00007610ff767816 */ /* 0x002fc40000000077 */
[----:B------:R-:W-:Y:S02]  /*3920*/  SEL R162, RZ, 0x1, P2 ;  /* 0x00000001ffa27807 */ /* 0x000fe40001000000 */
[----:B------:R-:W-:Y:S01]  /*3930*/  SEL R161, RZ, 0x1, P3 ;  /* 0x00000001ffa17807 */ /* 0x000fe20001800000 */
[----:B------:R-:W-:Y:S01]  /*3940*/  FMUL.FTZ R117, R118, R157 ;  /* 0x0000009d76757220 */ /* 0x000fe20000410000 */
[----:B------:R-:W-:Y:S01]  /*3950*/  F2FP.BF16.PACK_AB R118, R145, R138 ;  /* 0x0000008a9176723e */ /* 0x000fe200000010ff */
[----:B--2---:R-:W-:Y:S02]  /*3960*/  FFMA.FTZ R116, R116, R153, 1.1641532182693481445e-10 ;  /* 0x2f00000074747423 */ /* 0x004fe40000010099 */
[----:B------:R-:W-:-:S03]  /*3970*/  FMUL.FTZ R117, R117, c[0x0][0x1e8] ;  /* 0x00007a0075757a20 */ /* 0x000fc60000410000 */
[----:B------:R-:W-:-:S04]  /*3980*/  FSETP.GTU.FTZ.AND P6, PT, R116, c[0x0][0x1e4], PT ;  /* 0x0000790074007a0b */ /* 0x000fc80003fdc000 */
[----:B------:R-:W-:Y:S02]  /*3990*/  FSEL R116, R117, RZ, !P6 ;  /* 0x000000ff75747208 */ /* 0x000fe40007000000 */
[----:B------:R-:W-:Y:S02]  /*39a0*/  F2FP.BF16.PACK_AB R117, R137, R130 ;  /* 0x000000828975723e */ /* 0x000fe400000010ff */
[----:B------:R-:W-:Y:S01]  /*39b0*/  SEL R164, RZ, 0x1000000, P6 ;  /* 0x01000000ffa47807 */ /* 0x000fe20003000000 */
[----:B------:R-:W-:Y:S01]  /*39c0*/  FMUL.FTZ R153, R91, R116 ;  /* 0x000000745b997220 */ /* 0x000fe20000410000 */
[----:B------:R-:W-:Y:S02]  /*39d0*/  @P0 PRMT R116, RZ, 0x7610, R115 ;  /* 0x00007610ff740816 */ /* 0x000fe40000000073 */
[----:B------:R-:W-:-:S03]  /*39e0*/  LOP3.LUT R160, R163, R164, R160, 0xfe, !PT ;  /* 0x000000a4a3a07212 */ /* 0x000fc600078efea0 */
[----:B------:R-:W-:Y:S01]  /*39f0*/  @P0 FADD.FTZ R153, R116, R153 ;  /* 0x0000009974990221 */ /* 0x000fe20000010000 */
[----:B------:R-:W-:Y:S02]  /*3a00*/  LEA R158, P0, R13, c[0x0][0x188], 0x4 ;  /* 0x000062000d9e7a11 */ /* 0x000fe400078020ff */
[----:B------:R-:W-:Y:S02]  /*3a10*/  F2FP.BF16.PACK_AB R116, R129, R14 ;  /* 0x0000000e8174723e */ /* 0x000fe400000010ff */
[----:B------:R-:W-:Y:S02]  /*3a20*/  LEA.HI.X R159, R13, c[0x0][0x18c], RZ, 0x4, P0 ;  /* 0x000063000d9f7a11 */ /* 0x000fe400000f24ff */
[----:B------:R-:W-:-:S05]  /*3a30*/  F2FP.BF16.PACK_AB R119, R153, R146 ;  /* 0x000000929977723e */ /* 0x000fca00000010ff */
[----:B------:R1:W-:Y:S02]  /*3a40*/  STG.E.128 [R158.64], R116 ;  /* 0x000000749e007986 */ /* 0x0003e4000c101d06 */
[----:B-1----:R-:W-:-:S05]  /*3a50*/  IMAD.WIDE.U32 R158, R162, 0x1000000, RZ ;  /* 0x01000000a29e7825 */ /* 0x002fca00078e00ff */
        /* <DEDUP_REMOVED lines=13> */
.L_x_8105:
[----:B------:R-:W-:Y:S05]  /*3b30*/  BSYNC B0 ;  /* 0x0000000000007941 */ /* 0x000fea0003800000 */
.L_x_8104:
        /* <DEDUP_REMOVED lines=23> */
.L_x_8165:
[----:B-1----:R-:W-:Y:S02]  /*3cb0*/  IMAD.MOV.U32 R15, RZ, RZ, R8 ;  /* 0x000000ffff0f7224 */ /* 0x002fe400078e0008 */
.L_x_8166:
[----:B------:R-:W-:Y:S05]  /*3cc0*/  BSYNC B1 ;  /* 0x0000000000017941 */ /* 0x000fea0003800000 */
.L_x_8164:
        /* <DEDUP_REMOVED lines=16> */
.L_x_8170:
[----:B------:R-:W-:Y:S05]  /*3dd0*/  BSYNC B2 ;  /* 0x0000000000027941 */ /* 0x000fea0003800000 */
.L_x_8169:
        /* <DEDUP_REMOVED lines=43> */
.L_x_8168:
[----:B------:R-:W-:Y:S05]  /*4090*/  BSYNC B1 ;  /* 0x0000000000017941 */ /* 0x000fea0003800000 */
.L_x_8167:
[----:B------:R-:W1:Y:S01]  /*40a0*/  I2F.U32 R7, R15 ;  /* 0x0000000f00077306 */ /* 0x000e620000201000 */
[----:B-----5:R-:W-:Y:S01]  /*40b0*/  PRMT R140, RZ, 0x5410, R116 ;  /* 0x00005410ff8c7816 */ /* 0x020fe20000000074 */
[----:B------:R-:W-:Y:S01]  /*40c0*/  IMAD.MOV.U32 R154, RZ, RZ, 0x2f800000 ;  /* 0x2f800000ff9a7424 */ /* 0x000fe200078e00ff */
[----:B------:R-:W-:Y:S03]  /*40d0*/  BSSY B1, `(.L_x_8171) ;  /* 0x0000016000017945 */ /* 0x000fe60003800000 */
[----:B------:R-:W-:-:S04]  /*40e0*/  FMUL.FTZ R140, R140, R157 ;  /* 0x0000009d8c8c7220 */ /* 0x000fc80000410000 */
[----:B------:R-:W-:Y:S02]  /*40f0*/  FMUL.FTZ R140, R140, c[0x0][0x1e8] ;  /* 0x00007a008c8c7a20 */ /* 0x000fe40000410000 */
[----:B-1----:R-:W-:-:S05]  /*4100*/  FFMA.FTZ R7, R7, R154, 1.1641532182693481445e-10 ;  /* 0x2f00000007077423 */ /* 0x002fca000001009a */
[----:B------:R-:W-:-:S04]  /*4110*/  FSETP.GTU.FTZ.AND P1, PT, R7, c[0x0][0x1e4], PT ;  /* 0x0000790007007a0b */ /* 0x000fc80003f3c000 */
[----:B------:R-:W-:Y:S02]  /*4120*/  P2R R159, PR, RZ, 0x2 ;  /* 0x00000002ff9f7803 */ /* 0x000fe40000000000 */
[----:B------:R-:W-:Y:S02]  /*4130*/  FSEL R7, R140, RZ, !P1 ;  /* 0x000000ff8c077208 */ /* 0x000fe40004800000 */
[----:B------:R-:W-:Y:S02]  /*4140*/  ISETP.NE.AND P1, PT, R132, 0x1, PT ;  /* 0x000000018400780c */ /* 0x000fe40003f25270 */
[----:B------:R-:W-:Y:S01]  /*4150*/  @P0 PRMT R140, RZ, 0x5410, R112 ;  /* 0x00005410ff8c0816 */ /* 0x000fe20000000070 */
[----:B------:R-:W-:-:S04]  /*4160*/  FMUL.FTZ R15, R68, R7 ;  /* 0x00000007440f7220 */ /* 0x000fc80000410000 */
[----:B------:R-:W-:Y:S01]  /*4170*/  @P0 FADD.FTZ R15, R140, R15 ;  /* 0x0000000f8c0f0221 */ /* 0x000fe20000010000 */
[----:B------:R-:W-:-:S05]  /*4180*/  IADD3 R140, R132, 0x1, RZ ;  /* 0x00000001848c7810 */ /* 0x000fca0007ffe0ff */
        /* <DEDUP_REMOVED lines=9> */
.L_x_8172:
[----:B------:R-:W-:Y:S02]  /*4220*/  IMAD.MOV.U32 R131, RZ, RZ, R8 ;  /* 0x000000ffff837224 */ /* 0x000fe400078e0008 */
.L_x_8173:
[----:B------:R-:W-:Y:S05]  /*4230*/  BSYNC B1 ;  /* 0x0000000000017941 */ /* 0x000fea0003800000 */
.L_x_8171:
        /* <DEDUP_REMOVED lines=16> */
.L_x_8177:
[----:B------:R-:W-:Y:S05]  /*4340*/  BSYNC B2 ;  /* 0x0000000000027941 */ /* 0x000fea0003800000 */
.L_x_8176:
        /* <DEDUP_REMOVED lines=43> */
.L_x_8175:
[----:B------:R-:W-:Y:S05]  /*4600*/  BSYNC B1 ;  /* 0x0000000000017941 */ /* 0x000fea0003800000 */
.L_x_8174:
        /* <DEDUP_REMOVED lines=23> */
.L_x_8179:
[----:B------:R-:W-:Y:S02]  /*4780*/  IMAD.MOV.U32 R116, RZ, RZ, R8 ;  /* 0x000000ffff747224 */ /* 0x000fe400078e0008 */
.L_x_8180:
[----:B------:R-:W-:Y:S05]  /*4790*/  BSYNC B1 ;  /* 0x0000000000017941 */ /* 0x000fea0003800000 */
.L_x_8178:
        /* <DEDUP_REMOVED lines=16> */
.L_x_8184:
[----:B------:R-:W-:Y:S05]  /*48a0*/  BSYNC B2 ;  /* 0x0000000000027941 */ /* 0x000fea0003800000 */
.L_x_8183:
        /* <DEDUP_REMOVED lines=43> */
.L_x_8182:
[----:B------:R-:W-:Y:S05]  /*4b60*/  BSYNC B1 ;  /* 0x0000000000017941 */ /* 0x000fea0003800000 */
.L_x_8181:
        /* <DEDUP_REMOVED lines=22> */
.L_x_8186:
[----:B------:R-:W-:Y:S02]  /*4cd0*/  MOV R116, R8 ;  /* 0x0000000800747202 */ /* 0x000fe40000000f00 */
.L_x_8187:
[----:B------:R-:W-:Y:S05]  /*4ce0*/  BSYNC B1 ;  /* 0x0000000000017941 */ /* 0x000fea0003800000 */
.L_x_8185:
        /* <DEDUP_REMOVED lines=16> */
.L_x_8191:
[----:B------:R-:W-:Y:S05]  /*4df0*/  BSYNC B2 ;  /* 0x0000000000027941 */ /* 0x000fea0003800000 */
.L_x_8190:
        /* <DEDUP_REMOVED lines=43> */
.L_x_8189:
[----:B------:R-:W-:Y:S05]  /*50b0*/  BSYNC B1 ;  /* 0x0000000000017941 */ /* 0x000fea0003800000 */
.L_x_8188:
[----:B------:R1:W2:Y:S01]  /*50c0*/  I2F.U32 R139, R116 ;  /* 0x00000074008b7306 */ /* 0x0002a20000201000 */
[----:B------:R-:W-:Y:S01]  /*50d0*/  ISETP.NE.AND P3, PT, R7, 0x1, PT ;  /* 0x000000010700780c */ /* 0x000fe20003f65270 */
[----:B------:R-:W-:Y:S01]  /*50e0*/  BSSY B1, `(.L_x_8192) ;  /* 0x0000015000017945 */ /* 0x000fe20003800000 */
[----:B-1----:R-:W-:-:S05]  /*50f0*/  PRMT R116, RZ, 0x7610, R117 ;  /* 0x00007610ff747816 */ /* 0x002fca0000000075 */
[----:B------:R-:W-:Y:S01]  /*5100*/  FMUL.FTZ R117, R116, R157 ;  /* 0x0000009d74757220 */ /* 0x000fe20000410000 */
[----:B------:R-:W-:Y:S01]  /*5110*/  @P0 PRMT R116, RZ, 0x7610, R113 ;  /* 0x00007610ff740816 */ /* 0x000fe20000000071 */
[----:B--2---:R-:W-:Y:S02]  /*5120*/  FFMA.FTZ R139, R139, R154, 1.1641532182693481445e-10 ;  /* 0x2f0000008b8b7423 */ /* 0x004fe4000001009a */
        /* <DEDUP_REMOVED lines=15> */
.L_x_8193:
[----:B------:R-:W-:Y:S02]  /*5220*/  IMAD.MOV.U32 R140, RZ, RZ, R8 ;  /* 0x000000ffff8c7224 */ /* 0x000fe400078e0008 */
.L_x_8194:
[----:B------:R-:W-:Y:S05]  /*5230*/  BSYNC B1 ;  /* 0x0000000000017941 */ /* 0x000fea0003800000 */
.L_x_8192:
        /* <DEDUP_REMOVED lines=16> */
.L_x_8198:
[----:B------:R-:W-:Y:S05]  /*5340*/  BSYNC B2 ;  /* 0x0000000000027941 */ /* 0x000fea0003800000 */
.L_x_8197:
        /* <DEDUP_REMOVED lines=43> */
.L_x_8196:
[----:B------:R-:W-:Y:S05]  /*5600*/  BSYNC B1 ;  /* 0x0000000000017941 */ /* 0x000fea0003800000 */
.L_x_8195:
[----:B------:R-:W1:Y:S01]  /*5610*/  I2F.U32 R7, R140 ;  /* 0x0000008c00077306 */ /* 0x000e620000201000 */
[----:B------:R-:W-:Y:S01]  /*5620*/  PRMT R116, RZ, 0x5410, R118 ;  /* 0x00005410ff747816 */ /* 0x000fe20000000076 */
[----:B------:R-:W-:Y:S01]  /*5630*/  BSSY B1, `(.L_x_8199) ;  /* 0x0000015000017945 */ /* 0x000fe20003800000 */
[----:B------:R-:W-:-:S03]  /*5640*/  ISETP.NE.AND P4, PT, R117, 0x1, PT ;  /* 0x000000017500780c */ /* 0x000fc60003f85270 */
        /* <DEDUP_REMOVED lines=18> */
.L_x_8200:
[----:B------:R-:W-:Y:S02]  /*5770*/  IMAD.MOV.U32 R147, RZ, RZ, R8 ;  /* 0x000000ffff937224 */ /* 0x000fe400078e0008 */
.L_x_8201:
[----:B------:R-:W-:Y:S05]  /*5780*/  BSYNC B1 ;  /* 0x0000000000017941 */ /* 0x000fea0003800000 */
.L_x_8199:
        /* <DEDUP_REMOVED lines=16> */
.L_x_8205:
[----:B------:R-:W-:Y:S05]  /*5890*/  BSYNC B2 ;  /* 0x0000000000027941 */ /* 0x000fea0003800000 */
.L_x_8204:
        /* <DEDUP_REMOVED lines=43> */
.L_x_8203:
[----:B------:R-:W-:Y:S05]  /*5b50*/  BSYNC B1 ;  /* 0x0000000000017941 */ /* 0x000fea0003800000 */
.L_x_8202:
        /* <DEDUP_REMOVED lines=22> */
.L_x_8207:
[----:B------:R-:W-:Y:S02]  /*5cc0*/  IMAD.MOV.U32 R118, RZ, RZ, R8 ;  /* 0x000000ffff767224 */ /* 0x000fe400078e0008 */
.L_x_8208:
[----:B------:R-:W-:Y:S05]  /*5cd0*/  BSYNC B1 ;  /* 0x0000000000017941 */ /* 0x000fea0003800000 */
.L_x_8206:
        /* <DEDUP_REMOVED lines=16> */
.L_x_8212:
[----:B------:R-:W-:Y:S05]  /*5de0*/  BSYNC B2 ;  /* 0x0000000000027941 */ /* 0x000fea0003800000 */
.L_x_8211:
        /* <DEDUP_REMOVED lines=43> */
.L_x_8210:
[----:B------:R-:W-:Y:S05]  /*60a0*/  BSYNC B1 ;  /* 0x0000000000017941 */ /* 0x000fea0003800000 */
.L_x_8209:
        /* <DEDUP_REMOVED lines=22> */
.L_x_8214:
[----:B------:R-:W-:Y:S02]  /*6210*/  IMAD.MOV.U32 R118, RZ, RZ, R8 ;  /* 0x000000ffff767224 */ /* 0x000fe400078e0008 */
.L_x_8215:
[----:B------:R-:W-:Y:S05]  /*6220*/  BSYNC B1 ;  /* 0x0000000000017941 */ /* 0x000fea0003800000 */
.L_x_8213:
        /* <DEDUP_REMOVED lines=18> */
.L_x_8219:
[----:B------:R-:W-:Y:S05]  /*6350*/  BSYNC B2 ;  /* 0x0000000000027941 */ /* 0x000fea0003800000 */
.L_x_8218:
        /* <DEDUP_REMOVED lines=40> */
[----:B------:R-:W-:-:S05]  /*65e0*/  IMAD.WIDE.U32 R116, R117, -0x2daee0ad, RZ ;  /* 0xd2511f5375747825 */ /* 0x000fca00078e00ff */
[----:B------:R-:W-:Y:S02]  /*65f0*/  LOP3.LUT R6, R117, UR26, R6, 0x96, !PT ;  /* 0x0000001a75067c12 */ /* 0x000fe4000f8e9606 */
[----:B------:R-:W-:Y:S02]  /*6600*/  MOV R9, R116 ;  /* 0x0000007400097202 */ /* 0x000fe40000000f00 */
.L_x_8217:
[----:B------:R-:W-:Y:S05]  /*6610*/  BSYNC B1 ;  /* 0x0000000000017941 */ /* 0x000fea0003800000 */
.L_x_8216:
[----:B------:R1:W2:Y:S01]  /*6620*/  I2F.U32 R117, R118 ;  /* 0x0000007600757306 */ /* 0x0002a20000201000 */
[----:B------:R-:W-:Y:S02]  /*6630*/  PRMT R116, RZ, 0x7610, R119 ;  /* 0x00007610ff747816 */ /* 0x000fe40000000077 */
[----:B------:R-:W-:Y:S02]  /*6640*/  SEL R163, RZ, 0x100, P4 ;  /* 0x00000100ffa37807 */ /* 0x000fe40002000000 */
[----:B------:R-:W-:Y:S01]  /*6650*/  ISETP.NE.AND P4, PT, R160, RZ, PT ;  /* 0x000000ffa000720c */ /* 0x000fe20003f85270 */
[----:B------:R-:W-:Y:S01]  /*6660*/  FMUL.FTZ R116, R116, R157 ;  /* 0x0000009d74747220 */ /* 0x000fe20000410000 */
[----:B------:R-:W-:Y:S02]  /*6670*/  SEL R162, RZ, 0x10000, P5 ;  /* 0x00010000ffa27807 */ /* 0x000fe40002800000 */
[----:B------:R-:W-:Y:S01]  /*6680*/  ISETP.NE.AND P5, PT, R159, RZ, PT ;  /* 0x000000ff9f00720c */ /* 0x000fe20003fa5270 */
[----:B------:R-:W-:Y:S01]  /*6690*/  FMUL.FTZ R116, R116, c[0x0][0x1e8] ;  /* 0x00007a0074747a20 */ /* 0x000fe20000410000 */
[----:B-1----:R-:W-:-:S02]  /*66a0*/  F2FP.BF16.PACK_AB R118, R147, R140 ;  /* 0x0000008c9376723e */ /* 0x002fc400000010ff */
[----:B------:R-:W-:Y:S02]  /*66b0*/  SEL R159, RZ, 0x1, P2 ;  /* 0x00000001ff9f7807 */ /* 0x000fe40001000000 */
[----:B------:R-:W-:Y:S01]  /*66c0*/  SEL R165, RZ, 0x1, P3 ;  /* 0x00000001ffa57807 */ /* 0x000fe20001800000 */
[----:B--2---:R-:W-:-:S05]  /*66d0*/  FFMA.FTZ R117, R117, R154, 1.1641532182693481445e-10 ;  /* 0x2f00000075757423 */ /* 0x004fca000001009a */
        /* <DEDUP_REMOVED lines=11> */
[----:B------:R-:W-:-:S02]  /*6790*/  F2FP.BF16.PACK_AB R119, R154, R148 ;  /* 0x000000949a77723e */ /* 0x000fc400000010ff */
[----:B------:R-:W-:-:S03]  /*67a0*/  SEL R162, RZ, 0x1, P4 ;  /* 0x00000001ffa27807 */ /* 0x000fc60002000000 */
[----:B------:R1:W-:Y:S02]  /*67b0*/  STG.E.128 [R160.64], R116 ;  /* 0x00000074a0007986 */ /* 0x0003e4000c101d06 */
[----:B-1----:R-:W-:Y:S01]  /*67c0*/  IMAD.WIDE.U32 R160, R159, 0x1000000, RZ ;  /* 0x010000009fa07825 */ /* 0x002fe200078e00ff */
        /* <DEDUP_REMOVED lines=12> */
.L_x_8163:
[----:B------:R-:W-:Y:S05]  /*6890*/  BSYNC B0 ;  /* 0x0000000000007941 */ /* 0x000fea0003800000 */
.L_x_8162:
        /* <DEDUP_REMOVED lines=23> */
.L_x_8223:
[----:B-1----:R-:W-:Y:S02]  /*6a10*/  IMAD.MOV.U32 R120, RZ, RZ, R8 ;  /* 0x000000ffff787224 */ /* 0x002fe400078e0008 */
.L_x_8224:
[----:B------:R-:W-:Y:S05]  /*6a20*/  BSYNC B1 ;  /* 0x0000000000017941 */ /* 0x000fea0003800000 */
.L_x_8222:
        /* <DEDUP_REMOVED lines=16> */
.L_x_8228:
[----:B------:R-:W-:Y:S05]  /*6b30*/  BSYNC B2 ;  /* 0x0000000000027941 */ /* 0x000fea0003800000 */
.L_x_8227:
        /* <DEDUP_REMOVED lines=43> */
.L_x_8226:
[----:B------:R-:W-:Y:S05]  /*6df0*/  BSYNC B1 ;  /* 0x0000000000017941 */ /* 0x000fea0003800000 */
.L_x_8225:
        /* <DEDUP_REMOVED lines=13> */
[----:B------:R-:W-:Y:S01]  /*6ed0*/  @P0 FADD.FTZ R120, R7, R120 ;  /* 0x0000007807780221 */ /* 0x000fe20000010000 */
[----:B------:R-:W-:-:S03]  /*6ee0*/  IADD3 R7, R134, 0x1, RZ ;  /* 0x0000000186077810 */ /* 0x000fc60007ffe0ff */
        /* <DEDUP_REMOVED lines=9> */
.L_x_8230:
[----:B------:R-:W-:Y:S02]  /*6f80*/  IMAD.MOV.U32 R133, RZ, RZ, R8 ;  /* 0x000000ffff857224 */ /* 0x000fe400078e0008 */
.L_x_8231:
[----:B------:R-:W-:Y:S05]  /*6f90*/  BSYNC B1 ;  /* 0x0000000000017941 */ /* 0x000fea0003800000 */
.L_x_8229:
        /* <DEDUP_REMOVED lines=16> */
.L_x_8235:
[----:B------:R-:W-:Y:S05]  /*70a0*/  BSYNC B2 ;  /* 0x0000000000027941 */ /* 0x000fea0003800000 */
.L_x_8234:
        /* <DEDUP_REMOVED lines=43> */
.L_x_8233:
[----:B------:R-:W-:Y:S05]  /*7360*/  BSYNC B1 ;  /* 0x0000000000017941 */ /* 0x000fea0003800000 */
.L_x_8232:
        /* <DEDUP_REMOVED lines=23> */
.L_x_8237:
[----:B------:R-:W-:Y:S02]  /*74e0*/  MOV R116, R8 ;  /* 0x0000000800747202 */ /* 0x000fe40000000f00 */
.L_x_8238:
[----:B------:R-:W-:Y:S05]  /*74f0*/  BSYNC B1 ;  /* 0x0000000000017941 */ /* 0x000fea0003800000 */
.L_x_8236:
        /* <DEDUP_REMOVED lines=16> */
.L_x_8242:
[----:B------:R-:W-:Y:S05]  /*7600*/  BSYNC B2 ;  /* 0x0000000000027941 */ /* 0x000fea0003800000 */
.L_x_8241:
[----:B------:R-:W-:Y:S01]  /*7610*/  LOP3.LUT R9, R9, UR5, R10, 0x96, !PT ;  /* 0x0000000509097c12 */ /* 0x000fe2000f8e960a */
[----:B------:R-:W-:-:S04]  /*7620*/  IMAD.HI.U32 R7, R123, -0x326172a9, RZ ;  /* 0xcd9e8d577b077827 */ /* 0x000fc800078e00ff */
[----:B------:R-:W-:Y:S01]  /*7630*/  IMAD R141, R123, -0x326172a9, RZ ;  /* 0xcd9e8d577b8d7824 */ /* 0x000fe200078e02ff */
[----:B------:R-:W-:Y:S01]  /*7640*/  LOP3.LUT R7, R7, UR4, R2, 0x96, !PT ;  /* 0x0000000407077c12 */ /* 0x000fe2000f8e9602 */
[----:B------:R-:W-:-:S04]  /*7650*/  IMAD.WIDE.U32 R8, R9, -0x326172a9, RZ ;  /* 0xcd9e8d5709087825 */ /* 0x000fc800078e00ff */
[----:B------:R-:W-:Y:S01]  /*7660*/  IMAD R149, R122, -0x2daee0ad, RZ ;  /* 0xd2511f537a957824 */ /* 0x000fe200078e02ff */
[----:B------:R-:W-:Y:S01]  /*7670*/  LOP3.LUT R6, R9, UR9, R141, 0x96, !PT ;  /* 0x0000000909067c12 */ /* 0x000fe2000f8e968d */
[----:B------:R-:W-:Y:S01]  /*7680*/  IMAD.WIDE.U32 R162, R7, -0x2daee0ad, RZ ;  /* 0xd2511f5307a27825 */ /* 0x000fe200078e00ff */
[----:B------:R-:W-:-:S03]  /*7690*/  HFMA2.MMA R141, -RZ, RZ, 0, 0 ;  /* 0x00000000ff8d7435 */ /* 0x000fc600000001ff */
        /* <DEDUP_REMOVED lines=34> */
.L_x_8240:
[----:B------:R-:W-:Y:S05]  /*78c0*/  BSYNC B1 ;  /* 0x0000000000017941 */ /* 0x000fea0003800000 */
.L_x_8239:
[----:B------:R-:W1:Y:S01]  /*78d0*/  I2F.U32 R116, R116 ;  /* 0x0000007400747306 */ /* 0x000e620000201000 */
[----:B------:R-:W-:Y:S01]  /*78e0*/  ISETP.NE.AND P2, PT, R141, 0x1, PT ;  /* 0x000000018d00780c */ /* 0x000fe20003f45270 */
[----:B------:R-:W-:Y:S01]  /*78f0*/  BSSY B1, `(.L_x_8243) ;  /* 0x0000015000017945 */ /* 0x000fe20003800000 */
[----:B-1----:R-:W-:Y:S01]  /*7900*/  FFMA.FTZ R7, R116, R155, 1.1641532182693481445e-10 ;  /* 0x2f00000074077423 */ /* 0x002fe2000001009b */
        /* <DEDUP_REMOVED lines=18> */
.L_x_8244:
[----:B------:R-:W-:Y:S02]  /*7a30*/  IMAD.MOV.U32 R116, RZ, RZ, R8 ;  /* 0x000000ffff747224 */ /* 0x000fe400078e0008 */
.L_x_8245:
[----:B------:R-:W-:Y:S05]  /*7a40*/  BSYNC B1 ;  /* 0x0000000000017941 */ /* 0x000fea0003800000 */
.L_x_8243:
        /* <DEDUP_REMOVED lines=16> */
.L_x_8249:
[----:B------:R-:W-:Y:S05]  /*7b50*/  BSYNC B2 ;  /* 0x0000000000027941 */ /* 0x000fea0003800000 */
.L_x_8248:
        /* <DEDUP_REMOVED lines=43> */
.L_x_8247:
[----:B------:R-:W-:Y:S05]  /*7e10*/  BSYNC B1 ;  /* 0x0000000000017941 */ /* 0x000fea0003800000 */
.L_x_8246:
        /* <DEDUP_REMOVED lines=22> */
.L_x_8251:
[----:B------:R-:W-:Y:S02]  /*7f80*/  IMAD.MOV.U32 R142, RZ, RZ, R8 ;  /* 0x000000ffff8e7224 */ /* 0x000fe400078e0008 */
.L_x_8252:
[----:B------:R-:W-:Y:S05]  /*7f90*/  BSYNC B1 ;  /* 0x0000000000017941 */ /* 0x000fea0003800000 */
.L_x_8250:
        /* <DEDUP_REMOVED lines=16> */
.L_x_8256:
[----:B------:R-:W-:Y:S05]  /*80a0*/  BSYNC B2 ;  /* 0x0000000000027941 */ /* 0x000fea0003800000 */
.L_x_8255:
        /* <DEDUP_REMOVED lines=43> */
.L_x_8254:
[----:B------:R-:W-:Y:S05]  /*8360*/  BSYNC B1 ;  /* 0x0000000000017941 */ /* 0x000fea0003800000 */
.L_x_8253:
        /* <DEDUP_REMOVED lines=22> */
.L_x_8258:
[----:B------:R-:W-:Y:S02]  /*84d0*/  IMAD.MOV.U32 R149, RZ, RZ, R8 ;  /* 0x000000ffff957224 */ /* 0x000fe400078e0008 */
.L_x_8259:
[----:B------:R-:W-:Y:S05]  /*84e0*/  BSYNC B1 ;  /* 0x0000000000017941 */ /* 0x000fea0003800000 */
.L_x_8257:
        /* <DEDUP_REMOVED lines=16> */
.L_x_8263:
[----:B------:R-:W-:Y:S05]  /*85f0*/  BSYNC B2 ;  /* 0x0000000000027941 */ /* 0x000fea0003800000 */
.L_x_8262:
        /* <DEDUP_REMOVED lines=43> */
.L_x_8261:
[----:B------:R-:W-:Y:S05]  /*88b0*/  BSYNC B1 ;  /* 0x0000000000017941 */ /* 0x000fea0003800000 */
.L_x_8260:
        /* <DEDUP_REMOVED lines=22> */
.L_x_8265:
[----:B------:R-:W-:Y:S02]  /*8a20*/  IMAD.MOV.U32 R118, RZ, RZ, R8 ;  /* 0x000000ffff767224 */ /* 0x000fe400078e0008 */
.L_x_8266:
[----:B------:R-:W-:Y:S05]  /*8a30*/  BSYNC B1 ;  /* 0x0000000000017941 */ /* 0x000fea0003800000 */
.L_x_8264:
        /* <DEDUP_REMOVED lines=16> */
.L_x_8270:
[----:B------:R-:W-:Y:S05]  /*8b40*/  BSYNC B2 ;  /* 0x0000000000027941 */ /* 0x000fea0003800000 */
.L_x_8269:
        /* <DEDUP_REMOVED lines=43> */
.L_x_8268:
[----:B------:R-:W-:Y:S05]  /*8e00*/  BSYNC B1 ;  /* 0x0000000000017941 */ /* 0x000fea0003800000 */
.L_x_8267:
[----:B------:R-:W1:Y:S01]  /*8e10*/  I2F.U32 R118, R118 ;  /* 0x0000007600767306 */ /* 0x000e620000201000 */
[----:B------:R-:W-:Y:S01]  /*8e20*/  ISETP.NE.AND P6, PT, R116, 0x1, PT ;  /* 0x000000017400780c */ /* 0x000fe20003fc5270 */
[----:B------:R-:W-:Y:S01]  /*8e30*/  BSSY B1, `(.L_x_8271) ;  /* 0x0000015000017945 */ /* 0x000fe20003800000 */
[----:B-1----:R-:W-:Y:S01]  /*8e40*/  FFMA.FTZ R7, R118, R155, 1.1641532182693481445e-10 ;  /* 0x2f00000076077423 */ /* 0x002fe2000001009b */
[----:B------:R-:W-:-:S04]  /*8e50*/  PRMT R118, RZ, 0x5410, R119 ;  /* 0x00005410ff767816 */ /* 0x000fc80000000077 */
[----:B------:R-:W-:Y:S01]  /*8e60*/  FSETP.GTU.FTZ.AND P5, PT, R7, c[0x0][0x1e4], PT ;  /* 0x0000790007007a0b */ /* 0x000fe20003fbc000 */
[----:B------:R-:W-:Y:S01]  /*8e70*/  FMUL.FTZ R117, R118, R157 ;  /* 0x0000009d76757220 */ /* 0x000fe20000410000 */
[----:B------:R-:W-:-:S03]  /*8e80*/  @P0 PRMT R7, RZ, 0x5410, R115 ;  /* 0x00005410ff070816 */ /* 0x000fc60000000073 */
[----:B------:R-:W-:-:S05]  /*8e90*/  FMUL.FTZ R117, R117, c[0x0][0x1e8] ;  /* 0x00007a0075757a20 */ /* 0x000fca0000410000 */
        /* <DEDUP_REMOVED lines=13> */
.L_x_8272:
[----:B------:R-:W-:Y:S02]  /*8f70*/  MOV R118, R8 ;  /* 0x0000000800767202 */ /* 0x000fe40000000f00 */
.L_x_8273:
[----:B------:R-:W-:Y:S05]  /*8f80*/  BSYNC B1 ;  /* 0x0000000000017941 */ /* 0x000fea0003800000 */
.L_x_8271:
        /* <DEDUP_REMOVED lines=18> */
.L_x_8277:
[----:B------:R-:W-:Y:S05]  /*90b0*/  BSYNC B2 ;  /* 0x0000000000027941 */ /* 0x000fea0003800000 */
.L_x_8276:
        /* <DEDUP_REMOVED lines=43> */
.L_x_8275:
[----:B------:R-:W-:Y:S05]  /*9370*/  BSYNC B1 ;  /* 0x0000000000017941 */ /* 0x000fea0003800000 */
.L_x_8274:
        /* <DEDUP_REMOVED lines=39> */
.L_x_8221:
[----:B------:R-:W-:Y:S05]  /*95f0*/  BSYNC B0 ;  /* 0x0000000000007941 */ /* 0x000fea0003800000 */
.L_x_8220:
        /* <DEDUP_REMOVED lines=23> */
.L_x_8281:
[----:B-1----:R-:W-:Y:S02]  /*9770*/  MOV R121, R8 ;  /* 0x0000000800797202 */ /* 0x002fe40000000f00 */
.L_x_8282:
[----:B------:R-:W-:Y:S05]  /*9780*/  BSYNC B1 ;  /* 0x0000000000017941 */ /* 0x000fea0003800000 */
.L_x_8280:
        /* <DEDUP_REMOVED lines=16> */
.L_x_8286:
[----:B------:R-:W-:Y:S05]  /*9890*/  BSYNC B2 ;  /* 0x0000000000027941 */ /* 0x000fea0003800000 */
.L_x_8285:
        /* <DEDUP_REMOVED lines=43> */
.L_x_8284:
[----:B------:R-:W-:Y:S05]  /*9b50*/  BSYNC B1 ;  /* 0x0000000000017941 */ /* 0x000fea0003800000 */
.L_x_8283:
        /* <DEDUP_REMOVED lines=24> */
.L_x_8288:
[----:B------:R-:W-:Y:S02]  /*9ce0*/  IMAD.MOV.U32 R135, RZ, RZ, R8 ;  /* 0x000000ffff877224 */ /* 0x000fe400078e0008 */
.L_x_8289:
[----:B------:R-:W-:Y:S05]  /*9cf0*/  BSYNC B1 ;  /* 0x0000000000017941 */ /* 0x000fea0003800000 */
.L_x_8287:
        /* <DEDUP_REMOVED lines=16> */
.L_x_8293:
[----:B------:R-:W-:Y:S05]  /*9e00*/  BSYNC B2 ;  /* 0x0000000000027941 */ /* 0x000fea0003800000 */
.L_x_8292:
        /* <DEDUP_REMOVED lines=43> */
.L_x_8291:
[----:B------:R-:W-:Y:S05]  /*a0c0*/  BSYNC B1 ;  /* 0x0000000000017941 */ /* 0x000fea0003800000 */
.L_x_8290:
        /* <DEDUP_REMOVED lines=23> */
.L_x_8295:
[----:B------:R-:W-:Y:S02]  /*a240*/  IMAD.MOV.U32 R116, RZ, RZ, R8 ;  /* 0x000000ffff747224 */ /* 0x000fe400078e0008 */
.L_x_8296:
[----:B------:R-:W-:Y:S05]  /*a250*/  BSYNC B1 ;  /* 0x0000000000017941 */ /* 0x000fea0003800000 */
.L_x_8294:
        /* <DEDUP_REMOVED lines=16> */
.L_x_8300:
[----:B------:R-:W-:Y:S05]  /*a360*/  BSYNC B2 ;  /* 0x0000000000027941 */ /* 0x000fea0003800000 */
.L_x_8299:
        /* <DEDUP_REMOVED lines=43> */
.L_x_8298:
[----:B------:R-:W-:Y:S05]  /*a620*/  BSYNC B1 ;  /* 0x0000000000017941 */ /* 0x000fea0003800000 */
.L_x_8297:
        /* <DEDUP_REMOVED lines=22> */
.L_x_8302:
[----:B------:R-:W-:Y:S02]  /*a790*/  IMAD.MOV.U32 R116, RZ, RZ, R8 ;  /* 0x000000ffff747224 */ /* 0x000fe400078e0008 */
.L_x_8303:
[----:B------:R-:W-:Y:S05]  /*a7a0*/  BSYNC B1 ;  /* 0x0000000000017941 */ /* 0x000fea0003800000 */
.L_x_8301:
        /* <DEDUP_REMOVED lines=16> */
.L_x_8307:
[----:B------:R-:W-:Y:S05]  /*a8b0*/  BSYNC B2 ;  /* 0x0000000000027941 */ /* 0x000fea0003800000 */
.L_x_8306:
        /* <DEDUP_REMOVED lines=43> */
.L_x_8305:
[----:B------:R-:W-:Y:S05]  /*ab70*/  BSYNC B1 ;  /* 0x0000000000017941 */ /* 0x000fea0003800000 */
.L_x_8304:
        /* <DEDUP_REMOVED lines=22> */
.L_x_8309:
[----:B------:R-:W-:Y:S02]  /*ace0*/  MOV R144, R8 ;  /* 0x0000000800907202 */ /* 0x000fe40000000f00 */
.L_x_8310:
[----:B------:R-:W-:Y:S05]  /*acf0*/  BSYNC B1 ;  /* 0x0000000000017941 */ /* 0x000fea0003800000 */
.L_x_8308:
        /* <DEDUP_REMOVED lines=16> */
.L_x_8314:
[----:B------:R-:W-:Y:S05]  /*ae00*/  BSYNC B2 ;  /* 0x0000000000027941 */ /* 0x000fea0003800000 */
.L_x_8313:
        /* <DEDUP_REMOVED lines=43> */
.L_x_8312:
[----:B------:R-:W-:Y:S05]  /*b0c0*/  BSYNC B1 ;  /* 0x0000000000017941 */ /* 0x000fea0003800000 */
.L_x_8311:
        /* <DEDUP_REMOVED lines=22> */
.L_x_8316:
[----:B------:R-:W-:Y:S02]  /*b230*/  IMAD.MOV.U32 R151, RZ, RZ, R8 ;  /* 0x000000ffff977224 */ /* 0x000fe400078e0008 */
.L_x_8317:
[----:B------:R-:W-:Y:S05]  /*b240*/  BSYNC B1 ;  /* 0x0000000000017941 */ /* 0x000fea0003800000 */
.L_x_8315:
        /* <DEDUP_REMOVED lines=16> */
.L_x_8321:
[----:B------:R-:W-:Y:S05]  /*b350*/  BSYNC B2 ;  /* 0x0000000000027941 */ /* 0x000fea0003800000 */
.L_x_8320:
        /* <DEDUP_REMOVED lines=43> */
.L_x_8319:
[----:B------:R-:W-:Y:S05]  /*b610*/  BSYNC B1 ;  /* 0x0000000000017941 */ /* 0x000fea0003800000 */
.L_x_8318:
        /* <DEDUP_REMOVED lines=22> */
.L_x_8323:
[----:B------:R-:W-:Y:S02]  /*b780*/  IMAD.MOV.U32 R118, RZ, RZ, R8 ;  /* 0x000000ffff767224 */ /* 0x000fe400078e0008 */
.L_x_8324:
[----:B------:R-:W-:Y:S05]  /*b790*/  BSYNC B1 ;  /* 0x0000000000017941 */ /* 0x000fea0003800000 */
.L_x_8322:
        /* <DEDUP_REMOVED lines=16> */
.L_x_8328:
[----:B------:R-:W-:Y:S05]  /*b8a0*/  BSYNC B2 ;  /* 0x0000000000027941 */ /* 0x000fea0003800000 */
.L_x_8327:
        /* <DEDUP_REMOVED lines=43> */
.L_x_8326:
[----:B------:R-:W-:Y:S05]  /*bb60*/  BSYNC B1 ;  /* 0x0000000000017941 */ /* 0x000fea0003800000 */
.L_x_8325:
        /* <DEDUP_REMOVED lines=22> */
.L_x_8330:
[----:B------:R-:W-:Y:S02]  /*bcd0*/  IMAD.MOV.U32 R118, RZ, RZ, R8 ;  /* 0x000000ffff767224 */ /* 0x000fe400078e0008 */
.L_x_8331:
[----:B------:R-:W-:Y:S05]  /*bce0*/  BSYNC B1 ;  /* 0x0000000000017941 */ /* 0x000fea0003800000 */
.L_x_8329:
        /* <DEDUP_REMOVED lines=18> */
.L_x_8335:
[----:B------:R-:W-:Y:S05]  /*be10*/  BSYNC B2 ;  /* 0x0000000000027941 */ /* 0x000fea0003800000 */
.L_x_8334:
        /* <DEDUP_REMOVED lines=43> */
.L_x_8333:
[----:B------:R-:W-:Y:S05]  /*c0d0*/  BSYNC B1 ;  /* 0x0000000000017941 */ /* 0x000fea0003800000 */
.L_x_8332:
        /* <DEDUP_REMOVED lines=25> */
[----:B-1----:R-:W-:Y:S01]  /*c270*/  IMAD.WIDE.U32 R160, R159, 0x1000000, RZ ;  /* 0x010000009fa07825 */ /* 0x002fe200078e00ff */
        /* <DEDUP_REMOVED lines=12> */
.L_x_8279:
[----:B------:R-:W-:Y:S05]  /*c340*/  BSYNC B0 ;  /* 0x0000000000007941 */ /* 0x000fea0003800000 */
.L_x_8278:
        /* <DEDUP_REMOVED lines=43> */
.L_x_8348:
[----:B--2---:R-:W-:Y:S01]  /*c600*/  FADD.FTZ R117, R116, R160 ;  /* 0x000000a074757221 */ /* 0x004fe20000010000 */
[----:B------:R-:W-:Y:S05]  /*c610*/  BRA.DIV ~URZ, `(.L_x_8337) ;  /* 0x000013227f007947 */ /* 0x000fea000b800000 */
[----:B-1----:R-:W1:Y:S01]  /*c620*/  SHFL.BFLY PT, R116, R117, 0x2, 0x1f ;  /* 0x0c401f0075747f89 */ /* 0x002e6200000e0000 */
        /* <DEDUP_REMOVED lines=83> */
.L_x_8349:
        /* <DEDUP_REMOVED lines=18> */
[----:B------:R-:W0:Y:S04]  /*cc80*/  SHFL.DOWN PT, R162, R163, 0x2, 0x1f ;  /* 0x08401f00a3a27f89 */ /* 0x000e2800000e0000 */
[----:B------:R1:W-:Y:S01]  /*cc90*/  @!P0 LDS.64 R116, [R160.X8] ;  /* 0x00000000a0748984 */ /* 0x0003e20000008a00 */
[----:B------:R-:W-:Y:S01]  /*cca0*/  LOP3.LUT P0, RZ, R119, 0x1f, R0, 0xf8, !PT ;  /* 0x0000001f77ff7812 */ /* 0x000fe2000780f800 */
[----:B0-----:R-:W-:-:S02]  /*ccb0*/  IMAD.IADD R158, R162, 0x1, R163 ;  /* 0x00000001a29e7824 */ /* 0x001fc400078e02a3 */
[----:B------:R-:W-:Y:S10]  /*ccc0*/  I2F R162, R162 ;  /* 0x000000a200a27306 */ /* 0x000ff40000201400 */
[----:B------:R-:W-:Y:S01]  /*ccd0*/  @!P0 IMAD.MOV.U32 R119, RZ, RZ, 0x4 ;  /* 0x00000004ff778424 */ /* 0x000fe200078e00ff */
[----:B------:R-:W0:Y:S01]  /*cce0*/  SHFL.DOWN PT, R157, R158, 0x1, 0x1f ;  /* 0x08201f009e9d7f89 */ /* 0x000e2200000e0000 */
[----:B------:R-:W1:Y:S08]  /*ccf0*/  I2F R118, R158 ;  /* 0x0000009e00767306 */ /* 0x000e700000201400 */
[----:B-1----:R-:W1:Y:S01]  /*cd00*/  MUFU.RCP R160, R118 ;  /* 0x0000007600a07308 */ /* 0x002e620000001000 */
[----:B0-----:R-:W-:Y:S01]  /*cd10*/  IMAD.IADD R158, R158, 0x1, R157 ;  /* 0x000000019e9e7824 */ /* 0x001fe200078e029d */
[----:B------:R-:W0:Y:S04]  /*cd20*/  SHFL.DOWN PT, R159, R116, 0x2, 0x1f ;  /* 0x08401f00749f7f89 */ /* 0x000e2800000e0000 */
[----:B------:R-:W2:Y:S02]  /*cd30*/  SHFL.DOWN PT, R164, R117, 0x2, 0x1f ;  /* 0x08401f0075a47f89 */ /* 0x000ea400000e0000 */
[----:B------:R-:W-:Y:S01]  /*cd40*/  I2F R157, R157 ;  /* 0x0000009d009d7306 */ /* 0x000fe20000201400 */
[----:B0-----:R-:W-:-:S02]  /*cd50*/  FADD.FTZ R165, -R159, R116 ;  /* 0x000000749fa57221 */ /* 0x001fc40000010100 */
[----:B------:R-:W-:Y:S02]  /*cd60*/  FMUL.FTZ R159, R159, R162 ;  /* 0x000000a29f9f7220 */ /* 0x000fe40000410000 */
[----:B------:R-:W-:Y:S02]  /*cd70*/  FMUL.FTZ R165, R165, R165 ;  /* 0x000000a5a5a57220 */ /* 0x000fe40000410000 */
[----:B------:R-:W-:Y:S02]  /*cd80*/  FFMA.FTZ R159, R161, R116, R159 ;  /* 0x00000074a19f7223 */ /* 0x000fe4000001009f */
[----:B------:R-:W-:Y:S02]  /*cd90*/  FMUL.FTZ R165, R165, R161 ;  /* 0x000000a1a5a57220 */ /* 0x000fe40000410000 */
[----:B-1----:R-:W-:Y:S02]  /*cda0*/  FMUL.FTZ R159, R160, R159 ;  /* 0x0000009fa09f7220 */ /* 0x002fe40000410000 */
[----:B--2---:R-:W-:-:S02]  /*cdb0*/  FADD.FTZ R161, R164, R117 ;  /* 0x00000075a4a17221 */ /* 0x004fc40000010000 */
[----:B------:R-:W0:Y:S01]  /*cdc0*/  I2F R117, R158 ;  /* 0x0000009e00757306 */ /* 0x000e220000201400 */
[----:B------:R-:W1:Y:S01]  /*cdd0*/  SHFL.DOWN PT, R116, R159, 0x1, 0x1f ;  /* 0x08201f009f747f89 */ /* 0x000e6200000e0000 */
[----:B------:R-:W-:-:S04]  /*cde0*/  FMUL.FTZ R165, R165, R162 ;  /* 0x000000a2a5a57220 */ /* 0x000fc80000410000 */
[----:B------:R-:W-:-:S05]  /*cdf0*/  FFMA.FTZ R160, R160, R165, R161 ;  /* 0x000000a5a0a07223 */ /* 0x000fca00000100a1 */
[----:B------:R-:W2:Y:S01]  /*ce00*/  SHFL.DOWN PT, R161, R160, 0x1, 0x1f ;  /* 0x08201f00a0a17f89 */ /* 0x000ea200000e0000 */
[----:B0-----:R-:W0:Y:S01]  /*ce10*/  MUFU.RCP R117, R117 ;  /* 0x0000007500757308 */ /* 0x001e220000001000 */
[----:B-1----:R-:W-:-:S04]  /*ce20*/  FADD.FTZ R162, R159, -R116 ;  /* 0x800000749fa27221 */ /* 0x002fc80000010000 */
[----:B------:R-:W-:Y:S02]  /*ce30*/  FMUL.FTZ R163, R162, R162 ;  /* 0x000000a2a2a37220 */ /* 0x000fe40000410000 */
[----:B------:R-:W-:Y:S02]  /*ce40*/  FMUL.FTZ R162, R116, R157 ;  /* 0x0000009d74a27220 */ /* 0x000fe40000410000 */
[C---:B------:R-:W-:Y:S02]  /*ce50*/  FMUL.FTZ R116, R118.reuse, R163 ;  /* 0x000000a376747220 */ /* 0x040fe40000410000 */
[----:B------:R-:W-:Y:S02]  /*ce60*/  FFMA.FTZ R162, R118, R159, R162 ;  /* 0x0000009f76a27223 */ /* 0x000fe400000100a2 */
[----:B------:R-:W-:Y:S02]  /*ce70*/  FMUL.FTZ R118, R116, R157 ;  /* 0x0000009d74767220 */ /* 0x000fe40000410000 */
[----:B0-----:R-:W-:-:S02]  /*ce80*/  FMUL.FTZ R159, R117, R162 ;  /* 0x000000a2759f7220 */ /* 0x001fc40000410000 */
[----:B--2---:R-:W-:-:S04]  /*ce90*/  FADD.FTZ R116, R160, R161 ;  /* 0x000000a1a0747221 */ /* 0x004fc80000010000 */
[----:B------:R-:W0:Y:S01]  /*cea0*/  SHFL.IDX PT, R159, R159, RZ, 0x1f ;  /* 0x00001fff9f9f7589 */ /* 0x000e2200000e0000 */
[----:B------:R-:W-:Y:S02]  /*ceb0*/  FFMA.FTZ R118, R117, R118, R116 ;  /* 0x0000007675767223 */ /* 0x000fe40000010074 */
[----:B------:R-:W-:-:S03]  /*cec0*/  IMAD.MOV.U32 R116, RZ, RZ, c[0x0][0x1e0] ;  /* 0x00007800ff747624 */ /* 0x000fc600078e00ff */
[----:B------:R-:W1:Y:S01]  /*ced0*/  SHFL.IDX PT, R157, R118, RZ, 0x1f ;  /* 0x00001fff769d7589 */ /* 0x000e6200000e0000 */
[----:B0-----:R-:W-:-:S05]  /*cee0*/  FMUL.FTZ R117, R159, R159 ;  /* 0x0000009f9f757220 */ /* 0x001fca0000410000 */
[----:B------:R-:W-:Y:S01]  /*cef0*/  FSEL R117, R117, RZ, P1 ;  /* 0x000000ff75757208 */ /* 0x000fe20000800000 */
[----:B-1----:R-:W-:Y:S01]  /*cf00*/  FFMA.FTZ R116, R157, R116, c[0x0][0x228] ;  /* 0x00008a009d747623 */ /* 0x002fe20000010074 */
[----:B------:R-:W-:-:S03]  /*cf10*/  FSEL R157, R159, RZ, !P1 ;  /* 0x000000ff9f9d7208 */ /* 0x000fc60004800000 */
        /* <DEDUP_REMOVED lines=17> */
[----:B------:R-:W-:Y:S02]  /*d030*/  FADD.FTZ R117, R137, -R157 ;  /* 0x8000009d89757221 */ /* 0x000fe40000010000 */
[C---:B------:R-:W-:Y:S02]  /*d040*/  FMUL.FTZ R119, R158.reuse, R119 ;  /* 0x000000779e777220 */ /* 0x040fe40000410000 */
[C---:B------:R-:W-:Y:S02]  /*d050*/  FMUL.FTZ R160, R158.reuse, R117 ;  /* 0x000000759ea07220 */ /* 0x040fe40000410000 */
[----:B------:R-:W-:-:S02]  /*d060*/  FMUL.FTZ R117, R158, R159 ;  /* 0x0000009f9e757220 */ /* 0x000fc40000410000 */
[--C-:B------:R-:W-:Y:S02]  /*d070*/  FADD.FTZ R159, R145, -R157.reuse ;  /* 0x8000009d919f7221 */ /* 0x100fe40000010000 */
[--C-:B------:R-:W-:Y:S02]  /*d080*/  FADD.FTZ R161, R146, -R157.reuse ;  /* 0x8000009d92a17221 */ /* 0x100fe40000010000 */
[----:B------:R-:W-:Y:S02]  /*d090*/  FADD.FTZ R163, R153, -R157 ;  /* 0x8000009d99a37221 */ /* 0x000fe40000010000 */
[----:B------:R-:W-:Y:S02]  /*d0a0*/  FMUL.FTZ R162, R158, R159 ;  /* 0x0000009f9ea27220 */ /* 0x000fe40000410000 */
[----:B------:R-:W-:Y:S02]  /*d0b0*/  FFMA.FTZ R119, R102, R119, R110 ;  /* 0x0000007766777223 */ /* 0x000fe4000001006e */
[----:B------:R-:W-:-:S02]  /*d0c0*/  FFMA.FTZ R160, R103, R160, R111 ;  /* 0x000000a067a07223 */ /* 0x000fc4000001006f */
[C---:B------:R-:W-:Y:S02]  /*d0d0*/  FMUL.FTZ R159, R158.reuse, R161 ;  /* 0x000000a19e9f7220 */ /* 0x040fe40000410000 */
[----:B------:R-:W-:Y:S02]  /*d0e0*/  FMUL.FTZ R118, R158, R163 ;  /* 0x000000a39e767220 */ /* 0x000fe40000410000 */
[----:B------:R-:W-:Y:S01]  /*d0f0*/  FFMA.FTZ R161, R96, R117, R104 ;  /* 0x0000007560a17223 */ /* 0x000fe20000010068 */
[----:B------:R-:W-:Y:S01]  /*d100*/  F2FP.BF16.PACK_AB R117, R160, R119 ;  /* 0x00000077a075723e */ /* 0x000fe200000010ff */
[----:B------:R-:W-:Y:S02]  /*d110*/  FFMA.FTZ R162, R97, R162, R105 ;  /* 0x000000a261a27223 */ /* 0x000fe40000010069 */
        /* <DEDUP_REMOVED lines=8> */
.L_x_8339:
[----:B------:R-:W-:Y:S05]  /*d1a0*/  BSYNC B0 ;  /* 0x0000000000007941 */ /* 0x000fea0003800000 */
.L_x_8338:
[----:B------:R-:W-:Y:S01]  /*d1b0*/  ISETP.NE.AND P0, PT, R127, RZ, PT ;  /* 0x000000ff7f00720c */ /* 0x000fe20003f05270 */
        /* <DEDUP_REMOVED lines=34> */
.L_x_8341:
[----:B------:R-:W-:Y:S05]  /*d3e0*/  BSYNC B0 ;  /* 0x0000000000007941 */ /* 0x000fea0003800000 */
.L_x_8340:
        /* <DEDUP_REMOVED lines=17> */
[----:B------:R-:W-:Y:S02]  /*d500*/  FADD.FTZ R161, R150, -R157 ;  /* 0x8000009d96a17221 */ /* 0x000fe40000010000 */
[----:B------:R-:W-:Y:S02]  /*d510*/  FFMA.FTZ R119, R54, R119, R62 ;  /* 0x0000007736777223 */ /* 0x000fe4000001003e */
[----:B------:R-:W-:Y:S02]  /*d520*/  FFMA.FTZ R160, R55, R160, R63 ;  /* 0x000000a037a07223 */ /* 0x000fe4000001003f */
[----:B------:R-:W-:Y:S02]  /*d530*/  FMUL.FTZ R162, R158, R159 ;  /* 0x0000009f9ea27220 */ /* 0x000fe40000410000 */
[----:B------:R-:W-:-:S02]  /*d540*/  FADD.FTZ R163, R155, -R157 ;  /* 0x8000009d9ba37221 */ /* 0x000fc40000010000 */
[----:B------:R-:W-:Y:S02]  /*d550*/  FMUL.FTZ R159, R158, R161 ;  /* 0x000000a19e9f7220 */ /* 0x000fe40000410000 */
[----:B------:R-:W-:Y:S01]  /*d560*/  FFMA.FTZ R161, R48, R117, R56 ;  /* 0x0000007530a17223 */ /* 0x000fe20000010038 */
[----:B------:R-:W-:Y:S01]  /*d570*/  F2FP.BF16.PACK_AB R117, R160, R119 ;  /* 0x00000077a075723e */ /* 0x000fe200000010ff */
[----:B------:R-:W-:Y:S01]  /*d580*/  HFMA2.MMA R160, -RZ, RZ, 0, 9.5367431640625e-07 ;  /* 0x00000010ffa07435 */ /* 0x000fe200000001ff */
[----:B------:R-:W-:Y:S02]  /*d590*/  FMUL.FTZ R118, R158, R163 ;  /* 0x000000a39e767220 */ /* 0x000fe40000410000 */
[----:B------:R-:W-:Y:S02]  /*d5a0*/  FFMA.FTZ R162, R49, R162, R57 ;  /* 0x000000a231a27223 */ /* 0x000fe40000010039 */
[----:B------:R-:W-:Y:S02]  /*d5b0*/  FFMA.FTZ R159, R50, R159, R58 ;  /* 0x0000009f329f7223 */ /* 0x000fe4000001003a */
[----:B------:R-:W-:Y:S01]  /*d5c0*/  FFMA.FTZ R164, R51, R118, R59 ;  /* 0x0000007633a47223 */ /* 0x000fe2000001003b */
[----:B------:R-:W-:-:S02]  /*d5d0*/  F2FP.BF16.PACK_AB R118, R162, R161 ;  /* 0x000000a1a276723e */ /* 0x000fc400000010ff */
[C---:B------:R-:W-:Y:S01]  /*d5e0*/  IMAD.WIDE.U32 R160, R13.reuse, R160, c[0x0][0x208] ;  /* 0x000082000da07625 */ /* 0x040fe200078e00a0 */
[----:B------:R-:W-:Y:S02]  /*d5f0*/  IADD3 R13, R13, 0x80, RZ ;  /* 0x000000800d0d7810 */ /* 0x000fe40007ffe0ff */
[----:B------:R-:W-:-:S05]  /*d600*/  F2FP.BF16.PACK_AB R119, R164, R159 ;  /* 0x0000009fa477723e */ /* 0x000fca00000010ff */
[----:B------:R0:W-:Y:S02]  /*d610*/  STG.E.128 [R160.64], R116 ;  /* 0x00000074a0007986 */ /* 0x0001e4000c101d06 */
.L_x_8343:
[----:B------:R-:W-:Y:S05]  /*d620*/  BSYNC B0 ;  /* 0x0000000000007941 */ /* 0x000fea0003800000 */
.L_x_8342:
        /* <DEDUP_REMOVED lines=14> */
[----:B-----5:R-:W-:-:S02]  /*d710*/  FFMA.FTZ R163, R27, R118, R35 ;  /* 0x000000761ba37223 */ /* 0x020fc40000010023 */
[----:B------:R-:W-:Y:S02]  /*d720*/  FFMA.FTZ R160, R26, R165, R34 ;  /* 0x000000a51aa07223 */ /* 0x000fe40000010022 */
[C---:B------:R-:W-:Y:S02]  /*d730*/  FMUL.FTZ R118, R158.reuse, R159 ;  /* 0x0000009f9e767220 */ /* 0x040fe40000410000 */
[C---:B------:R-:W-:Y:S02]  /*d740*/  FMUL.FTZ R117, R158.reuse, R117 ;  /* 0x000000759e757220 */ /* 0x040fe40000410000 */
[C---:B------:R-:W-:Y:S02]  /*d750*/  FMUL.FTZ R161, R158.reuse, R161 ;  /* 0x000000a19ea17220 */ /* 0x040fe40000410000 */
[C---:B------:R-:W-:Y:S01]  /*d760*/  FMUL.FTZ R159, R158.reuse, R119 ;  /* 0x000000779e9f7220 */ /* 0x040fe20000410000 */
[----:B------:R-:W-:Y:S01]  /*d770*/  F2FP.BF16.PACK_AB R119, R163, R160 ;  /* 0x000000a0a377723e */ /* 0x000fe200000010ff */
        /* <DEDUP_REMOVED lines=13> */
.L_x_8345:
[----:B------:R-:W-:Y:S05]  /*d850*/  BSYNC B0 ;  /* 0x0000000000007941 */ /* 0x000fea0003800000 */
.L_x_8344:
[----:B------:R-:W-:Y:S02]  /*d860*/  IADD3 R124, R124, c[0x0][0x160], RZ ;  /* 0x000058007c7c7a10 */ /* 0x000fe40007ffe0ff */
[----:B------:R-:W-:Y:S02]  /*d870*/  LOP3.LUT P1, RZ, R11, 0xff, RZ, 0xc0, !PT ;  /* 0x000000ff0bff7812 */ /* 0x000fe4000782c0ff */
[----:B------:R-:W-:Y:S02]  /*d880*/  ISETP.GE.AND P0, PT, R124, c[0x0][0x164], PT ;  /* 0x000059007c007a0c */ /* 0x000fe40003f06270 */
[----:B------:R-:W-:-:S11]  /*d890*/  SEL R11, RZ, 0x1, P1 ;  /* 0x00000001ff0b7807 */ /* 0x000fd60000800000 */
[----:B0----5:R-:W-:Y:S01]  /*d8a0*/  @P0 CALL.REL.NOINC `(.L_x_8346) ;  /* 0x0000001000000944 */ /* 0x021fe20003c00000 */
[----:B------:R-:W-:Y:S05]  /*d8b0*/  BRA `(.L_x_8347) ;  /* 0xffff345000007947 */ /* 0x000fea000383ffff */
.L_x_8346:
[----:B------:R-:W-:Y:S05]  /*d8c0*/  EXIT ;  /* 0x000000000000794d */ /* 0x000fea0003800000 */
.L_x_8336:
[----:B------:R-:W-:Y:S01]  /*d8d0*/  IMAD.MOV.U32 R117, RZ, RZ, R116 ;  /* 0x000000ffff757224 */ /* 0x000fe200078e0074 */
[----:B------:R-:W-:Y:S01]  /*d8e0*/  MOV R159, 0x1f ;  /* 0x0000001f009f7802 */ /* 0x000fe20000000f00 */
[----:B------:R-:W-:Y:S01]  /*d8f0*/  IMAD.MOV.U32 R161, RZ, RZ, 0x1 ;  /* 0x00000001ffa17424 */ /* 0x000fe200078e00ff */
[----:B------:R-:W-:Y:S01]  /*d900*/  MOV R118, 0xd930 ;  /* 0x0000d93000767802 */ /* 0x000fe20000000f00 */
[----:B------:R-:W-:Y:S02]  /*d910*/  IMAD.MOV.U32 R160, RZ, RZ, -0x1 ;  /* 0xffffffffffa07424 */ /* 0x000fe400078e00ff */
[----:B0----5:R-:W-:Y:S05]  /*d920*/  CALL.REL.NOINC `($__internal_44_$__cuda_sm70_shflsync_bfly_p) ;  /* 0x000007b000007944 */ /* 0x021fea0003c00000 */
[----:B01----:R-:W-:Y:S05]  /*d930*/  BRA `(.L_x_8348) ;  /* 0xffffecc000007947 */ /* 0x003fea000383ffff */
.L_x_8337:
[----:B------:R-:W-:Y:S01]  /*d940*/  IMAD.MOV.U32 R161, RZ, RZ, 0x2 ;  /* 0x00000002ffa17424 */ /* 0x000fe200078e00ff */
[----:B------:R-:W-:Y:S01]  /*d950*/  MOV R160, 0xffffffff ;  /* 0xffffffff00a07802 */ /* 0x000fe20000000f00 */
[----:B------:R-:W-:Y:S01]  /*d960*/  IMAD.MOV.U32 R159, RZ, RZ, 0x1f ;  /* 0x0000001fff9f7424 */ /* 0x000fe200078e00ff */
[----:B------:R-:W-:Y:S02]  /*d970*/  MOV R118, 0xd990 ;  /* 0x0000d99000767802 */ /* 0x000fe40000000f00 */
[----:B01---5:R-:W-:Y:S05]  /*d980*/  CALL.REL.NOINC `($__internal_44_$__cuda_sm70_shflsync_bfly_p) ;  /* 0x0000075000007944 */ /* 0x023fea0003c00000 */
[----:B01----:R-:W-:Y:S01]  /*d990*/  FADD.FTZ R117, R117, R160 ;  /* 0x000000a075757221 */ /* 0x003fe20000010000 */
[----:B------:R-:W-:Y:S01]  /*d9a0*/  MOV R118, 0xd9f0 ;  /* 0x0000d9f000767802 */ /* 0x000fe20000000f00 */
[----:B------:R-:W-:Y:S02]  /*d9b0*/  IMAD.MOV.U32 R161, RZ, RZ, 0x4 ;  /* 0x00000004ffa17424 */ /* 0x000fe400078e00ff */
[----:B------:R-:W-:-:S02]  /*d9c0*/  IMAD.MOV.U32 R159, RZ, RZ, 0x1f ;  /* 0x0000001fff9f7424 */ /* 0x000fc400078e00ff */
[----:B------:R-:W-:Y:S02]  /*d9d0*/  IMAD.MOV.U32 R160, RZ, RZ, -0x1 ;  /* 0xffffffffffa07424 */ /* 0x000fe400078e00ff */
[----:B------:R-:W-:Y:S05]  /*d9e0*/  CALL.REL.NOINC `($__internal_44_$__cuda_sm70_shflsync_bfly_p) ;  /* 0x000006f000007944 */ /* 0x000fea0003c00000 */
[----:B0-----:R-:W-:Y:S01]  /*d9f0*/  HFMA2.MMA R161, -RZ, RZ, 0, 4.76837158203125e-07 ;  /* 0x00000008ffa17435 */ /* 0x001fe200000001ff */
[----:B-1----:R-:W-:Y:S01]  /*da00*/  FADD.FTZ R117, R117, R160 ;  /* 0x000000a075757221 */ /* 0x002fe20000010000 */
[----:B------:R-:W-:Y:S01]  /*da10*/  MOV R118, 0xda50 ;  /* 0x0000da5000767802 */ /* 0x000fe20000000f00 */
[----:B------:R-:W-:Y:S02]  /*da20*/  IMAD.MOV.U32 R159, RZ, RZ, 0x1f ;  /* 0x0000001fff9f7424 */ /* 0x000fe400078e00ff */
[----:B------:R-:W-:Y:S02]  /*da30*/  IMAD.MOV.U32 R160, RZ, RZ, -0x1 ;  /* 0xffffffffffa07424 */ /* 0x000fe400078e00ff */
[----:B------:R-:W-:Y:S05]  /*da40*/  CALL.REL.NOINC `($__internal_44_$__cuda_sm70_shflsync_bfly_p) ;  /* 0x0000069000007944 */ /* 0x000fea0003c00000 */
[----:B01----:R-:W-:Y:S01]  /*da50*/  FADD.FTZ R117, R117, R160 ;  /* 0x000000a075757221 */ /* 0x003fe20000010000 */
[----:B------:R-:W-:Y:S01]  /*da60*/  MOV R159, 0x1f ;  /* 0x0000001f009f7802 */ /* 0x000fe20000000f00 */
[----:B------:R-:W-:Y:S01]  /*da70*/  IMAD.MOV.U32 R161, RZ, RZ, 0x10 ;  /* 0x00000010ffa17424 */ /* 0x000fe200078e00ff */
[----:B------:R-:W-:Y:S01]  /*da80*/  MOV R118, 0xdab0 ;  /* 0x0000dab000767802 */ /* 0x000fe20000000f00 */
[----:B------:R-:W-:Y:S02]  /*da90*/  IMAD.MOV.U32 R160, RZ, RZ, -0x1 ;  /* 0xffffffffffa07424 */ /* 0x000fe400078e00ff */
[----:B------:R-:W-:Y:S05]  /*daa0*/  CALL.REL.NOINC `($__internal_44_$__cuda_sm70_shflsync_bfly_p) ;  /* 0x0000063000007944 */ /* 0x000fea0003c00000 */
[----:B-1----:R-:W-:Y:S01]  /*dab0*/  FADD.FTZ R116, R117, R160 ;  /* 0x000000a075747221 */ /* 0x002fe20000010000 */
[----:B------:R-:W-:Y:S01]  /*dac0*/  ISETP.NE.AND P3, PT, R128, RZ, PT ;  /* 0x000000ff8000720c */ /* 0x000fe20003f65270 */
[----:B0-----:R-:W-:Y:S01]  /*dad0*/  IMAD.MOV.U32 R161, RZ, RZ, 0x1 ;  /* 0x00000001ffa17424 */ /* 0x001fe200078e00ff */
        /* <DEDUP_REMOVED lines=69> */
[----:B------:R-:W-:Y:S05]  /*df30*/  CALL.REL.NOINC `($__internal_44_$__cuda_sm70_shflsync_bfly_p) ;  /* 0x000001a000007944 */ /* 0x000fea0003c00000 */
[----:B01----:R-:W-:Y:S01]  /*df40*/  FADD.FTZ R117, R117, R160 ;  /* 0x000000a075757221 */ /* 0x003fe20000010000 */
[----:B------:R-:W-:Y:S01]  /*df50*/  MOV R118, 0xdfa0 ;  /* 0x0000dfa000767802 */ /* 0x000fe20000000f00 */
[----:B------:R-:W-:Y:S02]  /*df60*/  IMAD.MOV.U32 R161, RZ, RZ, 0x2 ;  /* 0x00000002ffa17424 */ /* 0x000fe400078e00ff */
[----:B------:R-:W-:Y:S02]  /*df70*/  IMAD.MOV.U32 R159, RZ, RZ, 0x1f ;  /* 0x0000001fff9f7424 */ /* 0x000fe400078e00ff */
[----:B------:R-:W-:Y:S02]  /*df80*/  IMAD.MOV.U32 R160, RZ, RZ, -0x1 ;  /* 0xffffffffffa07424 */ /* 0x000fe400078e00ff */
[----:B------:R-:W-:Y:S05]  /*df90*/  CALL.REL.NOINC `($__internal_44_$__cuda_sm70_shflsync_bfly_p) ;  /* 0x0000014000007944 */ /* 0x000fea0003c00000 */
[----:B0-----:R-:W-:Y:S01]  /*dfa0*/  HFMA2.MMA R161, -RZ, RZ, 0, 2.384185791015625e-07 ;  /* 0x00000004ffa17435 */ /* 0x001fe200000001ff */
[----:B-1----:R-:W-:Y:S01]  /*dfb0*/  FADD.FTZ R117, R117, R160 ;  /* 0x000000a075757221 */ /* 0x002fe20000010000 */
[----:B------:R-:W-:Y:S01]  /*dfc0*/  MOV R118, 0xe000 ;  /* 0x0000e00000767802 */ /* 0x000fe20000000f00 */
[----:B------:R-:W-:-:S02]  /*dfd0*/  IMAD.MOV.U32 R159, RZ, RZ, 0x1f ;  /* 0x0000001fff9f7424 */ /* 0x000fc400078e00ff */
        /* <DEDUP_REMOVED lines=9> */
[----:B------:R-:W-:Y:S01]  /*e070*/  MOV R160, 0xffffffff ;  /* 0xffffffff00a07802 */ /* 0x000fe20000000f00 */
[----:B0-----:R-:W-:Y:S01]  /*e080*/  IMAD.MOV.U32 R161, RZ, RZ, 0x10 ;  /* 0x00000010ffa17424 */ /* 0x001fe200078e00ff */
[----:B------:R-:W-:Y:S01]  /*e090*/  MOV R118, 0xe0d0 ;  /* 0x0000e0d000767802 */ /* 0x000fe20000000f00 */
[----:B------:R-:W-:Y:S02]  /*e0a0*/  IMAD.MOV.U32 R159, RZ, RZ, 0x1f ;  /* 0x0000001fff9f7424 */ /* 0x000fe400078e00ff */
[----:B------:R-:W-:-:S02]  /*e0b0*/  IMAD.MOV.U32 R117, RZ, RZ, R157 ;  /* 0x000000ffff757224 */ /* 0x000fc400078e009d */
[----:B------:R-:W-:Y:S05]  /*e0c0*/  CALL.REL.NOINC `($__internal_44_$__cuda_sm70_shflsync_bfly_p) ;  /* 0x0000001000007944 */ /* 0x000fea0003c00000 */
[----:B01----:R-:W-:Y:S05]  /*e0d0*/  BRA `(.L_x_8349) ;  /* 0xffffea8000007947 */ /* 0x003fea000383ffff */
        .weak           $__internal_44_$__cuda_sm70_shflsync_bfly_p
        .type           $__internal_44_$__cuda_sm70_shflsync_bfly_p,@function
        .size           $__internal_44_$__cuda_sm70_shflsync_bfly_p,(.L_x_29108 - $__internal_44_$__cuda_sm70_shflsync_bfly_p)
$__internal_44_$__cuda_sm70_shflsync_bfly_p:
[----:B------:R-:W-:Y:S01]  /*e0e0*/  IMAD.MOV.U32 R119, RZ, RZ, 0x0 ;  /* 0x00000000ff777424 */ /* 0x000fe200078e00ff */
[----:B------:R-:W-:Y:S04]  /*e0f0*/  WARPSYNC R160 ;  /* 0x000000a000007348 */ /* 0x000fe80003800000 */
[----:B------:R0:W1:Y:S01]  /*e100*/  SHFL.BFLY PT, R160, R117, R161, R159 ;  /* 0x0c0000a175a07389 */ /* 0x00006200000e009f */
[----:B------:R-:W-:Y:S05]  /*e110*/  RET.REL.NODEC R118 `(_ZN10layer_norm13ln_fwd_kernelINS_13Kernel_traitsIf13__nv_bfloat16S2_S2_fjLj4096ELj1ELj1ELj4ELj16ENS_18Kernel_traits_baseILj4096EfS2_S2_S2_fjLj128EEEEELb1ELb1ELb0ELb0EEEvNS_9FwdParamsE) ;  /* 0xffff1ee076007950 */ /* 0x000fea0003c3ffff */
.L_x_8350:
        /* <DEDUP_REMOVED lines=14> */
.L_x_29108:


//--------------------- .text._ZN10layer_norm13ln_fwd_kernelINS_13Kernel_traitsIf13__nv_bfloat16S2_S2_fjLj4096ELj1ELj1ELj4ELj16ENS_18Kernel_traits_baseILj4096EfS2_S2_S2_fjLj128EEEEELb1ELb1ELb0ELb1EEEvNS_9FwdParamsE --------------------------
	.section	.text._ZN10layer_norm13ln_fwd_kernelINS_13Kernel_traitsIf13__nv_bfloat16S2_S2_fjLj4096ELj1ELj1ELj4ELj16ENS_18Kernel_traits_baseILj4096EfS2_S2_S2_fjLj128EEEEELb1ELb1ELb0ELb1EEEvNS_9FwdParamsE,"ax",@progbits
	.sectioninfo	@"SHI_REGISTERS=168"
	.align	128
        .global         _ZN10layer_norm13ln_fwd_kernelINS_13Kernel_traitsIf13__nv_bfloat16S2_S2_fjLj4096ELj1ELj1ELj4ELj16ENS_18Kernel_traits_baseILj4096EfS2_S2_S2_fjLj128EEEEELb1ELb1ELb0ELb1EEEvNS_9FwdParamsE
        .type           _ZN10layer_norm13ln_fwd_kernelINS_13Kernel_traitsIf13__nv_bfloat16S2_S2_fjLj4096ELj1ELj1ELj4ELj16ENS_18Kernel_traits_baseILj4096EfS2_S2_S2_fjLj128EEEEELb1ELb1ELb0ELb1EEEvNS_9FwdParamsE,@function
        .size           _ZN10layer_norm13ln_fwd_kernelINS_13Kernel_traitsIf13__nv_bfloat16S2_S2_fjLj4096ELj1ELj1ELj4ELj16ENS_18Kernel_traits_baseILj4096EfS2_S2_S2_fjLj128EEEEELb1ELb1ELb0ELb1EEEvNS_9FwdParamsE,(.L_x_29109 - _ZN10layer_norm13ln_fwd_kernelINS_13Kernel_traitsIf13__nv_bfloat16S2_S2_fjLj4096ELj1ELj1ELj4ELj16ENS_18Kernel_traits_baseILj4096EfS2_S2_S2_fjLj128EEEEELb1ELb1ELb0ELb1EEEvNS_9FwdParamsE)
        .other          _ZN10layer_norm13ln_fwd_kernelINS_13Kernel_traitsIf13__nv_bfloat16S2_S2_fjLj4096ELj1ELj1ELj4ELj16ENS_18Kernel_traits_baseILj4096EfS2_S2_S2_fjLj128EEEEELb1ELb1ELb0ELb1EEEvNS_9FwdParamsE,@"STO_CUDA_ENTRY STV_DEFAULT"
_ZN10layer_norm13ln_fwd_kernelINS_13Kernel_traitsIf13__nv_bfloat16S2_S2_fjLj4096ELj1ELj1ELj4ELj16ENS_18Kernel_traits_baseILj4096EfS2_S2_S2_fjLj128EEEEELb1ELb1ELb0ELb1EEEvNS_9FwdParamsE:
.text._ZN10layer_norm13ln_fwd_kernelINS_13Kernel_traitsIf13__nv_bfloat16S2_S2_fjLj4096ELj1ELj1ELj4ELj16ENS_18Kernel_traits_baseILj4096EfS2_S2_S2_fjLj128EEEEELb1ELb1ELb0ELb1EEEvNS_9FwdParamsE:
[----:B------:R-:W-:Y:S02]  /*0000*/  IMAD.MOV.U32 R1, RZ, RZ, c[0x0][0x28] ;  /* 0x00000a00ff017624 */ /* 0x000fe400078e00ff */
[----:B------:R-:W-:Y:S02]  /*0010*/  ULDC.U8 UR4, c[0x0][0x244] ;  /* 0x0000910000047ab9 */ /* 0x000fe40000000000 */
[----:B------:R-:W-:Y:S01]  /*0020*/  ISETP.NE.AND P0, PT, RZ, UR4, PT ;  /* 0x00000004ff007c0c */ /* 0x000fe2000bf05270 */
[----:B------:R-:W-:Y:S02]  /*0030*/  ULDC.64 UR4, c[0x0][0x230] ;  /* 0x00008c0000047ab9 */ /* 0x000fe40000000a00 */
[----:B------:R-:W-:Y:S01]  /*0040*/  IMAD.U32 R2, RZ, RZ, UR4 ;  /* 0x00000004ff027e24 */ /* 0x000fe2000f8e00ff */
[----:B------:R-:W-:Y:S01]  /*0050*/  MOV R3, UR5 ;  /* 0x0000000500037c02 */ /* 0x000fe20008000f00 */
[----:B------:R-:W-:Y:S01]  /*0060*/  ULDC.64 UR6, c[0x0][0x118] ;  /* 0x0000460000067ab9 */ /* 0x000fe20000000a00 */
[----:B------:R-:W-:Y:S02]  /*0070*/  IMAD.MOV.U32 R138, RZ, RZ, c[0x0][0x238] ;  /* 0x00008e00ff8a7624 */ /* 0x000fe400078e00ff */
[----:B------:R-:W-:-:S05]  /*0080*/  IMAD.MOV.U32 R139, RZ, RZ, c[0x0][0x23c] ;  /* 0x00008f00ff8b7624 */ /* 0x000fca00078e00ff */
[----:B------:R-:W2:Y:S01]  /*0090*/  @P0 LDG.E.64 R2, [R2.64] ;  /* 0x0000000602020981 */ /* 0x000ea2000c1e1b00 */
[----:B------:R-:W-:Y:S01]  /*00a0*/  @P0 MOV R12, R138 ;  /* 0x0000008a000c0202 */ /* 0x000fe20000000f00 */
        /* <DEDUP_REMOVED lines=44> */
[----:B------:R-:W-:Y:S02]  /*0370*/  UIADD3 UR15, UR4, 0x78dde6e4, URZ ;  /* 0x78dde6e4040f7890 */ /* 0x000fe4000fffe03f */
        /* <DEDUP_REMOVED lines=12> */
[----:B------:R-:W-:Y:S01]  /*0440*/  UIADD3 UR23, UR4, -0xe443238, URZ ;  /* 0xf1bbcdc804177890 */ /* 0x000fe2000fffe03f */
[----:B------:R-:W-:Y:S01]  /*0450*/  IMAD.WIDE.U32 R12, R12, -0x326172a9, RZ ;  /* 0xcd9e8d570c0c7825 */ /* 0x000fe200078e00ff */
[----:B------:R-:W-:Y:S01]  /*0460*/  LOP3.LUT R11, R3, UR14, R8, 0x96, !PT ;  /* 0x0000000e030b7c12 */ /* 0x000fe2000f8e9608 */
[----:B------:R-:W-:Y:S02]  /*0470*/  UIADD3 UR21, UR4, 0x5384540f, URZ ;  /* 0x5384540f04157890 */ /* 0x000fe4000fffe03f */
        /* <DEDUP_REMOVED lines=13> */
[----:B------:R-:W-:Y:S02]  /*0550*/  LEA.HI R11, R14, R15, RZ, 0x19 ;  /* 0x0000000f0e0b7211 */ /* 0x000fe400078fc8ff */
[----:B------:R-:W-:Y:S01]  /*0560*/  LOP3.LUT R12, R9, UR20, R2, 0x96, !PT ;  /* 0x00000014090c7c12 */ /* 0x000fe2000f8e9602 */
[----:B------:R-:W-:-:S04]  /*0570*/  IMAD.WIDE.U32 R2, R3, -0x2daee0ad, RZ ;  /* 0xd2511f5303027825 */ /* 0x000fc800078e00ff */
[----:B------:R-:W-:Y:S01]  /*0580*/  IMAD.WIDE.U32 R12, R12, -0x326172a9, RZ ;  /* 0xcd9e8d570c0c7825 */ /* 0x000fe200078e00ff */
[----:B------:R-:W-:Y:S02]  /*0590*/  LOP3.LUT R110, R3, UR22, R8, 0x96, !PT ;  /* 0x00000016036e7c12 */ /* 0x000fe4000f8e9608 */
[----:B------:R-:W-:Y:S02]  /*05a0*/  IADD3 R8, P1, R0, c[0x0][0x218], RZ ;  /* 0x0000860000087a10 */ /* 0x000fe40007f3e0ff */
[----:B------:R-:W-:Y:S01]  /*05b0*/  LOP3.LUT R4, R13, UR21, R10, 0x96, !PT ;  /* 0x000000150d047c12 */ /* 0x000fe2000f8e960a */
[----:B------:R-:W-:Y:S01]  /*05c0*/  IMAD.HI.U32 R9, R110, -0x326172a9, RZ ;  /* 0xcd9e8d576e097827 */ /* 0x000fe200078e00ff */
[----:B------:R-:W-:-:S03]  /*05d0*/  LOP3.LUT R10, R14, 0x7f, RZ, 0xc0, !PT ;  /* 0x0000007f0e0a7812 */ /* 0x000fc600078ec0ff */
[----:B------:R-:W-:Y:S01]  /*05e0*/  IMAD.HI.U32 R3, R4, -0x2daee0ad, RZ ;  /* 0xd2511f5304037827 */ /* 0x000fe200078e00ff */
[----:B------:R-:W-:Y:S02]  /*05f0*/  LOP3.LUT R111, R9, UR23, R12, 0x96, !PT ;  /* 0x00000017096f7c12 */ /* 0x000fe4000f8e960c */
[----:B------:R-:W-:Y:S01]  /*0600*/  LEA R108, P3, R10, c[0x0][0x1c8], 0x5 ;  /* 0x000072000a6c7a11 */ /* 0x000fe200078628ff */
[----:B------:R-:W-:Y:S01]  /*0610*/  IMAD.X R9, RZ, RZ, c[0x0][0x21c], P1 ;  /* 0x00008700ff097624 */ /* 0x000fe200008e06ff */
[----:B------:R-:W-:Y:S02]  /*0620*/  ISETP.GE.AND P1, PT, R11, c[0x0][0x164], PT ;  /* 0x000059000b007a0c */ /* 0x000fe40003f26270 */
[----:B------:R-:W-:Y:S01]  /*0630*/  LOP3.LUT R112, R3, UR24, R2, 0x96, !PT ;  /* 0x0000001803707c12 */ /* 0x000fe2000f8e9602 */
[----:B------:R-:W-:Y:S01]  /*0640*/  IMAD.X R109, RZ, RZ, c[0x0][0x1cc], P3 ;  /* 0x00007300ff6d7624 */ /* 0x000fe200018e06ff */
[----:B------:R0:W5:Y:S01]  /*0650*/  @P0 LDG.E.128 R104, [R8.64] ;  /* 0x0000000608680981 */ /* 0x000162000c1e1d00 */
[----:B------:R-:W-:-:S03]  /*0660*/  IADD3 R2, P2, R0, c[0x0][0x1b0], RZ ;  /* 0x00006c0000027a10 */ /* 0x000fc60007f5e0ff */
[----:B------:R0:W5:Y:S01]  /*0670*/  @P0 LDG.E.128 R100, [R8.64+0x10] ;  /* 0x0000100608640981 */ /* 0x000162000c1e1d00 */
[----:B------:R-:W-:-:S03]  /*0680*/  IADD3.X R3, RZ, c[0x0][0x1b4], RZ, P2, !PT ;  /* 0x00006d00ff037a10 */ /* 0x000fc600017fe4ff */
        /* <DEDUP_REMOVED lines=16> */
[----:B0-----:R-:W-:Y:S01]  /*0790*/  IMAD R8, R4, -0x2daee0ad, RZ ;  /* 0xd2511f5304087824 */ /* 0x001fe200078e02ff */
[----:B------:R-:W-:Y:S01]  /*07a0*/  UIADD3 UR26, UR5, -0x695add53, URZ ;  /* 0x96a522ad051a7890 */ /* 0x000fe2000fffe03f */
[----:B------:R0:W5:Y:S01]  /*07b0*/  LDG.E.128 R72, [R2.64] ;  /* 0x0000000602487981 */ /* 0x000162000c1e1d00 */
[----:B------:R-:W-:-:S02]  /*07c0*/  IMAD R9, R110, -0x326172a9, RZ ;  /* 0xcd9e8d576e097824 */ /* 0x000fc400078e02ff */
[----:B------:R-:W-:Y:S01]  /*07d0*/  IMAD.HI.U32 R0, R112, -0x326172a9, RZ ;  /* 0xcd9e8d5770007827 */ /* 0x000fe200078e00ff */
[----:B------:R0:W5:Y:S04]  /*07e0*/  LDG.E.128 R68, [R2.64+0x10] ;  /* 0x0000100602447981 */ /* 0x000168000c1e1d00 */
[----:B------:R0:W5:Y:S04]  /*07f0*/  LDG.E.128 R64, [R2.64+0x1000] ;  /* 0x0010000602407981 */ /* 0x000168000c1e1d00 */
[----:B------:R0:W5:Y:S04]  /*0800*/  LDG.E.128 R60, [R2.64+0x1010] ;  /* 0x00101006023c7981 */ /* 0x000168000c1e1d00 */
[----:B------:R0:W5:Y:S04]  /*0810*/  LDG.E.128 R56, [R2.64+0x2000] ;  /* 0x0020000602387981 */ /* 0x000168000c1e1d00 */
[----:B------:R0:W5:Y:S04]  /*0820*/  LDG.E.128 R52, [R2.64+0x2010] ;  /* 0x0020100602347981 */ /* 0x000168000c1e1d00 */
[----:B------:R0:W5:Y:S04]  /*0830*/  LDG.E.128 R48, [R2.64+0x3000] ;  /* 0x0030000602307981 */ /* 0x000168000c1e1d00 */
[----:B------:R0:W5:Y:S01]  /*0840*/  LDG.E.128 R44, [R2.64+0x3010] ;  /* 0x00301006022c7981 */ /* 0x000162000c1e1d00 */
[----:B------:R-:W-:Y:S01]  /*0850*/  LOP3.LUT R9, R0, UR25, R9, 0x96, !PT ;  /* 0x0000001900097c12 */ /* 0x000fe2000f8e9609 */
[----:B------:R-:W-:Y:S01]  /*0860*/  IMAD.MOV.U32 R0, RZ, RZ, 0x1 ;  /* 0x00000001ff007424 */ /* 0x000fe200078e00ff */
[----:B------:R-:W-:Y:S01]  /*0870*/  LOP3.LUT R138, R138, 0x3, RZ, 0xc0, !PT ;  /* 0x000000038a8a7812 */ /* 0x000fe200078ec0ff */
[----:B------:R-:W-:-:S02]  /*0880*/  IMAD R4, R112, -0x326172a9, RZ ;  /* 0xcd9e8d5770047824 */ /* 0x000fc400078e02ff */
[----:B0-----:R-:W-:Y:S01]  /*0890*/  IMAD.HI.U32 R3, R111, -0x2daee0ad, RZ ;  /* 0xd2511f536f037827 */ /* 0x001fe200078e00ff */
[----:B------:R-:W-:-:S03]  /*08a0*/  ULDC.U8 UR8, c[0x0][0x1f0] ;  /* 0x00007c0000087ab9 */ /* 0x000fc60000000000 */
[----:B------:R-:W-:Y:S01]  /*08b0*/  IMAD.MOV.U32 R2, RZ, RZ, RZ ;  /* 0x000000ffff027224 */ /* 0x000fe200078e00ff */
[----:B------:R-:W-:Y:S01]  /*08c0*/  LOP3.LUT R8, R3, UR26, R8, 0x96, !PT ;  /* 0x0000001a03087c12 */ /* 0x000fe2000f8e9608 */
[----:B-1----:R-:W-:Y:S02]  /*08d0*/  IMAD R3, R111, -0x2daee0ad, RZ ;  /* 0xd2511f536f037824 */ /* 0x002fe400078e02ff */
.L_x_8578:
[----:B------:R-:W-:Y:S01]  /*08e0*/  ISETP.NE.U32.AND P1, PT, RZ, c[0x0][0x1c0], PT ;  /* 0x00007000ff007a0c */ /* 0x000fe20003f25070 */
[----:B------:R-:W-:Y:S01]  /*08f0*/  IMAD R112, R11, c[0x0][0x168], RZ ;  /* 0x00005a000b707a24 */ /* 0x000fe200078e02ff */
[----:B------:R-:W-:Y:S01]  /*0900*/  ISETP.NE.U32.AND P0, PT, RZ, c[0x0][0x180], PT ;  /* 0x00006000ff007a0c */ /* 0x000fe20003f05070 */
[----:B------:R-:W-:Y:S01]  /*0910*/  IMAD.MOV.U32 R123, RZ, RZ, 0x10 ;  /* 0x00000010ff7b7424 */ /* 0x000fe200078e00ff */
[----:B------:R-:W-:Y:S02]  /*0920*/  ISETP.NE.AND.EX P1, PT, RZ, c[0x0][0x1c4], PT, P1 ;  /* 0x00007100ff007a0c */ /* 0x000fe40003f25310 */
[----:B------:R-:W-:Y:S02]  /*0930*/  SHF.R.S32.HI R113, RZ, 0x1f, R112 ;  /* 0x0000001fff717819 */ /* 0x000fe40000011470 */
[----:B------:R-:W-:-:S02]  /*0940*/  ISETP.NE.AND.EX P0, PT, RZ, c[0x0][0x184], PT, P0 ;  /* 0x00006100ff007a0c */ /* 0x000fc40003f05300 */
        /* <DEDUP_REMOVED lines=23> */
.L_x_8352:
[----:B0-----:R-:W-:Y:S02]  /*0ac0*/  MOV R113, R4 ;  /* 0x0000000400717202 */ /* 0x001fe40000000f00 */
.L_x_8353:
[----:B------:R-:W-:Y:S05]  /*0ad0*/  BSYNC B0 ;  /* 0x0000000000007941 */ /* 0x000fea0003800000 */
.L_x_8351:
        /* <DEDUP_REMOVED lines=16> */
.L_x_8357:
[----:B------:R-:W-:Y:S05]  /*0be0*/  BSYNC B1 ;  /* 0x0000000000017941 */ /* 0x000fea0003800000 */
.L_x_8356:
        /* <DEDUP_REMOVED lines=44> */
.L_x_8355:
[----:B------:R-:W-:Y:S05]  /*0eb0*/  BSYNC B0 ;  /* 0x0000000000007941 */ /* 0x000fea0003800000 */
.L_x_8354:
[----:B------:R-:W0:Y:S01]  /*0ec0*/  I2F.U32 R113, R113 ;  /* 0x0000007100717306 */ /* 0x000e220000201000 */
[----:B-----5:R-:W-:Y:S01]  /*0ed0*/  PRMT R114, RZ, 0x5410, R116 ;  /* 0x00005410ff727816 */ /* 0x020fe20000000074 */
[----:B------:R-:W-:Y:S01]  /*0ee0*/  IMAD.MOV.U32 R126, RZ, RZ, 0x2f800000 ;  /* 0x2f800000ff7e7424 */ /* 0x000fe200078e00ff */
[----:B------:R-:W-:Y:S01]  /*0ef0*/  BSSY B0, `(.L_x_8358) ;  /* 0x0000016000007945 */ /* 0x000fe20003800000 */
[----:B------:R-:W-:Y:S02]  /*0f00*/  IADD3 R121, R120, 0x1, RZ ;  /* 0x0000000178797810 */ /* 0x000fe40007ffe0ff */
[----:B------:R-:W-:-:S04]  /*0f10*/  FMUL.FTZ R114, R114, R125 ;  /* 0x0000007d72727220 */ /* 0x000fc80000410000 */
[----:B------:R-:W-:Y:S02]  /*0f20*/  FMUL.FTZ R114, R114, c[0x0][0x1e8] ;  /* 0x00007a0072727a20 */ /* 0x000fe40000410000 */
[----:B0-----:R-:W-:Y:S01]  /*0f30*/  FFMA.FTZ R112, R113, R126, 1.1641532182693481445e-10 ;  /* 0x2f00000071707423 */ /* 0x001fe2000001007e */
[----:B------:R-:W-:-:S04]  /*0f40*/  @P0 PRMT R113, RZ, 0x5410, R108 ;  /* 0x00005410ff710816 */ /* 0x000fc8000000006c */
        /* <DEDUP_REMOVED lines=15> */
.L_x_8359:
[----:B------:R-:W-:Y:S02]  /*1040*/  IMAD.MOV.U32 R114, RZ, RZ, R4 ;  /* 0x000000ffff727224 */ /* 0x000fe400078e0004 */
.L_x_8360:
[----:B------:R-:W-:Y:S05]  /*1050*/  BSYNC B0 ;  /* 0x0000000000007941 */ /* 0x000fea0003800000 */
.L_x_8358:
        /* <DEDUP_REMOVED lines=16> */
.L_x_8364:
[----:B------:R-:W-:Y:S05]  /*1160*/  BSYNC B1 ;  /* 0x0000000000017941 */ /* 0x000fea0003800000 */
.L_x_8363:
        /* <DEDUP_REMOVED lines=44> */
.L_x_8362:
[----:B------:R-:W-:Y:S05]  /*1430*/  BSYNC B0 ;  /* 0x0000000000007941 */ /* 0x000fea0003800000 */
.L_x_8361:
[----:B------:R0:W1:Y:S01]  /*1440*/  I2F.U32 R113, R114 ;  /* 0x0000007200717306 */ /* 0x0000620000201000 */
[----:B------:R-:W-:Y:S01]  /*1450*/  PRMT R116, RZ, 0x7610, R116 ;  /* 0x00007610ff747816 */ /* 0x000fe20000000074 */
[----:B------:R-:W-:Y:S04]  /*1460*/  BSSY B0, `(.L_x_8365) ;  /* 0x0000016000007945 */ /* 0x000fe80003800000 */
[----:B------:R-:W-:Y:S01]  /*1470*/  FMUL.FTZ R116, R116, R125 ;  /* 0x0000007d74747220 */ /* 0x000fe20000410000 */
[----:B0-----:R-:W-:-:S03]  /*1480*/  @P0 PRMT R114, RZ, 0x7610, R108 ;  /* 0x00007610ff720816 */ /* 0x001fc6000000006c */
[----:B------:R-:W-:Y:S02]  /*1490*/  FMUL.FTZ R116, R116, c[0x0][0x1e8] ;  /* 0x00007a0074747a20 */ /* 0x000fe40000410000 */
[----:B-1----:R-:W-:-:S05]  /*14a0*/  FFMA.FTZ R113, R113, R126, 1.1641532182693481445e-10 ;  /* 0x2f00000071717423 */ /* 0x002fca000001007e */
        /* <DEDUP_REMOVED lines=16> */
.L_x_8366:
[----:B------:R-:W-:Y:S02]  /*15b0*/  MOV R115, R4 ;  /* 0x0000000400737202 */ /* 0x000fe40000000f00 */
.L_x_8367:
[----:B------:R-:W-:Y:S05]  /*15c0*/  BSYNC B0 ;  /* 0x0000000000007941 */ /* 0x000fea0003800000 */
.L_x_8365:
        /* <DEDUP_REMOVED lines=16> */
.L_x_8371:
[----:B------:R-:W-:Y:S05]  /*16d0*/  BSYNC B1 ;  /* 0x0000000000017941 */ /* 0x000fea0003800000 */
.L_x_8370:
        /* <DEDUP_REMOVED lines=44> */
.L_x_8369:
[----:B------:R-:W-:Y:S05]  /*19a0*/  BSYNC B0 ;  /* 0x0000000000007941 */ /* 0x000fea0003800000 */
.L_x_8368:
        /* <DEDUP_REMOVED lines=22> */
.L_x_8373:
[----:B------:R-:W-:Y:S02]  /*1b10*/  IMAD.MOV.U32 R115, RZ, RZ, R4 ;  /* 0x000000ffff737224 */ /* 0x000fe400078e0004 */
.L_x_8374:
[----:B------:R-:W-:Y:S05]  /*1b20*/  BSYNC B0 ;  /* 0x0000000000007941 */ /* 0x000fea0003800000 */
.L_x_8372:
        /* <DEDUP_REMOVED lines=16> */
.L_x_8378:
[----:B------:R-:W-:Y:S05]  /*1c30*/  BSYNC B1 ;  /* 0x0000000000017941 */ /* 0x000fea0003800000 */
.L_x_8377:
        /* <DEDUP_REMOVED lines=44> */
.L_x_8376:
[----:B------:R-:W-:Y:S05]  /*1f00*/  BSYNC B0 ;  /* 0x0000000000007941 */ /* 0x000fea0003800000 */
.L_x_8375:
        /* <DEDUP_REMOVED lines=22> */
.L_x_8380:
[----:B------:R-:W-:Y:S02]  /*2070*/  IMAD.MOV.U32 R116, RZ, RZ, R4 ;  /* 0x000000ffff747224 */ /* 0x000fe400078e0004 */
.L_x_8381:
[----:B------:R-:W-:Y:S05]  /*2080*/  BSYNC B0 ;  /* 0x0000000000007941 */ /* 0x000fea0003800000 */
.L_x_8379:
        /* <DEDUP_REMOVED lines=16> */
.L_x_8385:
[----:B------:R-:W-:Y:S05]  /*2190*/  BSYNC B1 ;  /* 0x0000000000017941 */ /* 0x000fea0003800000 */
.L_x_8384:
        /* <DEDUP_REMOVED lines=43> */
[----:B------:R-:W-:Y:S02]  /*2450*/  LOP3.LUT R8, R129, UR26, R130, 0x96, !PT ;  /* 0x0000001a81087c12 */ /* 0x000fe4000f8e9682 */
.L_x_8383:
[----:B------:R-:W-:Y:S05]  /*2460*/  BSYNC B0 ;  /* 0x0000000000007941 */ /* 0x000fea0003800000 */
.L_x_8382:
        /* <DEDUP_REMOVED lines=22> */
.L_x_8387:
[----:B------:R-:W-:Y:S02]  /*25d0*/  MOV R116, R4 ;  /* 0x0000000400747202 */ /* 0x000fe40000000f00 */
.L_x_8388:
[----:B------:R-:W-:Y:S05]  /*25e0*/  BSYNC B0 ;  /* 0x0000000000007941 */ /* 0x000fea0003800000 */
.L_x_8386:
        /* <DEDUP_REMOVED lines=16> */
.L_x_8392:
[----:B------:R-:W-:Y:S05]  /*26f0*/  BSYNC B1 ;  /* 0x0000000000017941 */ /* 0x000fea0003800000 */
.L_x_8391:
        /* <DEDUP_REMOVED lines=44> */
.L_x_8390:
[----:B------:R-:W-:Y:S05]  /*29c0*/  BSYNC B0 ;  /* 0x0000000000007941 */ /* 0x000fea0003800000 */
.L_x_8389:
        /* <DEDUP_REMOVED lines=22> */
.L_x_8394:
[----:B------:R-:W-:Y:S02]  /*2b30*/  IMAD.MOV.U32 R116, RZ, RZ, R4 ;  /* 0x000000ffff747224 */ /* 0x000fe400078e0004 */
.L_x_8395:
[----:B------:R-:W-:Y:S05]  /*2b40*/  BSYNC B0 ;  /* 0x0000000000007941 */ /* 0x000fea0003800000 */
.L_x_8393:
        /* <DEDUP_REMOVED lines=16> */
.L_x_8399:
[----:B------:R-:W-:Y:S05]  /*2c50*/  BSYNC B1 ;  /* 0x0000000000017941 */ /* 0x000fea0003800000 */
.L_x_8398:
        /* <DEDUP_REMOVED lines=44> */
.L_x_8397:
[----:B------:R-:W-:Y:S05]  /*2f20*/  BSYNC B0 ;  /* 0x0000000000007941 */ /* 0x000fea0003800000 */
.L_x_8396:
        /* <DEDUP_REMOVED lines=22> */
.L_x_8401:
[----:B------:R-:W-:Y:S02]  /*3090*/  IMAD.MOV.U32 R118, RZ, RZ, R4 ;  /* 0x000000ffff767224 */ /* 0x000fe400078e0004 */
.L_x_8402:
[----:B------:R-:W-:Y:S05]  /*30a0*/  BSYNC B0 ;  /* 0x0000000000007941 */ /* 0x000fea0003800000 */
.L_x_8400:
        /* <DEDUP_REMOVED lines=18> */
.L_x_8406:
[----:B------:R-:W-:Y:S05]  /*31d0*/  BSYNC B1 ;  /* 0x0000000000017941 */ /* 0x000fea0003800000 */
.L_x_8405:
        /* <DEDUP_REMOVED lines=44> */
.L_x_8404:
[----:B------:R-:W-:Y:S05]  /*34a0*/  BSYNC B0 ;  /* 0x0000000000007941 */ /* 0x000fea0003800000 */
.L_x_8403:
[----:B------:R-:W0:Y:S01]  /*34b0*/  I2F.U32 R117, R118 ;  /* 0x0000007600757306 */ /* 0x000e220000201000 */
[----:B------:R-:W-:Y:S02]  /*34c0*/  PRMT R116, RZ, 0x7610, R119 ;  /* 0x00007610ff747816 */ /* 0x000fe40000000077 */
[----:B------:R-:W-:Y:S02]  /*34d0*/  SEL R131, RZ, 0x10000, P5 ;  /* 0x00010000ff837807 */ /* 0x000fe40002800000 */
[----:B------:R-:W-:Y:S01]  /*34e0*/  ISETP.NE.AND P6, PT, R127, RZ, PT ;  /* 0x000000ff7f00720c */ /* 0x000fe20003fc5270 */
[----:B------:R-:W-:Y:S01]  /*34f0*/  FMUL.FTZ R119, R116, R125 ;  /* 0x0000007d74777220 */ /* 0x000fe20000410000 */
[----:B------:R-:W-:-:S02]  /*3500*/  ISETP.NE.AND P5, PT, R132, RZ, PT ;  /* 0x000000ff8400720c */ /* 0x000fc40003fa5270 */
[----:B------:R-:W-:Y:S01]  /*3510*/  SEL R127, RZ, 0x1, P2 ;  /* 0x00000001ff7f7807 */ /* 0x000fe20001000000 */
[----:B------:R-:W-:Y:S01]  /*3520*/  FMUL.FTZ R119, R119, c[0x0][0x1e8] ;  /* 0x00007a0077777a20 */ /* 0x000fe20000410000 */
[----:B------:R-:W-:Y:S02]  /*3530*/  SEL R128, RZ, 0x1, P1 ;  /* 0x00000001ff807807 */ /* 0x000fe40000800000 */
[----:B------:R-:W-:Y:S02]  /*3540*/  SEL R132, RZ, 0x1, P5 ;  /* 0x00000001ff847807 */ /* 0x000fe40002800000 */
[----:B------:R-:W-:Y:S01]  /*3550*/  SEL R130, RZ, 0x100, P4 ;  /* 0x00000100ff827807 */ /* 0x000fe20002000000 */
[----:B0-----:R-:W-:Y:S01]  /*3560*/  FFMA.FTZ R117, R117, R126, 1.1641532182693481445e-10 ;  /* 0x2f00000075757423 */ /* 0x001fe2000001007e */
[----:B------:R-:W-:Y:S01]  /*3570*/  SEL R135, RZ, 0x1, P3 ;  /* 0x00000001ff877807 */ /* 0x000fe20001800000 */
[----:B------:R-:W-:Y:S01]  /*3580*/  IMAD.WIDE.U32 R128, R128, 0x10000, RZ ;  /* 0x0001000080807825 */ /* 0x000fe200078e00ff */
[----:B------:R-:W-:-:S02]  /*3590*/  IADD3 R144, R124, 0x80, RZ ;  /* 0x000000807c907810 */ /* 0x000fc40007ffe0ff */
[----:B------:R-:W-:Y:S01]  /*35a0*/  FSETP.GTU.FTZ.AND P2, PT, R117, c[0x0][0x1e4], PT ;  /* 0x0000790075007a0b */ /* 0x000fe20003f5c000 */
[----:B------:R-:W-:-:S03]  /*35b0*/  IMAD.WIDE.U32 R116, R127, 0x1000000, RZ ;  /* 0x010000007f747825 */ /* 0x000fc600078e00ff */
[----:B------:R-:W-:Y:S01]  /*35c0*/  SEL R118, RZ, 0x1000000, P2 ;  /* 0x01000000ff767807 */ /* 0x000fe20001000000 */
[----:B------:R-:W-:-:S03]  /*35d0*/  IMAD.WIDE.U32 R132, R132, 0x100, RZ ;  /* 0x0000010084847825 */ /* 0x000fc600078e00ff */
[----:B------:R-:W-:Y:S01]  /*35e0*/  LOP3.LUT R130, R130, R118, R131, 0xfe, !PT ;  /* 0x0000007682827212 */ /* 0x000fe200078efe83 */
[-C--:B------:R-:W-:Y:S01]  /*35f0*/  @P0 IMAD.WIDE.U32 R136, R144, R123.reuse, c[0x0][0x180] ;  /* 0x0000600090880625 */ /* 0x080fe200078e007b */
[----:B------:R-:W-:Y:S02]  /*3600*/  FSEL R118, R119, RZ, !P2 ;  /* 0x000000ff77767208 */ /* 0x000fe40005000000 */
[----:B------:R-:W-:Y:S01]  /*3610*/  LOP3.LUT R132, R132, R116, R128, 0xfe, !PT ;  /* 0x0000007484847212 */ /* 0x000fe200078efe80 */
[----:B------:R-:W-:Y:S01]  /*3620*/  HFMA2.MMA R128, -RZ, RZ, 0, 4.76837158203125e-07 ;  /* 0x00000008ff807435 */ /* 0x000fe200000001ff */
[----:B------:R-:W-:Y:S01]  /*3630*/  @P0 PRMT R116, RZ, 0x7610, R111 ;  /* 0x00007610ff740816 */ /* 0x000fe2000000006f */
[----:B------:R-:W-:Y:S01]  /*3640*/  FMUL.FTZ R127, R39, R118 ;  /* 0x00000076277f7220 */ /* 0x000fe20000410000 */
[----:B------:R-:W-:Y:S01]  /*3650*/  SEL R119, RZ, 0x1, P6 ;  /* 0x00000001ff777807 */ /* 0x000fe20003000000 */
[----:B------:R-:W-:Y:S01]  /*3660*/  IMAD.WIDE.U32 R138, R144, R123, c[0x0][0x170] ;  /* 0x00005c00908a7625 */ /* 0x000fe200078e007b */
[----:B------:R-:W-:-:S02]  /*3670*/  LOP3.LUT R135, R117, R130, R135, 0xfe, !PT ;  /* 0x0000008275877212 */ /* 0x000fc400078efe87 */
[----:B------:R-:W-:Y:S01]  /*3680*/  LOP3.LUT R132, R132, R119, RZ, 0xfc, !PT ;  /* 0x0000007784847212 */ /* 0x000fe200078efcff */
[----:B------:R-:W-:Y:S01]  /*3690*/  @P0 FADD.FTZ R127, R127, R116 ;  /* 0x000000747f7f0221 */ /* 0x000fe20000010000 */
[----:B------:R-:W-:Y:S01]  /*36a0*/  F2FP.BF16.PACK_AB R118, R121, R115 ;  /* 0x000000737976723e */ /* 0x000fe200000010ff */
[----:B------:R-:W-:Y:S01]  /*36b0*/  IMAD.WIDE.U32 R130, R124, R123, c[0x0][0x188] ;  /* 0x000062007c827625 */ /* 0x000fe200078e007b */
[----:B------:R-:W-:Y:S02]  /*36c0*/  F2FP.BF16.PACK_AB R117, R120, R114 ;  /* 0x000000727875723e */ /* 0x000fe400000010ff */
[----:B------:R-:W-:Y:S02]  /*36d0*/  F2FP.BF16.PACK_AB R116, R113, R112 ;  /* 0x000000707174723e */ /* 0x000fe400000010ff */
[----:B------:R-:W-:Y:S02]  /*36e0*/  F2FP.BF16.PACK_AB R119, R127, R122 ;  /* 0x0000007a7f77723e */ /* 0x000fe400000010ff */
[----:B------:R-:W-:Y:S01]  /*36f0*/  LOP3.LUT R133, R133, R135, R129, 0xfe, !PT ;  /* 0x0000008785857212 */ /* 0x000fe200078efe81 */
[----:B------:R-:W-:-:S02]  /*3700*/  IMAD.WIDE.U32 R134, R124, R128, c[0x0][0x190] ;  /* 0x000064007c867625 */ /* 0x000fc400078e0080 */
        /* <DEDUP_REMOVED lines=16> */
.L_x_8408:
[----:B-1----:R-:W-:Y:S02]  /*3810*/  IMAD.MOV.U32 R129, RZ, RZ, R4 ;  /* 0x000000ffff817224 */ /* 0x002fe400078e0004 */
.L_x_8409:
[----:B------:R-:W-:Y:S05]  /*3820*/  BSYNC B0 ;  /* 0x0000000000007941 */ /* 0x000fea0003800000 */
.L_x_8407:
        /* <DEDUP_REMOVED lines=16> */
.L_x_8413:
[----:B------:R-:W-:Y:S05]  /*3930*/  BSYNC B1 ;  /* 0x0000000000017941 */ /* 0x000fea0003800000 */
.L_x_8412:
        /* <DEDUP_REMOVED lines=44> */
.L_x_8411:
[----:B------:R-:W-:Y:S05]  /*3c00*/  BSYNC B0 ;  /* 0x0000000000007941 */ /* 0x000fea0003800000 */
.L_x_8410:
[----:B------:R-:W0:Y:S01]  /*3c10*/  I2F.U32 R129, R129 ;  /* 0x0000008100817306 */ /* 0x000e220000201000 */
[----:B-----5:R-:W-:Y:S01]  /*3c20*/  PRMT R132, RZ, 0x5410, R116 ;  /* 0x00005410ff847816 */ /* 0x020fe20000000074 */
        /* <DEDUP_REMOVED lines=21> */
.L_x_8415:
[----:B------:R-:W-:Y:S02]  /*3d80*/  IMAD.MOV.U32 R131, RZ, RZ, R4 ;  /* 0x000000ffff837224 */ /* 0x000fe400078e0004 */
.L_x_8416:
[----:B------:R-:W-:Y:S05]  /*3d90*/  BSYNC B0 ;  /* 0x0000000000007941 */ /* 0x000fea0003800000 */
.L_x_8414:
        /* <DEDUP_REMOVED lines=16> */
.L_x_8420:
[----:B------:R-:W-:Y:S05]  /*3ea0*/  BSYNC B1 ;  /* 0x0000000000017941 */ /* 0x000fea0003800000 */
.L_x_8419:
        /* <DEDUP_REMOVED lines=44> */
.L_x_8418:
[----:B------:R-:W-:Y:S05]  /*4170*/  BSYNC B0 ;  /* 0x0000000000007941 */ /* 0x000fea0003800000 */
.L_x_8417:
[----:B------:R-:W0:Y:S01]  /*4180*/  I2F.U32 R131, R131 ;  /* 0x0000008300837306 */ /* 0x000e220000201000 */
[----:B------:R-:W-:Y:S01]  /*4190*/  PRMT R132, RZ, 0x7610, R116 ;  /* 0x00007610ff847816 */ /* 0x000fe20000000074 */
[----:B------:R-:W-:Y:S01]  /*41a0*/  BSSY B0, `(.L_x_8421) ;  /* 0x0000016000007945 */ /* 0x000fe20003800000 */
[----:B------:R-:W-:-:S03]  /*41b0*/  IADD3 R134, R133, 0x1, RZ ;  /* 0x0000000185867810 */ /* 0x000fc60007ffe0ff */
        /* <DEDUP_REMOVED lines=19> */
.L_x_8422:
[----:B------:R-:W-:Y:S02]  /*42f0*/  MOV R116, R4 ;  /* 0x0000000400747202 */ /* 0x000fe40000000f00 */
.L_x_8423:
[----:B------:R-:W-:Y:S05]  /*4300*/  BSYNC B0 ;  /* 0x0000000000007941 */ /* 0x000fea0003800000 */
.L_x_8421:
        /* <DEDUP_REMOVED lines=16> */
.L_x_8427:
[----:B------:R-:W-:Y:S05]  /*4410*/  BSYNC B1 ;  /* 0x0000000000017941 */ /* 0x000fea0003800000 */
.L_x_8426:
        /* <DEDUP_REMOVED lines=44> */
.L_x_8425:
[----:B------:R-:W-:Y:S05]  /*46e0*/  BSYNC B0 ;  /* 0x0000000000007941 */ /* 0x000fea0003800000 */
.L_x_8424:
        /* <DEDUP_REMOVED lines=22> */
.L_x_8429:
[----:B------:R-:W-:Y:S02]  /*4850*/  IMAD.MOV.U32 R116, RZ, RZ, R4 ;  /* 0x000000ffff747224 */ /* 0x000fe400078e0004 */
.L_x_8430:
[----:B------:R-:W-:Y:S05]  /*4860*/  BSYNC B0 ;  /* 0x0000000000007941 */ /* 0x000fea0003800000 */
.L_x_8428:
        /* <DEDUP_REMOVED lines=16> */
.L_x_8434:
[----:B------:R-:W-:Y:S05]  /*4970*/  BSYNC B1 ;  /* 0x0000000000017941 */ /* 0x000fea0003800000 */
.L_x_8433:
        /* <DEDUP_REMOVED lines=44> */
.L_x_8432:
[----:B------:R-:W-:Y:S05]  /*4c40*/  BSYNC B0 ;  /* 0x0000000000007941 */ /* 0x000fea0003800000 */
.L_x_8431:
        /* <DEDUP_REMOVED lines=22> */
.L_x_8436:
[----:B------:R-:W-:Y:S02]  /*4db0*/  IMAD.MOV.U32 R133, RZ, RZ, R4 ;  /* 0x000000ffff857224 */ /* 0x000fe400078e0004 */
.L_x_8437:
[----:B------:R-:W-:Y:S05]  /*4dc0*/  BSYNC B0 ;  /* 0x0000000000007941 */ /* 0x000fea0003800000 */
.L_x_8435:
        /* <DEDUP_REMOVED lines=16> */
.L_x_8441:
[----:B------:R-:W-:Y:S05]  /*4ed0*/  BSYNC B1 ;  /* 0x0000000000017941 */ /* 0x000fea0003800000 */
.L_x_8440:
        /* <DEDUP_REMOVED lines=44> */
.L_x_8439:
[----:B------:R-:W-:Y:S05]  /*51a0*/  BSYNC B0 ;  /* 0x0000000000007941 */ /* 0x000fea0003800000 */
.L_x_8438:
        /* <DEDUP_REMOVED lines=22> */
.L_x_8443:
[----:B------:R-:W-:Y:S02]  /*5310*/  MOV R135, R4 ;  /* 0x0000000400877202 */ /* 0x000fe40000000f00 */
.L_x_8444:
[----:B------:R-:W-:Y:S05]  /*5320*/  BSYNC B0 ;  /* 0x0000000000007941 */ /* 0x000fea0003800000 */
.L_x_8442:
        /* <DEDUP_REMOVED lines=16> */
.L_x_8448:
[----:B------:R-:W-:Y:S05]  /*5430*/  BSYNC B1 ;  /* 0x0000000000017941 */ /* 0x000fea0003800000 */
.L_x_8447:
        /* <DEDUP_REMOVED lines=44> */
.L_x_8446:
[----:B------:R-:W-:Y:S05]  /*5700*/  BSYNC B0 ;  /* 0x0000000000007941 */ /* 0x000fea0003800000 */
.L_x_8445:
        /* <DEDUP_REMOVED lines=22> */
.L_x_8450:
[----:B------:R-:W-:Y:S02]  /*5870*/  IMAD.MOV.U32 R118, RZ, RZ, R4 ;  /* 0x000000ffff767224 */ /* 0x000fe400078e0004 */
.L_x_8451:
[----:B------:R-:W-:Y:S05]  /*5880*/  BSYNC B0 ;  /* 0x0000000000007941 */ /* 0x000fea0003800000 */
.L_x_8449:
        /* <DEDUP_REMOVED lines=16> */
.L_x_8455:
[----:B------:R-:W-:Y:S05]  /*5990*/  BSYNC B1 ;  /* 0x0000000000017941 */ /* 0x000fea0003800000 */
.L_x_8454:
        /* <DEDUP_REMOVED lines=44> */
.L_x_8453:
[----:B------:R-:W-:Y:S05]  /*5c60*/  BSYNC B0 ;  /* 0x0000000000007941 */ /* 0x000fea0003800000 */
.L_x_8452:
        /* <DEDUP_REMOVED lines=22> */
.L_x_8457:
[----:B------:R-:W-:Y:S02]  /*5dd0*/  IMAD.MOV.U32 R118, RZ, RZ, R4 ;  /* 0x000000ffff767224 */ /* 0x000fe400078e0004 */
.L_x_8458:
[----:B------:R-:W-:Y:S05]  /*5de0*/  BSYNC B0 ;  /* 0x0000000000007941 */ /* 0x000fea0003800000 */
.L_x_8456:
        /* <DEDUP_REMOVED lines=18> */
.L_x_8462:
[----:B------:R-:W-:Y:S05]  /*5f10*/  BSYNC B1 ;  /* 0x0000000000017941 */ /* 0x000fea0003800000 */
.L_x_8461:
        /* <DEDUP_REMOVED lines=44> */
.L_x_8460:
[----:B------:R-:W-:Y:S05]  /*61e0*/  BSYNC B0 ;  /* 0x0000000000007941 */ /* 0x000fea0003800000 */
.L_x_8459:
[----:B------:R-:W0:Y:S01]  /*61f0*/  I2F.U32 R117, R118 ;  /* 0x0000007600757306 */ /* 0x000e220000201000 */
[----:B------:R-:W-:Y:S01]  /*6200*/  PRMT R116, RZ, 0x7610, R119 ;  /* 0x00007610ff747816 */ /* 0x000fe20000000077 */
[----:B------:R-:W-:Y:S01]  /*6210*/  IMAD.WIDE.U32 R146, R144, R123, c[0x0][0x188] ;  /* 0x0000620090927625 */ /* 0x000fe200078e007b */
[----:B------:R-:W-:Y:S02]  /*6220*/  SEL R143, RZ, 0x10000, P5 ;  /* 0x00010000ff8f7807 */ /* 0x000fe40002800000 */
[----:B------:R-:W-:Y:S01]  /*6230*/  ISETP.NE.AND P6, PT, R129, RZ, PT ;  /* 0x000000ff8100720c */ /* 0x000fe20003fc5270 */
[----:B------:R-:W-:Y:S01]  /*6240*/  FMUL.FTZ R119, R116, R125 ;  /* 0x0000007d74777220 */ /* 0x000fe20000410000 */
[----:B------:R-:W-:Y:S01]  /*6250*/  ISETP.NE.AND P5, PT, R137, RZ, PT ;  /* 0x000000ff8900720c */ /* 0x000fe20003fa5270 */
[----:B------:R-:W-:Y:S01]  /*6260*/  IMAD.WIDE.U32 R144, R144, R128, c[0x0][0x190] ;  /* 0x0000640090907625 */ /* 0x000fe200078e0080 */
[----:B------:R-:W-:-:S02]  /*6270*/  SEL R129, RZ, 0x1, P2 ;  /* 0x00000001ff817807 */ /* 0x000fc40001000000 */
[----:B------:R-:W-:Y:S01]  /*6280*/  SEL R140, RZ, 0x1, P1 ;  /* 0x00000001ff8c7807 */ /* 0x000fe20000800000 */
[----:B------:R-:W-:Y:S01]  /*6290*/  FMUL.FTZ R119, R119, c[0x0][0x1e8] ;  /* 0x00007a0077777a20 */ /* 0x000fe20000410000 */
[----:B------:R-:W-:Y:S02]  /*62a0*/  SEL R138, RZ, 0x1, P5 ;  /* 0x00000001ff8a7807 */ /* 0x000fe40002800000 */
        /* <DEDUP_REMOVED lines=8> */
[----:B------:R-:W-:-:S03]  /*6330*/  IMAD.WIDE.U32 R138, R138, 0x100, RZ ;  /* 0x000001008a8a7825 */ /* 0x000fc600078e00ff */
[----:B------:R-:W-:Y:S02]  /*6340*/  LOP3.LUT R142, R142, R118, R143, 0xfe, !PT ;  /* 0x000000768e8e7212 */ /* 0x000fe400078efe8f */
[----:B------:R-:W-:Y:S02]  /*6350*/  FSEL R118, R119, RZ, !P2 ;  /* 0x000000ff77767208 */ /* 0x000fe40005000000 */
[----:B------:R-:W-:Y:S02]  /*6360*/  LOP3.LUT R138, R138, R116, R140, 0xfe, !PT ;  /* 0x000000748a8a7212 */ /* 0x000fe400078efe8c */
[----:B------:R-:W-:Y:S01]  /*6370*/  @P0 PRMT R116, RZ, 0x7610, R111 ;  /* 0x00007610ff740816 */ /* 0x000fe2000000006f */
[----:B------:R-:W-:Y:S01]  /*6380*/  FMUL.FTZ R137, R31, R118 ;  /* 0x000000761f897220 */ /* 0x000fe20000410000 */
[----:B------:R-:W-:Y:S02]  /*6390*/  SEL R119, RZ, 0x1, P6 ;  /* 0x00000001ff777807 */ /* 0x000fe40003000000 */
[----:B------:R-:W-:Y:S01]  /*63a0*/  LOP3.LUT R129, R117, R142, R129, 0xfe, !PT ;  /* 0x0000008e75817212 */ /* 0x000fe200078efe81 */
[----:B------:R-:W-:Y:S01]  /*63b0*/  @P0 FADD.FTZ R137, R116, R137 ;  /* 0x0000008974890221 */ /* 0x000fe20000010000 */
[----:B------:R-:W-:Y:S01]  /*63c0*/  LOP3.LUT R138, R138, R119, RZ, 0xfc, !PT ;  /* 0x000000778a8a7212 */ /* 0x000fe200078efcff */
[----:B------:R-:W-:Y:S01]  /*63d0*/  IMAD.WIDE.U32 R142, R150, R123, c[0x0][0x170] ;  /* 0x00005c00968e7625 */ /* 0x000fe200078e007b */
[----:B------:R-:W-:-:S02]  /*63e0*/  F2FP.BF16.PACK_AB R118, R136, R133 ;  /* 0x000000858876723e */ /* 0x000fc400000010ff */
[----:B------:R-:W-:Y:S02]  /*63f0*/  F2FP.BF16.PACK_AB R117, R134, R131 ;  /* 0x000000838675723e */ /* 0x000fe400000010ff */
[----:B------:R-:W-:Y:S02]  /*6400*/  F2FP.BF16.PACK_AB R116, R132, R130 ;  /* 0x000000828474723e */ /* 0x000fe400000010ff */
        /* <DEDUP_REMOVED lines=19> */
.L_x_8464:
[----:B-1----:R-:W-:Y:S02]  /*6540*/  MOV R129, R4 ;  /* 0x0000000400817202 */ /* 0x002fe40000000f00 */
.L_x_8465:
[----:B------:R-:W-:Y:S05]  /*6550*/  BSYNC B0 ;  /* 0x0000000000007941 */ /* 0x000fea0003800000 */
.L_x_8463:
        /* <DEDUP_REMOVED lines=16> */
.L_x_8469:
[----:B------:R-:W-:Y:S05]  /*6660*/  BSYNC B1 ;  /* 0x0000000000017941 */ /* 0x000fea0003800000 */
.L_x_8468:
        /* <DEDUP_REMOVED lines=44> */
.L_x_8467:
[----:B------:R-:W-:Y:S05]  /*6930*/  BSYNC B0 ;  /* 0x0000000000007941 */ /* 0x000fea0003800000 */
.L_x_8466:
[----:B------:R-:W0:Y:S01]  /*6940*/  I2F.U32 R129, R129 ;  /* 0x0000008100817306 */ /* 0x000e220000201000 */
[----:B-----5:R-:W-:Y:S01]  /*6950*/  PRMT R140, RZ, 0x5410, R116 ;  /* 0x00005410ff8c7816 */ /* 0x020fe20000000074 */
[----:B------:R-:W-:Y:S04]  /*6960*/  BSSY B0, `(.L_x_8470) ;  /* 0x0000016000007945 */ /* 0x000fe80003800000 */
[----:B------:R-:W-:-:S04]  /*6970*/  FMUL.FTZ R140, R140, R125 ;  /* 0x0000007d8c8c7220 */ /* 0x000fc80000410000 */
[----:B------:R-:W-:Y:S02]  /*6980*/  FMUL.FTZ R140, R140, c[0x0][0x1e8] ;  /* 0x00007a008c8c7a20 */ /* 0x000fe40000410000 */
[----:B0-----:R-:W-:-:S05]  /*6990*/  FFMA.FTZ R138, R129, R126, 1.1641532182693481445e-10 ;  /* 0x2f000000818a7423 */ /* 0x001fca000001007e */
[----:B------:R-:W-:Y:S02]  /*69a0*/  FSETP.GTU.FTZ.AND P1, PT, R138, c[0x0][0x1e4], PT ;  /* 0x000079008a007a0b */ /* 0x000fe40003f3c000 */
[----:B------:R-:W-:Y:S02]  /*69b0*/  @P0 PRMT R138, RZ, 0x5410, R108 ;  /* 0x00005410ff8a0816 */ /* 0x000fe4000000006c */
        /* <DEDUP_REMOVED lines=15> */
.L_x_8471:
[----:B------:R-:W-:Y:S02]  /*6ab0*/  IMAD.MOV.U32 R138, RZ, RZ, R4 ;  /* 0x000000ffff8a7224 */ /* 0x000fe400078e0004 */
.L_x_8472:
[----:B------:R-:W-:Y:S05]  /*6ac0*/  BSYNC B0 ;  /* 0x0000000000007941 */ /* 0x000fea0003800000 */
.L_x_8470:
        /* <DEDUP_REMOVED lines=16> */
.L_x_8476:
[----:B------:R-:W-:Y:S05]  /*6bd0*/  BSYNC B1 ;  /* 0x0000000000017941 */ /* 0x000fea0003800000 */
.L_x_8475:
        /* <DEDUP_REMOVED lines=44> */
.L_x_8474:
[----:B------:R-:W-:Y:S05]  /*6ea0*/  BSYNC B0 ;  /* 0x0000000000007941 */ /* 0x000fea0003800000 */
.L_x_8473:
        /* <DEDUP_REMOVED lines=23> */
.L_x_8478:
[----:B------:R-:W-:Y:S02]  /*7020*/  IMAD.MOV.U32 R116, RZ, RZ, R4 ;  /* 0x000000ffff747224 */ /* 0x000fe400078e0004 */
.L_x_8479:
[----:B------:R-:W-:Y:S05]  /*7030*/  BSYNC B0 ;  /* 0x0000000000007941 */ /* 0x000fea0003800000 */
.L_x_8477:
        /* <DEDUP_REMOVED lines=16> */
.L_x_8483:
[----:B------:R-:W-:Y:S05]  /*7140*/  BSYNC B1 ;  /* 0x0000000000017941 */ /* 0x000fea0003800000 */
.L_x_8482:
        /* <DEDUP_REMOVED lines=44> */
.L_x_8481:
[----:B------:R-:W-:Y:S05]  /*7410*/  BSYNC B0 ;  /* 0x0000000000007941 */ /* 0x000fea0003800000 */
.L_x_8480:
        /* <DEDUP_REMOVED lines=22> */
.L_x_8485:
[----:B------:R-:W-:Y:S02]  /*7580*/  MOV R116, R4 ;  /* 0x0000000400747202 */ /* 0x000fe40000000f00 */
.L_x_8486:
[----:B------:R-:W-:Y:S05]  /*7590*/  BSYNC B0 ;  /* 0x0000000000007941 */ /* 0x000fea0003800000 */
.L_x_8484:
        /* <DEDUP_REMOVED lines=16> */
.L_x_8490:
[----:B------:R-:W-:Y:S05]  /*76a0*/  BSYNC B1 ;  /* 0x0000000000017941 */ /* 0x000fea0003800000 */
.L_x_8489:
        /* <DEDUP_REMOVED lines=44> */
.L_x_8488:
[----:B------:R-:W-:Y:S05]  /*7970*/  BSYNC B0 ;  /* 0x0000000000007941 */ /* 0x000fea0003800000 */
.L_x_8487:
        /* <DEDUP_REMOVED lines=22> */
.L_x_8492:
[----:B------:R-:W-:Y:S02]  /*7ae0*/  IMAD.MOV.U32 R142, RZ, RZ, R4 ;  /* 0x000000ffff8e7224 */ /* 0x000fe400078e0004 */
.L_x_8493:
[----:B------:R-:W-:Y:S05]  /*7af0*/  BSYNC B0 ;  /* 0x0000000000007941 */ /* 0x000fea0003800000 */
.L_x_8491:
        /* <DEDUP_REMOVED lines=16> */
.L_x_8497:
[----:B------:R-:W-:Y:S05]  /*7c00*/  BSYNC B1 ;  /* 0x0000000000017941 */ /* 0x000fea0003800000 */
.L_x_8496:
        /* <DEDUP_REMOVED lines=44> */
.L_x_8495:
[----:B------:R-:W-:Y:S05]  /*7ed0*/  BSYNC B0 ;  /* 0x0000000000007941 */ /* 0x000fea0003800000 */
.L_x_8494:
        /* <DEDUP_REMOVED lines=8> */
[----:B------:R-:W-:Y:S02]  /*7f60*/  FSEL R145, R116, RZ, !P3 ;  /* 0x000000ff74917208 */ /* 0x000fe40005800000 */
[----:B------:R-:W-:-:S03]  /*7f70*/  IADD3 R116, R117, 0x1, RZ ;  /* 0x0000000175747810 */ /* 0x000fc60007ffe0ff */
        /* <DEDUP_REMOVED lines=12> */
.L_x_8499:
[----:B------:R-:W-:Y:S02]  /*8040*/  IMAD.MOV.U32 R148, RZ, RZ, R4 ;  /* 0x000000ffff947224 */ /* 0x000fe400078e0004 */
.L_x_8500:
[----:B------:R-:W-:Y:S05]  /*8050*/  BSYNC B0 ;  /* 0x0000000000007941 */ /* 0x000fea0003800000 */
.L_x_8498:
        /* <DEDUP_REMOVED lines=16> */
.L_x_8504:
[----:B------:R-:W-:Y:S05]  /*8160*/  BSYNC B1 ;  /* 0x0000000000017941 */ /* 0x000fea0003800000 */
.L_x_8503:
        /* <DEDUP_REMOVED lines=44> */
.L_x_8502:
[----:B------:R-:W-:Y:S05]  /*8430*/  BSYNC B0 ;  /* 0x0000000000007941 */ /* 0x000fea0003800000 */
.L_x_8501:
        /* <DEDUP_REMOVED lines=22> */
.L_x_8506:
[----:B------:R-:W-:Y:S02]  /*85a0*/  MOV R118, R4 ;  /* 0x0000000400767202 */ /* 0x000fe40000000f00 */
.L_x_8507:
[----:B------:R-:W-:Y:S05]  /*85b0*/  BSYNC B0 ;  /* 0x0000000000007941 */ /* 0x000fea0003800000 */
.L_x_8505:
        /* <DEDUP_REMOVED lines=16> */
.L_x_8511:
[----:B------:R-:W-:Y:S05]  /*86c0*/  BSYNC B1 ;  /* 0x0000000000017941 */ /* 0x000fea0003800000 */
.L_x_8510:
        /* <DEDUP_REMOVED lines=44> */
.L_x_8509:
[----:B------:R-:W-:Y:S05]  /*8990*/  BSYNC B0 ;  /* 0x0000000000007941 */ /* 0x000fea0003800000 */
.L_x_8508:
        /* <DEDUP_REMOVED lines=22> */
.L_x_8513:
[----:B------:R-:W-:Y:S02]  /*8b00*/  IMAD.MOV.U32 R118, RZ, RZ, R4 ;  /* 0x000000ffff767224 */ /* 0x000fe400078e0004 */
.L_x_8514:
[----:B------:R-:W-:Y:S05]  /*8b10*/  BSYNC B0 ;  /* 0x0000000000007941 */ /* 0x000fea0003800000 */
.L_x_8512:
        /* <DEDUP_REMOVED lines=18> */
.L_x_8518:
[----:B------:R-:W-:Y:S05]  /*8c40*/  BSYNC B1 ;  /* 0x0000000000017941 */ /* 0x000fea0003800000 */
.L_x_8517:
        /* <DEDUP_REMOVED lines=44> */
.L_x_8516:
[----:B------:R-:W-:Y:S05]  /*8f10*/  BSYNC B0 ;  /* 0x0000000000007941 */ /* 0x000fea0003800000 */
.L_x_8515:
[----:B------:R0:W1:Y:S01]  /*8f20*/  I2F.U32 R117, R118 ;  /* 0x0000007600757306 */ /* 0x0000620000201000 */
[----:B------:R-:W-:Y:S01]  /*8f30*/  PRMT R116, RZ, 0x7610, R119 ;  /* 0x00007610ff747816 */ /* 0x000fe20000000077 */
[----:B------:R-:W-:Y:S01]  /*8f40*/  IMAD.WIDE.U32 R148, R150, R123, c[0x0][0x188] ;  /* 0x0000620096947625 */ /* 0x000fe200078e007b */
[----:B------:R-:W-:Y:S02]  /*8f50*/  SEL R153, RZ, 0x10000, P5 ;  /* 0x00010000ff997807 */ /* 0x000fe40002800000 */
[----:B------:R-:W-:Y:S01]  /*8f60*/  ISETP.NE.AND P6, PT, R129, RZ, PT ;  /* 0x000000ff8100720c */ /* 0x000fe20003fc5270 */
[----:B------:R-:W-:Y:S01]  /*8f70*/  FMUL.FTZ R116, R116, R125 ;  /* 0x0000007d74747220 */ /* 0x000fe20000410000 */
[----:B------:R-:W-:-:S02]  /*8f80*/  SEL R129, RZ, 0x1, P2 ;  /* 0x00000001ff817807 */ /* 0x000fc40001000000 */
[----:B0-----:R-:W-:Y:S01]  /*8f90*/  F2FP.BF16.PACK_AB R118, R145, R142 ;  /* 0x0000008e9176723e */ /* 0x001fe200000010ff */
[----:B------:R-:W-:Y:S01]  /*8fa0*/  FMUL.FTZ R116, R116, c[0x0][0x1e8] ;  /* 0x00007a0074747a20 */ /* 0x000fe20000410000 */
[----:B------:R-:W-:Y:S01]  /*8fb0*/  SEL R152, RZ, 0x100, P4 ;  /* 0x00000100ff987807 */ /* 0x000fe20002000000 */
[----:B-1----:R-:W-:-:S05]  /*8fc0*/  FFMA.FTZ R117, R117, R126, 1.1641532182693481445e-10 ;  /* 0x2f00000075757423 */ /* 0x002fca000001007e */
[----:B------:R-:W-:Y:S02]  /*8fd0*/  FSETP.GTU.FTZ.AND P5, PT, R117, c[0x0][0x1e4], PT ;  /* 0x0000790075007a0b */ /* 0x000fe40003fbc000 */
[----:B------:R-:W-:Y:S02]  /*8fe0*/  @P0 PRMT R117, RZ, 0x7610, R111 ;  /* 0x00007610ff750816 */ /* 0x000fe4000000006f */
[----:B------:R-:W-:Y:S02]  /*8ff0*/  FSEL R116, R116, RZ, !P5 ;  /* 0x000000ff74747208 */ /* 0x000fe40006800000 */
[----:B------:R-:W-:Y:S02]  /*9000*/  SEL R154, RZ, 0x1000000, P5 ;  /* 0x01000000ff9a7807 */ /* 0x000fe40002800000 */
[----:B------:R-:W-:Y:S01]  /*9010*/  ISETP.NE.AND P5, PT, R138, RZ, PT ;  /* 0x000000ff8a00720c */ /* 0x000fe20003fa5270 */
[----:B------:R-:W-:Y:S01]  /*9020*/  FMUL.FTZ R146, R23, R116 ;  /* 0x0000007417927220 */ /* 0x000fe20000410000 */
[----:B------:R-:W-:-:S02]  /*9030*/  F2FP.BF16.PACK_AB R116, R141, R139 ;  /* 0x0000008b8d74723e */ /* 0x000fc400000010ff */
[----:B------:R-:W-:Y:S01]  /*9040*/  SEL R138, RZ, 0x1, P1 ;  /* 0x00000001ff8a7807 */ /* 0x000fe20000800000 */
[----:B------:R-:W-:Y:S01]  /*9050*/  @P0 FADD.FTZ R146, R117, R146 ;  /* 0x0000009275920221 */ /* 0x000fe20000010000 */
[----:B------:R-:W-:Y:S02]  /*9060*/  F2FP.BF16.PACK_AB R117, R143, R140 ;  /* 0x0000008c8f75723e */ /* 0x000fe400000010ff */
[----:B------:R-:W-:Y:S02]  /*9070*/  SEL R151, RZ, 0x1, P5 ;  /* 0x00000001ff977807 */ /* 0x000fe40002800000 */
[----:B------:R-:W-:Y:S02]  /*9080*/  F2FP.BF16.PACK_AB R119, R146, R144 ;  /* 0x000000909277723e */ /* 0x000fe400000010ff */
[----:B------:R-:W-:Y:S02]  /*9090*/  LOP3.LUT R152, R152, R154, R153, 0xfe, !PT ;  /* 0x0000009a98987212 */ /* 0x000fe400078efe99 */
[----:B------:R-:W-:Y:S01]  /*90a0*/  SEL R153, RZ, 0x1, P3 ;  /* 0x00000001ff997807 */ /* 0x000fe20001800000 */
[----:B------:R0:W-:Y:S02]  /*90b0*/  STG.E.128 [R148.64], R116 ;  /* 0x0000007494007986 */ /* 0x0001e4000c101d06 */
[----:B0-----:R-:W-:Y:S01]  /*90c0*/  IMAD.WIDE.U32 R148, R129, 0x1000000, RZ ;  /* 0x0100000081947825 */ /* 0x001fe200078e00ff */
[----:B------:R-:W-:-:S03]  /*90d0*/  IADD3 R129, R124, 0x180, RZ ;  /* 0x000001807c817810 */ /* 0x000fc60007ffe0ff */
[----:B------:R-:W-:-:S04]  /*90e0*/  IMAD.WIDE.U32 R118, R138, 0x10000, RZ ;  /* 0x000100008a767825 */ /* 0x000fc800078e00ff */
[----:B------:R-:W-:Y:S01]  /*90f0*/  IMAD.WIDE.U32 R116, R151, 0x100, RZ ;  /* 0x0000010097747825 */ /* 0x000fe200078e00ff */
[----:B------:R-:W-:Y:S02]  /*9100*/  LOP3.LUT R151, R149, R152, R153, 0xfe, !PT ;  /* 0x0000009895977212 */ /* 0x000fe400078efe99 */
[----:B------:R-:W-:Y:S02]  /*9110*/  SEL R149, RZ, 0x1, P6 ;  /* 0x00000001ff957807 */ /* 0x000fe40003000000 */
[----:B------:R-:W-:Y:S02]  /*9120*/  LOP3.LUT R116, R116, R148, R118, 0xfe, !PT ;  /* 0x0000009474747212 */ /* 0x000fe400078efe76 */
[----:B------:R-:W-:Y:S01]  /*9130*/  LOP3.LUT R117, R117, R151, R119, 0xfe, !PT ;  /* 0x0000009775757212 */ /* 0x000fe200078efe77 */
[----:B------:R-:W-:Y:S01]  /*9140*/  IMAD.WIDE.U32 R150, R150, R128, c[0x0][0x190] ;  /* 0x0000640096967625 */ /* 0x000fe200078e0080 */
[----:B------:R-:W-:-:S03]  /*9150*/  LOP3.LUT R116, R116, R149, RZ, 0xfc, !PT ;  /* 0x0000009574747212 */ /* 0x000fc600078efcff */
[----:B------:R-:W-:Y:S02]  /*9160*/  @P0 IMAD.WIDE.U32 R118, R123, R129, c[0x0][0x180] ;  /* 0x000060007b760625 */ /* 0x000fe400078e0081 */
[----:B------:R0:W-:Y:S02]  /*9170*/  STG.E.64 [R150.64], R116 ;  /* 0x0000007496007986 */ /* 0x0001e4000c101b06 */
[----:B------:R-:W-:Y:S02]  /*9180*/  IMAD.WIDE.U32 R148, R129, R123, c[0x0][0x170] ;  /* 0x00005c0081947625 */ /* 0x000fe400078e007b */
        /* <DEDUP_REMOVED lines=14> */
.L_x_8520:
[----:B0-----:R-:W-:Y:S02]  /*9270*/  IMAD.MOV.U32 R138, RZ, RZ, R4 ;  /* 0x000000ffff8a7224 */ /* 0x001fe400078e0004 */
.L_x_8521:
[----:B------:R-:W-:Y:S05]  /*9280*/  BSYNC B0 ;  /* 0x0000000000007941 */ /* 0x000fea0003800000 */
.L_x_8519:
        /* <DEDUP_REMOVED lines=16> */
.L_x_8525:
[----:B------:R-:W-:Y:S05]  /*9390*/  BSYNC B1 ;  /* 0x0000000000017941 */ /* 0x000fea0003800000 */
.L_x_8524:
        /* <DEDUP_REMOVED lines=44> */
.L_x_8523:
[----:B------:R-:W-:Y:S05]  /*9660*/  BSYNC B0 ;  /* 0x0000000000007941 */ /* 0x000fea0003800000 */
.L_x_8522:
[----:B------:R0:W1:Y:S01]  /*9670*/  I2F.U32 R147, R138 ;  /* 0x0000008a00937306 */ /* 0x0000620000201000 */
[----:B------:R-:W-:Y:S01]  /*9680*/  BSSY B0, `(.L_x_8526) ;  /* 0x0000017000007945 */ /* 0x000fe20003800000 */
[----:B0----5:R-:W-:-:S05]  /*9690*/  PRMT R138, RZ, 0x5410, R116 ;  /* 0x00005410ff8a7816 */ /* 0x021fca0000000074 */
[----:B------:R-:W-:Y:S01]  /*96a0*/  FMUL.FTZ R148, R138, R125 ;  /* 0x0000007d8a947220 */ /* 0x000fe20000410000 */
[----:B------:R-:W-:Y:S01]  /*96b0*/  @P0 PRMT R138, RZ, 0x5410, R108 ;  /* 0x00005410ff8a0816 */ /* 0x000fe2000000006c */
[----:B-1----:R-:W-:Y:S02]  /*96c0*/  FFMA.FTZ R147, R147, R126, 1.1641532182693481445e-10 ;  /* 0x2f00000093937423 */ /* 0x002fe4000001007e */
[----:B------:R-:W-:-:S03]  /*96d0*/  FMUL.FTZ R148, R148, c[0x0][0x1e8] ;  /* 0x00007a0094947a20 */ /* 0x000fc60000410000 */
        /* <DEDUP_REMOVED lines=16> */
.L_x_8527:
[----:B------:R-:W-:Y:S02]  /*97e0*/  MOV R138, R4 ;  /* 0x00000004008a7202 */ /* 0x000fe40000000f00 */
.L_x_8528:
[----:B------:R-:W-:Y:S05]  /*97f0*/  BSYNC B0 ;  /* 0x0000000000007941 */ /* 0x000fea0003800000 */
.L_x_8526:
        /* <DEDUP_REMOVED lines=16> */
.L_x_8532:
[----:B------:R-:W-:Y:S05]  /*9900*/  BSYNC B1 ;  /* 0x0000000000017941 */ /* 0x000fea0003800000 */
.L_x_8531:
        /* <DEDUP_REMOVED lines=44> */
.L_x_8530:
[----:B------:R-:W-:Y:S05]  /*9bd0*/  BSYNC B0 ;  /* 0x0000000000007941 */ /* 0x000fea0003800000 */
.L_x_8529:
        /* <DEDUP_REMOVED lines=23> */
.L_x_8534:
[----:B------:R-:W-:Y:S02]  /*9d50*/  IMAD.MOV.U32 R116, RZ, RZ, R4 ;  /* 0x000000ffff747224 */ /* 0x000fe400078e0004 */
.L_x_8535:
[----:B------:R-:W-:Y:S05]  /*9d60*/  BSYNC B0 ;  /* 0x0000000000007941 */ /* 0x000fea0003800000 */
.L_x_8533:
        /* <DEDUP_REMOVED lines=16> */
.L_x_8539:
[----:B------:R-:W-:Y:S05]  /*9e70*/  BSYNC B1 ;  /* 0x0000000000017941 */ /* 0x000fea0003800000 */
.L_x_8538:
        /* <DEDUP_REMOVED lines=44> */
.L_x_8537:
[----:B------:R-:W-:Y:S05]  /*a140*/  BSYNC B0 ;  /* 0x0000000000007941 */ /* 0x000fea0003800000 */
.L_x_8536:
        /* <DEDUP_REMOVED lines=22> */
.L_x_8541:
[----:B------:R-:W-:Y:S02]  /*a2b0*/  IMAD.MOV.U32 R116, RZ, RZ, R4 ;  /* 0x000000ffff747224 */ /* 0x000fe400078e0004 */
.L_x_8542:
[----:B------:R-:W-:Y:S05]  /*a2c0*/  BSYNC B0 ;  /* 0x0000000000007941 */ /* 0x000fea0003800000 */
.L_x_8540:
        /* <DEDUP_REMOVED lines=16> */
.L_x_8546:
[----:B------:R-:W-:Y:S05]  /*a3d0*/  BSYNC B1 ;  /* 0x0000000000017941 */ /* 0x000fea0003800000 */
.L_x_8545:
        /* <DEDUP_REMOVED lines=40> */
[----:B------:R-:W-:-:S03]  /*a660*/  MOV R4, R152 ;  /* 0x0000009800047202 */ /* 0x000fc60000000f00 */
[----:B------:R-:W-:Y:S01]  /*a670*/  IMAD.MOV.U32 R3, RZ, RZ, R150 ;  /* 0x000000ffff037224 */ /* 0x000fe200078e0096 */
[----:B------:R-:W-:Y:S01]  /*a680*/  LOP3.LUT R8, R151, UR26, R8, 0x96, !PT ;  /* 0x0000001a97087c12 */ /* 0x000fe2000f8e9608 */
[----:B------:R-:W-:Y:S02]  /*a690*/  IMAD.MOV.U32 R152, RZ, RZ, RZ ;  /* 0x000000ffff987224 */ /* 0x000fe400078e00ff */
.L_x_8544:
[----:B------:R-:W-:Y:S05]  /*a6a0*/  BSYNC B0 ;  /* 0x0000000000007941 */ /* 0x000fea0003800000 */
.L_x_8543:
        /* <DEDUP_REMOVED lines=22> */
.L_x_8548:
[----:B------:R-:W-:Y:S02]  /*a810*/  MOV R138, R4 ;  /* 0x00000004008a7202 */ /* 0x000fe40000000f00 */
.L_x_8549:
[----:B------:R-:W-:Y:S05]  /*a820*/  BSYNC B0 ;  /* 0x0000000000007941 */ /* 0x000fea0003800000 */
.L_x_8547:
        /* <DEDUP_REMOVED lines=16> */
.L_x_8553:
[----:B------:R-:W-:Y:S05]  /*a930*/  BSYNC B1 ;  /* 0x0000000000017941 */ /* 0x000fea0003800000 */
.L_x_8552:
        /* <DEDUP_REMOVED lines=44> */
.L_x_8551:
[----:B------:R-:W-:Y:S05]  /*ac00*/  BSYNC B0 ;  /* 0x0000000000007941 */ /* 0x000fea0003800000 */
.L_x_8550:
        /* <DEDUP_REMOVED lines=22> */
.L_x_8555:
[----:B------:R-:W-:Y:S02]  /*ad70*/  IMAD.MOV.U32 R138, RZ, RZ, R4 ;  /* 0x000000ffff8a7224 */ /* 0x000fe400078e0004 */
.L_x_8556:
[----:B------:R-:W-:Y:S05]  /*ad80*/  BSYNC B0 ;  /* 0x0000000000007941 */ /* 0x000fea0003800000 */
.L_x_8554:
        /* <DEDUP_REMOVED lines=16> */
.L_x_8560:
[----:B------:R-:W-:Y:S05]  /*ae90*/  BSYNC B1 ;  /* 0x0000000000017941 */ /* 0x000fea0003800000 */
.L_x_8559:
        /* <DEDUP_REMOVED lines=44> */
.L_x_8558:
[----:B------:R-:W-:Y:S05]  /*b160*/  BSYNC B0 ;  /* 0x0000000000007941 */ /* 0x000fea0003800000 */
.L_x_8557:
        /* <DEDUP_REMOVED lines=22> */
.L_x_8562:
[----:B------:R-:W-:Y:S02]  /*b2d0*/  IMAD.MOV.U32 R118, RZ, RZ, R4 ;  /* 0x000000ffff767224 */ /* 0x000fe400078e0004 */
.L_x_8563:
[----:B------:R-:W-:Y:S05]  /*b2e0*/  BSYNC B0 ;  /* 0x0000000000007941 */ /* 0x000fea0003800000 */
.L_x_8561:
        /* <DEDUP_REMOVED lines=16> */
.L_x_8567:
[----:B------:R-:W-:Y:S05]  /*b3f0*/  BSYNC B1 ;  /* 0x0000000000017941 */ /* 0x000fea0003800000 */
.L_x_8566:
        /* <DEDUP_REMOVED lines=44> */
.L_x_8565:
[----:B------:R-:W-:Y:S05]  /*b6c0*/  BSYNC B0 ;  /* 0x0000000000007941 */ /* 0x000fea0003800000 */
.L_x_8564:
        /* <DEDUP_REMOVED lines=22> */
.L_x_8569:
[----:B------:R-:W-:Y:S02]  /*b830*/  MOV R118, R4 ;  /* 0x0000000400767202 */ /* 0x000fe40000000f00 */
.L_x_8570:
[----:B------:R-:W-:Y:S05]  /*b840*/  BSYNC B0 ;  /* 0x0000000000007941 */ /* 0x000fea0003800000 */
.L_x_8568:
        /* <DEDUP_REMOVED lines=18> */
.L_x_8574:
[----:B------:R-:W-:Y:S05]  /*b970*/  BSYNC B1 ;  /* 0x0000000000017941 */ /* 0x000fea0003800000 */
.L_x_8573:
        /* <DEDUP_REMOVED lines=44> */
.L_x_8572:
[----:B------:R-:W-:Y:S05]  /*bc40*/  BSYNC B0 ;  /* 0x0000000000007941 */ /* 0x000fea0003800000 */
.L_x_8571:
[----:B------:R0:W1:Y:S01]  /*bc50*/  I2F.U32 R117, R118 ;  /* 0x0000007600757306 */ /* 0x0000620000201000 */
[----:B------:R-:W-:Y:S01]  /*bc60*/  PRMT R116, RZ, 0x7610, R119 ;  /* 0x00007610ff747816 */ /* 0x000fe20000000077 */
[----:B------:R-:W-:Y:S01]  /*bc70*/  IMAD.WIDE.U32 R154, R129, R123, c[0x0][0x188] ;  /* 0x00006200819a7625 */ /* 0x000fe200078e007b */
[----:B------:R-:W-:Y:S02]  /*bc80*/  SEL R123, RZ, 0x1, P2 ;  /* 0x00000001ff7b7807 */ /* 0x000fe40001000000 */
[----:B------:R-:W-:Y:S01]  /*bc90*/  SEL R159, RZ, 0x10000, P5 ;  /* 0x00010000ff9f7807 */ /* 0x000fe20002800000 */
[----:B------:R-:W-:Y:S01]  /*bca0*/  FMUL.FTZ R116, R116, R125 ;  /* 0x0000007d74747220 */ /* 0x000fe20000410000 */
[----:B------:R-:W-:Y:S02]  /*bcb0*/  ISETP.NE.AND P5, PT, R157, RZ, PT ;  /* 0x000000ff9d00720c */ /* 0x000fe40003fa5270 */
[----:B0-----:R-:W-:Y:S01]  /*bcc0*/  F2FP.BF16.PACK_AB R118, R152, R151 ;  /* 0x000000979876723e */ /* 0x001fe200000010ff */
[----:B------:R-:W-:Y:S01]  /*bcd0*/  FMUL.FTZ R116, R116, c[0x0][0x1e8] ;  /* 0x00007a0074747a20 */ /* 0x000fe20000410000 */
[----:B------:R-:W-:Y:S01]  /*bce0*/  SEL R157, RZ, 0x1, P3 ;  /* 0x00000001ff9d7807 */ /* 0x000fe20001800000 */
[----:B-1----:R-:W-:Y:S01]  /*bcf0*/  FFMA.FTZ R117, R117, R126, 1.1641532182693481445e-10 ;  /* 0x2f00000075757423 */ /* 0x002fe2000001007e */
[----:B------:R-:W-:-:S04]  /*bd00*/  SEL R126, RZ, 0x100, P4 ;  /* 0x00000100ff7e7807 */ /* 0x000fc80002000000 */
[----:B------:R-:W-:Y:S02]  /*bd10*/  FSETP.GTU.FTZ.AND P6, PT, R117, c[0x0][0x1e4], PT ;  /* 0x0000790075007a0b */ /* 0x000fe40003fdc000 */
[----:B------:R-:W-:Y:S02]  /*bd20*/  F2FP.BF16.PACK_AB R117, R150, R148 ;  /* 0x000000949675723e */ /* 0x000fe400000010ff */
[----:B------:R-:W-:-:S05]  /*bd30*/  FSEL R116, R116, RZ, !P6 ;  /* 0x000000ff74747208 */ /* 0x000fca0007000000 */
[----:B------:R-:W-:Y:S01]  /*bd40*/  FMUL.FTZ R125, R15, R116 ;  /* 0x000000740f7d7220 */ /* 0x000fe20000410000 */
[----:B------:R-:W-:-:S05]  /*bd50*/  @P0 PRMT R116, RZ, 0x7610, R111 ;  /* 0x00007610ff740816 */ /* 0x000fca000000006f */
[----:B------:R-:W-:Y:S01]  /*bd60*/  @P0 FADD.FTZ R125, R116, R125 ;  /* 0x0000007d747d0221 */ /* 0x000fe20000010000 */
[----:B------:R-:W-:Y:S02]  /*bd70*/  F2FP.BF16.PACK_AB R116, R149, R147 ;  /* 0x000000939574723e */ /* 0x000fe400000010ff */
[----:B------:R-:W-:Y:S02]  /*bd80*/  ISETP.NE.AND P0, PT, R156, RZ, PT ;  /* 0x000000ff9c00720c */ /* 0x000fe40003f05270 */
[----:B------:R-:W-:Y:S02]  /*bd90*/  F2FP.BF16.PACK_AB R119, R125, R153 ;  /* 0x000000997d77723e */ /* 0x000fe400000010ff */
[----:B------:R-:W-:-:S03]  /*bda0*/  SEL R156, RZ, 0x1000000, P6 ;  /* 0x01000000ff9c7807 */ /* 0x000fc60003000000 */
[----:B------:R0:W-:Y:S01]  /*bdb0*/  STG.E.128 [R154.64], R116 ;  /* 0x000000749a007986 */ /* 0x0001e2000c101d06 */
[----:B------:R-:W-:Y:S01]  /*bdc0*/  LOP3.LUT R126, R126, R156, R159, 0xfe, !PT ;  /* 0x0000009c7e7e7212 */ /* 0x000fe200078efe9f */
[----:B0-----:R-:W-:Y:S01]  /*bdd0*/  IMAD.WIDE.U32 R154, R123, 0x1000000, RZ ;  /* 0x010000007b9a7825 */ /* 0x001fe200078e00ff */
[----:B------:R-:W-:Y:S02]  /*bde0*/  SEL R123, RZ, 0x1, P1 ;  /* 0x00000001ff7b7807 */ /* 0x000fe40000800000 */
[----:B------:R-:W-:Y:S02]  /*bdf0*/  LOP3.LUT P1, RZ, R0, 0xff, RZ, 0xc0, !PT ;  /* 0x000000ff00ff7812 */ /* 0x000fe4000782c0ff */
[----:B------:R-:W-:Y:S01]  /*be00*/  LOP3.LUT R157, R155, R126, R157, 0xfe, !PT ;  /* 0x0000007e9b9d7212 */ /* 0x000fe200078efe9d */
[----:B------:R-:W-:Y:S01]  /*be10*/  IMAD.WIDE.U32 R118, R123, 0x10000, RZ ;  /* 0x000100007b767825 */ /* 0x000fe200078e00ff */
[----:B------:R-:W-:-:S05]  /*be20*/  SEL R126, RZ, 0x1, P5 ;  /* 0x00000001ff7e7807 */ /* 0x000fca0002800000 */
[----:B------:R-:W-:-:S04]  /*be30*/  IMAD.WIDE.U32 R116, R126, 0x100, RZ ;  /* 0x000001007e747825 */ /* 0x000fc800078e00ff */
[----:B------:R-:W-:Y:S01]  /*be40*/  FADD.FTZ R126, RZ, R112 ;  /* 0x00000070ff7e7221 */ /* 0x000fe20000010000 */
[----:B------:R-:W-:Y:S02]  /*be50*/  LOP3.LUT R117, R117, R157, R119, 0xfe, !PT ;  /* 0x0000009d75757212 */ /* 0x000fe400078efe77 */
[----:B------:R-:W-:Y:S01]  /*be60*/  LOP3.LUT R154, R116, R154, R118, 0xfe, !PT ;  /* 0x0000009a749a7212 */ /* 0x000fe200078efe76 */
[----:B------:R-:W-:Y:S01]  /*be70*/  FADD.FTZ R123, R126, R113 ;  /* 0x000000717e7b7221 */ /* 0x000fe20000010000 */
[----:B------:R-:W-:-:S03]  /*be80*/  SEL R119, RZ, 0x1, P0 ;  /* 0x00000001ff777807 */ /* 0x000fc60000000000 */
[----:B------:R-:W-:Y:S01]  /*be90*/  FADD.FTZ R123, R123, R114 ;  /* 0x000000727b7b7221 */ /* 0x000fe20000010000 */
[----:B------:R-:W-:Y:S01]  /*bea0*/  LOP3.LUT R116, R154, R119, RZ, 0xfc, !PT ;  /* 0x000000779a747212 */ /* 0x000fe200078efcff */
[----:B------:R-:W-:-:S04]  /*beb0*/  IMAD.WIDE.U32 R118, R129, R128, c[0x0][0x190] ;  /* 0x0000640081767625 */ /* 0x000fc800078e0080 */
[----:B------:R-:W-:Y:S01]  /*bec0*/  FADD.FTZ R126, R123, R120 ;  /* 0x000000787b7e7221 */ /* 0x000fe20000010000 */
[----:B------:R0:W-:Y:S03]  /*bed0*/  STG.E.64 [R118.64], R116 ;  /* 0x0000007476007986 */ /* 0x0001e6000c101b06 */
[----:B------:R-:W-:-:S04]  /*bee0*/  FADD.FTZ R126, R126, R115 ;  /* 0x000000737e7e7221 */ /* 0x000fc80000010000 */
[----:B------:R-:W-:-:S04]  /*bef0*/  FADD.FTZ R123, R126, R121 ;  /* 0x000000797e7b7221 */ /* 0x000fc80000010000 */
[----:B------:R-:W-:-:S04]  /*bf00*/  FADD.FTZ R126, R123, R122 ;  /* 0x0000007a7b7e7221 */ /* 0x000fc80000010000 */
[----:B------:R-:W-:-:S04]  /*bf10*/  FADD.FTZ R123, R126, R127 ;  /* 0x0000007f7e7b7221 */ /* 0x000fc80000010000 */
[----:B------:R-:W-:-:S04]  /*bf20*/  FADD.FTZ R123, R123, R130 ;  /* 0x000000827b7b7221 */ /* 0x000fc80000010000 */
[----:B------:R-:W-:-:S04]  /*bf30*/  FADD.FTZ R126, R123, R132 ;  /* 0x000000847b7e7221 */ /* 0x000fc80000010000 */
        /* <DEDUP_REMOVED lines=13> */
[----:B------:R-:W0:Y:S02]  /*c010*/  S2R R117, SR_TID.X ;  /* 0x0000000000757919 */ /* 0x000e240000002100 */
[----:B------:R-:W-:-:S04]  /*c020*/  FADD.FTZ R116, R119, R146 ;  /* 0x0000009277747221 */ /* 0x000fc80000010000 */
[----:B------:R-:W-:-:S04]  /*c030*/  FADD.FTZ R116, R116, R147 ;  /* 0x0000009374747221 */ /* 0x000fc80000010000 */
[----:B------:R-:W-:-:S04]  /*c040*/  FADD.FTZ R119, R116, R149 ;  /* 0x0000009574777221 */ /* 0x000fc80000010000 */
[----:B------:R-:W-:-:S04]  /*c050*/  FADD.FTZ R119, R119, R148 ;  /* 0x0000009477777221 */ /* 0x000fc80000010000 */
[----:B------:R-:W-:-:S04]  /*c060*/  FADD.FTZ R116, R119, R150 ;  /* 0x0000009677747221 */ /* 0x000fc80000010000 */
[----:B------:R-:W-:Y:S01]  /*c070*/  FADD.FTZ R119, R116, R151 ;  /* 0x0000009774777221 */ /* 0x000fe20000010000 */
[----:B0-----:R-:W-:-:S03]  /*c080*/  SHF.R.U32.HI R123, RZ, 0x5, R117 ;  /* 0x00000005ff7b7819 */ /* 0x001fc60000011675 */
[----:B------:R-:W-:Y:S01]  /*c090*/  FADD.FTZ R116, R119, R152 ;  /* 0x0000009877747221 */ /* 0x000fe20000010000 */
[----:B------:R-:W-:Y:S02]  /*c0a0*/  LOP3.LUT P0, RZ, R117, 0x1f, RZ, 0xc0, !PT ;  /* 0x0000001f75ff7812 */ /* 0x000fe4000780c0ff */
[----:B------:R-:W-:Y:S01]  /*c0b0*/  LOP3.LUT R123, R123, 0x7fffffc, RZ, 0xc0, !PT ;  /* 0x07fffffc7b7b7812 */ /* 0x000fe200078ec0ff */
[----:B------:R-:W-:-:S03]  /*c0c0*/  FADD.FTZ R116, R116, R153 ;  /* 0x0000009974747221 */ /* 0x000fc60000010000 */
[----:B------:R-:W-:Y:S01]  /*c0d0*/  @!P1 IADD3 R123, R123, 0x4, RZ ;  /* 0x000000047b7b9810 */ /* 0x000fe20007ffe0ff */
[----:B------:R-:W-:Y:S01]  /*c0e0*/  FADD.FTZ R126, R116, R125 ;  /* 0x0000007d747e7221 */ /* 0x000fe20000010000 */
[----:B------:R-:W-:Y:S05]  /*c0f0*/  BRA.DIV ~URZ, `(.L_x_8575) ;  /* 0x000011c27f007947 */ /* 0x000fea000b800000 */
[----:B------:R0:W1:Y:S02]  /*c100*/  SHFL.BFLY PT, R116, R126, 0x1, 0x1f ;  /* 0x0c201f007e747f89 */ /* 0x00006400000e0000 */
.L_x_8579:
        /* <DEDUP_REMOVED lines=84> */
.L_x_8580:
[----:B------:R-:W2:Y:S01]  /*c650*/  S2R R118, SR_TID.X ;  /* 0x0000000000767919 */ /* 0x000ea20000002100 */
[----:B------:R-:W-:Y:S01]  /*c660*/  @!P0 SHF.R.U32.HI R128, RZ, 0x5, R117 ;  /* 0x00000005ff808819 */ /* 0x000fe20000011675 */
[----:B-1----:R-:W-:Y:S01]  /*c670*/  FADD.FTZ R117, R157, R126 ;  /* 0x0000007e9d757221 */ /* 0x002fe20000010000 */
[----:B------:R-:W-:Y:S02]  /*c680*/  WARPSYNC 0xffffffff ;  /* 0xffffffff00007948 */ /* 0x000fe40003800000 */
[----:B------:R-:W-:-:S05]  /*c690*/  @!P0 LOP3.LUT R128, R128, 0x3, RZ, 0xc0, !PT ;  /* 0x0000000380808812 */ /* 0x000fca00078ec0ff */
[----:B------:R-:W-:-:S05]  /*c6a0*/  @!P0 IMAD.IADD R128, R123, 0x1, R128 ;  /* 0x000000017b808824 */ /* 0x000fca00078e0280 */
[----:B------:R1:W-:Y:S01]  /*c6b0*/  @!P0 STS.64 [R128.X8], R116 ;  /* 0x0000007480008388 */ /* 0x0003e20000008a00 */
[----:B--2---:R-:W-:Y:S01]  /*c6c0*/  LOP3.LUT R154, R118, 0x1f, RZ, 0xc0, !PT ;  /* 0x0000001f769a7812 */ /* 0x004fe200078ec0ff */
[----:B-1----:R-:W-:Y:S02]  /*c6d0*/  CS2R R116, SRZ ;  /* 0x0000000000747805 */ /* 0x002fe4000001ff00 */
[----:B------:R-:W-:Y:S01]  /*c6e0*/  BAR.SYNC.DEFER_BLOCKING 0x0 ;  /* 0x0000000000007b1d */ /* 0x000fe20000010000 */
[----:B------:R-:W-:-:S13]  /*c6f0*/  ISETP.GT.U32.AND P1, PT, R154, 0x3, PT ;  /* 0x000000039a00780c */ /* 0x000fda0003f24070 */
[----:B0-----:R-:W-:Y:S01]  /*c700*/  @!P1 IMAD.IADD R126, R123, 0x1, R154 ;  /* 0x000000017b7e9824 */ /* 0x001fe200078e029a */
[----:B------:R-:W-:Y:S01]  /*c710*/  MOV R154, RZ ;  /* 0x000000ff009a7202 */ /* 0x000fe20000000f00 */
[----:B------:R-:W-:-:S04]  /*c720*/  @!P1 IMAD.MOV.U32 R154, RZ, RZ, 0x400 ;  /* 0x00000400ff9a9424 */ /* 0x000fc800078e00ff */
[----:B------:R-:W-:Y:S01]  /*c730*/  I2F R159, R154 ;  /* 0x0000009a009f7306 */ /* 0x000fe20000201400 */
[----:B------:R-:W0:Y:S04]  /*c740*/  SHFL.DOWN PT, R155, R154, 0x2, 0x1f ;  /* 0x08401f009a9b7f89 */ /* 0x000e2800000e0000 */
[----:B------:R-:W1:Y:S01]  /*c750*/  @!P1 LDS.64 R116, [R126.X8] ;  /* 0x000000007e749984 */ /* 0x000e620000008a00 */
[----:B------:R-:W-:Y:S01]  /*c760*/  ISETP.NE.AND P1, PT, RZ, UR8, PT ;  /* 0x00000008ff007c0c */ /* 0x000fe2000bf25270 */
[----:B0-----:R-:W-:Y:S02]  /*c770*/  IMAD.IADD R156, R155, 0x1, R154 ;  /* 0x000000019b9c7824 */ /* 0x001fe400078e029a */
[----:B------:R-:W-:Y:S03]  /*c780*/  I2F R155, R155 ;  /* 0x0000009b009b7306 */ /* 0x000fe60000201400 */
[----:B------:R-:W0:Y:S05]  /*c790*/  SHFL.DOWN PT, R123, R156, 0x1, 0x1f ;  /* 0x08201f009c7b7f89 */ /* 0x000e2a00000e0000 */
[----:B------:R-:W2:Y:S01]  /*c7a0*/  I2F R119, R156 ;  /* 0x0000009c00777306 */ /* 0x000ea20000201400 */
[----:B-1----:R-:W1:Y:S04]  /*c7b0*/  SHFL.DOWN PT, R157, R116, 0x2, 0x1f ;  /* 0x08401f00749d7f89 */ /* 0x002e6800000e0000 */
[----:B------:R-:W3:Y:S03]  /*c7c0*/  SHFL.DOWN PT, R128, R117, 0x2, 0x1f ;  /* 0x08401f0075807f89 */ /* 0x000ee600000e0000 */
[----:B--2---:R-:W2:Y:S01]  /*c7d0*/  MUFU.RCP R126, R119 ;  /* 0x00000077007e7308 */ /* 0x004ea20000001000 */
[----:B0-----:R-:W-:-:S02]  /*c7e0*/  IADD3 R154, R156, R123, RZ ;  /* 0x0000007b9c9a7210 */ /* 0x001fc40007ffe0ff */
[----:B------:R-:W-:-:S05]  /*c7f0*/  SHF.R.U32.HI R156, RZ, 0x5, R118 ;  /* 0x00000005ff9c7819 */ /* 0x000fca0000011676 */
[----:B------:R-:W-:Y:S08]  /*c800*/  I2F R123, R123 ;  /* 0x0000007b007b7306 */ /* 0x000ff00000201400 */
[----:B------:R-:W0:Y:S01]  /*c810*/  I2F R154, R154 ;  /* 0x0000009a009a7306 */ /* 0x000e220000201400 */
[C---:B-1----:R-:W-:Y:S02]  /*c820*/  FADD.FTZ R158, -R157.reuse, R116 ;  /* 0x000000749d9e7221 */ /* 0x042fe40000010100 */
[----:B------:R-:W-:-:S02]  /*c830*/  FMUL.FTZ R157, R157, R155 ;  /* 0x0000009b9d9d7220 */ /* 0x000fc40000410000 */
[----:B------:R-:W-:Y:S02]  /*c840*/  FMUL.FTZ R158, R158, R158 ;  /* 0x0000009e9e9e7220 */ /* 0x000fe40000410000 */
[----:B------:R-:W-:Y:S02]  /*c850*/  FFMA.FTZ R157, R159, R116, R157 ;  /* 0x000000749f9d7223 */ /* 0x000fe4000001009d */
[----:B------:R-:W-:Y:S02]  /*c860*/  FMUL.FTZ R158, R158, R159 ;  /* 0x0000009f9e9e7220 */ /* 0x000fe40000410000 */
[----:B--2---:R-:W-:Y:S01]  /*c870*/  FMUL.FTZ R116, R126, R157 ;  /* 0x0000009d7e747220 */ /* 0x004fe20000410000 */
[----:B------:R-:W-:Y:S01]  /*c880*/  LOP3.LUT R157, R156, 0x3, RZ, 0xc0, !PT ;  /* 0x000000039c9d7812 */ /* 0x000fe200078ec0ff */
[----:B------:R-:W-:Y:S02]  /*c890*/  FMUL.FTZ R158, R158, R155 ;  /* 0x0000009b9e9e7220 */ /* 0x000fe40000410000 */
[----:B---3--:R-:W-:Y:S01]  /*c8a0*/  FADD.FTZ R155, R128, R117 ;  /* 0x00000075809b7221 */ /* 0x008fe20000010000 */
[----:B------:R-:W-:Y:S01]  /*c8b0*/  LOP3.LUT P0, RZ, R157, 0x1f, R118, 0xf8, !PT ;  /* 0x0000001f9dff7812 */ /* 0x000fe2000780f876 */
[----:B------:R-:W1:Y:S01]  /*c8c0*/  SHFL.DOWN PT, R117, R116, 0x1, 0x1f ;  /* 0x08201f0074757f89 */ /* 0x000e6200000e0000 */
[----:B0-----:R-:W0:Y:S01]  /*c8d0*/  MUFU.RCP R128, R154 ;  /* 0x0000009a00807308 */ /* 0x001e220000001000 */
[----:B------:R-:W-:-:S05]  /*c8e0*/  FFMA.FTZ R155, R126, R158, R155 ;  /* 0x0000009e7e9b7223 */ /* 0x000fca000001009b */
[----:B------:R-:W2:Y:S01]  /*c8f0*/  SHFL.DOWN PT, R126, R155, 0x1, 0x1f ;  /* 0x08201f009b7e7f89 */ /* 0x000ea200000e0000 */
[----:B-1----:R-:W-:Y:S02]  /*c900*/  FMUL.FTZ R118, R117, R123 ;  /* 0x0000007b75767220 */ /* 0x002fe40000410000 */
[----:B------:R-:W-:Y:S02]  /*c910*/  FADD.FTZ R117, R116, -R117 ;  /* 0x8000007574757221 */ /* 0x000fe40000010000 */
[----:B------:R-:W-:Y:S02]  /*c920*/  FFMA.FTZ R157, R119, R116, R118 ;  /* 0x00000074779d7223 */ /* 0x000fe40000010076 */
[----:B------:R-:W-:Y:S02]  /*c930*/  FMUL.FTZ R116, R117, R117 ;  /* 0x0000007575747220 */ /* 0x000fe40000410000 */
[----:B0-----:R-:W-:Y:S02]  /*c940*/  FMUL.FTZ R157, R128, R157 ;  /* 0x0000009d809d7220 */ /* 0x001fe40000410000 */
[----:B------:R-:W-:-:S02]  /*c950*/  FMUL.FTZ R116, R119, R116 ;  /* 0x0000007477747220 */ /* 0x000fc40000410000 */
[----:B--2---:R-:W-:Y:S02]  /*c960*/  FADD.FTZ R155, R155, R126 ;  /* 0x0000007e9b9b7221 */ /* 0x004fe40000010000 */
[----:B------:R-:W-:Y:S01]  /*c970*/  FMUL.FTZ R116, R116, R123 ;  /* 0x0000007b74747220 */ /* 0x000fe20000410000 */
[----:B------:R-:W0:Y:S01]  /*c980*/  SHFL.IDX PT, R157, R157, RZ, 0x1f ;  /* 0x00001fff9d9d7589 */ /* 0x000e2200000e0000 */
[----:B------:R-:W-:Y:S02]  /*c990*/  IMAD.MOV.U32 R123, RZ, RZ, c[0x0][0x1e0] ;  /* 0x00007800ff7b7624 */ /* 0x000fe400078e00ff */
[----:B------:R-:W-:Y:S02]  /*c9a0*/  FFMA.FTZ R155, R128, R116, R155 ;  /* 0x00000074809b7223 */ /* 0x000fe4000001009b */
[----:B------:R-:W-:-:S03]  /*c9b0*/  @!P0 IMAD.MOV.U32 R116, RZ, RZ, 0x4 ;  /* 0x00000004ff748424 */ /* 0x000fc600078e00ff */
[----:B------:R-:W1:Y:S01]  /*c9c0*/  SHFL.IDX PT, R128, R155, RZ, 0x1f ;  /* 0x00001fff9b807589 */ /* 0x000e6200000e0000 */
[----:B------:R-:W-:-:S04]  /*c9d0*/  @!P0 IMAD.WIDE R116, R11, R116, c[0x0][0x1a0] ;  /* 0x000068000b748625 */ /* 0x000fc800078e0274 */
[C---:B0-----:R-:W-:Y:S01]  /*c9e0*/  FMUL.FTZ R118, R157.reuse, R157 ;  /* 0x0000009d9d767220 */ /* 0x041fe20000410000 */
[----:B------:R0:W-:Y:S04]  /*c9f0*/  @!P0 STG.E [R116.64], R157 ;  /* 0x0000009d74008986 */ /* 0x0001e8000c101906 */
[----:B------:R-:W-:Y:S02]  /*ca00*/  FSEL R126, R118, RZ, P1 ;  /* 0x000000ff767e7208 */ /* 0x000fe40000800000 */
[----:B------:R-:W-:Y:S01]  /*ca10*/  FSEL R118, R157, RZ, !P1 ;  /* 0x000000ff9d767208 */ /* 0x000fe20004800000 */
[----:B-1----:R-:W-:-:S04]  /*ca20*/  FFMA.FTZ R123, R128, R123, c[0x0][0x228] ;  /* 0x00008a00807b7623 */ /* 0x002fc8000001007b */
[----:B------:R-:W-:Y:S01]  /*ca30*/  FADD.FTZ R123, R123, R126 ;  /* 0x0000007e7b7b7221 */ /* 0x000fe20000010000 */
[----:B------:R-:W-:Y:S01]  /*ca40*/  @!P0 MOV R126, 0x4 ;  /* 0x00000004007e8802 */ /* 0x000fe20000000f00 */
[C---:B------:R-:W-:Y:S02]  /*ca50*/  FADD.FTZ R114, -R118.reuse, R114 ;  /* 0x0000007276727221 */ /* 0x040fe40000010100 */
[----:B0-----:R-:W0:Y:S01]  /*ca60*/  MUFU.RSQ R116, R123 ;  /* 0x0000007b00747308 */ /* 0x001e220000001400 */
[C---:B------:R-:W-:Y:S02]  /*ca70*/  FADD.FTZ R119, -R118.reuse, R112 ;  /* 0x0000007076777221 */ /* 0x040fe40000010100 */
[C---:B------:R-:W-:Y:S02]  /*ca80*/  FADD.FTZ R128, -R118.reuse, R113 ;  /* 0x0000007176807221 */ /* 0x040fe40000010100 */
[C---:B------:R-:W-:Y:S02]  /*ca90*/  FADD.FTZ R115, -R118.reuse, R115 ;  /* 0x0000007376737221 */ /* 0x040fe40000010100 */
[----:B------:R-:W-:-:S02]  /*caa0*/  FADD.FTZ R121, -R118, R121 ;  /* 0x0000007976797221 */ /* 0x000fc40000010100 */
[C---:B------:R-:W-:Y:S01]  /*cab0*/  @!P0 IMAD.WIDE R112, R11.reuse, R126, c[0x0][0x1a8] ;  /* 0x00006a000b708625 */ /* 0x040fe200078e027e */
[----:B------:R-:W-:-:S03]  /*cac0*/  IADD3 R11, R11, c[0x0][0x160], RZ ;  /* 0x000058000b0b7a10 */ /* 0x000fc60007ffe0ff */
[C---:B------:R-:W-:Y:S02]  /*cad0*/  FADD.FTZ R127, -R118.reuse, R127 ;  /* 0x0000007f767f7221 */ /* 0x040fe40000010100 */
[C---:B------:R-:W-:Y:S01]  /*cae0*/  FADD.FTZ R130, -R118.reuse, R130 ;  /* 0x0000008276827221 */ /* 0x040fe20000010100 */
[----:B0-----:R0:W-:Y:S01]  /*caf0*/  @!P0 STG.E [R112.64], R116 ;  /* 0x0000007470008986 */ /* 0x0011e2000c101906 */
        /* <DEDUP_REMOVED lines=40> */
[C---:B0-----:R-:W-:Y:S02]  /*cd80*/  FMUL.FTZ R112, R116.reuse, R137 ;  /* 0x0000008974707220 */ /* 0x041fe40000410000 */
        /* <DEDUP_REMOVED lines=39> */
[----:B------:R-:W-:Y:S01]  /*d000*/  FFMA.FTZ R113, R74, R165, R106 ;  /* 0x000000a54a717223 */ /* 0x000fe2000001006a */
[----:B------:R-:W-:Y:S01]  /*d010*/  LOP3.LUT P1, RZ, R0, 0xff, RZ, 0xc0, !PT ;  /* 0x000000ff00ff7812 */ /* 0x000fe2000782c0ff */
[----:B------:R-:W-:Y:S01]  /*d020*/  FFMA.FTZ R120, R75, R120, R107 ;  /* 0x000000784b787223 */ /* 0x000fe2000001006b */
[----:B------:R-:W-:Y:S01]  /*d030*/  F2FP.BF16.PACK_AB R121, R130, R121 ;  /* 0x000000798279723e */ /* 0x000fe200000010ff */
[----:B------:R-:W-:Y:S01]  /*d040*/  FFMA.FTZ R117, R66, R131, R98 ;  /* 0x0000008342757223 */ /* 0x000fe20000010062 */
[----:B------:R-:W-:Y:S01]  /*d050*/  LEA R130, P0, R124, c[0x0][0x208], 0x4 ;  /* 0x000082007c827a11 */ /* 0x000fe200078020ff */
[----:B------:R-:W-:Y:S01]  /*d060*/  FFMA.FTZ R134, R67, R134, R99 ;  /* 0x0000008643867223 */ /* 0x000fe20000010063 */
[----:B------:R-:W-:Y:S01]  /*d070*/  F2FP.BF16.PACK_AB R113, R120, R113 ;  /* 0x000000717871723e */ /* 0x000fe200000010ff */
[----:B------:R-:W-:Y:S01]  /*d080*/  FFMA.FTZ R125, R57, R126, R89 ;  /* 0x0000007e397d7223 */ /* 0x000fe20000010059 */
[----:B------:R-:W-:Y:S01]  /*d090*/  SEL R0, RZ, 0x1, P1 ;  /* 0x00000001ff007807 */ /* 0x000fe20000800000 */
[----:B------:R-:W-:Y:S01]  /*d0a0*/  FFMA.FTZ R126, R44, R151, R76 ;  /* 0x000000972c7e7223 */ /* 0x000fe2000001004c */
[----:B------:R-:W-:Y:S01]  /*d0b0*/  F2FP.BF16.PACK_AB R117, R134, R117 ;  /* 0x000000758675723e */ /* 0x000fe200000010ff */
[----:B------:R-:W-:Y:S01]  /*d0c0*/  FFMA.FTZ R131, R45, R148, R77 ;  /* 0x000000942d837223 */ /* 0x000fe2000001004d */
[----:B------:R-:W-:Y:S01]  /*d0d0*/  IADD3 R134, R124, 0x100, RZ ;  /* 0x000001007c867810 */ /* 0x000fe20007ffe0ff */
        /* <DEDUP_REMOVED lines=8> */
[----:B------:R-:W-:Y:S01]  /*d160*/  ISETP.GE.AND P0, PT, R11, c[0x0][0x164], PT ;  /* 0x000059000b007a0c */ /* 0x000fe20003f06270 */
[----:B------:R-:W-:Y:S01]  /*d170*/  IMAD.MOV.U32 R135, RZ, RZ, 0x10 ;  /* 0x00000010ff877424 */ /* 0x000fe200078e00ff */
[----:B------:R-:W-:Y:S01]  /*d180*/  F2FP.BF16.PACK_AB R123, R146, R157 ;  /* 0x0000009d927b723e */ /* 0x000fe200000010ff */
[----:B------:R-:W-:Y:S01]  /*d190*/  FFMA.FTZ R161, R50, R161, R82 ;  /* 0x000000a132a17223 */ /* 0x000fe20000010052 */
[----:B------:R-:W-:Y:S01]  /*d1a0*/  F2FP.BF16.PACK_AB R120, R125, R120 ;  /* 0x000000787d78723e */ /* 0x000fe200000010ff */
[----:B------:R-:W-:Y:S01]  /*d1b0*/  FFMA.FTZ R127, R46, R153, R78 ;  /* 0x000000992e7f7223 */ /* 0x000fe2000001004e */
[----:B------:R0:W-:Y:S01]  /*d1c0*/  STG.E.128 [R130.64], R112 ;  /* 0x0000007082007986 */ /* 0x0001e2000c101d06 */
[----:B------:R-:W-:-:S02]  /*d1d0*/  FFMA.FTZ R150, R47, R150, R79 ;  /* 0x000000962f967223 */ /* 0x000fc4000001004f */
[----:B------:R-:W-:Y:S02]  /*d1e0*/  FFMA.FTZ R144, R51, R144, R83 ;  /* 0x0000009033907223 */ /* 0x000fe40000010053 */
[----:B------:R-:W-:Y:S01]  /*d1f0*/  FFMA.FTZ R147, R48, R147, R80 ;  /* 0x0000009330937223 */ /* 0x000fe20000010050 */
[----:B------:R-:W-:Y:S01]  /*d200*/  F2FP.BF16.PACK_AB R127, R150, R127 ;  /* 0x0000007f967f723e */ /* 0x000fe200000010ff */
[----:B------:R-:W-:Y:S01]  /*d210*/  FFMA.FTZ R140, R49, R140, R81 ;  /* 0x0000008c318c7223 */ /* 0x000fe20000010051 */
[----:B------:R-:W-:Y:S01]  /*d220*/  F2FP.BF16.PACK_AB R125, R144, R161 ;  /* 0x000000a1907d723e */ /* 0x000fe200000010ff */
[----:B------:R-:W-:-:S03]  /*d230*/  IMAD.WIDE.U32 R132, R132, R135, c[0x0][0x208] ;  /* 0x0000820084847625 */ /* 0x000fc600078e0087 */
[----:B------:R-:W-:Y:S01]  /*d240*/  F2FP.BF16.PACK_AB R124, R140, R147 ;  /* 0x000000938c7c723e */ /* 0x000fe200000010ff */
[----:B------:R-:W-:Y:S01]  /*d250*/  IMAD.WIDE.U32 R134, R134, R135, c[0x0][0x208] ;  /* 0x0000820086867625 */ /* 0x000fe200078e0087 */
[----:B------:R0:W-:Y:S04]  /*d260*/  STG.E.128 [R132.64], R116 ;  /* 0x0000007484007986 */ /* 0x0001e8000c101d06 */
[----:B------:R0:W-:Y:S04]  /*d270*/  STG.E.128 [R134.64], R120 ;  /* 0x0000007886007986 */ /* 0x0001e8000c101d06 */
[----:B------:R0:W-:Y:S02]  /*d280*/  STG.E.128 [R128.64], R124 ;  /* 0x0000007c80007986 */ /* 0x0001e4000c101d06 */
[----:B0-----:R-:W-:Y:S01]  /*d290*/  @P0 CALL.REL.NOINC `(.L_x_8577) ;  /* 0x0000001000000944 */ /* 0x001fe20003c00000 */
[----:B------:R-:W-:Y:S05]  /*d2a0*/  BRA `(.L_x_8578) ;  /* 0xffff363000007947 */ /* 0x000fea000383ffff */
.L_x_8577:
[----:B------:R-:W-:Y:S05]  /*d2b0*/  EXIT ;  /* 0x000000000000794d */ /* 0x000fea0003800000 */
.L_x_8575:
[----:B------:R-:W-:Y:S01]  /*d2c0*/  HFMA2.MMA R128, -RZ, RZ, 0, 1.847743988037109375e-06 ;  /* 0x0000001fff807435 */ /* 0x000fe200000001ff */
[----:B------:R-:W-:Y:S01]  /*d2d0*/  IMAD.MOV.U32 R157, RZ, RZ, 0x1 ;  /* 0x00000001ff9d7424 */ /* 0x000fe200078e00ff */
[----:B------:R-:W-:Y:S01]  /*d2e0*/  MOV R118, 0xd310 ;  /* 0x0000d31000767802 */ /* 0x000fe20000000f00 */
[----:B------:R-:W-:-:S03]  /*d2f0*/  IMAD.MOV.U32 R155, RZ, RZ, -0x1 ;  /* 0xffffffffff9b7424 */ /* 0x000fc600078e00ff */
[----:B------:R-:W-:Y:S05]  /*d300*/  CALL.REL.NOINC `($__internal_45_$__cuda_sm70_shflsync_bfly_p) ;  /* 0x0000079000007944 */ /* 0x000fea0003c00000 */
[----:B-1----:R-:W-:Y:S01]  /*d310*/  MOV R116, R157 ;  /* 0x0000009d00747202 */ /* 0x002fe20000000f00 */
[----:B0-----:R-:W-:Y:S05]  /*d320*/  BRA `(.L_x_8579) ;  /* 0xffffede000007947 */ /* 0x001fea000383ffff */
.L_x_8576:
[----:B------:R-:W-:Y:S01]  /*d330*/  HFMA2.MMA R128, -RZ, RZ, 0, 1.847743988037109375e-06 ;  /* 0x0000001fff807435 */ /* 0x000fe200000001ff */
[----:B------:R-:W-:Y:S01]  /*d340*/  IMAD.MOV.U32 R157, RZ, RZ, 0x2 ;  /* 0x00000002ff9d7424 */ /* 0x000fe200078e00ff */
[----:B------:R-:W-:Y:S01]  /*d350*/  MOV R118, 0xd380 ;  /* 0x0000d38000767802 */ /* 0x000fe20000000f00 */
[----:B------:R-:W-:-:S03]  /*d360*/  IMAD.MOV.U32 R155, RZ, RZ, -0x1 ;  /* 0xffffffffff9b7424 */ /* 0x000fc600078e00ff */
[----:B------:R-:W-:Y:S05]  /*d370*/  CALL.REL.NOINC `($__internal_45_$__cuda_sm70_shflsync_bfly_p) ;  /* 0x0000072000007944 */ /* 0x000fea0003c00000 */
[----:B01----:R-:W-:Y:S01]  /*d380*/  FADD.FTZ R126, R126, R157 ;  /* 0x0000009d7e7e7221 */ /* 0x003fe20000010000 */
[----:B------:R-:W-:Y:S01]  /*d390*/  MOV R157, 0x4 ;  /* 0x00000004009d7802 */ /* 0x000fe20000000f00 */
[----:B------:R-:W-:Y:S01]  /*d3a0*/  IMAD.MOV.U32 R128, RZ, RZ, 0x1f ;  /* 0x0000001fff807424 */ /* 0x000fe200078e00ff */
[----:B------:R-:W-:-:S02]  /*d3b0*/  MOV R155, 0xffffffff ;  /* 0xffffffff009b7802 */ /* 0x000fc40000000f00 */
[----:B------:R-:W-:Y:S02]  /*d3c0*/  MOV R118, 0xd3e0 ;  /* 0x0000d3e000767802 */ /* 0x000fe40000000f00 */
[----:B------:R-:W-:Y:S05]  /*d3d0*/  CALL.REL.NOINC `($__internal_45_$__cuda_sm70_shflsync_bfly_p) ;  /* 0x000006c000007944 */ /* 0x000fea0003c00000 */
[----:B0-----:R-:W-:Y:S01]  /*d3e0*/  HFMA2.MMA R128, -RZ, RZ, 0, 1.847743988037109375e-06 ;  /* 0x0000001fff807435 */ /* 0x001fe200000001ff */
[----:B-1----:R-:W-:Y:S01]  /*d3f0*/  FADD.FTZ R126, R126, R157 ;  /* 0x0000009d7e7e7221 */ /* 0x002fe20000010000 */
[----:B------:R-:W-:Y:S01]  /*d400*/  MOV R118, 0xd440 ;  /* 0x0000d44000767802 */ /* 0x000fe20000000f00 */
[----:B------:R-:W-:Y:S02]  /*d410*/  IMAD.MOV.U32 R157, RZ, RZ, 0x8 ;  /* 0x00000008ff9d7424 */ /* 0x000fe400078e00ff */
[----:B------:R-:W-:Y:S02]  /*d420*/  IMAD.MOV.U32 R155, RZ, RZ, -0x1 ;  /* 0xffffffffff9b7424 */ /* 0x000fe400078e00ff */
[----:B------:R-:W-:Y:S05]  /*d430*/  CALL.REL.NOINC `($__internal_45_$__cuda_sm70_shflsync_bfly_p) ;  /* 0x0000066000007944 */ /* 0x000fea0003c00000 */
[----:B01----:R-:W-:Y:S01]  /*d440*/  FADD.FTZ R126, R126, R157 ;  /* 0x0000009d7e7e7221 */ /* 0x003fe20000010000 */
[----:B------:R-:W-:Y:S01]  /*d450*/  MOV R157, 0x10 ;  /* 0x00000010009d7802 */ /* 0x000fe20000000f00 */
[----:B------:R-:W-:Y:S01]  /*d460*/  IMAD.MOV.U32 R128, RZ, RZ, 0x1f ;  /* 0x0000001fff807424 */ /* 0x000fe200078e00ff */
[----:B------:R-:W-:Y:S02]  /*d470*/  MOV R155, 0xffffffff ;  /* 0xffffffff009b7802 */ /* 0x000fe40000000f00 */
[----:B------:R-:W-:-:S02]  /*d480*/  MOV R118, 0xd4a0 ;  /* 0x0000d4a000767802 */ /* 0x000fc40000000f00 */
[----:B------:R-:W-:Y:S05]  /*d490*/  CALL.REL.NOINC `($__internal_45_$__cuda_sm70_shflsync_bfly_p) ;  /* 0x0000060000007944 */ /* 0x000fea0003c00000 */
[----:B-1----:R-:W-:Y:S01]  /*d4a0*/  FADD.FTZ R116, R126, R157 ;  /* 0x0000009d7e747221 */ /* 0x002fe20000010000 */
[----:B0-----:R-:W-:Y:S01]  /*d4b0*/  HFMA2.MMA R128, -RZ, RZ, 0, 1.847743988037109375e-06 ;  /* 0x0000001fff807435 */ /* 0x001fe200000001ff */
[----:B------:R-:W-:-:S02]  /*d4c0*/  IMAD.MOV.U32 R157, RZ, RZ, 0x1 ;  /* 0x00000001ff9d7424 */ /* 0x000fc400078e00ff */
[----:B------:R-:W-:Y:S02]  /*d4d0*/  FMUL.FTZ R116, R116, 0.0009765625 ;  /* 0x3a80000074747820 */ /* 0x000fe40000410000 */
[----:B------:R-:W-:Y:S02]  /*d4e0*/  IMAD.MOV.U32 R155, RZ, RZ, -0x1 ;  /* 0xffffffffff9b7424 */ /* 0x000fe400078e00ff */
        /* <DEDUP_REMOVED lines=65> */
[----:B------:R-:W-:Y:S05]  /*d900*/  CALL.REL.NOINC `($__internal_45_$__cuda_sm70_shflsync_bfly_p) ;  /* 0x0000019000007944 */ /* 0x000fea0003c00000 */
[----:B01----:R-:W-:Y:S01]  /*d910*/  FADD.FTZ R126, R126, R157 ;  /* 0x0000009d7e7e7221 */ /* 0x003fe20000010000 */
[----:B------:R-:W-:Y:S01]  /*d920*/  MOV R157, 0x2 ;  /* 0x00000002009d7802 */ /* 0x000fe20000000f00 */
[----:B------:R-:W-:Y:S01]  /*d930*/  IMAD.MOV.U32 R128, RZ, RZ, 0x1f ;  /* 0x0000001fff807424 */ /* 0x000fe200078e00ff */
[----:B------:R-:W-:Y:S02]  /*d940*/  MOV R155, 0xffffffff ;  /* 0xffffffff009b7802 */ /* 0x000fe40000000f00 */
[----:B------:R-:W-:Y:S02]  /*d950*/  MOV R118, 0xd970 ;  /* 0x0000d97000767802 */ /* 0x000fe40000000f00 */
[----:B------:R-:W-:Y:S05]  /*d960*/  CALL.REL.NOINC `($__internal_45_$__cuda_sm70_shflsync_bfly_p) ;  /* 0x0000013000007944 */ /* 0x000fea0003c00000 */
[----:B0-----:R-:W-:Y:S01]  /*d970*/  HFMA2.MMA R128, -RZ, RZ, 0, 1.847743988037109375e-06 ;  /* 0x0000001fff807435 */ /* 0x001fe200000001ff */
[----:B-1----:R-:W-:Y:S01]  /*d980*/  FADD.FTZ R126, R126, R157 ;  /* 0x0000009d7e7e7221 */ /* 0x002fe20000010000 */
[----:B------:R-:W-:Y:S01]  /*d990*/  MOV R118, 0xd9d0 ;  /* 0x0000d9d000767802 */ /* 0x000fe20000000f00 */
[----:B------:R-:W-:Y:S02]  /*d9a0*/  IMAD.MOV.U32 R157, RZ, RZ, 0x4 ;  /* 0x00000004ff9d7424 */ /* 0x000fe400078e00ff */
[----:B------:R-:W-:-:S02]  /*d9b0*/  IMAD.MOV.U32 R155, RZ, RZ, -0x1 ;  /* 0xffffffffff9b7424 */ /* 0x000fc400078e00ff */
        /* <DEDUP_REMOVED lines=13> */
[----:B01----:R-:W-:Y:S05]  /*da90*/  BRA `(.L_x_8580) ;  /* 0xffffebb000007947 */ /* 0x003fea000383ffff */
        .weak           $__internal_45_$__cuda_sm70_shflsync_bfly_p
        .type           $__internal_45_$__cuda_sm70_shflsync_bfly_p,@function
        .size           $__internal_45_$__cuda_sm70_shflsync_bfly_p,(.L_x_29109 - $__internal_45_$__cuda_sm70_shflsync_bfly_p)
$__internal_45_$__cuda_sm70_shflsync_bfly_p:
[----:B------:R-:W-:Y:S01]  /*daa0*/  MOV R119, 0x0 ;  /* 0x0000000000777802 */ /* 0x000fe20000000f00 */
[----:B------:R-:W-:Y:S04]  /*dab0*/  WARPSYNC R155 ;  /* 0x0000009b00007348 */ /* 0x000fe80003800000 */
[----:B------:R0:W1:Y:S01]  /*dac0*/  SHFL.BFLY PT, R157, R126, R157, R128 ;  /* 0x0c00009d7e9d7389 */ /* 0x00006200000e0080 */
[----:B------:R-:W-:Y:S05]  /*dad0*/  RET.REL.NODEC R118 `(_ZN10layer_norm13ln_fwd_kernelINS_13Kernel_traitsIf13__nv_bfloat16S2_S2_fjLj4096ELj1ELj1ELj4ELj16ENS_18Kernel_traits_baseILj4096EfS2_S2_S2_fjLj128EEEEELb1ELb1ELb0ELb1EEEvNS_9FwdParamsE) ;  /* 0xffff252076007950 */ /* 0x000fea0003c3ffff */
.L_x_8581:
        /* <DEDUP_REMOVED lines=10> */
.L_x_29109:


//--------------------- .text._ZN10layer_norm13ln_fwd_kernelINS_13Kernel_traitsIf13__nv_bfloat16S2_S2_fjLj4096ELj1ELj1ELj4ELj16ENS_18Kernel_traits_baseILj4096EfS2_S2_S2_fjLj128EEEEELb1ELb1ELb1ELb0EEEvNS_9FwdParamsE --------------------------
	.section	.text._ZN10layer_norm13ln_fwd_kernelINS_13Kernel_traitsIf13__nv_bfloat16S2_S2_fjLj4096ELj1ELj1ELj4ELj16ENS_18Kernel_traits_baseILj4096EfS2_S2_S2_fjLj128EEEEELb1ELb1ELb1ELb0EEEvNS_9FwdParamsE,"ax",@progbits
	.sectioninfo	@"SHI_REGISTERS=202"
	.align	128
        .global         _ZN10layer_norm13ln_fwd_kernelINS_13Kernel_traitsIf13__nv_bfloat16S2_S2_fjLj4096ELj1ELj1ELj4ELj16ENS_18Kernel_traits_baseILj4096EfS2_S2_S2_fjLj128EEEEELb1ELb1ELb1ELb0EEEvNS_9FwdParamsE
        .type           _ZN10layer_norm13ln_fwd_kernelINS_13Kernel_traitsIf13__nv_bfloat16S2_S2_fjLj4096ELj1ELj1ELj4ELj16ENS_18Kernel_traits_baseILj4096EfS2_S2_S2_fjLj128EEEEELb1ELb1ELb1ELb0EEEvNS_9FwdParamsE,@function
        .size           _ZN10layer_norm13ln_fwd_kernelINS_13Kernel_traitsIf13__nv_bfloat16S2_S2_fjLj4096ELj1ELj1ELj4ELj16ENS_18Kernel_traits_baseILj4096EfS2_S2_S2_fjLj128EEEEELb1ELb1ELb1ELb0EEEvNS_9FwdParamsE,(.L_x_29110 - _ZN10layer_norm13ln_fwd_kernelINS_13Kernel_traitsIf13__nv_bfloat16S2_S2_fjLj4096ELj1ELj1ELj4ELj16ENS_18Kernel_traits_baseILj4096EfS2_S2_S2_fjLj128EEEEELb1ELb1ELb1ELb0EEEvNS_9FwdParamsE)
        .other          _ZN10layer_norm13ln_fwd_kernelINS_13Kernel_traitsIf13__nv_bfloat16S2_S2_fjLj4096ELj1ELj1ELj4ELj16ENS_18Kernel_traits_baseILj4096EfS2_S2_S2_fjLj128EEEEELb1ELb1ELb1ELb0EEEvNS_9FwdParamsE,@"STO_CUDA_ENTRY STV_DEFAULT"
_ZN10layer_norm13ln_fwd_kernelINS_13Kernel_traitsIf13__nv_bfloat16S2_S2_fjLj4096ELj1ELj1ELj4ELj16ENS_18Kernel_traits_baseILj4096EfS2_S2_S2_fjLj128EEEEELb1ELb1ELb1ELb0EEEvNS_9FwdParamsE:
.text._ZN10layer_norm13ln_fwd_kernelINS_13Kernel_traitsIf13__nv_bfloat16S2_S2_fjLj4096ELj1ELj1ELj4ELj16ENS_18Kernel_traits_baseILj4096EfS2_S2_S2_fjLj128EEEEELb1ELb1ELb1ELb0EEEvNS_9FwdParamsE:
[----:B------:R-:W-:Y:S02]  /*0000*/  IMAD.MOV.U32 R1, RZ, RZ, c[0x0][0x28] ;  /* 0x00000a00ff017624 */ /* 0x000fe400078e00ff */
[----:B------:R-:W-:Y:S01]  /*0010*/  ULDC.U8 UR4, c[0x0][0x244] ;  /* 0x0000910000047ab9 */ /* 0x000fe20000000000 */
[----:B------:R-:W-:Y:S01]  /*0020*/  IMAD.MOV.U32 R34, RZ, RZ, c[0x0][0x238] ;  /* 0x00008e00ff227624 */ /* 0x000fe200078e00ff */
[----:B------:R-:W-:Y:S01]  /*0030*/  ISETP.NE.AND P0, PT, RZ, UR4, PT ;  /* 0x00000004ff007c0c */ /* 0x000fe2000bf05270 */
[----:B------:R-:W-:Y:S01]  /*0040*/  IMAD.MOV.U32 R35, RZ, RZ, c[0x0][0x23c] ;  /* 0x00008f00ff237624 */ /* 0x000fe200078e00ff */
[----:B------:R-:W-:-:S11]  /*0050*/  ULDC.64 UR4, c[0x0][0x118] ;  /* 0x0000460000047ab9 */ /* 0x000fd60000000a00 */
[----:B------:R-:W-:Y:S01]  /*0060*/  @P0 MOV R6, R34 ;  /* 0x0000002200060202 */ /* 0x000fe20000000f00 */
[----:B------:R-:W-:-:S05]  /*0070*/  @P0 IMAD.MOV.U32 R7, RZ, RZ, R35 ;  /* 0x000000ffff070224 */ /* 0x000fca00078e0023 */
[----:B------:R-:W2:Y:S01]  /*0080*/  @P0 LDG.E.64 R2, [R6.64] ;  /* 0x0000000406020981 */ /* 0x000ea2000c1e1b00 */
[----:B------:R-:W-:Y:S02]  /*0090*/  IMAD.MOV.U32 R166, RZ, RZ, c[0x0][0x230] ;  /* 0x00008c00ffa67624 */ /* 0x000fe400078e00ff */
[----:B------:R-:W-:-:S06]  /*00a0*/  IMAD.MOV.U32 R167, RZ, RZ, c[0x0][0x234] ;  /* 0x00008d00ffa77624 */ /* 0x000fcc00078e00ff */
[----:B------:R-:W3:Y:S01]  /*00b0*/  @P0 LDG.E.64 R166, [R166.64] ;  /* 0x00000004a6a60981 */ /* 0x000ee2000c1e1b00 */
[----:B------:R-:W-:Y:S03]  /*00c0*/  BSSY B0, `(.L_x_8582) ;  /* 0x0000046000007945 */ /* 0x000fe60003800000 */
[----:B------:R-:W0:Y:S04]  /*00d0*/  S2R R0, SR_TID.X ;  /* 0x0000000000007919 */ /* 0x000e280000002100 */
[----:B------:R-:W0:Y:S01]  /*00e0*/  S2R R21, SR_CTAID.X ;  /* 0x0000000000157919 */ /* 0x000e220000002500 */
[----:B--2---:R-:W-:Y:S01]  /*00f0*/  @P0 IADD3 R34, P1, R2, c[0x0][0x240], RZ ;  /* 0x0000900002220a10 */ /* 0x004fe20007f3e0ff */
[----:B0-----:R-:W-:-:S03]  /*0100*/  IMAD R2, R21, c[0x0][0x0], R0 ;  /* 0x0000000015027a24 */ /* 0x001fc600078e0200 */
[----:B------:R-:W-:Y:S01]  /*0110*/  @P0 IADD3.X R35, RZ, R3, RZ, P1, !PT ;  /* 0x00000003ff230210 */ /* 0x000fe20000ffe4ff */
[----:B------:R-:W-:-:S03]  /*0120*/  IMAD.WIDE.U32 R8, R2, -0x326172a9, RZ ;  /* 0xcd9e8d5702087825 */ /* 0x000fc600078e00ff */
[--C-:B------:R-:W-:Y:S02]  /*0130*/  SHF.R.U64 R3, R34, 0x2, R35.reuse ;  /* 0x0000000222037819 */ /* 0x100fe40000001223 */
[----:B------:R-:W-:Y:S02]  /*0140*/  SHF.R.U32.HI R4, RZ, 0x2, R35 ;  /* 0x00000002ff047819 */ /* 0x000fe40000011623 */
[----:B---3--:R-:W-:Y:S01]  /*0150*/  IADD3 R5, R167, -0x4498517b, RZ ;  /* 0xbb67ae85a7057810 */ /* 0x008fe20007ffe0ff */
[----:B------:R-:W-:Y:S01]  /*0160*/  IMAD.WIDE.U32 R6, R3, -0x2daee0ad, RZ ;  /* 0xd2511f5303067825 */ /* 0x000fe200078e00ff */
[----:B------:R-:W-:-:S03]  /*0170*/  LOP3.LUT R10, R9, R4, R166, 0x96, !PT ;  /* 0x00000004090a7212 */ /* 0x000fc600078e96a6 */
[----:B------:R-:W-:Y:S01]  /*0180*/  IMAD.MOV.U32 R9, RZ, RZ, c[0x0][0x168] ;  /* 0x00005a00ff097624 */ /* 0x000fe200078e00ff */
[----:B------:R-:W-:Y:S01]  /*0190*/  LOP3.LUT R12, R7, R167, RZ, 0x3c, !PT ;  /* 0x000000a7070c7212 */ /* 0x000fe200078e3cff */
[----:B------:R-:W-:Y:S01]  /*01a0*/  IMAD.WIDE.U32 R10, R10, -0x2daee0ad, RZ ;  /* 0xd2511f530a0a7825 */ /* 0x000fe200078e00ff */
[----:B------:R-:W-:Y:S02]  /*01b0*/  IADD3 R7, R166, 0x3c6ef372, RZ ;  /* 0x3c6ef372a6077810 */ /* 0x000fe40007ffe0ff */
[----:B------:R-:W-:Y:S01]  /*01c0*/  SHF.R.S32.HI R9, RZ, 0x1f, R9 ;  /* 0x0000001fff097819 */ /* 0x000fe20000011409 */
[----:B------:R-:W-:Y:S01]  /*01d0*/  IMAD.WIDE.U32 R12, R12, -0x326172a9, RZ ;  /* 0xcd9e8d570c0c7825 */ /* 0x000fe200078e00ff */
[----:B------:R-:W-:Y:S02]  /*01e0*/  LOP3.LUT R14, R11, R6, R5, 0x96, !PT ;  /* 0x000000060b0e7212 */ /* 0x000fe400078e9605 */
[----:B------:R-:W-:Y:S02]  /*01f0*/  IADD3 R6, R166, -0x61c88647, RZ ;  /* 0x9e3779b9a6067810 */ /* 0x000fe40007ffe0ff */
[----:B------:R-:W-:Y:S01]  /*0200*/  LEA.HI R28, R9, c[0x0][0x168], RZ, 0x3 ;  /* 0x00005a00091c7a11 */ /* 0x000fe200078f18ff */
[----:B------:R-:W-:Y:S01]  /*0210*/  IMAD.WIDE.U32 R14, R14, -0x326172a9, RZ ;  /* 0xcd9e8d570e0e7825 */ /* 0x000fe200078e00ff */
[----:B------:R-:W-:-:S02]  /*0220*/  LOP3.LUT R13, R13, R6, R8, 0x96, !PT ;  /* 0x000000060d0d7212 */ /* 0x000fc400078e9608 */
[----:B------:R-:W-:Y:S02]  /*0230*/  IADD3 R8, R167, 0x76cf5d0a, RZ ;  /* 0x76cf5d0aa7087810 */ /* 0x000fe40007ffe0ff */
[----:B------:R-:W-:Y:S01]  /*0240*/  LOP3.LUT R16, R15, R12, R7, 0x96, !PT ;  /* 0x0000000c0f107212 */ /* 0x000fe200078e9607 */
[----:B------:R-:W-:Y:S01]  /*0250*/  IMAD.WIDE.U32 R12, R13, -0x2daee0ad, RZ ;  /* 0xd2511f530d0c7825 */ /* 0x000fe200078e00ff */
[----:B------:R-:W-:Y:S02]  /*0260*/  LOP3.LUT R15, R0, 0x7f, RZ, 0xc0, !PT ;  /* 0x0000007f000f7812 */ /* 0x000fe400078ec0ff */
[----:B------:R-:W-:Y:S01]  /*0270*/  IADD3 R9, R167, 0x32370b8f, RZ ;  /* 0x32370b8fa7097810 */ /* 0x000fe20007ffe0ff */
[----:B------:R-:W-:Y:S01]  /*0280*/  IMAD.WIDE.U32 R16, R16, -0x2daee0ad, RZ ;  /* 0xd2511f5310107825 */ /* 0x000fe200078e00ff */
[----:B------:R-:W-:Y:S02]  /*0290*/  LOP3.LUT R18, R13, R10, R8, 0x96, !PT ;  /* 0x0000000a0d127212 */ /* 0x000fe400078e9608 */
[----:B------:R-:W-:-:S02]  /*02a0*/  LOP3.LUT R13, R15, 0x7f, RZ, 0x3c, !PT ;  /* 0x0000007f0f0d7812 */ /* 0x000fc400078e3cff */
[----:B------:R-:W-:Y:S01]  /*02b0*/  LOP3.LUT R24, R17, R12, R9, 0x96, !PT ;  /* 0x0000000c11187212 */ /* 0x000fe200078e9609 */
[----:B------:R-:W-:Y:S01]  /*02c0*/  IMAD.WIDE.U32 R18, R18, -0x326172a9, RZ ;  /* 0xcd9e8d5712127825 */ /* 0x000fe200078e00ff */
[----:B------:R-:W-:Y:S02]  /*02d0*/  LEA.HI.SX32 R12, R28, R13, 0x1d ;  /* 0x0000000d1c0c7211 */ /* 0x000fe400078feaff */
[----:B------:R-:W-:Y:S01]  /*02e0*/  IADD3 R10, R166, -0x255992d5, RZ ;  /* 0xdaa66d2ba60a7810 */ /* 0x000fe20007ffe0ff */
[----:B------:R-:W-:Y:S01]  /*02f0*/  IMAD.WIDE.U32 R24, R24, -0x326172a9, RZ ;  /* 0xcd9e8d5718187825 */ /* 0x000fe200078e00ff */
[----:B------:R-:W-:Y:S02]  /*0300*/  LOP3.LUT P0, RZ, R12, 0xffffff80, RZ, 0xc0, !PT ;  /* 0xffffff800cff7812 */ /* 0x000fe4000780c0ff */
[----:B------:R-:W-:Y:S02]  /*0310*/  LOP3.LUT R22, R19, R14, R10, 0x96, !PT ;  /* 0x0000000e13167212 */ /* 0x000fe400078e960a */
[----:B------:R-:W-:-:S02]  /*0320*/  LEA.HI R11, R0, R21, RZ, 0x19 ;  /* 0x00000015000b7211 */ /* 0x000fc400078fc8ff */
[----:B------:R-:W-:Y:S01]  /*0330*/  IADD3 R13, R166, 0x78dde6e4, RZ ;  /* 0x78dde6e4a60d7810 */ /* 0x000fe20007ffe0ff */
[----:B------:R-:W-:Y:S01]  /*0340*/  IMAD.WIDE.U32 R22, R22, -0x2daee0ad, RZ ;  /* 0xd2511f5316167825 */ /* 0x000fe200078e00ff */
[C---:B------:R-:W-:Y:S02]  /*0350*/  ISETP.GE.U32.AND P6, PT, R12.reuse, 0x100, PT ;  /* 0x000001000c00780c */ /* 0x040fe40003fc6070 */
[C---:B------:R-:W-:Y:S02]  /*0360*/  ISETP.GE.U32.AND P5, PT, R12.reuse, 0x180, PT ;  /* 0x000001800c00780c */ /* 0x040fe40003fa6070 */
[----:B------:R-:W-:Y:S02]  /*0370*/  IADD3 R14, R167, -0x126145ec, RZ ;  /* 0xed9eba14a70e7810 */ /* 0x000fe40007ffe0ff */
[----:B------:R-:W-:Y:S02]  /*0380*/  ISETP.GE.AND P3, PT, R11, c[0x0][0x164], PT ;  /* 0x000059000b007a0c */ /* 0x000fe40003f66270 */
[----:B------:R-:W-:-:S02]  /*0390*/  ISETP.GE.U32.AND P1, PT, R12, 0x200, PT ;  /* 0x000002000c00780c */ /* 0x000fc40003f26070 */
[----:B------:R-:W-:Y:S02]  /*03a0*/  P2R R158, PR, RZ, 0x40 ;  /* 0x00000040ff9e7803 */ /* 0x000fe40000000000 */
[----:B------:R-:W-:Y:S02]  /*03b0*/  P2R R169, PR, RZ, 0x20 ;  /* 0x00000020ffa97803 */ /* 0x000fe40000000000 */
[----:B------:R-:W-:Y:S02]  /*03c0*/  LOP3.LUT R26, R25, R18, R13, 0x96, !PT ;  /* 0x00000012191a7212 */ /* 0x000fe400078e960d */
[----:B------:R-:W-:Y:S01]  /*03d0*/  LOP3.LUT R27, R23, R16, R14, 0x96, !PT ;  /* 0x00000010171b7212 */ /* 0x000fe200078e960e */
        /* <DEDUP_REMOVED lines=12> */
[C---:B------:R-:W-:Y:S02]  /*04a0*/  @P2 LEA.HI.X R19, R15.reuse, c[0x0][0x21c], RZ, 0x5, P4 ;  /* 0x000087000f132a11 */ /* 0x040fe400020f2cff */
[----:B------:R-:W-:-:S03]  /*04b0*/  LEA R20, P4, R15, c[0x0][0x1c8], 0x5 ;  /* 0x000072000f147a11 */ /* 0x000fc600078828ff */
[----:B------:R0:W5:Y:S01]  /*04c0*/  @P2 LDG.E.128 R36, [R18.64] ;  /* 0x0000000412242981 */ /* 0x000162000c1e1d00 */
[----:B------:R-:W-:-:S03]  /*04d0*/  LEA.HI.X R21, R15, c[0x0][0x1cc], RZ, 0x5, P4 ;  /* 0x000073000f157a11 */ /* 0x000fc600020f2cff */
[----:B------:R0:W5:Y:S04]  /*04e0*/  @P2 LDG.E.128 R40, [R18.64+0x10] ;  /* 0x0000100412282981 */ /* 0x000168000c1e1d00 */
[----:B------:R0:W5:Y:S04]  /*04f0*/  LDG.E.128 R52, [R20.64+0x10] ;  /* 0x0000100414347981 */ /* 0x000168000c1e1d00 */
[----:B------:R0:W5:Y:S01]  /*0500*/  LDG.E.128 R56, [R20.64] ;  /* 0x0000000414387981 */ /* 0x000162000c1e1d00 */
[----:B------:R-:W-:-:S03]  /*0510*/  LOP3.LUT R15, R15, 0x80, RZ, 0xfc, !PT ;  /* 0x000000800f0f7812 */ /* 0x000fc600078efcff */
.L_x_8583:
[----:B------:R-:W-:Y:S05]  /*0520*/  BSYNC B0 ;  /* 0x0000000000007941 */ /* 0x000fea0003800000 */
.L_x_8582:
        /* <DEDUP_REMOVED lines=20> */
[----:B------:R-:W-:-:S03]  /*0670*/  IADD3 R15, R15, 0x80, RZ ;  /* 0x000000800f0f7810 */ /* 0x000fc60007ffe0ff */
.L_x_8585:
[----:B------:R-:W-:Y:S05]  /*0680*/  BSYNC B0 ;  /* 0x0000000000007941 */ /* 0x000fea0003800000 */
.L_x_8584:
        /* <DEDUP_REMOVED lines=21> */
.L_x_8587:
[----:B------:R-:W-:Y:S05]  /*07e0*/  BSYNC B0 ;  /* 0x0000000000007941 */ /* 0x000fea0003800000 */
.L_x_8586:
        /* <DEDUP_REMOVED lines=19> */
[----:B------:R0:W5:Y:S02]  /*0920*/  LDG.E.128 R128, [R20.64] ;  /* 0x0000000414807981 */ /* 0x000164000c1e1d00 */
.L_x_8589:
[----:B------:R-:W-:Y:S05]  /*0930*/  BSYNC B0 ;  /* 0x0000000000007941 */ /* 0x000fea0003800000 */
.L_x_8588:
[----:B0-----:R-:W-:Y:S01]  /*0940*/  IMAD.WIDE.U32 R20, R26, -0x2daee0ad, RZ ;  /* 0xd2511f531a147825 */ /* 0x001fe200078e00ff */
[----:B------:R-:W-:Y:S02]  /*0950*/  IADD3 R15, R167, -0x56f99767, RZ ;  /* 0xa9066899a70f7810 */ /* 0x000fe40007ffe0ff */
[----:B------:R-:W-:Y:S01]  /*0960*/  IADD3 R16, R166, 0x1715609d, RZ ;  /* 0x1715609da6107810 */ /* 0x000fe20007ffe0ff */
[----:B------:R-:W-:Y:S01]  /*0970*/  IMAD.WIDE.U32 R26, R27, -0x326172a9, RZ ;  /* 0xcd9e8d571b1a7825 */ /* 0x000fe200078e00ff */
[----:B------:R-:W-:Y:S06]  /*0980*/  @P3 EXIT ;  /* 0x000000000000394d */ /* 0x000fec0003800000 */
[----:B------:R-:W-:Y:S01]  /*0990*/  SHF.R.S32.HI R28, RZ, 0x3, R28 ;  /* 0x00000003ff1c7819 */ /* 0x000fe2000001141c */
[----:B------:R-:W-:Y:S01]  /*09a0*/  ULDC.U8 UR6, c[0x0][0x1f0] ;  /* 0x00007c0000067ab9 */ /* 0x000fe20000000000 */
[----:B------:R-:W-:-:S02]  /*09b0*/  LOP3.LUT R25, R21, R22, R15, 0x96, !PT ;  /* 0x0000001615197212 */ /* 0x000fc400078e960f */
[----:B------:R-:W-:Y:S02]  /*09c0*/  LOP3.LUT R18, R0, 0x60, RZ, 0xc0, !PT ;  /* 0x0000006000127812 */ /* 0x000fe400078ec0ff */
[----:B------:R-:W-:Y:S02]  /*09d0*/  LOP3.LUT R21, R28, 0x7f, RZ, 0xc0, !PT ;  /* 0x0000007f1c157812 */ /* 0x000fe400078ec0ff */
[----:B------:R-:W-:Y:S01]  /*09e0*/  LOP3.LUT R22, R27, R24, R16, 0x96, !PT ;  /* 0x000000181b167212 */ /* 0x000fe200078e9610 */
[----:B------:R-:W-:Y:S01]  /*09f0*/  IMAD.WIDE.U32 R24, R25, -0x326172a9, RZ ;  /* 0xcd9e8d5719187825 */ /* 0x000fe200078e00ff */
[----:B------:R-:W-:-:S03]  /*0a00*/  IADD3 R17, R166, -0x4ab325aa, RZ ;  /* 0xb54cda56a6117810 */ /* 0x000fc60007ffe0ff */
[----:B------:R-:W-:Y:S01]  /*0a10*/  IMAD.IADD R19, R21, 0x1, -R18 ;  /* 0x0000000115137824 */ /* 0x000fe200078e0a12 */
[----:B------:R-:W-:Y:S01]  /*0a20*/  IADD3 R18, R167, 0x646e171e, RZ ;  /* 0x646e171ea7127810 */ /* 0x000fe20007ffe0ff */
[----:B------:R-:W-:Y:S01]  /*0a30*/  IMAD.WIDE.U32 R22, R22, -0x2daee0ad, RZ ;  /* 0xd2511f5316167825 */ /* 0x000fe200078e00ff */
[----:B------:R-:W-:Y:S02]  /*0a40*/  LOP3.LUT R26, R25, R26, R17, 0x96, !PT ;  /* 0x0000001a191a7212 */ /* 0x000fe400078e9611 */
[----:B------:R-:W-:Y:S02]  /*0a50*/  SHF.R.U32.HI R25, RZ, 0x2, R28 ;  /* 0x00000002ff197819 */ /* 0x000fe4000001161c */
[----:B------:R-:W-:Y:S01]  /*0a60*/  IMNMX R19, RZ, R19, !PT ;  /* 0x00000013ff137217 */ /* 0x000fe20007800200 */
[----:B------:R-:W-:Y:S01]  /*0a70*/  IMAD.WIDE.U32 R26, R26, -0x2daee0ad, RZ ;  /* 0xd2511f531a1a7825 */ /* 0x000fe200078e00ff */
[----:B------:R-:W-:Y:S02]  /*0a80*/  LOP3.LUT R28, R23, R20, R18, 0x96, !PT ;  /* 0x00000014171c7212 */ /* 0x000fe400078e9612 */
[----:B------:R-:W-:Y:S01]  /*0a90*/  LOP3.LUT R25, R25, 0x3fffffe0, RZ, 0xc0, !PT ;  /* 0x3fffffe019197812 */ /* 0x000fe200078ec0ff */
[----:B------:R-:W-:Y:S01]  /*0aa0*/  IMAD.SHL.U32 R23, R0, 0x20, RZ ;  /* 0x0000002000177824 */ /* 0x000fe200078e00ff */
[----:B------:R-:W-:Y:S01]  /*0ab0*/  IMNMX R20, R19, 0x20, PT ;  /* 0x0000002013147817 */ /* 0x000fe20003800200 */
[----:B------:R-:W-:Y:S01]  /*0ac0*/  IMAD.WIDE.U32 R28, R28, -0x326172a9, RZ ;  /* 0xcd9e8d571c1c7825 */ /* 0x000fe200078e00ff */
[----:B------:R-:W-:-:S02]  /*0ad0*/  IADD3 R19, R167, 0x1fd5c5a3, RZ ;  /* 0x1fd5c5a3a7137810 */ /* 0x000fc40007ffe0ff */
[----:B------:R-:W-:Y:S02]  /*0ae0*/  LOP3.LUT R30, R23, 0x3e0, RZ, 0xc0, !PT ;  /* 0x000003e0171e7812 */ /* 0x000fe400078ec0ff */
[----:B------:R-:W-:Y:S02]  /*0af0*/  IADD3 R23, R20, R25, RZ ;  /* 0x0000001914177210 */ /* 0x000fe40007ffe0ff */
[C---:B------:R-:W-:Y:S01]  /*0b00*/  IADD3 R20, R166.reuse, 0x5384540f, RZ ;  /* 0x5384540fa6147810 */ /* 0x040fe20007ffe0ff */
[----:B------:R-:W-:Y:S01]  /*0b10*/  IMAD.IADD R21, R21, 0x1, -R30 ;  /* 0x0000000115157824 */ /* 0x000fe200078e0a1e */
[----:B------:R-:W-:Y:S01]  /*0b20*/  LOP3.LUT R35, R27, R22, R19, 0x96, !PT ;  /* 0x000000161b237212 */ /* 0x000fe200078e9613 */
[----:B------:R-:W-:Y:S01]  /*0b30*/  IMAD.SHL.U32 R30, R23, 0x8, RZ ;  /* 0x00000008171e7824 */ /* 0x000fe200078e00ff */
[----:B------:R-:W-:Y:S02]  /*0b40*/  LOP3.LUT R27, R29, R24, R20, 0x96, !PT ;  /* 0x000000181d1b7212 */ /* 0x000fe400078e9614 */
[----:B------:R-:W-:Y:S01]  /*0b50*/  IMNMX R22, RZ, R21, !PT ;  /* 0x00000015ff167217 */ /* 0x000fe20007800200 */
[----:B------:R-:W0:Y:S01]  /*0b60*/  I2F.U32 R33, R30 ;  /* 0x0000001e00217306 */ /* 0x000e220000201000 */
[----:B------:R-:W-:Y:S01]  /*0b70*/  IMAD.HI.U32 R24, R35, -0x326172a9, RZ ;  /* 0xcd9e8d5723187827 */ /* 0x000fe200078e00ff */
[----:B------:R-:W-:-:S02]  /*0b80*/  IADD3 R21, R166, -0xe443238, RZ ;  /* 0xf1bbcdc8a6157810 */ /* 0x000fc40007ffe0ff */
[----:B------:R-:W-:Y:S01]  /*0b90*/  IMNMX R32, R22, 0x20, PT ;  /* 0x0000002016207817 */ /* 0x000fe20003800200 */
[----:B------:R-:W-:Y:S01]  /*0ba0*/  IMAD.HI.U32 R23, R27, -0x2daee0ad, RZ ;  /* 0xd2511f531b177827 */ /* 0x000fe200078e00ff */
[----:B------:R-:W-:Y:S02]  /*0bb0*/  IADD3 R22, R167, -0x24c28bd8, RZ ;  /* 0xdb3d7428a7167810 */ /* 0x000fe40007ffe0ff */
[----:B------:R-:W-:Y:S01]  /*0bc0*/  LOP3.LUT R132, R24, R28, R21, 0x96, !PT ;  /* 0x0000001c18847212 */ /* 0x000fe200078e9615 */
[----:B------:R-:W-:Y:S01]  /*0bd0*/  IMAD.IADD R31, R25, 0x1, R32 ;  /* 0x00000001191f7824 */ /* 0x000fe200078e0220 */
[----:B------:R-:W-:Y:S01]  /*0be0*/  LOP3.LUT R133, R23, R26, R22, 0x96, !PT ;  /* 0x0000001a17857212 */ /* 0x000fe200078e9616 */
[----:B------:R-:W-:Y:S01]  /*0bf0*/  IMAD R26, R27, -0x2daee0ad, RZ ;  /* 0xd2511f531b1a7824 */ /* 0x000fe200078e02ff */
[----:B------:R-:W-:Y:S01]  /*0c00*/  IADD3 R23, R167, -0x695add53, RZ ;  /* 0x96a522ada7177810 */ /* 0x000fe20007ffe0ff */
[----:B------:R-:W-:Y:S01]  /*0c10*/  IMAD.HI.U32 R27, R132, -0x2daee0ad, RZ ;  /* 0xd2511f53841b7827 */ /* 0x000fe200078e00ff */
[----:B------:R-:W-:Y:S01]  /*0c20*/  IADD3 R24, R166, -0x700cb87f, RZ ;  /* 0x8ff34781a6187810 */ /* 0x000fe20007ffe0ff */
[----:B0-----:R0:W1:Y:S02]  /*0c30*/  MUFU.RCP R25, R33 ;  /* 0x0000002100197308 */ /* 0x0010640000001000 */
[----:B------:R-:W-:Y:S01]  /*0c40*/  IMAD R29, R35, -0x326172a9, RZ ;  /* 0xcd9e8d57231d7824 */ /* 0x000fe200078e02ff */
[----:B------:R-:W-:Y:S01]  /*0c50*/  LOP3.LUT R26, R27, R26, R23, 0x96, !PT ;  /* 0x0000001a1b1a7212 */ /* 0x000fe200078e9617 */
[----:B------:R-:W-:Y:S01]  /*0c60*/  IMAD.HI.U32 R28, R133, -0x326172a9, RZ ;  /* 0xcd9e8d57851c7827 */ /* 0x000fe200078e00ff */
[----:B------:R-:W-:-:S03]  /*0c70*/  MOV R30, 0x1 ;  /* 0x00000001001e7802 */ /* 0x000fc60000000f00 */
[----:B------:R-:W-:Y:S01]  /*0c80*/  IMAD.SHL.U32 R31, R31, 0x8, RZ ;  /* 0x000000081f1f7824 */ /* 0x000fe200078e00ff */
[----:B------:R-:W-:Y:S01]  /*0c90*/  LOP3.LUT R27, R28, R29, R24, 0x96, !PT ;  /* 0x0000001d1c1b7212 */ /* 0x000fe200078e9618 */
[----:B------:R-:W-:Y:S01]  /*0ca0*/  IMAD.MOV.U32 R29, RZ, RZ, RZ ;  /* 0x000000ffff1d7224 */ /* 0x000fe200078e00ff */
[----:B------:R-:W-:Y:S01]  /*0cb0*/  LOP3.LUT R28, R34, 0x3, RZ, 0xc0, !PT ;  /* 0x00000003221c7812 */ /* 0x000fe200078ec0ff */
[----:B------:R-:W-:Y:S02]  /*0cc0*/  IMAD R32, R132, -0x2daee0ad, RZ ;  /* 0xd2511f5384207824 */ /* 0x000fe400078e02ff */
[----:B0-----:R-:W-:Y:S02]  /*0cd0*/  IMAD R34, R133, -0x326172a9, RZ ;  /* 0xcd9e8d5785227824 */ /* 0x001fe400078e02ff */
.L_x_8935:
[----:B------:R-:W-:-:S04]  /*0ce0*/  IMAD.MOV.U32 R140, RZ, RZ, 0x4 ;  /* 0x00000004ff8c7424 */ /* 0x000fc800078e00ff */
[----:B------:R-:W-:-:S06]  /*0cf0*/  IMAD.WIDE R192, R11, R140, c[0x0][0x1d0] ;  /* 0x000074000bc07625 */ /* 0x000fcc00078e028c */
[----:B------:R-:W2:Y:S01]  /*0d00*/  LDG.E R192, [R192.64] ;  /* 0x00000004c0c07981 */ /* 0x000ea2000c1e1900 */
[----:B------:R-:W-:-:S05]  /*0d10*/  IMAD.WIDE R140, R11, R140, c[0x0][0x1d8] ;  /* 0x000076000b8c7625 */ /* 0x000fca00078e028c */
[----:B-----5:R0:W5:Y:S01]  /*0d20*/  LDG.E R184, [R140.64] ;  /* 0x000000048cb87981 */ /* 0x020162000c1e1900 */
[----:B------:R-:W-:Y:S01]  /*0d30*/  IMAD R142, R11, c[0x0][0x168], RZ ;  /* 0x00005a000b8e7a24 */ /* 0x000fe200078e02ff */
[----:B------:R-:W-:Y:S01]  /*0d40*/  HFMA2.MMA R188, -RZ, RZ, 0, 0 ;  /* 0x00000000ffbc7435 */ /* 0x000fe200000001ff */
[----:B------:R-:W-:Y:S01]  /*0d50*/  BSSY B0, `(.L_x_8590) ;  /* 0x000033c000007945 */ /* 0x000fe20003800000 */
[----:B------:R-:W-:Y:S02]  /*0d60*/  SHF.R.S32.HI R186, RZ, 0x1f, R11 ;  /* 0x0000001fffba7819 */ /* 0x000fe4000001140b */
        /* <DEDUP_REMOVED lines=8> */
[-C--:B------:R-:W-:Y:S02]  /*0df0*/  LEA.HI.SX32 R190, R143, R142.reuse, 0x1d ;  /* 0x0000008e8fbe7211 */ /* 0x080fe400078feaff */
[----:B------:R-:W-:Y:S01]  /*0e00*/  @P2 LEA.HI.SX32 R188, R181, R142, 0x1d ;  /* 0x0000008eb5bc2211 */ /* 0x000fe200078feaff */
[----:B------:R-:W-:Y:S05]  /*0e10*/  @!P0 BRA `(.L_x_8591) ;  /* 0x000032f000008947 */ /* 0x000fea0003800000 */
[----:B0-----:R-:W-:Y:S01]  /*0e20*/  ISETP.NE.U32.AND P3, PT, RZ, c[0x0][0x180], PT ;  /* 0x00006000ff007a0c */ /* 0x001fe20003f65070 */
        /* <DEDUP_REMOVED lines=16> */
.L_x_8593:
        /* <DEDUP_REMOVED lines=12> */
.L_x_8596:
[----:B------:R-:W-:Y:S02]  /*0ff0*/  IMAD.MOV.U32 R144, RZ, RZ, R34 ;  /* 0x000000ffff907224 */ /* 0x000fe400078e0022 */
.L_x_8597:
[----:B------:R-:W-:Y:S05]  /*1000*/  BSYNC B2 ;  /* 0x0000000000027941 */ /* 0x000fea0003800000 */
.L_x_8595:
        /* <DEDUP_REMOVED lines=16> */
.L_x_8601:
[----:B------:R-:W-:Y:S05]  /*1110*/  BSYNC B3 ;  /* 0x0000000000037941 */ /* 0x000fea0003800000 */
.L_x_8600:
        /* <DEDUP_REMOVED lines=40> */
[----:B------:R-:W-:-:S04]  /*13a0*/  LOP3.LUT R27, R35, R142, R24, 0x96, !PT ;  /* 0x0000008e231b7212 */ /* 0x000fc800078e9618 */
[----:B------:R-:W-:Y:S02]  /*13b0*/  LOP3.LUT R26, R33, R26, R23, 0x96, !PT ;  /* 0x0000001a211a7212 */ /* 0x000fe400078e9617 */
.L_x_8599:
[----:B------:R-:W-:Y:S05]  /*13c0*/  BSYNC B2 ;  /* 0x0000000000027941 */ /* 0x000fea0003800000 */
.L_x_8598:
        /* <DEDUP_REMOVED lines=10> */
[----:B------:R-:W-:-:S04]  /*1470*/  FMUL.FTZ R33, R56, R33 ;  /* 0x0000002138217220 */ /* 0x000fc80000410000 */
[----:B------:R-:W-:Y:S02]  /*1480*/  @P3 FADD.FTZ R33, R28, R33 ;  /* 0x000000211c213221 */ /* 0x000fe40000010000 */
.L_x_8594:
[----:B------:R-:W-:Y:S05]  /*1490*/  BSYNC B1 ;  /* 0x0000000000017941 */ /* 0x000fea0003800000 */
.L_x_8592:
        /* <DEDUP_REMOVED lines=8> */
.L_x_8603:
        /* <DEDUP_REMOVED lines=12> */
.L_x_8606:
[----:B------:R-:W-:Y:S02]  /*15e0*/  IMAD.MOV.U32 R146, RZ, RZ, R34 ;  /* 0x000000ffff927224 */ /* 0x000fe400078e0022 */
.L_x_8607:
[----:B------:R-:W-:Y:S05]  /*15f0*/  BSYNC B2 ;  /* 0x0000000000027941 */ /* 0x000fea0003800000 */
.L_x_8605:
        /* <DEDUP_REMOVED lines=16> */
.L_x_8611:
[----:B------:R-:W-:Y:S05]  /*1700*/  BSYNC B3 ;  /* 0x0000000000037941 */ /* 0x000fea0003800000 */
.L_x_8610:
        /* <DEDUP_REMOVED lines=11> */
[----:B------:R-:W-:-:S04]  /*17c0*/  IMAD.WIDE.U32 R144, R28, -0x326172a9, RZ ;  /* 0xcd9e8d571c907825 */ /* 0x000fc800078e00ff */
[----:B------:R-:W-:Y:S01]  /*17d0*/  IMAD.MOV.U32 R28, RZ, RZ, RZ ;  /* 0x000000ffff1c7224 */ /* 0x000fe200078e00ff */
        /* <DEDUP_REMOVED lines=31> */
.L_x_8609:
[----:B------:R-:W-:Y:S05]  /*19d0*/  BSYNC B2 ;  /* 0x0000000000027941 */ /* 0x000fea0003800000 */
.L_x_8608:
        /* <DEDUP_REMOVED lines=10> */
[----:B------:R-:W-:-:S04]  /*1a80*/  FMUL.FTZ R144, R57, R144 ;  /* 0x0000009039907220 */ /* 0x000fc80000410000 */
[----:B------:R-:W-:Y:S02]  /*1a90*/  @P3 FADD.FTZ R144, R141, R144 ;  /* 0x000000908d903221 */ /* 0x000fe40000010000 */
.L_x_8604:
[----:B------:R-:W-:Y:S05]  /*1aa0*/  BSYNC B1 ;  /* 0x0000000000017941 */ /* 0x000fea0003800000 */
.L_x_8602:
        /* <DEDUP_REMOVED lines=8> */
.L_x_8613:
        /* <DEDUP_REMOVED lines=12> */
.L_x_8616:
[----:B------:R-:W-:Y:S02]  /*1bf0*/  IMAD.MOV.U32 R149, RZ, RZ, R34 ;  /* 0x000000ffff957224 */ /* 0x000fe400078e0022 */
.L_x_8617:
[----:B------:R-:W-:Y:S05]  /*1c00*/  BSYNC B2 ;  /* 0x0000000000027941 */ /* 0x000fea0003800000 */
.L_x_8615:
        /* <DEDUP_REMOVED lines=16> */
.L_x_8621:
[----:B------:R-:W-:Y:S05]  /*1d10*/  BSYNC B3 ;  /* 0x0000000000037941 */ /* 0x000fea0003800000 */
.L_x_8620:
        /* <DEDUP_REMOVED lines=44> */
.L_x_8619:
[----:B------:R-:W-:Y:S05]  /*1fe0*/  BSYNC B2 ;  /* 0x0000000000027941 */ /* 0x000fea0003800000 */
.L_x_8618:
        /* <DEDUP_REMOVED lines=12> */
.L_x_8614:
[----:B------:R-:W-:Y:S05]  /*20b0*/  BSYNC B1 ;  /* 0x0000000000017941 */ /* 0x000fea0003800000 */
.L_x_8612:
        /* <DEDUP_REMOVED lines=8> */
.L_x_8623:
        /* <DEDUP_REMOVED lines=12> */
.L_x_8626:
[----:B------:R-:W-:Y:S02]  /*2200*/  IMAD.MOV.U32 R150, RZ, RZ, R34 ;  /* 0x000000ffff967224 */ /* 0x000fe400078e0022 */
.L_x_8627:
[----:B------:R-:W-:Y:S05]  /*2210*/  BSYNC B2 ;  /* 0x0000000000027941 */ /* 0x000fea0003800000 */
.L_x_8625:
        /* <DEDUP_REMOVED lines=16> */
.L_x_8631:
[----:B------:R-:W-:Y:S05]  /*2320*/  BSYNC B3 ;  /* 0x0000000000037941 */ /* 0x000fea0003800000 */
.L_x_8630:
        /* <DEDUP_REMOVED lines=44> */
.L_x_8629:
[----:B------:R-:W-:Y:S05]  /*25f0*/  BSYNC B2 ;  /* 0x0000000000027941 */ /* 0x000fea0003800000 */
.L_x_8628:
        /* <DEDUP_REMOVED lines=12> */
.L_x_8624:
[----:B------:R-:W-:Y:S05]  /*26c0*/  BSYNC B1 ;  /* 0x0000000000017941 */ /* 0x000fea0003800000 */
.L_x_8622:
        /* <DEDUP_REMOVED lines=8> */
.L_x_8633:
        /* <DEDUP_REMOVED lines=12> */
.L_x_8636:
[----:B------:R-:W-:Y:S02]  /*2810*/  IMAD.MOV.U32 R153, RZ, RZ, R34 ;  /* 0x000000ffff997224 */ /* 0x000fe400078e0022 */
.L_x_8637:
[----:B------:R-:W-:Y:S05]  /*2820*/  BSYNC B2 ;  /* 0x0000000000027941 */ /* 0x000fea0003800000 */
.L_x_8635:
        /* <DEDUP_REMOVED lines=16> */
.L_x_8641:
[----:B------:R-:W-:Y:S05]  /*2930*/  BSYNC B3 ;  /* 0x0000000000037941 */ /* 0x000fea0003800000 */
.L_x_8640:
        /* <DEDUP_REMOVED lines=44> */
.L_x_8639:
[----:B------:R-:W-:Y:S05]  /*2c00*/  BSYNC B2 ;  /* 0x0000000000027941 */ /* 0x000fea0003800000 */
.L_x_8638:
        /* <DEDUP_REMOVED lines=12> */
.L_x_8634:
[----:B------:R-:W-:Y:S05]  /*2cd0*/  BSYNC B1 ;  /* 0x0000000000017941 */ /* 0x000fea0003800000 */
.L_x_8632:
        /* <DEDUP_REMOVED lines=8> */
.L_x_8643:
        /* <DEDUP_REMOVED lines=12> */
.L_x_8646:
[----:B------:R-:W-:Y:S02]  /*2e20*/  IMAD.MOV.U32 R154, RZ, RZ, R34 ;  /* 0x000000ffff9a7224 */ /* 0x000fe400078e0022 */
.L_x_8647:
[----:B------:R-:W-:Y:S05]  /*2e30*/  BSYNC B2 ;  /* 0x0000000000027941 */ /* 0x000fea0003800000 */
.L_x_8645:
        /* <DEDUP_REMOVED lines=16> */
.L_x_8651:
[----:B------:R-:W-:Y:S05]  /*2f40*/  BSYNC B3 ;  /* 0x0000000000037941 */ /* 0x000fea0003800000 */
.L_x_8650:
        /* <DEDUP_REMOVED lines=44> */
.L_x_8649:
[----:B------:R-:W-:Y:S05]  /*3210*/  BSYNC B2 ;  /* 0x0000000000027941 */ /* 0x000fea0003800000 */
.L_x_8648:
        /* <DEDUP_REMOVED lines=12> */
.L_x_8644:
[----:B------:R-:W-:Y:S05]  /*32e0*/  BSYNC B1 ;  /* 0x0000000000017941 */ /* 0x000fea0003800000 */
.L_x_8642:
        /* <DEDUP_REMOVED lines=8> */
.L_x_8653:
        /* <DEDUP_REMOVED lines=12> */
.L_x_8656:
[----:B------:R-:W-:Y:S02]  /*3430*/  IMAD.MOV.U32 R157, RZ, RZ, R34 ;  /* 0x000000ffff9d7224 */ /* 0x000fe400078e0022 */
.L_x_8657:
[----:B------:R-:W-:Y:S05]  /*3440*/  BSYNC B2 ;  /* 0x0000000000027941 */ /* 0x000fea0003800000 */
.L_x_8655:
        /* <DEDUP_REMOVED lines=16> */
.L_x_8661:
[----:B------:R-:W-:Y:S05]  /*3550*/  BSYNC B3 ;  /* 0x0000000000037941 */ /* 0x000fea0003800000 */
.L_x_8660:
        /* <DEDUP_REMOVED lines=44> */
.L_x_8659:
[----:B------:R-:W-:Y:S05]  /*3820*/  BSYNC B2 ;  /* 0x0000000000027941 */ /* 0x000fea0003800000 */
.L_x_8658:
        /* <DEDUP_REMOVED lines=12> */
.L_x_8654:
[----:B------:R-:W-:Y:S05]  /*38f0*/  BSYNC B1 ;  /* 0x0000000000017941 */ /* 0x000fea0003800000 */
.L_x_8652:
        /* <DEDUP_REMOVED lines=8> */
.L_x_8663:
        /* <DEDUP_REMOVED lines=12> */
.L_x_8666:
[----:B------:R-:W-:Y:S02]  /*3a40*/  IMAD.MOV.U32 R180, RZ, RZ, R34 ;  /* 0x000000ffffb47224 */ /* 0x000fe400078e0022 */
.L_x_8667:
[----:B------:R-:W-:Y:S05]  /*3a50*/  BSYNC B2 ;  /* 0x0000000000027941 */ /* 0x000fea0003800000 */
.L_x_8665:
        /* <DEDUP_REMOVED lines=16> */
.L_x_8671:
[----:B------:R-:W-:Y:S05]  /*3b60*/  BSYNC B3 ;  /* 0x0000000000037941 */ /* 0x000fea0003800000 */
.L_x_8670:
        /* <DEDUP_REMOVED lines=44> */
.L_x_8669:
[----:B------:R-:W-:Y:S05]  /*3e30*/  BSYNC B2 ;  /* 0x0000000000027941 */ /* 0x000fea0003800000 */
.L_x_8668:
        /* <DEDUP_REMOVED lines=12> */
.L_x_8664:
[----:B------:R-:W-:Y:S05]  /*3f00*/  BSYNC B1 ;  /* 0x0000000000017941 */ /* 0x000fea0003800000 */
.L_x_8662:
        /* <DEDUP_REMOVED lines=29> */
.L_x_8673:
[----:B------:R-:W-:Y:S05]  /*40e0*/  BSYNC B1 ;  /* 0x0000000000017941 */ /* 0x000fea0003800000 */
.L_x_8672:
[----:B------:R-:W-:Y:S02]  /*40f0*/  IADD3 R190, R190, 0x80, RZ ;  /* 0x00000080bebe7810 */ /* 0x000fe40007ffe0ff */
[----:B------:R-:W-:Y:S02]  /*4100*/  IADD3 R188, R188, 0x80, RZ ;  /* 0x00000080bcbc7810 */ /* 0x000fe40007ffe0ff */
.L_x_8591:
[----:B0-----:R-:W-:Y:S05]  /*4110*/  BSYNC B0 ;  /* 0x0000000000007941 */ /* 0x001fea0003800000 */
.L_x_8590:
[----:B------:R-:W-:Y:S01]  /*4120*/  ISETP.NE.AND P3, PT, R158, RZ, PT ;  /* 0x000000ff9e00720c */ /* 0x000fe20003f65270 */
[----:B------:R-:W-:-:S12]  /*4130*/  BSSY B0, `(.L_x_8674) ;  /* 0x000033a000007945 */ /* 0x000fd80003800000 */
[----:B------:R-:W-:Y:S05]  /*4140*/  @!P3 BRA `(.L_x_8675) ;  /* 0x000033800000b947 */ /* 0x000fea0003800000 */
[----:B------:R-:W-:Y:S02]  /*4150*/  ISETP.NE.U32.AND P3, PT, RZ, c[0x0][0x180], PT ;  /* 0x00006000ff007a0c */ /* 0x000fe40003f65070 */
[----:B------:R-:W-:Y:S02]  /*4160*/  @P2 MOV R143, 0x10 ;  /* 0x00000010008f2802 */ /* 0x000fe40000000f00 */
        /* <DEDUP_REMOVED lines=15> */
.L_x_8677:
        /* <DEDUP_REMOVED lines=12> */
.L_x_8680:
[----:B------:R-:W-:Y:S02]  /*4320*/  MOV R160, R34 ;  /* 0x0000002200a07202 */ /* 0x000fe40000000f00 */
.L_x_8681:
[----:B------:R-:W-:Y:S05]  /*4330*/  BSYNC B2 ;  /* 0x0000000000027941 */ /* 0x000fea0003800000 */
.L_x_8679:
        /* <DEDUP_REMOVED lines=16> */
.L_x_8685:
[----:B------:R-:W-:Y:S05]  /*4440*/  BSYNC B3 ;  /* 0x0000000000037941 */ /* 0x000fea0003800000 */
.L_x_8684:
        /* <DEDUP_REMOVED lines=44> */
.L_x_8683:
[----:B------:R-:W-:Y:S05]  /*4710*/  BSYNC B2 ;  /* 0x0000000000027941 */ /* 0x000fea0003800000 */
.L_x_8682:
        /* <DEDUP_REMOVED lines=12> */
.L_x_8678:
[----:B------:R-:W-:Y:S05]  /*47e0*/  BSYNC B1 ;  /* 0x0000000000017941 */ /* 0x000fea0003800000 */
.L_x_8676:
        /* <DEDUP_REMOVED lines=8> */
.L_x_8687:
        /* <DEDUP_REMOVED lines=12> */
.L_x_8690:
[----:B------:R-:W-:Y:S02]  /*4930*/  IMAD.MOV.U32 R145, RZ, RZ, R34 ;  /* 0x000000ffff917224 */ /* 0x000fe400078e0022 */
.L_x_8691:
[----:B------:R-:W-:Y:S05]  /*4940*/  BSYNC B2 ;  /* 0x0000000000027941 */ /* 0x000fea0003800000 */
.L_x_8689:
        /* <DEDUP_REMOVED lines=16> */
.L_x_8695:
[----:B------:R-:W-:Y:S05]  /*4a50*/  BSYNC B3 ;  /* 0x0000000000037941 */ /* 0x000fea0003800000 */
.L_x_8694:
        /* <DEDUP_REMOVED lines=11> */
[----:B------:R-:W-:Y:S01]  /*4b10*/  IMAD.WIDE.U32 R160, R28, -0x326172a9, RZ ;  /* 0xcd9e8d571ca07825 */ /* 0x000fe200078e00ff */
[----:B------:R-:W-:-:S04]  /*4b20*/  HFMA2.MMA R28, -RZ, RZ, 0, 0 ;  /* 0x00000000ff1c7435 */ /* 0x000fc800000001ff */
        /* <DEDUP_REMOVED lines=31> */
.L_x_8693:
[----:B------:R-:W-:Y:S05]  /*4d20*/  BSYNC B2 ;  /* 0x0000000000027941 */ /* 0x000fea0003800000 */
.L_x_8692:
        /* <DEDUP_REMOVED lines=10> */
[----:B------:R-:W-:Y:S01]  /*4dd0*/  FMUL.FTZ R160, R81, R160 ;  /* 0x000000a051a07220 */ /* 0x000fe20000410000 */
[----:B------:R-:W-:-:S03]  /*4de0*/  PRMT R145, R140, 0x7610, R145 ;  /* 0x000076108c917816 */ /* 0x000fc60000000091 */
[----:B------:R-:W-:Y:S02]  /*4df0*/  @P3 FADD.FTZ R160, R141, R160 ;  /* 0x000000a08da03221 */ /* 0x000fe40000010000 */
.L_x_8688:
[----:B------:R-:W-:Y:S05]  /*4e00*/  BSYNC B1 ;  /* 0x0000000000017941 */ /* 0x000fea0003800000 */
.L_x_8686:
        /* <DEDUP_REMOVED lines=8> */
.L_x_8697:
        /* <DEDUP_REMOVED lines=12> */
.L_x_8700:
[----:B------:R-:W-:Y:S02]  /*4f50*/  MOV R147, R34 ;  /* 0x0000002200937202 */ /* 0x000fe40000000f00 */
.L_x_8701:
[----:B------:R-:W-:Y:S05]  /*4f60*/  BSYNC B2 ;  /* 0x0000000000027941 */ /* 0x000fea0003800000 */
.L_x_8699:
        /* <DEDUP_REMOVED lines=16> */
.L_x_8705:
[----:B------:R-:W-:Y:S05]  /*5070*/  BSYNC B3 ;  /* 0x0000000000037941 */ /* 0x000fea0003800000 */
.L_x_8704:
        /* <DEDUP_REMOVED lines=44> */
.L_x_8703:
[----:B------:R-:W-:Y:S05]  /*5340*/  BSYNC B2 ;  /* 0x0000000000027941 */ /* 0x000fea0003800000 */
.L_x_8702:
        /* <DEDUP_REMOVED lines=13> */
.L_x_8698:
[----:B------:R-:W-:Y:S05]  /*5420*/  BSYNC B1 ;  /* 0x0000000000017941 */ /* 0x000fea0003800000 */
.L_x_8696:
        /* <DEDUP_REMOVED lines=8> */
.L_x_8707:
        /* <DEDUP_REMOVED lines=12> */
.L_x_8710:
[----:B------:R-:W-:Y:S02]  /*5570*/  IMAD.MOV.U32 R148, RZ, RZ, R34 ;  /* 0x000000ffff947224 */ /* 0x000fe400078e0022 */
.L_x_8711:
[----:B------:R-:W-:Y:S05]  /*5580*/  BSYNC B2 ;  /* 0x0000000000027941 */ /* 0x000fea0003800000 */
.L_x_8709:
        /* <DEDUP_REMOVED lines=16> */
.L_x_8715:
[----:B------:R-:W-:Y:S05]  /*5690*/  BSYNC B3 ;  /* 0x0000000000037941 */ /* 0x000fea0003800000 */
.L_x_8714:
        /* <DEDUP_REMOVED lines=44> */
.L_x_8713:
[----:B------:R-:W-:Y:S05]  /*5960*/  BSYNC B2 ;  /* 0x0000000000027941 */ /* 0x000fea0003800000 */
.L_x_8712:
        /* <DEDUP_REMOVED lines=13> */
.L_x_8708:
[----:B------:R-:W-:Y:S05]  /*5a40*/  BSYNC B1 ;  /* 0x0000000000017941 */ /* 0x000fea0003800000 */
.L_x_8706:
        /* <DEDUP_REMOVED lines=8> */
.L_x_8717:
        /* <DEDUP_REMOVED lines=12> */
.L_x_8720:
[----:B------:R-:W-:Y:S02]  /*5b90*/  MOV R151, R34 ;  /* 0x0000002200977202 */ /* 0x000fe40000000f00 */
.L_x_8721:
[----:B------:R-:W-:Y:S05]  /*5ba0*/  BSYNC B2 ;  /* 0x0000000000027941 */ /* 0x000fea0003800000 */
.L_x_8719:
        /* <DEDUP_REMOVED lines=16> */
.L_x_8725:
[----:B------:R-:W-:Y:S05]  /*5cb0*/  BSYNC B3 ;  /* 0x0000000000037941 */ /* 0x000fea0003800000 */
.L_x_8724:
        /* <DEDUP_REMOVED lines=44> */
.L_x_8723:
[----:B------:R-:W-:Y:S05]  /*5f80*/  BSYNC B2 ;  /* 0x0000000000027941 */ /* 0x000fea0003800000 */
.L_x_8722:
        /* <DEDUP_REMOVED lines=13> */
.L_x_8718:
[----:B------:R-:W-:Y:S05]  /*6060*/  BSYNC B1 ;  /* 0x0000000000017941 */ /* 0x000fea0003800000 */
.L_x_8716:
        /* <DEDUP_REMOVED lines=8> */
.L_x_8727:
        /* <DEDUP_REMOVED lines=12> */
.L_x_8730:
[----:B------:R-:W-:Y:S02]  /*61b0*/  IMAD.MOV.U32 R152, RZ, RZ, R34 ;  /* 0x000000ffff987224 */ /* 0x000fe400078e0022 */
.L_x_8731:
[----:B------:R-:W-:Y:S05]  /*61c0*/  BSYNC B2 ;  /* 0x0000000000027941 */ /* 0x000fea0003800000 */
.L_x_8729:
        /* <DEDUP_REMOVED lines=16> */
.L_x_8735:
[----:B------:R-:W-:Y:S05]  /*62d0*/  BSYNC B3 ;  /* 0x0000000000037941 */ /* 0x000fea0003800000 */
.L_x_8734:
        /* <DEDUP_REMOVED lines=44> */
.L_x_8733:
[----:B------:R-:W-:Y:S05]  /*65a0*/  BSYNC B2 ;  /* 0x0000000000027941 */ /* 0x000fea0003800000 */
.L_x_8732:
        /* <DEDUP_REMOVED lines=13> */
.L_x_8728:
[----:B------:R-:W-:Y:S05]  /*6680*/  BSYNC B1 ;  /* 0x0000000000017941 */ /* 0x000fea0003800000 */
.L_x_8726:
        /* <DEDUP_REMOVED lines=8> */
.L_x_8737:
        /* <DEDUP_REMOVED lines=12> */
.L_x_8740:
[----:B------:R-:W-:Y:S02]  /*67d0*/  MOV R155, R34 ;  /* 0x00000022009b7202 */ /* 0x000fe40000000f00 */
.L_x_8741:
[----:B------:R-:W-:Y:S05]  /*67e0*/  BSYNC B2 ;  /* 0x0000000000027941 */ /* 0x000fea0003800000 */
.L_x_8739:
        /* <DEDUP_REMOVED lines=16> */
.L_x_8745:
[----:B------:R-:W-:Y:S05]  /*68f0*/  BSYNC B3 ;  /* 0x0000000000037941 */ /* 0x000fea0003800000 */
.L_x_8744:
        /* <DEDUP_REMOVED lines=44> */
.L_x_8743:
[----:B------:R-:W-:Y:S05]  /*6bc0*/  BSYNC B2 ;  /* 0x0000000000027941 */ /* 0x000fea0003800000 */
.L_x_8742:
        /* <DEDUP_REMOVED lines=13> */
.L_x_8738:
[----:B------:R-:W-:Y:S05]  /*6ca0*/  BSYNC B1 ;  /* 0x0000000000017941 */ /* 0x000fea0003800000 */
.L_x_8736:
        /* <DEDUP_REMOVED lines=8> */
.L_x_8747:
        /* <DEDUP_REMOVED lines=12> */
.L_x_8750:
[----:B------:R-:W-:Y:S02]  /*6df0*/  IMAD.MOV.U32 R156, RZ, RZ, R34 ;  /* 0x000000ffff9c7224 */ /* 0x000fe400078e0022 */
.L_x_8751:
[----:B------:R-:W-:Y:S05]  /*6e00*/  BSYNC B2 ;  /* 0x0000000000027941 */ /* 0x000fea0003800000 */
.L_x_8749:
        /* <DEDUP_REMOVED lines=16> */
.L_x_8755:
[----:B------:R-:W-:Y:S05]  /*6f10*/  BSYNC B3 ;  /* 0x0000000000037941 */ /* 0x000fea0003800000 */
.L_x_8754:
        /* <DEDUP_REMOVED lines=44> */
.L_x_8753:
[----:B------:R-:W-:Y:S05]  /*71e0*/  BSYNC B2 ;  /* 0x0000000000027941 */ /* 0x000fea0003800000 */
.L_x_8752:
        /* <DEDUP_REMOVED lines=13> */
.L_x_8748:
[----:B------:R-:W-:Y:S05]  /*72c0*/  BSYNC B1 ;  /* 0x0000000000017941 */ /* 0x000fea0003800000 */
.L_x_8746:
        /* <DEDUP_REMOVED lines=29> */
.L_x_8757:
[----:B------:R-:W-:Y:S05]  /*74a0*/  BSYNC B1 ;  /* 0x0000000000017941 */ /* 0x000fea0003800000 */
.L_x_8756:
[----:B------:R-:W-:Y:S02]  /*74b0*/  IADD3 R190, R190, 0x80, RZ ;  /* 0x00000080bebe7810 */ /* 0x000fe40007ffe0ff */
[----:B------:R-:W-:Y:S02]  /*74c0*/  IADD3 R188, R188, 0x80, RZ ;  /* 0x00000080bcbc7810 */ /* 0x000fe40007ffe0ff */
.L_x_8675:
[----:B------:R-:W-:Y:S05]  /*74d0*/  BSYNC B0 ;  /* 0x0000000000007941 */ /* 0x000fea0003800000 */
.L_x_8674:
        /* <DEDUP_REMOVED lines=20> */
.L_x_8761:
        /* <DEDUP_REMOVED lines=12> */
.L_x_8764:
[----:B------:R-:W-:Y:S02]  /*76e0*/  IMAD.MOV.U32 R171, RZ, RZ, R34 ;  /* 0x000000ffffab7224 */ /* 0x000fe400078e0022 */
.L_x_8765:
[----:B------:R-:W-:Y:S05]  /*76f0*/  BSYNC B2 ;  /* 0x0000000000027941 */ /* 0x000fea0003800000 */
.L_x_8763:
        /* <DEDUP_REMOVED lines=16> */
.L_x_8769:
[----:B------:R-:W-:Y:S05]  /*7800*/  BSYNC B3 ;  /* 0x0000000000037941 */ /* 0x000fea0003800000 */
.L_x_8768:
        /* <DEDUP_REMOVED lines=43> */
[----:B------:R-:W-:Y:S02]  /*7ac0*/  IMAD.MOV.U32 R140, RZ, RZ, RZ ;  /* 0x000000ffff8c7224 */ /* 0x000fe400078e00ff */
.L_x_8767:
[----:B------:R-:W-:Y:S05]  /*7ad0*/  BSYNC B2 ;  /* 0x0000000000027941 */ /* 0x000fea0003800000 */
.L_x_8766:
        /* <DEDUP_REMOVED lines=12> */
.L_x_8762:
[----:B------:R-:W-:Y:S05]  /*7ba0*/  BSYNC B1 ;  /* 0x0000000000017941 */ /* 0x000fea0003800000 */
.L_x_8760:
        /* <DEDUP_REMOVED lines=8> */
.L_x_8771:
        /* <DEDUP_REMOVED lines=12> */
.L_x_8774:
[----:B------:R-:W-:Y:S02]  /*7cf0*/  IMAD.MOV.U32 R145, RZ, RZ, R34 ;  /* 0x000000ffff917224 */ /* 0x000fe400078e0022 */
.L_x_8775:
[----:B------:R-:W-:Y:S05]  /*7d00*/  BSYNC B2 ;  /* 0x0000000000027941 */ /* 0x000fea0003800000 */
.L_x_8773:
        /* <DEDUP_REMOVED lines=16> */
.L_x_8779:
[----:B------:R-:W-:Y:S05]  /*7e10*/  BSYNC B3 ;  /* 0x0000000000037941 */ /* 0x000fea0003800000 */
.L_x_8778:
        /* <DEDUP_REMOVED lines=44> */
.L_x_8777:
[----:B------:R-:W-:Y:S05]  /*80e0*/  BSYNC B2 ;  /* 0x0000000000027941 */ /* 0x000fea0003800000 */
.L_x_8776:
        /* <DEDUP_REMOVED lines=13> */
.L_x_8772:
[----:B------:R-:W-:Y:S05]  /*81c0*/  BSYNC B1 ;  /* 0x0000000000017941 */ /* 0x000fea0003800000 */
.L_x_8770:
        /* <DEDUP_REMOVED lines=8> */
.L_x_8781:
        /* <DEDUP_REMOVED lines=12> */
.L_x_8784:
[----:B------:R-:W-:Y:S02]  /*8310*/  IMAD.MOV.U32 R147, RZ, RZ, R34 ;  /* 0x000000ffff937224 */ /* 0x000fe400078e0022 */
.L_x_8785:
[----:B------:R-:W-:Y:S05]  /*8320*/  BSYNC B2 ;  /* 0x0000000000027941 */ /* 0x000fea0003800000 */
.L_x_8783:
        /* <DEDUP_REMOVED lines=16> */
.L_x_8789:
[----:B------:R-:W-:Y:S05]  /*8430*/  BSYNC B3 ;  /* 0x0000000000037941 */ /* 0x000fea0003800000 */
.L_x_8788:
        /* <DEDUP_REMOVED lines=44> */
.L_x_8787:
[----:B------:R-:W-:Y:S05]  /*8700*/  BSYNC B2 ;  /* 0x0000000000027941 */ /* 0x000fea0003800000 */
.L_x_8786:
        /* <DEDUP_REMOVED lines=13> */
.L_x_8782:
[----:B------:R-:W-:Y:S05]  /*87e0*/  BSYNC B1 ;  /* 0x0000000000017941 */ /* 0x000fea0003800000 */
.L_x_8780:
        /* <DEDUP_REMOVED lines=8> */
.L_x_8791:
        /* <DEDUP_REMOVED lines=12> */
.L_x_8794:
[----:B------:R-:W-:Y:S02]  /*8930*/  IMAD.MOV.U32 R148, RZ, RZ, R34 ;  /* 0x000000ffff947224 */ /* 0x000fe400078e0022 */
.L_x_8795:
[----:B------:R-:W-:Y:S05]  /*8940*/  BSYNC B2 ;  /* 0x0000000000027941 */ /* 0x000fea0003800000 */
.L_x_8793:
        /* <DEDUP_REMOVED lines=16> */
.L_x_8799:
[----:B------:R-:W-:Y:S05]  /*8a50*/  BSYNC B3 ;  /* 0x0000000000037941 */ /* 0x000fea0003800000 */
.L_x_8798:
        /* <DEDUP_REMOVED lines=44> */
.L_x_8797:
[----:B------:R-:W-:Y:S05]  /*8d20*/  BSYNC B2 ;  /* 0x0000000000027941 */ /* 0x000fea0003800000 */
.L_x_8796:
        /* <DEDUP_REMOVED lines=13> */
.L_x_8792:
[----:B------:R-:W-:Y:S05]  /*8e00*/  BSYNC B1 ;  /* 0x0000000000017941 */ /* 0x000fea0003800000 */
.L_x_8790:
        /* <DEDUP_REMOVED lines=8> */
.L_x_8801:
        /* <DEDUP_REMOVED lines=12> */
.L_x_8804:
[----:B------:R-:W-:Y:S02]  /*8f50*/  IMAD.MOV.U32 R151, RZ, RZ, R34 ;  /* 0x000000ffff977224 */ /* 0x000fe400078e0022 */
.L_x_8805:
[----:B------:R-:W-:Y:S05]  /*8f60*/  BSYNC B2 ;  /* 0x0000000000027941 */ /* 0x000fea0003800000 */
.L_x_8803:
        /* <DEDUP_REMOVED lines=16> */
.L_x_8809:
[----:B------:R-:W-:Y:S05]  /*9070*/  BSYNC B3 ;  /* 0x0000000000037941 */ /* 0x000fea0003800000 */
.L_x_8808:
        /* <DEDUP_REMOVED lines=44> */
.L_x_8807:
[----:B------:R-:W-:Y:S05]  /*9340*/  BSYNC B2 ;  /* 0x0000000000027941 */ /* 0x000fea0003800000 */
.L_x_8806:
        /* <DEDUP_REMOVED lines=13> */
.L_x_8802:
[----:B------:R-:W-:Y:S05]  /*9420*/  BSYNC B1 ;  /* 0x0000000000017941 */ /* 0x000fea0003800000 */
.L_x_8800:
        /* <DEDUP_REMOVED lines=8> */
.L_x_8811:
        /* <DEDUP_REMOVED lines=12> */
.L_x_8814:
[----:B------:R-:W-:Y:S02]  /*9570*/  IMAD.MOV.U32 R152, RZ, RZ, R34 ;  /* 0x000000ffff987224 */ /* 0x000fe400078e0022 */
.L_x_8815:
[----:B------:R-:W-:Y:S05]  /*9580*/  BSYNC B2 ;  /* 0x0000000000027941 */ /* 0x000fea0003800000 */
.L_x_8813:
        /* <DEDUP_REMOVED lines=16> */
.L_x_8819:
[----:B------:R-:W-:Y:S05]  /*9690*/  BSYNC B3 ;  /* 0x0000000000037941 */ /* 0x000fea0003800000 */
.L_x_8818:
        /* <DEDUP_REMOVED lines=44> */
.L_x_8817:
[----:B------:R-:W-:Y:S05]  /*9960*/  BSYNC B2 ;  /* 0x0000000000027941 */ /* 0x000fea0003800000 */
.L_x_8816:
        /* <DEDUP_REMOVED lines=13> */
.L_x_8812:
[----:B------:R-:W-:Y:S05]  /*9a40*/  BSYNC B1 ;  /* 0x0000000000017941 */ /* 0x000fea0003800000 */
.L_x_8810:
        /* <DEDUP_REMOVED lines=8> */
.L_x_8821:
        /* <DEDUP_REMOVED lines=12> */
.L_x_8824:
[----:B------:R-:W-:Y:S02]  /*9b90*/  IMAD.MOV.U32 R155, RZ, RZ, R34 ;  /* 0x000000ffff9b7224 */ /* 0x000fe400078e0022 */
.L_x_8825:
[----:B------:R-:W-:Y:S05]  /*9ba0*/  BSYNC B2 ;  /* 0x0000000000027941 */ /* 0x000fea0003800000 */
.L_x_8823:
        /* <DEDUP_REMOVED lines=16> */
.L_x_8829:
[----:B------:R-:W-:Y:S05]  /*9cb0*/  BSYNC B3 ;  /* 0x0000000000037941 */ /* 0x000fea0003800000 */
.L_x_8828:
        /* <DEDUP_REMOVED lines=44> */
.L_x_8827:
[----:B------:R-:W-:Y:S05]  /*9f80*/  BSYNC B2 ;  /* 0x0000000000027941 */ /* 0x000fea0003800000 */
.L_x_8826:
        /* <DEDUP_REMOVED lines=13> */
.L_x_8822:
[----:B------:R-:W-:Y:S05]  /*a060*/  BSYNC B1 ;  /* 0x0000000000017941 */ /* 0x000fea0003800000 */
.L_x_8820:
        /* <DEDUP_REMOVED lines=8> */
.L_x_8831:
        /* <DEDUP_REMOVED lines=12> */
.L_x_8834:
[----:B------:R-:W-:Y:S02]  /*a1b0*/  IMAD.MOV.U32 R156, RZ, RZ, R34 ;  /* 0x000000ffff9c7224 */ /* 0x000fe400078e0022 */
.L_x_8835:
[----:B------:R-:W-:Y:S05]  /*a1c0*/  BSYNC B2 ;  /* 0x0000000000027941 */ /* 0x000fea0003800000 */
.L_x_8833:
        /* <DEDUP_REMOVED lines=16> */
.L_x_8839:
[----:B------:R-:W-:Y:S05]  /*a2d0*/  BSYNC B3 ;  /* 0x0000000000037941 */ /* 0x000fea0003800000 */
.L_x_8838:
        /* <DEDUP_REMOVED lines=44> */
.L_x_8837:
[----:B------:R-:W-:Y:S05]  /*a5a0*/  BSYNC B2 ;  /* 0x0000000000027941 */ /* 0x000fea0003800000 */
.L_x_8836:
        /* <DEDUP_REMOVED lines=13> */
.L_x_8832:
[----:B------:R-:W-:Y:S05]  /*a680*/  BSYNC B1 ;  /* 0x0000000000017941 */ /* 0x000fea0003800000 */
.L_x_8830:
        /* <DEDUP_REMOVED lines=29> */
.L_x_8841:
[----:B------:R-:W-:Y:S05]  /*a860*/  BSYNC B1 ;  /* 0x0000000000017941 */ /* 0x000fea0003800000 */
.L_x_8840:
[----:B------:R-:W-:Y:S02]  /*a870*/  IADD3 R190, R190, 0x80, RZ ;  /* 0x00000080bebe7810 */ /* 0x000fe40007ffe0ff */
[----:B------:R-:W-:Y:S02]  /*a880*/  IADD3 R188, R188, 0x80, RZ ;  /* 0x00000080bcbc7810 */ /* 0x000fe40007ffe0ff */
.L_x_8759:
[----:B------:R-:W-:Y:S05]  /*a890*/  BSYNC B0 ;  /* 0x0000000000007941 */ /* 0x000fea0003800000 */
.L_x_8758:
        /* <DEDUP_REMOVED lines=19> */
.L_x_8845:
        /* <DEDUP_REMOVED lines=12> */
.L_x_8848:
[----:B------:R-:W-:Y:S02]  /*aa90*/  IMAD.MOV.U32 R180, RZ, RZ, R34 ;  /* 0x000000ffffb47224 */ /* 0x000fe400078e0022 */
.L_x_8849:
[----:B------:R-:W-:Y:S05]  /*aaa0*/  BSYNC B2 ;  /* 0x0000000000027941 */ /* 0x000fea0003800000 */
.L_x_8847:
        /* <DEDUP_REMOVED lines=16> */
.L_x_8853:
[----:B------:R-:W-:Y:S05]  /*abb0*/  BSYNC B3 ;  /* 0x0000000000037941 */ /* 0x000fea0003800000 */
.L_x_8852:
        /* <DEDUP_REMOVED lines=43> */
.L_x_8851:
[----:B------:R-:W-:Y:S05]  /*ae70*/  BSYNC B2 ;  /* 0x0000000000027941 */ /* 0x000fea0003800000 */
.L_x_8850:
        /* <DEDUP_REMOVED lines=12> */
.L_x_8846:
[----:B------:R-:W-:Y:S05]  /*af40*/  BSYNC B1 ;  /* 0x0000000000017941 */ /* 0x000fea0003800000 */
.L_x_8844:
        /* <DEDUP_REMOVED lines=8> */
.L_x_8855:
        /* <DEDUP_REMOVED lines=12> */
.L_x_8858:
[----:B------:R-:W-:Y:S02]  /*b090*/  IMAD.MOV.U32 R145, RZ, RZ, R34 ;  /* 0x000000ffff917224 */ /* 0x000fe400078e0022 */
.L_x_8859:
[----:B------:R-:W-:Y:S05]  /*b0a0*/  BSYNC B2 ;  /* 0x0000000000027941 */ /* 0x000fea0003800000 */
.L_x_8857:
        /* <DEDUP_REMOVED lines=16> */
.L_x_8863:
[----:B------:R-:W-:Y:S05]  /*b1b0*/  BSYNC B3 ;  /* 0x0000000000037941 */ /* 0x000fea0003800000 */
.L_x_8862:
        /* <DEDUP_REMOVED lines=44> */
.L_x_8861:
[----:B------:R-:W-:Y:S05]  /*b480*/  BSYNC B2 ;  /* 0x0000000000027941 */ /* 0x000fea0003800000 */
.L_x_8860:
        /* <DEDUP_REMOVED lines=13> */
.L_x_8856:
[----:B------:R-:W-:Y:S05]  /*b560*/  BSYNC B1 ;  /* 0x0000000000017941 */ /* 0x000fea0003800000 */
.L_x_8854:
        /* <DEDUP_REMOVED lines=8> */
.L_x_8865:
        /* <DEDUP_REMOVED lines=12> */
.L_x_8868:
[----:B------:R-:W-:Y:S02]  /*b6b0*/  IMAD.MOV.U32 R147, RZ, RZ, R34 ;  /* 0x000000ffff937224 */ /* 0x000fe400078e0022 */
.L_x_8869:
[----:B------:R-:W-:Y:S05]  /*b6c0*/  BSYNC B2 ;  /* 0x0000000000027941 */ /* 0x000fea0003800000 */
.L_x_8867:
        /* <DEDUP_REMOVED lines=16> */
.L_x_8873:
[----:B------:R-:W-:Y:S05]  /*b7d0*/  BSYNC B3 ;  /* 0x0000000000037941 */ /* 0x000fea0003800000 */
.L_x_8872:
        /* <DEDUP_REMOVED lines=44> */
.L_x_8871:
[----:B------:R-:W-:Y:S05]  /*baa0*/  BSYNC B2 ;  /* 0x0000000000027941 */ /* 0x000fea0003800000 */
.L_x_8870:
        /* <DEDUP_REMOVED lines=13> */
.L_x_8866:
[----:B------:R-:W-:Y:S05]  /*bb80*/  BSYNC B1 ;  /* 0x0000000000017941 */ /* 0x000fea0003800000 */
.L_x_8864:
        /* <DEDUP_REMOVED lines=8> */
.L_x_8875:
        /* <DEDUP_REMOVED lines=12> */
.L_x_8878:
[----:B------:R-:W-:Y:S02]  /*bcd0*/  IMAD.MOV.U32 R148, RZ, RZ, R34 ;  /* 0x000000ffff947224 */ /* 0x000fe400078e0022 */
.L_x_8879:
[----:B------:R-:W-:Y:S05]  /*bce0*/  BSYNC B2 ;  /* 0x0000000000027941 */ /* 0x000fea0003800000 */
.L_x_8877:
        /* <DEDUP_REMOVED lines=16> */
.L_x_8883:
[----:B------:R-:W-:Y:S05]  /*bdf0*/  BSYNC B3 ;  /* 0x0000000000037941 */ /* 0x000fea0003800000 */
.L_x_8882:
        /* <DEDUP_REMOVED lines=44> */
.L_x_8881:
[----:B------:R-:W-:Y:S05]  /*c0c0*/  BSYNC B2 ;  /* 0x0000000000027941 */ /* 0x000fea0003800000 */
.L_x_8880:
        /* <DEDUP_REMOVED lines=13> */
.L_x_8876:
[----:B------:R-:W-:Y:S05]  /*c1a0*/  BSYNC B1 ;  /* 0x0000000000017941 */ /* 0x000fea0003800000 */
.L_x_8874:
        /* <DEDUP_REMOVED lines=8> */
.L_x_8885:
        /* <DEDUP_REMOVED lines=12> */
.L_x_8888:
[----:B------:R-:W-:Y:S02]  /*c2f0*/  IMAD.MOV.U32 R151, RZ, RZ, R34 ;  /* 0x000000ffff977224 */ /* 0x000fe400078e0022 */
.L_x_8889:
[----:B------:R-:W-:Y:S05]  /*c300*/  BSYNC B2 ;  /* 0x0000000000027941 */ /* 0x000fea0003800000 */
.L_x_8887:
        /* <DEDUP_REMOVED lines=16> */
.L_x_8893:
[----:B------:R-:W-:Y:S05]  /*c410*/  BSYNC B3 ;  /* 0x0000000000037941 */ /* 0x000fea0003800000 */
.L_x_8892:
        /* <DEDUP_REMOVED lines=44> */
.L_x_8891:
[----:B------:R-:W-:Y:S05]  /*c6e0*/  BSYNC B2 ;  /* 0x0000000000027941 */ /* 0x000fea0003800000 */
.L_x_8890:
        /* <DEDUP_REMOVED lines=13> */
.L_x_8886:
[----:B------:R-:W-:Y:S05]  /*c7c0*/  BSYNC B1 ;  /* 0x0000000000017941 */ /* 0x000fea0003800000 */
.L_x_8884:
        /* <DEDUP_REMOVED lines=8> */
.L_x_8895:
        /* <DEDUP_REMOVED lines=12> */
.L_x_8898:
[----:B------:R-:W-:Y:S02]  /*c910*/  IMAD.MOV.U32 R152, RZ, RZ, R34 ;  /* 0x000000ffff987224 */ /* 0x000fe400078e0022 */
.L_x_8899:
[----:B------:R-:W-:Y:S05]  /*c920*/  BSYNC B2 ;  /* 0x0000000000027941 */ /* 0x000fea0003800000 */
.L_x_8897:
        /* <DEDUP_REMOVED lines=16> */
.L_x_8903:
[----:B------:R-:W-:Y:S05]  /*ca30*/  BSYNC B3 ;  /* 0x0000000000037941 */ /* 0x000fea0003800000 */
.L_x_8902:
        /* <DEDUP_REMOVED lines=44> */
.L_x_8901:
[----:B------:R-:W-:Y:S05]  /*cd00*/  BSYNC B2 ;  /* 0x0000000000027941 */ /* 0x000fea0003800000 */
.L_x_8900:
        /* <DEDUP_REMOVED lines=13> */
.L_x_8896:
[----:B------:R-:W-:Y:S05]  /*cde0*/  BSYNC B1 ;  /* 0x0000000000017941 */ /* 0x000fea0003800000 */
.L_x_8894:
        /* <DEDUP_REMOVED lines=8> */
.L_x_8905:
        /* <DEDUP_REMOVED lines=12> */
.L_x_8908:
[----:B------:R-:W-:Y:S02]  /*cf30*/  IMAD.MOV.U32 R155, RZ, RZ, R34 ;  /* 0x000000ffff9b7224 */ /* 0x000fe400078e0022 */
.L_x_8909:
[----:B------:R-:W-:Y:S05]  /*cf40*/  BSYNC B2 ;  /* 0x0000000000027941 */ /* 0x000fea0003800000 */
.L_x_8907:
        /* <DEDUP_REMOVED lines=16> */
.L_x_8913:
[----:B------:R-:W-:Y:S05]  /*d050*/  BSYNC B3 ;  /* 0x0000000000037941 */ /* 0x000fea0003800000 */
.L_x_8912:
        /* <DEDUP_REMOVED lines=44> */
.L_x_8911:
[----:B------:R-:W-:Y:S05]  /*d320*/  BSYNC B2 ;  /* 0x0000000000027941 */ /* 0x000fea0003800000 */
.L_x_8910:
        /* <DEDUP_REMOVED lines=13> */
.L_x_8906:
[----:B------:R-:W-:Y:S05]  /*d400*/  BSYNC B1 ;  /* 0x0000000000017941 */ /* 0x000fea0003800000 */
.L_x_8904:
        /* <DEDUP_REMOVED lines=8> */
.L_x_8915:
        /* <DEDUP_REMOVED lines=12> */
.L_x_8918:
[----:B------:R-:W-:Y:S02]  /*d550*/  IMAD.MOV.U32 R156, RZ, RZ, R34 ;  /* 0x000000ffff9c7224 */ /* 0x000fe400078e0022 */
.L_x_8919:
[----:B------:R-:W-:Y:S05]  /*d560*/  BSYNC B2 ;  /* 0x0000000000027941 */ /* 0x000fea0003800000 */
.L_x_8917:
        /* <DEDUP_REMOVED lines=16> */
.L_x_8923:
[----:B------:R-:W-:Y:S05]  /*d670*/  BSYNC B3 ;  /* 0x0000000000037941 */ /* 0x000fea0003800000 */
.L_x_8922:
        /* <DEDUP_REMOVED lines=44> */
.L_x_8921:
[----:B------:R-:W-:Y:S05]  /*d940*/  BSYNC B2 ;  /* 0x0000000000027941 */ /* 0x000fea0003800000 */
.L_x_8920:
        /* <DEDUP_REMOVED lines=13> */
.L_x_8916:
[----:B------:R-:W-:Y:S05]  /*da20*/  BSYNC B1 ;  /* 0x0000000000017941 */ /* 0x000fea0003800000 */
.L_x_8914:
        /* <DEDUP_REMOVED lines=28> */
.L_x_8843:
[----:B------:R-:W-:Y:S05]  /*dbf0*/  BSYNC B0 ;  /* 0x0000000000007941 */ /* 0x000fea0003800000 */
.L_x_8842:
        /* <DEDUP_REMOVED lines=42> */
.L_x_8936:
        /* <DEDUP_REMOVED lines=85> */
.L_x_8937:
        /* <DEDUP_REMOVED lines=12> */
[----:B------:R-:W-:Y:S01]  /*e4b0*/  HFMA2.MMA R142, -RZ, RZ, 0, 0 ;  /* 0x00000000ff8e7435 */ /* 0x000fe200000001ff */
[----:B------:R-:W-:Y:S02]  /*e4c0*/  LOP3.LUT P3, RZ, R181, 0x1f, R0, 0xf8, !PT ;  /* 0x0000001fb5ff7812 */ /* 0x000fe4000786f800 */
[----:B------:R-:W-:Y:S03]  /*e4d0*/  BSSY B0, `(.L_x_8926) ;  /* 0x00000c7000007945 */ /* 0x000fe60003800000 */
[----:B------:R-:W-:-:S04]  /*e4e0*/  @!P2 IMAD.MOV.U32 R142, RZ, RZ, R31 ;  /* 0x000000ffff8ea224 */ /* 0x000fc800078e001f */
[----:B------:R-:W-:Y:S01]  /*e4f0*/  I2F R192, R142 ;  /* 0x0000008e00c07306 */ /* 0x000fe20000201400 */
[----:B------:R-:W1:Y:S04]  /*e500*/  SHFL.DOWN PT, R193, R142, 0x2, 0x1f ;  /* 0x08401f008ec17f89 */ /* 0x000e6800000e0000 */
[----:B------:R2:W3:Y:S01]  /*e510*/  @!P2 LDS.64 R140, [R143.X8] ;  /* 0x000000008f8ca984 */ /* 0x0004e20000008a00 */
[----:B------:R-:W-:Y:S01]  /*e520*/  ISETP.NE.AND P2, PT, RZ, UR6, PT ;  /* 0x00000006ff007c0c */ /* 0x000fe2000bf45270 */
[----:B-1----:R-:W-:Y:S01]  /*e530*/  IMAD.IADD R188, R193, 0x1, R142 ;  /* 0x00000001c1bc7824 */ /* 0x002fe200078e028e */
        /* <DEDUP_REMOVED lines=87> */
.L_x_8929:
[----:B------:R-:W-:Y:S05]  /*eab0*/  BSYNC B1 ;  /* 0x0000000000017941 */ /* 0x000fea0003800000 */
.L_x_8928:
        /* <DEDUP_REMOVED lines=35> */
.L_x_8931:
[----:B------:R-:W-:Y:S05]  /*ecf0*/  BSYNC B1 ;  /* 0x0000000000017941 */ /* 0x000fea0003800000 */
.L_x_8930:
        /* <DEDUP_REMOVED lines=35> */
.L_x_8933:
[----:B------:R-:W-:Y:S05]  /*ef30*/  BSYNC B1 ;  /* 0x0000000000017941 */ /* 0x000fea0003800000 */
.L_x_8932:
        /* <DEDUP_REMOVED lines=12> */
[----:B------:R-:W-:-:S02]  /*f000*/  FFMA.FTZ R140, R116, R141, R108 ;  /* 0x0000008d748c7223 */ /* 0x000fc4000001006c */
        /* <DEDUP_REMOVED lines=19> */
.L_x_8927:
[----:B-1----:R-:W-:Y:S05]  /*f140*/  BSYNC B0 ;  /* 0x0000000000007941 */ /* 0x002fea0003800000 */
.L_x_8926:
[----:B------:R-:W-:Y:S02]  /*f150*/  IADD3 R11, R11, c[0x0][0x160], RZ ;  /* 0x000058000b0b7a10 */ /* 0x000fe40007ffe0ff */
[----:B------:R-:W-:Y:S02]  /*f160*/  LOP3.LUT P3, RZ, R30, 0xff, RZ, 0xc0, !PT ;  /* 0x000000ff1eff7812 */ /* 0x000fe4000786c0ff */
[----:B------:R-:W-:Y:S02]  /*f170*/  ISETP.GE.AND P2, PT, R11, c[0x0][0x164], PT ;  /* 0x000059000b007a0c */ /* 0x000fe40003f46270 */
[----:B------:R-:W-:-:S11]  /*f180*/  SEL R30, RZ, 0x1, P3 ;  /* 0x00000001ff1e7807 */ /* 0x000fd60001800000 */
[----:B0-----:R-:W-:Y:S01]  /*f190*/  @P2 CALL.REL.NOINC `(.L_x_8934) ;  /* 0x0000001000002944 */ /* 0x001fe20003c00000 */
[----:B------:R-:W-:Y:S05]  /*f1a0*/  BRA `(.L_x_8935) ;  /* 0xffff1b3000007947 */ /* 0x000fea000383ffff */
.L_x_8934:
[----:B------:R-:W-:Y:S05]  /*f1b0*/  EXIT ;  /* 0x000000000000794d */ /* 0x000fea0003800000 */
.L_x_8924:
[----:B------:R-:W-:Y:S01]  /*f1c0*/  IMAD.MOV.U32 R192, RZ, RZ, 0x1 ;  /* 0x00000001ffc07424 */ /* 0x000fe200078e00ff */
[----:B------:R-:W-:Y:S01]  /*f1d0*/  MOV R142, 0xf210 ;  /* 0x0000f210008e7802 */ /* 0x000fe20000000f00 */
[----:B------:R-:W-:Y:S02]  /*f1e0*/  IMAD.MOV.U32 R181, RZ, RZ, 0x1f ;  /* 0x0000001fffb57424 */ /* 0x000fe400078e00ff */
[----:B------:R-:W-:Y:S02]  /*f1f0*/  IMAD.MOV.U32 R194, RZ, RZ, -0x1 ;  /* 0xffffffffffc27424 */ /* 0x000fe400078e00ff */
[----:B-1---5:R-:W-:Y:S05]  /*f200*/  CALL.REL.NOINC `($__internal_46_$__cuda_sm70_shflsync_bfly_p) ;  /* 0x000007d000007944 */ /* 0x022fea0003c00000 */
[----:B-1----:R-:W-:Y:S01]  /*f210*/  MOV R140, R181 ;  /* 0x000000b5008c7202 */ /* 0x002fe20000000f00 */
[----:B0-----:R-:W-:Y:S05]  /*f220*/  BRA `(.L_x_8936) ;  /* 0xffffec7000007947 */ /* 0x001fea000383ffff */
.L_x_8925:
[----:B------:R-:W-:Y:S01]  /*f230*/  IMAD.MOV.U32 R192, RZ, RZ, 0x2 ;  /* 0x00000002ffc07424 */ /* 0x000fe200078e00ff */
[----:B------:R-:W-:Y:S01]  /*f240*/  MOV R194, 0xffffffff ;  /* 0xffffffff00c27802 */ /* 0x000fe20000000f00 */
[----:B------:R-:W-:Y:S01]  /*f250*/  IMAD.MOV.U32 R181, RZ, RZ, 0x1f ;  /* 0x0000001fffb57424 */ /* 0x000fe200078e00ff */
[----:B------:R-:W-:Y:S02]  /*f260*/  MOV R142, 0xf280 ;  /* 0x0000f280008e7802 */ /* 0x000fe40000000f00 */
[----:B-1---5:R-:W-:Y:S05]  /*f270*/  CALL.REL.NOINC `($__internal_46_$__cuda_sm70_shflsync_bfly_p) ;  /* 0x0000076000007944 */ /* 0x022fea0003c00000 */
[----:B01----:R-:W-:Y:S01]  /*f280*/  FADD.FTZ R141, R141, R181 ;  /* 0x000000b58d8d7221 */ /* 0x003fe20000010000 */
[----:B------:R-:W-:Y:S01]  /*f290*/  MOV R194, 0xffffffff ;  /* 0xffffffff00c27802 */ /* 0x000fe20000000f00 */
[----:B------:R-:W-:Y:S01]  /*f2a0*/  IMAD.MOV.U32 R192, RZ, RZ, 0x4 ;  /* 0x00000004ffc07424 */ /* 0x000fe200078e00ff */
[----:B------:R-:W-:Y:S01]  /*f2b0*/  MOV R142, 0xf2e0 ;  /* 0x0000f2e0008e7802 */ /* 0x000fe20000000f00 */
[----:B------:R-:W-:-:S02]  /*f2c0*/  IMAD.MOV.U32 R181, RZ, RZ, 0x1f ;  /* 0x0000001fffb57424 */ /* 0x000fc400078e00ff */
[----:B------:R-:W-:Y:S05]  /*f2d0*/  CALL.REL.NOINC `($__internal_46_$__cuda_sm70_shflsync_bfly_p) ;  /* 0x0000070000007944 */ /* 0x000fea0003c00000 */
        /* <DEDUP_REMOVED lines=12> */
[----:B-1----:R-:W-:Y:S01]  /*f3a0*/  FADD.FTZ R140, R141, R181 ;  /* 0x000000b58d8c7221 */ /* 0x002fe20000010000 */
[----:B0-----:R-:W-:Y:S01]  /*f3b0*/  MOV R194, 0xffffffff ;  /* 0xffffffff00c27802 */ /* 0x001fe20000000f00 */
        /* <DEDUP_REMOVED lines=68> */
[----:B------:R-:W-:-:S03]  /*f800*/  MOV R142, 0xf830 ;  /* 0x0000f830008e7802 */ /* 0x000fc60000000f00 */
[----:B------:R-:W-:Y:S02]  /*f810*/  IMAD.MOV.U32 R141, RZ, RZ, R188 ;  /* 0x000000ffff8d7224 */ /* 0x000fe400078e00bc */
[----:B------:R-:W-:Y:S05]  /*f820*/  CALL.REL.NOINC `($__internal_46_$__cuda_sm70_shflsync_bfly_p) ;  /* 0x000001b000007944 */ /* 0x000fea0003c00000 */
[----:B01----:R-:W-:Y:S01]  /*f830*/  FADD.FTZ R141, R188, R181 ;  /* 0x000000b5bc8d7221 */ /* 0x003fe20000010000 */
[----:B------:R-:W-:Y:S01]  /*f840*/  HFMA2.MMA R181, -RZ, RZ, 0, 1.847743988037109375e-06 ;  /* 0x0000001fffb57435 */ /* 0x000fe200000001ff */
[----:B------:R-:W-:Y:S01]  /*f850*/  IMAD.MOV.U32 R192, RZ, RZ, 0x2 ;  /* 0x00000002ffc07424 */ /* 0x000fe200078e00ff */
[----:B------:R-:W-:Y:S01]  /*f860*/  MOV R142, 0xf890 ;  /* 0x0000f890008e7802 */ /* 0x000fe20000000f00 */
[----:B------:R-:W-:-:S03]  /*f870*/  IMAD.MOV.U32 R194, RZ, RZ, -0x1 ;  /* 0xffffffffffc27424 */ /* 0x000fc600078e00ff */
[----:B------:R-:W-:Y:S05]  /*f880*/  CALL.REL.NOINC `($__internal_46_$__cuda_sm70_shflsync_bfly_p) ;  /* 0x0000015000007944 */ /* 0x000fea0003c00000 */
[----:B01----:R-:W-:Y:S01]  /*f890*/  FADD.FTZ R141, R141, R181 ;  /* 0x000000b58d8d7221 */ /* 0x003fe20000010000 */
[----:B------:R-:W-:Y:S01]  /*f8a0*/  MOV R181, 0x1f ;  /* 0x0000001f00b57802 */ /* 0x000fe20000000f00 */
[----:B------:R-:W-:Y:S01]  /*f8b0*/  IMAD.MOV.U32 R192, RZ, RZ, 0x4 ;  /* 0x00000004ffc07424 */ /* 0x000fe200078e00ff */
[----:B------:R-:W-:Y:S01]  /*f8c0*/  MOV R142, 0xf8f0 ;  /* 0x0000f8f0008e7802 */ /* 0x000fe20000000f00 */
[----:B------:R-:W-:Y:S02]  /*f8d0*/  IMAD.MOV.U32 R194, RZ, RZ, -0x1 ;  /* 0xffffffffffc27424 */ /* 0x000fe400078e00ff */
[----:B------:R-:W-:Y:S05]  /*f8e0*/  CALL.REL.NOINC `($__internal_46_$__cuda_sm70_shflsync_bfly_p) ;  /* 0x000000f000007944 */ /* 0x000fea0003c00000 */
[----:B01----:R-:W-:Y:S01]  /*f8f0*/  FADD.FTZ R141, R141, R181 ;  /* 0x000000b58d8d7221 */ /* 0x003fe20000010000 */
[----:B------:R-:W-:Y:S01]  /*f900*/  HFMA2.MMA R181, -RZ, RZ, 0, 1.847743988037109375e-06 ;  /* 0x0000001fffb57435 */ /* 0x000fe200000001ff */
[----:B------:R-:W-:Y:S01]  /*f910*/  IMAD.MOV.U32 R192, RZ, RZ, 0x8 ;  /* 0x00000008ffc07424 */ /* 0x000fe200078e00ff */
[----:B------:R-:W-:Y:S01]  /*f920*/  MOV R142, 0xf950 ;  /* 0x0000f950008e7802 */ /* 0x000fe20000000f00 */
[----:B------:R-:W-:-:S03]  /*f930*/  IMAD.MOV.U32 R194, RZ, RZ, -0x1 ;  /* 0xffffffffffc27424 */ /* 0x000fc600078e00ff */
[----:B------:R-:W-:Y:S05]  /*f940*/  CALL.REL.NOINC `($__internal_46_$__cuda_sm70_shflsync_bfly_p) ;  /* 0x0000009000007944 */ /* 0x000fea0003c00000 */
[----:B-1----:R-:W-:Y:S01]  /*f950*/  FADD.FTZ R190, R141, R181 ;  /* 0x000000b58dbe7221 */ /* 0x002fe20000010000 */
[----:B------:R-:W-:Y:S01]  /*f960*/  MOV R181, 0x1f ;  /* 0x0000001f00b57802 */ /* 0x000fe20000000f00 */
[----:B0-----:R-:W-:Y:S01]  /*f970*/  IMAD.MOV.U32 R192, RZ, RZ, 0x10 ;  /* 0x00000010ffc07424 */ /* 0x001fe200078e00ff */
[----:B------:R-:W-:Y:S01]  /*f980*/  MOV R142, 0xf9c0 ;  /* 0x0000f9c0008e7802 */ /* 0x000fe20000000f00 */
[----:B------:R-:W-:-:S02]  /*f990*/  IMAD.MOV.U32 R194, RZ, RZ, -0x1 ;  /* 0xffffffffffc27424 */ /* 0x000fc400078e00ff */
[----:B------:R-:W-:Y:S02]  /*f9a0*/  IMAD.MOV.U32 R141, RZ, RZ, R190 ;  /* 0x000000ffff8d7224 */ /* 0x000fe400078e00be */
[----:B------:R-:W-:Y:S05]  /*f9b0*/  CALL.REL.NOINC `($__internal_46_$__cuda_sm70_shflsync_bfly_p) ;  /* 0x0000002000007944 */ /* 0x000fea0003c00000 */
[----:B-1----:R-:W-:Y:S01]  /*f9c0*/  MOV R143, R181 ;  /* 0x000000b5008f7202 */ /* 0x002fe20000000f00 */
[----:B0-----:R-:W-:Y:S05]  /*f9d0*/  BRA `(.L_x_8937) ;  /* 0xffffea1000007947 */ /* 0x001fea000383ffff */
        .weak           $__internal_46_$__cuda_sm70_shflsync_bfly_p
        .type           $__internal_46_$__cuda_sm70_shflsync_bfly_p,@function
        .size           $__internal_46_$__cuda_sm70_shflsync_bfly_p,(.L_x_29110 - $__internal_46_$__cuda_sm70_shflsync_bfly_p)
$__internal_46_$__cuda_sm70_shflsync_bfly_p:
[----:B------:R-:W-:Y:S01]  /*f9e0*/  IMAD.MOV.U32 R143, RZ, RZ, 0x0 ;  /* 0x00000000ff8f7424 */ /* 0x000fe200078e00ff */
[----:B------:R-:W-:Y:S04]  /*f9f0*/  WARPSYNC R194 ;  /* 0x000000c200007348 */ /* 0x000fe80003800000 */
[----:B------:R0:W1:Y:S01]  /*fa00*/  SHFL.BFLY PT, R181, R141, R192, R181 ;  /* 0x0c0000c08db57389 */ /* 0x00006200000e00b5 */
[----:B------:R-:W-:Y:S05]  /*fa10*/  RET.REL.NODEC R142 `(_ZN10layer_norm13ln_fwd_kernelINS_13Kernel_traitsIf13__nv_bfloat16S2_S2_fjLj4096ELj1ELj1ELj4ELj16ENS_18Kernel_traits_baseILj4096EfS2_S2_S2_fjLj128EEEEELb1ELb1ELb1ELb0EEEvNS_9FwdParamsE) ;  /* 0xffff05e08e007950 */ /* 0x000fea0003c3ffff */
.L_x_8938:
        /* <DEDUP_REMOVED lines=14> */
.L_x_29110:


//--------------------- .text._ZN10layer_norm13ln_fwd_kernelINS_13Kernel_traitsIf13__nv_bfloat16S2_S2_fjLj4096ELj1ELj1ELj4ELj16ENS_18Kernel_traits_baseILj4096EfS2_S2_S2_fjLj128EEEEELb1ELb1ELb1ELb1EEEvNS_9FwdParamsE --------------------------
	.section	.text._ZN10layer_norm13ln_fwd_kernelINS_13Kernel_traitsIf13__nv_bfloat16S2_S2_fjLj4096ELj1ELj1ELj4ELj16ENS_18Kernel_traits_baseILj4096EfS2_S2_S2_fjLj128EEEEELb1ELb1ELb1ELb1EEEvNS_9FwdParamsE,"ax",@progbits
	.sectioninfo	@"SHI_REGISTERS=176"
	.align	128
        .global         _ZN10layer_norm13ln_fwd_kernelINS_13Kernel_traitsIf13__nv_bfloat16S2_S2_fjLj4096ELj1ELj1ELj4ELj16ENS_18Kernel_traits_baseILj4096EfS2_S2_S2_fjLj128EEEEELb1ELb1ELb1ELb1EEEvNS_9FwdParamsE
        .type           _ZN10layer_norm13ln_fwd_kernelINS_13Kernel_traitsIf13__nv_bfloat16S2_S2_fjLj4096ELj1ELj1ELj4ELj16ENS_18Kernel_traits_baseILj4096EfS2_S2_S2_fjLj128EEEEELb1ELb1ELb1ELb1EEEvNS_9FwdParamsE,@function
        .size           _ZN10layer_norm13ln_fwd_kernelINS_13Kernel_traitsIf13__nv_bfloat16S2_S2_fjLj4096ELj1ELj1ELj4ELj16ENS_18Kernel_traits_baseILj4096EfS2_S2_S2_fjLj128EEEEELb1ELb1ELb1ELb1EEEvNS_9FwdParamsE,(.L_x_29111 - _ZN10layer_norm13ln_fwd_kernelINS_13Kernel_traitsIf13__nv_bfloat16S2_S2_fjLj4096ELj1ELj1ELj4ELj16ENS_18Kernel_traits_baseILj4096EfS2_S2_S2_fjLj128EEEEELb1ELb1ELb1ELb1EEEvNS_9FwdParamsE)
        .other          _ZN10layer_norm13ln_fwd_kernelINS_13Kernel_traitsIf13__nv_bfloat16S2_S2_fjLj4096ELj1ELj1ELj4ELj16ENS_18Kernel_traits_baseILj4096EfS2_S2_S2_fjLj128EEEEELb1ELb1ELb1ELb1EEEvNS_9FwdParamsE,@"STO_CUDA_ENTRY STV_DEFAULT"
_ZN10layer_norm13ln_fwd_kernelINS_13Kernel_traitsIf13__nv_bfloat16S2_S2_fjLj4096ELj1ELj1ELj4ELj16ENS_18Kernel_traits_baseILj4096EfS2_S2_S2_fjLj128EEEEELb1ELb1ELb1ELb1EEEvNS_9FwdParamsE:
.text._ZN10layer_norm13ln_fwd_kernelINS_13Kernel_traitsIf13__nv_bfloat16S2_S2_fjLj4096ELj1ELj1ELj4ELj16ENS_18Kernel_traits_baseILj4096EfS2_S2_S2_fjLj128EEEEELb1ELb1ELb1ELb1EEEvNS_9FwdParamsE:
        /* <DEDUP_REMOVED lines=47> */
[----:B------:R-:W-:Y:S01]  /*02f0*/  LEA.HI R0, R11, R12, RZ, 0x19 ;  /* 0x0000000c0b007211 */ /* 0x000fe200078fc8ff */
[----:B--2---:R-:W-:Y:S01]  /*0300*/  UIADD3 UR10, UR5, -0x4498517b, URZ ;  /* 0xbb67ae85050a7890 */ /* 0x004fe2000fffe03f */
[----:B------:R-:W-:Y:S01]  /*0310*/  LOP3.LUT R8, R5, UR5, RZ, 0x3c, !PT ;  /* 0x0000000505087c12 */ /* 0x000fe2000f8e3cff */
[----:B------:R-:W-:Y:S02]  /*0320*/  UIADD3 UR12, UR5, 0x76cf5d0a, URZ ;  /* 0x76cf5d0a050c7890 */ /* 0x000fe4000fffe03f */
[----:B------:R-:W-:Y:S02]  /*0330*/  UIADD3 UR14, UR5, 0x32370b8f, URZ ;  /* 0x32370b8f050e7890 */ /* 0x000fe4000fffe03f */
        /* <DEDUP_REMOVED lines=14> */
[----:B------:R-:W-:-:S02]  /*0420*/  UIADD3 UR21, UR4, 0x5384540f, URZ ;  /* 0x5384540f04157890 */ /* 0x000fc4000fffe03f */
[----:B------:R-:W-:Y:S01]  /*0430*/  UIADD3 UR22, UR5, 0x1fd5c5a3, URZ ;  /* 0x1fd5c5a305167890 */ /* 0x000fe2000fffe03f */
[----:B------:R-:W-:Y:S01]  /*0440*/  IMAD.WIDE.U32 R8, R8, -0x326172a9, RZ ;  /* 0xcd9e8d5708087825 */ /* 0x000fe200078e00ff */
[----:B------:R-:W-:Y:S01]  /*0450*/  LOP3.LUT R7, R3, UR14, R4, 0x96, !PT ;  /* 0x0000000e03077c12 */ /* 0x000fe2000f8e9604 */
[----:B------:R-:W-:Y:S02]  /*0460*/  UIADD3 UR24, UR5, -0x24c28bd8, URZ ;  /* 0xdb3d742805187890 */ /* 0x000fe4000fffe03f */
        /* <DEDUP_REMOVED lines=24> */
[----:B------:R-:W-:Y:S02]  /*05f0*/  LOP3.LUT R2, R11, 0x7f, RZ, 0xc0, !PT ;  /* 0x0000007f0b027812 */ /* 0x000fe400078ec0ff */
[----:B------:R-:W-:Y:S02]  /*0600*/  IADD3 R6, P1, R4, c[0x0][0x218], RZ ;  /* 0x0000860004067a10 */ /* 0x000fe40007f3e0ff */
[----:B------:R-:W-:Y:S02]  /*0610*/  LEA R8, P3, R2, c[0x0][0x1c8], 0x5 ;  /* 0x0000720002087a11 */ /* 0x000fe400078628ff */
[----:B------:R-:W-:Y:S01]  /*0620*/  IADD3 R4, P2, R4, c[0x0][0x1b0], RZ ;  /* 0x00006c0004047a10 */ /* 0x000fe20007f5e0ff */
[----:B------:R-:W-:Y:S01]  /*0630*/  IMAD.X R7, RZ, RZ, c[0x0][0x21c], P1 ;  /* 0x00008700ff077624 */ /* 0x000fe200008e06ff */
[----:B------:R-:W-:Y:S01]  /*0640*/  ISETP.GE.AND P1, PT, R0, c[0x0][0x164], PT ;  /* 0x0000590000007a0c */ /* 0x000fe20003f26270 */
[----:B------:R-:W-:Y:S01]  /*0650*/  IMAD.X R9, RZ, RZ, c[0x0][0x1cc], P3 ;  /* 0x00007300ff097624 */ /* 0x000fe200018e06ff */
[----:B------:R-:W-:-:S02]  /*0660*/  IADD3.X R5, RZ, c[0x0][0x1b4], RZ, P2, !PT ;  /* 0x00006d00ff057a10 */ /* 0x000fc400017fe4ff */
        /* <DEDUP_REMOVED lines=20> */
[----:B------:R2:W5:Y:S01]  /*07b0*/  LDG.E.128 R72, [R4.64] ;  /* 0x0000000604487981 */ /* 0x000562000c1e1d00 */
[----:B------:R-:W-:-:S03]  /*07c0*/  IMAD.HI.U32 R3, R128, -0x2daee0ad, RZ ;  /* 0xd2511f5380037827 */ /* 0x000fc600078e00ff */
[----:B------:R2:W5:Y:S01]  /*07d0*/  LDG.E.128 R68, [R4.64+0x10] ;  /* 0x0000100604447981 */ /* 0x000562000c1e1d00 */
[----:B------:R-:W-:-:S03]  /*07e0*/  IMAD R125, R125, -0x326172a9, RZ ;  /* 0xcd9e8d577d7d7824 */ /* 0x000fc600078e02ff */
[----:B------:R2:W5:Y:S04]  /*07f0*/  LDG.E.128 R64, [R4.64+0x1000] ;  /* 0x0010000604407981 */ /* 0x000568000c1e1d00 */
[----:B------:R2:W5:Y:S04]  /*0800*/  LDG.E.128 R60, [R4.64+0x1010] ;  /* 0x00101006043c7981 */ /* 0x000568000c1e1d00 */
[----:B------:R2:W5:Y:S04]  /*0810*/  LDG.E.128 R56, [R4.64+0x2000] ;  /* 0x0020000604387981 */ /* 0x000568000c1e1d00 */
[----:B------:R2:W5:Y:S04]  /*0820*/  LDG.E.128 R52, [R4.64+0x2010] ;  /* 0x0020100604347981 */ /* 0x000568000c1e1d00 */
[----:B------:R2:W5:Y:S04]  /*0830*/  LDG.E.128 R48, [R4.64+0x3000] ;  /* 0x0030000604307981 */ /* 0x000568000c1e1d00 */
[----:B------:R2:W5:Y:S01]  /*0840*/  LDG.E.128 R44, [R4.64+0x3010] ;  /* 0x00301006042c7981 */ /* 0x000562000c1e1d00 */
[----:B------:R-:W-:Y:S01]  /*0850*/  LOP3.LUT R126, R3, UR26, R126, 0x96, !PT ;  /* 0x0000001a037e7c12 */ /* 0x000fe2000f8e967e */
[----:B------:R-:W-:Y:S01]  /*0860*/  IMAD.MOV.U32 R3, RZ, RZ, R10 ;  /* 0x000000ffff037224 */ /* 0x000fe200078e000a */
[----:B------:R-:W-:Y:S01]  /*0870*/  LOP3.LUT R162, R162, 0x3, RZ, 0xc0, !PT ;  /* 0x00000003a2a27812 */ /* 0x000fe200078ec0ff */
[----:B------:R-:W-:-:S02]  /*0880*/  IMAD.MOV.U32 R116, RZ, RZ, 0x1 ;  /* 0x00000001ff747424 */ /* 0x000fc400078e00ff */
[----:B--2---:R-:W-:Y:S01]  /*0890*/  IMAD.HI.U32 R4, R124, -0x326172a9, RZ ;  /* 0xcd9e8d577c047827 */ /* 0x004fe200078e00ff */
[----:B------:R-:W-:-:S03]  /*08a0*/  ULDC.U8 UR8, c[0x0][0x1f0] ;  /* 0x00007c0000087ab9 */ /* 0x000fc60000000000 */
[----:B------:R-:W-:Y:S01]  /*08b0*/  IMAD R124, R124, -0x326172a9, RZ ;  /* 0xcd9e8d577c7c7824 */ /* 0x000fe200078e02ff */
[----:B------:R-:W-:Y:S01]  /*08c0*/  LOP3.LUT R125, R4, UR25, R125, 0x96, !PT ;  /* 0x00000019047d7c12 */ /* 0x000fe2000f8e967d */
[----:B------:R-:W-:Y:S02]  /*08d0*/  IMAD R128, R128, -0x2daee0ad, RZ ;  /* 0xd2511f5380807824 */ /* 0x000fe400078e02ff */
[----:B-1----:R-:W-:Y:S02]  /*08e0*/  IMAD.MOV.U32 R115, RZ, RZ, RZ ;  /* 0x000000ffff737224 */ /* 0x002fe400078e00ff */
.L_x_9272:
[----:B------:R-:W-:-:S10]  /*08f0*/  HFMA2.MMA R127, -RZ, RZ, 0, 2.384185791015625e-07 ;  /* 0x00000004ff7f7435 */ /* 0x000fd400000001ff */
[----:B------:R-:W-:-:S05]  /*0900*/  IMAD.WIDE R108, R0, R127, c[0x0][0x1d0] ;  /* 0x00007400006c7625 */ /* 0x000fca00078e027f */
[----:B------:R1:W2:Y:S01]  /*0910*/  LDG.E R134, [R108.64] ;  /* 0x000000066c867981 */ /* 0x0002a2000c1e1900 */
[----:B------:R-:W-:Y:S01]  /*0920*/  ISETP.NE.U32.AND P0, PT, RZ, c[0x0][0x180], PT ;  /* 0x00006000ff007a0c */ /* 0x000fe20003f05070 */
[----:B------:R-:W-:-:S03]  /*0930*/  IMAD R110, R0, c[0x0][0x168], RZ ;  /* 0x00005a00006e7a24 */ /* 0x000fc600078e02ff */
[----:B------:R-:W-:Y:S01]  /*0940*/  ISETP.NE.AND.EX P0, PT, RZ, c[0x0][0x184], PT, P0 ;  /* 0x00006100ff007a0c */ /* 0x000fe20003f05300 */
[----:B-1----:R-:W-:-:S12]  /*0950*/  IMAD.WIDE R108, R0, R127, c[0x0][0x1d8] ;  /* 0x00007600006c7625 */ /* 0x002fd800078e027f */
[----:B------:R-:W-:Y:S01]  /*0960*/  @P0 IMAD.MOV.U32 R132, RZ, RZ, 0x10 ;  /* 0x00000010ff840424 */ /* 0x000fe200078e00ff */
[----:B--2---:R-:W-:-:S13]  /*0970*/  ISETP.GE.AND P1, PT, R134, 0x1, PT ;  /* 0x000000018600780c */ /* 0x004fda0003f26270 */
[----:B------:R-:W-:-:S05]  /*0980*/  @P1 IADD3 R111, R134, -0x1, RZ ;  /* 0xffffffff866f1810 */ /* 0x000fca0007ffe0ff */
[----:B------:R-:W-:Y:S01]  /*0990*/  @P1 IMAD R123, R111, c[0x0][0x168], RZ ;  /* 0x00005a006f7b1a24 */ /* 0x000fe200078e02ff */
[----:B------:R-:W-:-:S04]  /*09a0*/  SHF.R.S32.HI R111, RZ, 0x1f, R110 ;  /* 0x0000001fff6f7819 */ /* 0x000fc8000001146e */
[----:B------:R-:W-:Y:S02]  /*09b0*/  @P1 SHF.R.S32.HI R130, RZ, 0x1f, R123 ;  /* 0x0000001fff821819 */ /* 0x000fe4000001147b */
[----:B------:R-:W-:Y:S02]  /*09c0*/  LEA.HI R111, R111, R110, RZ, 0x3 ;  /* 0x0000006e6f6f7211 */ /* 0x000fe400078f18ff */
[----:B------:R-:W-:Y:S01]  /*09d0*/  @P1 LEA.HI R123, R130, R123, RZ, 0x3 ;  /* 0x0000007b827b1211 */ /* 0x000fe200078f18ff */
[----:B------:R-:W-:Y:S01]  /*09e0*/  IMAD.MOV.U32 R130, RZ, RZ, RZ ;  /* 0x000000ffff827224 */ /* 0x000fe200078e00ff */
[-C--:B------:R-:W-:Y:S01]  /*09f0*/  LEA.HI.SX32 R131, R111, R2.reuse, 0x1d ;  /* 0x000000026f837211 */ /* 0x080fe200078feaff */
[----:B------:R-:W-:Y:S01]  /*0a00*/  @P1 IMAD.MOV.U32 R111, RZ, RZ, 0x10 ;  /* 0x00000010ff6f1424 */ /* 0x000fe200078e00ff */
[----:B------:R-:W-:Y:S02]  /*0a10*/  @P1 LEA.HI.SX32 R130, R123, R2, 0x1d ;  /* 0x000000027b821211 */ /* 0x000fe400078feaff */
[----:B-----5:R1:W5:Y:S01]  /*0a20*/  LDG.E R123, [R108.64] ;  /* 0x000000066c7b7981 */ /* 0x020362000c1e1900 */
[----:B------:R-:W-:-:S04]  /*0a30*/  @P0 IMAD.WIDE.U32 R132, R131, R132, c[0x0][0x180] ;  /* 0x0000600083840625 */ /* 0x000fc800078e0084 */
[----:B------:R-:W-:Y:S01]  /*0a40*/  @P1 IMAD.WIDE.U32 R110, R130, R111, c[0x0][0x170] ;  /* 0x00005c00826e1625 */ /* 0x000fe200078e006f */
[----:B------:R1:W5:Y:S04]  /*0a50*/  @P0 LDG.E.128 R8, [R132.64] ;  /* 0x0000000684080981 */ /* 0x000368000c1e1d00 */
[----:B0-----:R1:W5:Y:S01]  /*0a60*/  @P1 LDG.E.128 R4, [R110.64] ;  /* 0x000000066e041981 */ /* 0x001362000c1e1d00 */
[----:B------:R-:W-:Y:S01]  /*0a70*/  ISETP.GT.AND P2, PT, R134, RZ, PT ;  /* 0x000000ff8600720c */ /* 0x000fe20003f44270 */
[----:B------:R-:W-:Y:S01]  /*0a80*/  BSSY B0, `(.L_x_8939) ;  /* 0x0000061000007945 */ /* 0x000fe20003800000 */
[----:B------:R-:W-:-:S11]  /*0a90*/  SHF.R.S32.HI R127, RZ, 0x1f, R0 ;  /* 0x0000001fff7f7819 */ /* 0x000fd60000011400 */
[----:B------:R-:W-:Y:S05]  /*0aa0*/  @P2 BRA `(.L_x_8940) ;  /* 0x0000006000002947 */ /* 0x000fea0003800000 */
[----:B-1----:R-:W-:Y:S01]  /*0ab0*/  MOV R132, RZ ;  /* 0x000000ff00847202 */ /* 0x002fe20000000f00 */
[----:B------:R-:W-:Y:S01]  /*0ac0*/  IMAD.MOV.U32 R108, RZ, RZ, R162 ;  /* 0x000000ffff6c7224 */ /* 0x000fe200078e00a2 */
[----:B------:R-:W-:Y:S05]  /*0ad0*/  @!P0 BRA `(.L_x_8941) ;  /* 0x000005b000008947 */ /* 0x000fea0003800000 */
[----:B------:R-:W-:Y:S01]  /*0ae0*/  IMAD.MOV.U32 R108, RZ, RZ, R162 ;  /* 0x000000ffff6c7224 */ /* 0x000fe200078e00a2 */
[----:B-----5:R-:W-:Y:S01]  /*0af0*/  PRMT R132, RZ, 0x5410, R8 ;  /* 0x00005410ff847816 */ /* 0x020fe20000000008 */
[----:B------:R-:W-:Y:S05]  /*0b00*/  BRA `(.L_x_8941) ;  /* 0x0000058000007947 */ /* 0x000fea0003800000 */
.L_x_8940:
        /* <DEDUP_REMOVED lines=12> */
.L_x_8943:
[----:B------:R-:W-:Y:S02]  /*0bd0*/  IMAD.MOV.U32 R133, RZ, RZ, R124 ;  /* 0x000000ffff857224 */ /* 0x000fe400078e007c */
.L_x_8944:
[----:B------:R-:W-:Y:S05]  /*0be0*/  BSYNC B1 ;  /* 0x0000000000017941 */ /* 0x000fea0003800000 */
.L_x_8942:
        /* <DEDUP_REMOVED lines=16> */
.L_x_8948:
[----:B------:R-:W-:Y:S05]  /*0cf0*/  BSYNC B2 ;  /* 0x0000000000027941 */ /* 0x000fea0003800000 */
.L_x_8947:
        /* <DEDUP_REMOVED lines=44> */
.L_x_8946:
[----:B------:R-:W-:Y:S05]  /*0fc0*/  BSYNC B1 ;  /* 0x0000000000017941 */ /* 0x000fea0003800000 */
.L_x_8945:
        /* <DEDUP_REMOVED lines=12> */
.L_x_8941:
[----:B------:R-:W-:Y:S05]  /*1090*/  BSYNC B0 ;  /* 0x0000000000007941 */ /* 0x000fea0003800000 */
.L_x_8939:
        /* <DEDUP_REMOVED lines=8> */
.L_x_8950:
        /* <DEDUP_REMOVED lines=12> */
.L_x_8953:
[----:B------:R-:W-:Y:S02]  /*11e0*/  MOV R118, R124 ;  /* 0x0000007c00767202 */ /* 0x000fe40000000f00 */
.L_x_8954:
[----:B------:R-:W-:Y:S05]  /*11f0*/  BSYNC B1 ;  /* 0x0000000000017941 */ /* 0x000fea0003800000 */
.L_x_8952:
        /* <DEDUP_REMOVED lines=16> */
.L_x_8958:
[----:B------:R-:W-:Y:S05]  /*1300*/  BSYNC B2 ;  /* 0x0000000000027941 */ /* 0x000fea0003800000 */
.L_x_8957:
        /* <DEDUP_REMOVED lines=44> */
.L_x_8956:
[----:B------:R-:W-:Y:S05]  /*15d0*/  BSYNC B1 ;  /* 0x0000000000017941 */ /* 0x000fea0003800000 */
.L_x_8955:
        /* <DEDUP_REMOVED lines=13> */
.L_x_8951:
[----:B------:R-:W-:Y:S05]  /*16b0*/  BSYNC B0 ;  /* 0x0000000000007941 */ /* 0x000fea0003800000 */
.L_x_8949:
        /* <DEDUP_REMOVED lines=8> */
.L_x_8960:
        /* <DEDUP_REMOVED lines=12> */
.L_x_8963:
[----:B------:R-:W-:Y:S02]  /*1800*/  IMAD.MOV.U32 R119, RZ, RZ, R124 ;  /* 0x000000ffff777224 */ /* 0x000fe400078e007c */
.L_x_8964:
[----:B------:R-:W-:Y:S05]  /*1810*/  BSYNC B1 ;  /* 0x0000000000017941 */ /* 0x000fea0003800000 */
.L_x_8962:
        /* <DEDUP_REMOVED lines=16> */
.L_x_8968:
[----:B------:R-:W-:Y:S05]  /*1920*/  BSYNC B2 ;  /* 0x0000000000027941 */ /* 0x000fea0003800000 */
.L_x_8967:
        /* <DEDUP_REMOVED lines=44> */
.L_x_8966:
[----:B------:R-:W-:Y:S05]  /*1bf0*/  BSYNC B1 ;  /* 0x0000000000017941 */ /* 0x000fea0003800000 */
.L_x_8965:
        /* <DEDUP_REMOVED lines=13> */
.L_x_8961:
[----:B------:R-:W-:Y:S05]  /*1cd0*/  BSYNC B0 ;  /* 0x0000000000007941 */ /* 0x000fea0003800000 */
.L_x_8959:
        /* <DEDUP_REMOVED lines=8> */
.L_x_8970:
        /* <DEDUP_REMOVED lines=12> */
.L_x_8973:
[----:B------:R-:W-:Y:S02]  /*1e20*/  MOV R120, R124 ;  /* 0x0000007c00787202 */ /* 0x000fe40000000f00 */
.L_x_8974:
[----:B------:R-:W-:Y:S05]  /*1e30*/  BSYNC B1 ;  /* 0x0000000000017941 */ /* 0x000fea0003800000 */
.L_x_8972:
        /* <DEDUP_REMOVED lines=16> */
.L_x_8978:
[----:B------:R-:W-:Y:S05]  /*1f40*/  BSYNC B2 ;  /* 0x0000000000027941 */ /* 0x000fea0003800000 */
.L_x_8977:
        /* <DEDUP_REMOVED lines=44> */
.L_x_8976:
[----:B------:R-:W-:Y:S05]  /*2210*/  BSYNC B1 ;  /* 0x0000000000017941 */ /* 0x000fea0003800000 */
.L_x_8975:
        /* <DEDUP_REMOVED lines=13> */
.L_x_8971:
[----:B------:R-:W-:Y:S05]  /*22f0*/  BSYNC B0 ;  /* 0x0000000000007941 */ /* 0x000fea0003800000 */
.L_x_8969:
        /* <DEDUP_REMOVED lines=8> */
.L_x_8980:
        /* <DEDUP_REMOVED lines=12> */
.L_x_8983:
[----:B------:R-:W-:Y:S02]  /*2440*/  IMAD.MOV.U32 R121, RZ, RZ, R124 ;  /* 0x000000ffff797224 */ /* 0x000fe400078e007c */
.L_x_8984:
[----:B------:R-:W-:Y:S05]  /*2450*/  BSYNC B1 ;  /* 0x0000000000017941 */ /* 0x000fea0003800000 */
.L_x_8982:
        /* <DEDUP_REMOVED lines=16> */
.L_x_8988:
[----:B------:R-:W-:Y:S05]  /*2560*/  BSYNC B2 ;  /* 0x0000000000027941 */ /* 0x000fea0003800000 */
.L_x_8987:
        /* <DEDUP_REMOVED lines=44> */
.L_x_8986:
[----:B------:R-:W-:Y:S05]  /*2830*/  BSYNC B1 ;  /* 0x0000000000017941 */ /* 0x000fea0003800000 */
.L_x_8985:
        /* <DEDUP_REMOVED lines=13> */
.L_x_8981:
[----:B------:R-:W-:Y:S05]  /*2910*/  BSYNC B0 ;  /* 0x0000000000007941 */ /* 0x000fea0003800000 */
.L_x_8979:
        /* <DEDUP_REMOVED lines=8> */
.L_x_8990:
        /* <DEDUP_REMOVED lines=12> */
.L_x_8993:
[----:B------:R-:W-:Y:S02]  /*2a60*/  MOV R122, R124 ;  /* 0x0000007c007a7202 */ /* 0x000fe40000000f00 */
.L_x_8994:
[----:B------:R-:W-:Y:S05]  /*2a70*/  BSYNC B1 ;  /* 0x0000000000017941 */ /* 0x000fea0003800000 */
.L_x_8992:
        /* <DEDUP_REMOVED lines=16> */
.L_x_8998:
[----:B------:R-:W-:Y:S05]  /*2b80*/  BSYNC B2 ;  /* 0x0000000000027941 */ /* 0x000fea0003800000 */
.L_x_8997:
        /* <DEDUP_REMOVED lines=44> */
.L_x_8996:
[----:B------:R-:W-:Y:S05]  /*2e50*/  BSYNC B1 ;  /* 0x0000000000017941 */ /* 0x000fea0003800000 */
.L_x_8995:
        /* <DEDUP_REMOVED lines=13> */
.L_x_8991:
[----:B------:R-:W-:Y:S05]  /*2f30*/  BSYNC B0 ;  /* 0x0000000000007941 */ /* 0x000fea0003800000 */
.L_x_8989:
        /* <DEDUP_REMOVED lines=8> */
.L_x_9000:
        /* <DEDUP_REMOVED lines=12> */
.L_x_9003:
[----:B------:R-:W-:Y:S02]  /*3080*/  IMAD.MOV.U32 R114, RZ, RZ, R124 ;  /* 0x000000ffff727224 */ /* 0x000fe400078e007c */
.L_x_9004:
[----:B------:R-:W-:Y:S05]  /*3090*/  BSYNC B1 ;  /* 0x0000000000017941 */ /* 0x000fea0003800000 */
.L_x_9002:
        /* <DEDUP_REMOVED lines=16> */
.L_x_9008:
[----:B------:R-:W-:Y:S05]  /*31a0*/  BSYNC B2 ;  /* 0x0000000000027941 */ /* 0x000fea0003800000 */
.L_x_9007:
        /* <DEDUP_REMOVED lines=44> */
.L_x_9006:
[----:B------:R-:W-:Y:S05]  /*3470*/  BSYNC B1 ;  /* 0x0000000000017941 */ /* 0x000fea0003800000 */
.L_x_9005:
        /* <DEDUP_REMOVED lines=13> */
.L_x_9001:
[----:B------:R-:W-:Y:S05]  /*3550*/  BSYNC B0 ;  /* 0x0000000000007941 */ /* 0x000fea0003800000 */
.L_x_8999:
        /* <DEDUP_REMOVED lines=8> */
.L_x_9010:
        /* <DEDUP_REMOVED lines=12> */
.L_x_9013:
[----:B------:R-:W-:Y:S02]  /*36a0*/  MOV R117, R124 ;  /* 0x0000007c00757202 */ /* 0x000fe40000000f00 */
.L_x_9014:
[----:B------:R-:W-:Y:S05]  /*36b0*/  BSYNC B1 ;  /* 0x0000000000017941 */ /* 0x000fea0003800000 */
.L_x_9012:
        /* <DEDUP_REMOVED lines=16> */
.L_x_9018:
[----:B------:R-:W-:Y:S05]  /*37c0*/  BSYNC B2 ;  /* 0x0000000000027941 */ /* 0x000fea0003800000 */
.L_x_9017:
        /* <DEDUP_REMOVED lines=44> */
.L_x_9016:
[----:B------:R-:W-:Y:S05]  /*3a90*/  BSYNC B1 ;  /* 0x0000000000017941 */ /* 0x000fea0003800000 */
.L_x_9015:
        /* <DEDUP_REMOVED lines=13> */
.L_x_9011:
[----:B------:R-:W-:Y:S05]  /*3b70*/  BSYNC B0 ;  /* 0x0000000000007941 */ /* 0x000fea0003800000 */
.L_x_9009:
        /* <DEDUP_REMOVED lines=14> */
[----:B------:R-:W-:Y:S01]  /*3c60*/  LOP3.LUT R109, R117, 0xffff, RZ, 0xc0, !PT ;  /* 0x0000ffff756d7812 */ /* 0x000fe200078ec0ff */
[----:B------:R-:W-:Y:S01]  /*3c70*/  IMAD.MOV.U32 R151, RZ, RZ, 0x8 ;  /* 0x00000008ff977424 */ /* 0x000fe200078e00ff */
[----:B------:R-:W-:Y:S02]  /*3c80*/  PRMT R111, R122, 0x7104, RZ ;  /* 0x000071047a6f7816 */ /* 0x000fe400000000ff */
[----:B------:R-:W-:-:S02]  /*3c90*/  LOP3.LUT R142, R108, 0xff0000, RZ, 0xc0, !PT ;  /* 0x00ff00006c8e7812 */ /* 0x000fc400078ec0ff */
[----:B------:R-:W-:Y:S02]  /*3ca0*/  LOP3.LUT R108, R120, 0xff, RZ, 0xc0, !PT ;  /* 0x000000ff786c7812 */ /* 0x000fe400078ec0ff */
[----:B------:R-:W-:Y:S02]  /*3cb0*/  PRMT R142, R142, 0x4210, R109 ;  /* 0x000042108e8e7816 */ /* 0x000fe4000000006d */
        /* <DEDUP_REMOVED lines=13> */
.L_x_9020:
[----:B------:R-:W-:Y:S05]  /*3d90*/  BSYNC B0 ;  /* 0x0000000000007941 */ /* 0x000fea0003800000 */
.L_x_9019:
        /* <DEDUP_REMOVED lines=10> */
.L_x_9022:
        /* <DEDUP_REMOVED lines=12> */
.L_x_9025:
[----:B------:R-:W-:Y:S02]  /*3f00*/  IMAD.MOV.U32 R144, RZ, RZ, R124 ;  /* 0x000000ffff907224 */ /* 0x000fe400078e007c */
.L_x_9026:
[----:B------:R-:W-:Y:S05]  /*3f10*/  BSYNC B1 ;  /* 0x0000000000017941 */ /* 0x000fea0003800000 */
.L_x_9024:
        /* <DEDUP_REMOVED lines=16> */
.L_x_9030:
[----:B------:R-:W-:Y:S05]  /*4020*/  BSYNC B2 ;  /* 0x0000000000027941 */ /* 0x000fea0003800000 */
.L_x_9029:
        /* <DEDUP_REMOVED lines=44> */
.L_x_9028:
[----:B------:R-:W-:Y:S05]  /*42f0*/  BSYNC B1 ;  /* 0x0000000000017941 */ /* 0x000fea0003800000 */
.L_x_9027:
        /* <DEDUP_REMOVED lines=12> */
.L_x_9023:
[----:B------:R-:W-:Y:S05]  /*43c0*/  BSYNC B0 ;  /* 0x0000000000007941 */ /* 0x000fea0003800000 */
.L_x_9021:
        /* <DEDUP_REMOVED lines=8> */
.L_x_9032:
        /* <DEDUP_REMOVED lines=12> */
.L_x_9035:
[----:B------:R-:W-:Y:S02]  /*4510*/  MOV R118, R124 ;  /* 0x0000007c00767202 */ /* 0x000fe40000000f00 */
.L_x_9036:
[----:B------:R-:W-:Y:S05]  /*4520*/  BSYNC B1 ;  /* 0x0000000000017941 */ /* 0x000fea0003800000 */
.L_x_9034:
        /* <DEDUP_REMOVED lines=16> */
.L_x_9040:
[----:B------:R-:W-:Y:S05]  /*4630*/  BSYNC B2 ;  /* 0x0000000000027941 */ /* 0x000fea0003800000 */
.L_x_9039:
        /* <DEDUP_REMOVED lines=44> */
.L_x_9038:
[----:B------:R-:W-:Y:S05]  /*4900*/  BSYNC B1 ;  /* 0x0000000000017941 */ /* 0x000fea0003800000 */
.L_x_9037:
        /* <DEDUP_REMOVED lines=13> */
.L_x_9033:
[----:B------:R-:W-:Y:S05]  /*49e0*/  BSYNC B0 ;  /* 0x0000000000007941 */ /* 0x000fea0003800000 */
.L_x_9031:
        /* <DEDUP_REMOVED lines=8> */
.L_x_9042:
        /* <DEDUP_REMOVED lines=12> */
.L_x_9045:
[----:B------:R-:W-:Y:S02]  /*4b30*/  IMAD.MOV.U32 R119, RZ, RZ, R124 ;  /* 0x000000ffff777224 */ /* 0x000fe400078e007c */
.L_x_9046:
[----:B------:R-:W-:Y:S05]  /*4b40*/  BSYNC B1 ;  /* 0x0000000000017941 */ /* 0x000fea0003800000 */
.L_x_9044:
        /* <DEDUP_REMOVED lines=16> */
.L_x_9050:
[----:B------:R-:W-:Y:S05]  /*4c50*/  BSYNC B2 ;  /* 0x0000000000027941 */ /* 0x000fea0003800000 */
.L_x_9049:
        /* <DEDUP_REMOVED lines=44> */
.L_x_9048:
[----:B------:R-:W-:Y:S05]  /*4f20*/  BSYNC B1 ;  /* 0x0000000000017941 */ /* 0x000fea0003800000 */
.L_x_9047:
        /* <DEDUP_REMOVED lines=13> */
.L_x_9043:
[----:B------:R-:W-:Y:S05]  /*5000*/  BSYNC B0 ;  /* 0x0000000000007941 */ /* 0x000fea0003800000 */
.L_x_9041:
        /* <DEDUP_REMOVED lines=8> */
.L_x_9052:
        /* <DEDUP_REMOVED lines=12> */
.L_x_9055:
[----:B------:R-:W-:Y:S02]  /*5150*/  IMAD.MOV.U32 R120, RZ, RZ, R124 ;  /* 0x000000ffff787224 */ /* 0x000fe400078e007c */
.L_x_9056:
[----:B------:R-:W-:Y:S05]  /*5160*/  BSYNC B1 ;  /* 0x0000000000017941 */ /* 0x000fea0003800000 */
.L_x_9054:
        /* <DEDUP_REMOVED lines=16> */
.L_x_9060:
[----:B------:R-:W-:Y:S05]  /*5270*/  BSYNC B2 ;  /* 0x0000000000027941 */ /* 0x000fea0003800000 */
.L_x_9059:
        /* <DEDUP_REMOVED lines=44> */
.L_x_9058:
[----:B------:R-:W-:Y:S05]  /*5540*/  BSYNC B1 ;  /* 0x0000000000017941 */ /* 0x000fea0003800000 */
.L_x_9057:
        /* <DEDUP_REMOVED lines=9> */
[----:B-1----:R-:W-:Y:S01]  /*55e0*/  FMUL.FTZ R147, R35, R110 ;  /* 0x0000006e23937220 */ /* 0x002fe20000410000 */
[----:B------:R-:W-:Y:S02]  /*55f0*/  @P0 PRMT R110, RZ, 0x7610, R9 ;  /* 0x00007610ff6e0816 */ /* 0x000fe40000000009 */
[----:B------:R-:W-:-:S03]  /*5600*/  PRMT R120, R108, 0x7610, R120 ;  /* 0x000076106c787816 */ /* 0x000fc60000000078 */
[----:B------:R-:W-:Y:S02]  /*5610*/  @P0 FADD.FTZ R147, R110, R147 ;  /* 0x000000936e930221 */ /* 0x000fe40000010000 */
.L_x_9053:
[----:B------:R-:W-:Y:S05]  /*5620*/  BSYNC B0 ;  /* 0x0000000000007941 */ /* 0x000fea0003800000 */
.L_x_9051:
        /* <DEDUP_REMOVED lines=8> */
.L_x_9062:
        /* <DEDUP_REMOVED lines=12> */
.L_x_9065:
[----:B------:R-:W-:Y:S02]  /*5770*/  MOV R121, R124 ;  /* 0x0000007c00797202 */ /* 0x000fe40000000f00 */
.L_x_9066:
[----:B------:R-:W-:Y:S05]  /*5780*/  BSYNC B1 ;  /* 0x0000000000017941 */ /* 0x000fea0003800000 */
.L_x_9064:
        /* <DEDUP_REMOVED lines=16> */
.L_x_9070:
[----:B------:R-:W-:Y:S05]  /*5890*/  BSYNC B2 ;  /* 0x0000000000027941 */ /* 0x000fea0003800000 */
.L_x_9069:
        /* <DEDUP_REMOVED lines=44> */
.L_x_9068:
[----:B------:R-:W-:Y:S05]  /*5b60*/  BSYNC B1 ;  /* 0x0000000000017941 */ /* 0x000fea0003800000 */
.L_x_9067:
        /* <DEDUP_REMOVED lines=13> */
.L_x_9063:
[----:B------:R-:W-:Y:S05]  /*5c40*/  BSYNC B0 ;  /* 0x0000000000007941 */ /* 0x000fea0003800000 */
.L_x_9061:
        /* <DEDUP_REMOVED lines=8> */
.L_x_9072:
        /* <DEDUP_REMOVED lines=12> */
.L_x_9075:
[----:B------:R-:W-:Y:S02]  /*5d90*/  IMAD.MOV.U32 R122, RZ, RZ, R124 ;  /* 0x000000ffff7a7224 */ /* 0x000fe400078e007c */
.L_x_9076:
[----:B------:R-:W-:Y:S05]  /*5da0*/  BSYNC B1 ;  /* 0x0000000000017941 */ /* 0x000fea0003800000 */
.L_x_9074:
        /* <DEDUP_REMOVED lines=16> */
.L_x_9080:
[----:B------:R-:W-:Y:S05]  /*5eb0*/  BSYNC B2 ;  /* 0x0000000000027941 */ /* 0x000fea0003800000 */
.L_x_9079:
        /* <DEDUP_REMOVED lines=44> */
.L_x_9078:
[----:B------:R-:W-:Y:S05]  /*6180*/  BSYNC B1 ;  /* 0x0000000000017941 */ /* 0x000fea0003800000 */
.L_x_9077:
        /* <DEDUP_REMOVED lines=13> */
.L_x_9073:
[----:B------:R-:W-:Y:S05]  /*6260*/  BSYNC B0 ;  /* 0x0000000000007941 */ /* 0x000fea0003800000 */
.L_x_9071:
        /* <DEDUP_REMOVED lines=8> */
.L_x_9082:
        /* <DEDUP_REMOVED lines=12> */
.L_x_9085:
[----:B------:R-:W-:Y:S02]  /*63b0*/  IMAD.MOV.U32 R114, RZ, RZ, R124 ;  /* 0x000000ffff727224 */ /* 0x000fe400078e007c */
.L_x_9086:
[----:B------:R-:W-:Y:S05]  /*63c0*/  BSYNC B1 ;  /* 0x0000000000017941 */ /* 0x000fea0003800000 */
.L_x_9084:
        /* <DEDUP_REMOVED lines=16> */
.L_x_9090:
[----:B------:R-:W-:Y:S05]  /*64d0*/  BSYNC B2 ;  /* 0x0000000000027941 */ /* 0x000fea0003800000 */
.L_x_9089:
        /* <DEDUP_REMOVED lines=44> */
.L_x_9088:
[----:B------:R-:W-:Y:S05]  /*67a0*/  BSYNC B1 ;  /* 0x0000000000017941 */ /* 0x000fea0003800000 */
.L_x_9087:
        /* <DEDUP_REMOVED lines=13> */
.L_x_9083:
[----:B------:R-:W-:Y:S05]  /*6880*/  BSYNC B0 ;  /* 0x0000000000007941 */ /* 0x000fea0003800000 */
.L_x_9081:
        /* <DEDUP_REMOVED lines=8> */
.L_x_9092:
        /* <DEDUP_REMOVED lines=12> */
.L_x_9095:
[----:B------:R-:W-:Y:S02]  /*69d0*/  MOV R117, R124 ;  /* 0x0000007c00757202 */ /* 0x000fe40000000f00 */
.L_x_9096:
[----:B------:R-:W-:Y:S05]  /*69e0*/  BSYNC B1 ;  /* 0x0000000000017941 */ /* 0x000fea0003800000 */
.L_x_9094:
        /* <DEDUP_REMOVED lines=16> */
.L_x_9100:
[----:B------:R-:W-:Y:S05]  /*6af0*/  BSYNC B2 ;  /* 0x0000000000027941 */ /* 0x000fea0003800000 */
.L_x_9099:
        /* <DEDUP_REMOVED lines=44> */
.L_x_9098:
[----:B------:R-:W-:Y:S05]  /*6dc0*/  BSYNC B1 ;  /* 0x0000000000017941 */ /* 0x000fea0003800000 */
.L_x_9097:
        /* <DEDUP_REMOVED lines=13> */
.L_x_9093:
[----:B------:R-:W-:Y:S05]  /*6ea0*/  BSYNC B0 ;  /* 0x0000000000007941 */ /* 0x000fea0003800000 */
.L_x_9091:
        /* <DEDUP_REMOVED lines=23> */
[----:B------:R-:W-:Y:S01]  /*7020*/  IMAD.WIDE.U32 R110, R154, 0x10000, RZ ;  /* 0x000100009a6e7825 */ /* 0x000fe200078e00ff */
[----:B------:R-:W-:-:S03]  /*7030*/  MOV R152, 0x8 ;  /* 0x0000000800987802 */ /* 0x000fc60000000f00 */
[----:B------:R-:W-:Y:S01]  /*7040*/  IMAD.WIDE.U32 R154, R155, 0x100, RZ ;  /* 0x000001009b9a7825 */ /* 0x000fe200078e00ff */
[----:B------:R-:W-:-:S04]  /*7050*/  LOP3.LUT R159, R111, R159, R109, 0xfe, !PT ;  /* 0x0000009f6f9f7212 */ /* 0x000fc800078efe6d */
[----:B------:R-:W-:Y:S01]  /*7060*/  LOP3.LUT R110, R154, R108, R110, 0xfe, !PT ;  /* 0x0000006c9a6e7212 */ /* 0x000fe200078efe6e */
[----:B------:R-:W-:Y:S01]  /*7070*/  IMAD.WIDE.U32 R108, R141, R152, c[0x0][0x190] ;  /* 0x000064008d6c7625 */ /* 0x000fe200078e0098 */
[----:B------:R-:W-:Y:S02]  /*7080*/  LOP3.LUT R111, R159, R155, RZ, 0xfc, !PT ;  /* 0x0000009b9f6f7212 */ /* 0x000fe400078efcff */
[----:B------:R-:W-:-:S05]  /*7090*/  LOP3.LUT R110, R110, 0xff, R129, 0xf8, !PT ;  /* 0x000000ff6e6e7812 */ /* 0x000fca00078ef881 */
[----:B------:R0:W-:Y:S02]  /*70a0*/  STG.E.64 [R108.64], R110 ;  /* 0x0000006e6c007986 */ /* 0x0001e4000c101b06 */
.L_x_9102:
[----:B------:R-:W-:Y:S05]  /*70b0*/  BSYNC B0 ;  /* 0x0000000000007941 */ /* 0x000fea0003800000 */
.L_x_9101:
        /* <DEDUP_REMOVED lines=10> */
.L_x_9104:
        /* <DEDUP_REMOVED lines=12> */
.L_x_9107:
[----:B------:R-:W-:Y:S02]  /*7220*/  IMAD.MOV.U32 R152, RZ, RZ, R124 ;  /* 0x000000ffff987224 */ /* 0x000fe400078e007c */
.L_x_9108:
[----:B------:R-:W-:Y:S05]  /*7230*/  BSYNC B1 ;  /* 0x0000000000017941 */ /* 0x000fea0003800000 */
.L_x_9106:
        /* <DEDUP_REMOVED lines=16> */
.L_x_9112:
[----:B------:R-:W-:Y:S05]  /*7340*/  BSYNC B2 ;  /* 0x0000000000027941 */ /* 0x000fea0003800000 */
.L_x_9111:
        /* <DEDUP_REMOVED lines=44> */
.L_x_9110:
[----:B------:R-:W-:Y:S05]  /*7610*/  BSYNC B1 ;  /* 0x0000000000017941 */ /* 0x000fea0003800000 */
.L_x_9109:
        /* <DEDUP_REMOVED lines=10> */
[----:B------:R-:W-:-:S04]  /*76c0*/  FMUL.FTZ R141, R24, R141 ;  /* 0x0000008d188d7220 */ /* 0x000fc80000410000 */
[----:B------:R-:W-:Y:S02]  /*76d0*/  @P0 FADD.FTZ R141, R110, R141 ;  /* 0x0000008d6e8d0221 */ /* 0x000fe40000010000 */
.L_x_9105:
[----:B------:R-:W-:Y:S05]  /*76e0*/  BSYNC B0 ;  /* 0x0000000000007941 */ /* 0x000fea0003800000 */
.L_x_9103:
        /* <DEDUP_REMOVED lines=8> */
.L_x_9114:
        /* <DEDUP_REMOVED lines=12> */
.L_x_9117:
[----:B------:R-:W-:Y:S02]  /*7830*/  MOV R118, R124 ;  /* 0x0000007c00767202 */ /* 0x000fe40000000f00 */
.L_x_9118:
[----:B------:R-:W-:Y:S05]  /*7840*/  BSYNC B1 ;  /* 0x0000000000017941 */ /* 0x000fea0003800000 */
.L_x_9116:
        /* <DEDUP_REMOVED lines=16> */
.L_x_9122:
[----:B------:R-:W-:Y:S05]  /*7950*/  BSYNC B2 ;  /* 0x0000000000027941 */ /* 0x000fea0003800000 */
.L_x_9121:
        /* <DEDUP_REMOVED lines=44> */
.L_x_9120:
[----:B------:R-:W-:Y:S05]  /*7c20*/  BSYNC B1 ;  /* 0x0000000000017941 */ /* 0x000fea0003800000 */
.L_x_9119:
        /* <DEDUP_REMOVED lines=13> */
.L_x_9115:
[----:B------:R-:W-:Y:S05]  /*7d00*/  BSYNC B0 ;  /* 0x0000000000007941 */ /* 0x000fea0003800000 */
.L_x_9113:
        /* <DEDUP_REMOVED lines=8> */
.L_x_9124:
        /* <DEDUP_REMOVED lines=12> */
.L_x_9127:
[----:B------:R-:W-:Y:S02]  /*7e50*/  IMAD.MOV.U32 R119, RZ, RZ, R124 ;  /* 0x000000ffff777224 */ /* 0x000fe400078e007c */
.L_x_9128:
[----:B------:R-:W-:Y:S05]  /*7e60*/  BSYNC B1 ;  /* 0x0000000000017941 */ /* 0x000fea0003800000 */
.L_x_9126:
        /* <DEDUP_REMOVED lines=16> */
.L_x_9132:
[----:B------:R-:W-:Y:S05]  /*7f70*/  BSYNC B2 ;  /* 0x0000000000027941 */ /* 0x000fea0003800000 */
.L_x_9131:
        /* <DEDUP_REMOVED lines=44> */
.L_x_9130:
[----:B------:R-:W-:Y:S05]  /*8240*/  BSYNC B1 ;  /* 0x0000000000017941 */ /* 0x000fea0003800000 */
.L_x_9129:
        /* <DEDUP_REMOVED lines=13> */
.L_x_9125:
[----:B------:R-:W-:Y:S05]  /*8320*/  BSYNC B0 ;  /* 0x0000000000007941 */ /* 0x000fea0003800000 */
.L_x_9123:
        /* <DEDUP_REMOVED lines=8> */
.L_x_9134:
        /* <DEDUP_REMOVED lines=12> */
.L_x_9137:
[----:B------:R-:W-:Y:S02]  /*8470*/  IMAD.MOV.U32 R120, RZ, RZ, R124 ;  /* 0x000000ffff787224 */ /* 0x000fe400078e007c */
.L_x_9138:
[----:B------:R-:W-:Y:S05]  /*8480*/  BSYNC B1 ;  /* 0x0000000000017941 */ /* 0x000fea0003800000 */
.L_x_9136:
        /* <DEDUP_REMOVED lines=16> */
.L_x_9142:
[----:B------:R-:W-:Y:S05]  /*8590*/  BSYNC B2 ;  /* 0x0000000000027941 */ /* 0x000fea0003800000 */
.L_x_9141:
        /* <DEDUP_REMOVED lines=44> */
.L_x_9140:
[----:B------:R-:W-:Y:S05]  /*8860*/  BSYNC B1 ;  /* 0x0000000000017941 */ /* 0x000fea0003800000 */
.L_x_9139:
        /* <DEDUP_REMOVED lines=13> */
.L_x_9135:
[----:B------:R-:W-:Y:S05]  /*8940*/  BSYNC B0 ;  /* 0x0000000000007941 */ /* 0x000fea0003800000 */
.L_x_9133:
        /* <DEDUP_REMOVED lines=8> */
.L_x_9144:
        /* <DEDUP_REMOVED lines=12> */
.L_x_9147:
[----:B------:R-:W-:Y:S02]  /*8a90*/  MOV R121, R124 ;  /* 0x0000007c00797202 */ /* 0x000fe40000000f00 */
.L_x_9148:
[----:B------:R-:W-:Y:S05]  /*8aa0*/  BSYNC B1 ;  /* 0x0000000000017941 */ /* 0x000fea0003800000 */
.L_x_9146:
        /* <DEDUP_REMOVED lines=16> */
.L_x_9152:
[----:B------:R-:W-:Y:S05]  /*8bb0*/  BSYNC B2 ;  /* 0x0000000000027941 */ /* 0x000fea0003800000 */
.L_x_9151:
        /* <DEDUP_REMOVED lines=44> */
.L_x_9150:
[----:B------:R-:W-:Y:S05]  /*8e80*/  BSYNC B1 ;  /* 0x0000000000017941 */ /* 0x000fea0003800000 */
.L_x_9149:
        /* <DEDUP_REMOVED lines=13> */
.L_x_9145:
[----:B------:R-:W-:Y:S05]  /*8f60*/  BSYNC B0 ;  /* 0x0000000000007941 */ /* 0x000fea0003800000 */
.L_x_9143:
        /* <DEDUP_REMOVED lines=8> */
.L_x_9154:
        /* <DEDUP_REMOVED lines=12> */
.L_x_9157:
[----:B------:R-:W-:Y:S02]  /*90b0*/  IMAD.MOV.U32 R122, RZ, RZ, R124 ;  /* 0x000000ffff7a7224 */ /* 0x000fe400078e007c */
.L_x_9158:
[----:B------:R-:W-:Y:S05]  /*90c0*/  BSYNC B1 ;  /* 0x0000000000017941 */ /* 0x000fea0003800000 */
.L_x_9156:
        /* <DEDUP_REMOVED lines=16> */
.L_x_9162:
[----:B------:R-:W-:Y:S05]  /*91d0*/  BSYNC B2 ;  /* 0x0000000000027941 */ /* 0x000fea0003800000 */
.L_x_9161:
        /* <DEDUP_REMOVED lines=44> */
.L_x_9160:
[----:B------:R-:W-:Y:S05]  /*94a0*/  BSYNC B1 ;  /* 0x0000000000017941 */ /* 0x000fea0003800000 */
.L_x_9159:
        /* <DEDUP_REMOVED lines=13> */
.L_x_9155:
[----:B------:R-:W-:Y:S05]  /*9580*/  BSYNC B0 ;  /* 0x0000000000007941 */ /* 0x000fea0003800000 */
.L_x_9153:
        /* <DEDUP_REMOVED lines=8> */
.L_x_9164:
        /* <DEDUP_REMOVED lines=12> */
.L_x_9167:
[----:B------:R-:W-:Y:S02]  /*96d0*/  IMAD.MOV.U32 R114, RZ, RZ, R124 ;  /* 0x000000ffff727224 */ /* 0x000fe400078e007c */
.L_x_9168:
[----:B------:R-:W-:Y:S05]  /*96e0*/  BSYNC B1 ;  /* 0x0000000000017941 */ /* 0x000fea0003800000 */
.L_x_9166:
        /* <DEDUP_REMOVED lines=16> */
.L_x_9172:
[----:B------:R-:W-:Y:S05]  /*97f0*/  BSYNC B2 ;  /* 0x0000000000027941 */ /* 0x000fea0003800000 */
.L_x_9171:
        /* <DEDUP_REMOVED lines=44> */
.L_x_9170:
[----:B------:R-:W-:Y:S05]  /*9ac0*/  BSYNC B1 ;  /* 0x0000000000017941 */ /* 0x000fea0003800000 */
.L_x_9169:
        /* <DEDUP_REMOVED lines=13> */
.L_x_9165:
[----:B------:R-:W-:Y:S05]  /*9ba0*/  BSYNC B0 ;  /* 0x0000000000007941 */ /* 0x000fea0003800000 */
.L_x_9163:
        /* <DEDUP_REMOVED lines=8> */
.L_x_9174:
        /* <DEDUP_REMOVED lines=12> */
.L_x_9177:
[----:B------:R-:W-:Y:S02]  /*9cf0*/  MOV R117, R124 ;  /* 0x0000007c00757202 */ /* 0x000fe40000000f00 */
.L_x_9178:
[----:B------:R-:W-:Y:S05]  /*9d00*/  BSYNC B1 ;  /* 0x0000000000017941 */ /* 0x000fea0003800000 */
.L_x_9176:
        /* <DEDUP_REMOVED lines=16> */
.L_x_9182:
[----:B------:R-:W-:Y:S05]  /*9e10*/  BSYNC B2 ;  /* 0x0000000000027941 */ /* 0x000fea0003800000 */
.L_x_9181:
        /* <DEDUP_REMOVED lines=44> */
.L_x_9180:
[----:B------:R-:W-:Y:S05]  /*a0e0*/  BSYNC B1 ;  /* 0x0000000000017941 */ /* 0x000fea0003800000 */
.L_x_9179:
        /* <DEDUP_REMOVED lines=13> */
.L_x_9175:
[----:B------:R-:W-:Y:S05]  /*a1c0*/  BSYNC B0 ;  /* 0x0000000000007941 */ /* 0x000fea0003800000 */
.L_x_9173:
        /* <DEDUP_REMOVED lines=21> */
[----:B------:R-:W-:-:S04]  /*a320*/  IMAD.WIDE.U32 R108, R110, 0x1000000, RZ ;  /* 0x010000006e6c7825 */ /* 0x000fc800078e00ff */
[----:B------:R-:W-:Y:S01]  /*a330*/  IMAD.WIDE.U32 R110, R153, 0x10000, RZ ;  /* 0x00010000996e7825 */ /* 0x000fe200078e00ff */
[----:B------:R-:W-:Y:S02]  /*a340*/  LOP3.LUT R153, R130, 0xff, R121, 0xf8, !PT ;  /* 0x000000ff82997812 */ /* 0x000fe400078ef879 */
[----:B------:R-:W-:Y:S01]  /*a350*/  MOV R130, 0x8 ;  /* 0x0000000800827802 */ /* 0x000fe20000000f00 */
[----:B------:R-:W-:Y:S01]  /*a360*/  IMAD.WIDE.U32 R162, R162, 0x100, RZ ;  /* 0x00000100a2a27825 */ /* 0x000fe200078e00ff */
[----:B------:R-:W-:-:S04]  /*a370*/  LOP3.LUT R153, R111, R153, R109, 0xfe, !PT ;  /* 0x000000996f997212 */ /* 0x000fc800078efe6d */
[----:B------:R-:W-:Y:S01]  /*a380*/  LOP3.LUT R110, R162, R108, R110, 0xfe, !PT ;  /* 0x0000006ca26e7212 */ /* 0x000fe200078efe6e */
[----:B------:R-:W-:Y:S01]  /*a390*/  IMAD.WIDE.U32 R108, R143, R130, c[0x0][0x190] ;  /* 0x000064008f6c7625 */ /* 0x000fe200078e0082 */
[----:B------:R-:W-:Y:S02]  /*a3a0*/  LOP3.LUT R111, R153, R163, RZ, 0xfc, !PT ;  /* 0x000000a3996f7212 */ /* 0x000fe400078efcff */
[----:B------:R-:W-:-:S05]  /*a3b0*/  LOP3.LUT R110, R110, 0xff, R129, 0xf8, !PT ;  /* 0x000000ff6e6e7812 */ /* 0x000fca00078ef881 */
[----:B------:R0:W-:Y:S02]  /*a3c0*/  STG.E.64 [R108.64], R110 ;  /* 0x0000006e6c007986 */ /* 0x0001e4000c101b06 */
.L_x_9184:
[----:B------:R-:W-:Y:S05]  /*a3d0*/  BSYNC B0 ;  /* 0x0000000000007941 */ /* 0x000fea0003800000 */
.L_x_9183:
        /* <DEDUP_REMOVED lines=10> */
.L_x_9186:
        /* <DEDUP_REMOVED lines=12> */
.L_x_9189:
[----:B------:R-:W-:Y:S02]  /*a540*/  IMAD.MOV.U32 R143, RZ, RZ, R124 ;  /* 0x000000ffff8f7224 */ /* 0x000fe400078e007c */
.L_x_9190:
[----:B------:R-:W-:Y:S05]  /*a550*/  BSYNC B1 ;  /* 0x0000000000017941 */ /* 0x000fea0003800000 */
.L_x_9188:
        /* <DEDUP_REMOVED lines=16> */
.L_x_9194:
[----:B------:R-:W-:Y:S05]  /*a660*/  BSYNC B2 ;  /* 0x0000000000027941 */ /* 0x000fea0003800000 */
.L_x_9193:
        /* <DEDUP_REMOVED lines=44> */
.L_x_9192:
[----:B------:R-:W-:Y:S05]  /*a930*/  BSYNC B1 ;  /* 0x0000000000017941 */ /* 0x000fea0003800000 */
.L_x_9191:
        /* <DEDUP_REMOVED lines=12> */
.L_x_9187:
[----:B------:R-:W-:Y:S05]  /*aa00*/  BSYNC B0 ;  /* 0x0000000000007941 */ /* 0x000fea0003800000 */
.L_x_9185:
        /* <DEDUP_REMOVED lines=8> */
.L_x_9196:
        /* <DEDUP_REMOVED lines=12> */
.L_x_9199:
[----:B------:R-:W-:Y:S02]  /*ab50*/  MOV R118, R124 ;  /* 0x0000007c00767202 */ /* 0x000fe40000000f00 */
.L_x_9200:
[----:B------:R-:W-:Y:S05]  /*ab60*/  BSYNC B1 ;  /* 0x0000000000017941 */ /* 0x000fea0003800000 */
.L_x_9198:
        /* <DEDUP_REMOVED lines=16> */
.L_x_9204:
[----:B------:R-:W-:Y:S05]  /*ac70*/  BSYNC B2 ;  /* 0x0000000000027941 */ /* 0x000fea0003800000 */
.L_x_9203:
        /* <DEDUP_REMOVED lines=44> */
.L_x_9202:
[----:B------:R-:W-:Y:S05]  /*af40*/  BSYNC B1 ;  /* 0x0000000000017941 */ /* 0x000fea0003800000 */
.L_x_9201:
        /* <DEDUP_REMOVED lines=13> */
.L_x_9197:
[----:B------:R-:W-:Y:S05]  /*b020*/  BSYNC B0 ;  /* 0x0000000000007941 */ /* 0x000fea0003800000 */
.L_x_9195:
        /* <DEDUP_REMOVED lines=8> */
.L_x_9206:
        /* <DEDUP_REMOVED lines=12> */
.L_x_9209:
[----:B------:R-:W-:Y:S02]  /*b170*/  IMAD.MOV.U32 R119, RZ, RZ, R124 ;  /* 0x000000ffff777224 */ /* 0x000fe400078e007c */
.L_x_9210:
[----:B------:R-:W-:Y:S05]  /*b180*/  BSYNC B1 ;  /* 0x0000000000017941 */ /* 0x000fea0003800000 */
.L_x_9208:
        /* <DEDUP_REMOVED lines=16> */
.L_x_9214:
[----:B------:R-:W-:Y:S05]  /*b290*/  BSYNC B2 ;  /* 0x0000000000027941 */ /* 0x000fea0003800000 */
.L_x_9213:
        /* <DEDUP_REMOVED lines=44> */
.L_x_9212:
[----:B------:R-:W-:Y:S05]  /*b560*/  BSYNC B1 ;  /* 0x0000000000017941 */ /* 0x000fea0003800000 */
.L_x_9211:
        /* <DEDUP_REMOVED lines=13> */
.L_x_9207:
[----:B------:R-:W-:Y:S05]  /*b640*/  BSYNC B0 ;  /* 0x0000000000007941 */ /* 0x000fea0003800000 */
.L_x_9205:
        /* <DEDUP_REMOVED lines=8> */
.L_x_9216:
        /* <DEDUP_REMOVED lines=12> */
.L_x_9219:
[----:B------:R-:W-:Y:S02]  /*b790*/  IMAD.MOV.U32 R120, RZ, RZ, R124 ;  /* 0x000000ffff787224 */ /* 0x000fe400078e007c */
.L_x_9220:
[----:B------:R-:W-:Y:S05]  /*b7a0*/  BSYNC B1 ;  /* 0x0000000000017941 */ /* 0x000fea0003800000 */
.L_x_9218:
        /* <DEDUP_REMOVED lines=16> */
.L_x_9224:
[----:B------:R-:W-:Y:S05]  /*b8b0*/  BSYNC B2 ;  /* 0x0000000000027941 */ /* 0x000fea0003800000 */
.L_x_9223:
        /* <DEDUP_REMOVED lines=44> */
.L_x_9222:
[----:B------:R-:W-:Y:S05]  /*bb80*/  BSYNC B1 ;  /* 0x0000000000017941 */ /* 0x000fea0003800000 */
.L_x_9221:
        /* <DEDUP_REMOVED lines=13> */
.L_x_9217:
[----:B------:R-:W-:Y:S05]  /*bc60*/  BSYNC B0 ;  /* 0x0000000000007941 */ /* 0x000fea0003800000 */
.L_x_9215:
        /* <DEDUP_REMOVED lines=8> */
.L_x_9226:
        /* <DEDUP_REMOVED lines=12> */
.L_x_9229:
[----:B------:R-:W-:Y:S02]  /*bdb0*/  MOV R121, R124 ;  /* 0x0000007c00797202 */ /* 0x000fe40000000f00 */
.L_x_9230:
[----:B------:R-:W-:Y:S05]  /*bdc0*/  BSYNC B1 ;  /* 0x0000000000017941 */ /* 0x000fea0003800000 */
.L_x_9228:
        /* <DEDUP_REMOVED lines=16> */
.L_x_9234:
[----:B------:R-:W-:Y:S05]  /*bed0*/  BSYNC B2 ;  /* 0x0000000000027941 */ /* 0x000fea0003800000 */
.L_x_9233:
        /* <DEDUP_REMOVED lines=44> */
.L_x_9232:
[----:B------:R-:W-:Y:S05]  /*c1a0*/  BSYNC B1 ;  /* 0x0000000000017941 */ /* 0x000fea0003800000 */
.L_x_9231:
        /* <DEDUP_REMOVED lines=13> */
.L_x_9227:
[----:B------:R-:W-:Y:S05]  /*c280*/  BSYNC B0 ;  /* 0x0000000000007941 */ /* 0x000fea0003800000 */
.L_x_9225:
        /* <DEDUP_REMOVED lines=8> */
.L_x_9236:
        /* <DEDUP_REMOVED lines=12> */
.L_x_9239:
[----:B------:R-:W-:Y:S02]  /*c3d0*/  IMAD.MOV.U32 R122, RZ, RZ, R124 ;  /* 0x000000ffff7a7224 */ /* 0x000fe400078e007c */
.L_x_9240:
[----:B------:R-:W-:Y:S05]  /*c3e0*/  BSYNC B1 ;  /* 0x0000000000017941 */ /* 0x000fea0003800000 */
.L_x_9238:
        /* <DEDUP_REMOVED lines=16> */
.L_x_9244:
[----:B------:R-:W-:Y:S05]  /*c4f0*/  BSYNC B2 ;  /* 0x0000000000027941 */ /* 0x000fea0003800000 */
.L_x_9243:
        /* <DEDUP_REMOVED lines=44> */
.L_x_9242:
[----:B------:R-:W-:Y:S05]  /*c7c0*/  BSYNC B1 ;  /* 0x0000000000017941 */ /* 0x000fea0003800000 */
.L_x_9241:
        /* <DEDUP_REMOVED lines=13> */
.L_x_9237:
[----:B------:R-:W-:Y:S05]  /*c8a0*/  BSYNC B0 ;  /* 0x0000000000007941 */ /* 0x000fea0003800000 */
.L_x_9235:
        /* <DEDUP_REMOVED lines=8> */
.L_x_9246:
        /* <DEDUP_REMOVED lines=12> */
.L_x_9249:
[----:B------:R-:W-:Y:S02]  /*c9f0*/  IMAD.MOV.U32 R114, RZ, RZ, R124 ;  /* 0x000000ffff727224 */ /* 0x000fe400078e007c */
.L_x_9250:
[----:B------:R-:W-:Y:S05]  /*ca00*/  BSYNC B1 ;  /* 0x0000000000017941 */ /* 0x000fea0003800000 */
.L_x_9248:
        /* <DEDUP_REMOVED lines=16> */
.L_x_9254:
[----:B------:R-:W-:Y:S05]  /*cb10*/  BSYNC B2 ;  /* 0x0000000000027941 */ /* 0x000fea0003800000 */
.L_x_9253:
        /* <DEDUP_REMOVED lines=44> */
.L_x_9252:
[----:B------:R-:W-:Y:S05]  /*cde0*/  BSYNC B1 ;  /* 0x0000000000017941 */ /* 0x000fea0003800000 */
.L_x_9251:
        /* <DEDUP_REMOVED lines=13> */
.L_x_9247:
[----:B------:R-:W-:Y:S05]  /*cec0*/  BSYNC B0 ;  /* 0x0000000000007941 */ /* 0x000fea0003800000 */
.L_x_9245:
        /* <DEDUP_REMOVED lines=8> */
.L_x_9256:
        /* <DEDUP_REMOVED lines=12> */
.L_x_9259:
[----:B------:R-:W-:Y:S02]  /*d010*/  MOV R117, R124 ;  /* 0x0000007c00757202 */ /* 0x000fe40000000f00 */
.L_x_9260:
[----:B------:R-:W-:Y:S05]  /*d020*/  BSYNC B1 ;  /* 0x0000000000017941 */ /* 0x000fea0003800000 */
.L_x_9258:
        /* <DEDUP_REMOVED lines=16> */
.L_x_9264:
[----:B------:R-:W-:Y:S05]  /*d130*/  BSYNC B2 ;  /* 0x0000000000027941 */ /* 0x000fea0003800000 */
.L_x_9263:
[C---:B------:R-:W-:Y:S01]  /*d140*/  IMAD.HI.U32 R108, R3.reuse, -0x326172a9, RZ ;  /* 0xcd9e8d57036c7827 */ /* 0x040fe200078e00ff */
        /* <DEDUP_REMOVED lines=43> */
.L_x_9262:
[----:B------:R-:W-:Y:S05]  /*d400*/  BSYNC B1 ;  /* 0x0000000000017941 */ /* 0x000fea0003800000 */
.L_x_9261:
        /* <DEDUP_REMOVED lines=13> */
.L_x_9257:
[----:B------:R-:W-:Y:S05]  /*d4e0*/  BSYNC B0 ;  /* 0x0000000000007941 */ /* 0x000fea0003800000 */
.L_x_9255:
        /* <DEDUP_REMOVED lines=36> */
[----:B------:R-:W-:Y:S01]  /*d730*/  FADD.FTZ R161, R108, R153 ;  /* 0x000000996ca17221 */ /* 0x000fe20000010000 */
[----:B------:R-:W-:-:S03]  /*d740*/  F2FP.BF16.PACK_AB R108, R143, R130 ;  /* 0x000000828f6c723e */ /* 0x000fc600000010ff */
[----:B------:R-:W-:Y:S02]  /*d750*/  FADD.FTZ R161, R161, R158 ;  /* 0x0000009ea1a17221 */ /* 0x000fe40000010000 */
[----:B------:R0:W-:Y:S02]  /*d760*/  STG.E.128 [R168.64], R108 ;  /* 0x0000006ca8007986 */ /* 0x0001e4000c101d06 */
[----:B------:R-:W-:-:S04]  /*d770*/  FADD.FTZ R170, R161, R160 ;  /* 0x000000a0a1aa7221 */ /* 0x000fc80000010000 */
[----:B------:R-:W-:-:S04]  /*d780*/  FADD.FTZ R161, R170, R163 ;  /* 0x000000a3aaa17221 */ /* 0x000fc80000010000 */
        /* <DEDUP_REMOVED lines=22> */
.L_x_9266:
[----:B------:R-:W-:Y:S05]  /*d8f0*/  BSYNC B0 ;  /* 0x0000000000007941 */ /* 0x000fea0003800000 */
.L_x_9265:
[----:B------:R-:W-:Y:S01]  /*d900*/  @!P2 IADD3 R140, R140, 0x4, RZ ;  /* 0x000000048c8ca810 */ /* 0x000fe20007ffe0ff */
[----:B------:R-:W-:Y:S01]  /*d910*/  FADD.FTZ R161, R170, R165 ;  /* 0x000000a5aaa17221 */ /* 0x000fe20000010000 */
[----:B------:R-:W-:Y:S05]  /*d920*/  BRA.DIV ~URZ, `(.L_x_9267) ;  /* 0x000012427f007947 */ /* 0x000fea000b800000 */
[----:B0-----:R0:W1:Y:S02]  /*d930*/  SHFL.BFLY PT, R108, R161, 0x1, 0x1f ;  /* 0x0c201f00a16c7f89 */ /* 0x00106400000e0000 */
.L_x_9273:
        /* <DEDUP_REMOVED lines=84> */
.L_x_9274:
        /* <DEDUP_REMOVED lines=11> */
[----:B------:R-:W-:Y:S01]  /*df30*/  @!P0 IMAD.IADD R131, R140, 0x1, R131 ;  /* 0x000000018c838824 */ /* 0x000fe200078e0283 */
[----:B------:R-:W-:Y:S01]  /*df40*/  HFMA2.MMA R110, -RZ, RZ, 0, 0 ;  /* 0x00000000ff6e7435 */ /* 0x000fe200000001ff */
[----:B------:R-:W-:Y:S02]  /*df50*/  ISETP.NE.AND P1, PT, RZ, UR8, PT ;  /* 0x00000008ff007c0c */ /* 0x000fe4000bf25270 */
[----:B------:R-:W-:Y:S03]  /*df60*/  BSSY B0, `(.L_x_9269) ;  /* 0x00000b9000007945 */ /* 0x000fe60003800000 */
[----:B------:R-:W-:-:S04]  /*df70*/  @!P0 IMAD.MOV.U32 R110, RZ, RZ, 0x400 ;  /* 0x00000400ff6e8424 */ /* 0x000fc800078e00ff */
[----:B------:R-:W-:Y:S01]  /*df80*/  I2F R168, R110 ;  /* 0x0000006e00a87306 */ /* 0x000fe20000201400 */
[----:B------:R-:W1:Y:S04]  /*df90*/  SHFL.DOWN PT, R111, R110, 0x2, 0x1f ;  /* 0x08401f006e6f7f89 */ /* 0x000e6800000e0000 */
[----:B------:R2:W3:Y:S01]  /*dfa0*/  @!P0 LDS.64 R108, [R131.X8] ;  /* 0x00000000836c8984 */ /* 0x0004e20000008a00 */
[----:B-1----:R-:W-:Y:S02]  /*dfb0*/  IMAD.IADD R166, R111, 0x1, R110 ;  /* 0x000000016fa67824 */ /* 0x002fe400078e026e */
[----:B------:R-:W-:Y:S03]  /*dfc0*/  I2F R170, R111 ;  /* 0x0000006f00aa7306 */ /* 0x000fe60000201400 */
[----:B------:R-:W-:Y:S05]  /*dfd0*/  SHFL.DOWN PT, R171, R166, 0x1, 0x1f ;  /* 0x08201f00a6ab7f89 */ /* 0x000fea00000e0000 */
[----:B------:R-:W2:Y:S08]  /*dfe0*/  I2F R167, R166 ;  /* 0x000000a600a77306 */ /* 0x000eb00000201400 */
[----:B--2---:R-:W1:Y:S01]  /*dff0*/  MUFU.RCP R131, R167 ;  /* 0x000000a700837308 */ /* 0x004e620000001000 */
[----:B0--3--:R-:W0:Y:S04]  /*e000*/  SHFL.DOWN PT, R161, R108, 0x2, 0x1f ;  /* 0x08401f006ca17f89 */ /* 0x009e2800000e0000 */
[----:B------:R-:W2:Y:S01]  /*e010*/  SHFL.DOWN PT, R140, R109, 0x2, 0x1f ;  /* 0x08401f006d8c7f89 */ /* 0x000ea200000e0000 */
[----:B0-----:R-:W-:-:S02]  /*e020*/  FMUL.FTZ R169, R161, R170 ;  /* 0x000000aaa1a97220 */ /* 0x001fc40000410000 */
[----:B------:R-:W-:Y:S02]  /*e030*/  FADD.FTZ R161, -R161, R108 ;  /* 0x0000006ca1a17221 */ /* 0x000fe40000010100 */
[----:B------:R-:W-:Y:S01]  /*e040*/  FFMA.FTZ R172, R168, R108, R169 ;  /* 0x0000006ca8ac7223 */ /* 0x000fe200000100a9 */
[----:B------:R-:W-:Y:S01]  /*e050*/  IADD3 R108, R166, R171, RZ ;  /* 0x000000aba66c7210 */ /* 0x000fe20007ffe0ff */
[----:B------:R-:W-:Y:S01]  /*e060*/  FMUL.FTZ R161, R161, R161 ;  /* 0x000000a1a1a17220 */ /* 0x000fe20000410000 */
[----:B------:R-:W-:Y:S01]  /*e070*/  I2F R171, R171 ;  /* 0x000000ab00ab7306 */ /* 0x000fe20000201400 */
[----:B-1----:R-:W-:Y:S02]  /*e080*/  FMUL.FTZ R172, R131, R172 ;  /* 0x000000ac83ac7220 */ /* 0x002fe40000410000 */
[----:B------:R-:W-:Y:S02]  /*e090*/  FMUL.FTZ R161, R161, R168 ;  /* 0x000000a8a1a17220 */ /* 0x000fe40000410000 */
[----:B--2---:R-:W-:Y:S01]  /*e0a0*/  FADD.FTZ R140, R140, R109 ;  /* 0x0000006d8c8c7221 */ /* 0x004fe20000010000 */
[----:B------:R-:W0:Y:S01]  /*e0b0*/  SHFL.DOWN PT, R111, R172, 0x1, 0x1f ;  /* 0x08201f00ac6f7f89 */ /* 0x000e2200000e0000 */
[----:B------:R-:W-:Y:S01]  /*e0c0*/  FMUL.FTZ R161, R161, R170 ;  /* 0x000000aaa1a17220 */ /* 0x000fe20000410000 */
[----:B------:R-:W1:Y:S03]  /*e0d0*/  I2F R108, R108 ;  /* 0x0000006c006c7306 */ /* 0x000e660000201400 */
[----:B------:R-:W-:-:S05]  /*e0e0*/  FFMA.FTZ R140, R131, R161, R140 ;  /* 0x000000a1838c7223 */ /* 0x000fca000001008c */
[----:B------:R-:W2:Y:S01]  /*e0f0*/  SHFL.DOWN PT, R109, R140, 0x1, 0x1f ;  /* 0x08201f008c6d7f89 */ /* 0x000ea200000e0000 */
[----:B-1----:R1:W3:Y:S01]  /*e100*/  MUFU.RCP R110, R108 ;  /* 0x0000006c006e7308 */ /* 0x0022e20000001000 */
[----:B0-----:R-:W-:Y:S02]  /*e110*/  FADD.FTZ R131, R172, -R111 ;  /* 0x8000006fac837221 */ /* 0x001fe40000010000 */
[----:B------:R-:W-:Y:S01]  /*e120*/  FMUL.FTZ R111, R111, R171 ;  /* 0x000000ab6f6f7220 */ /* 0x000fe20000410000 */
[----:B-1----:R-:W-:Y:S01]  /*e130*/  SHF.R.U32.HI R108, RZ, 0x5, R173 ;  /* 0x00000005ff6c7819 */ /* 0x002fe200000116ad */
[----:B------:R-:W-:Y:S02]  /*e140*/  FMUL.FTZ R166, R131, R131 ;  /* 0x0000008383a67220 */ /* 0x000fe40000410000 */
[C---:B------:R-:W-:Y:S02]  /*e150*/  FFMA.FTZ R111, R167.reuse, R172, R111 ;  /* 0x000000aca76f7223 */ /* 0x040fe4000001006f */
[----:B------:R-:W-:-:S02]  /*e160*/  FMUL.FTZ R166, R167, R166 ;  /* 0x000000a6a7a67220 */ /* 0x000fc40000410000 */
[----:B---3--:R-:W-:Y:S02]  /*e170*/  FMUL.FTZ R111, R110, R111 ;  /* 0x0000006f6e6f7220 */ /* 0x008fe40000410000 */
[----:B--2---:R-:W-:Y:S01]  /*e180*/  FADD.FTZ R109, R140, R109 ;  /* 0x0000006d8c6d7221 */ /* 0x004fe20000010000 */
[----:B------:R-:W-:Y:S01]  /*e190*/  LOP3.LUT R140, R108, 0x3, RZ, 0xc0, !PT ;  /* 0x000000036c8c7812 */ /* 0x000fe200078ec0ff */
[----:B------:R-:W-:Y:S01]  /*e1a0*/  FMUL.FTZ R166, R166, R171 ;  /* 0x000000aba6a67220 */ /* 0x000fe20000410000 */
[----:B------:R-:W0:Y:S02]  /*e1b0*/  SHFL.IDX PT, R161, R111, RZ, 0x1f ;  /* 0x00001fff6fa17589 */ /* 0x000e2400000e0000 */
[----:B------:R-:W-:Y:S01]  /*e1c0*/  LOP3.LUT P0, RZ, R140, 0x1f, R173, 0xf8, !PT ;  /* 0x0000001f8cff7812 */ /* 0x000fe2000780f8ad */
[----:B------:R-:W-:Y:S02]  /*e1d0*/  FFMA.FTZ R109, R110, R166, R109 ;  /* 0x000000a66e6d7223 */ /* 0x000fe4000001006d */
[----:B------:R-:W-:-:S04]  /*e1e0*/  IMAD.MOV.U32 R110, RZ, RZ, c[0x0][0x1e0] ;  /* 0x00007800ff6e7624 */ /* 0x000fc800078e00ff */
[----:B------:R-:W1:Y:S01]  /*e1f0*/  SHFL.IDX PT, R109, R109, RZ, 0x1f ;  /* 0x00001fff6d6d7589 */ /* 0x000e6200000e0000 */
[----:B0-----:R-:W-:-:S05]  /*e200*/  FMUL.FTZ R108, R161, R161 ;  /* 0x000000a1a16c7220 */ /* 0x001fca0000410000 */
[----:B------:R-:W-:Y:S01]  /*e210*/  FSEL R131, R108, RZ, P1 ;  /* 0x000000ff6c837208 */ /* 0x000fe20000800000 */
[----:B-1----:R-:W-:Y:S01]  /*e220*/  FFMA.FTZ R108, R109, R110, c[0x0][0x228] ;  /* 0x00008a006d6c7623 */ /* 0x002fe2000001006e */
[----:B------:R-:W-:-:S03]  /*e230*/  @!P0 LEA R110, P3, R0, c[0x0][0x1a8], 0x2 ;  /* 0x00006a00006e8a11 */ /* 0x000fc600078610ff */
[----:B------:R-:W-:Y:S01]  /*e240*/  FADD.FTZ R131, R108, R131 ;  /* 0x000000836c837221 */ /* 0x000fe20000010000 */
[C---:B------:R-:W-:Y:S02]  /*e250*/  @!P0 LEA R108, P2, R0.reuse, c[0x0][0x1a0], 0x2 ;  /* 0x00006800006c8a11 */ /* 0x040fe400078410ff */
[C-C-:B------:R-:W-:Y:S01]  /*e260*/  @!P0 LEA.HI.X R111, R0.reuse, c[0x0][0x1ac], R127.reuse, 0x2, P3 ;  /* 0x00006b00006f8a11 */ /* 0x140fe200018f147f */
[----:B------:R-:W0:Y:S01]  /*e270*/  MUFU.RSQ R167, R131 ;  /* 0x0000008300a77308 */ /* 0x000e220000001400 */
[----:B------:R-:W-:-:S05]  /*e280*/  @!P0 LEA.HI.X R109, R0, c[0x0][0x1a4], R127, 0x2, P2 ;  /* 0x00006900006d8a11 */ /* 0x000fca00010f147f */
        /* <DEDUP_REMOVED lines=38> */
[----:B------:R-:W-:Y:S01]  /*e4f0*/  FADD.FTZ R165, -R108, R165 ;  /* 0x000000a56ca57221 */ /* 0x000fe20000010100 */
[----:B------:R-:W-:Y:S01]  /*e500*/  SHF.R.S32.HI R108, RZ, 0x1f, R123 ;  /* 0x0000001fff6c7819 */ /* 0x000fe2000001147b */
[C---:B------:R-:W-:Y:S02]  /*e510*/  FMUL.FTZ R109, R167.reuse, R132 ;  /* 0x00000084a76d7220 */ /* 0x040fe40000410000 */
[C---:B------:R-:W-:Y:S01]  /*e520*/  FMUL.FTZ R110, R167.reuse, R133 ;  /* 0x00000085a76e7220 */ /* 0x040fe20000410000 */
[----:B------:R-:W-:Y:S01]  /*e530*/  LEA.HI R123, R108, R123, RZ, 0x3 ;  /* 0x0000007b6c7b7211 */ /* 0x000fe200078f18ff */
[----:B------:R-:W-:-:S02]  /*e540*/  FMUL.FTZ R111, R167, R134 ;  /* 0x00000086a76f7220 */ /* 0x000fc40000410000 */
[----:B------:R-:W-:Y:S01]  /*e550*/  FMUL.FTZ R131, R167, R136 ;  /* 0x00000088a7837220 */ /* 0x000fe20000410000 */
[----:B------:R-:W-:Y:S01]  /*e560*/  LEA.HI.SX32 R123, R123, R2, 0x1d ;  /* 0x000000027b7b7211 */ /* 0x000fe200078feaff */
        /* <DEDUP_REMOVED lines=10> */
[----:B------:R-:W-:Y:S02]  /*e610*/  FMUL.FTZ R136, R167, R145 ;  /* 0x00000091a7887220 */ /* 0x000fe40000410000 */
[----:B------:R-:W-:-:S02]  /*e620*/  FFMA.FTZ R111, R70, R133, R102 ;  /* 0x00000085466f7223 */ /* 0x000fc40000010066 */
[----:B------:R-:W-:Y:S02]  /*e630*/  FFMA.FTZ R134, R71, R134, R103 ;  /* 0x0000008647867223 */ /* 0x000fe40000010067 */
[----:B------:R-:W-:Y:S02]  /*e640*/  FFMA.FTZ R131, R69, R132, R101 ;  /* 0x0000008445837223 */ /* 0x000fe40000010065 */
[C---:B------:R-:W-:Y:S01]  /*e650*/  FMUL.FTZ R130, R167.reuse, R135 ;  /* 0x00000087a7827220 */ /* 0x040fe20000410000 */
[----:B------:R-:W-:Y:S01]  /*e660*/  F2FP.BF16.PACK_AB R111, R134, R111 ;  /* 0x0000006f866f723e */ /* 0x000fe200000010ff */
        /* <DEDUP_REMOVED lines=11> */
[C---:B------:R-:W-:Y:S02]  /*e720*/  FMUL.FTZ R147, R167.reuse, R154 ;  /* 0x0000009aa7937220 */ /* 0x040fe40000410000 */
[----:B------:R-:W-:Y:S01]  /*e730*/  FMUL.FTZ R146, R167, R157 ;  /* 0x0000009da7927220 */ /* 0x000fe20000410000 */
[----:B------:R-:W-:Y:S01]  /*e740*/  F2FP.BF16.PACK_AB R132, R127, R132 ;  /* 0x000000847f84723e */ /* 0x000fe200000010ff */
        /* <DEDUP_REMOVED lines=24> */
[----:B------:R-:W-:Y:S01]  /*e8d0*/  IADD3 R146, R123, 0x100, RZ ;  /* 0x000001007b927810 */ /* 0x000fe20007ffe0ff */
[----:B------:R-:W-:Y:S01]  /*e8e0*/  FFMA.FTZ R127, R57, R150, R89 ;  /* 0x00000096397f7223 */ /* 0x000fe20000010059 */
[----:B------:R-:W-:Y:S01]  /*e8f0*/  F2FP.BF16.PACK_AB R139, R148, R139 ;  /* 0x0000008b948b723e */ /* 0x000fe200000010ff */
[----:B------:R-:W-:Y:S01]  /*e900*/  FMUL.FTZ R161, R167, R161 ;  /* 0x000000a1a7a17220 */ /* 0x000fe20000410000 */
[----:B------:R-:W-:Y:S01]  /*e910*/  IADD3 R148, R123, 0x180, RZ ;  /* 0x000001807b947810 */ /* 0x000fe20007ffe0ff */
[----:B------:R-:W-:Y:S01]  /*e920*/  FMUL.FTZ R166, R167, R166 ;  /* 0x000000a6a7a67220 */ /* 0x000fe20000410000 */
[----:B------:R-:W-:Y:S01]  /*e930*/  F2FP.BF16.PACK_AB R136, R127, R136 ;  /* 0x000000887f88723e */ /* 0x000fe200000010ff */
        /* <DEDUP_REMOVED lines=8> */
[----:B------:R-:W-:-:S02]  /*e9c0*/  IMAD.MOV.U32 R149, RZ, RZ, 0x10 ;  /* 0x00000010ff957424 */ /* 0x000fc400078e00ff */
[----:B------:R-:W-:Y:S01]  /*e9d0*/  FFMA.FTZ R141, R50, R153, R82 ;  /* 0x00000099328d7223 */ /* 0x000fe20000010052 */
[----:B------:R-:W-:Y:S01]  /*e9e0*/  F2FP.BF16.PACK_AB R142, R131, R142 ;  /* 0x0000008e838e723e */ /* 0x000fe200000010ff */
[----:B------:R-:W-:Y:S02]  /*e9f0*/  FFMA.FTZ R143, R46, R155, R78 ;  /* 0x0000009b2e8f7223 */ /* 0x000fe4000001004e */
[----:B------:R-:W-:Y:S02]  /*ea00*/  FFMA.FTZ R154, R47, R154, R79 ;  /* 0x0000009a2f9a7223 */ /* 0x000fe4000001004f */
[----:B------:R-:W-:Y:S02]  /*ea10*/  FFMA.FTZ R158, R51, R158, R83 ;  /* 0x0000009e339e7223 */ /* 0x000fe40000010053 */
[----:B------:R-:W-:Y:S01]  /*ea20*/  FFMA.FTZ R140, R48, R161, R80 ;  /* 0x000000a1308c7223 */ /* 0x000fe20000010050 */
[----:B------:R-:W-:Y:S01]  /*ea30*/  F2FP.BF16.PACK_AB R143, R154, R143 ;  /* 0x0000008f9a8f723e */ /* 0x000fe200000010ff */
        /* <DEDUP_REMOVED lines=11> */
.L_x_9270:
[----:B-1----:R-:W-:Y:S05]  /*eaf0*/  BSYNC B0 ;  /* 0x0000000000007941 */ /* 0x002fea0003800000 */
.L_x_9269:
[----:B------:R-:W-:Y:S02]  /*eb00*/  IADD3 R0, R0, c[0x0][0x160], RZ ;  /* 0x0000580000007a10 */ /* 0x000fe40007ffe0ff */
[----:B------:R-:W-:-:S02]  /*eb10*/  LOP3.LUT P1, RZ, R116, 0xff, RZ, 0xc0, !PT ;  /* 0x000000ff74ff7812 */ /* 0x000fc4000782c0ff */
[----:B------:R-:W-:Y:S02]  /*eb20*/  ISETP.GE.AND P0, PT, R0, c[0x0][0x164], PT ;  /* 0x0000590000007a0c */ /* 0x000fe40003f06270 */
[----:B------:R-:W-:-:S11]  /*eb30*/  SEL R116, RZ, 0x1, P1 ;  /* 0x00000001ff747807 */ /* 0x000fd60000800000 */
[----:B0----5:R-:W-:Y:S01]  /*eb40*/  @P0 CALL.REL.NOINC `(.L_x_9271) ;  /* 0x0000001000000944 */ /* 0x021fe20003c00000 */
[----:B------:R-:W-:Y:S05]  /*eb50*/  BRA `(.L_x_9272) ;  /* 0xffff1d9000007947 */ /* 0x000fea000383ffff */
.L_x_9271:
[----:B------:R-:W-:Y:S05]  /*eb60*/  EXIT ;  /* 0x000000000000794d */ /* 0x000fea0003800000 */
.L_x_9267:
[----:B------:R-:W-:Y:S01]  /*eb70*/  MOV R170, 0x1 ;  /* 0x0000000100aa7802 */ /* 0x000fe20000000f00 */
[----:B0-----:R-:W-:Y:S01]  /*eb80*/  IMAD.MOV.U32 R109, RZ, RZ, 0x1f ;  /* 0x0000001fff6d7424 */ /* 0x001fe200078e00ff */
[----:B------:R-:W-:Y:S01]  /*eb90*/  MOV R110, 0xebc0 ;  /* 0x0000ebc0006e7802 */ /* 0x000fe20000000f00 */
[----:B------:R-:W-:Y:S02]  /*eba0*/  IMAD.MOV.U32 R168, RZ, RZ, -0x1 ;  /* 0xffffffffffa87424 */ /* 0x000fe400078e00ff */
[----:B-----5:R-:W-:Y:S05]  /*ebb0*/  CALL.REL.NOINC `($__internal_47_$__cuda_sm70_shflsync_bfly_p) ;  /* 0x0000079000007944 */ /* 0x020fea0003c00000 */
[----:B-1----:R-:W-:Y:S01]  /*ebc0*/  MOV R108, R170 ;  /* 0x000000aa006c7202 */ /* 0x002fe20000000f00 */
[----:B0-----:R-:W-:Y:S05]  /*ebd0*/  BRA `(.L_x_9273) ;  /* 0xffffed6000007947 */ /* 0x001fea000383ffff */
.L_x_9268:
[----:B------:R-:W-:Y:S01]  /*ebe0*/  IMAD.MOV.U32 R170, RZ, RZ, 0x2 ;  /* 0x00000002ffaa7424 */ /* 0x000fe200078e00ff */
[----:B------:R-:W-:Y:S01]  /*ebf0*/  MOV R168, 0xffffffff ;  /* 0xffffffff00a87802 */ /* 0x000fe20000000f00 */
[----:B------:R-:W-:Y:S01]  /*ec00*/  IMAD.MOV.U32 R109, RZ, RZ, 0x1f ;  /* 0x0000001fff6d7424 */ /* 0x000fe200078e00ff */
[----:B------:R-:W-:Y:S02]  /*ec10*/  MOV R110, 0xec30 ;  /* 0x0000ec30006e7802 */ /* 0x000fe40000000f00 */
[----:B-----5:R-:W-:Y:S05]  /*ec20*/  CALL.REL.NOINC `($__internal_47_$__cuda_sm70_shflsync_bfly_p) ;  /* 0x0000072000007944 */ /* 0x020fea0003c00000 */
[----:B01----:R-:W-:Y:S01]  /*ec30*/  FADD.FTZ R161, R161, R170 ;  /* 0x000000aaa1a17221 */ /* 0x003fe20000010000 */
[----:B------:R-:W-:Y:S01]  /*ec40*/  MOV R168, 0xffffffff ;  /* 0xffffffff00a87802 */ /* 0x000fe20000000f00 */
[----:B------:R-:W-:Y:S01]  /*ec50*/  IMAD.MOV.U32 R170, RZ, RZ, 0x4 ;  /* 0x00000004ffaa7424 */ /* 0x000fe200078e00ff */
[----:B------:R-:W-:Y:S01]  /*ec60*/  MOV R110, 0xec90 ;  /* 0x0000ec90006e7802 */ /* 0x000fe20000000f00 */
[----:B------:R-:W-:-:S02]  /*ec70*/  IMAD.MOV.U32 R109, RZ, RZ, 0x1f ;  /* 0x0000001fff6d7424 */ /* 0x000fc400078e00ff */
[----:B------:R-:W-:Y:S05]  /*ec80*/  CALL.REL.NOINC `($__internal_47_$__cuda_sm70_shflsync_bfly_p) ;  /* 0x000006c000007944 */ /* 0x000fea0003c00000 */
        /* <DEDUP_REMOVED lines=82> */
[----:B------:R-:W-:Y:S05]  /*f1b0*/  CALL.REL.NOINC `($__internal_47_$__cuda_sm70_shflsync_bfly_p) ;  /* 0x0000019000007944 */ /* 0x000fea0003c00000 */
[----:B01----:R-:W-:Y:S01]  /*f1c0*/  FADD.FTZ R161, R161, R170 ;  /* 0x000000aaa1a17221 */ /* 0x003fe20000010000 */
[----:B------:R-:W-:Y:S01]  /*f1d0*/  MOV R168, 0xffffffff ;  /* 0xffffffff00a87802 */ /* 0x000fe20000000f00 */
[----:B------:R-:W-:Y:S01]  /*f1e0*/  IMAD.MOV.U32 R170, RZ, RZ, 0x2 ;  /* 0x00000002ffaa7424 */ /* 0x000fe200078e00ff */
[----:B------:R-:W-:Y:S01]  /*f1f0*/  MOV R110, 0xf220 ;  /* 0x0000f220006e7802 */ /* 0x000fe20000000f00 */
[----:B------:R-:W-:Y:S02]  /*f200*/  IMAD.MOV.U32 R109, RZ, RZ, 0x1f ;  /* 0x0000001fff6d7424 */ /* 0x000fe400078e00ff */
        /* <DEDUP_REMOVED lines=19> */
[----:B01----:R-:W-:Y:S05]  /*f340*/  BRA `(.L_x_9274) ;  /* 0xffffeb3000007947 */ /* 0x003fea000383ffff */
        .weak           $__internal_47_$__cuda_sm70_shflsync_bfly_p
        .type           $__internal_47_$__cuda_sm70_shflsync_bfly_p,@function
        .size           $__internal_47_$__cuda_sm70_shflsync_bfly_p,(.L_x_29111 - $__internal_47_$__cuda_sm70_shflsync_bfly_p)
$__internal_47_$__cuda_sm70_shflsync_bfly_p:
[----:B------:R-:W-:Y:S01]  /*f350*/  IMAD.MOV.U32 R111, RZ, RZ, 0x0 ;  /* 0x00000000ff6f7424 */ /* 0x000fe200078e00ff */
[----:B------:R-:W-:Y:S04]  /*f360*/  WARPSYNC R168 ;  /* 0x000000a800007348 */ /* 0x000fe80003800000 */
[----:B------:R0:W1:Y:S01]  /*f370*/  SHFL.BFLY PT, R170, R161, R170, R109 ;  /* 0x0c0000aaa1aa7389 */ /* 0x00006200000e006d */
[----:B------:R-:W-:Y:S05]  /*f380*/  RET.REL.NODEC R110 `(_ZN10layer_norm13ln_fwd_kernelINS_13Kernel_traitsIf13__nv_bfloat16S2_S2_fjLj4096ELj1ELj1ELj4ELj16ENS_18Kernel_traits_baseILj4096EfS2_S2_S2_fjLj128EEEEELb1ELb1ELb1ELb1EEEvNS_9FwdParamsE) ;  /* 0xffff0c706e007950 */ /* 0x000fea0003c3ffff */
.L_x_9275:
        /* <DEDUP_REMOVED lines=15> */
.L_x_29111:


//--------------------- .text._ZN10layer_norm13ln_fwd_kernelINS_13Kernel_traitsI13__nv_bfloat16S2_fS2_fjLj4096ELj1ELj1ELj4ELj16ENS_18Kernel_traits_baseILj4096ES2_S2_fS2_fjLj128EEEEELb0ELb0ELb0ELb0EEEvNS_9FwdParamsE --------------------------
	.section	.text._ZN10layer_norm13ln_fwd_kernelINS_13Kernel_traitsI13__nv_bfloat16S2_fS2_fjLj4096ELj1ELj1ELj4ELj16ENS_18Kernel_traits_baseILj4096ES2_S2_fS2_fjLj128EEEEELb0ELb0ELb0ELb0EEEvNS_9FwdParamsE,"ax",@progbits
	.sectioninfo	@"SHI_REGISTERS=128"
	.align	128
        .global         _ZN10layer_norm13ln_fwd_kernelINS_13Kernel_traitsI13__nv_bfloat16S2_fS2_fjLj4096ELj1ELj1ELj4ELj16ENS_18Kernel_traits_baseILj4096ES2_S2_fS2_fjLj128EEEEELb0ELb0ELb0ELb0EEEvNS_9FwdParamsE
        .type           _ZN10layer_norm13ln_fwd_kernelINS_13Kernel_traitsI13__nv_bfloat16S2_fS2_fjLj4096ELj1ELj1ELj4ELj16ENS_18Kernel_traits_baseILj4096ES2_S2_fS2_fjLj128EEEEELb0ELb0ELb0ELb0EEEvNS_9FwdParamsE,@function
        .size           _ZN10layer_norm13ln_fwd_kernelINS_13Kernel_traitsI13__nv_bfloat16S2_fS2_fjLj4096ELj1ELj1ELj4ELj16ENS_18Kernel_traits_baseILj4096ES2_S2_fS2_fjLj128EEEEELb0ELb0ELb0ELb0EEEvNS_9FwdParamsE,(.L_x_29112 - _ZN10layer_norm13ln_fwd_kernelINS_13Kernel_traitsI13__nv_bfloat16S2_fS2_fjLj4096ELj1ELj1ELj4ELj16ENS_18Kernel_traits_baseILj4096ES2_S2_fS2_fjLj128EEEEELb0ELb0ELb0ELb0EEEvNS_9FwdParamsE)
        .other          _ZN10layer_norm13ln_fwd_kernelINS_13Kernel_traitsI13__nv_bfloat16S2_fS2_fjLj4096ELj1ELj1ELj4ELj16ENS_18Kernel_traits_baseILj4096ES2_S2_fS2_fjLj128EEEEELb0ELb0ELb0ELb0EEEvNS_9FwdParamsE,@"STO_CUDA_ENTRY STV_DEFAULT"
_ZN10layer_norm13ln_fwd_kernelINS_13Kernel_traitsI13__nv_bfloat16S2_fS2_fjLj4096ELj1ELj1ELj4ELj16ENS_18Kernel_traits_baseILj4096ES2_S2_fS2_fjLj128EEEEELb0ELb0ELb0ELb0EEEvNS_9FwdParamsE:
.text._ZN10layer_norm13ln_fwd_kernelINS_13Kernel_traitsI13__nv_bfloat16S2_fS2_fjLj4096ELj1ELj1ELj4ELj16ENS_18Kernel_traits_baseILj4096ES2_S2_fS2_fjLj128EEEEELb0ELb0ELb0ELb0EEEvNS_9FwdParamsE:
        /* <DEDUP_REMOVED lines=26> */
.L_x_9277:
[----:B0-----:R-:W-:Y:S05]  /*01a0*/  BSYNC B0 ;  /* 0x0000000000007941 */ /* 0x001fea0003800000 */
.L_x_9276:
        /* <DEDUP_REMOVED lines=13> */
.L_x_9279:
[----:B0-----:R-:W-:Y:S05]  /*0280*/  BSYNC B0 ;  /* 0x0000000000007941 */ /* 0x001fea0003800000 */
.L_x_9278:
        /* <DEDUP_REMOVED lines=13> */
.L_x_9281:
[----:B0-----:R-:W-:Y:S05]  /*0360*/  BSYNC B0 ;  /* 0x0000000000007941 */ /* 0x001fea0003800000 */
.L_x_9280:
        /* <DEDUP_REMOVED lines=12> */
.L_x_9283:
[----:B0-----:R-:W-:Y:S05]  /*0430*/  BSYNC B0 ;  /* 0x0000000000007941 */ /* 0x001fea0003800000 */
.L_x_9282:
[----:B------:R-:W0:Y:S02]  /*0440*/  S2UR UR6, SR_CTAID.X ;  /* 0x00000000000679c3 */ /* 0x000e240000002500 */
[----:B0-----:R-:W-:-:S04]  /*0450*/  LEA.HI R109, R19, UR6, RZ, 0x19 ;  /* 0x00000006136d7c11 */ /* 0x001fc8000f8fc8ff */
[----:B------:R-:W-:-:S13]  /*0460*/  ISETP.GE.AND P0, PT, R109, c[0x0][0x164], PT ;  /* 0x000059006d007a0c */ /* 0x000fda0003f06270 */
[----:B------:R-:W-:Y:S05]  /*0470*/  @P0 EXIT ;  /* 0x000000000000094d */ /* 0x000fea0003800000 */
[----:B------:R-:W-:Y:S01]  /*0480*/  SHF.R.S32.HI R48, RZ, 0x3, R48 ;  /* 0x00000003ff307819 */ /* 0x000fe20000011430 */
[----:B------:R-:W-:Y:S01]  /*0490*/  HFMA2.MMA R106, -RZ, RZ, 0, 5.9604644775390625e-08 ;  /* 0x00000001ff6a7435 */ /* 0x000fe200000001ff */
[--C-:B-----5:R-:W-:Y:S01]  /*04a0*/  PRMT R0, RZ, 0x5410, R36.reuse ;  /* 0x00005410ff007816 */ /* 0x120fe20000000024 */
[----:B------:R-:W-:Y:S01]  /*04b0*/  ULDC.U8 UR6, c[0x0][0x1f0] ;  /* 0x00007c0000067ab9 */ /* 0x000fe20000000000 */
[----:B------:R-:W-:Y:S02]  /*04c0*/  PRMT R65, RZ, 0x7610, R36 ;  /* 0x00007610ff417816 */ /* 0x000fe40000000024 */
[--C-:B------:R-:W-:Y:S02]  /*04d0*/  PRMT R64, RZ, 0x5410, R37.reuse ;  /* 0x00005410ff407816 */ /* 0x100fe40000000025 */
[----:B------:R-:W-:Y:S02]  /*04e0*/  PRMT R67, RZ, 0x7610, R37 ;  /* 0x00007610ff437816 */ /* 0x000fe40000000025 */
[----:B------:R-:W-:-:S02]  /*04f0*/  LOP3.LUT R37, R19, 0x60, RZ, 0xc0, !PT ;  /* 0x0000006013257812 */ /* 0x000fc400078ec0ff */
[----:B------:R-:W-:Y:S02]  /*0500*/  LOP3.LUT R36, R48, 0x7f, RZ, 0xc0, !PT ;  /* 0x0000007f30247812 */ /* 0x000fe400078ec0ff */
[----:B------:R-:W-:Y:S02]  /*0510*/  SHF.R.U32.HI R48, RZ, 0x2, R48 ;  /* 0x00000002ff307819 */ /* 0x000fe40000011630 */
[----:B------:R-:W-:Y:S02]  /*0520*/  IADD3 R37, R36, -R37, RZ ;  /* 0x8000002524257210 */ /* 0x000fe40007ffe0ff */
[----:B------:R-:W-:Y:S02]  /*0530*/  LOP3.LUT R48, R48, 0x3fffffe0, RZ, 0xc0, !PT ;  /* 0x3fffffe030307812 */ /* 0x000fe400078ec0ff */
[----:B------:R-:W-:Y:S02]  /*0540*/  IMNMX R37, RZ, R37, !PT ;  /* 0x00000025ff257217 */ /* 0x000fe40007800200 */
[----:B------:R-:W-:-:S02]  /*0550*/  PRMT R78, RZ, 0x5410, R28 ;  /* 0x00005410ff4e7816 */ /* 0x000fc4000000001c */
[----:B------:R-:W-:Y:S02]  /*0560*/  IMNMX R37, R37, 0x20, PT ;  /* 0x0000002025257817 */ /* 0x000fe40003800200 */
[----:B------:R-:W-:Y:S02]  /*0570*/  PRMT R81, RZ, 0x7610, R28 ;  /* 0x00007610ff517816 */ /* 0x000fe4000000001c */
[----:B------:R-:W-:Y:S02]  /*0580*/  IADD3 R37, R37, R48, RZ ;  /* 0x0000003025257210 */ /* 0x000fe40007ffe0ff */
[----:B------:R-:W-:Y:S02]  /*0590*/  SHF.L.U32 R28, R19, 0x5, RZ ;  /* 0x00000005131c7819 */ /* 0x000fe400000006ff */
[----:B------:R-:W-:Y:S02]  /*05a0*/  SHF.L.U32 R37, R37, 0x3, RZ ;  /* 0x0000000325257819 */ /* 0x000fe400000006ff */
[----:B------:R-:W-:-:S02]  /*05b0*/  PRMT R80, RZ, 0x5410, R29 ;  /* 0x00005410ff507816 */ /* 0x000fc4000000001d */
[----:B------:R-:W-:Y:S02]  /*05c0*/  PRMT R83, RZ, 0x7610, R29 ;  /* 0x00007610ff537816 */ /* 0x000fe4000000001d */
[----:B------:R-:W0:Y:S01]  /*05d0*/  I2F.U32 R37, R37 ;  /* 0x0000002500257306 */ /* 0x000e220000201000 */
[----:B------:R-:W-:Y:S02]  /*05e0*/  LOP3.LUT R29, R28, 0x3e0, RZ, 0xc0, !PT ;  /* 0x000003e01c1d7812 */ /* 0x000fe400078ec0ff */
[--C-:B------:R-:W-:Y:S02]  /*05f0*/  PRMT R12, RZ, 0x5410, R10.reuse ;  /* 0x00005410ff0c7816 */ /* 0x100fe4000000000a */
[----:B------:R-:W-:Y:S02]  /*0600*/  IADD3 R29, R36, -R29, RZ ;  /* 0x8000001d241d7210 */ /* 0x000fe40007ffe0ff */
[----:B------:R-:W-:Y:S02]  /*0610*/  PRMT R13, RZ, 0x7610, R10 ;  /* 0x00007610ff0d7816 */ /* 0x000fe4000000000a */
[----:B------:R-:W-:-:S02]  /*0620*/  IMNMX R29, RZ, R29, !PT ;  /* 0x0000001dff1d7217 */ /* 0x000fc40007800200 */
[--C-:B------:R-:W-:Y:S02]  /*0630*/  PRMT R16, RZ, 0x5410, R8.reuse ;  /* 0x00005410ff107816 */ /* 0x100fe40000000008 */
[----:B------:R-:W-:Y:S02]  /*0640*/  IMNMX R29, R29, 0x20, PT ;  /* 0x000000201d1d7817 */ /* 0x000fe40003800200 */
[----:B------:R-:W-:Y:S01]  /*0650*/  PRMT R17, RZ, 0x7610, R8 ;  /* 0x00007610ff117816 */ /* 0x000fe20000000008 */
[----:B0-----:R0:W1:Y:S01]  /*0660*/  MUFU.RCP R102, R37 ;  /* 0x0000002500667308 */ /* 0x0010620000001000 */
        /* <DEDUP_REMOVED lines=47> */
[----:B------:R-:W-:Y:S02]  /*0960*/  SHF.L.U32 R108, R29, 0x3, RZ ;  /* 0x000000031d6c7819 */ /* 0x000fe400000006ff */
[--C-:B------:R-:W-:Y:S02]  /*0970*/  PRMT R107, RZ, 0x5410, R25.reuse ;  /* 0x00005410ff6b7816 */ /* 0x100fe40000000019 */
[----:B------:R-:W-:Y:S02]  /*0980*/  PRMT R110, RZ, 0x7610, R25 ;  /* 0x00007610ff6e7816 */ /* 0x000fe40000000019 */
[----:B------:R-:W-:-:S02]  /*0990*/  PRMT R111, RZ, 0x5410, R26 ;  /* 0x00005410ff6f7816 */ /* 0x000fc4000000001a */
[----:B------:R-:W-:Y:S02]  /*09a0*/  PRMT R112, RZ, 0x7610, R26 ;  /* 0x00007610ff707816 */ /* 0x000fe4000000001a */
[--C-:B------:R-:W-:Y:S02]  /*09b0*/  PRMT R113, RZ, 0x5410, R27.reuse ;  /* 0x00005410ff717816 */ /* 0x100fe4000000001b */
[----:B01----:R-:W-:Y:S02]  /*09c0*/  PRMT R114, RZ, 0x7610, R27 ;  /* 0x00007610ff727816 */ /* 0x003fe4000000001b */
.L_x_9303:
[----:B------:R-:W-:-:S04]  /*09d0*/  ISETP.NE.U32.AND P0, PT, RZ, c[0x0][0x1c0], PT ;  /* 0x00007000ff007a0c */ /* 0x000fc80003f05070 */
[----:B------:R-:W-:-:S13]  /*09e0*/  ISETP.NE.AND.EX P0, PT, RZ, c[0x0][0x1c4], PT, P0 ;  /* 0x00007100ff007a0c */ /* 0x000fda0003f05300 */
[----:B------:R-:W-:-:S05]  /*09f0*/  @P0 MOV R62, 0x2 ;  /* 0x00000002003e0802 */ /* 0x000fca0000000f00 */
[----:B------:R-:W-:-:S06]  /*0a00*/  @P0 IMAD.WIDE R62, R109, R62, c[0x0][0x1c0] ;  /* 0x000070006d3e0625 */ /* 0x000fcc00078e023e */
[----:B------:R-:W2:Y:S01]  /*0a10*/  @P0 LDG.E.U16 R62, [R62.64] ;  /* 0x000000043e3e0981 */ /* 0x000ea2000c1e1500 */
[----:B------:R-:W-:Y:S01]  /*0a20*/  IMAD R60, R109, c[0x0][0x168], RZ ;  /* 0x00005a006d3c7a24 */ /* 0x000fe200078e02ff */
[----:B------:R-:W-:Y:S01]  /*0a30*/  LOP3.LUT R116, R19, 0x7f, RZ, 0xc0, !PT ;  /* 0x0000007f13747812 */ /* 0x000fe200078ec0ff */
[----:B------:R-:W-:Y:S03]  /*0a40*/  BSSY B0, `(.L_x_9284) ;  /* 0x0000030000007945 */ /* 0x000fe60003800000 */
[----:B------:R-:W-:-:S04]  /*0a50*/  SHF.R.S32.HI R61, RZ, 0x1f, R60 ;  /* 0x0000001fff3d7819 */ /* 0x000fc8000001143c */
[----:B------:R-:W-:Y:S02]  /*0a60*/  LEA.HI R61, R61, R60, RZ, 0x3 ;  /* 0x0000003c3d3d7211 */ /* 0x000fe400078f18ff */
[----:B------:R-:W-:Y:S02]  /*0a70*/  MOV R60, 0x3f800000 ;  /* 0x3f800000003c7802 */ /* 0x000fe40000000f00 */
        /* <DEDUP_REMOVED lines=8> */
[----:B------:R-:W2:Y:S01]  /*0b00*/  LDG.E.128 R28, [R28.64] ;  /* 0x000000041c1c7981 */ /* 0x000ea2000c1e1d00 */
[----:B------:R-:W-:-:S04]  /*0b10*/  @P0 LEA R32, P5, R115, c[0x0][0x180], 0x5 ;  /* 0x0000600073200a11 */ /* 0x000fc800078a28ff */
[----:B------:R-:W-:-:S05]  /*0b20*/  @P0 LEA.HI.X R33, R115, c[0x0][0x184], RZ, 0x5, P5 ;  /* 0x0000610073210a11 */ /* 0x000fca00028f2cff */
[----:B------:R2:W3:Y:S04]  /*0b30*/  @P0 LDG.E.128 R20, [R32.64] ;  /* 0x0000000420140981 */ /* 0x0004e8000c1e1d00 */
[----:B------:R2:W4:Y:S01]  /*0b40*/  @P0 LDG.E.128 R24, [R32.64+0x10] ;  /* 0x0000100420180981 */ /* 0x000522000c1e1d00 */
[----:B------:R-:W-:Y:S02]  /*0b50*/  ISETP.NE.U32.AND P0, PT, RZ, c[0x0][0x180], PT ;  /* 0x00006000ff007a0c */ /* 0x000fe40003f05070 */
[----:B------:R-:W-:Y:S02]  /*0b60*/  LEA R62, P5, R115, c[0x0][0x188], 0x5 ;  /* 0x00006200733e7a11 */ /* 0x000fe400078a28ff */
[----:B------:R-:W-:Y:S02]  /*0b70*/  ISETP.NE.AND.EX P0, PT, RZ, c[0x0][0x184], PT, P0 ;  /* 0x00006100ff007a0c */ /* 0x000fe40003f05300 */
[----:B--2---:R-:W-:-:S02]  /*0b80*/  PRMT R33, RZ, 0x5410, R28 ;  /* 0x00005410ff217816 */ /* 0x004fc4000000001c */
[----:B------:R-:W-:Y:S02]  /*0b90*/  PRMT R35, RZ, 0x7610, R28 ;  /* 0x00007610ff237816 */ /* 0x000fe4000000001c */
[--C-:B------:R-:W-:Y:S01]  /*0ba0*/  PRMT R61, RZ, 0x5410, R29.reuse ;  /* 0x00005410ff3d7816 */ /* 0x100fe2000000001d */
[-C--:B------:R-:W-:Y:S01]  /*0bb0*/  FMUL.FTZ R28, R33, R60.reuse ;  /* 0x0000003c211c7220 */ /* 0x080fe20000410000 */
[----:B------:R-:W-:Y:S01]  /*0bc0*/  PRMT R63, RZ, 0x7610, R29 ;  /* 0x00007610ff3f7816 */ /* 0x000fe2000000001d */
[-C--:B------:R-:W-:Y:S01]  /*0bd0*/  FMUL.FTZ R29, R35, R60.reuse ;  /* 0x0000003c231d7220 */ /* 0x080fe20000410000 */
[--C-:B------:R-:W-:Y:S02]  /*0be0*/  PRMT R117, RZ, 0x5410, R30.reuse ;  /* 0x00005410ff757816 */ /* 0x100fe4000000001e */
[----:B------:R-:W-:Y:S01]  /*0bf0*/  PRMT R119, RZ, 0x7610, R30 ;  /* 0x00007610ff777816 */ /* 0x000fe2000000001e */
[-C--:B------:R-:W-:Y:S01]  /*0c00*/  FMUL.FTZ R30, R61, R60.reuse ;  /* 0x0000003c3d1e7220 */ /* 0x080fe20000410000 */
[--C-:B------:R-:W-:Y:S01]  /*0c10*/  PRMT R121, RZ, 0x5410, R31.reuse ;  /* 0x00005410ff797816 */ /* 0x100fe2000000001f */
[-C--:B------:R-:W-:Y:S01]  /*0c20*/  FMUL.FTZ R32, R117, R60.reuse ;  /* 0x0000003c75207220 */ /* 0x080fe20000410000 */
[----:B------:R-:W-:Y:S01]  /*0c30*/  PRMT R123, RZ, 0x7610, R31 ;  /* 0x00007610ff7b7816 */ /* 0x000fe2000000001f */
[-C--:B------:R-:W-:Y:S01]  /*0c40*/  FMUL.FTZ R31, R63, R60.reuse ;  /* 0x0000003c3f1f7220 */ /* 0x080fe20000410000 */
[----:B------:R-:W-:Y:S01]  /*0c50*/  LEA.HI.X R63, R115, c[0x0][0x18c], RZ, 0x5, P5 ;  /* 0x00006300733f7a11 */ /* 0x000fe200028f2cff */
[-C--:B------:R-:W-:Y:S01]  /*0c60*/  FMUL.FTZ R33, R119, R60.reuse ;  /* 0x0000003c77217220 */ /* 0x080fe20000410000 */
[----:B------:R-:W-:Y:S01]  /*0c70*/  IADD3 R61, R115, 0x80, RZ ;  /* 0x00000080733d7810 */ /* 0x000fe20007ffe0ff */
[----:B------:R-:W-:-:S02]  /*0c80*/  FMUL.FTZ R34, R121, R60 ;  /* 0x0000003c79227220 */ /* 0x000fc40000410000 */
[----:B------:R-:W-:Y:S02]  /*0c90*/  FMUL.FTZ R35, R123, R60 ;  /* 0x0000003c7b237220 */ /* 0x000fe40000410000 */
[----:B---3--:R-:W-:Y:S02]  /*0ca0*/  @P0 FADD.FTZ R28, R20, R28 ;  /* 0x0000001c141c0221 */ /* 0x008fe40000010000 */
[----:B------:R-:W-:Y:S02]  /*0cb0*/  @P0 FADD.FTZ R29, R21, R29 ;  /* 0x0000001d151d0221 */ /* 0x000fe40000010000 */
[----:B------:R-:W-:Y:S02]  /*0cc0*/  @P0 FADD.FTZ R30, R22, R30 ;  /* 0x0000001e161e0221 */ /* 0x000fe40000010000 */
[----:B------:R-:W-:Y:S02]  /*0cd0*/  @P0 FADD.FTZ R31, R23, R31 ;  /* 0x0000001f171f0221 */ /* 0x000fe40000010000 */
[----:B----4-:R-:W-:-:S02]  /*0ce0*/  @P0 FADD.FTZ R32, R24, R32 ;  /* 0x0000002018200221 */ /* 0x010fc40000010000 */
[----:B------:R-:W-:Y:S01]  /*0cf0*/  @P0 FADD.FTZ R33, R25, R33 ;  /* 0x0000002119210221 */ /* 0x000fe20000010000 */
[----:B------:R0:W-:Y:S01]  /*0d00*/  STG.E.128 [R62.64], R28 ;  /* 0x0000001c3e007986 */ /* 0x0001e2000c101d04 */
[----:B------:R-:W-:Y:S02]  /*0d10*/  @P0 FADD.FTZ R34, R26, R34 ;  /* 0x000000221a220221 */ /* 0x000fe40000010000 */
[----:B------:R-:W-:-:S05]  /*0d20*/  @P0 FADD.FTZ R35, R27, R35 ;  /* 0x000000231b230221 */ /* 0x000fca0000010000 */
[----:B------:R0:W-:Y:S02]  /*0d30*/  STG.E.128 [R62.64+0x10], R32 ;  /* 0x000010203e007986 */ /* 0x0001e4000c101d04 */
.L_x_9285:
[----:B------:R-:W-:Y:S05]  /*0d40*/  BSYNC B0 ;  /* 0x0000000000007941 */ /* 0x000fea0003800000 */
.L_x_9284:
[----:B------:R-:W-:Y:S01]  /*0d50*/  BSSY B0, `(.L_x_9286) ;  /* 0x000002a000007945 */ /* 0x000fe20003800000 */
[----:B------:R-:W-:Y:S05]  /*0d60*/  @!P2 BRA `(.L_x_9287) ;  /* 0x000002800000a947 */ /* 0x000fea0003800000 */
[----:B------:R-:W-:Y:S02]  /*0d70*/  ISETP.NE.U32.AND P0, PT, RZ, c[0x0][0x180], PT ;  /* 0x00006000ff007a0c */ /* 0x000fe40003f05070 */
[----:B------:R-:W-:Y:S02]  /*0d80*/  MOV R36, 0x10 ;  /* 0x0000001000247802 */ /* 0x000fe40000000f00 */
[----:B------:R-:W-:-:S03]  /*0d90*/  ISETP.NE.AND.EX P0, PT, RZ, c[0x0][0x184], PT, P0 ;  /* 0x00006100ff007a0c */ /* 0x000fc60003f05300 */
[----:B------:R-:W-:-:S06]  /*0da0*/  IMAD.WIDE.U32 R36, R61, R36, c[0x0][0x170] ;  /* 0x00005c003d247625 */ /* 0x000fcc00078e0024 */
[----:B------:R-:W2:Y:S04]  /*0db0*/  LDG.E.128 R36, [R36.64] ;  /* 0x0000000424247981 */ /* 0x000ea8000c1e1d00 */
[----:B------:R-:W-:-:S04]  /*0dc0*/  @P0 LEA R40, P5, R61, c[0x0][0x180], 0x5 ;  /* 0x000060003d280a11 */ /* 0x000fc800078a28ff */
[----:B------:R-:W-:-:S05]  /*0dd0*/  @P0 LEA.HI.X R41, R61, c[0x0][0x184], RZ, 0x5, P5 ;  /* 0x000061003d290a11 */ /* 0x000fca00028f2cff */
[----:B------:R2:W3:Y:S04]  /*0de0*/  @P0 LDG.E.128 R20, [R40.64] ;  /* 0x0000000428140981 */ /* 0x0004e8000c1e1d00 */
[----:B------:R2:W4:Y:S01]  /*0df0*/  @P0 LDG.E.128 R24, [R40.64+0x10] ;  /* 0x0000100428180981 */ /* 0x000522000c1e1d00 */
[----:B------:R-:W-:Y:S02]  /*0e00*/  ISETP.NE.U32.AND P0, PT, RZ, c[0x0][0x180], PT ;  /* 0x00006000ff007a0c */ /* 0x000fe40003f05070 */
[----:B0-----:R-:W-:Y:S02]  /*0e10*/  LEA R62, P5, R61, c[0x0][0x188], 0x5 ;  /* 0x000062003d3e7a11 */ /* 0x001fe400078a28ff */
        /* <DEDUP_REMOVED lines=29> */
.L_x_9287:
[----:B------:R-:W-:Y:S05]  /*0ff0*/  BSYNC B0 ;  /* 0x0000000000007941 */ /* 0x000fea0003800000 */
.L_x_9286:
[----:B------:R-:W-:Y:S01]  /*1000*/  BSSY B0, `(.L_x_9288) ;  /* 0x000002a000007945 */ /* 0x000fe20003800000 */
        /* <DEDUP_REMOVED lines=41> */
.L_x_9289:
[----:B------:R-:W-:Y:S05]  /*12a0*/  BSYNC B0 ;  /* 0x0000000000007941 */ /* 0x000fea0003800000 */
.L_x_9288:
        /* <DEDUP_REMOVED lines=28> */
[----:B------:R-:W-:-:S02]  /*1470*/  FMUL.FTZ R57, R121, R60 ;  /* 0x0000003c79397220 */ /* 0x000fc40000410000 */
[-C--:B------:R-:W-:Y:S02]  /*1480*/  FMUL.FTZ R58, R123, R60.reuse ;  /* 0x0000003c7b3a7220 */ /* 0x080fe40000410000 */
[----:B------:R-:W-:Y:S02]  /*1490*/  FMUL.FTZ R59, R125, R60 ;  /* 0x0000003c7d3b7220 */ /* 0x000fe40000410000 */
[----:B---3--:R-:W-:Y:S02]  /*14a0*/  @P0 FADD.FTZ R52, R20, R52 ;  /* 0x0000003414340221 */ /* 0x008fe40000010000 */
[----:B------:R-:W-:Y:S02]  /*14b0*/  @P0 FADD.FTZ R53, R21, R53 ;  /* 0x0000003515350221 */ /* 0x000fe40000010000 */
[----:B------:R-:W-:Y:S02]  /*14c0*/  @P0 FADD.FTZ R54, R22, R54 ;  /* 0x0000003616360221 */ /* 0x000fe40000010000 */
[----:B------:R-:W-:-:S02]  /*14d0*/  @P0 FADD.FTZ R55, R23, R55 ;  /* 0x0000003717370221 */ /* 0x000fc40000010000 */
[----:B----4-:R-:W-:Y:S02]  /*14e0*/  @P0 FADD.FTZ R56, R24, R56 ;  /* 0x0000003818380221 */ /* 0x010fe40000010000 */
[----:B------:R-:W-:Y:S01]  /*14f0*/  @P0 FADD.FTZ R57, R25, R57 ;  /* 0x0000003919390221 */ /* 0x000fe20000010000 */
[----:B------:R0:W-:Y:S01]  /*1500*/  STG.E.128 [R62.64], R52 ;  /* 0x000000343e007986 */ /* 0x0001e2000c101d04 */
[----:B------:R-:W-:Y:S02]  /*1510*/  @P0 FADD.FTZ R58, R26, R58 ;  /* 0x0000003a1a3a0221 */ /* 0x000fe40000010000 */
[----:B------:R-:W-:-:S05]  /*1520*/  @P0 FADD.FTZ R59, R27, R59 ;  /* 0x0000003b1b3b0221 */ /* 0x000fca0000010000 */
[----:B------:R0:W-:Y:S02]  /*1530*/  STG.E.128 [R62.64+0x10], R56 ;  /* 0x000010383e007986 */ /* 0x0001e4000c101d04 */
.L_x_9291:
[----:B------:R-:W-:Y:S05]  /*1540*/  BSYNC B0 ;  /* 0x0000000000007941 */ /* 0x000fea0003800000 */
.L_x_9290:
[----:B------:R-:W-:Y:S01]  /*1550*/  FADD.FTZ R60, RZ, R28 ;  /* 0x0000001cff3c7221 */ /* 0x000fe20000010000 */
        /* <DEDUP_REMOVED lines=16> */
[----:B0-----:R-:W-:-:S04]  /*1660*/  FADD.FTZ R63, R37, R60 ;  /* 0x0000003c253f7221 */ /* 0x001fc80000010000 */
        /* <DEDUP_REMOVED lines=24> */
.L_x_9304:
        /* <DEDUP_REMOVED lines=85> */
.L_x_9305:
        /* <DEDUP_REMOVED lines=52> */
[----:B------:R-:W-:-:S03]  /*2080*/  FFMA.FTZ R116, R61, R116, R118 ;  /* 0x000000743d747223 */ /* 0x000fc60000010076 */
[----:B------:R-:W0:Y:S04]  /*2090*/  SHFL.IDX PT, R119, R122, RZ, 0x1f ;  /* 0x00001fff7a777589 */ /* 0x000e2800000e0000 */
[----:B------:R1:W2:Y:S01]  /*20a0*/  SHFL.IDX PT, R63, R116, RZ, 0x1f ;  /* 0x00001fff743f7589 */ /* 0x0002a200000e0000 */
[C---:B0-----:R-:W-:Y:S01]  /*20b0*/  FMUL.FTZ R61, R119.reuse, R119 ;  /* 0x00000077773d7220 */ /* 0x041fe20000410000 */
[----:B-1----:R-:W-:Y:S01]  /*20c0*/  FSEL R116, R119, RZ, !P5 ;  /* 0x000000ff77747208 */ /* 0x002fe20006800000 */
[----:B--2---:R-:W-:-:S03]  /*20d0*/  FFMA.FTZ R60, R63, R60, c[0x0][0x228] ;  /* 0x00008a003f3c7623 */ /* 0x004fc6000001003c */
[----:B------:R-:W-:Y:S01]  /*20e0*/  FSEL R61, R61, RZ, P5 ;  /* 0x000000ff3d3d7208 */ /* 0x000fe20002800000 */
[----:B------:R-:W-:-:S04]  /*20f0*/  @!P0 IMAD.WIDE R62, R109, R62, c[0x0][0x1a0] ;  /* 0x000068006d3e8625 */ /* 0x000fc800078e023e */
[----:B------:R-:W-:Y:S01]  /*2100*/  FADD.FTZ R117, R60, R61 ;  /* 0x0000003d3c757221 */ /* 0x000fe20000010000 */
[----:B------:R-:W-:Y:S01]  /*2110*/  @!P0 MOV R60, 0x4 ;  /* 0x00000004003c8802 */ /* 0x000fe20000000f00 */
[----:B------:R0:W-:Y:S04]  /*2120*/  @!P0 STG.E [R62.64], R119 ;  /* 0x000000773e008986 */ /* 0x0001e8000c101904 */
[----:B------:R-:W1:Y:S01]  /*2130*/  MUFU.RSQ R117, R117 ;  /* 0x0000007500757308 */ /* 0x000e620000001400 */
[----:B------:R-:W-:-:S05]  /*2140*/  @!P0 IMAD.WIDE R60, R109, R60, c[0x0][0x1a8] ;  /* 0x00006a006d3c8625 */ /* 0x000fca00078e023c */
[----:B-1----:R0:W-:Y:S01]  /*2150*/  @!P0 STG.E [R60.64], R117 ;  /* 0x000000753c008986 */ /* 0x0021e2000c101904 */
        /* <DEDUP_REMOVED lines=18> */
[----:B------:R-:W-:Y:S02]  /*2280*/  FMUL.FTZ R122, R117, R122 ;  /* 0x0000007a757a7220 */ /* 0x000fe40000410000 */
[----:B------:R-:W-:-:S02]  /*2290*/  FFMA.FTZ R61, R14, R62, R7 ;  /* 0x0000003e0e3d7223 */ /* 0x000fc40000010007 */
[----:B------:R-:W-:Y:S02]  /*22a0*/  FFMA.FTZ R118, R15, R118, R6 ;  /* 0x000000760f767223 */ /* 0x000fe40000010006 */
[----:B------:R-:W-:Y:S02]  /*22b0*/  FMUL.FTZ R124, R117, R124 ;  /* 0x0000007c757c7220 */ /* 0x000fe40000410000 */
[----:B------:R-:W-:Y:S01]  /*22c0*/  FFMA.FTZ R62, R12, R120, R5 ;  /* 0x000000780c3e7223 */ /* 0x000fe20000010005 */
[----:B------:R-:W-:Y:S01]  /*22d0*/  F2FP.BF16.PACK_AB R61, R118, R61 ;  /* 0x0000003d763d723e */ /* 0x000fe200000010ff */
[----:B------:R-:W-:Y:S01]  /*22e0*/  FFMA.FTZ R63, R13, R122, R4 ;  /* 0x0000007a0d3f7223 */ /* 0x000fe20000010004 */
[----:B------:R-:W-:Y:S01]  /*22f0*/  MOV R118, 0x10 ;  /* 0x0000001000767802 */ /* 0x000fe20000000f00 */
[----:B------:R-:W-:Y:S02]  /*2300*/  FFMA.FTZ R124, R10, R124, R3 ;  /* 0x0000007c0a7c7223 */ /* 0x000fe40000010003 */
[----:B------:R-:W-:Y:S01]  /*2310*/  FFMA.FTZ R119, R11, R119, R2 ;  /* 0x000000770b777223 */ /* 0x000fe20000010002 */
[----:B------:R-:W-:-:S04]  /*2320*/  F2FP.BF16.PACK_AB R62, R63, R62 ;  /* 0x0000003e3f3e723e */ /* 0x000fc800000010ff */
[----:B------:R-:W-:Y:S01]  /*2330*/  F2FP.BF16.PACK_AB R63, R119, R124 ;  /* 0x0000007c773f723e */ /* 0x000fe200000010ff */
[C---:B------:R-:W-:Y:S01]  /*2340*/  IMAD.WIDE.U32 R118, R115.reuse, R118, c[0x0][0x208] ;  /* 0x0000820073767625 */ /* 0x040fe200078e0076 */
[----:B------:R-:W-:-:S04]  /*2350*/  IADD3 R115, R115, 0x80, RZ ;  /* 0x0000008073737810 */ /* 0x000fc80007ffe0ff */
[----:B------:R0:W-:Y:S03]  /*2360*/  STG.E.128 [R118.64], R60 ;  /* 0x0000003c76007986 */ /* 0x0001e6000c101d04 */
.L_x_9295:
[----:B------:R-:W-:Y:S05]  /*2370*/  BSYNC B0 ;  /* 0x0000000000007941 */ /* 0x000fea0003800000 */
.L_x_9294:
        /* <DEDUP_REMOVED lines=15> */
[----:B------:R-:W-:Y:S02]  /*2470*/  FFMA.FTZ R61, R64, R62, R73 ;  /* 0x0000003e403d7223 */ /* 0x000fe40000010049 */
[----:B------:R-:W-:Y:S02]  /*2480*/  FFMA.FTZ R118, R67, R118, R74 ;  /* 0x0000007643767223 */ /* 0x000fe4000001004a */
[--C-:B------:R-:W-:Y:S02]  /*2490*/  FADD.FTZ R120, R40, -R116.reuse ;  /* 0x8000007428787221 */ /* 0x100fe40000010000 */
[--C-:B------:R-:W-:Y:S01]  /*24a0*/  FADD.FTZ R122, R41, -R116.reuse ;  /* 0x80000074297a7221 */ /* 0x100fe20000010000 */
[----:B------:R-:W-:Y:S01]  /*24b0*/  F2FP.BF16.PACK_AB R61, R118, R61 ;  /* 0x0000003d763d723e */ /* 0x000fe200000010ff */
[----:B------:R-:W-:Y:S01]  /*24c0*/  FADD.FTZ R124, R42, -R116 ;  /* 0x800000742a7c7221 */ /* 0x000fe20000010000 */
[----:B------:R-:W-:Y:S01]  /*24d0*/  HFMA2.MMA R118, -RZ, RZ, 0, 9.5367431640625e-07 ;  /* 0x00000010ff767435 */ /* 0x000fe200000001ff */
        /* <DEDUP_REMOVED lines=12> */
.L_x_9297:
[----:B------:R-:W-:Y:S05]  /*25a0*/  BSYNC B0 ;  /* 0x0000000000007941 */ /* 0x000fea0003800000 */
.L_x_9296:
        /* <DEDUP_REMOVED lines=34> */
.L_x_9299:
[----:B------:R-:W-:Y:S05]  /*27d0*/  BSYNC B0 ;  /* 0x0000000000007941 */ /* 0x000fea0003800000 */
.L_x_9298:
        /* <DEDUP_REMOVED lines=24> */
[----:B------:R-:W-:Y:S01]  /*2960*/  F2FP.BF16.PACK_AB R60, R117, R116 ;  /* 0x00000074753c723e */ /* 0x000fe200000010ff */
[----:B------:R-:W-:Y:S01]  /*2970*/  HFMA2.MMA R116, -RZ, RZ, 0, 9.5367431640625e-07 ;  /* 0x00000010ff747435 */ /* 0x000fe200000001ff */
[----:B------:R-:W-:Y:S01]  /*2980*/  FFMA.FTZ R62, R98, R62, R111 ;  /* 0x0000003e623e7223 */ /* 0x000fe2000001006f */
[----:B------:R-:W-:Y:S01]  /*2990*/  F2FP.BF16.PACK_AB R63, R122, R63 ;  /* 0x0000003f7a3f723e */ /* 0x000fe200000010ff */
[----:B------:R-:W-:-:S03]  /*29a0*/  FFMA.FTZ R118, R99, R118, R110 ;  /* 0x0000007663767223 */ /* 0x000fc6000001006e */
[----:B------:R-:W-:Y:S02]  /*29b0*/  F2FP.BF16.PACK_AB R62, R119, R62 ;  /* 0x0000003e773e723e */ /* 0x000fe400000010ff */
[----:B------:R-:W-:Y:S02]  /*29c0*/  F2FP.BF16.PACK_AB R61, R118, R61 ;  /* 0x0000003d763d723e */ /* 0x000fe400000010ff */
[----:B------:R-:W-:-:S05]  /*29d0*/  IMAD.WIDE.U32 R116, R115, R116, c[0x0][0x208] ;  /* 0x0000820073747625 */ /* 0x000fca00078e0074 */
[----:B------:R0:W-:Y:S02]  /*29e0*/  STG.E.128 [R116.64], R60 ;  /* 0x0000003c74007986 */ /* 0x0001e4000c101d04 */
.L_x_9301:
[----:B------:R-:W-:Y:S05]  /*29f0*/  BSYNC B0 ;  /* 0x0000000000007941 */ /* 0x000fea0003800000 */
.L_x_9300:
[----:B------:R-:W-:Y:S02]  /*2a00*/  IADD3 R109, R109, c[0x0][0x160], RZ ;  /* 0x000058006d6d7a10 */ /* 0x000fe40007ffe0ff */
[----:B------:R-:W-:Y:S02]  /*2a10*/  LOP3.LUT P5, RZ, R106, 0xff, RZ, 0xc0, !PT ;  /* 0x000000ff6aff7812 */ /* 0x000fe400078ac0ff */
[----:B------:R-:W-:Y:S02]  /*2a20*/  ISETP.GE.AND P0, PT, R109, c[0x0][0x164], PT ;  /* 0x000059006d007a0c */ /* 0x000fe40003f06270 */
[----:B------:R-:W-:-:S11]  /*2a30*/  SEL R106, RZ, 0x1, P5 ;  /* 0x00000001ff6a7807 */ /* 0x000fd60002800000 */
[----:B0-----:R-:W-:Y:S01]  /*2a40*/  @P0 CALL.REL.NOINC `(.L_x_9302) ;  /* 0x0000001000000944 */ /* 0x001fe20003c00000 */
[----:B------:R-:W-:Y:S05]  /*2a50*/  BRA `(.L_x_9303) ;  /* 0xffffdf7000007947 */ /* 0x000fea000383ffff */
.L_x_9302:
[----:B------:R-:W-:Y:S05]  /*2a60*/  EXIT ;  /* 0x000000000000794d */ /* 0x000fea0003800000 */
.L_x_9292:
[----:B------:R-:W-:Y:S01]  /*2a70*/  HFMA2.MMA R119, -RZ, RZ, 0, 1.847743988037109375e-06 ;  /* 0x0000001fff777435 */ /* 0x000fe200000001ff */
[----:B------:R-:W-:Y:S02]  /*2a80*/  MOV R118, 0x1 ;  /* 0x0000000100767802 */ /* 0x000fe40000000f00 */
[----:B------:R-:W-:Y:S02]  /*2a90*/  MOV R116, 0xffffffff ;  /* 0xffffffff00747802 */ /* 0x000fe40000000f00 */
[----:B------:R-:W-:Y:S02]  /*2aa0*/  MOV R62, 0x2ac0 ;  /* 0x00002ac0003e7802 */ /* 0x000fe40000000f00 */
[----:B------:R-:W-:Y:S05]  /*2ab0*/  CALL.REL.NOINC `($__internal_48_$__cuda_sm70_shflsync_bfly_p) ;  /* 0x000007b000007944 */ /* 0x000fea0003c00000 */
[----:B01----:R-:W-:Y:S05]  /*2ac0*/  BRA `(.L_x_9304) ;  /* 0xffffed2000007947 */ /* 0x003fea000383ffff */
.L_x_9293:
[----:B------:R-:W-:Y:S01]  /*2ad0*/  HFMA2.MMA R118, -RZ, RZ, 0, 1.1920928955078125e-07 ;  /* 0x00000002ff767435 */ /* 0x000fe200000001ff */
[----:B------:R-:W-:Y:S02]  /*2ae0*/  MOV R119, 0x1f ;  /* 0x0000001f00777802 */ /* 0x000fe40000000f00 */
[----:B------:R-:W-:Y:S02]  /*2af0*/  MOV R116, 0xffffffff ;  /* 0xffffffff00747802 */ /* 0x000fe40000000f00 */
[----:B------:R-:W-:-:S02]  /*2b00*/  MOV R62, 0x2b20 ;  /* 0x00002b20003e7802 */ /* 0x000fc40000000f00 */
[----:B------:R-:W-:Y:S05]  /*2b10*/  CALL.REL.NOINC `($__internal_48_$__cuda_sm70_shflsync_bfly_p) ;  /* 0x0000075000007944 */ /* 0x000fea0003c00000 */
[----:B0-----:R-:W-:Y:S01]  /*2b20*/  HFMA2.MMA R118, -RZ, RZ, 0, 2.384185791015625e-07 ;  /* 0x00000004ff767435 */ /* 0x001fe200000001ff */
[----:B-1----:R-:W-:Y:S01]  /*2b30*/  FADD.FTZ R61, R61, R116 ;  /* 0x000000743d3d7221 */ /* 0x002fe20000010000 */
[----:B------:R-:W-:-:S02]  /*2b40*/  MOV R119, 0x1f ;  /* 0x0000001f00777802 */ /* 0x000fc40000000f00 */
[----:B------:R-:W-:Y:S02]  /*2b50*/  MOV R116, 0xffffffff ;  /* 0xffffffff00747802 */ /* 0x000fe40000000f00 */
[----:B------:R-:W-:Y:S02]  /*2b60*/  MOV R62, 0x2b80 ;  /* 0x00002b80003e7802 */ /* 0x000fe40000000f00 */
[----:B------:R-:W-:Y:S05]  /*2b70*/  CALL.REL.NOINC `($__internal_48_$__cuda_sm70_shflsync_bfly_p) ;  /* 0x000006f000007944 */ /* 0x000fea0003c00000 */
[----:B0-----:R-:W-:Y:S01]  /*2b80*/  HFMA2.MMA R118, -RZ, RZ, 0, 4.76837158203125e-07 ;  /* 0x00000008ff767435 */ /* 0x001fe200000001ff */
[----:B-1----:R-:W-:Y:S01]  /*2b90*/  FADD.FTZ R61, R61, R116 ;  /* 0x000000743d3d7221 */ /* 0x002fe20000010000 */
[----:B------:R-:W-:Y:S02]  /*2ba0*/  MOV R119, 0x1f ;  /* 0x0000001f00777802 */ /* 0x000fe40000000f00 */
[----:B------:R-:W-:Y:S02]  /*2bb0*/  MOV R116, 0xffffffff ;  /* 0xffffffff00747802 */ /* 0x000fe40000000f00 */
[----:B------:R-:W-:Y:S02]  /*2bc0*/  MOV R62, 0x2be0 ;  /* 0x00002be0003e7802 */ /* 0x000fe40000000f00 */
[----:B------:R-:W-:Y:S05]  /*2bd0*/  CALL.REL.NOINC `($__internal_48_$__cuda_sm70_shflsync_bfly_p) ;  /* 0x0000069000007944 */ /* 0x000fea0003c00000 */
[----:B0-----:R-:W-:Y:S01]  /*2be0*/  HFMA2.MMA R118, -RZ, RZ, 0, 9.5367431640625e-07 ;  /* 0x00000010ff767435 */ /* 0x001fe200000001ff */
[----:B-1----:R-:W-:Y:S01]  /*2bf0*/  FADD.FTZ R61, R61, R116 ;  /* 0x000000743d3d7221 */ /* 0x002fe20000010000 */
[----:B------:R-:W-:-:S02]  /*2c00*/  MOV R119, 0x1f ;  /* 0x0000001f00777802 */ /* 0x000fc40000000f00 */
[----:B------:R-:W-:Y:S02]  /*2c10*/  MOV R116, 0xffffffff ;  /* 0xffffffff00747802 */ /* 0x000fe40000000f00 */
[----:B------:R-:W-:Y:S02]  /*2c20*/  MOV R62, 0x2c40 ;  /* 0x00002c40003e7802 */ /* 0x000fe40000000f00 */
[----:B------:R-:W-:Y:S05]  /*2c30*/  CALL.REL.NOINC `($__internal_48_$__cuda_sm70_shflsync_bfly_p) ;  /* 0x0000063000007944 */ /* 0x000fea0003c00000 */
        /* <DEDUP_REMOVED lines=71> */
[----:B------:R-:W-:Y:S05]  /*30b0*/  CALL.REL.NOINC `($__internal_48_$__cuda_sm70_shflsync_bfly_p) ;  /* 0x000001b000007944 */ /* 0x000fea0003c00000 */
[----:B0-----:R-:W-:Y:S01]  /*30c0*/  HFMA2.MMA R118, -RZ, RZ, 0, 1.1920928955078125e-07 ;  /* 0x00000002ff767435 */ /* 0x001fe200000001ff */
[----:B-1----:R-:W-:Y:S01]  /*30d0*/  FADD.FTZ R61, R61, R116 ;  /* 0x000000743d3d7221 */ /* 0x002fe20000010000 */
[----:B------:R-:W-:Y:S02]  /*30e0*/  MOV R119, 0x1f ;  /* 0x0000001f00777802 */ /* 0x000fe40000000f00 */
[----:B------:R-:W-:Y:S02]  /*30f0*/  MOV R116, 0xffffffff ;  /* 0xffffffff00747802 */ /* 0x000fe40000000f00 */
[----:B------:R-:W-:Y:S02]  /*3100*/  MOV R62, 0x3120 ;  /* 0x00003120003e7802 */ /* 0x000fe40000000f00 */
[----:B------:R-:W-:Y:S05]  /*3110*/  CALL.REL.NOINC `($__internal_48_$__cuda_sm70_shflsync_bfly_p) ;  /* 0x0000015000007944 */ /* 0x000fea0003c00000 */
[----:B0-----:R-:W-:Y:S01]  /*3120*/  HFMA2.MMA R118, -RZ, RZ, 0, 2.384185791015625e-07 ;  /* 0x00000004ff767435 */ /* 0x001fe200000001ff */
[----:B-1----:R-:W-:Y:S01]  /*3130*/  FADD.FTZ R61, R61, R116 ;  /* 0x000000743d3d7221 */ /* 0x002fe20000010000 */
[----:B------:R-:W-:Y:S02]  /*3140*/  MOV R119, 0x1f ;  /* 0x0000001f00777802 */ /* 0x000fe40000000f00 */
[----:B------:R-:W-:-:S02]  /*3150*/  MOV R116, 0xffffffff ;  /* 0xffffffff00747802 */ /* 0x000fc40000000f00 */
        /* <DEDUP_REMOVED lines=8> */
[----:B-1----:R-:W-:Y:S01]  /*31e0*/  FADD.FTZ R120, R61, R116 ;  /* 0x000000743d787221 */ /* 0x002fe20000010000 */
[----:B0-----:R-:W-:Y:S01]  /*31f0*/  HFMA2.MMA R118, -RZ, RZ, 0, 9.5367431640625e-07 ;  /* 0x00000010ff767435 */ /* 0x001fe200000001ff */
[----:B------:R-:W-:Y:S02]  /*3200*/  MOV R119, 0x1f ;  /* 0x0000001f00777802 */ /* 0x000fe40000000f00 */
[----:B------:R-:W-:-:S02]  /*3210*/  MOV R116, 0xffffffff ;  /* 0xffffffff00747802 */ /* 0x000fc40000000f00 */
[----:B------:R-:W-:Y:S02]  /*3220*/  MOV R61, R120 ;  /* 0x00000078003d7202 */ /* 0x000fe40000000f00 */
[----:B------:R-:W-:Y:S02]  /*3230*/  MOV R62, 0x3250 ;  /* 0x00003250003e7802 */ /* 0x000fe40000000f00 */
[----:B------:R-:W-:Y:S05]  /*3240*/  CALL.REL.NOINC `($__internal_48_$__cuda_sm70_shflsync_bfly_p) ;  /* 0x0000002000007944 */ /* 0x000fea0003c00000 */
[----:B01----:R-:W-:Y:S01]  /*3250*/  MOV R119, R116 ;  /* 0x0000007400777202 */ /* 0x003fe20000000f00 */
[----:B------:R-:W-:Y:S05]  /*3260*/  BRA `(.L_x_9305) ;  /* 0xffffead000007947 */ /* 0x000fea000383ffff */
        .weak           $__internal_48_$__cuda_sm70_shflsync_bfly_p
        .type           $__internal_48_$__cuda_sm70_shflsync_bfly_p,@function
        .size           $__internal_48_$__cuda_sm70_shflsync_bfly_p,(.L_x_29112 - $__internal_48_$__cuda_sm70_shflsync_bfly_p)
$__internal_48_$__cuda_sm70_shflsync_bfly_p:
[----:B------:R-:W-:Y:S01]  /*3270*/  HFMA2.MMA R63, -RZ, RZ, 0, 0 ;  /* 0x00000000ff3f7435 */ /* 0x000fe200000001ff */
[----:B------:R-:W-:Y:S04]  /*3280*/  WARPSYNC R116 ;  /* 0x0000007400007348 */ /* 0x000fe80003800000 */
[----:B------:R0:W1:Y:S01]  /*3290*/  SHFL.BFLY PT, R116, R61, R118, R119 ;  /* 0x0c0000763d747389 */ /* 0x00006200000e0077 */
[----:B------:R-:W-:Y:S05]  /*32a0*/  RET.REL.NODEC R62 `(_ZN10layer_norm13ln_fwd_kernelINS_13Kernel_traitsI13__nv_bfloat16S2_fS2_fjLj4096ELj1ELj1ELj4ELj16ENS_18Kernel_traits_baseILj4096ES2_S2_fS2_fjLj128EEEEELb0ELb0ELb0ELb0EEEvNS_9FwdParamsE) ;  /* 0xffffcd503e007950 */ /* 0x000fea0003c3ffff */
.L_x_9306:
        /* <DEDUP_REMOVED lines=13> */
.L_x_29112:


//--------------------- .text._ZN10layer_norm13ln_fwd_kernelINS_13Kernel_traitsI13__nv_bfloat16S2_fS2_fjLj4096ELj1ELj1ELj4ELj16ENS_18Kernel_traits_baseILj4096ES2_S2_fS2_fjLj128EEEEELb0ELb0ELb0ELb1EEEvNS_9FwdParamsE --------------------------
	.section	.text._ZN10layer_norm13ln_fwd_kernelINS_13Kernel_traitsI13__nv_bfloat16S2_fS2_fjLj4096ELj1ELj1ELj4ELj16ENS_18Kernel_traits_baseILj4096ES2_S2_fS2_fjLj128EEEEELb0ELb0ELb0ELb1EEEvNS_9FwdParamsE,"ax",@progbits
	.sectioninfo	@"SHI_REGISTERS=127"
	.align	128
        .global         _ZN10layer_norm13ln_fwd_kernelINS_13Kernel_traitsI13__nv_bfloat16S2_fS2_fjLj4096ELj1ELj1ELj4ELj16ENS_18Kernel_traits_baseILj4096ES2_S2_fS2_fjLj128EEEEELb0ELb0ELb0ELb1EEEvNS_9FwdParamsE
        .type           _ZN10layer_norm13ln_fwd_kernelINS_13Kernel_traitsI13__nv_bfloat16S2_fS2_fjLj4096ELj1ELj1ELj4ELj16ENS_18Kernel_traits_baseILj4096ES2_S2_fS2_fjLj128EEEEELb0ELb0ELb0ELb1EEEvNS_9FwdParamsE,@function
        .size           _ZN10layer_norm13ln_fwd_kernelINS_13Kernel_traitsI13__nv_bfloat16S2_fS2_fjLj4096ELj1ELj1ELj4ELj16ENS_18Kernel_traits_baseILj4096ES2_S2_fS2_fjLj128EEEEELb0ELb0ELb0ELb1EEEvNS_9FwdParamsE,(.L_x_29113 - _ZN10layer_norm13ln_fwd_kernelINS_13Kernel_traitsI13__nv_bfloat16S2_fS2_fjLj4096ELj1ELj1ELj4ELj16ENS_18Kernel_traits_baseILj4096ES2_S2_fS2_fjLj128EEEEELb0ELb0ELb0ELb1EEEvNS_9FwdParamsE)
        .other          _ZN10layer_norm13ln_fwd_kernelINS_13Kernel_traitsI13__nv_bfloat16S2_fS2_fjLj4096ELj1ELj1ELj4ELj16ENS_18Kernel_traits_baseILj4096ES2_S2_fS2_fjLj128EEEEELb0ELb0ELb0ELb1EEEvNS_9FwdParamsE,@"STO_CUDA_ENTRY STV_DEFAULT"
_ZN10layer_norm13ln_fwd_kernelINS_13Kernel_traitsI13__nv_bfloat16S2_fS2_fjLj4096ELj1ELj1ELj4ELj16ENS_18Kernel_traits_baseILj4096ES2_S2_fS2_fjLj128EEEEELb0ELb0ELb0ELb1EEEvNS_9FwdParamsE:
.text._ZN10layer_norm13ln_fwd_kernelINS_13Kernel_traitsI13__nv_bfloat16S2_fS2_fjLj4096ELj1ELj1ELj4ELj16ENS_18Kernel_traits_baseILj4096ES2_S2_fS2_fjLj128EEEEELb0ELb0ELb0ELb1EEEvNS_9FwdParamsE:
        /* <DEDUP_REMOVED lines=20> */
[----:B0-----:R0:W2:Y:S04]  /*0140*/  LDG.E.128 R68, [R2.64] ;  /* 0x0000000402447981 */ /* 0x0010a8000c1e1d00 */
[----:B------:R0:W3:Y:S04]  /*0150*/  LDG.E.128 R72, [R2.64+0x1000] ;  /* 0x0010000402487981 */ /* 0x0000e8000c1e1d00 */
[----:B------:R0:W4:Y:S01]  /*0160*/  LDG.E.128 R76, [R2.64+0x1800] ;  /* 0x00180004024c7981 */ /* 0x000122000c1e1d00 */
        /* <DEDUP_REMOVED lines=12> */
[----:B------:R-:W-:Y:S01]  /*0230*/  SHF.R.U32.HI R100, RZ, 0x5, R90 ;  /* 0x00000005ff647819 */ /* 0x000fe2000001165a */
[----:B------:R-:W-:Y:S01]  /*0240*/  ULDC.U8 UR6, c[0x0][0x1f0] ;  /* 0x00007c0000067ab9 */ /* 0x000fe20000000000 */
[----:B------:R-:W-:-:S02]  /*0250*/  PRMT R0, RZ, 0x5410, R8 ;  /* 0x00005410ff007816 */ /* 0x000fc40000000008 */
[----:B0-----:R-:W-:Y:S02]  /*0260*/  PRMT R2, RZ, 0x7610, R8 ;  /* 0x00007610ff027816 */ /* 0x001fe40000000008 */
        /* <DEDUP_REMOVED lines=28> */
[----:B------:R-:W-:-:S02]  /*0430*/  LEA R99, R99, 0x4, 0x2 ;  /* 0x0000000463637811 */ /* 0x000fc400078e10ff */
[----:B------:R-:W-:Y:S02]  /*0440*/  LOP3.LUT R102, R90, 0x1f, RZ, 0xc0, !PT ;  /* 0x0000001f5a667812 */ /* 0x000fe400078ec0ff */
[----:B------:R-:W-:Y:S02]  /*0450*/  LOP3.LUT R109, R100, 0x3, RZ, 0xc0, !PT ;  /* 0x00000003646d7812 */ /* 0x000fe400078ec0ff */
[--C-:B--2---:R-:W-:Y:S02]  /*0460*/  PRMT R98, RZ, 0x5410, R70.reuse ;  /* 0x00005410ff627816 */ /* 0x104fe40000000046 */
[----:B------:R-:W-:Y:S02]  /*0470*/  PRMT R103, RZ, 0x7610, R70 ;  /* 0x00007610ff677816 */ /* 0x000fe40000000046 */
[--C-:B---3--:R-:W-:Y:S02]  /*0480*/  PRMT R104, RZ, 0x5410, R74.reuse ;  /* 0x00005410ff687816 */ /* 0x108fe4000000004a */
[----:B------:R-:W-:-:S02]  /*0490*/  PRMT R111, RZ, 0x7610, R74 ;  /* 0x00007610ff6f7816 */ /* 0x000fc4000000004a */
[--C-:B------:R-:W-:Y:S02]  /*04a0*/  PRMT R70, RZ, 0x5410, R72.reuse ;  /* 0x00005410ff467816 */ /* 0x100fe40000000048 */
[----:B------:R-:W-:Y:S02]  /*04b0*/  PRMT R105, RZ, 0x7610, R72 ;  /* 0x00007610ff697816 */ /* 0x000fe40000000048 */
[--C-:B----4-:R-:W-:Y:S02]  /*04c0*/  PRMT R74, RZ, 0x5410, R76.reuse ;  /* 0x00005410ff4a7816 */ /* 0x110fe4000000004c */
[----:B------:R-:W-:Y:S02]  /*04d0*/  PRMT R113, RZ, 0x7610, R76 ;  /* 0x00007610ff717816 */ /* 0x000fe4000000004c */
[--C-:B------:R-:W-:Y:S02]  /*04e0*/  PRMT R72, RZ, 0x5410, R73.reuse ;  /* 0x00005410ff487816 */ /* 0x100fe40000000049 */
[----:B------:R-:W-:-:S02]  /*04f0*/  PRMT R107, RZ, 0x7610, R73 ;  /* 0x00007610ff6b7816 */ /* 0x000fc40000000049 */
[----:B------:R-:W-:Y:S02]  /*0500*/  PRMT R76, RZ, 0x5410, R77 ;  /* 0x00005410ff4c7816 */ /* 0x000fe4000000004d */
[----:B------:R-:W-:Y:S02]  /*0510*/  PRMT R73, R20, 0x7610, R73 ;  /* 0x0000761014497816 */ /* 0x000fe40000000049 */
[----:B------:R-:W-:Y:S02]  /*0520*/  PRMT R77, RZ, 0x7610, R77 ;  /* 0x00007610ff4d7816 */ /* 0x000fe4000000004d */
[--C-:B------:R-:W-:Y:S02]  /*0530*/  PRMT R106, RZ, 0x5410, R78.reuse ;  /* 0x00005410ff6a7816 */ /* 0x100fe4000000004e */
[----:B------:R-:W-:Y:S02]  /*0540*/  PRMT R115, RZ, 0x7610, R78 ;  /* 0x00007610ff737816 */ /* 0x000fe4000000004e */
.L_x_9310:
[----:B------:R-:W0:Y:S01]  /*0550*/  S2R R112, SR_TID.X ;  /* 0x0000000000707919 */ /* 0x000e220000002100 */
[----:B------:R-:W-:Y:S01]  /*0560*/  ISETP.NE.U32.AND P1, PT, RZ, c[0x0][0x1c0], PT ;  /* 0x00007000ff007a0c */ /* 0x000fe20003f25070 */
[----:B------:R-:W-:Y:S01]  /*0570*/  IMAD R28, R101, c[0x0][0x168], RZ ;  /* 0x00005a00651c7a24 */ /* 0x000fe200078e02ff */
[----:B------:R-:W-:-:S02]  /*0580*/  ISETP.NE.U32.AND P0, PT, RZ, c[0x0][0x180], PT ;  /* 0x00006000ff007a0c */ /* 0x000fc40003f05070 */
[----:B------:R-:W-:Y:S02]  /*0590*/  ISETP.NE.AND.EX P1, PT, RZ, c[0x0][0x1c4], PT, P1 ;  /* 0x00007100ff007a0c */ /* 0x000fe40003f25310 */
[----:B------:R-:W-:Y:S02]  /*05a0*/  SHF.R.S32.HI R29, RZ, 0x1f, R28 ;  /* 0x0000001fff1d7819 */ /* 0x000fe4000001141c */
[----:B------:R-:W-:Y:S02]  /*05b0*/  ISETP.NE.AND.EX P0, PT, RZ, c[0x0][0x184], PT, P0 ;  /* 0x00006100ff007a0c */ /* 0x000fe40003f05300 */
[----:B------:R-:W-:Y:S02]  /*05c0*/  LEA.HI R29, R29, R28, RZ, 0x3 ;  /* 0x0000001c1d1d7211 */ /* 0x000fe400078f18ff */
[----:B------:R-:W-:-:S05]  /*05d0*/  MOV R61, 0x10 ;  /* 0x00000010003d7802 */ /* 0x000fca0000000f00 */
[----:B------:R-:W-:-:S05]  /*05e0*/  @P1 MOV R34, 0x2 ;  /* 0x0000000200221802 */ /* 0x000fca0000000f00 */
[----:B------:R-:W-:Y:S01]  /*05f0*/  @P1 IMAD.WIDE R34, R101, R34, c[0x0][0x1c0] ;  /* 0x0000700065221625 */ /* 0x000fe200078e0222 */
[----:B0-----:R-:W-:-:S04]  /*0600*/  LOP3.LUT R112, R112, 0x7f, RZ, 0xc0, !PT ;  /* 0x0000007f70707812 */ /* 0x001fc800078ec0ff */
[----:B------:R-:W-:Y:S01]  /*0610*/  LEA.HI.SX32 R112, R29, R112, 0x1d ;  /* 0x000000701d707211 */ /* 0x000fe200078feaff */
[----:B------:R-:W2:Y:S04]  /*0620*/  @P1 LDG.E.U16 R34, [R34.64] ;  /* 0x0000000422221981 */ /* 0x000ea8000c1e1500 */
[C---:B------:R-:W-:Y:S01]  /*0630*/  IMAD.WIDE.U32 R28, R112.reuse, R61, c[0x0][0x170] ;  /* 0x00005c00701c7625 */ /* 0x040fe200078e003d */
[----:B------:R-:W-:-:S05]  /*0640*/  @P0 LEA R32, P2, R112, c[0x0][0x180], 0x5 ;  /* 0x0000600070200a11 */ /* 0x000fca00078428ff */
[----:B------:R-:W3:Y:S01]  /*0650*/  LDG.E.128 R28, [R28.64] ;  /* 0x000000041c1c7981 */ /* 0x000ee2000c1e1d00 */
[----:B------:R-:W-:-:S05]  /*0660*/  @P0 LEA.HI.X R33, R112, c[0x0][0x184], RZ, 0x5, P2 ;  /* 0x0000610070210a11 */ /* 0x000fca00010f2cff */
[----:B------:R3:W4:Y:S04]  /*0670*/  @P0 LDG.E.128 R20, [R32.64] ;  /* 0x0000000420140981 */ /* 0x000728000c1e1d00 */
[----:B------:R3:W4:Y:S01]  /*0680*/  @P0 LDG.E.128 R24, [R32.64+0x10] ;  /* 0x0000100420180981 */ /* 0x000722000c1e1d00 */
[----:B------:R-:W-:Y:S02]  /*0690*/  ISETP.NE.U32.AND P2, PT, RZ, c[0x0][0x180], PT ;  /* 0x00006000ff007a0c */ /* 0x000fe40003f45070 */
[----:B------:R-:W-:Y:S02]  /*06a0*/  MOV R67, 0x3f800000 ;  /* 0x3f80000000437802 */ /* 0x000fe40000000f00 */
[----:B------:R-:W-:Y:S02]  /*06b0*/  IADD3 R78, R112, 0x80, RZ ;  /* 0x00000080704e7810 */ /* 0x000fe40007ffe0ff */
[----:B--2---:R-:W-:-:S02]  /*06c0*/  @P1 PRMT R67, RZ, 0x5410, R34 ;  /* 0x00005410ff431816 */ /* 0x004fc40000000022 */
[----:B------:R-:W-:Y:S02]  /*06d0*/  ISETP.NE.AND.EX P1, PT, RZ, c[0x0][0x184], PT, P2 ;  /* 0x00006100ff007a0c */ /* 0x000fe40003f25320 */
[----:B------:R-:W-:Y:S02]  /*06e0*/  LEA R50, P2, R112, c[0x0][0x188], 0x5 ;  /* 0x0000620070327a11 */ /* 0x000fe400078428ff */
[--C-:B---3--:R-:W-:Y:S02]  /*06f0*/  PRMT R32, RZ, 0x5410, R28.reuse ;  /* 0x00005410ff207816 */ /* 0x108fe4000000001c */
[----:B------:R-:W-:Y:S02]  /*0700*/  PRMT R34, RZ, 0x7610, R28 ;  /* 0x00007610ff227816 */ /* 0x000fe4000000001c */
[--C-:B------:R-:W-:Y:S02]  /*0710*/  PRMT R36, RZ, 0x5410, R29.reuse ;  /* 0x00005410ff247816 */ /* 0x100fe4000000001d */
[----:B------:R-:W-:-:S02]  /*0720*/  PRMT R38, RZ, 0x7610, R29 ;  /* 0x00007610ff267816 */ /* 0x000fc4000000001d */
[--C-:B------:R-:W-:Y:S02]  /*0730*/  PRMT R40, RZ, 0x5410, R30.reuse ;  /* 0x00005410ff287816 */ /* 0x100fe4000000001e */
[----:B------:R-:W-:Y:S02]  /*0740*/  PRMT R42, RZ, 0x7610, R30 ;  /* 0x00007610ff2a7816 */ /* 0x000fe4000000001e */
[--C-:B------:R-:W-:Y:S02]  /*0750*/  PRMT R44, RZ, 0x5410, R31.reuse ;  /* 0x00005410ff2c7816 */ /* 0x100fe4000000001f */
[----:B------:R-:W-:Y:S01]  /*0760*/  PRMT R46, RZ, 0x7610, R31 ;  /* 0x00007610ff2e7816 */ /* 0x000fe2000000001f */
[-C--:B------:R-:W-:Y:S02]  /*0770*/  FMUL.FTZ R28, R32, R67.reuse ;  /* 0x00000043201c7220 */ /* 0x080fe40000410000 */
[-C--:B------:R-:W-:Y:S02]  /*0780*/  FMUL.FTZ R29, R34, R67.reuse ;  /* 0x00000043221d7220 */ /* 0x080fe40000410000 */
[----:B------:R-:W-:-:S02]  /*0790*/  FMUL.FTZ R30, R36, R67 ;  /* 0x00000043241e7220 */ /* 0x000fc40000410000 */
[-C--:B------:R-:W-:Y:S02]  /*07a0*/  FMUL.FTZ R31, R38, R67.reuse ;  /* 0x00000043261f7220 */ /* 0x080fe40000410000 */
[-C--:B------:R-:W-:Y:S02]  /*07b0*/  FMUL.FTZ R32, R40, R67.reuse ;  /* 0x0000004328207220 */ /* 0x080fe40000410000 */
[-C--:B------:R-:W-:Y:S02]  /*07c0*/  FMUL.FTZ R33, R42, R67.reuse ;  /* 0x000000432a217220 */ /* 0x080fe40000410000 */
[-C--:B------:R-:W-:Y:S02]  /*07d0*/  FMUL.FTZ R34, R44, R67.reuse ;  /* 0x000000432c227220 */ /* 0x080fe40000410000 */
[----:B------:R-:W-:Y:S01]  /*07e0*/  FMUL.FTZ R35, R46, R67 ;  /* 0x000000432e237220 */ /* 0x000fe20000410000 */
[----:B------:R-:W-:Y:S01]  /*07f0*/  LEA.HI.X R51, R112, c[0x0][0x18c], RZ, 0x5, P2 ;  /* 0x0000630070337a11 */ /* 0x000fe200010f2cff */
[----:B----4-:R-:W-:-:S02]  /*0800*/  @P1 FADD.FTZ R28, R20, R28 ;  /* 0x0000001c141c1221 */ /* 0x010fc40000010000 */
[----:B------:R-:W-:Y:S02]  /*0810*/  @P1 FADD.FTZ R29, R21, R29 ;  /* 0x0000001d151d1221 */ /* 0x000fe40000010000 */
[----:B------:R-:W-:Y:S02]  /*0820*/  @P1 FADD.FTZ R30, R22, R30 ;  /* 0x0000001e161e1221 */ /* 0x000fe40000010000 */
[----:B------:R-:W-:Y:S02]  /*0830*/  @P1 FADD.FTZ R31, R23, R31 ;  /* 0x0000001f171f1221 */ /* 0x000fe40000010000 */
[----:B------:R-:W-:Y:S02]  /*0840*/  @P1 FADD.FTZ R32, R24, R32 ;  /* 0x0000002018201221 */ /* 0x000fe40000010000 */
[----:B------:R-:W-:Y:S02]  /*0850*/  @P1 FADD.FTZ R33, R25, R33 ;  /* 0x0000002119211221 */ /* 0x000fe40000010000 */
[----:B------:R-:W-:-:S02]  /*0860*/  @P1 FADD.FTZ R34, R26, R34 ;  /* 0x000000221a221221 */ /* 0x000fc40000010000 */
[----:B------:R-:W-:Y:S02]  /*0870*/  @P1 FADD.FTZ R35, R27, R35 ;  /* 0x000000231b231221 */ /* 0x000fe40000010000 */
[C---:B------:R-:W-:Y:S01]  /*0880*/  IMAD.WIDE.U32 R44, R78.reuse, R61, c[0x0][0x170] ;  /* 0x00005c004e2c7625 */ /* 0x040fe200078e003d */
[----:B------:R-:W-:Y:S01]  /*0890*/  STG.E.128 [R50.64], R28 ;  /* 0x0000001c32007986 */ /* 0x000fe2000c101d04 */
[----:B------:R-:W-:-:S03]  /*08a0*/  @P0 LEA R48, P2, R78, c[0x0][0x180], 0x5 ;  /* 0x000060004e300a11 */ /* 0x000fc600078428ff */
[----:B------:R0:W-:Y:S04]  /*08b0*/  STG.E.128 [R50.64+0x10], R32 ;  /* 0x0000102032007986 */ /* 0x0001e8000c101d04 */
[----:B------:R-:W2:Y:S01]  /*08c0*/  LDG.E.128 R44, [R44.64] ;  /* 0x000000042c2c7981 */ /* 0x000ea2000c1e1d00 */
[----:B------:R-:W-:Y:S02]  /*08d0*/  MOV R36, R20 ;  /* 0x0000001400247202 */ /* 0x000fe40000000f00 */
[----:B------:R-:W-:Y:S02]  /*08e0*/  MOV R37, R21 ;  /* 0x0000001500257202 */ /* 0x000fe40000000f00 */
[----:B------:R-:W-:Y:S02]  /*08f0*/  MOV R38, R22 ;  /* 0x0000001600267202 */ /* 0x000fe40000000f00 */
[----:B------:R-:W-:-:S02]  /*0900*/  MOV R39, R23 ;  /* 0x0000001700277202 */ /* 0x000fc40000000f00 */
[----:B------:R-:W-:Y:S02]  /*0910*/  MOV R40, R24 ;  /* 0x0000001800287202 */ /* 0x000fe40000000f00 */
[----:B------:R-:W-:Y:S02]  /*0920*/  MOV R41, R25 ;  /* 0x0000001900297202 */ /* 0x000fe40000000f00 */
[----:B------:R-:W-:Y:S02]  /*0930*/  MOV R42, R26 ;  /* 0x0000001a002a7202 */ /* 0x000fe40000000f00 */
[----:B------:R-:W-:Y:S02]  /*0940*/  MOV R43, R27 ;  /* 0x0000001b002b7202 */ /* 0x000fe40000000f00 */
[----:B------:R-:W-:-:S05]  /*0950*/  @P0 LEA.HI.X R49, R78, c[0x0][0x184], RZ, 0x5, P2 ;  /* 0x000061004e310a11 */ /* 0x000fca00010f2cff */
[----:B------:R2:W3:Y:S04]  /*0960*/  @P0 LDG.E.128 R36, [R48.64] ;  /* 0x0000000430240981 */ /* 0x0004e8000c1e1d00 */
[----:B------:R2:W4:Y:S01]  /*0970*/  @P0 LDG.E.128 R40, [R48.64+0x10] ;  /* 0x0000100430280981 */ /* 0x000522000c1e1d00 */
[----:B------:R-:W-:Y:S02]  /*0980*/  IADD3 R108, R112, 0x100, RZ ;  /* 0x00000100706c7810 */ /* 0x000fe40007ffe0ff */
[----:B------:R-:W-:-:S04]  /*0990*/  LEA R58, P2, R78, c[0x0][0x188], 0x5 ;  /* 0x000062004e3a7a11 */ /* 0x000fc800078428ff */
[----:B------:R-:W-:Y:S02]  /*09a0*/  LEA.HI.X R59, R78, c[0x0][0x18c], RZ, 0x5, P2 ;  /* 0x000063004e3b7a11 */ /* 0x000fe400010f2cff */
[--C-:B--2---:R-:W-:Y:S02]  /*09b0*/  PRMT R48, RZ, 0x5410, R44.reuse ;  /* 0x00005410ff307816 */ /* 0x104fe4000000002c */
[----:B0-----:R-:W-:Y:S02]  /*09c0*/  PRMT R50, RZ, 0x7610, R44 ;  /* 0x00007610ff327816 */ /* 0x001fe4000000002c */
[--C-:B------:R-:W-:Y:S02]  /*09d0*/  PRMT R52, RZ, 0x5410, R45.reuse ;  /* 0x00005410ff347816 */ /* 0x100fe4000000002d */
[----:B------:R-:W-:Y:S02]  /*09e0*/  PRMT R54, RZ, 0x7610, R45 ;  /* 0x00007610ff367816 */ /* 0x000fe4000000002d */
[----:B------:R-:W-:-:S02]  /*09f0*/  PRMT R56, RZ, 0x5410, R46 ;  /* 0x00005410ff387816 */ /* 0x000fc4000000002e */
[----:B------:R-:W-:Y:S02]  /*0a00*/  PRMT R60, RZ, 0x7610, R46 ;  /* 0x00007610ff3c7816 */ /* 0x000fe4000000002e */
[--C-:B------:R-:W-:Y:S02]  /*0a10*/  PRMT R62, RZ, 0x5410, R47.reuse ;  /* 0x00005410ff3e7816 */ /* 0x100fe4000000002f */
[----:B------:R-:W-:Y:S01]  /*0a20*/  PRMT R64, RZ, 0x7610, R47 ;  /* 0x00007610ff407816 */ /* 0x000fe2000000002f */
[-C--:B------:R-:W-:Y:S02]  /*0a30*/  FMUL.FTZ R44, R48, R67.reuse ;  /* 0x00000043302c7220 */ /* 0x080fe40000410000 */
[-C--:B------:R-:W-:Y:S02]  /*0a40*/  FMUL.FTZ R45, R50, R67.reuse ;  /* 0x00000043322d7220 */ /* 0x080fe40000410000 */
[-C--:B------:R-:W-:Y:S02]  /*0a50*/  FMUL.FTZ R46, R52, R67.reuse ;  /* 0x00000043342e7220 */ /* 0x080fe40000410000 */
[----:B------:R-:W-:-:S02]  /*0a60*/  FMUL.FTZ R47, R54, R67 ;  /* 0x00000043362f7220 */ /* 0x000fc40000410000 */
[-C--:B------:R-:W-:Y:S02]  /*0a70*/  FMUL.FTZ R48, R56, R67.reuse ;  /* 0x0000004338307220 */ /* 0x080fe40000410000 */
[-C--:B------:R-:W-:Y:S02]  /*0a80*/  FMUL.FTZ R49, R60, R67.reuse ;  /* 0x000000433c317220 */ /* 0x080fe40000410000 */
[-C--:B------:R-:W-:Y:S02]  /*0a90*/  FMUL.FTZ R50, R62, R67.reuse ;  /* 0x000000433e327220 */ /* 0x080fe40000410000 */
[----:B------:R-:W-:Y:S02]  /*0aa0*/  FMUL.FTZ R51, R64, R67 ;  /* 0x0000004340337220 */ /* 0x000fe40000410000 */
[----:B---3--:R-:W-:Y:S02]  /*0ab0*/  @P1 FADD.FTZ R44, R36, R44 ;  /* 0x0000002c242c1221 */ /* 0x008fe40000010000 */
[----:B------:R-:W-:-:S02]  /*0ac0*/  @P1 FADD.FTZ R45, R37, R45 ;  /* 0x0000002d252d1221 */ /* 0x000fc40000010000 */
[----:B------:R-:W-:Y:S02]  /*0ad0*/  @P1 FADD.FTZ R46, R38, R46 ;  /* 0x0000002e262e1221 */ /* 0x000fe40000010000 */
[----:B------:R-:W-:Y:S02]  /*0ae0*/  @P1 FADD.FTZ R47, R39, R47 ;  /* 0x0000002f272f1221 */ /* 0x000fe40000010000 */
[----:B----4-:R-:W-:Y:S02]  /*0af0*/  @P1 FADD.FTZ R48, R40, R48 ;  /* 0x0000003028301221 */ /* 0x010fe40000010000 */
[----:B------:R-:W-:Y:S02]  /*0b00*/  @P1 FADD.FTZ R49, R41, R49 ;  /* 0x0000003129311221 */ /* 0x000fe40000010000 */
[----:B------:R-:W-:Y:S02]  /*0b10*/  @P1 FADD.FTZ R50, R42, R50 ;  /* 0x000000322a321221 */ /* 0x000fe40000010000 */
[----:B------:R-:W-:-:S02]  /*0b20*/  @P1 FADD.FTZ R51, R43, R51 ;  /* 0x000000332b331221 */ /* 0x000fc40000010000 */
[C---:B------:R-:W-:Y:S01]  /*0b30*/  IMAD.WIDE.U32 R52, R108.reuse, R61, c[0x0][0x170] ;  /* 0x00005c006c347625 */ /* 0x040fe200078e003d */
[----:B------:R-:W-:Y:S01]  /*0b40*/  STG.E.128 [R58.64], R44 ;  /* 0x0000002c3a007986 */ /* 0x000fe2000c101d04 */
[----:B------:R-:W-:-:S03]  /*0b50*/  @P0 LEA R56, P2, R108, c[0x0][0x180], 0x5 ;  /* 0x000060006c380a11 */ /* 0x000fc600078428ff */
[----:B------:R0:W-:Y:S04]  /*0b60*/  STG.E.128 [R58.64+0x10], R48 ;  /* 0x000010303a007986 */ /* 0x0001e8000c101d04 */
[----:B------:R-:W2:Y:S01]  /*0b70*/  LDG.E.128 R52, [R52.64] ;  /* 0x0000000434347981 */ /* 0x000ea2000c1e1d00 */
[----:B------:R-:W-:Y:S02]  /*0b80*/  @P0 LEA.HI.X R57, R108, c[0x0][0x184], RZ, 0x5, P2 ;  /* 0x000061006c390a11 */ /* 0x000fe400010f2cff */
[----:B------:R-:W-:Y:S02]  /*0b90*/  @P0 MOV R20, R36 ;  /* 0x0000002400140202 */ /* 0x000fe40000000f00 */
[----:B------:R-:W-:Y:S02]  /*0ba0*/  @P0 MOV R21, R37 ;  /* 0x0000002500150202 */ /* 0x000fe40000000f00 */
[----:B------:R-:W-:-:S02]  /*0bb0*/  @P0 MOV R22, R38 ;  /* 0x0000002600160202 */ /* 0x000fc40000000f00 */
[----:B------:R-:W-:Y:S02]  /*0bc0*/  @P0 MOV R23, R39 ;  /* 0x0000002700170202 */ /* 0x000fe40000000f00 */
[----:B------:R-:W-:Y:S01]  /*0bd0*/  @P0 MOV R24, R40 ;  /* 0x0000002800180202 */ /* 0x000fe20000000f00 */
[----:B------:R2:W3:Y:S01]  /*0be0*/  @P0 LDG.E.128 R36, [R56.64] ;  /* 0x0000000438240981 */ /* 0x0004e2000c1e1d00 */
[----:B------:R-:W-:Y:S02]  /*0bf0*/  @P0 MOV R25, R41 ;  /* 0x0000002900190202 */ /* 0x000fe40000000f00 */
[----:B------:R-:W-:Y:S02]  /*0c00*/  @P0 MOV R26, R42 ;  /* 0x0000002a001a0202 */ /* 0x000fe40000000f00 */
[----:B------:R-:W-:Y:S02]  /*0c10*/  @P0 MOV R27, R43 ;  /* 0x0000002b001b0202 */ /* 0x000fe40000000f00 */
[----:B------:R2:W4:Y:S01]  /*0c20*/  @P0 LDG.E.128 R40, [R56.64+0x10] ;  /* 0x0000100438280981 */ /* 0x000522000c1e1d00 */
[----:B------:R-:W-:-:S02]  /*0c30*/  IADD3 R110, R112, 0x180, RZ ;  /* 0x00000180706e7810 */ /* 0x000fc40007ffe0ff */
        /* <DEDUP_REMOVED lines=27> */
[----:B------:R-:W-:Y:S04]  /*0df0*/  STG.E.128 [R116.64], R52 ;  /* 0x0000003474007986 */ /* 0x000fe8000c101d04 */
[----:B------:R0:W-:Y:S04]  /*0e00*/  STG.E.128 [R116.64+0x10], R56 ;  /* 0x0000103874007986 */ /* 0x0001e8000c101d04 */
[----:B------:R-:W2:Y:S01]  /*0e10*/  LDG.E.128 R60, [R60.64] ;  /* 0x000000043c3c7981 */ /* 0x000ea2000c1e1d00 */
[----:B------:R-:W-:-:S02]  /*0e20*/  @P0 LEA R64, P2, R110, c[0x0][0x180], 0x5 ;  /* 0x000060006e400a11 */ /* 0x000fc400078428ff */
[----:B------:R-:W-:Y:S02]  /*0e30*/  @P0 MOV R20, R36 ;  /* 0x0000002400140202 */ /* 0x000fe40000000f00 */
[----:B------:R-:W-:Y:S02]  /*0e40*/  @P0 MOV R21, R37 ;  /* 0x0000002500150202 */ /* 0x000fe40000000f00 */
[----:B------:R-:W-:Y:S02]  /*0e50*/  @P0 MOV R22, R38 ;  /* 0x0000002600160202 */ /* 0x000fe40000000f00 */
[----:B------:R-:W-:Y:S02]  /*0e60*/  @P0 MOV R23, R39 ;  /* 0x0000002700170202 */ /* 0x000fe40000000f00 */
[----:B------:R-:W-:-:S05]  /*0e70*/  @P0 LEA.HI.X R65, R110, c[0x0][0x184], RZ, 0x5, P2 ;  /* 0x000061006e410a11 */ /* 0x000fca00010f2cff */
[----:B------:R1:W3:Y:S01]  /*0e80*/  @P0 LDG.E.128 R20, [R64.64] ;  /* 0x0000000440140981 */ /* 0x0002e2000c1e1d00 */
[----:B------:R-:W-:Y:S02]  /*0e90*/  @P0 MOV R24, R40 ;  /* 0x0000002800180202 */ /* 0x000fe40000000f00 */
[----:B------:R-:W-:Y:S02]  /*0ea0*/  @P0 MOV R25, R41 ;  /* 0x0000002900190202 */ /* 0x000fe40000000f00 */
[----:B------:R-:W-:Y:S02]  /*0eb0*/  @P0 MOV R26, R42 ;  /* 0x0000002a001a0202 */ /* 0x000fe40000000f00 */
[----:B------:R-:W-:-:S06]  /*0ec0*/  @P0 MOV R27, R43 ;  /* 0x0000002b001b0202 */ /* 0x000fcc0000000f00 */
[----:B------:R1:W4:Y:S01]  /*0ed0*/  @P0 LDG.E.128 R24, [R64.64+0x10] ;  /* 0x0000100440180981 */ /* 0x000322000c1e1d00 */
[----:B------:R-:W-:-:S04]  /*0ee0*/  FADD.FTZ R66, RZ, R28 ;  /* 0x0000001cff427221 */ /* 0x000fc80000010000 */
        /* <DEDUP_REMOVED lines=9> */
[----:B-1----:R-:W-:-:S04]  /*0f80*/  FADD.FTZ R64, R46, R117 ;  /* 0x000000752e407221 */ /* 0x002fc80000010000 */
[----:B------:R-:W-:-:S04]  /*0f90*/  FADD.FTZ R65, R47, R64 ;  /* 0x000000402f417221 */ /* 0x000fc80000010000 */
[----:B------:R-:W-:-:S04]  /*0fa0*/  FADD.FTZ R114, R48, R65 ;  /* 0x0000004130727221 */ /* 0x000fc80000010000 */
[----:B------:R-:W-:Y:S01]  /*0fb0*/  FADD.FTZ R65, R49, R114 ;  /* 0x0000007231417221 */ /* 0x000fe20000010000 */
[--C-:B--2---:R-:W-:Y:S02]  /*0fc0*/  PRMT R118, RZ, 0x5410, R62.reuse ;  /* 0x00005410ff767816 */ /* 0x104fe4000000003e */
[----:B------:R-:W-:Y:S01]  /*0fd0*/  PRMT R120, RZ, 0x7610, R62 ;  /* 0x00007610ff787816 */ /* 0x000fe2000000003e */
[----:B------:R-:W-:Y:S01]  /*0fe0*/  FADD.FTZ R62, R50, R65 ;  /* 0x00000041323e7221 */ /* 0x000fe20000010000 */
[----:B------:R-:W-:-:S03]  /*0ff0*/  PRMT R114, RZ, 0x5410, R61 ;  /* 0x00005410ff727816 */ /* 0x000fc6000000003d */
[----:B------:R-:W-:Y:S02]  /*1000*/  FADD.FTZ R65, R51, R62 ;  /* 0x0000003e33417221 */ /* 0x000fe40000010000 */
[----:B------:R-:W-:Y:S02]  /*1010*/  FMUL.FTZ R62, R114, R67 ;  /* 0x00000043723e7220 */ /* 0x000fe40000410000 */
[----:B------:R-:W-:Y:S01]  /*1020*/  FADD.FTZ R114, R52, R65 ;  /* 0x0000004134727221 */ /* 0x000fe20000010000 */
[----:B------:R-:W-:-:S03]  /*1030*/  PRMT R64, RZ, 0x5410, R60 ;  /* 0x00005410ff407816 */ /* 0x000fc6000000003c */
[----:B------:R-:W-:Y:S01]  /*1040*/  FADD.FTZ R117, R53, R114 ;  /* 0x0000007235757221 */ /* 0x000fe20000010000 */
[----:B------:R-:W-:-:S03]  /*1050*/  PRMT R66, RZ, 0x7610, R60 ;  /* 0x00007610ff427816 */ /* 0x000fc6000000003c */
[----:B------:R-:W-:Y:S01]  /*1060*/  FADD.FTZ R114, R54, R117 ;  /* 0x0000007536727221 */ /* 0x000fe20000010000 */
[----:B---3--:R-:W-:Y:S01]  /*1070*/  @P0 MOV R36, R20 ;  /* 0x0000001400240202 */ /* 0x008fe20000000f00 */
[-C--:B------:R-:W-:Y:S02]  /*1080*/  FMUL.FTZ R60, R64, R67.reuse ;  /* 0x00000043403c7220 */ /* 0x080fe40000410000 */
[----:B------:R-:W-:Y:S01]  /*1090*/  FADD.FTZ R117, R55, R114 ;  /* 0x0000007237757221 */ /* 0x000fe20000010000 */
[----:B------:R-:W-:Y:S01]  /*10a0*/  PRMT R116, RZ, 0x7610, R61 ;  /* 0x00007610ff747816 */ /* 0x000fe2000000003d */
[----:B------:R-:W-:Y:S01]  /*10b0*/  FMUL.FTZ R61, R66, R67 ;  /* 0x00000043423d7220 */ /* 0x000fe20000410000 */
[----:B------:R-:W-:Y:S01]  /*10c0*/  @P0 MOV R37, R21 ;  /* 0x0000001500250202 */ /* 0x000fe20000000f00 */
[----:B------:R-:W-:Y:S02]  /*10d0*/  @P1 FADD.FTZ R60, R60, R36 ;  /* 0x000000243c3c1221 */ /* 0x000fe40000010000 */
[----:B------:R-:W-:-:S02]  /*10e0*/  FADD.FTZ R36, R56, R117 ;  /* 0x0000007538247221 */ /* 0x000fc40000010000 */
[----:B------:R-:W-:Y:S02]  /*10f0*/  @P1 FADD.FTZ R61, R61, R37 ;  /* 0x000000253d3d1221 */ /* 0x000fe40000010000 */
[----:B------:R-:W-:Y:S01]  /*1100*/  FADD.FTZ R37, R57, R36 ;  /* 0x0000002439257221 */ /* 0x000fe20000010000 */
[----:B------:R-:W-:-:S03]  /*1110*/  PRMT R122, RZ, 0x5410, R63 ;  /* 0x00005410ff7a7816 */ /* 0x000fc6000000003f */
[----:B------:R-:W-:Y:S01]  /*1120*/  FADD.FTZ R36, R58, R37 ;  /* 0x000000253a247221 */ /* 0x000fe20000010000 */
[----:B------:R-:W-:Y:S02]  /*1130*/  PRMT R124, RZ, 0x7610, R63 ;  /* 0x00007610ff7c7816 */ /* 0x000fe4000000003f */
[----:B------:R-:W-:Y:S01]  /*1140*/  @P0 MOV R38, R22 ;  /* 0x0000001600260202 */ /* 0x000fe20000000f00 */
[----:B------:R-:W-:Y:S01]  /*1150*/  FADD.FTZ R37, R59, R36 ;  /* 0x000000243b257221 */ /* 0x000fe20000010000 */
[----:B------:R-:W-:Y:S01]  /*1160*/  @P0 MOV R39, R23 ;  /* 0x0000001700270202 */ /* 0x000fe20000000f00 */
[-C--:B------:R-:W-:Y:S01]  /*1170*/  FMUL.FTZ R63, R116, R67.reuse ;  /* 0x00000043743f7220 */ /* 0x080fe20000410000 */
[----:B----4-:R-:W-:Y:S01]  /*1180*/  @P0 MOV R40, R24 ;  /* 0x0000001800280202 */ /* 0x010fe20000000f00 */
[----:B------:R-:W-:Y:S01]  /*1190*/  FMUL.FTZ R64, R118, R67 ;  /* 0x0000004376407220 */ /* 0x000fe20000410000 */
[----:B------:R-:W-:Y:S01]  /*11a0*/  @P0 MOV R41, R25 ;  /* 0x0000001900290202 */ /* 0x000fe20000000f00 */
[-C--:B------:R-:W-:Y:S01]  /*11b0*/  FMUL.FTZ R65, R120, R67.reuse ;  /* 0x0000004378417220 */ /* 0x080fe20000410000 */
[----:B------:R-:W-:Y:S01]  /*11c0*/  @P0 MOV R42, R26 ;  /* 0x0000001a002a0202 */ /* 0x000fe20000000f00 */
[----:B------:R-:W-:Y:S01]  /*11d0*/  FMUL.FTZ R66, R122, R67 ;  /* 0x000000437a427220 */ /* 0x000fe20000410000 */
[----:B------:R-:W-:Y:S01]  /*11e0*/  @P0 MOV R43, R27 ;  /* 0x0000001b002b0202 */ /* 0x000fe20000000f00 */
[----:B------:R-:W-:Y:S01]  /*11f0*/  FMUL.FTZ R67, R124, R67 ;  /* 0x000000437c437220 */ /* 0x000fe20000410000 */
[----:B------:R-:W-:Y:S01]  /*1200*/  LEA R36, P2, R110, c[0x0][0x188], 0x5 ;  /* 0x000062006e247a11 */ /* 0x000fe200078428ff */
[----:B------:R-:W-:-:S02]  /*1210*/  @P1 FADD.FTZ R62, R62, R38 ;  /* 0x000000263e3e1221 */ /* 0x000fc40000010000 */
[----:B------:R-:W-:Y:S01]  /*1220*/  FADD.FTZ R38, R60, R37 ;  /* 0x000000253c267221 */ /* 0x000fe20000010000 */
[----:B------:R-:W-:Y:S01]  /*1230*/  LEA.HI.X R37, R110, c[0x0][0x18c], RZ, 0x5, P2 ;  /* 0x000063006e257a11 */ /* 0x000fe200010f2cff */
[----:B------:R-:W-:Y:S02]  /*1240*/  @P1 FADD.FTZ R63, R63, R39 ;  /* 0x000000273f3f1221 */ /* 0x000fe40000010000 */
[----:B------:R-:W-:Y:S02]  /*1250*/  @P1 FADD.FTZ R64, R64, R40 ;  /* 0x0000002840401221 */ /* 0x000fe40000010000 */
[----:B------:R-:W-:Y:S02]  /*1260*/  @P1 FADD.FTZ R65, R65, R41 ;  /* 0x0000002941411221 */ /* 0x000fe40000010000 */
[----:B------:R-:W-:Y:S02]  /*1270*/  @P1 FADD.FTZ R66, R66, R42 ;  /* 0x0000002a42421221 */ /* 0x000fe40000010000 */
[----:B------:R-:W-:-:S02]  /*1280*/  @P1 FADD.FTZ R67, R67, R43 ;  /* 0x0000002b43431221 */ /* 0x000fc40000010000 */
[----:B------:R-:W-:Y:S01]  /*1290*/  FADD.FTZ R39, R61, R38 ;  /* 0x000000263d277221 */ /* 0x000fe20000010000 */
[----:B------:R0:W-:Y:S03]  /*12a0*/  STG.E.128 [R36.64], R60 ;  /* 0x0000003c24007986 */ /* 0x0001e6000c101d04 */
[----:B------:R-:W-:Y:S01]  /*12b0*/  FADD.FTZ R38, R62, R39 ;  /* 0x000000273e267221 */ /* 0x000fe20000010000 */
[----:B------:R0:W-:Y:S03]  /*12c0*/  STG.E.128 [R36.64+0x10], R64 ;  /* 0x0000104024007986 */ /* 0x0001e6000c101d04 */
[----:B------:R-:W-:-:S04]  /*12d0*/  FADD.FTZ R39, R63, R38 ;  /* 0x000000263f277221 */ /* 0x000fc80000010000 */
[----:B------:R-:W-:-:S04]  /*12e0*/  FADD.FTZ R38, R64, R39 ;  /* 0x0000002740267221 */ /* 0x000fc80000010000 */
[----:B------:R-:W-:Y:S01]  /*12f0*/  FADD.FTZ R39, R65, R38 ;  /* 0x0000002641277221 */ /* 0x000fe20000010000 */
[----:B------:R-:W-:Y:S02]  /*1300*/  LOP3.LUT P0, RZ, R73, 0xff, RZ, 0xc0, !PT ;  /* 0x000000ff49ff7812 */ /* 0x000fe4000780c0ff */
[----:B------:R-:W-:Y:S01]  /*1310*/  LOP3.LUT R40, R100, 0x7fffffc, RZ, 0xc0, !PT ;  /* 0x07fffffc64287812 */ /* 0x000fe200078ec0ff */
[----:B------:R-:W-:-:S03]  /*1320*/  FADD.FTZ R38, R66, R39 ;  /* 0x0000002742267221 */ /* 0x000fc60000010000 */
[----:B------:R-:W-:Y:S01]  /*1330*/  SEL R40, R99, R40, !P0 ;  /* 0x0000002863287207 */ /* 0x000fe20004000000 */
[----:B------:R-:W-:Y:S01]  /*1340*/  FADD.FTZ R43, R67, R38 ;  /* 0x00000026432b7221 */ /* 0x000fe20000010000 */
[----:B------:R-:W-:Y:S05]  /*1350*/  BRA.DIV ~URZ, `(.L_x_9307) ;  /* 0x000012827f007947 */ /* 0x000fea000b800000 */
[----:B0-----:R0:W1:Y:S02]  /*1360*/  SHFL.BFLY PT, R36, R43, 0x1, 0x1f ;  /* 0x0c201f002b247f89 */ /* 0x00106400000e0000 */
.L_x_9311:
        /* <DEDUP_REMOVED lines=72> */
[----:B------:R-:W-:Y:S02]  /*17f0*/  FADD.FTZ R42, R67, -R36 ;  /* 0x80000024432a7221 */ /* 0x000fe40000010000 */
        /* <DEDUP_REMOVED lines=11> */
.L_x_9312:
[----:B------:R-:W-:Y:S01]  /*18b0*/  ISETP.NE.AND P0, PT, R102, RZ, PT ;  /* 0x000000ff6600720c */ /* 0x000fe20003f05270 */
[----:B-1----:R-:W-:Y:S01]  /*18c0*/  FADD.FTZ R37, R114, R43 ;  /* 0x0000002b72257221 */ /* 0x002fe20000010000 */
[----:B------:R-:W-:Y:S01]  /*18d0*/  WARPSYNC 0xffffffff ;  /* 0xffffffff00007948 */ /* 0x000fe20003800000 */
[----:B------:R-:W-:Y:S01]  /*18e0*/  ISETP.GT.U32.AND P1, PT, R102, 0x3, PT ;  /* 0x000000036600780c */ /* 0x000fe20003f24070 */
[----:B------:R-:W-:Y:S01]  /*18f0*/  CS2R R38, SRZ ;  /* 0x0000000000267805 */ /* 0x000fe2000001ff00 */
[----:B------:R-:W-:-:S08]  /*1900*/  MOV R114, RZ ;  /* 0x000000ff00727202 */ /* 0x000fd00000000f00 */
        /* <DEDUP_REMOVED lines=8> */
[----:B------:R-:W-:Y:S01]  /*1990*/  @!P1 LDS.64 R38, [R43.X8] ;  /* 0x000000002b269984 */ /* 0x000fe20000008a00 */
[----:B------:R-:W-:Y:S02]  /*19a0*/  ISETP.NE.AND P1, PT, RZ, UR6, PT ;  /* 0x00000006ff007c0c */ /* 0x000fe4000bf25270 */
[----:B0-----:R-:W-:Y:S02]  /*19b0*/  IADD3 R118, R117, R114, RZ ;  /* 0x0000007275767210 */ /* 0x001fe40007ffe0ff */
[----:B------:R-:W-:Y:S03]  /*19c0*/  I2F R41, R117 ;  /* 0x0000007500297306 */ /* 0x000fe60000201400 */
[----:B------:R-:W0:Y:S05]  /*19d0*/  SHFL.DOWN PT, R37, R118, 0x1, 0x1f ;  /* 0x08201f0076257f89 */ /* 0x000e2a00000e0000 */
[----:B------:R-:W1:Y:S08]  /*19e0*/  I2F R40, R118 ;  /* 0x0000007600287306 */ /* 0x000e700000201400 */
[----:B-1----:R-:W1:Y:S01]  /*19f0*/  MUFU.RCP R36, R40 ;  /* 0x0000002800247308 */ /* 0x002e620000001000 */
[----:B0-----:R-:W-:-:S07]  /*1a00*/  IADD3 R117, R118, R37, RZ ;  /* 0x0000002576757210 */ /* 0x001fce0007ffe0ff */
[----:B------:R-:W-:Y:S01]  /*1a10*/  I2F R37, R37 ;  /* 0x0000002500257306 */ /* 0x000fe20000201400 */
[----:B------:R-:W0:Y:S07]  /*1a20*/  SHFL.DOWN PT, R116, R38, 0x2, 0x1f ;  /* 0x08401f0026747f89 */ /* 0x000e2e00000e0000 */
[----:B------:R-:W2:Y:S01]  /*1a30*/  I2F R117, R117 ;  /* 0x0000007500757306 */ /* 0x000ea20000201400 */
[C---:B0-----:R-:W-:Y:S02]  /*1a40*/  FMUL.FTZ R42, R116.reuse, R41 ;  /* 0x00000029742a7220 */ /* 0x041fe40000410000 */
[----:B------:R-:W-:-:S02]  /*1a50*/  FADD.FTZ R116, -R116, R38 ;  /* 0x0000002674747221 */ /* 0x000fc40000010100 */
[----:B------:R-:W-:Y:S02]  /*1a60*/  FFMA.FTZ R43, R119, R38, R42 ;  /* 0x00000026772b7223 */ /* 0x000fe4000001002a */
[----:B------:R-:W0:Y:S01]  /*1a70*/  SHFL.DOWN PT, R42, R39, 0x2, 0x1f ;  /* 0x08401f00272a7f89 */ /* 0x000e2200000e0000 */
[----:B------:R-:W-:Y:S02]  /*1a80*/  FMUL.FTZ R116, R116, R116 ;  /* 0x0000007474747220 */ /* 0x000fe40000410000 */
[----:B-1----:R-:W-:Y:S02]  /*1a90*/  FMUL.FTZ R43, R36, R43 ;  /* 0x0000002b242b7220 */ /* 0x002fe40000410000 */
[----:B------:R-:W-:-:S03]  /*1aa0*/  FMUL.FTZ R116, R116, R119 ;  /* 0x0000007774747220 */ /* 0x000fc60000410000 */
[----:B------:R-:W1:Y:S01]  /*1ab0*/  SHFL.DOWN PT, R38, R43, 0x1, 0x1f ;  /* 0x08201f002b267f89 */ /* 0x000e6200000e0000 */
[----:B------:R-:W-:Y:S02]  /*1ac0*/  FMUL.FTZ R116, R116, R41 ;  /* 0x0000002974747220 */ /* 0x000fe40000410000 */
[----:B0-----:R-:W-:-:S04]  /*1ad0*/  FADD.FTZ R41, R42, R39 ;  /* 0x000000272a297221 */ /* 0x001fc80000010000 */
[----:B------:R-:W-:Y:S02]  /*1ae0*/  FFMA.FTZ R116, R36, R116, R41 ;  /* 0x0000007424747223 */ /* 0x000fe40000010029 */
[----:B--2---:R-:W0:Y:S01]  /*1af0*/  MUFU.RCP R36, R117 ;  /* 0x0000007500247308 */ /* 0x004e220000001000 */
[----:B-1----:R-:W-:Y:S02]  /*1b00*/  FMUL.FTZ R41, R38, R37 ;  /* 0x0000002526297220 */ /* 0x002fe40000410000 */
[----:B------:R-:W1:Y:S01]  /*1b10*/  SHFL.DOWN PT, R39, R116, 0x1, 0x1f ;  /* 0x08201f0074277f89 */ /* 0x000e6200000e0000 */
[----:B------:R-:W-:Y:S02]  /*1b20*/  FADD.FTZ R38, R43, -R38 ;  /* 0x800000262b267221 */ /* 0x000fe40000010000 */
[----:B------:R-:W-:Y:S02]  /*1b30*/  FFMA.FTZ R41, R40, R43, R41 ;  /* 0x0000002b28297223 */ /* 0x000fe40000010029 */
[----:B------:R-:W-:-:S04]  /*1b40*/  FMUL.FTZ R43, R38, R38 ;  /* 0x00000026262b7220 */ /* 0x000fc80000410000 */
[----:B------:R-:W-:Y:S02]  /*1b50*/  FMUL.FTZ R40, R40, R43 ;  /* 0x0000002b28287220 */ /* 0x000fe40000410000 */
[----:B0-----:R-:W-:Y:S02]  /*1b60*/  FMUL.FTZ R41, R36, R41 ;  /* 0x0000002924297220 */ /* 0x001fe40000410000 */
[----:B------:R-:W-:-:S04]  /*1b70*/  FMUL.FTZ R40, R40, R37 ;  /* 0x0000002528287220 */ /* 0x000fc80000410000 */
[----:B------:R-:W0:Y:S01]  /*1b80*/  SHFL.IDX PT, R41, R41, RZ, 0x1f ;  /* 0x00001fff29297589 */ /* 0x000e2200000e0000 */
[----:B-1----:R-:W-:-:S04]  /*1b90*/  FADD.FTZ R39, R116, R39 ;  /* 0x0000002774277221 */ /* 0x002fc80000010000 */
[----:B------:R-:W-:Y:S01]  /*1ba0*/  FFMA.FTZ R42, R36, R40, R39 ;  /* 0x00000028242a7223 */ /* 0x000fe20000010027 */
[----:B------:R-:W-:-:S05]  /*1bb0*/  @!P0 MOV R36, 0x4 ;  /* 0x0000000400248802 */ /* 0x000fca0000000f00 */
[----:B------:R-:W1:Y:S01]  /*1bc0*/  SHFL.IDX PT, R42, R42, RZ, 0x1f ;  /* 0x00001fff2a2a7589 */ /* 0x000e6200000e0000 */
[----:B------:R-:W-:Y:S01]  /*1bd0*/  @!P0 IMAD.WIDE R36, R101, R36, c[0x0][0x1a0] ;  /* 0x0000680065248625 */ /* 0x000fe200078e0224 */
[----:B0-----:R-:W-:-:S04]  /*1be0*/  FSEL R38, R41, RZ, !P1 ;  /* 0x000000ff29267208 */ /* 0x001fc80004800000 */
[----:B------:R0:W-:Y:S01]  /*1bf0*/  @!P0 STG.E [R36.64], R41 ;  /* 0x0000002924008986 */ /* 0x0001e2000c101904 */
[--C-:B------:R-:W-:Y:S01]  /*1c00*/  FADD.FTZ R40, R29, -R38.reuse ;  /* 0x800000261d287221 */ /* 0x100fe20000010000 */
[----:B------:R-:W-:Y:S01]  /*1c10*/  MOV R29, c[0x0][0x1e0] ;  /* 0x00007800001d7a02 */ /* 0x000fe20000000f00 */
[--C-:B------:R-:W-:Y:S02]  /*1c20*/  FADD.FTZ R39, R28, -R38.reuse ;  /* 0x800000261c277221 */ /* 0x100fe40000010000 */
[----:B------:R-:W-:Y:S02]  /*1c30*/  FMUL.FTZ R28, R41, R41 ;  /* 0x00000029291c7220 */ /* 0x000fe40000410000 */
[--C-:B------:R-:W-:Y:S02]  /*1c40*/  FADD.FTZ R116, R60, -R38.reuse ;  /* 0x800000263c747221 */ /* 0x100fe40000010000 */
[--C-:B------:R-:W-:Y:S02]  /*1c50*/  FADD.FTZ R30, R30, -R38.reuse ;  /* 0x800000261e1e7221 */ /* 0x100fe40000010000 */
[----:B-1----:R-:W-:Y:S01]  /*1c60*/  FFMA.FTZ R42, R42, R29, c[0x0][0x228] ;  /* 0x00008a002a2a7623 */ /* 0x002fe2000001001d */
[----:B------:R-:W-:Y:S01]  /*1c70*/  FSEL R29, R28, RZ, P1 ;  /* 0x000000ff1c1d7208 */ /* 0x000fe20000800000 */
[--C-:B------:R-:W-:Y:S01]  /*1c80*/  FADD.FTZ R31, R31, -R38.reuse ;  /* 0x800000261f1f7221 */ /* 0x100fe20000010000 */
[----:B------:R-:W-:Y:S01]  /*1c90*/  @!P0 MOV R28, 0x4 ;  /* 0x00000004001c8802 */ /* 0x000fe20000000f00 */
[----:B------:R-:W-:-:S02]  /*1ca0*/  FADD.FTZ R32, R32, -R38 ;  /* 0x8000002620207221 */ /* 0x000fc40000010000 */
[----:B------:R-:W-:Y:S02]  /*1cb0*/  FADD.FTZ R29, R42, R29 ;  /* 0x0000001d2a1d7221 */ /* 0x000fe40000010000 */
[--C-:B------:R-:W-:Y:S02]  /*1cc0*/  FADD.FTZ R33, R33, -R38.reuse ;  /* 0x8000002621217221 */ /* 0x100fe40000010000 */
[----:B0-----:R0:W1:Y:S01]  /*1cd0*/  MUFU.RSQ R37, R29 ;  /* 0x0000001d00257308 */ /* 0x0010620000001400 */
[--C-:B------:R-:W-:Y:S02]  /*1ce0*/  FADD.FTZ R34, R34, -R38.reuse ;  /* 0x8000002622227221 */ /* 0x100fe40000010000 */
[--C-:B------:R-:W-:Y:S02]  /*1cf0*/  FADD.FTZ R35, R35, -R38.reuse ;  /* 0x8000002623237221 */ /* 0x100fe40000010000 */
[--C-:B------:R-:W-:Y:S02]  /*1d00*/  FADD.FTZ R44, R44, -R38.reuse ;  /* 0x800000262c2c7221 */ /* 0x100fe40000010000 */
[----:B------:R-:W-:-:S02]  /*1d10*/  FADD.FTZ R45, R45, -R38 ;  /* 0x800000262d2d7221 */ /* 0x000fc40000010000 */
[C---:B0-----:R-:W-:Y:S01]  /*1d20*/  @!P0 IMAD.WIDE R28, R101.reuse, R28, c[0x0][0x1a8] ;  /* 0x00006a00651c8625 */ /* 0x041fe200078e021c */
[----:B------:R-:W-:-:S03]  /*1d30*/  IADD3 R101, R101, c[0x0][0x160], RZ ;  /* 0x0000580065657a10 */ /* 0x000fc60007ffe0ff */
[--C-:B------:R-:W-:Y:S02]  /*1d40*/  FADD.FTZ R46, R46, -R38.reuse ;  /* 0x800000262e2e7221 */ /* 0x100fe40000010000 */
[--C-:B------:R-:W-:Y:S01]  /*1d50*/  FADD.FTZ R47, R47, -R38.reuse ;  /* 0x800000262f2f7221 */ /* 0x100fe20000010000 */
[----:B-1----:R0:W-:Y:S01]  /*1d60*/  @!P0 STG.E [R28.64], R37 ;  /* 0x000000251c008986 */ /* 0x0021e2000c101904 */
[--C-:B------:R-:W-:Y:S02]  /*1d70*/  FADD.FTZ R48, R48, -R38.reuse ;  /* 0x8000002630307221 */ /* 0x100fe40000010000 */
[--C-:B------:R-:W-:Y:S02]  /*1d80*/  FADD.FTZ R49, R49, -R38.reuse ;  /* 0x8000002631317221 */ /* 0x100fe40000010000 */
[--C-:B------:R-:W-:Y:S02]  /*1d90*/  FADD.FTZ R50, R50, -R38.reuse ;  /* 0x8000002632327221 */ /* 0x100fe40000010000 */
[----:B------:R-:W-:-:S02]  /*1da0*/  FADD.FTZ R51, R51, -R38 ;  /* 0x8000002633337221 */ /* 0x000fc40000010000 */
[--C-:B------:R-:W-:Y:S02]  /*1db0*/  FADD.FTZ R52, R52, -R38.reuse ;  /* 0x8000002634347221 */ /* 0x100fe40000010000 */
[--C-:B------:R-:W-:Y:S02]  /*1dc0*/  FADD.FTZ R53, R53, -R38.reuse ;  /* 0x8000002635357221 */ /* 0x100fe40000010000 */
        /* <DEDUP_REMOVED lines=33> */
[----:B------:R-:W-:Y:S01]  /*1fe0*/  PRMT R36, RZ, 0x5410, R71 ;  /* 0x00005410ff247816 */ /* 0x000fe20000000047 */
[----:B------:R-:W-:-:S02]  /*1ff0*/  FMUL.FTZ R56, R37, R56 ;  /* 0x0000003825387220 */ /* 0x000fc40000410000 */
[C---:B------:R-:W-:Y:S02]  /*2000*/  FMUL.FTZ R42, R37.reuse, R42 ;  /* 0x0000002a252a7220 */ /* 0x040fe40000410000 */
[C---:B------:R-:W-:Y:S02]  /*2010*/  FMUL.FTZ R58, R37.reuse, R58 ;  /* 0x0000003a253a7220 */ /* 0x040fe40000410000 */
[C---:B0-----:R-:W-:Y:S02]  /*2020*/  FMUL.FTZ R29, R37.reuse, R114 ;  /* 0x00000072251d7220 */ /* 0x041fe40000410000 */
        /* <DEDUP_REMOVED lines=14> */
[----:B-----5:R-:W-:Y:S01]  /*2110*/  PRMT R37, RZ, 0x5410, R19 ;  /* 0x00005410ff257816 */ /* 0x020fe20000000013 */
        /* <DEDUP_REMOVED lines=8> */
[----:B------:R-:W-:Y:S01]  /*21a0*/  LEA R32, P0, R112, c[0x0][0x208], 0x4 ;  /* 0x0000820070207a11 */ /* 0x000fe200078020ff */
        /* <DEDUP_REMOVED lines=17> */
[----:B------:R-:W-:Y:S01]  /*22c0*/  LEA.HI.X R33, R112, c[0x0][0x20c], RZ, 0x4, P0 ;  /* 0x0000830070217a11 */ /* 0x000fe200000f24ff */
        /* <DEDUP_REMOVED lines=8> */
[----:B------:R-:W-:-:S02]  /*2350*/  FFMA.FTZ R55, R28, R29, R97 ;  /* 0x0000001d1c377223 */ /* 0x000fc40000010061 */
[----:B------:R-:W-:Y:S01]  /*2360*/  FFMA.FTZ R118, R77, R118, R94 ;  /* 0x000000764d767223 */ /* 0x000fe2000001005e */
[----:B------:R-:W-:Y:S01]  /*2370*/  F2FP.BF16.PACK_AB R29, R47, R46 ;  /* 0x0000002e2f1d723e */ /* 0x000fe200000010ff */
[----:B------:R-:W-:Y:S01]  /*2380*/  FFMA.FTZ R44, R44, R37, R9 ;  /* 0x000000252c2c7223 */ /* 0x000fe20000010009 */
[----:B------:R-:W-:-:S05]  /*2390*/  PRMT R37, RZ, 0x7610, R16 ;  /* 0x00007610ff257816 */ /* 0x000fca0000000010 */
[----:B------:R-:W-:Y:S01]  /*23a0*/  FFMA.FTZ R45, R45, R37, R10 ;  /* 0x000000252d2d7223 */ /* 0x000fe2000001000a */
[----:B------:R-:W-:-:S04]  /*23b0*/  PRMT R37, RZ, 0x5410, R75 ;  /* 0x00005410ff257816 */ /* 0x000fc8000000004b */
[----:B------:R-:W-:Y:S01]  /*23c0*/  F2FP.BF16.PACK_AB R28, R45, R44 ;  /* 0x0000002c2d1c723e */ /* 0x000fe200000010ff */
[----:B------:R-:W-:Y:S01]  /*23d0*/  FFMA.FTZ R58, R58, R37, R87 ;  /* 0x000000253a3a7223 */ /* 0x000fe20000010057 */
[----:B------:R-:W-:Y:S02]  /*23e0*/  F2FP.BF16.PACK_AB R37, R31, R30 ;  /* 0x0000001e1f25723e */ /* 0x000fe400000010ff */
[----:B------:R-:W-:Y:S02]  /*23f0*/  LEA R44, P0, R78, c[0x0][0x208], 0x4 ;  /* 0x000082004e2c7a11 */ /* 0x000fe400078020ff */
[----:B------:R-:W-:Y:S01]  /*2400*/  F2FP.BF16.PACK_AB R35, R43, R58 ;  /* 0x0000003a2b23723e */ /* 0x000fe200000010ff */
[----:B------:R0:W-:Y:S01]  /*2410*/  STG.E.128 [R32.64], R36 ;  /* 0x0000002420007986 */ /* 0x0001e2000c101d04 */
[----:B------:R-:W-:Y:S01]  /*2420*/  FFMA.FTZ R43, R111, R42, R86 ;  /* 0x0000002a6f2b7223 */ /* 0x000fe20000010056 */
[----:B------:R-:W-:Y:S02]  /*2430*/  LEA R42, P1, R108, c[0x0][0x208], 0x4 ;  /* 0x000082006c2a7a11 */ /* 0x000fe400078220ff */
[----:B------:R-:W-:-:S02]  /*2440*/  F2FP.BF16.PACK_AB R31, R51, R50 ;  /* 0x00000032331f723e */ /* 0x000fc400000010ff */
[----:B------:R-:W-:Y:S02]  /*2450*/  F2FP.BF16.PACK_AB R30, R49, R48 ;  /* 0x00000030311e723e */ /* 0x000fe400000010ff */
[----:B------:R-:W-:Y:S02]  /*2460*/  F2FP.BF16.PACK_AB R34, R43, R34 ;  /* 0x000000222b22723e */ /* 0x000fe400000010ff */
[----:B------:R-:W-:Y:S02]  /*2470*/  LEA.HI.X R45, R78, c[0x0][0x20c], RZ, 0x4, P0 ;  /* 0x000083004e2d7a11 */ /* 0x000fe400000f24ff */
[----:B------:R-:W-:Y:S02]  /*2480*/  LEA.HI.X R43, R108, c[0x0][0x20c], RZ, 0x4, P1 ;  /* 0x000083006c2b7a11 */ /* 0x000fe400008f24ff */
[----:B------:R-:W-:Y:S01]  /*2490*/  ISETP.GE.AND P0, PT, R101, c[0x0][0x164], PT ;  /* 0x0000590065007a0c */ /* 0x000fe20003f06270 */
[----:B------:R1:W-:Y:S01]  /*24a0*/  STG.E.128 [R44.64], R28 ;  /* 0x0000001c2c007986 */ /* 0x0003e2000c101d04 */
[----:B------:R-:W-:Y:S01]  /*24b0*/  LOP3.LUT P1, RZ, R73, 0xff, RZ, 0xc0, !PT ;  /* 0x000000ff49ff7812 */ /* 0x000fe2000782c0ff */
[----:B0-----:R-:W-:Y:S01]  /*24c0*/  FFMA.FTZ R38, R106, R64, R93 ;  /* 0x000000406a267223 */ /* 0x001fe2000001005d */
[----:B------:R-:W-:Y:S01]  /*24d0*/  F2FP.BF16.PACK_AB R33, R41, R54 ;  /* 0x000000362921723e */ /* 0x000fe200000010ff */
        /* <DEDUP_REMOVED lines=8> */
[----:B------:R-:W-:-:S02]  /*2560*/  SEL R73, RZ, 0x1, P1 ;  /* 0x00000001ff497807 */ /* 0x000fc40000800000 */
[----:B------:R-:W-:Y:S02]  /*2570*/  F2FP.BF16.PACK_AB R36, R41, R36 ;  /* 0x000000242924723e */ /* 0x000fe400000010ff */
[----:B------:R-:W-:Y:S02]  /*2580*/  F2FP.BF16.PACK_AB R37, R118, R37 ;  /* 0x000000257625723e */ /* 0x000fe400000010ff */
[----:B------:R-:W-:-:S05]  /*2590*/  LEA.HI.X R41, R110, c[0x0][0x20c], RZ, 0x4, P2 ;  /* 0x000083006e297a11 */ /* 0x000fca00010f24ff */
[----:B------:R1:W-:Y:S02]  /*25a0*/  STG.E.128 [R40.64], R36 ;  /* 0x0000002428007986 */ /* 0x0003e4000c101d04 */
[----:B-1----:R-:W-:Y:S01]  /*25b0*/  @P0 CALL.REL.NOINC `(.L_x_9309) ;  /* 0x0000001000000944 */ /* 0x002fe20003c00000 */
[----:B------:R-:W-:Y:S05]  /*25c0*/  BRA `(.L_x_9310) ;  /* 0xffffdf8000007947 */ /* 0x000fea000383ffff */
.L_x_9309:
[----:B------:R-:W-:Y:S05]  /*25d0*/  EXIT ;  /* 0x000000000000794d */ /* 0x000fea0003800000 */
.L_x_9307:
[----:B0-----:R-:W-:Y:S01]  /*25e0*/  HFMA2.MMA R114, -RZ, RZ, 0, 5.9604644775390625e-08 ;  /* 0x00000001ff727435 */ /* 0x001fe200000001ff */
[----:B------:R-:W-:Y:S02]  /*25f0*/  MOV R37, 0x1f ;  /* 0x0000001f00257802 */ /* 0x000fe40000000f00 */
[----:B------:R-:W-:Y:S02]  /*2600*/  MOV R42, 0xffffffff ;  /* 0xffffffff002a7802 */ /* 0x000fe40000000f00 */
[----:B------:R-:W-:Y:S02]  /*2610*/  MOV R38, 0x2630 ;  /* 0x0000263000267802 */ /* 0x000fe40000000f00 */
[----:B-----5:R-:W-:Y:S05]  /*2620*/  CALL.REL.NOINC `($__internal_49_$__cuda_sm70_shflsync_bfly_p) ;  /* 0x0000079000007944 */ /* 0x020fea0003c00000 */
[----:B-1----:R-:W-:Y:S01]  /*2630*/  MOV R36, R114 ;  /* 0x0000007200247202 */ /* 0x002fe20000000f00 */
[----:B0-----:R-:W-:Y:S05]  /*2640*/  BRA `(.L_x_9311) ;  /* 0xffffed2000007947 */ /* 0x001fea000383ffff */
.L_x_9308:
[----:B------:R-:W-:Y:S01]  /*2650*/  HFMA2.MMA R114, -RZ, RZ, 0, 1.1920928955078125e-07 ;  /* 0x00000002ff727435 */ /* 0x000fe200000001ff */
[----:B------:R-:W-:Y:S02]  /*2660*/  MOV R37, 0x1f ;  /* 0x0000001f00257802 */ /* 0x000fe40000000f00 */
[----:B------:R-:W-:-:S02]  /*2670*/  MOV R42, 0xffffffff ;  /* 0xffffffff002a7802 */ /* 0x000fc40000000f00 */
[----:B------:R-:W-:Y:S02]  /*2680*/  MOV R38, 0x26a0 ;  /* 0x000026a000267802 */ /* 0x000fe40000000f00 */
[----:B-----5:R-:W-:Y:S05]  /*2690*/  CALL.REL.NOINC `($__internal_49_$__cuda_sm70_shflsync_bfly_p) ;  /* 0x0000072000007944 */ /* 0x020fea0003c00000 */
[----:B01----:R-:W-:Y:S01]  /*26a0*/  FADD.FTZ R43, R43, R114 ;  /* 0x000000722b2b7221 */ /* 0x003fe20000010000 */
[----:B------:R-:W-:Y:S01]  /*26b0*/  HFMA2.MMA R114, -RZ, RZ, 0, 2.384185791015625e-07 ;  /* 0x00000004ff727435 */ /* 0x000fe200000001ff */
[----:B------:R-:W-:Y:S02]  /*26c0*/  MOV R37, 0x1f ;  /* 0x0000001f00257802 */ /* 0x000fe40000000f00 */
[----:B------:R-:W-:Y:S02]  /*26d0*/  MOV R42, 0xffffffff ;  /* 0xffffffff002a7802 */ /* 0x000fe40000000f00 */
[----:B------:R-:W-:Y:S02]  /*26e0*/  MOV R38, 0x2700 ;  /* 0x0000270000267802 */ /* 0x000fe40000000f00 */
[----:B------:R-:W-:Y:S05]  /*26f0*/  CALL.REL.NOINC `($__internal_49_$__cuda_sm70_shflsync_bfly_p) ;  /* 0x000006c000007944 */ /* 0x000fea0003c00000 */
[----:B01----:R-:W-:Y:S01]  /*2700*/  FADD.FTZ R43, R43, R114 ;  /* 0x000000722b2b7221 */ /* 0x003fe20000010000 */
[----:B------:R-:W-:Y:S01]  /*2710*/  HFMA2.MMA R114, -RZ, RZ, 0, 4.76837158203125e-07 ;  /* 0x00000008ff727435 */ /* 0x000fe200000001ff */
[----:B------:R-:W-:Y:S02]  /*2720*/  MOV R37, 0x1f ;  /* 0x0000001f00257802 */ /* 0x000fe40000000f00 */
[----:B------:R-:W-:-:S02]  /*2730*/  MOV R42, 0xffffffff ;  /* 0xffffffff002a7802 */ /* 0x000fc40000000f00 */
[----:B------:R-:W-:Y:S02]  /*2740*/  MOV R38, 0x2760 ;  /* 0x0000276000267802 */ /* 0x000fe40000000f00 */
[----:B------:R-:W-:Y:S05]  /*2750*/  CALL.REL.NOINC `($__internal_49_$__cuda_sm70_shflsync_bfly_p) ;  /* 0x0000066000007944 */ /* 0x000fea0003c00000 */
[----:B01----:R-:W-:Y:S01]  /*2760*/  FADD.FTZ R43, R43, R114 ;  /* 0x000000722b2b7221 */ /* 0x003fe20000010000 */
[----:B------:R-:W-:Y:S01]  /*2770*/  HFMA2.MMA R114, -RZ, RZ, 0, 9.5367431640625e-07 ;  /* 0x00000010ff727435 */ /* 0x000fe200000001ff */
[----:B------:R-:W-:Y:S02]  /*2780*/  MOV R37, 0x1f ;  /* 0x0000001f00257802 */ /* 0x000fe40000000f00 */
[----:B------:R-:W-:Y:S02]  /*2790*/  MOV R42, 0xffffffff ;  /* 0xffffffff002a7802 */ /* 0x000fe40000000f00 */
[----:B------:R-:W-:Y:S02]  /*27a0*/  MOV R38, 0x27c0 ;  /* 0x000027c000267802 */ /* 0x000fe40000000f00 */
[----:B------:R-:W-:Y:S05]  /*27b0*/  CALL.REL.NOINC `($__internal_49_$__cuda_sm70_shflsync_bfly_p) ;  /* 0x0000060000007944 */ /* 0x000fea0003c00000 */
[----:B-1----:R-:W-:Y:S01]  /*27c0*/  FADD.FTZ R36, R43, R114 ;  /* 0x000000722b247221 */ /* 0x002fe20000010000 */
[----:B------:R-:W-:-:S03]  /*27d0*/  HFMA2.MMA R114, -RZ, RZ, 0, 5.9604644775390625e-08 ;  /* 0x00000001ff727435 */ /* 0x000fc600000001ff */
[----:B------:R-:W-:-:S04]  /*27e0*/  FMUL.FTZ R36, R36, 0.0009765625 ;  /* 0x3a80000024247820 */ /* 0x000fc80000410000 */
[--C-:B0-----:R-:W-:Y:S02]  /*27f0*/  FADD.FTZ R37, R28, -R36.reuse ;  /* 0x800000241c257221 */ /* 0x101fe40000010000 */
        /* <DEDUP_REMOVED lines=61> */
[----:B------:R-:W-:Y:S01]  /*2bd0*/  FFMA.FTZ R37, R42, R42, R37 ;  /* 0x0000002a2a257223 */ /* 0x000fe20000010025 */
[----:B------:R-:W-:-:S03]  /*2be0*/  MOV R42, 0xffffffff ;  /* 0xffffffff002a7802 */ /* 0x000fc60000000f00 */
[----:B------:R-:W-:Y:S01]  /*2bf0*/  FFMA.FTZ R43, R38, R38, R37 ;  /* 0x00000026262b7223 */ /* 0x000fe20000010025 */
[----:B------:R-:W-:Y:S02]  /*2c00*/  MOV R37, 0x1f ;  /* 0x0000001f00257802 */ /* 0x000fe40000000f00 */
[----:B------:R-:W-:Y:S02]  /*2c10*/  MOV R38, 0x2c30 ;  /* 0x00002c3000267802 */ /* 0x000fe40000000f00 */
[----:B------:R-:W-:Y:S05]  /*2c20*/  CALL.REL.NOINC `($__internal_49_$__cuda_sm70_shflsync_bfly_p) ;  /* 0x0000019000007944 */ /* 0x000fea0003c00000 */
[----:B01----:R-:W-:Y:S01]  /*2c30*/  FADD.FTZ R43, R43, R114 ;  /* 0x000000722b2b7221 */ /* 0x003fe20000010000 */
[----:B------:R-:W-:Y:S01]  /*2c40*/  HFMA2.MMA R114, -RZ, RZ, 0, 1.1920928955078125e-07 ;  /* 0x00000002ff727435 */ /* 0x000fe200000001ff */
[----:B------:R-:W-:Y:S02]  /*2c50*/  MOV R37, 0x1f ;  /* 0x0000001f00257802 */ /* 0x000fe40000000f00 */
[----:B------:R-:W-:Y:S02]  /*2c60*/  MOV R42, 0xffffffff ;  /* 0xffffffff002a7802 */ /* 0x000fe40000000f00 */
[----:B------:R-:W-:Y:S02]  /*2c70*/  MOV R38, 0x2c90 ;  /* 0x00002c9000267802 */ /* 0x000fe40000000f00 */
[----:B------:R-:W-:Y:S05]  /*2c80*/  CALL.REL.NOINC `($__internal_49_$__cuda_sm70_shflsync_bfly_p) ;  /* 0x0000013000007944 */ /* 0x000fea0003c00000 */
[----:B01----:R-:W-:Y:S01]  /*2c90*/  FADD.FTZ R43, R43, R114 ;  /* 0x000000722b2b7221 */ /* 0x003fe20000010000 */
[----:B------:R-:W-:Y:S01]  /*2ca0*/  HFMA2.MMA R114, -RZ, RZ, 0, 2.384185791015625e-07 ;  /* 0x00000004ff727435 */ /* 0x000fe200000001ff */
[----:B------:R-:W-:-:S02]  /*2cb0*/  MOV R37, 0x1f ;  /* 0x0000001f00257802 */ /* 0x000fc40000000f00 */
[----:B------:R-:W-:Y:S02]  /*2cc0*/  MOV R42, 0xffffffff ;  /* 0xffffffff002a7802 */ /* 0x000fe40000000f00 */
[----:B------:R-:W-:Y:S02]  /*2cd0*/  MOV R38, 0x2cf0 ;  /* 0x00002cf000267802 */ /* 0x000fe40000000f00 */
[----:B------:R-:W-:Y:S05]  /*2ce0*/  CALL.REL.NOINC `($__internal_49_$__cuda_sm70_shflsync_bfly_p) ;  /* 0x000000d000007944 */ /* 0x000fea0003c00000 */
[----:B01----:R-:W-:Y:S01]  /*2cf0*/  FADD.FTZ R43, R43, R114 ;  /* 0x000000722b2b7221 */ /* 0x003fe20000010000 */
[----:B------:R-:W-:Y:S01]  /*2d00*/  HFMA2.MMA R114, -RZ, RZ, 0, 4.76837158203125e-07 ;  /* 0x00000008ff727435 */ /* 0x000fe200000001ff */
[----:B------:R-:W-:Y:S02]  /*2d10*/  MOV R37, 0x1f ;  /* 0x0000001f00257802 */ /* 0x000fe40000000f00 */
[----:B------:R-:W-:Y:S02]  /*2d20*/  MOV R42, 0xffffffff ;  /* 0xffffffff002a7802 */ /* 0x000fe40000000f00 */
[----:B------:R-:W-:Y:S02]  /*2d30*/  MOV R38, 0x2d50 ;  /* 0x00002d5000267802 */ /* 0x000fe40000000f00 */
[----:B------:R-:W-:Y:S05]  /*2d40*/  CALL.REL.NOINC `($__internal_49_$__cuda_sm70_shflsync_bfly_p) ;  /* 0x0000007000007944 */ /* 0x000fea0003c00000 */
[----:B01----:R-:W-:Y:S01]  /*2d50*/  FADD.FTZ R43, R43, R114 ;  /* 0x000000722b2b7221 */ /* 0x003fe20000010000 */
[----:B------:R-:W-:Y:S01]  /*2d60*/  HFMA2.MMA R114, -RZ, RZ, 0, 9.5367431640625e-07 ;  /* 0x00000010ff727435 */ /* 0x000fe200000001ff */
[----:B------:R-:W-:-:S02]  /*2d70*/  MOV R37, 0x1f ;  /* 0x0000001f00257802 */ /* 0x000fc40000000f00 */
[----:B------:R-:W-:Y:S02]  /*2d80*/  MOV R42, 0xffffffff ;  /* 0xffffffff002a7802 */ /* 0x000fe40000000f00 */
[----:B------:R-:W-:Y:S02]  /*2d90*/  MOV R38, 0x2db0 ;  /* 0x00002db000267802 */ /* 0x000fe40000000f00 */
[----:B------:R-:W-:Y:S05]  /*2da0*/  CALL.REL.NOINC `($__internal_49_$__cuda_sm70_shflsync_bfly_p) ;  /* 0x0000001000007944 */ /* 0x000fea0003c00000 */
[----:B01----:R-:W-:Y:S05]  /*2db0*/  BRA `(.L_x_9312) ;  /* 0xffffeaf000007947 */ /* 0x003fea000383ffff */
        .weak           $__internal_49_$__cuda_sm70_shflsync_bfly_p
        .type           $__internal_49_$__cuda_sm70_shflsync_bfly_p,@function
        .size           $__internal_49_$__cuda_sm70_shflsync_bfly_p,(.L_x_29113 - $__internal_49_$__cuda_sm70_shflsync_bfly_p)
$__internal_49_$__cuda_sm70_shflsync_bfly_p:
[----:B------:R-:W-:Y:S01]  /*2dc0*/  HFMA2.MMA R39, -RZ, RZ, 0, 0 ;  /* 0x00000000ff277435 */ /* 0x000fe200000001ff */
[----:B------:R-:W-:Y:S04]  /*2dd0*/  WARPSYNC R42 ;  /* 0x0000002a00007348 */ /* 0x000fe80003800000 */
[----:B------:R0:W1:Y:S01]  /*2de0*/  SHFL.BFLY PT, R114, R43, R114, R37 ;  /* 0x0c0000722b727389 */ /* 0x00006200000e0025 */
[----:B------:R-:W-:Y:S05]  /*2df0*/  RET.REL.NODEC R38 `(_ZN10layer_norm13ln_fwd_kernelINS_13Kernel_traitsI13__nv_bfloat16S2_fS2_fjLj4096ELj1ELj1ELj4ELj16ENS_18Kernel_traits_baseILj4096ES2_S2_fS2_fjLj128EEEEELb0ELb0ELb0ELb1EEEvNS_9FwdParamsE) ;  /* 0xffffd20026007950 */ /* 0x000fea0003c3ffff */
.L_x_9313:
        /* <DEDUP_REMOVED lines=16> */
.L_x_29113:


//--------------------- .text._ZN10layer_norm13ln_fwd_kernelINS_13Kernel_traitsI13__nv_bfloat16S2_fS2_fjLj4096ELj1ELj1ELj4ELj16ENS_18Kernel_traits_baseILj4096ES2_S2_fS2_fjLj128EEEEELb0ELb0ELb1ELb0EEEvNS_9FwdParamsE --------------------------
	.section	.text._ZN10layer_norm13ln_fwd_kernelINS_13Kernel_traitsI13__nv_bfloat16S2_fS2_fjLj4096ELj1ELj1ELj4ELj16ENS_18Kernel_traits_baseILj4096ES2_S2_fS2_fjLj128EEEEELb0ELb0ELb1ELb0EEEvNS_9FwdParamsE,"ax",@progbits
	.sectioninfo	@"SHI_REGISTERS=128"
	.align	128
        .global         _ZN10layer_norm13ln_fwd_kernelINS_13Kernel_traitsI13__nv_bfloat16S2_fS2_fjLj4096ELj1ELj1ELj4ELj16ENS_18Kernel_traits_baseILj4096ES2_S2_fS2_fjLj128EEEEELb0ELb0ELb1ELb0EEEvNS_9FwdParamsE
        .type           _ZN10layer_norm13ln_fwd_kernelINS_13Kernel_traitsI13__nv_bfloat16S2_fS2_fjLj4096ELj1ELj1ELj4ELj16ENS_18Kernel_traits_baseILj4096ES2_S2_fS2_fjLj128EEEEELb0ELb0ELb1ELb0EEEvNS_9FwdParamsE,@function
        .size           _ZN10layer_norm13ln_fwd_kernelINS_13Kernel_traitsI13__nv_bfloat16S2_fS2_fjLj4096ELj1ELj1ELj4ELj16ENS_18Kernel_traits_baseILj4096ES2_S2_fS2_fjLj128EEEEELb0ELb0ELb1ELb0EEEvNS_9FwdParamsE,(.L_x_29114 - _ZN10layer_norm13ln_fwd_kernelINS_13Kernel_traitsI13__nv_bfloat16S2_fS2_fjLj4096ELj1ELj1ELj4ELj16ENS_18Kernel_traits_baseILj4096ES2_S2_fS2_fjLj128EEEEELb0ELb0ELb1ELb0EEEvNS_9FwdParamsE)
        .other          _ZN10layer_norm13ln_fwd_kernelINS_13Kernel_traitsI13__nv_bfloat16S2_fS2_fjLj4096ELj1ELj1ELj4ELj16ENS_18Kernel_traits_baseILj4096ES2_S2_fS2_fjLj128EEEEELb0ELb0ELb1ELb0EEEvNS_9FwdParamsE,@"STO_CUDA_ENTRY STV_DEFAULT"
_ZN10layer_norm13ln_fwd_kernelINS_13Kernel_traitsI13__nv_bfloat16S2_fS2_fjLj4096ELj1ELj1ELj4ELj16ENS_18Kernel_traits_baseILj4096ES2_S2_fS2_fjLj128EEEEELb0ELb0ELb1ELb0EEEvNS_9FwdParamsE:
.text._ZN10layer_norm13ln_fwd_kernelINS_13Kernel_traitsI13__nv_bfloat16S2_fS2_fjLj4096ELj1ELj1ELj4ELj16ENS_18Kernel_traits_baseILj4096ES2_S2_fS2_fjLj128EEEEELb0ELb0ELb1ELb0EEEvNS_9FwdParamsE:
        /* <DEDUP_REMOVED lines=27> */
.L_x_9315:
[----:B0-----:R-:W-:Y:S05]  /*01b0*/  BSYNC B0 ;  /* 0x0000000000007941 */ /* 0x001fea0003800000 */
.L_x_9314:
        /* <DEDUP_REMOVED lines=13> */
.L_x_9317:
[----:B0-----:R-:W-:Y:S05]  /*0290*/  BSYNC B0 ;  /* 0x0000000000007941 */ /* 0x001fea0003800000 */
.L_x_9316:
        /* <DEDUP_REMOVED lines=13> */
.L_x_9319:
[----:B0-----:R-:W-:Y:S05]  /*0370*/  BSYNC B0 ;  /* 0x0000000000007941 */ /* 0x001fea0003800000 */
.L_x_9318:
        /* <DEDUP_REMOVED lines=12> */
.L_x_9321:
[----:B0-----:R-:W-:Y:S05]  /*0440*/  BSYNC B0 ;  /* 0x0000000000007941 */ /* 0x001fea0003800000 */
.L_x_9320:
        /* <DEDUP_REMOVED lines=16> */
[----:B------:R-:W-:Y:S02]  /*0550*/  SHF.R.S32.HI R44, RZ, 0x3, R44 ;  /* 0x00000003ff2c7819 */ /* 0x000fe4000001142c */
        /* <DEDUP_REMOVED lines=10> */
[----:B------:R-:W-:Y:S02]  /*0600*/  LOP3.LUT R37, R0, 0x60, RZ, 0xc0, !PT ;  /* 0x0000006000257812 */ /* 0x000fe400078ec0ff */
[----:B------:R-:W-:Y:S02]  /*0610*/  LOP3.LUT R36, R44, 0x7f, RZ, 0xc0, !PT ;  /* 0x0000007f2c247812 */ /* 0x000fe400078ec0ff */
[----:B------:R-:W-:-:S02]  /*0620*/  SHF.R.U32.HI R44, RZ, 0x2, R44 ;  /* 0x00000002ff2c7819 */ /* 0x000fc4000001162c */
[----:B------:R-:W-:Y:S02]  /*0630*/  IADD3 R37, R36, -R37, RZ ;  /* 0x8000002524257210 */ /* 0x000fe40007ffe0ff */
[----:B------:R-:W-:Y:S02]  /*0640*/  LOP3.LUT R44, R44, 0x3fffffe0, RZ, 0xc0, !PT ;  /* 0x3fffffe02c2c7812 */ /* 0x000fe400078ec0ff */
[----:B------:R-:W-:Y:S02]  /*0650*/  IMNMX R37, RZ, R37, !PT ;  /* 0x00000025ff257217 */ /* 0x000fe40007800200 */
[--C-:B------:R-:W-:Y:S02]  /*0660*/  PRMT R82, RZ, 0x5410, R28.reuse ;  /* 0x00005410ff527816 */ /* 0x100fe4000000001c */
[----:B------:R-:W-:Y:S02]  /*0670*/  IMNMX R37, R37, 0x20, PT ;  /* 0x0000002025257817 */ /* 0x000fe40003800200 */
[----:B------:R-:W-:-:S02]  /*0680*/  PRMT R85, RZ, 0x7610, R28 ;  /* 0x00007610ff557816 */ /* 0x000fc4000000001c */
[----:B------:R-:W-:Y:S02]  /*0690*/  IADD3 R37, R37, R44, RZ ;  /* 0x0000002c25257210 */ /* 0x000fe40007ffe0ff */
[----:B------:R-:W-:Y:S02]  /*06a0*/  SHF.L.U32 R28, R0, 0x5, RZ ;  /* 0x00000005001c7819 */ /* 0x000fe400000006ff */
[----:B------:R-:W-:Y:S02]  /*06b0*/  SHF.L.U32 R37, R37, 0x3, RZ ;  /* 0x0000000325257819 */ /* 0x000fe400000006ff */
[--C-:B------:R-:W-:Y:S02]  /*06c0*/  PRMT R83, RZ, 0x5410, R29.reuse ;  /* 0x00005410ff537816 */ /* 0x100fe4000000001d */
[----:B------:R-:W-:Y:S02]  /*06d0*/  PRMT R87, RZ, 0x7610, R29 ;  /* 0x00007610ff577816 */ /* 0x000fe4000000001d */
[----:B------:R-:W0:Y:S01]  /*06e0*/  I2F.U32 R37, R37 ;  /* 0x0000002500257306 */ /* 0x000e220000201000 */
[----:B------:R-:W-:-:S02]  /*06f0*/  LOP3.LUT R29, R28, 0x3e0, RZ, 0xc0, !PT ;  /* 0x000003e01c1d7812 */ /* 0x000fc400078ec0ff */
[--C-:B------:R-:W-:Y:S02]  /*0700*/  PRMT R70, RZ, 0x5410, R38.reuse ;  /* 0x00005410ff467816 */ /* 0x100fe40000000026 */
[----:B------:R-:W-:Y:S02]  /*0710*/  IADD3 R29, R36, -R29, RZ ;  /* 0x8000001d241d7210 */ /* 0x000fe40007ffe0ff */
[----:B------:R-:W-:Y:S02]  /*0720*/  PRMT R73, RZ, 0x7610, R38 ;  /* 0x00007610ff497816 */ /* 0x000fe40000000026 */
[----:B------:R-:W-:Y:S02]  /*0730*/  IMNMX R29, RZ, R29, !PT ;  /* 0x0000001dff1d7217 */ /* 0x000fe40007800200 */
[----:B------:R-:W-:Y:S02]  /*0740*/  PRMT R72, RZ, 0x5410, R39 ;  /* 0x00005410ff487816 */ /* 0x000fe40000000027 */
[----:B------:R-:W-:-:S02]  /*0750*/  IMNMX R29, R29, 0x20, PT ;  /* 0x000000201d1d7817 */ /* 0x000fc40003800200 */
[----:B------:R-:W-:Y:S01]  /*0760*/  PRMT R75, RZ, 0x7610, R39 ;  /* 0x00007610ff4b7816 */ /* 0x000fe20000000027 */
[----:B0-----:R0:W1:Y:S01]  /*0770*/  MUFU.RCP R106, R37 ;  /* 0x00000025006a7308 */ /* 0x0010620000001000 */
[----:B------:R-:W-:Y:S02]  /*0780*/  IADD3 R29, R44, R29, RZ ;  /* 0x0000001d2c1d7210 */ /* 0x000fe40007ffe0ff */
[--C-:B------:R-:W-:Y:S02]  /*0790*/  PRMT R74, RZ, 0x5410, R40.reuse ;  /* 0x00005410ff4a7816 */ /* 0x100fe40000000028 */
[----:B------:R-:W-:Y:S01]  /*07a0*/  PRMT R77, RZ, 0x7610, R40 ;  /* 0x00007610ff4d7816 */ /* 0x000fe20000000028 */
[----:B------:R-:W-:Y:S01]  /*07b0*/  IMAD.SHL.U32 R112, R29, 0x8, RZ ;  /* 0x000000081d707824 */ /* 0x000fe200078e00ff */
        /* <DEDUP_REMOVED lines=33> */
[----:B01----:R-:W-:Y:S02]  /*09d0*/  PRMT R118, RZ, 0x7610, R27 ;  /* 0x00007610ff767816 */ /* 0x003fe4000000001b */
.L_x_9405:
[----:B------:R-:W-:-:S05]  /*09e0*/  MOV R64, 0x4 ;  /* 0x0000000400407802 */ /* 0x000fca0000000f00 */
[----:B------:R-:W-:-:S05]  /*09f0*/  IMAD.WIDE R120, R113, R64, c[0x0][0x1d0] ;  /* 0x0000740071787625 */ /* 0x000fca00078e0240 */
[----:B------:R0:W2:Y:S01]  /*0a00*/  LDG.E R119, [R120.64] ;  /* 0x0000000478777981 */ /* 0x0000a2000c1e1900 */
[----:B------:R-:W-:-:S05]  /*0a10*/  IMAD.WIDE R64, R113, R64, c[0x0][0x1d8] ;  /* 0x0000760071407625 */ /* 0x000fca00078e0240 */
[----:B------:R1:W5:Y:S01]  /*0a20*/  LDG.E R67, [R64.64] ;  /* 0x0000000440437981 */ /* 0x000362000c1e1900 */
[----:B------:R-:W-:Y:S01]  /*0a30*/  IMAD R66, R113, c[0x0][0x168], RZ ;  /* 0x00005a0071427a24 */ /* 0x000fe200078e02ff */
[----:B------:R-:W-:Y:S01]  /*0a40*/  BSSY B0, `(.L_x_9322) ;  /* 0x0000066000007945 */ /* 0x000fe20003800000 */
[----:B0-----:R-:W-:-:S03]  /*0a50*/  MOV R120, RZ ;  /* 0x000000ff00787202 */ /* 0x001fc60000000f00 */
[----:B------:R-:W-:-:S04]  /*0a60*/  SHF.R.S32.HI R123, RZ, 0x1f, R66 ;  /* 0x0000001fff7b7819 */ /* 0x000fc80000011442 */
[----:B------:R-:W-:Y:S02]  /*0a70*/  LEA.HI R123, R123, R66, RZ, 0x3 ;  /* 0x000000427b7b7211 */ /* 0x000fe400078f18ff */
[----:B------:R-:W-:-:S04]  /*0a80*/  LOP3.LUT R66, R0, 0x7f, RZ, 0xc0, !PT ;  /* 0x0000007f00427812 */ /* 0x000fc800078ec0ff */
[----:B------:R-:W-:Y:S02]  /*0a90*/  LEA.HI.SX32 R121, R123, R66, 0x1d ;  /* 0x000000427b797211 */ /* 0x000fe400078feaff */
[----:B--2---:R-:W-:-:S13]  /*0aa0*/  ISETP.GE.AND P4, PT, R119, 0x1, PT ;  /* 0x000000017700780c */ /* 0x004fda0003f86270 */
[----:B------:R-:W-:-:S05]  /*0ab0*/  @P4 IADD3 R122, R119, -0x1, RZ ;  /* 0xffffffff777a4810 */ /* 0x000fca0007ffe0ff */
[----:B------:R-:W-:-:S05]  /*0ac0*/  @P4 IMAD R122, R122, c[0x0][0x168], RZ ;  /* 0x00005a007a7a4a24 */ /* 0x000fca00078e02ff */
[----:B------:R-:W-:-:S04]  /*0ad0*/  @P4 SHF.R.S32.HI R125, RZ, 0x1f, R122 ;  /* 0x0000001fff7d4819 */ /* 0x000fc8000001147a */
[----:B------:R-:W-:-:S04]  /*0ae0*/  @P4 LEA.HI R125, R125, R122, RZ, 0x3 ;  /* 0x0000007a7d7d4211 */ /* 0x000fc800078f18ff */
[----:B------:R-:W-:Y:S02]  /*0af0*/  @P4 LEA.HI.SX32 R120, R125, R66, 0x1d ;  /* 0x000000427d784211 */ /* 0x000fe400078feaff */
[----:B------:R-:W-:Y:S01]  /*0b00*/  SHF.R.S32.HI R66, RZ, 0x1f, R113 ;  /* 0x0000001fff427819 */ /* 0x000fe20000011471 */
[----:B------:R-:W-:Y:S05]  /*0b10*/  @!P1 BRA `(.L_x_9323) ;  /* 0x0000058000009947 */ /* 0x000fea0003800000 */
[----:B-1----:R-:W-:-:S04]  /*0b20*/  ISETP.NE.U32.AND P5, PT, RZ, c[0x0][0x180], PT ;  /* 0x00006000ff007a0c */ /* 0x002fc80003fa5070 */
[----:B------:R-:W-:-:S13]  /*0b30*/  ISETP.NE.AND.EX P5, PT, RZ, c[0x0][0x184], PT, P5 ;  /* 0x00006100ff007a0c */ /* 0x000fda0003fa5350 */
[----:B------:R-:W-:-:S05]  /*0b40*/  @P5 MOV R64, 0x20 ;  /* 0x0000002000405802 */ /* 0x000fca0000000f00 */
[----:B------:R-:W-:-:S05]  /*0b50*/  @P5 IMAD.WIDE.U32 R64, R121, R64, c[0x0][0x180] ;  /* 0x0000600079405625 */ /* 0x000fca00078e0040 */
[----:B------:R0:W2:Y:S01]  /*0b60*/  @P5 LDG.E.128 R20, [R64.64] ;  /* 0x0000000440145981 */ /* 0x0000a2000c1e1d00 */
[----:B------:R-:W-:-:S03]  /*0b70*/  ISETP.GT.AND P6, PT, R119, RZ, PT ;  /* 0x000000ff7700720c */ /* 0x000fc60003fc4270 */
[----:B------:R0:W3:Y:S02]  /*0b80*/  @P5 LDG.E.128 R28, [R64.64+0x10] ;  /* 0x00001004401c5981 */ /* 0x0000e4000c1e1d00 */
[----:B0-----:R-:W-:-:S08]  /*0b90*/  @P4 MOV R65, 0x10 ;  /* 0x0000001000414802 */ /* 0x001fd00000000f00 */
[----:B------:R-:W-:Y:S01]  /*0ba0*/  @!P6 ISETP.NE.U32.AND P0, PT, RZ, c[0x0][0x180], PT ;  /* 0x00006000ff00ea0c */ /* 0x000fe20003f05070 */
[----:B------:R-:W-:-:S03]  /*0bb0*/  @P4 IMAD.WIDE.U32 R64, R120, R65, c[0x0][0x170] ;  /* 0x00005c0078404625 */ /* 0x000fc600078e0041 */
[----:B------:R-:W-:Y:S02]  /*0bc0*/  @!P6 ISETP.NE.AND.EX P0, PT, RZ, c[0x0][0x184], PT, P0 ;  /* 0x00006100ff00ea0c */ /* 0x000fe40003f05300 */
[----:B------:R0:W5:Y:S01]  /*0bd0*/  @P4 LDG.E.128 R36, [R64.64] ;  /* 0x0000000440244981 */ /* 0x000162000c1e1d00 */
[----:B------:R-:W-:Y:S01]  /*0be0*/  BSSY B1, `(.L_x_9324) ;  /* 0x000001b000017945 */ /* 0x000fe20003800000 */
[----:B--2---:R-:W-:Y:S02]  /*0bf0*/  @!P6 FSEL R24, R20, RZ, P0 ;  /* 0x000000ff1418e208 */ /* 0x004fe40000000000 */
[----:B------:R-:W-:-:S04]  /*0c00*/  @!P6 ISETP.NE.U32.AND P0, PT, RZ, c[0x0][0x180], PT ;  /* 0x00006000ff00ea0c */ /* 0x000fc80003f05070 */
[----:B------:R-:W-:-:S04]  /*0c10*/  @!P6 ISETP.NE.AND.EX P0, PT, RZ, c[0x0][0x184], PT, P0 ;  /* 0x00006100ff00ea0c */ /* 0x000fc80003f05300 */
[----:B------:R-:W-:Y:S02]  /*0c20*/  @!P6 FSEL R25, R21, RZ, P0 ;  /* 0x000000ff1519e208 */ /* 0x000fe40000000000 */
        /* <DEDUP_REMOVED lines=8> */
[----:B---3--:R-:W-:Y:S02]  /*0cb0*/  @!P6 FSEL R32, R28, RZ, P0 ;  /* 0x000000ff1c20e208 */ /* 0x008fe40000000000 */
        /* <DEDUP_REMOVED lines=8> */
[----:B------:R-:W-:Y:S01]  /*0d40*/  @!P6 FSEL R35, R31, RZ, P0 ;  /* 0x000000ff1f23e208 */ /* 0x000fe20000000000 */
[----:B------:R-:W-:Y:S05]  /*0d50*/  @!P6 BRA `(.L_x_9325) ;  /* 0x000000300000e947 */ /* 0x000fea0003800000 */
[----:B0----5:R-:W-:-:S05]  /*0d60*/  PRMT R24, RZ, 0x5410, R36 ;  /* 0x00005410ff187816 */ /* 0x021fca0000000024 */
[----:B------:R-:W-:-:S04]  /*0d70*/  FMUL.FTZ R24, R24, c[0x0][0x1ec] ;  /* 0x00007b0018187a20 */ /* 0x000fc80000410000 */
[----:B------:R-:W-:Y:S02]  /*0d80*/  @P5 FADD.FTZ R24, R20, R24 ;  /* 0x0000001814185221 */ /* 0x000fe40000010000 */
.L_x_9325:
[----:B0-----:R-:W-:Y:S05]  /*0d90*/  BSYNC B1 ;  /* 0x0000000000017941 */ /* 0x001fea0003800000 */
.L_x_9324:
[----:B------:R-:W-:Y:S01]  /*0da0*/  BSSY B1, `(.L_x_9326) ;  /* 0x0000005000017945 */ /* 0x000fe20003800000 */
[----:B------:R-:W-:Y:S05]  /*0db0*/  @!P6 BRA `(.L_x_9327) ;  /* 0x000000300000e947 */ /* 0x000fea0003800000 */
[----:B-----5:R-:W-:-:S05]  /*0dc0*/  PRMT R25, RZ, 0x7610, R36 ;  /* 0x00007610ff197816 */ /* 0x020fca0000000024 */
[----:B------:R-:W-:-:S04]  /*0dd0*/  FMUL.FTZ R25, R25, c[0x0][0x1ec] ;  /* 0x00007b0019197a20 */ /* 0x000fc80000410000 */
[----:B------:R-:W-:Y:S02]  /*0de0*/  @P5 FADD.FTZ R25, R21, R25 ;  /* 0x0000001915195221 */ /* 0x000fe40000010000 */
.L_x_9327:
[----:B------:R-:W-:Y:S05]  /*0df0*/  BSYNC B1 ;  /* 0x0000000000017941 */ /* 0x000fea0003800000 */
.L_x_9326:
[----:B------:R-:W-:Y:S01]  /*0e00*/  BSSY B1, `(.L_x_9328) ;  /* 0x0000005000017945 */ /* 0x000fe20003800000 */
[----:B------:R-:W-:Y:S05]  /*0e10*/  @!P6 BRA `(.L_x_9329) ;  /* 0x000000300000e947 */ /* 0x000fea0003800000 */
[----:B-----5:R-:W-:-:S05]  /*0e20*/  PRMT R26, RZ, 0x5410, R37 ;  /* 0x00005410ff1a7816 */ /* 0x020fca0000000025 */
[----:B------:R-:W-:-:S04]  /*0e30*/  FMUL.FTZ R26, R26, c[0x0][0x1ec] ;  /* 0x00007b001a1a7a20 */ /* 0x000fc80000410000 */
[----:B------:R-:W-:Y:S02]  /*0e40*/  @P5 FADD.FTZ R26, R22, R26 ;  /* 0x0000001a161a5221 */ /* 0x000fe40000010000 */
.L_x_9329:
[----:B------:R-:W-:Y:S05]  /*0e50*/  BSYNC B1 ;  /* 0x0000000000017941 */ /* 0x000fea0003800000 */
.L_x_9328:
[----:B------:R-:W-:Y:S01]  /*0e60*/  BSSY B1, `(.L_x_9330) ;  /* 0x0000005000017945 */ /* 0x000fe20003800000 */
[----:B------:R-:W-:Y:S05]  /*0e70*/  @!P6 BRA `(.L_x_9331) ;  /* 0x000000300000e947 */ /* 0x000fea0003800000 */
[----:B-----5:R-:W-:-:S05]  /*0e80*/  PRMT R27, RZ, 0x7610, R37 ;  /* 0x00007610ff1b7816 */ /* 0x020fca0000000025 */
[----:B------:R-:W-:-:S04]  /*0e90*/  FMUL.FTZ R27, R27, c[0x0][0x1ec] ;  /* 0x00007b001b1b7a20 */ /* 0x000fc80000410000 */
[----:B------:R-:W-:Y:S02]  /*0ea0*/  @P5 FADD.FTZ R27, R23, R27 ;  /* 0x0000001b171b5221 */ /* 0x000fe40000010000 */
.L_x_9331:
[----:B------:R-:W-:Y:S05]  /*0eb0*/  BSYNC B1 ;  /* 0x0000000000017941 */ /* 0x000fea0003800000 */
.L_x_9330:
[----:B------:R-:W-:Y:S01]  /*0ec0*/  BSSY B1, `(.L_x_9332) ;  /* 0x0000005000017945 */ /* 0x000fe20003800000 */
[----:B------:R-:W-:Y:S05]  /*0ed0*/  @!P6 BRA `(.L_x_9333) ;  /* 0x000000300000e947 */ /* 0x000fea0003800000 */
[----:B-----5:R-:W-:-:S05]  /*0ee0*/  PRMT R32, RZ, 0x5410, R38 ;  /* 0x00005410ff207816 */ /* 0x020fca0000000026 */
[----:B------:R-:W-:-:S04]  /*0ef0*/  FMUL.FTZ R32, R32, c[0x0][0x1ec] ;  /* 0x00007b0020207a20 */ /* 0x000fc80000410000 */
[----:B------:R-:W-:Y:S02]  /*0f00*/  @P5 FADD.FTZ R32, R28, R32 ;  /* 0x000000201c205221 */ /* 0x000fe40000010000 */
.L_x_9333:
[----:B------:R-:W-:Y:S05]  /*0f10*/  BSYNC B1 ;  /* 0x0000000000017941 */ /* 0x000fea0003800000 */
.L_x_9332:
[----:B------:R-:W-:Y:S01]  /*0f20*/  BSSY B1, `(.L_x_9334) ;  /* 0x0000005000017945 */ /* 0x000fe20003800000 */
[----:B------:R-:W-:Y:S05]  /*0f30*/  @!P6 BRA `(.L_x_9335) ;  /* 0x000000300000e947 */ /* 0x000fea0003800000 */
[----:B-----5:R-:W-:-:S05]  /*0f40*/  PRMT R33, RZ, 0x7610, R38 ;  /* 0x00007610ff217816 */ /* 0x020fca0000000026 */
[----:B------:R-:W-:-:S04]  /*0f50*/  FMUL.FTZ R33, R33, c[0x0][0x1ec] ;  /* 0x00007b0021217a20 */ /* 0x000fc80000410000 */
[----:B------:R-:W-:Y:S02]  /*0f60*/  @P5 FADD.FTZ R33, R29, R33 ;  /* 0x000000211d215221 */ /* 0x000fe40000010000 */
.L_x_9335:
[----:B------:R-:W-:Y:S05]  /*0f70*/  BSYNC B1 ;  /* 0x0000000000017941 */ /* 0x000fea0003800000 */
.L_x_9334:
[----:B------:R-:W-:Y:S01]  /*0f80*/  BSSY B1, `(.L_x_9336) ;  /* 0x0000006000017945 */ /* 0x000fe20003800000 */
[----:B------:R-:W-:Y:S01]  /*0f90*/  HFMA2.MMA R64, -RZ, RZ, 0, 1.9073486328125e-06 ;  /* 0x00000020ff407435 */ /* 0x000fe200000001ff */
[----:B------:R-:W-:Y:S05]  /*0fa0*/  @!P6 BRA `(.L_x_9337) ;  /* 0x000000300000e947 */ /* 0x000fea0003800000 */
[----:B-----5:R-:W-:-:S05]  /*0fb0*/  PRMT R34, RZ, 0x5410, R39 ;  /* 0x00005410ff227816 */ /* 0x020fca0000000027 */
[----:B------:R-:W-:-:S04]  /*0fc0*/  FMUL.FTZ R34, R34, c[0x0][0x1ec] ;  /* 0x00007b0022227a20 */ /* 0x000fc80000410000 */
[----:B------:R-:W-:Y:S02]  /*0fd0*/  @P5 FADD.FTZ R34, R30, R34 ;  /* 0x000000221e225221 */ /* 0x000fe40000010000 */
.L_x_9337:
[----:B------:R-:W-:Y:S05]  /*0fe0*/  BSYNC B1 ;  /* 0x0000000000017941 */ /* 0x000fea0003800000 */
.L_x_9336:
[----:B------:R-:W-:Y:S01]  /*0ff0*/  BSSY B1, `(.L_x_9338) ;  /* 0x0000006000017945 */ /* 0x000fe20003800000 */
[----:B------:R-:W-:Y:S01]  /*1000*/  IMAD.WIDE.U32 R64, R121, R64, c[0x0][0x188] ;  /* 0x0000620079407625 */ /* 0x000fe200078e0040 */
[----:B------:R-:W-:Y:S05]  /*1010*/  @!P6 BRA `(.L_x_9339) ;  /* 0x000000300000e947 */ /* 0x000fea0003800000 */
[----:B-----5:R-:W-:-:S05]  /*1020*/  PRMT R35, RZ, 0x7610, R39 ;  /* 0x00007610ff237816 */ /* 0x020fca0000000027 */
[----:B------:R-:W-:-:S04]  /*1030*/  FMUL.FTZ R35, R35, c[0x0][0x1ec] ;  /* 0x00007b0023237a20 */ /* 0x000fc80000410000 */
[----:B------:R-:W-:Y:S02]  /*1040*/  @P5 FADD.FTZ R35, R31, R35 ;  /* 0x000000231f235221 */ /* 0x000fe40000010000 */
.L_x_9339:
[----:B------:R-:W-:Y:S05]  /*1050*/  BSYNC B1 ;  /* 0x0000000000017941 */ /* 0x000fea0003800000 */
.L_x_9338:
[----:B------:R0:W-:Y:S01]  /*1060*/  STG.E.128 [R64.64], R24 ;  /* 0x0000001840007986 */ /* 0x0001e2000c101d04 */
[----:B------:R-:W-:Y:S02]  /*1070*/  IADD3 R120, R120, 0x80, RZ ;  /* 0x0000008078787810 */ /* 0x000fe40007ffe0ff */
[----:B------:R-:W-:Y:S01]  /*1080*/  IADD3 R121, R121, 0x80, RZ ;  /* 0x0000008079797810 */ /* 0x000fe20007ffe0ff */
[----:B------:R0:W-:Y:S04]  /*1090*/  STG.E.128 [R64.64+0x10], R32 ;  /* 0x0000102040007986 */ /* 0x0001e8000c101d04 */
.L_x_9323:
[----:B-1----:R-:W-:Y:S05]  /*10a0*/  BSYNC B0 ;  /* 0x0000000000007941 */ /* 0x002fea0003800000 */
.L_x_9322:
[----:B------:R-:W-:Y:S01]  /*10b0*/  ISETP.GE.U32.AND P0, PT, R2, 0x100, PT ;  /* 0x000001000200780c */ /* 0x000fe20003f06070 */
[----:B------:R-:W-:-:S12]  /*10c0*/  BSSY B0, `(.L_x_9340) ;  /* 0x000005a000007945 */ /* 0x000fd80003800000 */
[----:B------:R-:W-:Y:S05]  /*10d0*/  @!P0 BRA `(.L_x_9341) ;  /* 0x0000058000008947 */ /* 0x000fea0003800000 */
[----:B------:R-:W-:-:S04]  /*10e0*/  ISETP.NE.U32.AND P5, PT, RZ, c[0x0][0x180], PT ;  /* 0x00006000ff007a0c */ /* 0x000fc80003fa5070 */
[----:B------:R-:W-:-:S13]  /*10f0*/  ISETP.NE.AND.EX P5, PT, RZ, c[0x0][0x184], PT, P5 ;  /* 0x00006100ff007a0c */ /* 0x000fda0003fa5350 */
[----:B0-----:R-:W-:-:S05]  /*1100*/  @P5 MOV R64, 0x20 ;  /* 0x0000002000405802 */ /* 0x001fca0000000f00 */
        /* <DEDUP_REMOVED lines=8> */
[----:B-----5:R0:W5:Y:S01]  /*1190*/  @P4 LDG.E.128 R36, [R64.64] ;  /* 0x0000000440244981 */ /* 0x020162000c1e1d00 */
        /* <DEDUP_REMOVED lines=27> */
.L_x_9343:
[----:B0-----:R-:W-:Y:S05]  /*1350*/  BSYNC B1 ;  /* 0x0000000000017941 */ /* 0x001fea0003800000 */
.L_x_9342:
[----:B------:R-:W-:Y:S01]  /*1360*/  BSSY B1, `(.L_x_9344) ;  /* 0x0000005000017945 */ /* 0x000fe20003800000 */
[----:B------:R-:W-:Y:S05]  /*1370*/  @!P6 BRA `(.L_x_9345) ;  /* 0x000000300000e947 */ /* 0x000fea0003800000 */
[----:B-----5:R-:W-:-:S05]  /*1380*/  PRMT R41, RZ, 0x7610, R36 ;  /* 0x00007610ff297816 */ /* 0x020fca0000000024 */
[----:B------:R-:W-:-:S04]  /*1390*/  FMUL.FTZ R41, R41, c[0x0][0x1ec] ;  /* 0x00007b0029297a20 */ /* 0x000fc80000410000 */
[----:B------:R-:W-:Y:S02]  /*13a0*/  @P5 FADD.FTZ R41, R21, R41 ;  /* 0x0000002915295221 */ /* 0x000fe40000010000 */
.L_x_9345:
[----:B------:R-:W-:Y:S05]  /*13b0*/  BSYNC B1 ;  /* 0x0000000000017941 */ /* 0x000fea0003800000 */
.L_x_9344:
[----:B------:R-:W-:Y:S01]  /*13c0*/  BSSY B1, `(.L_x_9346) ;  /* 0x0000005000017945 */ /* 0x000fe20003800000 */
[----:B------:R-:W-:Y:S05]  /*13d0*/  @!P6 BRA `(.L_x_9347) ;  /* 0x000000300000e947 */ /* 0x000fea0003800000 */
[----:B-----5:R-:W-:-:S05]  /*13e0*/  PRMT R42, RZ, 0x5410, R37 ;  /* 0x00005410ff2a7816 */ /* 0x020fca0000000025 */
[----:B------:R-:W-:-:S04]  /*13f0*/  FMUL.FTZ R42, R42, c[0x0][0x1ec] ;  /* 0x00007b002a2a7a20 */ /* 0x000fc80000410000 */
[----:B------:R-:W-:Y:S02]  /*1400*/  @P5 FADD.FTZ R42, R22, R42 ;  /* 0x0000002a162a5221 */ /* 0x000fe40000010000 */
.L_x_9347:
[----:B------:R-:W-:Y:S05]  /*1410*/  BSYNC B1 ;  /* 0x0000000000017941 */ /* 0x000fea0003800000 */
.L_x_9346:
[----:B------:R-:W-:Y:S01]  /*1420*/  BSSY B1, `(.L_x_9348) ;  /* 0x0000005000017945 */ /* 0x000fe20003800000 */
[----:B------:R-:W-:Y:S05]  /*1430*/  @!P6 BRA `(.L_x_9349) ;  /* 0x000000300000e947 */ /* 0x000fea0003800000 */
[----:B-----5:R-:W-:-:S05]  /*1440*/  PRMT R43, RZ, 0x7610, R37 ;  /* 0x00007610ff2b7816 */ /* 0x020fca0000000025 */
[----:B------:R-:W-:-:S04]  /*1450*/  FMUL.FTZ R43, R43, c[0x0][0x1ec] ;  /* 0x00007b002b2b7a20 */ /* 0x000fc80000410000 */
[----:B------:R-:W-:Y:S02]  /*1460*/  @P5 FADD.FTZ R43, R23, R43 ;  /* 0x0000002b172b5221 */ /* 0x000fe40000010000 */
.L_x_9349:
[----:B------:R-:W-:Y:S05]  /*1470*/  BSYNC B1 ;  /* 0x0000000000017941 */ /* 0x000fea0003800000 */
.L_x_9348:
[----:B------:R-:W-:Y:S01]  /*1480*/  BSSY B1, `(.L_x_9350) ;  /* 0x0000005000017945 */ /* 0x000fe20003800000 */
[----:B------:R-:W-:Y:S05]  /*1490*/  @!P6 BRA `(.L_x_9351) ;  /* 0x000000300000e947 */ /* 0x000fea0003800000 */
[----:B-----5:R-:W-:-:S05]  /*14a0*/  PRMT R44, RZ, 0x5410, R38 ;  /* 0x00005410ff2c7816 */ /* 0x020fca0000000026 */
[----:B------:R-:W-:-:S04]  /*14b0*/  FMUL.FTZ R44, R44, c[0x0][0x1ec] ;  /* 0x00007b002c2c7a20 */ /* 0x000fc80000410000 */
[----:B------:R-:W-:Y:S02]  /*14c0*/  @P5 FADD.FTZ R44, R28, R44 ;  /* 0x0000002c1c2c5221 */ /* 0x000fe40000010000 */
.L_x_9351:
[----:B------:R-:W-:Y:S05]  /*14d0*/  BSYNC B1 ;  /* 0x0000000000017941 */ /* 0x000fea0003800000 */
.L_x_9350:
[----:B------:R-:W-:Y:S01]  /*14e0*/  BSSY B1, `(.L_x_9352) ;  /* 0x0000005000017945 */ /* 0x000fe20003800000 */
[----:B------:R-:W-:Y:S05]  /*14f0*/  @!P6 BRA `(.L_x_9353) ;  /* 0x000000300000e947 */ /* 0x000fea0003800000 */
[----:B-----5:R-:W-:-:S05]  /*1500*/  PRMT R45, RZ, 0x7610, R38 ;  /* 0x00007610ff2d7816 */ /* 0x020fca0000000026 */
[----:B------:R-:W-:-:S04]  /*1510*/  FMUL.FTZ R45, R45, c[0x0][0x1ec] ;  /* 0x00007b002d2d7a20 */ /* 0x000fc80000410000 */
[----:B------:R-:W-:Y:S02]  /*1520*/  @P5 FADD.FTZ R45, R29, R45 ;  /* 0x0000002d1d2d5221 */ /* 0x000fe40000010000 */
.L_x_9353:
[----:B------:R-:W-:Y:S05]  /*1530*/  BSYNC B1 ;  /* 0x0000000000017941 */ /* 0x000fea0003800000 */
.L_x_9352:
[----:B------:R-:W-:Y:S01]  /*1540*/  BSSY B1, `(.L_x_9354) ;  /* 0x0000006000017945 */ /* 0x000fe20003800000 */
[----:B------:R-:W-:Y:S01]  /*1550*/  HFMA2.MMA R64, -RZ, RZ, 0, 1.9073486328125e-06 ;  /* 0x00000020ff407435 */ /* 0x000fe200000001ff */
[----:B------:R-:W-:Y:S05]  /*1560*/  @!P6 BRA `(.L_x_9355) ;  /* 0x000000300000e947 */ /* 0x000fea0003800000 */
[----:B-----5:R-:W-:-:S05]  /*1570*/  PRMT R46, RZ, 0x5410, R39 ;  /* 0x00005410ff2e7816 */ /* 0x020fca0000000027 */
[----:B------:R-:W-:-:S04]  /*1580*/  FMUL.FTZ R46, R46, c[0x0][0x1ec] ;  /* 0x00007b002e2e7a20 */ /* 0x000fc80000410000 */
[----:B------:R-:W-:Y:S02]  /*1590*/  @P5 FADD.FTZ R46, R30, R46 ;  /* 0x0000002e1e2e5221 */ /* 0x000fe40000010000 */
.L_x_9355:
[----:B------:R-:W-:Y:S05]  /*15a0*/  BSYNC B1 ;  /* 0x0000000000017941 */ /* 0x000fea0003800000 */
.L_x_9354:
[----:B------:R-:W-:Y:S01]  /*15b0*/  BSSY B1, `(.L_x_9356) ;  /* 0x0000006000017945 */ /* 0x000fe20003800000 */
[----:B------:R-:W-:Y:S01]  /*15c0*/  IMAD.WIDE.U32 R64, R121, R64, c[0x0][0x188] ;  /* 0x0000620079407625 */ /* 0x000fe200078e0040 */
[----:B------:R-:W-:Y:S05]  /*15d0*/  @!P6 BRA `(.L_x_9357) ;  /* 0x000000300000e947 */ /* 0x000fea0003800000 */
[----:B-----5:R-:W-:-:S05]  /*15e0*/  PRMT R47, RZ, 0x7610, R39 ;  /* 0x00007610ff2f7816 */ /* 0x020fca0000000027 */
[----:B------:R-:W-:-:S04]  /*15f0*/  FMUL.FTZ R47, R47, c[0x0][0x1ec] ;  /* 0x00007b002f2f7a20 */ /* 0x000fc80000410000 */
[----:B------:R-:W-:Y:S02]  /*1600*/  @P5 FADD.FTZ R47, R31, R47 ;  /* 0x0000002f1f2f5221 */ /* 0x000fe40000010000 */
.L_x_9357:
[----:B------:R-:W-:Y:S05]  /*1610*/  BSYNC B1 ;  /* 0x0000000000017941 */ /* 0x000fea0003800000 */
.L_x_9356:
[----:B------:R0:W-:Y:S01]  /*1620*/  STG.E.128 [R64.64], R40 ;  /* 0x0000002840007986 */ /* 0x0001e2000c101d04 */
[----:B------:R-:W-:Y:S02]  /*1630*/  IADD3 R120, R120, 0x80, RZ ;  /* 0x0000008078787810 */ /* 0x000fe40007ffe0ff */
[----:B------:R-:W-:Y:S01]  /*1640*/  IADD3 R121, R121, 0x80, RZ ;  /* 0x0000008079797810 */ /* 0x000fe20007ffe0ff */
[----:B------:R0:W-:Y:S04]  /*1650*/  STG.E.128 [R64.64+0x10], R44 ;  /* 0x0000102c40007986 */ /* 0x0001e8000c101d04 */
.L_x_9341:
[----:B------:R-:W-:Y:S05]  /*1660*/  BSYNC B0 ;  /* 0x0000000000007941 */ /* 0x000fea0003800000 */
.L_x_9340:
[----:B------:R-:W-:Y:S01]  /*1670*/  BSSY B0, `(.L_x_9358) ;  /* 0x000005a000007945 */ /* 0x000fe20003800000 */
        /* <DEDUP_REMOVED lines=40> */
.L_x_9361:
[----:B0-----:R-:W-:Y:S05]  /*1900*/  BSYNC B1 ;  /* 0x0000000000017941 */ /* 0x001fea0003800000 */
.L_x_9360:
[----:B------:R-:W-:Y:S01]  /*1910*/  BSSY B1, `(.L_x_9362) ;  /* 0x0000005000017945 */ /* 0x000fe20003800000 */
[----:B------:R-:W-:Y:S05]  /*1920*/  @!P6 BRA `(.L_x_9363) ;  /* 0x000000300000e947 */ /* 0x000fea0003800000 */
[----:B-----5:R-:W-:-:S05]  /*1930*/  PRMT R49, RZ, 0x7610, R36 ;  /* 0x00007610ff317816 */ /* 0x020fca0000000024 */
[----:B------:R-:W-:-:S04]  /*1940*/  FMUL.FTZ R49, R49, c[0x0][0x1ec] ;  /* 0x00007b0031317a20 */ /* 0x000fc80000410000 */
[----:B------:R-:W-:Y:S02]  /*1950*/  @P5 FADD.FTZ R49, R21, R49 ;  /* 0x0000003115315221 */ /* 0x000fe40000010000 */
.L_x_9363:
[----:B------:R-:W-:Y:S05]  /*1960*/  BSYNC B1 ;  /* 0x0000000000017941 */ /* 0x000fea0003800000 */
.L_x_9362:
[----:B------:R-:W-:Y:S01]  /*1970*/  BSSY B1, `(.L_x_9364) ;  /* 0x0000005000017945 */ /* 0x000fe20003800000 */
[----:B------:R-:W-:Y:S05]  /*1980*/  @!P6 BRA `(.L_x_9365) ;  /* 0x000000300000e947 */ /* 0x000fea0003800000 */
[----:B-----5:R-:W-:-:S05]  /*1990*/  PRMT R50, RZ, 0x5410, R37 ;  /* 0x00005410ff327816 */ /* 0x020fca0000000025 */
[----:B------:R-:W-:-:S04]  /*19a0*/  FMUL.FTZ R50, R50, c[0x0][0x1ec] ;  /* 0x00007b0032327a20 */ /* 0x000fc80000410000 */
[----:B------:R-:W-:Y:S02]  /*19b0*/  @P5 FADD.FTZ R50, R22, R50 ;  /* 0x0000003216325221 */ /* 0x000fe40000010000 */
.L_x_9365:
[----:B------:R-:W-:Y:S05]  /*19c0*/  BSYNC B1 ;  /* 0x0000000000017941 */ /* 0x000fea0003800000 */
.L_x_9364:
[----:B------:R-:W-:Y:S01]  /*19d0*/  BSSY B1, `(.L_x_9366) ;  /* 0x0000005000017945 */ /* 0x000fe20003800000 */
[----:B------:R-:W-:Y:S05]  /*19e0*/  @!P6 BRA `(.L_x_9367) ;  /* 0x000000300000e947 */ /* 0x000fea0003800000 */
[----:B-----5:R-:W-:-:S05]  /*19f0*/  PRMT R51, RZ, 0x7610, R37 ;  /* 0x00007610ff337816 */ /* 0x020fca0000000025 */
[----:B------:R-:W-:-:S04]  /*1a00*/  FMUL.FTZ R51, R51, c[0x0][0x1ec] ;  /* 0x00007b0033337a20 */ /* 0x000fc80000410000 */
[----:B------:R-:W-:Y:S02]  /*1a10*/  @P5 FADD.FTZ R51, R23, R51 ;  /* 0x0000003317335221 */ /* 0x000fe40000010000 */
.L_x_9367:
[----:B------:R-:W-:Y:S05]  /*1a20*/  BSYNC B1 ;  /* 0x0000000000017941 */ /* 0x000fea0003800000 */
.L_x_9366:
[----:B------:R-:W-:Y:S01]  /*1a30*/  BSSY B1, `(.L_x_9368) ;  /* 0x0000005000017945 */ /* 0x000fe20003800000 */
[----:B------:R-:W-:Y:S05]  /*1a40*/  @!P6 BRA `(.L_x_9369) ;  /* 0x000000300000e947 */ /* 0x000fea0003800000 */
[----:B-----5:R-:W-:-:S05]  /*1a50*/  PRMT R52, RZ, 0x5410, R38 ;  /* 0x00005410ff347816 */ /* 0x020fca0000000026 */
[----:B------:R-:W-:-:S04]  /*1a60*/  FMUL.FTZ R52, R52, c[0x0][0x1ec] ;  /* 0x00007b0034347a20 */ /* 0x000fc80000410000 */
[----:B------:R-:W-:Y:S02]  /*1a70*/  @P5 FADD.FTZ R52, R28, R52 ;  /* 0x000000341c345221 */ /* 0x000fe40000010000 */
.L_x_9369:
[----:B------:R-:W-:Y:S05]  /*1a80*/  BSYNC B1 ;  /* 0x0000000000017941 */ /* 0x000fea0003800000 */
.L_x_9368:
[----:B------:R-:W-:Y:S01]  /*1a90*/  BSSY B1, `(.L_x_9370) ;  /* 0x0000005000017945 */ /* 0x000fe20003800000 */
[----:B------:R-:W-:Y:S05]  /*1aa0*/  @!P6 BRA `(.L_x_9371) ;  /* 0x000000300000e947 */ /* 0x000fea0003800000 */
[----:B-----5:R-:W-:-:S05]  /*1ab0*/  PRMT R53, RZ, 0x7610, R38 ;  /* 0x00007610ff357816 */ /* 0x020fca0000000026 */
[----:B------:R-:W-:-:S04]  /*1ac0*/  FMUL.FTZ R53, R53, c[0x0][0x1ec] ;  /* 0x00007b0035357a20 */ /* 0x000fc80000410000 */
[----:B------:R-:W-:Y:S02]  /*1ad0*/  @P5 FADD.FTZ R53, R29, R53 ;  /* 0x000000351d355221 */ /* 0x000fe40000010000 */
.L_x_9371:
[----:B------:R-:W-:Y:S05]  /*1ae0*/  BSYNC B1 ;  /* 0x0000000000017941 */ /* 0x000fea0003800000 */
.L_x_9370:
[----:B------:R-:W-:Y:S01]  /*1af0*/  BSSY B1, `(.L_x_9372) ;  /* 0x0000006000017945 */ /* 0x000fe20003800000 */
[----:B------:R-:W-:Y:S01]  /*1b00*/  IMAD.MOV.U32 R64, RZ, RZ, 0x20 ;  /* 0x00000020ff407424 */ /* 0x000fe200078e00ff */
[----:B------:R-:W-:Y:S05]  /*1b10*/  @!P6 BRA `(.L_x_9373) ;  /* 0x000000300000e947 */ /* 0x000fea0003800000 */
[----:B-----5:R-:W-:-:S05]  /*1b20*/  PRMT R54, RZ, 0x5410, R39 ;  /* 0x00005410ff367816 */ /* 0x020fca0000000027 */
[----:B------:R-:W-:-:S04]  /*1b30*/  FMUL.FTZ R54, R54, c[0x0][0x1ec] ;  /* 0x00007b0036367a20 */ /* 0x000fc80000410000 */
[----:B------:R-:W-:Y:S02]  /*1b40*/  @P5 FADD.FTZ R54, R30, R54 ;  /* 0x000000361e365221 */ /* 0x000fe40000010000 */
.L_x_9373:
[----:B------:R-:W-:Y:S05]  /*1b50*/  BSYNC B1 ;  /* 0x0000000000017941 */ /* 0x000fea0003800000 */
.L_x_9372:
[----:B------:R-:W-:Y:S01]  /*1b60*/  BSSY B1, `(.L_x_9374) ;  /* 0x0000006000017945 */ /* 0x000fe20003800000 */
[----:B------:R-:W-:Y:S01]  /*1b70*/  IMAD.WIDE.U32 R64, R121, R64, c[0x0][0x188] ;  /* 0x0000620079407625 */ /* 0x000fe200078e0040 */
[----:B------:R-:W-:Y:S05]  /*1b80*/  @!P6 BRA `(.L_x_9375) ;  /* 0x000000300000e947 */ /* 0x000fea0003800000 */
[----:B-----5:R-:W-:-:S05]  /*1b90*/  PRMT R55, RZ, 0x7610, R39 ;  /* 0x00007610ff377816 */ /* 0x020fca0000000027 */
[----:B------:R-:W-:-:S04]  /*1ba0*/  FMUL.FTZ R55, R55, c[0x0][0x1ec] ;  /* 0x00007b0037377a20 */ /* 0x000fc80000410000 */
[----:B------:R-:W-:Y:S02]  /*1bb0*/  @P5 FADD.FTZ R55, R31, R55 ;  /* 0x000000371f375221 */ /* 0x000fe40000010000 */
.L_x_9375:
[----:B------:R-:W-:Y:S05]  /*1bc0*/  BSYNC B1 ;  /* 0x0000000000017941 */ /* 0x000fea0003800000 */
.L_x_9374:
[----:B------:R0:W-:Y:S01]  /*1bd0*/  STG.E.128 [R64.64], R48 ;  /* 0x0000003040007986 */ /* 0x0001e2000c101d04 */
[----:B------:R-:W-:Y:S02]  /*1be0*/  IADD3 R120, R120, 0x80, RZ ;  /* 0x0000008078787810 */ /* 0x000fe40007ffe0ff */
[----:B------:R-:W-:Y:S01]  /*1bf0*/  IADD3 R121, R121, 0x80, RZ ;  /* 0x0000008079797810 */ /* 0x000fe20007ffe0ff */
[----:B------:R0:W-:Y:S04]  /*1c00*/  STG.E.128 [R64.64+0x10], R52 ;  /* 0x0000103440007986 */ /* 0x0001e8000c101d04 */
.L_x_9359:
[----:B------:R-:W-:Y:S05]  /*1c10*/  BSYNC B0 ;  /* 0x0000000000007941 */ /* 0x000fea0003800000 */
.L_x_9358:
[----:B------:R-:W-:Y:S01]  /*1c20*/  BSSY B0, `(.L_x_9376) ;  /* 0x0000058000007945 */ /* 0x000fe20003800000 */
[----:B------:R-:W-:Y:S05]  /*1c30*/  @!P3 BRA `(.L_x_9377) ;  /* 0x000005600000b947 */ /* 0x000fea0003800000 */
[----:B------:R-:W-:-:S04]  /*1c40*/  ISETP.NE.U32.AND P0, PT, RZ, c[0x0][0x180], PT ;  /* 0x00006000ff007a0c */ /* 0x000fc80003f05070 */
[----:B------:R-:W-:-:S13]  /*1c50*/  ISETP.NE.AND.EX P0, PT, RZ, c[0x0][0x184], PT, P0 ;  /* 0x00006100ff007a0c */ /* 0x000fda0003f05300 */
[----:B------:R-:W-:-:S05]  /*1c60*/  @P0 MOV R58, 0x20 ;  /* 0x00000020003a0802 */ /* 0x000fca0000000f00 */
[----:B------:R-:W-:-:S05]  /*1c70*/  @P0 IMAD.WIDE.U32 R58, R121, R58, c[0x0][0x180] ;  /* 0x00006000793a0625 */ /* 0x000fca00078e003a */
[----:B------:R-:W2:Y:S04]  /*1c80*/  @P0 LDG.E.128 R20, [R58.64] ;  /* 0x000000043a140981 */ /* 0x000ea8000c1e1d00 */
[----:B------:R1:W3:Y:S01]  /*1c90*/  @P0 LDG.E.128 R28, [R58.64+0x10] ;  /* 0x000010043a1c0981 */ /* 0x0002e2000c1e1d00 */
[----:B------:R-:W-:Y:S02]  /*1ca0*/  ISETP.GT.AND P5, PT, R119, RZ, PT ;  /* 0x000000ff7700720c */ /* 0x000fe40003fa4270 */
[----:B------:R-:W-:-:S05]  /*1cb0*/  @P4 MOV R61, 0x10 ;  /* 0x00000010003d4802 */ /* 0x000fca0000000f00 */
[----:B------:R-:W-:-:S05]  /*1cc0*/  @P4 IMAD.WIDE.U32 R60, R120, R61, c[0x0][0x170] ;  /* 0x00005c00783c4625 */ /* 0x000fca00078e003d */
[----:B-----5:R3:W5:Y:S01]  /*1cd0*/  @P4 LDG.E.128 R36, [R60.64] ;  /* 0x000000043c244981 */ /* 0x020762000c1e1d00 */
[----:B------:R-:W-:Y:S01]  /*1ce0*/  @!P5 ISETP.NE.U32.AND P4, PT, RZ, c[0x0][0x180], PT ;  /* 0x00006000ff00da0c */ /* 0x000fe20003f85070 */
[----:B0-----:R-:W-:Y:S01]  /*1cf0*/  HFMA2.MMA R64, -RZ, RZ, 0, 1.9073486328125e-06 ;  /* 0x00000020ff407435 */ /* 0x001fe200000001ff */
[----:B------:R-:W-:Y:S02]  /*1d00*/  BSSY B1, `(.L_x_9378) ;  /* 0x000001c000017945 */ /* 0x000fe40003800000 */
[----:B------:R-:W-:-:S07]  /*1d10*/  @!P5 ISETP.NE.AND.EX P4, PT, RZ, c[0x0][0x184], PT, P4 ;  /* 0x00006100ff00da0c */ /* 0x000fce0003f85340 */
[----:B------:R-:W-:Y:S01]  /*1d20*/  IMAD.WIDE.U32 R64, R121, R64, c[0x0][0x188] ;  /* 0x0000620079407625 */ /* 0x000fe200078e0040 */
[----:B--2---:R-:W-:Y:S02]  /*1d30*/  @!P5 FSEL R56, R20, RZ, P4 ;  /* 0x000000ff1438d208 */ /* 0x004fe40002000000 */
[----:B------:R-:W-:-:S04]  /*1d40*/  @!P5 ISETP.NE.U32.AND P4, PT, RZ, c[0x0][0x180], PT ;  /* 0x00006000ff00da0c */ /* 0x000fc80003f85070 */
[----:B------:R-:W-:-:S04]  /*1d50*/  @!P5 ISETP.NE.AND.EX P4, PT, RZ, c[0x0][0x184], PT, P4 ;  /* 0x00006100ff00da0c */ /* 0x000fc80003f85340 */
[----:B------:R-:W-:Y:S02]  /*1d60*/  @!P5 FSEL R57, R21, RZ, P4 ;  /* 0x000000ff1539d208 */ /* 0x000fe40002000000 */
[----:B------:R-:W-:-:S04]  /*1d70*/  @!P5 ISETP.NE.U32.AND P4, PT, RZ, c[0x0][0x180], PT ;  /* 0x00006000ff00da0c */ /* 0x000fc80003f85070 */
[----:B------:R-:W-:-:S04]  /*1d80*/  @!P5 ISETP.NE.AND.EX P4, PT, RZ, c[0x0][0x184], PT, P4 ;  /* 0x00006100ff00da0c */ /* 0x000fc80003f85340 */
[----:B-1----:R-:W-:Y:S02]  /*1d90*/  @!P5 FSEL R58, R22, RZ, P4 ;  /* 0x000000ff163ad208 */ /* 0x002fe40002000000 */
        /* <DEDUP_REMOVED lines=13> */
[----:B------:R-:W-:Y:S01]  /*1e70*/  @!P5 ISETP.NE.AND.EX P4, PT, RZ, c[0x0][0x184], PT, P4 ;  /* 0x00006100ff00da0c */ /* 0x000fe20003f85340 */
[----:B------:R-:W-:Y:S07]  /*1e80*/  @!P5 BRA `(.L_x_9379) ;  /* 0x000000300000d947 */ /* 0x000fee0003800000 */
[----:B-----5:R-:W-:-:S05]  /*1e90*/  PRMT R56, RZ, 0x5410, R36 ;  /* 0x00005410ff387816 */ /* 0x020fca0000000024 */
[----:B------:R-:W-:-:S04]  /*1ea0*/  FMUL.FTZ R56, R56, c[0x0][0x1ec] ;  /* 0x00007b0038387a20 */ /* 0x000fc80000410000 */
[----:B------:R-:W-:Y:S02]  /*1eb0*/  @P0 FADD.FTZ R56, R20, R56 ;  /* 0x0000003814380221 */ /* 0x000fe40000010000 */
.L_x_9379:
[----:B------:R-:W-:Y:S05]  /*1ec0*/  BSYNC B1 ;  /* 0x0000000000017941 */ /* 0x000fea0003800000 */
.L_x_9378:
[----:B------:R-:W-:Y:S01]  /*1ed0*/  BSSY B1, `(.L_x_9380) ;  /* 0x0000005000017945 */ /* 0x000fe20003800000 */
[----:B------:R-:W-:Y:S05]  /*1ee0*/  @!P5 BRA `(.L_x_9381) ;  /* 0x000000300000d947 */ /* 0x000fea0003800000 */
[----:B-----5:R-:W-:-:S05]  /*1ef0*/  PRMT R57, RZ, 0x7610, R36 ;  /* 0x00007610ff397816 */ /* 0x020fca0000000024 */
[----:B------:R-:W-:-:S04]  /*1f00*/  FMUL.FTZ R57, R57, c[0x0][0x1ec] ;  /* 0x00007b0039397a20 */ /* 0x000fc80000410000 */
[----:B------:R-:W-:Y:S02]  /*1f10*/  @P0 FADD.FTZ R57, R21, R57 ;  /* 0x0000003915390221 */ /* 0x000fe40000010000 */
.L_x_9381:
[----:B------:R-:W-:Y:S05]  /*1f20*/  BSYNC B1 ;  /* 0x0000000000017941 */ /* 0x000fea0003800000 */
.L_x_9380:
[----:B------:R-:W-:Y:S01]  /*1f30*/  BSSY B1, `(.L_x_9382) ;  /* 0x0000005000017945 */ /* 0x000fe20003800000 */
[----:B------:R-:W-:Y:S05]  /*1f40*/  @!P5 BRA `(.L_x_9383) ;  /* 0x000000300000d947 */ /* 0x000fea0003800000 */
[----:B-----5:R-:W-:-:S05]  /*1f50*/  PRMT R58, RZ, 0x5410, R37 ;  /* 0x00005410ff3a7816 */ /* 0x020fca0000000025 */
[----:B------:R-:W-:-:S04]  /*1f60*/  FMUL.FTZ R58, R58, c[0x0][0x1ec] ;  /* 0x00007b003a3a7a20 */ /* 0x000fc80000410000 */
[----:B------:R-:W-:Y:S02]  /*1f70*/  @P0 FADD.FTZ R58, R22, R58 ;  /* 0x0000003a163a0221 */ /* 0x000fe40000010000 */
.L_x_9383:
[----:B------:R-:W-:Y:S05]  /*1f80*/  BSYNC B1 ;  /* 0x0000000000017941 */ /* 0x000fea0003800000 */
.L_x_9382:
[----:B------:R-:W-:Y:S01]  /*1f90*/  BSSY B1, `(.L_x_9384) ;  /* 0x0000005000017945 */ /* 0x000fe20003800000 */
[----:B------:R-:W-:Y:S05]  /*1fa0*/  @!P5 BRA `(.L_x_9385) ;  /* 0x000000300000d947 */ /* 0x000fea0003800000 */
[----:B-----5:R-:W-:-:S05]  /*1fb0*/  PRMT R59, RZ, 0x7610, R37 ;  /* 0x00007610ff3b7816 */ /* 0x020fca0000000025 */
[----:B------:R-:W-:-:S04]  /*1fc0*/  FMUL.FTZ R59, R59, c[0x0][0x1ec] ;  /* 0x00007b003b3b7a20 */ /* 0x000fc80000410000 */
[----:B------:R-:W-:Y:S02]  /*1fd0*/  @P0 FADD.FTZ R59, R23, R59 ;  /* 0x0000003b173b0221 */ /* 0x000fe40000010000 */
.L_x_9385:
[----:B------:R-:W-:Y:S05]  /*1fe0*/  BSYNC B1 ;  /* 0x0000000000017941 */ /* 0x000fea0003800000 */
.L_x_9384:
[----:B------:R-:W-:Y:S01]  /*1ff0*/  BSSY B1, `(.L_x_9386) ;  /* 0x0000005000017945 */ /* 0x000fe20003800000 */
[----:B------:R-:W-:Y:S05]  /*2000*/  @!P5 BRA `(.L_x_9387) ;  /* 0x000000300000d947 */ /* 0x000fea0003800000 */
[----:B-----5:R-:W-:-:S05]  /*2010*/  PRMT R60, RZ, 0x5410, R38 ;  /* 0x00005410ff3c7816 */ /* 0x020fca0000000026 */
[----:B------:R-:W-:-:S04]  /*2020*/  FMUL.FTZ R60, R60, c[0x0][0x1ec] ;  /* 0x00007b003c3c7a20 */ /* 0x000fc80000410000 */
[----:B------:R-:W-:Y:S02]  /*2030*/  @P0 FADD.FTZ R60, R28, R60 ;  /* 0x0000003c1c3c0221 */ /* 0x000fe40000010000 */
.L_x_9387:
[----:B------:R-:W-:Y:S05]  /*2040*/  BSYNC B1 ;  /* 0x0000000000017941 */ /* 0x000fea0003800000 */
.L_x_9386:
[----:B------:R-:W-:Y:S01]  /*2050*/  BSSY B1, `(.L_x_9388) ;  /* 0x0000005000017945 */ /* 0x000fe20003800000 */
[----:B------:R-:W-:Y:S05]  /*2060*/  @!P5 BRA `(.L_x_9389) ;  /* 0x000000300000d947 */ /* 0x000fea0003800000 */
[----:B-----5:R-:W-:-:S05]  /*2070*/  PRMT R61, RZ, 0x7610, R38 ;  /* 0x00007610ff3d7816 */ /* 0x020fca0000000026 */
[----:B------:R-:W-:-:S04]  /*2080*/  FMUL.FTZ R61, R61, c[0x0][0x1ec] ;  /* 0x00007b003d3d7a20 */ /* 0x000fc80000410000 */
[----:B------:R-:W-:Y:S02]  /*2090*/  @P0 FADD.FTZ R61, R29, R61 ;  /* 0x0000003d1d3d0221 */ /* 0x000fe40000010000 */
.L_x_9389:
[----:B------:R-:W-:Y:S05]  /*20a0*/  BSYNC B1 ;  /* 0x0000000000017941 */ /* 0x000fea0003800000 */
.L_x_9388:
[----:B------:R-:W-:Y:S01]  /*20b0*/  BSSY B1, `(.L_x_9390) ;  /* 0x0000005000017945 */ /* 0x000fe20003800000 */
[----:B------:R-:W-:Y:S05]  /*20c0*/  @!P5 BRA `(.L_x_9391) ;  /* 0x000000300000d947 */ /* 0x000fea0003800000 */
[----:B-----5:R-:W-:-:S05]  /*20d0*/  PRMT R62, RZ, 0x5410, R39 ;  /* 0x00005410ff3e7816 */ /* 0x020fca0000000027 */
[----:B------:R-:W-:-:S04]  /*20e0*/  FMUL.FTZ R62, R62, c[0x0][0x1ec] ;  /* 0x00007b003e3e7a20 */ /* 0x000fc80000410000 */
[----:B------:R-:W-:Y:S02]  /*20f0*/  @P0 FADD.FTZ R62, R30, R62 ;  /* 0x0000003e1e3e0221 */ /* 0x000fe40000010000 */
.L_x_9391:
[----:B------:R-:W-:Y:S05]  /*2100*/  BSYNC B1 ;  /* 0x0000000000017941 */ /* 0x000fea0003800000 */
.L_x_9390:
[----:B------:R-:W-:Y:S01]  /*2110*/  BSSY B1, `(.L_x_9392) ;  /* 0x0000006000017945 */ /* 0x000fe20003800000 */
[----:B------:R-:W-:Y:S01]  /*2120*/  @!P5 FSEL R63, R31, RZ, P4 ;  /* 0x000000ff1f3fd208 */ /* 0x000fe20002000000 */
[----:B------:R-:W-:Y:S05]  /*2130*/  @!P5 BRA `(.L_x_9393) ;  /* 0x000000300000d947 */ /* 0x000fea0003800000 */
[----:B-----5:R-:W-:-:S05]  /*2140*/  PRMT R63, RZ, 0x7610, R39 ;  /* 0x00007610ff3f7816 */ /* 0x020fca0000000027 */
[----:B------:R-:W-:-:S04]  /*2150*/  FMUL.FTZ R63, R63, c[0x0][0x1ec] ;  /* 0x00007b003f3f7a20 */ /* 0x000fc80000410000 */
[----:B------:R-:W-:Y:S02]  /*2160*/  @P0 FADD.FTZ R63, R31, R63 ;  /* 0x0000003f1f3f0221 */ /* 0x000fe40000010000 */
.L_x_9393:
[----:B------:R-:W-:Y:S05]  /*2170*/  BSYNC B1 ;  /* 0x0000000000017941 */ /* 0x000fea0003800000 */
.L_x_9392:
[----:B------:R0:W-:Y:S04]  /*2180*/  STG.E.128 [R64.64], R56 ;  /* 0x0000003840007986 */ /* 0x0001e8000c101d04 */
[----:B------:R0:W-:Y:S02]  /*2190*/  STG.E.128 [R64.64+0x10], R60 ;  /* 0x0000103c40007986 */ /* 0x0001e4000c101d04 */
.L_x_9377:
[----:B------:R-:W-:Y:S05]  /*21a0*/  BSYNC B0 ;  /* 0x0000000000007941 */ /* 0x000fea0003800000 */
.L_x_9376:
        /* <DEDUP_REMOVED lines=42> */
.L_x_9406:
        /* <DEDUP_REMOVED lines=85> */
.L_x_9407:
        /* <DEDUP_REMOVED lines=16> */
[----:B------:R1:W-:Y:S01]  /*2aa0*/  I2F R121, R124 ;  /* 0x0000007c00797306 */ /* 0x0003e20000201400 */
[----:B------:R-:W2:Y:S04]  /*2ab0*/  SHFL.DOWN PT, R122, R124, 0x2, 0x1f ;  /* 0x08401f007c7a7f89 */ /* 0x000ea800000e0000 */
[----:B------:R-:W3:Y:S01]  /*2ac0*/  @!P0 LDS.64 R64, [R125.X8] ;  /* 0x000000007d408984 */ /* 0x000ee20000008a00 */
[----:B------:R-:W-:-:S02]  /*2ad0*/  ISETP.NE.AND P0, PT, RZ, UR6, PT ;  /* 0x00000006ff007c0c */ /* 0x000fc4000bf05270 */
[----:B--2---:R-:W-:Y:S02]  /*2ae0*/  IADD3 R119, R122, R124, RZ ;  /* 0x0000007c7a777210 */ /* 0x004fe40007ffe0ff */
[----:B------:R-:W2:Y:S03]  /*2af0*/  I2F R122, R122 ;  /* 0x0000007a007a7306 */ /* 0x000ea60000201400 */
[----:B-1----:R-:W-:Y:S04]  /*2b00*/  SHFL.DOWN PT, R124, R119, 0x1, 0x1f ;  /* 0x08201f00777c7f89 */ /* 0x002fe800000e0000 */
[----:B0--3--:R-:W0:Y:S02]  /*2b10*/  SHFL.DOWN PT, R123, R64, 0x2, 0x1f ;  /* 0x08401f00407b7f89 */ /* 0x009e2400000e0000 */
[----:B0-----:R-:W-:-:S02]  /*2b20*/  FADD.FTZ R120, -R123, R64 ;  /* 0x000000407b787221 */ /* 0x001fc40000010100 */
[----:B--2---:R-:W-:Y:S02]  /*2b30*/  FMUL.FTZ R123, R123, R122 ;  /* 0x0000007a7b7b7220 */ /* 0x004fe40000410000 */
[----:B------:R-:W-:-:S04]  /*2b40*/  FMUL.FTZ R120, R120, R120 ;  /* 0x0000007878787220 */ /* 0x000fc80000410000 */
[----:B------:R-:W-:-:S04]  /*2b50*/  FMUL.FTZ R125, R120, R121 ;  /* 0x00000079787d7220 */ /* 0x000fc80000410000 */
[----:B------:R-:W-:Y:S02]  /*2b60*/  FMUL.FTZ R120, R125, R122 ;  /* 0x0000007a7d787220 */ /* 0x000fe40000410000 */
[----:B------:R-:W-:Y:S02]  /*2b70*/  FFMA.FTZ R125, R121, R64, R123 ;  /* 0x00000040797d7223 */ /* 0x000fe4000001007b */
[----:B------:R-:W0:Y:S01]  /*2b80*/  SHFL.DOWN PT, R121, R65, 0x2, 0x1f ;  /* 0x08401f0041797f89 */ /* 0x000e2200000e0000 */
[----:B------:R-:W1:Y:S01]  /*2b90*/  I2F R64, R119 ;  /* 0x0000007700407306 */ /* 0x000e620000201400 */
[----:B0-----:R-:W-:-:S07]  /*2ba0*/  FADD.FTZ R123, R121, R65 ;  /* 0x00000041797b7221 */ /* 0x001fce0000010000 */
[----:B-1----:R-:W0:Y:S02]  /*2bb0*/  MUFU.RCP R121, R64 ;  /* 0x0000004000797308 */ /* 0x002e240000001000 */
[----:B0-----:R-:W-:Y:S01]  /*2bc0*/  FFMA.FTZ R120, R121, R120, R123 ;  /* 0x0000007879787223 */ /* 0x001fe2000001007b */
[----:B------:R-:W-:Y:S01]  /*2bd0*/  IADD3 R123, R119, R124, RZ ;  /* 0x0000007c777b7210 */ /* 0x000fe20007ffe0ff */
[----:B------:R-:W-:-:S04]  /*2be0*/  FMUL.FTZ R121, R121, R125 ;  /* 0x0000007d79797220 */ /* 0x000fc80000410000 */
[----:B------:R-:W0:Y:S01]  /*2bf0*/  I2F R125, R124 ;  /* 0x0000007c007d7306 */ /* 0x000e220000201400 */
[----:B------:R-:W1:Y:S04]  /*2c00*/  SHFL.DOWN PT, R119, R120, 0x1, 0x1f ;  /* 0x08201f0078777f89 */ /* 0x000e6800000e0000 */
[----:B------:R-:W2:Y:S03]  /*2c10*/  SHFL.DOWN PT, R122, R121, 0x1, 0x1f ;  /* 0x08201f00797a7f89 */ /* 0x000ea600000e0000 */
[----:B------:R-:W3:Y:S01]  /*2c20*/  I2F R123, R123 ;  /* 0x0000007b007b7306 */ /* 0x000ee20000201400 */
[----:B-1----:R-:W-:Y:S02]  /*2c30*/  FADD.FTZ R119, R120, R119 ;  /* 0x0000007778777221 */ /* 0x002fe40000010000 */
[----:B--2---:R-:W-:-:S02]  /*2c40*/  FADD.FTZ R65, R121, -R122 ;  /* 0x8000007a79417221 */ /* 0x004fc40000010000 */
[----:B0-----:R-:W-:Y:S02]  /*2c50*/  FMUL.FTZ R122, R122, R125 ;  /* 0x0000007d7a7a7220 */ /* 0x001fe40000410000 */
[----:B------:R-:W-:-:S04]  /*2c60*/  FMUL.FTZ R65, R65, R65 ;  /* 0x0000004141417220 */ /* 0x000fc80000410000 */
[----:B------:R-:W-:-:S04]  /*2c70*/  FMUL.FTZ R65, R64, R65 ;  /* 0x0000004140417220 */ /* 0x000fc80000410000 */
[----:B------:R-:W-:Y:S02]  /*2c80*/  FMUL.FTZ R65, R65, R125 ;  /* 0x0000007d41417220 */ /* 0x000fe40000410000 */
[----:B------:R-:W-:Y:S01]  /*2c90*/  FFMA.FTZ R125, R64, R121, R122 ;  /* 0x00000079407d7223 */ /* 0x000fe2000001007a */
[C---:B------:R-:W-:Y:S01]  /*2ca0*/  @!P4 LEA R122, P5, R113.reuse, c[0x0][0x1a0], 0x2 ;  /* 0x00006800717aca11 */ /* 0x040fe200078a10ff */
[----:B---3--:R0:W1:Y:S03]  /*2cb0*/  MUFU.RCP R64, R123 ;  /* 0x0000007b00407308 */ /* 0x0080660000001000 */
[----:B0-----:R-:W-:Y:S01]  /*2cc0*/  @!P4 LEA.HI.X R123, R113, c[0x0][0x1a4], R66, 0x2, P5 ;  /* 0x00006900717bca11 */ /* 0x001fe200028f1442 */
[C---:B-1----:R-:W-:Y:S02]  /*2cd0*/  FMUL.FTZ R125, R64.reuse, R125 ;  /* 0x0000007d407d7220 */ /* 0x042fe40000410000 */
[----:B------:R-:W-:Y:S01]  /*2ce0*/  FFMA.FTZ R65, R64, R65, R119 ;  /* 0x0000004140417223 */ /* 0x000fe20000010077 */
[----:B------:R-:W-:-:S03]  /*2cf0*/  MOV R64, c[0x0][0x1e0] ;  /* 0x0000780000407a02 */ /* 0x000fc60000000f00 */
[----:B------:R-:W0:Y:S04]  /*2d00*/  SHFL.IDX PT, R125, R125, RZ, 0x1f ;  /* 0x00001fff7d7d7589 */ /* 0x000e2800000e0000 */
[----:B------:R-:W1:Y:S01]  /*2d10*/  SHFL.IDX PT, R65, R65, RZ, 0x1f ;  /* 0x00001fff41417589 */ /* 0x000e6200000e0000 */
[----:B0-----:R-:W-:-:S03]  /*2d20*/  FMUL.FTZ R119, R125, R125 ;  /* 0x0000007d7d777220 */ /* 0x001fc60000410000 */
[----:B------:R0:W-:Y:S01]  /*2d30*/  @!P4 STG.E [R122.64], R125 ;  /* 0x0000007d7a00c986 */ /* 0x0001e2000c101904 */
[----:B-1----:R-:W-:Y:S01]  /*2d40*/  FFMA.FTZ R64, R65, R64, c[0x0][0x228] ;  /* 0x00008a0041407623 */ /* 0x002fe20000010040 */
[----:B------:R-:W-:-:S05]  /*2d50*/  FSEL R119, R119, RZ, P0 ;  /* 0x000000ff77777208 */ /* 0x000fca0000000000 */
[----:B------:R-:W-:Y:S01]  /*2d60*/  FADD.FTZ R119, R64, R119 ;  /* 0x0000007740777221 */ /* 0x000fe20000010000 */
[----:B------:R-:W-:-:S03]  /*2d70*/  @!P4 LEA R64, P5, R113, c[0x0][0x1a8], 0x2 ;  /* 0x00006a007140ca11 */ /* 0x000fc600078a10ff */
[----:B------:R-:W1:Y:S01]  /*2d80*/  MUFU.RSQ R121, R119 ;  /* 0x0000007700797308 */ /* 0x000e620000001400 */
[----:B------:R-:W-:-:S05]  /*2d90*/  @!P4 LEA.HI.X R65, R113, c[0x0][0x1ac], R66, 0x2, P5 ;  /* 0x00006b007141ca11 */ /* 0x000fca00028f1442 */
[----:B-1----:R0:W-:Y:S01]  /*2da0*/  @!P4 STG.E [R64.64], R121 ;  /* 0x000000794000c986 */ /* 0x0021e2000c101904 */
[----:B-----5:R-:W-:-:S13]  /*2db0*/  ISETP.GE.AND P4, PT, R67, 0x1, PT ;  /* 0x000000014300780c */ /* 0x020fda0003f86270 */
[----:B------:R-:W-:Y:S05]  /*2dc0*/  @!P4 BRA `(.L_x_9397) ;  /* 0x000009100000c947 */ /* 0x000fea0003800000 */
[----:B0-----:R-:W-:Y:S01]  /*2dd0*/  IADD3 R67, R67, -0x1, RZ ;  /* 0xffffffff43437810 */ /* 0x001fe20007ffe0ff */
        /* <DEDUP_REMOVED lines=21> */
[----:B------:R-:W-:-:S02]  /*2f30*/  FADD.FTZ R66, R32, -R120 ;  /* 0x8000007820427221 */ /* 0x000fc40000010000 */
[--C-:B------:R-:W-:Y:S01]  /*2f40*/  FADD.FTZ R124, R35, -R120.reuse ;  /* 0x80000078237c7221 */ /* 0x100fe20000010000 */
[----:B------:R-:W-:Y:S01]  /*2f50*/  F2FP.BF16.PACK_AB R65, R67, R122 ;  /* 0x0000007a4341723e */ /* 0x000fe200000010ff */
[----:B------:R-:W-:Y:S02]  /*2f60*/  FADD.FTZ R122, R33, -R120 ;  /* 0x80000078217a7221 */ /* 0x000fe40000010000 */
[C---:B------:R-:W-:Y:S02]  /*2f70*/  FMUL.FTZ R66, R121.reuse, R66 ;  /* 0x0000004279427220 */ /* 0x040fe40000410000 */
[----:B------:R-:W-:Y:S02]  /*2f80*/  FMUL.FTZ R122, R121, R122 ;  /* 0x0000007a797a7220 */ /* 0x000fe40000410000 */
[----:B------:R-:W-:Y:S02]  /*2f90*/  FFMA.FTZ R66, R7, R66, R16 ;  /* 0x0000004207427223 */ /* 0x000fe40000010010 */
[----:B------:R-:W-:-:S02]  /*2fa0*/  FFMA.FTZ R67, R8, R122, R15 ;  /* 0x0000007a08437223 */ /* 0x000fc4000001000f */
[----:B------:R-:W-:Y:S02]  /*2fb0*/  FADD.FTZ R122, R34, -R120 ;  /* 0x80000078227a7221 */ /* 0x000fe40000010000 */
[----:B------:R-:W-:Y:S01]  /*2fc0*/  FMUL.FTZ R124, R121, R124 ;  /* 0x0000007c797c7220 */ /* 0x000fe20000410000 */
[----:B------:R-:W-:Y:S01]  /*2fd0*/  F2FP.BF16.PACK_AB R66, R67, R66 ;  /* 0x000000424342723e */ /* 0x000fe200000010ff */
[----:B------:R-:W-:Y:S02]  /*2fe0*/  FMUL.FTZ R122, R121, R122 ;  /* 0x0000007a797a7220 */ /* 0x000fe40000410000 */
[----:B------:R-:W-:Y:S02]  /*2ff0*/  FFMA.FTZ R124, R10, R124, R17 ;  /* 0x0000007c0a7c7223 */ /* 0x000fe40000010011 */
[----:B------:R-:W-:Y:S02]  /*3000*/  FFMA.FTZ R67, R9, R122, R18 ;  /* 0x0000007a09437223 */ /* 0x000fe40000010012 */
[----:B------:R-:W-:-:S03]  /*3010*/  IMAD.MOV.U32 R122, RZ, RZ, 0x10 ;  /* 0x00000010ff7a7424 */ /* 0x000fc600078e00ff */
[----:B------:R-:W-:Y:S01]  /*3020*/  F2FP.BF16.PACK_AB R67, R124, R67 ;  /* 0x000000437c43723e */ /* 0x000fe200000010ff */
[C---:B------:R-:W-:Y:S01]  /*3030*/  IMAD.WIDE.U32 R122, R119.reuse, R122, c[0x0][0x208] ;  /* 0x00008200777a7625 */ /* 0x040fe200078e007a */
[----:B------:R-:W-:-:S04]  /*3040*/  IADD3 R119, R119, 0x80, RZ ;  /* 0x0000008077777810 */ /* 0x000fc80007ffe0ff */
[----:B------:R0:W-:Y:S03]  /*3050*/  STG.E.128 [R122.64], R64 ;  /* 0x000000407a007986 */ /* 0x0001e6000c101d04 */
.L_x_9399:
[----:B------:R-:W-:Y:S05]  /*3060*/  BSYNC B1 ;  /* 0x0000000000017941 */ /* 0x000fea0003800000 */
.L_x_9398:
[----:B------:R-:W-:Y:S01]  /*3070*/  ISETP.GE.U32.AND P0, PT, R2, 0x100, PT ;  /* 0x000001000200780c */ /* 0x000fe20003f06070 */
[----:B------:R-:W-:-:S12]  /*3080*/  BSSY B1, `(.L_x_9400) ;  /* 0x0000022000017945 */ /* 0x000fd80003800000 */
        /* <DEDUP_REMOVED lines=27> */
[----:B------:R-:W-:Y:S01]  /*3240*/  FFMA.FTZ R67, R72, R122, R81 ;  /* 0x0000007a48437223 */ /* 0x000fe20000010051 */
[----:B------:R-:W-:-:S04]  /*3250*/  HFMA2.MMA R122, -RZ, RZ, 0, 9.5367431640625e-07 ;  /* 0x00000010ff7a7435 */ /* 0x000fc800000001ff */
[----:B------:R-:W-:-:S06]  /*3260*/  F2FP.BF16.PACK_AB R67, R124, R67 ;  /* 0x000000437c43723e */ /* 0x000fcc00000010ff */
[C---:B------:R-:W-:Y:S01]  /*3270*/  IMAD.WIDE.U32 R122, R119.reuse, R122, c[0x0][0x208] ;  /* 0x00008200777a7625 */ /* 0x040fe200078e007a */
[----:B------:R-:W-:-:S04]  /*3280*/  IADD3 R119, R119, 0x80, RZ ;  /* 0x0000008077777810 */ /* 0x000fc80007ffe0ff */
[----:B------:R0:W-:Y:S03]  /*3290*/  STG.E.128 [R122.64], R64 ;  /* 0x000000407a007986 */ /* 0x0001e6000c101d04 */
.L_x_9401:
[----:B------:R-:W-:Y:S05]  /*32a0*/  BSYNC B1 ;  /* 0x0000000000017941 */ /* 0x000fea0003800000 */
.L_x_9400:
[----:B------:R-:W-:Y:S01]  /*32b0*/  BSSY B1, `(.L_x_9402) ;  /* 0x0000022000017945 */ /* 0x000fe20003800000 */
        /* <DEDUP_REMOVED lines=28> */
[----:B------:R-:W-:-:S04]  /*3480*/  MOV R122, 0x10 ;  /* 0x00000010007a7802 */ /* 0x000fc80000000f00 */
[----:B------:R-:W-:Y:S01]  /*3490*/  F2FP.BF16.PACK_AB R67, R124, R67 ;  /* 0x000000437c43723e */ /* 0x000fe200000010ff */
[C---:B------:R-:W-:Y:S01]  /*34a0*/  IMAD.WIDE.U32 R122, R119.reuse, R122, c[0x0][0x208] ;  /* 0x00008200777a7625 */ /* 0x040fe200078e007a */
[----:B------:R-:W-:-:S04]  /*34b0*/  IADD3 R119, R119, 0x80, RZ ;  /* 0x0000008077777810 */ /* 0x000fc80007ffe0ff */
[----:B------:R0:W-:Y:S03]  /*34c0*/  STG.E.128 [R122.64], R64 ;  /* 0x000000407a007986 */ /* 0x0001e6000c101d04 */
.L_x_9403:
[----:B------:R-:W-:Y:S05]  /*34d0*/  BSYNC B1 ;  /* 0x0000000000017941 */ /* 0x000fea0003800000 */
.L_x_9402:
        /* <DEDUP_REMOVED lines=24> */
[----:B------:R-:W-:Y:S01]  /*3660*/  HFMA2.MMA R120, -RZ, RZ, 0, 9.5367431640625e-07 ;  /* 0x00000010ff787435 */ /* 0x000fe200000001ff */
[----:B------:R-:W-:Y:S02]  /*3670*/  FFMA.FTZ R123, R105, R66, R116 ;  /* 0x00000042697b7223 */ /* 0x000fe40000010074 */
[----:B------:R-:W-:Y:S01]  /*3680*/  FFMA.FTZ R124, R103, R124, R114 ;  /* 0x0000007c677c7223 */ /* 0x000fe20000010072 */
[----:B------:R-:W-:-:S02]  /*3690*/  F2FP.BF16.PACK_AB R64, R64, R121 ;  /* 0x000000794040723e */ /* 0x000fc400000010ff */
[----:B------:R-:W-:Y:S02]  /*36a0*/  F2FP.BF16.PACK_AB R66, R123, R122 ;  /* 0x0000007a7b42723e */ /* 0x000fe400000010ff */
[----:B------:R-:W-:Y:S02]  /*36b0*/  F2FP.BF16.PACK_AB R65, R124, R65 ;  /* 0x000000417c41723e */ /* 0x000fe400000010ff */
[----:B------:R-:W-:-:S05]  /*36c0*/  IMAD.WIDE.U32 R120, R119, R120, c[0x0][0x208] ;  /* 0x0000820077787625 */ /* 0x000fca00078e0078 */
[----:B------:R0:W-:Y:S02]  /*36d0*/  STG.E.128 [R120.64], R64 ;  /* 0x0000004078007986 */ /* 0x0001e4000c101d04 */
.L_x_9397:
[----:B0-----:R-:W-:Y:S05]  /*36e0*/  BSYNC B0 ;  /* 0x0000000000007941 */ /* 0x001fea0003800000 */
.L_x_9396:
[----:B------:R-:W-:Y:S02]  /*36f0*/  IADD3 R113, R113, c[0x0][0x160], RZ ;  /* 0x0000580071717a10 */ /* 0x000fe40007ffe0ff */
[----:B------:R-:W-:Y:S02]  /*3700*/  LOP3.LUT P4, RZ, R111, 0xff, RZ, 0xc0, !PT ;  /* 0x000000ff6fff7812 */ /* 0x000fe4000788c0ff */
[----:B------:R-:W-:Y:S02]  /*3710*/  ISETP.GE.AND P0, PT, R113, c[0x0][0x164], PT ;  /* 0x0000590071007a0c */ /* 0x000fe40003f06270 */
[----:B------:R-:W-:-:S11]  /*3720*/  SEL R111, RZ, 0x1, P4 ;  /* 0x00000001ff6f7807 */ /* 0x000fd60002000000 */
[----:B------:R-:W-:Y:S01]  /*3730*/  @P0 CALL.REL.NOINC `(.L_x_9404) ;  /* 0x0000001000000944 */ /* 0x000fe20003c00000 */
[----:B------:R-:W-:Y:S05]  /*3740*/  BRA `(.L_x_9405) ;  /* 0xffffd29000007947 */ /* 0x000fea000383ffff */
.L_x_9404:
[----:B------:R-:W-:Y:S05]  /*3750*/  EXIT ;  /* 0x000000000000794d */ /* 0x000fea0003800000 */
.L_x_9394:
[----:B------:R-:W-:Y:S01]  /*3760*/  HFMA2.MMA R122, -RZ, RZ, 0, 1.847743988037109375e-06 ;  /* 0x0000001fff7a7435 */ /* 0x000fe200000001ff */
[----:B------:R-:W-:Y:S02]  /*3770*/  MOV R121, 0x1 ;  /* 0x0000000100797802 */ /* 0x000fe40000000f00 */
[----:B------:R-:W-:Y:S02]  /*3780*/  MOV R65, 0xffffffff ;  /* 0xffffffff00417802 */ /* 0x000fe40000000f00 */
[----:B------:R-:W-:Y:S02]  /*3790*/  MOV R120, 0x37b0 ;  /* 0x000037b000787802 */ /* 0x000fe40000000f00 */
[----:B-----5:R-:W-:Y:S05]  /*37a0*/  CALL.REL.NOINC `($__internal_50_$__cuda_sm70_shflsync_bfly_p) ;  /* 0x0000079000007944 */ /* 0x020fea0003c00000 */
[----:B01----:R-:W-:Y:S05]  /*37b0*/  BRA `(.L_x_9406) ;  /* 0xffffec9000007947 */ /* 0x003fea000383ffff */
.L_x_9395:
[----:B------:R-:W-:Y:S01]  /*37c0*/  HFMA2.MMA R121, -RZ, RZ, 0, 1.1920928955078125e-07 ;  /* 0x00000002ff797435 */ /* 0x000fe200000001ff */
[----:B------:R-:W-:Y:S02]  /*37d0*/  MOV R122, 0x1f ;  /* 0x0000001f007a7802 */ /* 0x000fe40000000f00 */
[----:B------:R-:W-:Y:S02]  /*37e0*/  MOV R65, 0xffffffff ;  /* 0xffffffff00417802 */ /* 0x000fe40000000f00 */
[----:B------:R-:W-:-:S02]  /*37f0*/  MOV R120, 0x3810 ;  /* 0x0000381000787802 */ /* 0x000fc40000000f00 */
[----:B-----5:R-:W-:Y:S05]  /*3800*/  CALL.REL.NOINC `($__internal_50_$__cuda_sm70_shflsync_bfly_p) ;  /* 0x0000073000007944 */ /* 0x020fea0003c00000 */
[----:B0-----:R-:W-:Y:S01]  /*3810*/  HFMA2.MMA R121, -RZ, RZ, 0, 2.384185791015625e-07 ;  /* 0x00000004ff797435 */ /* 0x001fe200000001ff */
[----:B-1----:R-:W-:Y:S01]  /*3820*/  FADD.FTZ R123, R123, R122 ;  /* 0x0000007a7b7b7221 */ /* 0x002fe20000010000 */
[----:B------:R-:W-:Y:S01]  /*3830*/  MOV R122, 0x1f ;  /* 0x0000001f007a7802 */ /* 0x000fe20000000f00 */
[----:B------:R-:W-:Y:S01]  /*3840*/  IMAD.MOV.U32 R65, RZ, RZ, -0x1 ;  /* 0xffffffffff417424 */ /* 0x000fe200078e00ff */
[----:B------:R-:W-:-:S02]  /*3850*/  MOV R120, 0x3870 ;  /* 0x0000387000787802 */ /* 0x000fc40000000f00 */
[----:B------:R-:W-:Y:S05]  /*3860*/  CALL.REL.NOINC `($__internal_50_$__cuda_sm70_shflsync_bfly_p) ;  /* 0x000006d000007944 */ /* 0x000fea0003c00000 */
[----:B0-----:R-:W-:Y:S01]  /*3870*/  HFMA2.MMA R121, -RZ, RZ, 0, 4.76837158203125e-07 ;  /* 0x00000008ff797435 */ /* 0x001fe200000001ff */
[----:B-1----:R-:W-:Y:S01]  /*3880*/  FADD.FTZ R123, R123, R122 ;  /* 0x0000007a7b7b7221 */ /* 0x002fe20000010000 */
[----:B------:R-:W-:-:S02]  /*3890*/  MOV R122, 0x1f ;  /* 0x0000001f007a7802 */ /* 0x000fc40000000f00 */
[----:B------:R-:W-:Y:S02]  /*38a0*/  MOV R65, 0xffffffff ;  /* 0xffffffff00417802 */ /* 0x000fe40000000f00 */
[----:B------:R-:W-:Y:S02]  /*38b0*/  MOV R120, 0x38d0 ;  /* 0x000038d000787802 */ /* 0x000fe40000000f00 */
[----:B------:R-:W-:Y:S05]  /*38c0*/  CALL.REL.NOINC `($__internal_50_$__cuda_sm70_shflsync_bfly_p) ;  /* 0x0000067000007944 */ /* 0x000fea0003c00000 */
[----:B0-----:R-:W-:Y:S01]  /*38d0*/  HFMA2.MMA R121, -RZ, RZ, 0, 9.5367431640625e-07 ;  /* 0x00000010ff797435 */ /* 0x001fe200000001ff */
[----:B-1----:R-:W-:Y:S01]  /*38e0*/  FADD.FTZ R123, R123, R122 ;  /* 0x0000007a7b7b7221 */ /* 0x002fe20000010000 */
[----:B------:R-:W-:Y:S02]  /*38f0*/  MOV R122, 0x1f ;  /* 0x0000001f007a7802 */ /* 0x000fe40000000f00 */
[----:B------:R-:W-:Y:S02]  /*3900*/  MOV R65, 0xffffffff ;  /* 0xffffffff00417802 */ /* 0x000fe40000000f00 */
[----:B------:R-:W-:Y:S02]  /*3910*/  MOV R120, 0x3930 ;  /* 0x0000393000787802 */ /* 0x000fe40000000f00 */
[----:B------:R-:W-:Y:S05]  /*3920*/  CALL.REL.NOINC `($__internal_50_$__cuda_sm70_shflsync_bfly_p) ;  /* 0x0000061000007944 */ /* 0x000fea0003c00000 */
[----:B01----:R-:W-:Y:S01]  /*3930*/  FADD.FTZ R123, R123, R122 ;  /* 0x0000007a7b7b7221 */ /* 0x003fe20000010000 */
[----:B------:R-:W-:Y:S01]  /*3940*/  HFMA2.MMA R121, -RZ, RZ, 0, 5.9604644775390625e-08 ;  /* 0x00000001ff797435 */ /* 0x000fe200000001ff */
[----:B------:R-:W-:-:S02]  /*3950*/  MOV R122, 0x1f ;  /* 0x0000001f007a7802 */ /* 0x000fc40000000f00 */
[----:B------:R-:W-:-:S04]  /*3960*/  FMUL.FTZ R64, R106, R123 ;  /* 0x0000007b6a407220 */ /* 0x000fc80000410000 */
[--C-:B------:R-:W-:Y:S02]  /*3970*/  FADD.FTZ R65, R24, -R64.reuse ;  /* 0x8000004018417221 */ /* 0x100fe40000010000 */
[----:B------:R-:W-:Y:S02]  /*3980*/  FADD.FTZ R120, R25, -R64 ;  /* 0x8000004019787221 */ /* 0x000fe40000010000 */
[----:B------:R-:W-:-:S04]  /*3990*/  FFMA.FTZ R65, R65, R65, RZ ;  /* 0x0000004141417223 */ /* 0x000fc800000100ff */
        /* <DEDUP_REMOVED lines=14> */
[----:B------:R-:W-:Y:S01]  /*3a80*/  FSEL R123, R65, RZ, P1 ;  /* 0x000000ff417b7208 */ /* 0x000fe20000800000 */
[----:B------:R-:W-:-:S04]  /*3a90*/  FADD.FTZ R65, R41, -R64 ;  /* 0x8000004029417221 */ /* 0x000fc80000010000 */
        /* <DEDUP_REMOVED lines=47> */
[----:B------:R-:W-:Y:S02]  /*3d90*/  MOV R120, 0x3db0 ;  /* 0x00003db000787802 */ /* 0x000fe40000000f00 */
[----:B------:R-:W-:Y:S05]  /*3da0*/  CALL.REL.NOINC `($__internal_50_$__cuda_sm70_shflsync_bfly_p) ;  /* 0x0000019000007944 */ /* 0x000fea0003c00000 */
[----:B0-----:R-:W-:Y:S01]  /*3db0*/  HFMA2.MMA R121, -RZ, RZ, 0, 1.1920928955078125e-07 ;  /* 0x00000002ff797435 */ /* 0x001fe200000001ff */
[----:B-1----:R-:W-:Y:S01]  /*3dc0*/  FADD.FTZ R123, R123, R122 ;  /* 0x0000007a7b7b7221 */ /* 0x002fe20000010000 */
[----:B------:R-:W-:Y:S01]  /*3dd0*/  MOV R122, 0x1f ;  /* 0x0000001f007a7802 */ /* 0x000fe20000000f00 */
[----:B------:R-:W-:Y:S01]  /*3de0*/  IMAD.MOV.U32 R65, RZ, RZ, -0x1 ;  /* 0xffffffffff417424 */ /* 0x000fe200078e00ff */
[----:B------:R-:W-:Y:S02]  /*3df0*/  MOV R120, 0x3e10 ;  /* 0x00003e1000787802 */ /* 0x000fe40000000f00 */
[----:B------:R-:W-:Y:S05]  /*3e00*/  CALL.REL.NOINC `($__internal_50_$__cuda_sm70_shflsync_bfly_p) ;  /* 0x0000013000007944 */ /* 0x000fea0003c00000 */
[----:B0-----:R-:W-:Y:S01]  /*3e10*/  HFMA2.MMA R121, -RZ, RZ, 0, 2.384185791015625e-07 ;  /* 0x00000004ff797435 */ /* 0x001fe200000001ff */
[----:B-1----:R-:W-:Y:S01]  /*3e20*/  FADD.FTZ R123, R123, R122 ;  /* 0x0000007a7b7b7221 */ /* 0x002fe20000010000 */
[----:B------:R-:W-:Y:S02]  /*3e30*/  MOV R122, 0x1f ;  /* 0x0000001f007a7802 */ /* 0x000fe40000000f00 */
[----:B------:R-:W-:-:S02]  /*3e40*/  MOV R65, 0xffffffff ;  /* 0xffffffff00417802 */ /* 0x000fc40000000f00 */
[----:B------:R-:W-:Y:S02]  /*3e50*/  MOV R120, 0x3e70 ;  /* 0x00003e7000787802 */ /* 0x000fe40000000f00 */
[----:B------:R-:W-:Y:S05]  /*3e60*/  CALL.REL.NOINC `($__internal_50_$__cuda_sm70_shflsync_bfly_p) ;  /* 0x000000d000007944 */ /* 0x000fea0003c00000 */
[----:B0-----:R-:W-:Y:S01]  /*3e70*/  HFMA2.MMA R121, -RZ, RZ, 0, 4.76837158203125e-07 ;  /* 0x00000008ff797435 */ /* 0x001fe200000001ff */
[----:B-1----:R-:W-:Y:S01]  /*3e80*/  FADD.FTZ R123, R123, R122 ;  /* 0x0000007a7b7b7221 */ /* 0x002fe20000010000 */
[----:B------:R-:W-:Y:S02]  /*3e90*/  MOV R122, 0x1f ;  /* 0x0000001f007a7802 */ /* 0x000fe40000000f00 */
[----:B------:R-:W-:Y:S02]  /*3ea0*/  MOV R65, 0xffffffff ;  /* 0xffffffff00417802 */ /* 0x000fe40000000f00 */
[----:B------:R-:W-:Y:S02]  /*3eb0*/  MOV R120, 0x3ed0 ;  /* 0x00003ed000787802 */ /* 0x000fe40000000f00 */
[----:B------:R-:W-:Y:S05]  /*3ec0*/  CALL.REL.NOINC `($__internal_50_$__cuda_sm70_shflsync_bfly_p) ;  /* 0x0000007000007944 */ /* 0x000fea0003c00000 */
[----:B0-----:R-:W-:Y:S01]  /*3ed0*/  HFMA2.MMA R121, -RZ, RZ, 0, 9.5367431640625e-07 ;  /* 0x00000010ff797435 */ /* 0x001fe200000001ff */
[----:B-1----:R-:W-:Y:S01]  /*3ee0*/  FADD.FTZ R123, R123, R122 ;  /* 0x0000007a7b7b7221 */ /* 0x002fe20000010000 */
[----:B------:R-:W-:Y:S02]  /*3ef0*/  MOV R122, 0x1f ;  /* 0x0000001f007a7802 */ /* 0x000fe40000000f00 */
[----:B------:R-:W-:-:S02]  /*3f00*/  MOV R65, 0xffffffff ;  /* 0xffffffff00417802 */ /* 0x000fc40000000f00 */
[----:B------:R-:W-:Y:S02]  /*3f10*/  MOV R120, 0x3f30 ;  /* 0x00003f3000787802 */ /* 0x000fe40000000f00 */
[----:B------:R-:W-:Y:S05]  /*3f20*/  CALL.REL.NOINC `($__internal_50_$__cuda_sm70_shflsync_bfly_p) ;  /* 0x0000001000007944 */ /* 0x000fea0003c00000 */
[----:B01----:R-:W-:Y:S05]  /*3f30*/  BRA `(.L_x_9407) ;  /* 0xffffea6000007947 */ /* 0x003fea000383ffff */
        .weak           $__internal_50_$__cuda_sm70_shflsync_bfly_p
        .type           $__internal_50_$__cuda_sm70_shflsync_bfly_p,@function
        .size           $__internal_50_$__cuda_sm70_shflsync_bfly_p,(.L_x_29114 - $__internal_50_$__cuda_sm70_shflsync_bfly_p)
$__internal_50_$__cuda_sm70_shflsync_bfly_p:
[----:B------:R-:W-:Y:S01]  /*3f40*/  HFMA2.MMA R125, -RZ, RZ, 0, 0 ;  /* 0x00000000ff7d7435 */ /* 0x000fe200000001ff */
[----:B------:R-:W-:Y:S01]  /*3f50*/  MOV R124, R120 ;  /* 0x00000078007c7202 */ /* 0x000fe20000000f00 */
[----:B------:R-:W-:Y:S04]  /*3f60*/  WARPSYNC R65 ;  /* 0x0000004100007348 */ /* 0x000fe80003800000 */
[----:B------:R0:W1:Y:S01]  /*3f70*/  SHFL.BFLY PT, R122, R123, R121, R122 ;  /* 0x0c0000797b7a7389 */ /* 0x00006200000e007a */
[----:B------:R-:W-:Y:S05]  /*3f80*/  RET.REL.NODEC R124 `(_ZN10layer_norm13ln_fwd_kernelINS_13Kernel_traitsI13__nv_bfloat16S2_fS2_fjLj4096ELj1ELj1ELj4ELj16ENS_18Kernel_traits_baseILj4096ES2_S2_fS2_fjLj128EEEEELb0ELb0ELb1ELb0EEEvNS_9FwdParamsE) ;  /* 0xffffc0707c007950 */ /* 0x000fea0003c3ffff */
.L_x_9408:
        /* <DEDUP_REMOVED lines=15> */
.L_x_29114:


//--------------------- .text._ZN10layer_norm13ln_fwd_kernelINS_13Kernel_traitsI13__nv_bfloat16S2_fS2_fjLj4096ELj1ELj1ELj4ELj16ENS_18Kernel_traits_baseILj4096ES2_S2_fS2_fjLj128EEEEELb0ELb0ELb1ELb1EEEvNS_9FwdParamsE --------------------------
	.section	.text._ZN10layer_norm13ln_fwd_kernelINS_13Kernel_traitsI13__nv_bfloat16S2_fS2_fjLj4096ELj1ELj1ELj4ELj16ENS_18Kernel_traits_baseILj4096ES2_S2_fS2_fjLj128EEEEELb0ELb0ELb1ELb1EEEvNS_9FwdParamsE,"ax",@progbits
	.sectioninfo	@"SHI_REGISTERS=127"
	.align	128
        .global         _ZN10layer_norm13ln_fwd_kernelINS_13Kernel_traitsI13__nv_bfloat16S2_fS2_fjLj4096ELj1ELj1ELj4ELj16ENS_18Kernel_traits_baseILj4096ES2_S2_fS2_fjLj128EEEEELb0ELb0ELb1ELb1EEEvNS_9FwdParamsE
        .type           _ZN10layer_norm13ln_fwd_kernelINS_13Kernel_traitsI13__nv_bfloat16S2_fS2_fjLj4096ELj1ELj1ELj4ELj16ENS_18Kernel_traits_baseILj4096ES2_S2_fS2_fjLj128EEEEELb0ELb0ELb1ELb1EEEvNS_9FwdParamsE,@function
        .size           _ZN10layer_norm13ln_fwd_kernelINS_13Kernel_traitsI13__nv_bfloat16S2_fS2_fjLj4096ELj1ELj1ELj4ELj16ENS_18Kernel_traits_baseILj4096ES2_S2_fS2_fjLj128EEEEELb0ELb0ELb1ELb1EEEvNS_9FwdParamsE,(.L_x_29115 - _ZN10layer_norm13ln_fwd_kernelINS_13Kernel_traitsI13__nv_bfloat16S2_fS2_fjLj4096ELj1ELj1ELj4ELj16ENS_18Kernel_traits_baseILj4096ES2_S2_fS2_fjLj128EEEEELb0ELb0ELb1ELb1EEEvNS_9FwdParamsE)
        .other          _ZN10layer_norm13ln_fwd_kernelINS_13Kernel_traitsI13__nv_bfloat16S2_fS2_fjLj4096ELj1ELj1ELj4ELj16ENS_18Kernel_traits_baseILj4096ES2_S2_fS2_fjLj128EEEEELb0ELb0ELb1ELb1EEEvNS_9FwdParamsE,@"STO_CUDA_ENTRY STV_DEFAULT"
_ZN10layer_norm13ln_fwd_kernelINS_13Kernel_traitsI13__nv_bfloat16S2_fS2_fjLj4096ELj1ELj1ELj4ELj16ENS_18Kernel_traits_baseILj4096ES2_S2_fS2_fjLj128EEEEELb0ELb0ELb1ELb1EEEvNS_9FwdParamsE:
.text._ZN10layer_norm13ln_fwd_kernelINS_13Kernel_traitsI13__nv_bfloat16S2_fS2_fjLj4096ELj1ELj1ELj4ELj16ENS_18Kernel_traits_baseILj4096ES2_S2_fS2_fjLj128EEEEELb0ELb0ELb1ELb1EEEvNS_9FwdParamsE:
        /* <DEDUP_REMOVED lines=31> */
[----:B------:R0:W5:Y:S01]  /*01f0*/  LDG.E.128 R20, [R2.64] ;  /* 0x0000000402147981 */ /* 0x000162000c1e1d00 */
[----:B------:R-:W-:Y:S01]  /*0200*/  SHF.R.U32.HI R97, RZ, 0x5, R86 ;  /* 0x00000005ff617819 */ /* 0x000fe20000011656 */
[----:B------:R-:W-:Y:S01]  /*0210*/  HFMA2.MMA R95, -RZ, RZ, 0, 5.9604644775390625e-08 ;  /* 0x00000001ff5f7435 */ /* 0x000fe200000001ff */
[--C-:B------:R-:W-:Y:S01]  /*0220*/  PRMT R85, RZ, 0x5410, R8.reuse ;  /* 0x00005410ff557816 */ /* 0x100fe20000000008 */
[----:B------:R0:W5:Y:S01]  /*0230*/  LDG.E.128 R16, [R2.64+0x800] ;  /* 0x0008000402107981 */ /* 0x000162000c1e1d00 */
[----:B------:R-:W-:Y:S01]  /*0240*/  PRMT R84, RZ, 0x7610, R8 ;  /* 0x00007610ff547816 */ /* 0x000fe20000000008 */
[----:B------:R-:W-:Y:S01]  /*0250*/  ULDC.U8 UR6, c[0x0][0x1f0] ;  /* 0x00007c0000067ab9 */ /* 0x000fe20000000000 */
        /* <DEDUP_REMOVED lines=33> */
[----:B------:R-:W-:Y:S02]  /*0470*/  IADD3 R94, R101, 0x4, RZ ;  /* 0x00000004655e7810 */ /* 0x000fe40007ffe0ff */
[--C-:B--2---:R-:W-:Y:S02]  /*0480*/  PRMT R93, RZ, 0x5410, R72.reuse ;  /* 0x00005410ff5d7816 */ /* 0x104fe40000000048 */
[----:B------:R-:W-:Y:S02]  /*0490*/  PRMT R103, RZ, 0x7610, R72 ;  /* 0x00007610ff677816 */ /* 0x000fe40000000048 */
[----:B------:R-:W-:-:S02]  /*04a0*/  PRMT R102, RZ, 0x5410, R73 ;  /* 0x00005410ff667816 */ /* 0x000fc40000000049 */
[----:B------:R-:W-:Y:S02]  /*04b0*/  PRMT R105, RZ, 0x7610, R73 ;  /* 0x00007610ff697816 */ /* 0x000fe40000000049 */
[--C-:B------:R-:W-:Y:S02]  /*04c0*/  PRMT R104, RZ, 0x5410, R74.reuse ;  /* 0x00005410ff687816 */ /* 0x100fe4000000004a */
[----:B------:R-:W-:Y:S02]  /*04d0*/  PRMT R107, RZ, 0x7610, R74 ;  /* 0x00007610ff6b7816 */ /* 0x000fe4000000004a */
[----:B---3--:R-:W-:Y:S02]  /*04e0*/  PRMT R109, RZ, 0x7610, R26 ;  /* 0x00007610ff6d7816 */ /* 0x008fe4000000001a */
.L_x_9478:
[----:B------:R-:W-:-:S05]  /*04f0*/  MOV R44, 0x4 ;  /* 0x00000004002c7802 */ /* 0x000fca0000000f00 */
[----:B------:R-:W-:-:S05]  /*0500*/  IMAD.WIDE R42, R99, R44, c[0x0][0x1d0] ;  /* 0x00007400632a7625 */ /* 0x000fca00078e022c */
[----:B------:R0:W2:Y:S01]  /*0510*/  LDG.E R46, [R42.64] ;  /* 0x000000042a2e7981 */ /* 0x0000a2000c1e1900 */
[----:B------:R-:W-:Y:S01]  /*0520*/  ISETP.NE.U32.AND P0, PT, RZ, c[0x0][0x180], PT ;  /* 0x00006000ff007a0c */ /* 0x000fe20003f05070 */
[----:B------:R-:W-:-:S03]  /*0530*/  IMAD R40, R99, c[0x0][0x168], RZ ;  /* 0x00005a0063287a24 */ /* 0x000fc600078e02ff */
[----:B------:R-:W-:Y:S02]  /*0540*/  ISETP.NE.AND.EX P0, PT, RZ, c[0x0][0x184], PT, P0 ;  /* 0x00006100ff007a0c */ /* 0x000fe40003f05300 */
[----:B------:R-:W-:-:S04]  /*0550*/  SHF.R.S32.HI R41, RZ, 0x1f, R40 ;  /* 0x0000001fff297819 */ /* 0x000fc80000011428 */
[----:B------:R-:W-:-:S04]  /*0560*/  LEA.HI R41, R41, R40, RZ, 0x3 ;  /* 0x0000002829297211 */ /* 0x000fc800078f18ff */
[----:B------:R-:W-:-:S03]  /*0570*/  LEA.HI.SX32 R73, R41, R96, 0x1d ;  /* 0x0000006029497211 */ /* 0x000fc600078feaff */
[----:B------:R-:W-:-:S05]  /*0580*/  @P0 MOV R40, 0x20 ;  /* 0x0000002000280802 */ /* 0x000fca0000000f00 */
[----:B------:R-:W-:-:S05]  /*0590*/  @P0 IMAD.WIDE.U32 R40, R73, R40, c[0x0][0x180] ;  /* 0x0000600049280625 */ /* 0x000fca00078e0028 */
[----:B------:R1:W3:Y:S04]  /*05a0*/  @P0 LDG.E.128 R28, [R40.64] ;  /* 0x00000004281c0981 */ /* 0x0002e8000c1e1d00 */
[----:B------:R1:W4:Y:S01]  /*05b0*/  @P0 LDG.E.128 R32, [R40.64+0x10] ;  /* 0x0000100428200981 */ /* 0x000322000c1e1d00 */
[----:B0-----:R-:W-:Y:S01]  /*05c0*/  IMAD.WIDE R42, R99, R44, c[0x0][0x1d8] ;  /* 0x00007600632a7625 */ /* 0x001fe200078e022c */
[----:B------:R-:W-:Y:S02]  /*05d0*/  MOV R68, RZ ;  /* 0x000000ff00447202 */ /* 0x000fe40000000f00 */
[----:B------:R-:W-:Y:S02]  /*05e0*/  MOV R72, 0x20 ;  /* 0x0000002000487802 */ /* 0x000fe40000000f00 */
[C---:B------:R-:W-:Y:S01]  /*05f0*/  IADD3 R59, R73.reuse, 0x80, RZ ;  /* 0x00000080493b7810 */ /* 0x040fe20007ffe0ff */
[----:B------:R-:W-:Y:S01]  /*0600*/  BSSY B0, `(.L_x_9409) ;  /* 0x000002a000007945 */ /* 0x000fe20003800000 */
[----:B-----5:R0:W5:Y:S01]  /*0610*/  LDG.E R74, [R42.64] ;  /* 0x000000042a4a7981 */ /* 0x020162000c1e1900 */
[----:B------:R-:W-:-:S04]  /*0620*/  IMAD.WIDE.U32 R50, R73, R72, c[0x0][0x188] ;  /* 0x0000620049327625 */ /* 0x000fc800078e0048 */
[----:B------:R-:W-:Y:S01]  /*0630*/  @P0 IMAD.WIDE.U32 R48, R59, R72, c[0x0][0x180] ;  /* 0x000060003b300625 */ /* 0x000fe200078e0048 */
[C---:B--2---:R-:W-:Y:S02]  /*0640*/  ISETP.GE.AND P5, PT, R46.reuse, 0x1, PT ;  /* 0x000000012e00780c */ /* 0x044fe40003fa6270 */
[----:B------:R-:W-:-:S11]  /*0650*/  ISETP.GT.AND P6, PT, R46, RZ, PT ;  /* 0x000000ff2e00720c */ /* 0x000fd60003fc4270 */
[----:B------:R-:W-:Y:S02]  /*0660*/  @P5 IADD3 R44, R46, -0x1, RZ ;  /* 0xffffffff2e2c5810 */ /* 0x000fe40007ffe0ff */
[----:B-1----:R-:W-:-:S03]  /*0670*/  @P5 MOV R41, 0x10 ;  /* 0x0000001000295802 */ /* 0x002fc60000000f00 */
[----:B------:R-:W-:-:S05]  /*0680*/  @P5 IMAD R44, R44, c[0x0][0x168], RZ ;  /* 0x00005a002c2c5a24 */ /* 0x000fca00078e02ff */
[----:B------:R-:W-:-:S04]  /*0690*/  @P5 SHF.R.S32.HI R45, RZ, 0x1f, R44 ;  /* 0x0000001fff2d5819 */ /* 0x000fc8000001142c */
[----:B------:R-:W-:-:S04]  /*06a0*/  @P5 LEA.HI R45, R45, R44, RZ, 0x3 ;  /* 0x0000002c2d2d5211 */ /* 0x000fc800078f18ff */
[----:B------:R-:W-:Y:S02]  /*06b0*/  @P5 LEA.HI.SX32 R68, R45, R96, 0x1d ;  /* 0x000000602d445211 */ /* 0x000fe400078feaff */
[----:B------:R-:W-:Y:S02]  /*06c0*/  @!P6 ISETP.NE.U32.AND P1, PT, RZ, c[0x0][0x180], PT ;  /* 0x00006000ff00ea0c */ /* 0x000fe40003f25070 */
[----:B------:R-:W-:Y:S01]  /*06d0*/  @!P6 ISETP.NE.U32.AND P2, PT, RZ, c[0x0][0x180], PT ;  /* 0x00006000ff00ea0c */ /* 0x000fe20003f45070 */
[----:B------:R-:W-:Y:S01]  /*06e0*/  @P5 IMAD.WIDE.U32 R40, R68, R41, c[0x0][0x170] ;  /* 0x00005c0044285625 */ /* 0x000fe200078e0029 */
[----:B------:R-:W-:Y:S02]  /*06f0*/  @!P6 ISETP.NE.U32.AND P4, PT, RZ, c[0x0][0x180], PT ;  /* 0x00006000ff00ea0c */ /* 0x000fe40003f85070 */
[----:B------:R-:W-:Y:S02]  /*0700*/  @!P6 ISETP.NE.U32.AND P3, PT, RZ, c[0x0][0x180], PT ;  /* 0x00006000ff00ea0c */ /* 0x000fe40003f65070 */
[----:B------:R-:W-:Y:S01]  /*0710*/  @!P6 ISETP.NE.AND.EX P1, PT, RZ, c[0x0][0x184], PT, P1 ;  /* 0x00006100ff00ea0c */ /* 0x000fe20003f25310 */
[----:B------:R4:W5:Y:S01]  /*0720*/  @P5 LDG.E.128 R36, [R40.64] ;  /* 0x0000000428245981 */ /* 0x000962000c1e1d00 */
[----:B------:R-:W-:-:S02]  /*0730*/  @!P6 ISETP.NE.AND.EX P2, PT, RZ, c[0x0][0x184], PT, P2 ;  /* 0x00006100ff00ea0c */ /* 0x000fc40003f45320 */
[----:B------:R-:W-:Y:S02]  /*0740*/  @!P6 ISETP.NE.AND.EX P4, PT, RZ, c[0x0][0x184], PT, P4 ;  /* 0x00006100ff00ea0c */ /* 0x000fe40003f85340 */
[----:B------:R-:W-:Y:S02]  /*0750*/  @!P6 ISETP.NE.AND.EX P3, PT, RZ, c[0x0][0x184], PT, P3 ;  /* 0x00006100ff00ea0c */ /* 0x000fe40003f65330 */
[----:B---3--:R-:W-:Y:S02]  /*0760*/  @!P6 FSEL R45, R29, RZ, P1 ;  /* 0x000000ff1d2de208 */ /* 0x008fe40000800000 */
[----:B------:R-:W-:Y:S02]  /*0770*/  @!P6 FSEL R46, R30, RZ, P2 ;  /* 0x000000ff1e2ee208 */ /* 0x000fe40001000000 */
[----:B------:R-:W-:Y:S02]  /*0780*/  @!P6 FSEL R47, R31, RZ, P4 ;  /* 0x000000ff1f2fe208 */ /* 0x000fe40002000000 */
[----:B----4-:R-:W-:-:S02]  /*0790*/  @!P6 FSEL R40, R32, RZ, P3 ;  /* 0x000000ff2028e208 */ /* 0x010fc40001800000 */
[----:B------:R-:W-:Y:S02]  /*07a0*/  @!P6 ISETP.NE.U32.AND P1, PT, RZ, c[0x0][0x180], PT ;  /* 0x00006000ff00ea0c */ /* 0x000fe40003f25070 */
[----:B------:R-:W-:Y:S02]  /*07b0*/  @!P6 ISETP.NE.U32.AND P2, PT, RZ, c[0x0][0x180], PT ;  /* 0x00006000ff00ea0c */ /* 0x000fe40003f45070 */
[----:B------:R-:W-:Y:S02]  /*07c0*/  @!P6 ISETP.NE.U32.AND P4, PT, RZ, c[0x0][0x180], PT ;  /* 0x00006000ff00ea0c */ /* 0x000fe40003f85070 */
[----:B------:R-:W-:Y:S02]  /*07d0*/  @!P6 ISETP.NE.U32.AND P3, PT, RZ, c[0x0][0x180], PT ;  /* 0x00006000ff00ea0c */ /* 0x000fe40003f65070 */
[----:B------:R-:W-:Y:S02]  /*07e0*/  @!P6 ISETP.NE.AND.EX P2, PT, RZ, c[0x0][0x184], PT, P2 ;  /* 0x00006100ff00ea0c */ /* 0x000fe40003f45320 */
[----:B------:R-:W-:-:S02]  /*07f0*/  @!P6 ISETP.NE.AND.EX P4, PT, RZ, c[0x0][0x184], PT, P4 ;  /* 0x00006100ff00ea0c */ /* 0x000fc40003f85340 */
[----:B------:R-:W-:Y:S02]  /*0800*/  @!P6 ISETP.NE.AND.EX P3, PT, RZ, c[0x0][0x184], PT, P3 ;  /* 0x00006100ff00ea0c */ /* 0x000fe40003f65330 */
[----:B------:R-:W-:Y:S02]  /*0810*/  @!P6 ISETP.NE.AND.EX P1, PT, RZ, c[0x0][0x184], PT, P1 ;  /* 0x00006100ff00ea0c */ /* 0x000fe40003f25310 */
[----:B------:R-:W-:Y:S02]  /*0820*/  @!P6 FSEL R41, R33, RZ, P2 ;  /* 0x000000ff2129e208 */ /* 0x000fe40001000000 */
[----:B0-----:R-:W-:Y:S02]  /*0830*/  @!P6 FSEL R42, R34, RZ, P4 ;  /* 0x000000ff222ae208 */ /* 0x001fe40002000000 */
[----:B------:R-:W-:Y:S02]  /*0840*/  @!P6 FSEL R43, R35, RZ, P3 ;  /* 0x000000ff232be208 */ /* 0x000fe40001800000 */
[----:B------:R-:W-:Y:S01]  /*0850*/  @!P6 FSEL R44, R28, RZ, P1 ;  /* 0x000000ff1c2ce208 */ /* 0x000fe20000800000 */
[----:B------:R-:W-:Y:S05]  /*0860*/  @!P6 BRA `(.L_x_9410) ;  /* 0x000000300000e947 */ /* 0x000fea0003800000 */
[----:B-----5:R-:W-:-:S05]  /*0870*/  PRMT R44, RZ, 0x5410, R36 ;  /* 0x00005410ff2c7816 */ /* 0x020fca0000000024 */
[----:B------:R-:W-:-:S04]  /*0880*/  FMUL.FTZ R44, R44, c[0x0][0x1ec] ;  /* 0x00007b002c2c7a20 */ /* 0x000fc80000410000 */
[----:B------:R-:W-:Y:S02]  /*0890*/  @P0 FADD.FTZ R44, R28, R44 ;  /* 0x0000002c1c2c0221 */ /* 0x000fe40000010000 */
.L_x_9410:
[----:B------:R-:W-:Y:S05]  /*08a0*/  BSYNC B0 ;  /* 0x0000000000007941 */ /* 0x000fea0003800000 */
.L_x_9409:
[----:B------:R-:W-:Y:S01]  /*08b0*/  BSSY B0, `(.L_x_9411) ;  /* 0x0000005000007945 */ /* 0x000fe20003800000 */
[----:B------:R-:W-:Y:S05]  /*08c0*/  @!P6 BRA `(.L_x_9412) ;  /* 0x000000300000e947 */ /* 0x000fea0003800000 */
[----:B-----5:R-:W-:-:S05]  /*08d0*/  PRMT R45, RZ, 0x7610, R36 ;  /* 0x00007610ff2d7816 */ /* 0x020fca0000000024 */
[----:B------:R-:W-:-:S04]  /*08e0*/  FMUL.FTZ R45, R45, c[0x0][0x1ec] ;  /* 0x00007b002d2d7a20 */ /* 0x000fc80000410000 */
[----:B------:R-:W-:Y:S02]  /*08f0*/  @P0 FADD.FTZ R45, R29, R45 ;  /* 0x0000002d1d2d0221 */ /* 0x000fe40000010000 */
.L_x_9412:
[----:B------:R-:W-:Y:S05]  /*0900*/  BSYNC B0 ;  /* 0x0000000000007941 */ /* 0x000fea0003800000 */
.L_x_9411:
[----:B------:R-:W-:Y:S01]  /*0910*/  BSSY B0, `(.L_x_9413) ;  /* 0x0000005000007945 */ /* 0x000fe20003800000 */
[----:B------:R-:W-:Y:S05]  /*0920*/  @!P6 BRA `(.L_x_9414) ;  /* 0x000000300000e947 */ /* 0x000fea0003800000 */
[----:B-----5:R-:W-:-:S05]  /*0930*/  PRMT R46, RZ, 0x5410, R37 ;  /* 0x00005410ff2e7816 */ /* 0x020fca0000000025 */
[----:B------:R-:W-:-:S04]  /*0940*/  FMUL.FTZ R46, R46, c[0x0][0x1ec] ;  /* 0x00007b002e2e7a20 */ /* 0x000fc80000410000 */
[----:B------:R-:W-:Y:S02]  /*0950*/  @P0 FADD.FTZ R46, R30, R46 ;  /* 0x0000002e1e2e0221 */ /* 0x000fe40000010000 */
.L_x_9414:
[----:B------:R-:W-:Y:S05]  /*0960*/  BSYNC B0 ;  /* 0x0000000000007941 */ /* 0x000fea0003800000 */
.L_x_9413:
[----:B------:R-:W-:Y:S01]  /*0970*/  BSSY B0, `(.L_x_9415) ;  /* 0x0000005000007945 */ /* 0x000fe20003800000 */
[----:B------:R-:W-:Y:S05]  /*0980*/  @!P6 BRA `(.L_x_9416) ;  /* 0x000000300000e947 */ /* 0x000fea0003800000 */
[----:B-----5:R-:W-:-:S05]  /*0990*/  PRMT R47, RZ, 0x7610, R37 ;  /* 0x00007610ff2f7816 */ /* 0x020fca0000000025 */
[----:B------:R-:W-:-:S04]  /*09a0*/  FMUL.FTZ R47, R47, c[0x0][0x1ec] ;  /* 0x00007b002f2f7a20 */ /* 0x000fc80000410000 */
[----:B------:R-:W-:Y:S02]  /*09b0*/  @P0 FADD.FTZ R47, R31, R47 ;  /* 0x0000002f1f2f0221 */ /* 0x000fe40000010000 */
.L_x_9416:
[----:B------:R-:W-:Y:S05]  /*09c0*/  BSYNC B0 ;  /* 0x0000000000007941 */ /* 0x000fea0003800000 */
.L_x_9415:
[----:B------:R-:W-:Y:S01]  /*09d0*/  BSSY B0, `(.L_x_9417) ;  /* 0x0000005000007945 */ /* 0x000fe20003800000 */
[----:B------:R-:W-:Y:S05]  /*09e0*/  @!P6 BRA `(.L_x_9418) ;  /* 0x000000300000e947 */ /* 0x000fea0003800000 */
[----:B-----5:R-:W-:-:S05]  /*09f0*/  PRMT R40, RZ, 0x5410, R38 ;  /* 0x00005410ff287816 */ /* 0x020fca0000000026 */
[----:B------:R-:W-:-:S04]  /*0a00*/  FMUL.FTZ R40, R40, c[0x0][0x1ec] ;  /* 0x00007b0028287a20 */ /* 0x000fc80000410000 */
[----:B------:R-:W-:Y:S02]  /*0a10*/  @P0 FADD.FTZ R40, R32, R40 ;  /* 0x0000002820280221 */ /* 0x000fe40000010000 */
.L_x_9418:
[----:B------:R-:W-:Y:S05]  /*0a20*/  BSYNC B0 ;  /* 0x0000000000007941 */ /* 0x000fea0003800000 */
.L_x_9417:
[----:B------:R-:W-:Y:S01]  /*0a30*/  BSSY B0, `(.L_x_9419) ;  /* 0x0000005000007945 */ /* 0x000fe20003800000 */
[----:B------:R-:W-:Y:S05]  /*0a40*/  @!P6 BRA `(.L_x_9420) ;  /* 0x000000300000e947 */ /* 0x000fea0003800000 */
[----:B-----5:R-:W-:-:S05]  /*0a50*/  PRMT R41, RZ, 0x7610, R38 ;  /* 0x00007610ff297816 */ /* 0x020fca0000000026 */
[----:B------:R-:W-:-:S04]  /*0a60*/  FMUL.FTZ R41, R41, c[0x0][0x1ec] ;  /* 0x00007b0029297a20 */ /* 0x000fc80000410000 */
[----:B------:R-:W-:Y:S02]  /*0a70*/  @P0 FADD.FTZ R41, R33, R41 ;  /* 0x0000002921290221 */ /* 0x000fe40000010000 */
.L_x_9420:
[----:B------:R-:W-:Y:S05]  /*0a80*/  BSYNC B0 ;  /* 0x0000000000007941 */ /* 0x000fea0003800000 */
.L_x_9419:
[----:B------:R-:W-:Y:S01]  /*0a90*/  BSSY B0, `(.L_x_9421) ;  /* 0x0000005000007945 */ /* 0x000fe20003800000 */
[----:B------:R-:W-:Y:S05]  /*0aa0*/  @!P6 BRA `(.L_x_9422) ;  /* 0x000000300000e947 */ /* 0x000fea0003800000 */
[----:B-----5:R-:W-:-:S05]  /*0ab0*/  PRMT R42, RZ, 0x5410, R39 ;  /* 0x00005410ff2a7816 */ /* 0x020fca0000000027 */
[----:B------:R-:W-:-:S04]  /*0ac0*/  FMUL.FTZ R42, R42, c[0x0][0x1ec] ;  /* 0x00007b002a2a7a20 */ /* 0x000fc80000410000 */
[----:B------:R-:W-:Y:S02]  /*0ad0*/  @P0 FADD.FTZ R42, R34, R42 ;  /* 0x0000002a222a0221 */ /* 0x000fe40000010000 */
.L_x_9422:
[----:B------:R-:W-:Y:S05]  /*0ae0*/  BSYNC B0 ;  /* 0x0000000000007941 */ /* 0x000fea0003800000 */
.L_x_9421:
[----:B------:R-:W-:Y:S01]  /*0af0*/  BSSY B0, `(.L_x_9423) ;  /* 0x0000005000007945 */ /* 0x000fe20003800000 */
[----:B------:R-:W-:Y:S05]  /*0b00*/  @!P6 BRA `(.L_x_9424) ;  /* 0x000000300000e947 */ /* 0x000fea0003800000 */
[----:B-----5:R-:W-:-:S05]  /*0b10*/  PRMT R43, RZ, 0x7610, R39 ;  /* 0x00007610ff2b7816 */ /* 0x020fca0000000027 */
[----:B------:R-:W-:-:S04]  /*0b20*/  FMUL.FTZ R43, R43, c[0x0][0x1ec] ;  /* 0x00007b002b2b7a20 */ /* 0x000fc80000410000 */
[----:B------:R-:W-:Y:S02]  /*0b30*/  @P0 FADD.FTZ R43, R35, R43 ;  /* 0x0000002b232b0221 */ /* 0x000fe40000010000 */
.L_x_9424:
[----:B------:R-:W-:Y:S05]  /*0b40*/  BSYNC B0 ;  /* 0x0000000000007941 */ /* 0x000fea0003800000 */
.L_x_9423:
[----:B------:R-:W-:Y:S04]  /*0b50*/  STG.E.128 [R50.64], R44 ;  /* 0x0000002c32007986 */ /* 0x000fe8000c101d04 */
[----:B------:R0:W-:Y:S04]  /*0b60*/  STG.E.128 [R50.64+0x10], R40 ;  /* 0x0000102832007986 */ /* 0x0001e8000c101d04 */
[----:B------:R-:W2:Y:S04]  /*0b70*/  @P0 LDG.E.128 R28, [R48.64] ;  /* 0x00000004301c0981 */ /* 0x000ea8000c1e1d00 */
[----:B------:R-:W3:Y:S01]  /*0b80*/  @P0 LDG.E.128 R32, [R48.64+0x10] ;  /* 0x0000100430200981 */ /* 0x000ee2000c1e1d00 */
[----:B------:R-:W-:-:S02]  /*0b90*/  @P5 MOV R55, 0x10 ;  /* 0x0000001000375802 */ /* 0x000fc40000000f00 */
[----:B------:R-:W-:Y:S02]  /*0ba0*/  @P5 IADD3 R54, R68, 0x80, RZ ;  /* 0x0000008044365810 */ /* 0x000fe40007ffe0ff */
[----:B------:R-:W-:Y:S02]  /*0bb0*/  @!P6 ISETP.NE.U32.AND P1, PT, RZ, c[0x0][0x180], PT ;  /* 0x00006000ff00ea0c */ /* 0x000fe40003f25070 */
[----:B------:R-:W-:Y:S01]  /*0bc0*/  @!P6 ISETP.NE.U32.AND P2, PT, RZ, c[0x0][0x180], PT ;  /* 0x00006000ff00ea0c */ /* 0x000fe20003f45070 */
[----:B------:R-:W-:Y:S01]  /*0bd0*/  @P5 IMAD.WIDE.U32 R54, R54, R55, c[0x0][0x170] ;  /* 0x00005c0036365625 */ /* 0x000fe200078e0037 */
[----:B------:R-:W-:Y:S02]  /*0be0*/  @!P6 ISETP.NE.U32.AND P4, PT, RZ, c[0x0][0x180], PT ;  /* 0x00006000ff00ea0c */ /* 0x000fe40003f85070 */
[----:B------:R-:W-:Y:S02]  /*0bf0*/  @!P6 ISETP.NE.U32.AND P3, PT, RZ, c[0x0][0x180], PT ;  /* 0x00006000ff00ea0c */ /* 0x000fe40003f65070 */
[----:B------:R-:W-:Y:S01]  /*0c00*/  @!P6 ISETP.NE.AND.EX P1, PT, RZ, c[0x0][0x184], PT, P1 ;  /* 0x00006100ff00ea0c */ /* 0x000fe20003f25310 */
[----:B-----5:R1:W5:Y:S01]  /*0c10*/  @P5 LDG.E.128 R36, [R54.64] ;  /* 0x0000000436245981 */ /* 0x020362000c1e1d00 */
[----:B------:R-:W-:Y:S01]  /*0c20*/  @!P6 ISETP.NE.AND.EX P2, PT, RZ, c[0x0][0x184], PT, P2 ;  /* 0x00006100ff00ea0c */ /* 0x000fe20003f45320 */
[----:B------:R-:W-:Y:S01]  /*0c30*/  BSSY B0, `(.L_x_9425) ;  /* 0x000001a000007945 */ /* 0x000fe20003800000 */
[----:B------:R-:W-:Y:S01]  /*0c40*/  @!P6 ISETP.NE.AND.EX P4, PT, RZ, c[0x0][0x184], PT, P4 ;  /* 0x00006100ff00ea0c */ /* 0x000fe20003f85340 */
[----:B------:R-:W-:Y:S01]  /*0c50*/  IMAD.WIDE.U32 R58, R59, R72, c[0x0][0x188] ;  /* 0x000062003b3a7625 */ /* 0x000fe200078e0048 */
[----:B------:R-:W-:-:S02]  /*0c60*/  @!P6 ISETP.NE.AND.EX P3, PT, RZ, c[0x0][0x184], PT, P3 ;  /* 0x00006100ff00ea0c */ /* 0x000fc40003f65330 */
[----:B------:R-:W-:-:S05]  /*0c70*/  IADD3 R67, R73, 0x100, RZ ;  /* 0x0000010049437810 */ /* 0x000fca0007ffe0ff */
[----:B------:R-:W-:Y:S01]  /*0c80*/  @P0 IMAD.WIDE.U32 R56, R67, R72, c[0x0][0x180] ;  /* 0x0000600043380625 */ /* 0x000fe200078e0048 */
[----:B--2---:R-:W-:Y:S02]  /*0c90*/  @!P6 FSEL R53, R29, RZ, P1 ;  /* 0x000000ff1d35e208 */ /* 0x004fe40000800000 */
[----:B-1----:R-:W-:Y:S02]  /*0ca0*/  @!P6 FSEL R54, R30, RZ, P2 ;  /* 0x000000ff1e36e208 */ /* 0x002fe40001000000 */
[----:B------:R-:W-:Y:S02]  /*0cb0*/  @!P6 FSEL R55, R31, RZ, P4 ;  /* 0x000000ff1f37e208 */ /* 0x000fe40002000000 */
[----:B---3--:R-:W-:Y:S02]  /*0cc0*/  @!P6 FSEL R48, R32, RZ, P3 ;  /* 0x000000ff2030e208 */ /* 0x008fe40001800000 */
[----:B------:R-:W-:Y:S02]  /*0cd0*/  @!P6 ISETP.NE.U32.AND P1, PT, RZ, c[0x0][0x180], PT ;  /* 0x00006000ff00ea0c */ /* 0x000fe40003f25070 */
[----:B------:R-:W-:-:S02]  /*0ce0*/  @!P6 ISETP.NE.U32.AND P2, PT, RZ, c[0x0][0x180], PT ;  /* 0x00006000ff00ea0c */ /* 0x000fc40003f45070 */
[----:B------:R-:W-:Y:S02]  /*0cf0*/  @!P6 ISETP.NE.U32.AND P4, PT, RZ, c[0x0][0x180], PT ;  /* 0x00006000ff00ea0c */ /* 0x000fe40003f85070 */
[----:B------:R-:W-:Y:S02]  /*0d00*/  @!P6 ISETP.NE.U32.AND P3, PT, RZ, c[0x0][0x180], PT ;  /* 0x00006000ff00ea0c */ /* 0x000fe40003f65070 */
[----:B------:R-:W-:Y:S02]  /*0d10*/  @!P6 ISETP.NE.AND.EX P2, PT, RZ, c[0x0][0x184], PT, P2 ;  /* 0x00006100ff00ea0c */ /* 0x000fe40003f45320 */
[----:B------:R-:W-:Y:S02]  /*0d20*/  @!P6 ISETP.NE.AND.EX P4, PT, RZ, c[0x0][0x184], PT, P4 ;  /* 0x00006100ff00ea0c */ /* 0x000fe40003f85340 */
[----:B------:R-:W-:Y:S02]  /*0d30*/  @!P6 ISETP.NE.AND.EX P3, PT, RZ, c[0x0][0x184], PT, P3 ;  /* 0x00006100ff00ea0c */ /* 0x000fe40003f65330 */
[----:B------:R-:W-:-:S02]  /*0d40*/  @!P6 ISETP.NE.AND.EX P1, PT, RZ, c[0x0][0x184], PT, P1 ;  /* 0x00006100ff00ea0c */ /* 0x000fc40003f25310 */
        /* <DEDUP_REMOVED lines=8> */
.L_x_9426:
[----:B------:R-:W-:Y:S05]  /*0dd0*/  BSYNC B0 ;  /* 0x0000000000007941 */ /* 0x000fea0003800000 */
.L_x_9425:
[----:B------:R-:W-:Y:S01]  /*0de0*/  BSSY B0, `(.L_x_9427) ;  /* 0x0000005000007945 */ /* 0x000fe20003800000 */
[----:B------:R-:W-:Y:S05]  /*0df0*/  @!P6 BRA `(.L_x_9428) ;  /* 0x000000300000e947 */ /* 0x000fea0003800000 */
[----:B-----5:R-:W-:-:S05]  /*0e00*/  PRMT R53, RZ, 0x7610, R36 ;  /* 0x00007610ff357816 */ /* 0x020fca0000000024 */
[----:B------:R-:W-:-:S04]  /*0e10*/  FMUL.FTZ R53, R53, c[0x0][0x1ec] ;  /* 0x00007b0035357a20 */ /* 0x000fc80000410000 */
[----:B------:R-:W-:Y:S02]  /*0e20*/  @P0 FADD.FTZ R53, R29, R53 ;  /* 0x000000351d350221 */ /* 0x000fe40000010000 */
.L_x_9428:
[----:B------:R-:W-:Y:S05]  /*0e30*/  BSYNC B0 ;  /* 0x0000000000007941 */ /* 0x000fea0003800000 */
.L_x_9427:
[----:B------:R-:W-:Y:S01]  /*0e40*/  BSSY B0, `(.L_x_9429) ;  /* 0x0000005000007945 */ /* 0x000fe20003800000 */
[----:B------:R-:W-:Y:S05]  /*0e50*/  @!P6 BRA `(.L_x_9430) ;  /* 0x000000300000e947 */ /* 0x000fea0003800000 */
[----:B-----5:R-:W-:-:S05]  /*0e60*/  PRMT R54, RZ, 0x5410, R37 ;  /* 0x00005410ff367816 */ /* 0x020fca0000000025 */
[----:B------:R-:W-:-:S04]  /*0e70*/  FMUL.FTZ R54, R54, c[0x0][0x1ec] ;  /* 0x00007b0036367a20 */ /* 0x000fc80000410000 */
[----:B------:R-:W-:Y:S02]  /*0e80*/  @P0 FADD.FTZ R54, R30, R54 ;  /* 0x000000361e360221 */ /* 0x000fe40000010000 */
.L_x_9430:
[----:B------:R-:W-:Y:S05]  /*0e90*/  BSYNC B0 ;  /* 0x0000000000007941 */ /* 0x000fea0003800000 */
.L_x_9429:
[----:B------:R-:W-:Y:S01]  /*0ea0*/  BSSY B0, `(.L_x_9431) ;  /* 0x0000005000007945 */ /* 0x000fe20003800000 */
[----:B------:R-:W-:Y:S05]  /*0eb0*/  @!P6 BRA `(.L_x_9432) ;  /* 0x000000300000e947 */ /* 0x000fea0003800000 */
[----:B-----5:R-:W-:-:S05]  /*0ec0*/  PRMT R55, RZ, 0x7610, R37 ;  /* 0x00007610ff377816 */ /* 0x020fca0000000025 */
[----:B------:R-:W-:-:S04]  /*0ed0*/  FMUL.FTZ R55, R55, c[0x0][0x1ec] ;  /* 0x00007b0037377a20 */ /* 0x000fc80000410000 */
[----:B------:R-:W-:Y:S02]  /*0ee0*/  @P0 FADD.FTZ R55, R31, R55 ;  /* 0x000000371f370221 */ /* 0x000fe40000010000 */
.L_x_9432:
[----:B------:R-:W-:Y:S05]  /*0ef0*/  BSYNC B0 ;  /* 0x0000000000007941 */ /* 0x000fea0003800000 */
.L_x_9431:
[----:B------:R-:W-:Y:S01]  /*0f00*/  BSSY B0, `(.L_x_9433) ;  /* 0x0000005000007945 */ /* 0x000fe20003800000 */
[----:B------:R-:W-:Y:S05]  /*0f10*/  @!P6 BRA `(.L_x_9434) ;  /* 0x000000300000e947 */ /* 0x000fea0003800000 */
[----:B-----5:R-:W-:-:S05]  /*0f20*/  PRMT R48, RZ, 0x5410, R38 ;  /* 0x00005410ff307816 */ /* 0x020fca0000000026 */
[----:B------:R-:W-:-:S04]  /*0f30*/  FMUL.FTZ R48, R48, c[0x0][0x1ec] ;  /* 0x00007b0030307a20 */ /* 0x000fc80000410000 */
[----:B------:R-:W-:Y:S02]  /*0f40*/  @P0 FADD.FTZ R48, R32, R48 ;  /* 0x0000003020300221 */ /* 0x000fe40000010000 */
.L_x_9434:
[----:B------:R-:W-:Y:S05]  /*0f50*/  BSYNC B0 ;  /* 0x0000000000007941 */ /* 0x000fea0003800000 */
.L_x_9433:
[----:B------:R-:W-:Y:S01]  /*0f60*/  BSSY B0, `(.L_x_9435) ;  /* 0x0000005000007945 */ /* 0x000fe20003800000 */
[----:B------:R-:W-:Y:S05]  /*0f70*/  @!P6 BRA `(.L_x_9436) ;  /* 0x000000300000e947 */ /* 0x000fea0003800000 */
[----:B-----5:R-:W-:-:S05]  /*0f80*/  PRMT R49, RZ, 0x7610, R38 ;  /* 0x00007610ff317816 */ /* 0x020fca0000000026 */
[----:B------:R-:W-:-:S04]  /*0f90*/  FMUL.FTZ R49, R49, c[0x0][0x1ec] ;  /* 0x00007b0031317a20 */ /* 0x000fc80000410000 */
[----:B------:R-:W-:Y:S02]  /*0fa0*/  @P0 FADD.FTZ R49, R33, R49 ;  /* 0x0000003121310221 */ /* 0x000fe40000010000 */
.L_x_9436:
[----:B------:R-:W-:Y:S05]  /*0fb0*/  BSYNC B0 ;  /* 0x0000000000007941 */ /* 0x000fea0003800000 */
.L_x_9435:
[----:B------:R-:W-:Y:S01]  /*0fc0*/  BSSY B0, `(.L_x_9437) ;  /* 0x0000005000007945 */ /* 0x000fe20003800000 */
[----:B------:R-:W-:Y:S05]  /*0fd0*/  @!P6 BRA `(.L_x_9438) ;  /* 0x000000300000e947 */ /* 0x000fea0003800000 */
[----:B-----5:R-:W-:-:S05]  /*0fe0*/  PRMT R50, RZ, 0x5410, R39 ;  /* 0x00005410ff327816 */ /* 0x020fca0000000027 */
[----:B------:R-:W-:-:S04]  /*0ff0*/  FMUL.FTZ R50, R50, c[0x0][0x1ec] ;  /* 0x00007b0032327a20 */ /* 0x000fc80000410000 */
[----:B------:R-:W-:Y:S02]  /*1000*/  @P0 FADD.FTZ R50, R34, R50 ;  /* 0x0000003222320221 */ /* 0x000fe40000010000 */
.L_x_9438:
[----:B------:R-:W-:Y:S05]  /*1010*/  BSYNC B0 ;  /* 0x0000000000007941 */ /* 0x000fea0003800000 */
.L_x_9437:
[----:B------:R-:W-:Y:S01]  /*1020*/  BSSY B0, `(.L_x_9439) ;  /* 0x0000005000007945 */ /* 0x000fe20003800000 */
[----:B------:R-:W-:Y:S05]  /*1030*/  @!P6 BRA `(.L_x_9440) ;  /* 0x000000300000e947 */ /* 0x000fea0003800000 */
[----:B-----5:R-:W-:-:S05]  /*1040*/  PRMT R51, RZ, 0x7610, R39 ;  /* 0x00007610ff337816 */ /* 0x020fca0000000027 */
[----:B------:R-:W-:-:S04]  /*1050*/  FMUL.FTZ R51, R51, c[0x0][0x1ec] ;  /* 0x00007b0033337a20 */ /* 0x000fc80000410000 */
[----:B------:R-:W-:Y:S02]  /*1060*/  @P0 FADD.FTZ R51, R35, R51 ;  /* 0x0000003323330221 */ /* 0x000fe40000010000 */
.L_x_9440:
[----:B------:R-:W-:Y:S05]  /*1070*/  BSYNC B0 ;  /* 0x0000000000007941 */ /* 0x000fea0003800000 */
.L_x_9439:
        /* <DEDUP_REMOVED lines=40> */
.L_x_9442:
[----:B------:R-:W-:Y:S05]  /*1300*/  BSYNC B0 ;  /* 0x0000000000007941 */ /* 0x000fea0003800000 */
.L_x_9441:
[----:B------:R-:W-:Y:S01]  /*1310*/  BSSY B0, `(.L_x_9443) ;  /* 0x0000005000007945 */ /* 0x000fe20003800000 */
[----:B------:R-:W-:Y:S05]  /*1320*/  @!P6 BRA `(.L_x_9444) ;  /* 0x000000300000e947 */ /* 0x000fea0003800000 */
[----:B-----5:R-:W-:-:S05]  /*1330*/  PRMT R61, RZ, 0x7610, R36 ;  /* 0x00007610ff3d7816 */ /* 0x020fca0000000024 */
[----:B------:R-:W-:-:S04]  /*1340*/  FMUL.FTZ R61, R61, c[0x0][0x1ec] ;  /* 0x00007b003d3d7a20 */ /* 0x000fc80000410000 */
[----:B------:R-:W-:Y:S02]  /*1350*/  @P0 FADD.FTZ R61, R29, R61 ;  /* 0x0000003d1d3d0221 */ /* 0x000fe40000010000 */
.L_x_9444:
[----:B------:R-:W-:Y:S05]  /*1360*/  BSYNC B0 ;  /* 0x0000000000007941 */ /* 0x000fea0003800000 */
.L_x_9443:
[----:B------:R-:W-:Y:S01]  /*1370*/  BSSY B0, `(.L_x_9445) ;  /* 0x0000005000007945 */ /* 0x000fe20003800000 */
[----:B------:R-:W-:Y:S05]  /*1380*/  @!P6 BRA `(.L_x_9446) ;  /* 0x000000300000e947 */ /* 0x000fea0003800000 */
[----:B-----5:R-:W-:-:S05]  /*1390*/  PRMT R62, RZ, 0x5410, R37 ;  /* 0x00005410ff3e7816 */ /* 0x020fca0000000025 */
[----:B------:R-:W-:-:S04]  /*13a0*/  FMUL.FTZ R62, R62, c[0x0][0x1ec] ;  /* 0x00007b003e3e7a20 */ /* 0x000fc80000410000 */
[----:B------:R-:W-:Y:S02]  /*13b0*/  @P0 FADD.FTZ R62, R30, R62 ;  /* 0x0000003e1e3e0221 */ /* 0x000fe40000010000 */
.L_x_9446:
[----:B------:R-:W-:Y:S05]  /*13c0*/  BSYNC B0 ;  /* 0x0000000000007941 */ /* 0x000fea0003800000 */
.L_x_9445:
[----:B------:R-:W-:Y:S01]  /*13d0*/  BSSY B0, `(.L_x_9447) ;  /* 0x0000005000007945 */ /* 0x000fe20003800000 */
[----:B------:R-:W-:Y:S05]  /*13e0*/  @!P6 BRA `(.L_x_9448) ;  /* 0x000000300000e947 */ /* 0x000fea0003800000 */
[----:B-----5:R-:W-:-:S05]  /*13f0*/  PRMT R63, RZ, 0x7610, R37 ;  /* 0x00007610ff3f7816 */ /* 0x020fca0000000025 */
[----:B------:R-:W-:-:S04]  /*1400*/  FMUL.FTZ R63, R63, c[0x0][0x1ec] ;  /* 0x00007b003f3f7a20 */ /* 0x000fc80000410000 */
[----:B------:R-:W-:Y:S02]  /*1410*/  @P0 FADD.FTZ R63, R31, R63 ;  /* 0x0000003f1f3f0221 */ /* 0x000fe40000010000 */
.L_x_9448:
[----:B------:R-:W-:Y:S05]  /*1420*/  BSYNC B0 ;  /* 0x0000000000007941 */ /* 0x000fea0003800000 */
.L_x_9447:
[----:B------:R-:W-:Y:S01]  /*1430*/  BSSY B0, `(.L_x_9449) ;  /* 0x0000005000007945 */ /* 0x000fe20003800000 */
[----:B------:R-:W-:Y:S05]  /*1440*/  @!P6 BRA `(.L_x_9450) ;  /* 0x000000300000e947 */ /* 0x000fea0003800000 */
[----:B-----5:R-:W-:-:S05]  /*1450*/  PRMT R56, RZ, 0x5410, R38 ;  /* 0x00005410ff387816 */ /* 0x020fca0000000026 */
[----:B------:R-:W-:-:S04]  /*1460*/  FMUL.FTZ R56, R56, c[0x0][0x1ec] ;  /* 0x00007b0038387a20 */ /* 0x000fc80000410000 */
[----:B------:R-:W-:Y:S02]  /*1470*/  @P0 FADD.FTZ R56, R32, R56 ;  /* 0x0000003820380221 */ /* 0x000fe40000010000 */
.L_x_9450:
[----:B------:R-:W-:Y:S05]  /*1480*/  BSYNC B0 ;  /* 0x0000000000007941 */ /* 0x000fea0003800000 */
.L_x_9449:
[----:B------:R-:W-:Y:S01]  /*1490*/  BSSY B0, `(.L_x_9451) ;  /* 0x0000005000007945 */ /* 0x000fe20003800000 */
[----:B------:R-:W-:Y:S05]  /*14a0*/  @!P6 BRA `(.L_x_9452) ;  /* 0x000000300000e947 */ /* 0x000fea0003800000 */
[----:B-----5:R-:W-:-:S05]  /*14b0*/  PRMT R57, RZ, 0x7610, R38 ;  /* 0x00007610ff397816 */ /* 0x020fca0000000026 */
[----:B------:R-:W-:-:S04]  /*14c0*/  FMUL.FTZ R57, R57, c[0x0][0x1ec] ;  /* 0x00007b0039397a20 */ /* 0x000fc80000410000 */
[----:B------:R-:W-:Y:S02]  /*14d0*/  @P0 FADD.FTZ R57, R33, R57 ;  /* 0x0000003921390221 */ /* 0x000fe40000010000 */
.L_x_9452:
[----:B------:R-:W-:Y:S05]  /*14e0*/  BSYNC B0 ;  /* 0x0000000000007941 */ /* 0x000fea0003800000 */
.L_x_9451:
[----:B------:R-:W-:Y:S01]  /*14f0*/  BSSY B0, `(.L_x_9453) ;  /* 0x0000005000007945 */ /* 0x000fe20003800000 */
[----:B------:R-:W-:Y:S05]  /*1500*/  @!P6 BRA `(.L_x_9454) ;  /* 0x000000300000e947 */ /* 0x000fea0003800000 */
[----:B-----5:R-:W-:-:S05]  /*1510*/  PRMT R58, RZ, 0x5410, R39 ;  /* 0x00005410ff3a7816 */ /* 0x020fca0000000027 */
[----:B------:R-:W-:-:S04]  /*1520*/  FMUL.FTZ R58, R58, c[0x0][0x1ec] ;  /* 0x00007b003a3a7a20 */ /* 0x000fc80000410000 */
[----:B------:R-:W-:Y:S02]  /*1530*/  @P0 FADD.FTZ R58, R34, R58 ;  /* 0x0000003a223a0221 */ /* 0x000fe40000010000 */
.L_x_9454:
[----:B------:R-:W-:Y:S05]  /*1540*/  BSYNC B0 ;  /* 0x0000000000007941 */ /* 0x000fea0003800000 */
.L_x_9453:
[----:B------:R-:W-:Y:S01]  /*1550*/  BSSY B0, `(.L_x_9455) ;  /* 0x0000005000007945 */ /* 0x000fe20003800000 */
[----:B------:R-:W-:Y:S05]  /*1560*/  @!P6 BRA `(.L_x_9456) ;  /* 0x000000300000e947 */ /* 0x000fea0003800000 */
[----:B-----5:R-:W-:-:S05]  /*1570*/  PRMT R59, RZ, 0x7610, R39 ;  /* 0x00007610ff3b7816 */ /* 0x020fca0000000027 */
[----:B------:R-:W-:-:S04]  /*1580*/  FMUL.FTZ R59, R59, c[0x0][0x1ec] ;  /* 0x00007b003b3b7a20 */ /* 0x000fc80000410000 */
[----:B------:R-:W-:Y:S02]  /*1590*/  @P0 FADD.FTZ R59, R35, R59 ;  /* 0x0000003b233b0221 */ /* 0x000fe40000010000 */
.L_x_9456:
[----:B------:R-:W-:Y:S05]  /*15a0*/  BSYNC B0 ;  /* 0x0000000000007941 */ /* 0x000fea0003800000 */
.L_x_9455:
[----:B------:R-:W-:Y:S04]  /*15b0*/  STG.E.128 [R66.64], R60 ;  /* 0x0000003c42007986 */ /* 0x000fe8000c101d04 */
[----:B------:R0:W-:Y:S04]  /*15c0*/  STG.E.128 [R66.64+0x10], R56 ;  /* 0x0000103842007986 */ /* 0x0001e8000c101d04 */
[----:B------:R-:W2:Y:S04]  /*15d0*/  @P0 LDG.E.128 R28, [R64.64] ;  /* 0x00000004401c0981 */ /* 0x000ea8000c1e1d00 */
[----:B------:R-:W3:Y:S01]  /*15e0*/  @P0 LDG.E.128 R32, [R64.64+0x10] ;  /* 0x0000100440200981 */ /* 0x000ee2000c1e1d00 */
[----:B------:R-:W-:-:S02]  /*15f0*/  @P5 MOV R71, 0x10 ;  /* 0x0000001000475802 */ /* 0x000fc40000000f00 */
[----:B------:R-:W-:-:S05]  /*1600*/  @P5 IADD3 R70, R68, 0x180, RZ ;  /* 0x0000018044465810 */ /* 0x000fca0007ffe0ff */
[----:B------:R-:W-:Y:S01]  /*1610*/  @P5 IMAD.WIDE.U32 R70, R70, R71, c[0x0][0x170] ;  /* 0x00005c0046465625 */ /* 0x000fe200078e0047 */
[----:B------:R-:W-:Y:S02]  /*1620*/  @!P6 ISETP.NE.U32.AND P2, PT, RZ, c[0x0][0x180], PT ;  /* 0x00006000ff00ea0c */ /* 0x000fe40003f45070 */
[----:B------:R-:W-:Y:S02]  /*1630*/  @!P6 ISETP.NE.U32.AND P3, PT, RZ, c[0x0][0x180], PT ;  /* 0x00006000ff00ea0c */ /* 0x000fe40003f65070 */
[----:B-----5:R1:W5:Y:S01]  /*1640*/  @P5 LDG.E.128 R36, [R70.64] ;  /* 0x0000000446245981 */ /* 0x020362000c1e1d00 */
[----:B------:R-:W-:Y:S01]  /*1650*/  @!P6 ISETP.NE.U32.AND P5, PT, RZ, c[0x0][0x180], PT ;  /* 0x00006000ff00ea0c */ /* 0x000fe20003fa5070 */
[----:B------:R-:W-:Y:S01]  /*1660*/  BSSY B0, `(.L_x_9457) ;  /* 0x000001a000007945 */ /* 0x000fe20003800000 */
[----:B------:R-:W-:Y:S02]  /*1670*/  @!P6 ISETP.NE.AND.EX P2, PT, RZ, c[0x0][0x184], PT, P2 ;  /* 0x00006100ff00ea0c */ /* 0x000fe40003f45320 */
[----:B------:R-:W-:-:S02]  /*1680*/  @!P6 ISETP.NE.AND.EX P3, PT, RZ, c[0x0][0x184], PT, P3 ;  /* 0x00006100ff00ea0c */ /* 0x000fc40003f65330 */
[----:B------:R-:W-:Y:S02]  /*1690*/  @!P6 ISETP.NE.AND.EX P5, PT, RZ, c[0x0][0x184], PT, P5 ;  /* 0x00006100ff00ea0c */ /* 0x000fe40003fa5350 */
[----:B------:R-:W-:Y:S02]  /*16a0*/  @!P6 ISETP.NE.U32.AND P4, PT, RZ, c[0x0][0x180], PT ;  /* 0x00006000ff00ea0c */ /* 0x000fe40003f85070 */
[----:B------:R-:W-:Y:S02]  /*16b0*/  @!P6 ISETP.NE.U32.AND P1, PT, RZ, c[0x0][0x180], PT ;  /* 0x00006000ff00ea0c */ /* 0x000fe40003f25070 */
[----:B------:R-:W-:Y:S02]  /*16c0*/  @!P6 ISETP.NE.AND.EX P4, PT, RZ, c[0x0][0x184], PT, P4 ;  /* 0x00006100ff00ea0c */ /* 0x000fe40003f85340 */
[----:B------:R-:W-:Y:S02]  /*16d0*/  @!P6 ISETP.NE.AND.EX P1, PT, RZ, c[0x0][0x184], PT, P1 ;  /* 0x00006100ff00ea0c */ /* 0x000fe40003f25310 */
[----:B--2---:R-:W-:-:S02]  /*16e0*/  @!P6 FSEL R69, R29, RZ, P2 ;  /* 0x000000ff1d45e208 */ /* 0x004fc40001000000 */
[----:B-1----:R-:W-:Y:S02]  /*16f0*/  @!P6 FSEL R70, R30, RZ, P3 ;  /* 0x000000ff1e46e208 */ /* 0x002fe40001800000 */
[----:B------:R-:W-:Y:S02]  /*1700*/  @!P6 FSEL R71, R31, RZ, P5 ;  /* 0x000000ff1f47e208 */ /* 0x000fe40002800000 */
[----:B------:R-:W-:Y:S02]  /*1710*/  @!P6 ISETP.NE.U32.AND P2, PT, RZ, c[0x0][0x180], PT ;  /* 0x00006000ff00ea0c */ /* 0x000fe40003f45070 */
[----:B------:R-:W-:Y:S02]  /*1720*/  @!P6 ISETP.NE.U32.AND P3, PT, RZ, c[0x0][0x180], PT ;  /* 0x00006000ff00ea0c */ /* 0x000fe40003f65070 */
[----:B------:R-:W-:Y:S02]  /*1730*/  @!P6 ISETP.NE.U32.AND P5, PT, RZ, c[0x0][0x180], PT ;  /* 0x00006000ff00ea0c */ /* 0x000fe40003fa5070 */
[----:B------:R-:W-:-:S02]  /*1740*/  @!P6 ISETP.NE.AND.EX P2, PT, RZ, c[0x0][0x184], PT, P2 ;  /* 0x00006100ff00ea0c */ /* 0x000fc40003f45320 */
[----:B------:R-:W-:Y:S02]  /*1750*/  @!P6 ISETP.NE.AND.EX P3, PT, RZ, c[0x0][0x184], PT, P3 ;  /* 0x00006100ff00ea0c */ /* 0x000fe40003f65330 */
[----:B------:R-:W-:Y:S02]  /*1760*/  @!P6 ISETP.NE.AND.EX P5, PT, RZ, c[0x0][0x184], PT, P5 ;  /* 0x00006100ff00ea0c */ /* 0x000fe40003fa5350 */
[----:B---3--:R-:W-:Y:S02]  /*1770*/  @!P6 FSEL R64, R32, RZ, P1 ;  /* 0x000000ff2040e208 */ /* 0x008fe40000800000 */
[----:B------:R-:W-:Y:S02]  /*1780*/  @!P6 FSEL R65, R33, RZ, P2 ;  /* 0x000000ff2141e208 */ /* 0x000fe40001000000 */
[----:B0-----:R-:W-:Y:S02]  /*1790*/  @!P6 FSEL R66, R34, RZ, P3 ;  /* 0x000000ff2242e208 */ /* 0x001fe40001800000 */
[----:B------:R-:W-:-:S02]  /*17a0*/  @!P6 FSEL R67, R35, RZ, P5 ;  /* 0x000000ff2343e208 */ /* 0x000fc40002800000 */
[----:B------:R-:W-:Y:S01]  /*17b0*/  @!P6 FSEL R68, R28, RZ, P4 ;  /* 0x000000ff1c44e208 */ /* 0x000fe20002000000 */
[----:B------:R-:W-:Y:S05]  /*17c0*/  @!P6 BRA `(.L_x_9458) ;  /* 0x000000300000e947 */ /* 0x000fea0003800000 */
[----:B-----5:R-:W-:-:S05]  /*17d0*/  PRMT R68, RZ, 0x5410, R36 ;  /* 0x00005410ff447816 */ /* 0x020fca0000000024 */
[----:B------:R-:W-:-:S04]  /*17e0*/  FMUL.FTZ R68, R68, c[0x0][0x1ec] ;  /* 0x00007b0044447a20 */ /* 0x000fc80000410000 */
[----:B------:R-:W-:Y:S02]  /*17f0*/  @P0 FADD.FTZ R68, R28, R68 ;  /* 0x000000441c440221 */ /* 0x000fe40000010000 */
.L_x_9458:
[----:B------:R-:W-:Y:S05]  /*1800*/  BSYNC B0 ;  /* 0x0000000000007941 */ /* 0x000fea0003800000 */
.L_x_9457:
[----:B------:R-:W-:Y:S01]  /*1810*/  BSSY B0, `(.L_x_9459) ;  /* 0x0000005000007945 */ /* 0x000fe20003800000 */
[----:B------:R-:W-:Y:S05]  /*1820*/  @!P6 BRA `(.L_x_9460) ;  /* 0x000000300000e947 */ /* 0x000fea0003800000 */
[----:B-----5:R-:W-:-:S05]  /*1830*/  PRMT R69, RZ, 0x7610, R36 ;  /* 0x00007610ff457816 */ /* 0x020fca0000000024 */
[----:B------:R-:W-:-:S04]  /*1840*/  FMUL.FTZ R69, R69, c[0x0][0x1ec] ;  /* 0x00007b0045457a20 */ /* 0x000fc80000410000 */
[----:B------:R-:W-:Y:S02]  /*1850*/  @P0 FADD.FTZ R69, R29, R69 ;  /* 0x000000451d450221 */ /* 0x000fe40000010000 */
.L_x_9460:
[----:B------:R-:W-:Y:S05]  /*1860*/  BSYNC B0 ;  /* 0x0000000000007941 */ /* 0x000fea0003800000 */
.L_x_9459:
[----:B------:R-:W-:Y:S01]  /*1870*/  BSSY B0, `(.L_x_9461) ;  /* 0x0000005000007945 */ /* 0x000fe20003800000 */
[----:B------:R-:W-:Y:S05]  /*1880*/  @!P6 BRA `(.L_x_9462) ;  /* 0x000000300000e947 */ /* 0x000fea0003800000 */
[----:B-----5:R-:W-:-:S05]  /*1890*/  PRMT R70, RZ, 0x5410, R37 ;  /* 0x00005410ff467816 */ /* 0x020fca0000000025 */
[----:B------:R-:W-:-:S04]  /*18a0*/  FMUL.FTZ R70, R70, c[0x0][0x1ec] ;  /* 0x00007b0046467a20 */ /* 0x000fc80000410000 */
[----:B------:R-:W-:Y:S02]  /*18b0*/  @P0 FADD.FTZ R70, R30, R70 ;  /* 0x000000461e460221 */ /* 0x000fe40000010000 */
.L_x_9462:
[----:B------:R-:W-:Y:S05]  /*18c0*/  BSYNC B0 ;  /* 0x0000000000007941 */ /* 0x000fea0003800000 */
.L_x_9461:
[----:B------:R-:W-:Y:S01]  /*18d0*/  BSSY B0, `(.L_x_9463) ;  /* 0x0000005000007945 */ /* 0x000fe20003800000 */
[----:B------:R-:W-:Y:S05]  /*18e0*/  @!P6 BRA `(.L_x_9464) ;  /* 0x000000300000e947 */ /* 0x000fea0003800000 */
[----:B-----5:R-:W-:-:S05]  /*18f0*/  PRMT R71, RZ, 0x7610, R37 ;  /* 0x00007610ff477816 */ /* 0x020fca0000000025 */
[----:B------:R-:W-:-:S04]  /*1900*/  FMUL.FTZ R71, R71, c[0x0][0x1ec] ;  /* 0x00007b0047477a20 */ /* 0x000fc80000410000 */
[----:B------:R-:W-:Y:S02]  /*1910*/  @P0 FADD.FTZ R71, R31, R71 ;  /* 0x000000471f470221 */ /* 0x000fe40000010000 */
.L_x_9464:
[----:B------:R-:W-:Y:S05]  /*1920*/  BSYNC B0 ;  /* 0x0000000000007941 */ /* 0x000fea0003800000 */
.L_x_9463:
[----:B------:R-:W-:Y:S01]  /*1930*/  BSSY B0, `(.L_x_9465) ;  /* 0x0000005000007945 */ /* 0x000fe20003800000 */
[----:B------:R-:W-:Y:S05]  /*1940*/  @!P6 BRA `(.L_x_9466) ;  /* 0x000000300000e947 */ /* 0x000fea0003800000 */
[----:B-----5:R-:W-:-:S05]  /*1950*/  PRMT R64, RZ, 0x5410, R38 ;  /* 0x00005410ff407816 */ /* 0x020fca0000000026 */
[----:B------:R-:W-:-:S04]  /*1960*/  FMUL.FTZ R64, R64, c[0x0][0x1ec] ;  /* 0x00007b0040407a20 */ /* 0x000fc80000410000 */
[----:B------:R-:W-:Y:S02]  /*1970*/  @P0 FADD.FTZ R64, R32, R64 ;  /* 0x0000004020400221 */ /* 0x000fe40000010000 */
.L_x_9466:
[----:B------:R-:W-:Y:S05]  /*1980*/  BSYNC B0 ;  /* 0x0000000000007941 */ /* 0x000fea0003800000 */
.L_x_9465:
[----:B------:R-:W-:Y:S01]  /*1990*/  BSSY B0, `(.L_x_9467) ;  /* 0x0000005000007945 */ /* 0x000fe20003800000 */
[----:B------:R-:W-:Y:S05]  /*19a0*/  @!P6 BRA `(.L_x_9468) ;  /* 0x000000300000e947 */ /* 0x000fea0003800000 */
[----:B-----5:R-:W-:-:S05]  /*19b0*/  PRMT R65, RZ, 0x7610, R38 ;  /* 0x00007610ff417816 */ /* 0x020fca0000000026 */
[----:B------:R-:W-:-:S04]  /*19c0*/  FMUL.FTZ R65, R65, c[0x0][0x1ec] ;  /* 0x00007b0041417a20 */ /* 0x000fc80000410000 */
[----:B------:R-:W-:Y:S02]  /*19d0*/  @P0 FADD.FTZ R65, R33, R65 ;  /* 0x0000004121410221 */ /* 0x000fe40000010000 */
.L_x_9468:
[----:B------:R-:W-:Y:S05]  /*19e0*/  BSYNC B0 ;  /* 0x0000000000007941 */ /* 0x000fea0003800000 */
.L_x_9467:
[----:B------:R-:W-:Y:S01]  /*19f0*/  BSSY B0, `(.L_x_9469) ;  /* 0x0000005000007945 */ /* 0x000fe20003800000 */
[----:B------:R-:W-:Y:S05]  /*1a00*/  @!P6 BRA `(.L_x_9470) ;  /* 0x000000300000e947 */ /* 0x000fea0003800000 */
[----:B-----5:R-:W-:-:S05]  /*1a10*/  PRMT R66, RZ, 0x5410, R39 ;  /* 0x00005410ff427816 */ /* 0x020fca0000000027 */
[----:B------:R-:W-:-:S04]  /*1a20*/  FMUL.FTZ R66, R66, c[0x0][0x1ec] ;  /* 0x00007b0042427a20 */ /* 0x000fc80000410000 */
[----:B------:R-:W-:Y:S02]  /*1a30*/  @P0 FADD.FTZ R66, R34, R66 ;  /* 0x0000004222420221 */ /* 0x000fe40000010000 */
.L_x_9470:
[----:B------:R-:W-:Y:S05]  /*1a40*/  BSYNC B0 ;  /* 0x0000000000007941 */ /* 0x000fea0003800000 */
.L_x_9469:
[----:B------:R-:W-:Y:S01]  /*1a50*/  BSSY B0, `(.L_x_9471) ;  /* 0x0000005000007945 */ /* 0x000fe20003800000 */
[----:B------:R-:W-:Y:S05]  /*1a60*/  @!P6 BRA `(.L_x_9472) ;  /* 0x000000300000e947 */ /* 0x000fea0003800000 */
[----:B-----5:R-:W-:-:S05]  /*1a70*/  PRMT R67, RZ, 0x7610, R39 ;  /* 0x00007610ff437816 */ /* 0x020fca0000000027 */
[----:B------:R-:W-:-:S04]  /*1a80*/  FMUL.FTZ R67, R67, c[0x0][0x1ec] ;  /* 0x00007b0043437a20 */ /* 0x000fc80000410000 */
[----:B------:R-:W-:Y:S02]  /*1a90*/  @P0 FADD.FTZ R67, R35, R67 ;  /* 0x0000004323430221 */ /* 0x000fe40000010000 */
.L_x_9472:
[----:B------:R-:W-:Y:S05]  /*1aa0*/  BSYNC B0 ;  /* 0x0000000000007941 */ /* 0x000fea0003800000 */
.L_x_9471:
[----:B------:R-:W-:Y:S01]  /*1ab0*/  FADD.FTZ R106, RZ, R44 ;  /* 0x0000002cff6a7221 */ /* 0x000fe20000010000 */
[----:B------:R-:W-:Y:S01]  /*1ac0*/  LOP3.LUT P0, RZ, R95, 0xff, RZ, 0xc0, !PT ;  /* 0x000000ff5fff7812 */ /* 0x000fe2000780c0ff */
[----:B------:R-:W-:-:S03]  /*1ad0*/  IMAD.WIDE.U32 R72, R73, R72, c[0x0][0x188] ;  /* 0x0000620049487625 */ /* 0x000fc600078e0048 */
[----:B------:R-:W-:Y:S01]  /*1ae0*/  SEL R108, R94, R101, !P0 ;  /* 0x000000655e6c7207 */ /* 0x000fe20004000000 */
[----:B------:R-:W-:Y:S01]  /*1af0*/  FADD.FTZ R111, R106, R45 ;  /* 0x0000002d6a6f7221 */ /* 0x000fe20000010000 */
[----:B------:R0:W-:Y:S03]  /*1b00*/  STG.E.128 [R72.64], R68 ;  /* 0x0000004448007986 */ /* 0x0001e6000c101d04 */
[----:B------:R-:W-:Y:S01]  /*1b10*/  FADD.FTZ R106, R111, R46 ;  /* 0x0000002e6f6a7221 */ /* 0x000fe20000010000 */
[----:B------:R0:W-:Y:S03]  /*1b20*/  STG.E.128 [R72.64+0x10], R64 ;  /* 0x0000104048007986 */ /* 0x0001e6000c101d04 */
        /* <DEDUP_REMOVED lines=27> */
[----:B------:R-:W-:-:S03]  /*1ce0*/  SHF.R.S32.HI R106, RZ, 0x1f, R99 ;  /* 0x0000001fff6a7819 */ /* 0x000fc60000011463 */
[----:B------:R-:W-:-:S04]  /*1cf0*/  FADD.FTZ R110, R111, R66 ;  /* 0x000000426f6e7221 */ /* 0x000fc80000010000 */
[----:B------:R-:W-:Y:S01]  /*1d00*/  FADD.FTZ R114, R110, R67 ;  /* 0x000000436e727221 */ /* 0x000fe20000010000 */
[----:B------:R-:W-:Y:S05]  /*1d10*/  BRA.DIV ~URZ, `(.L_x_9473) ;  /* 0x000013827f007947 */ /* 0x000fea000b800000 */
[----:B0-----:R0:W1:Y:S02]  /*1d20*/  SHFL.BFLY PT, R72, R114, 0x1, 0x1f ;  /* 0x0c201f0072487f89 */ /* 0x00106400000e0000 */
.L_x_9479:
        /* <DEDUP_REMOVED lines=84> */
.L_x_9480:
        /* <DEDUP_REMOVED lines=10> */
[----:B------:R-:W-:Y:S02]  /*2310*/  ISETP.NE.AND P1, PT, RZ, UR6, PT ;  /* 0x00000006ff007c0c */ /* 0x000fe4000bf25270 */
[----:B------:R-:W-:Y:S03]  /*2320*/  BSSY B0, `(.L_x_9475) ;  /* 0x00000d0000007945 */ /* 0x000fe60003800000 */
[----:B------:R-:W-:-:S04]  /*2330*/  @!P0 MOV R112, 0x400 ;  /* 0x0000040000708802 */ /* 0x000fc80000000f00 */
[----:B------:R-:W-:Y:S01]  /*2340*/  I2F R119, R112 ;  /* 0x0000007000777306 */ /* 0x000fe20000201400 */
[----:B------:R-:W1:Y:S04]  /*2350*/  SHFL.DOWN PT, R113, R112, 0x2, 0x1f ;  /* 0x08401f0070717f89 */ /* 0x000e6800000e0000 */
[----:B------:R-:W2:Y:S01]  /*2360*/  @!P0 LDS.64 R72, [R111.X8] ;  /* 0x000000006f488984 */ /* 0x000ea20000008a00 */
[----:B------:R-:W-:Y:S02]  /*2370*/  LOP3.LUT P0, RZ, R97, 0x1f, R86, 0xf8, !PT ;  /* 0x0000001f61ff7812 */ /* 0x000fe4000780f856 */
[----:B-1----:R-:W-:Y:S02]  /*2380*/  IADD3 R117, R113, R112, RZ ;  /* 0x0000007071757210 */ /* 0x002fe40007ffe0ff */
[----:B------:R-:W-:Y:S03]  /*2390*/  I2F R113, R113 ;  /* 0x0000007100717306 */ /* 0x000fe60000201400 */
[----:B------:R-:W1:Y:S05]  /*23a0*/  SHFL.DOWN PT, R110, R117, 0x1, 0x1f ;  /* 0x08201f00756e7f89 */ /* 0x000e6a00000e0000 */
[----:B------:R-:W3:Y:S01]  /*23b0*/  I2F R108, R117 ;  /* 0x00000075006c7306 */ /* 0x000ee20000201400 */
[----:B--2---:R-:W2:Y:S07]  /*23c0*/  SHFL.DOWN PT, R115, R72, 0x2, 0x1f ;  /* 0x08401f0048737f89 */ /* 0x004eae00000e0000 */
[----:B---3--:R-:W3:Y:S01]  /*23d0*/  MUFU.RCP R111, R108 ;  /* 0x0000006c006f7308 */ /* 0x008ee20000001000 */
[----:B-1----:R-:W-:Y:S01]  /*23e0*/  IADD3 R112, R117, R110, RZ ;  /* 0x0000006e75707210 */ /* 0x002fe20007ffe0ff */
[----:B0-----:R-:W0:Y:S06]  /*23f0*/  SHFL.DOWN PT, R114, R73, 0x2, 0x1f ;  /* 0x08401f0049727f89 */ /* 0x001e2c00000e0000 */
[----:B------:R-:W1:Y:S08]  /*2400*/  I2F R112, R112 ;  /* 0x0000007000707306 */ /* 0x000e700000201400 */
[----:B------:R-:W4:Y:S01]  /*2410*/  I2F R110, R110 ;  /* 0x0000006e006e7306 */ /* 0x000f220000201400 */
[----:B--2---:R-:W-:-:S02]  /*2420*/  FADD.FTZ R116, -R115, R72 ;  /* 0x0000004873747221 */ /* 0x004fc40000010100 */
[----:B------:R-:W-:Y:S02]  /*2430*/  FMUL.FTZ R115, R115, R113 ;  /* 0x0000007173737220 */ /* 0x000fe40000410000 */
[----:B------:R-:W-:Y:S02]  /*2440*/  FMUL.FTZ R116, R116, R116 ;  /* 0x0000007474747220 */ /* 0x000fe40000410000 */
[----:B------:R-:W-:Y:S02]  /*2450*/  FFMA.FTZ R72, R119, R72, R115 ;  /* 0x0000004877487223 */ /* 0x000fe40000010073 */
[----:B------:R-:W-:Y:S02]  /*2460*/  FMUL.FTZ R116, R116, R119 ;  /* 0x0000007774747220 */ /* 0x000fe40000410000 */
[----:B0-----:R-:W-:Y:S02]  /*2470*/  FADD.FTZ R114, R114, R73 ;  /* 0x0000004972727221 */ /* 0x001fe40000010000 */
[----:B------:R-:W-:-:S02]  /*2480*/  FMUL.FTZ R116, R116, R113 ;  /* 0x0000007174747220 */ /* 0x000fc40000410000 */
[C---:B---3--:R-:W-:Y:S02]  /*2490*/  FMUL.FTZ R113, R111.reuse, R72 ;  /* 0x000000486f717220 */ /* 0x048fe40000410000 */
[----:B------:R-:W-:Y:S02]  /*24a0*/  FFMA.FTZ R114, R111, R116, R114 ;  /* 0x000000746f727223 */ /* 0x000fe40000010072 */
[----:B-1----:R-:W0:Y:S01]  /*24b0*/  MUFU.RCP R111, R112 ;  /* 0x00000070006f7308 */ /* 0x002e220000001000 */
[----:B------:R-:W1:Y:S04]  /*24c0*/  SHFL.DOWN PT, R72, R113, 0x1, 0x1f ;  /* 0x08201f0071487f89 */ /* 0x000e6800000e0000 */
[----:B------:R-:W2:Y:S01]  /*24d0*/  SHFL.DOWN PT, R73, R114, 0x1, 0x1f ;  /* 0x08201f0072497f89 */ /* 0x000ea200000e0000 */
[----:B-1----:R-:W-:-:S02]  /*24e0*/  FADD.FTZ R115, R113, -R72 ;  /* 0x8000004871737221 */ /* 0x002fc40000010000 */
[----:B----4-:R-:W-:Y:S02]  /*24f0*/  FMUL.FTZ R72, R72, R110 ;  /* 0x0000006e48487220 */ /* 0x010fe40000410000 */
[----:B------:R-:W-:Y:S02]  /*2500*/  FMUL.FTZ R115, R115, R115 ;  /* 0x0000007373737220 */ /* 0x000fe40000410000 */
[C---:B------:R-:W-:Y:S02]  /*2510*/  FFMA.FTZ R72, R108.reuse, R113, R72 ;  /* 0x000000716c487223 */ /* 0x040fe40000010048 */
[----:B------:R-:W-:Y:S02]  /*2520*/  FMUL.FTZ R115, R108, R115 ;  /* 0x000000736c737220 */ /* 0x000fe40000410000 */
[----:B0-----:R-:W-:Y:S02]  /*2530*/  FMUL.FTZ R108, R111, R72 ;  /* 0x000000486f6c7220 */ /* 0x001fe40000410000 */
[----:B--2---:R-:W-:-:S02]  /*2540*/  FADD.FTZ R72, R114, R73 ;  /* 0x0000004972487221 */ /* 0x004fc40000010000 */
[----:B------:R-:W-:Y:S01]  /*2550*/  FMUL.FTZ R115, R115, R110 ;  /* 0x0000006e73737220 */ /* 0x000fe20000410000 */
[----:B------:R-:W0:Y:S01]  /*2560*/  SHFL.IDX PT, R117, R108, RZ, 0x1f ;  /* 0x00001fff6c757589 */ /* 0x000e2200000e0000 */
[----:B------:R-:W-:Y:S02]  /*2570*/  MOV R110, c[0x0][0x1e0] ;  /* 0x00007800006e7a02 */ /* 0x000fe40000000f00 */
[----:B------:R-:W-:-:S06]  /*2580*/  FFMA.FTZ R115, R111, R115, R72 ;  /* 0x000000736f737223 */ /* 0x000fcc0000010048 */
        /* <DEDUP_REMOVED lines=24> */
[C---:B------:R-:W-:Y:S01]  /*2710*/  FMUL.FTZ R56, R113.reuse, R41 ;  /* 0x0000002971387220 */ /* 0x040fe20000410000 */
        /* <DEDUP_REMOVED lines=17> */
[C---:B------:R-:W-:Y:S02]  /*2830*/  FMUL.FTZ R46, R113.reuse, R46 ;  /* 0x0000002e712e7220 */ /* 0x040fe40000410000 */
[----:B------:R-:W-:Y:S02]  /*2840*/  FMUL.FTZ R45, R113, R108 ;  /* 0x0000006c712d7220 */ /* 0x000fe40000410000 */
[----:B------:R-:W-:Y:S01]  /*2850*/  FFMA.FTZ R41, R46, R41, R83 ;  /* 0x000000292e297223 */ /* 0x000fe20000010053 */
[----:B------:R-:W-:Y:S01]  /*2860*/  PRMT R46, RZ, 0x7610, R21 ;  /* 0x00007610ff2e7816 */ /* 0x000fe20000000015 */
[----:B------:R-:W-:-:S02]  /*2870*/  FADD.FTZ R44, -R72, R44 ;  /* 0x0000002c482c7221 */ /* 0x000fc40000010100 */
[----:B------:R-:W-:Y:S02]  /*2880*/  FADD.FTZ R50, -R72, R50 ;  /* 0x0000003248327221 */ /* 0x000fe40000010100 */
[----:B------:R-:W-:Y:S01]  /*2890*/  FFMA.FTZ R46, R45, R46, R82 ;  /* 0x0000002e2d2e7223 */ /* 0x000fe20000010052 */
[--C-:B------:R-:W-:Y:S01]  /*28a0*/  PRMT R45, RZ, 0x5410, R20.reuse ;  /* 0x00005410ff2d7816 */ /* 0x100fe20000000014 */
[C---:B------:R-:W-:Y:S02]  /*28b0*/  FMUL.FTZ R44, R113.reuse, R44 ;  /* 0x0000002c712c7220 */ /* 0x040fe40000410000 */
[----:B------:R-:W-:Y:S01]  /*28c0*/  FMUL.FTZ R50, R113, R50 ;  /* 0x0000003271327220 */ /* 0x000fe20000410000 */
[----:B------:R-:W-:Y:S01]  /*28d0*/  F2FP.BF16.PACK_AB R41, R46, R41 ;  /* 0x000000292e29723e */ /* 0x000fe200000010ff */
[----:B------:R-:W-:Y:S01]  /*28e0*/  FFMA.FTZ R44, R44, R45, R85 ;  /* 0x0000002d2c2c7223 */ /* 0x000fe20000010055 */
[----:B------:R-:W-:Y:S01]  /*28f0*/  PRMT R45, RZ, 0x7610, R20 ;  /* 0x00007610ff2d7816 */ /* 0x000fe20000000014 */
[----:B------:R-:W-:-:S02]  /*2900*/  FADD.FTZ R120, -R72, R51 ;  /* 0x0000003348787221 */ /* 0x000fc40000010100 */
        /* <DEDUP_REMOVED lines=20> */
[----:B------:R-:W-:Y:S01]  /*2a50*/  FADD.FTZ R52, -R72, R52 ;  /* 0x0000003448347221 */ /* 0x000fe20000010100 */
[----:B------:R-:W-:Y:S01]  /*2a60*/  F2FP.BF16.PACK_AB R46, R55, R48 ;  /* 0x00000030372e723e */ /* 0x000fe200000010ff */
[----:B------:R-:W-:Y:S01]  /*2a70*/  FFMA.FTZ R54, R54, R43, R15 ;  /* 0x0000002b36367223 */ /* 0x000fe2000001000f */
[----:B------:R-:W-:Y:S01]  /*2a80*/  PRMT R43, RZ, 0x7610, R17 ;  /* 0x00007610ff2b7816 */ /* 0x000fe20000000011 */
[----:B------:R-:W-:-:S02]  /*2a90*/  FMUL.FTZ R52, R113, R52 ;  /* 0x0000003471347220 */ /* 0x000fc40000410000 */
        /* <DEDUP_REMOVED lines=24> */
[C---:B------:R-:W-:Y:S02]  /*2c20*/  FADD.FTZ R71, -R72.reuse, R71 ;  /* 0x0000004748477221 */ /* 0x040fe40000010100 */
[C---:B------:R-:W-:Y:S02]  /*2c30*/  FADD.FTZ R64, -R72.reuse, R64 ;  /* 0x0000004048407221 */ /* 0x040fe40000010100 */
[C---:B------:R-:W-:Y:S02]  /*2c40*/  FADD.FTZ R65, -R72.reuse, R65 ;  /* 0x0000004148417221 */ /* 0x040fe40000010100 */
[----:B------:R-:W-:Y:S02]  /*2c50*/  FADD.FTZ R66, -R72, R66 ;  /* 0x0000004248427221 */ /* 0x000fe40000010100 */
[----:B------:R-:W-:Y:S01]  /*2c60*/  FFMA.FTZ R62, R62, R43, R7 ;  /* 0x0000002b3e3e7223 */ /* 0x000fe20000010007 */
[----:B------:R-:W-:Y:S01]  /*2c70*/  PRMT R43, RZ, 0x7610, R25 ;  /* 0x00007610ff2b7816 */ /* 0x000fe20000000019 */
[----:B------:R-:W-:-:S02]  /*2c80*/  FADD.FTZ R72, -R72, R67 ;  /* 0x0000004348487221 */ /* 0x000fc40000010100 */
[C---:B------:R-:W-:Y:S02]  /*2c90*/  FMUL.FTZ R67, R113.reuse, R124 ;  /* 0x0000007c71437220 */ /* 0x040fe40000410000 */
        /* <DEDUP_REMOVED lines=8> */
[----:B------:R-:W-:Y:S02]  /*2d20*/  FMUL.FTZ R68, R113, R68 ;  /* 0x0000004471447220 */ /* 0x000fe40000410000 */
[----:B------:R-:W-:Y:S01]  /*2d30*/  FFMA.FTZ R63, R63, R43, R8 ;  /* 0x0000002b3f3f7223 */ /* 0x000fe20000010008 */
[----:B------:R-:W-:Y:S01]  /*2d40*/  PRMT R43, RZ, 0x5410, R75 ;  /* 0x00005410ff2b7816 */ /* 0x000fe2000000004b */
[C---:B------:R-:W-:Y:S02]  /*2d50*/  FMUL.FTZ R70, R113.reuse, R70 ;  /* 0x0000004671467220 */ /* 0x040fe40000410000 */
[----:B------:R-:W-:Y:S01]  /*2d60*/  FMUL.FTZ R71, R113, R71 ;  /* 0x0000004771477220 */ /* 0x000fe20000410000 */
[----:B------:R-:W-:Y:S01]  /*2d70*/  F2FP.BF16.PACK_AB R48, R63, R60 ;  /* 0x0000003c3f30723e */ /* 0x000fe200000010ff */
[----:B------:R-:W-:Y:S01]  /*2d80*/  FFMA.FTZ R66, R66, R43, R91 ;  /* 0x0000002b42427223 */ /* 0x000fe2000001005b */
[----:B------:R-:W-:Y:S01]  /*2d90*/  PRMT R43, RZ, 0x7610, R75 ;  /* 0x00007610ff2b7816 */ /* 0x000fe2000000004b */
[----:B------:R-:W-:-:S02]  /*2da0*/  FMUL.FTZ R64, R113, R64 ;  /* 0x0000004071407220 */ /* 0x000fc40000410000 */
[C---:B------:R-:W-:Y:S02]  /*2db0*/  FMUL.FTZ R65, R113.reuse, R65 ;  /* 0x0000004171417220 */ /* 0x040fe40000410000 */
[----:B------:R-:W-:Y:S02]  /*2dc0*/  IMAD R74, R74, c[0x0][0x168], RZ ;  /* 0x00005a004a4a7a24 */ /* 0x000fe400078e02ff */
[----:B------:R-:W-:Y:S02]  /*2dd0*/  FMUL.FTZ R113, R113, R72 ;  /* 0x0000004871717220 */ /* 0x000fe40000410000 */
[----:B------:R-:W-:Y:S01]  /*2de0*/  FFMA.FTZ R65, R107, R65, R92 ;  /* 0x000000416b417223 */ /* 0x000fe2000001005c */
[----:B------:R-:W-:Y:S01]  /*2df0*/  SHF.R.S32.HI R69, RZ, 0x1f, R74 ;  /* 0x0000001fff457819 */ /* 0x000fe2000001144a */
[----:B------:R-:W-:Y:S01]  /*2e00*/  FFMA.FTZ R113, R113, R43, R100 ;  /* 0x0000002b71717223 */ /* 0x000fe20000010064 */
[----:B------:R-:W-:Y:S01]  /*2e10*/  F2FP.BF16.PACK_AB R43, R49, R42 ;  /* 0x0000002a312b723e */ /* 0x000fe200000010ff */
[----:B------:R-:W-:Y:S01]  /*2e20*/  FFMA.FTZ R57, R109, R57, R4 ;  /* 0x000000396d397223 */ /* 0x000fe20000010004 */
[----:B------:R-:W-:-:S02]  /*2e30*/  F2FP.BF16.PACK_AB R42, R47, R40 ;  /* 0x000000282f2a723e */ /* 0x000fc400000010ff */
[----:B------:R-:W-:Y:S02]  /*2e40*/  F2FP.BF16.PACK_AB R40, R45, R44 ;  /* 0x0000002c2d28723e */ /* 0x000fe400000010ff */
[----:B------:R-:W-:Y:S02]  /*2e50*/  LEA.HI R69, R69, R74, RZ, 0x3 ;  /* 0x0000004a45457211 */ /* 0x000fe400078f18ff */
[----:B------:R-:W-:Y:S01]  /*2e60*/  F2FP.BF16.PACK_AB R45, R53, R54 ;  /* 0x00000036352d723e */ /* 0x000fe200000010ff */
[----:B------:R-:W-:Y:S01]  /*2e70*/  FFMA.FTZ R54, R104, R64, R89 ;  /* 0x0000004068367223 */ /* 0x000fe20000010059 */
[----:B------:R-:W-:Y:S01]  /*2e80*/  F2FP.BF16.PACK_AB R44, R51, R52 ;  /* 0x00000034332c723e */ /* 0x000fe200000010ff */
[----:B------:R-:W-:Y:S01]  /*2e90*/  FFMA.FTZ R53, R102, R70, R87 ;  /* 0x0000004666357223 */ /* 0x000fe20000010057 */
[----:B------:R-:W-:Y:S01]  /*2ea0*/  LEA.HI.SX32 R69, R69, R96, 0x1d ;  /* 0x0000006045457211 */ /* 0x000fe200078feaff */
[----:B------:R-:W-:Y:S01]  /*2eb0*/  FFMA.FTZ R52, R105, R71, R90 ;  /* 0x0000004769347223 */ /* 0x000fe2000001005a */
[----:B------:R-:W-:-:S02]  /*2ec0*/  F2FP.BF16.PACK_AB R54, R65, R54 ;  /* 0x000000364136723e */ /* 0x000fc400000010ff */
[----:B------:R-:W-:Y:S02]  /*2ed0*/  F2FP.BF16.PACK_AB R47, R61, R50 ;  /* 0x000000323d2f723e */ /* 0x000fe400000010ff */
[----:B------:R-:W-:Y:S02]  /*2ee0*/  MOV R65, 0x10 ;  /* 0x0000001000417802 */ /* 0x000fe40000000f00 */
[----:B------:R-:W-:Y:S02]  /*2ef0*/  F2FP.BF16.PACK_AB R51, R59, R58 ;  /* 0x0000003a3b33723e */ /* 0x000fe400000010ff */
[----:B------:R-:W-:Y:S01]  /*2f00*/  F2FP.BF16.PACK_AB R50, R57, R106 ;  /* 0x0000006a3932723e */ /* 0x000fe200000010ff */
[----:B------:R-:W-:Y:S01]  /*2f10*/  FFMA.FTZ R57, R103, R68, R88 ;  /* 0x0000004467397223 */ /* 0x000fe20000010058 */
[----:B------:R-:W-:Y:S01]  /*2f20*/  F2FP.BF16.PACK_AB R53, R52, R53 ;  /* 0x000000353435723e */ /* 0x000fe200000010ff */
[----:B------:R-:W-:Y:S01]  /*2f30*/  FFMA.FTZ R52, R93, R56, R0 ;  /* 0x000000385d347223 */ /* 0x000fe20000010000 */
[----:B------:R-:W-:-:S02]  /*2f40*/  IADD3 R60, R69, 0x80, RZ ;  /* 0x00000080453c7810 */ /* 0x000fc40007ffe0ff */
[C---:B------:R-:W-:Y:S02]  /*2f50*/  IADD3 R58, R69.reuse, 0x100, RZ ;  /* 0x00000100453a7810 */ /* 0x040fe40007ffe0ff */
[----:B------:R-:W-:Y:S01]  /*2f60*/  IADD3 R56, R69, 0x180, RZ ;  /* 0x0000018045387810 */ /* 0x000fe20007ffe0ff */
[-C--:B------:R-:W-:Y:S01]  /*2f70*/  IMAD.WIDE.U32 R60, R60, R65.reuse, c[0x0][0x208] ;  /* 0x000082003c3c7625 */ /* 0x080fe200078e0041 */
[----:B------:R-:W-:Y:S02]  /*2f80*/  F2FP.BF16.PACK_AB R49, R67, R62 ;  /* 0x0000003e4331723e */ /* 0x000fe400000010ff */
[----:B------:R-:W-:Y:S01]  /*2f90*/  F2FP.BF16.PACK_AB R52, R57, R52 ;  /* 0x000000343934723e */ /* 0x000fe200000010ff */
[----:B------:R-:W-:Y:S01]  /*2fa0*/  IMAD.WIDE.U32 R62, R69, R65, c[0x0][0x208] ;  /* 0x00008200453e7625 */ /* 0x000fe200078e0041 */
[----:B------:R-:W-:-:S03]  /*2fb0*/  F2FP.BF16.PACK_AB R55, R113, R66 ;  /* 0x000000427137723e */ /* 0x000fc600000010ff */
[-C--:B------:R-:W-:Y:S01]  /*2fc0*/  IMAD.WIDE.U32 R58, R58, R65.reuse, c[0x0][0x208] ;  /* 0x000082003a3a7625 */ /* 0x080fe200078e0041 */
[----:B------:R0:W-:Y:S03]  /*2fd0*/  STG.E.128 [R62.64], R40 ;  /* 0x000000283e007986 */ /* 0x0001e6000c101d04 */
[----:B------:R-:W-:Y:S01]  /*2fe0*/  IMAD.WIDE.U32 R56, R56, R65, c[0x0][0x208] ;  /* 0x0000820038387625 */ /* 0x000fe200078e0041 */
[----:B------:R0:W-:Y:S04]  /*2ff0*/  STG.E.128 [R60.64], R44 ;  /* 0x0000002c3c007986 */ /* 0x0001e8000c101d04 */
[----:B------:R0:W-:Y:S04]  /*3000*/  STG.E.128 [R58.64], R48 ;  /* 0x000000303a007986 */ /* 0x0001e8000c101d04 */
[----:B------:R0:W-:Y:S02]  /*3010*/  STG.E.128 [R56.64], R52 ;  /* 0x0000003438007986 */ /* 0x0001e4000c101d04 */
.L_x_9476:
[----:B-1----:R-:W-:Y:S05]  /*3020*/  BSYNC B0 ;  /* 0x0000000000007941 */ /* 0x002fea0003800000 */
.L_x_9475:
[----:B------:R-:W-:Y:S02]  /*3030*/  IADD3 R99, R99, c[0x0][0x160], RZ ;  /* 0x0000580063637a10 */ /* 0x000fe40007ffe0ff */
[----:B------:R-:W-:-:S02]  /*3040*/  LOP3.LUT P1, RZ, R95, 0xff, RZ, 0xc0, !PT ;  /* 0x000000ff5fff7812 */ /* 0x000fc4000782c0ff */
[----:B------:R-:W-:Y:S02]  /*3050*/  ISETP.GE.AND P0, PT, R99, c[0x0][0x164], PT ;  /* 0x0000590063007a0c */ /* 0x000fe40003f06270 */
[----:B------:R-:W-:-:S11]  /*3060*/  SEL R95, RZ, 0x1, P1 ;  /* 0x00000001ff5f7807 */ /* 0x000fd60000800000 */
[----:B0----5:R-:W-:Y:S01]  /*3070*/  @P0 CALL.REL.NOINC `(.L_x_9477) ;  /* 0x0000001000000944 */ /* 0x021fe20003c00000 */
[----:B------:R-:W-:Y:S05]  /*3080*/  BRA `(.L_x_9478) ;  /* 0xffffd46000007947 */ /* 0x000fea000383ffff */
.L_x_9477:
[----:B------:R-:W-:Y:S05]  /*3090*/  EXIT ;  /* 0x000000000000794d */ /* 0x000fea0003800000 */
.L_x_9473:
[----:B0-----:R-:W-:Y:S01]  /*30a0*/  HFMA2.MMA R113, -RZ, RZ, 0, 5.9604644775390625e-08 ;  /* 0x00000001ff717435 */ /* 0x001fe200000001ff */
[----:B------:R-:W-:Y:S02]  /*30b0*/  MOV R73, 0x1f ;  /* 0x0000001f00497802 */ /* 0x000fe40000000f00 */
[----:B------:R-:W-:Y:S02]  /*30c0*/  MOV R112, 0xffffffff ;  /* 0xffffffff00707802 */ /* 0x000fe40000000f00 */
[----:B------:R-:W-:Y:S02]  /*30d0*/  MOV R110, 0x30f0 ;  /* 0x000030f0006e7802 */ /* 0x000fe40000000f00 */
[----:B-----5:R-:W-:Y:S05]  /*30e0*/  CALL.REL.NOINC `($__internal_51_$__cuda_sm70_shflsync_bfly_p) ;  /* 0x0000079000007944 */ /* 0x020fea0003c00000 */
[----:B-1----:R-:W-:Y:S01]  /*30f0*/  MOV R72, R113 ;  /* 0x0000007100487202 */ /* 0x002fe20000000f00 */
[----:B0-----:R-:W-:Y:S05]  /*3100*/  BRA `(.L_x_9479) ;  /* 0xffffec2000007947 */ /* 0x001fea000383ffff */
.L_x_9474:
[----:B------:R-:W-:Y:S01]  /*3110*/  HFMA2.MMA R113, -RZ, RZ, 0, 1.1920928955078125e-07 ;  /* 0x00000002ff717435 */ /* 0x000fe200000001ff */
[----:B------:R-:W-:Y:S02]  /*3120*/  MOV R73, 0x1f ;  /* 0x0000001f00497802 */ /* 0x000fe40000000f00 */
[----:B------:R-:W-:Y:S02]  /*3130*/  MOV R112, 0xffffffff ;  /* 0xffffffff00707802 */ /* 0x000fe40000000f00 */
[----:B------:R-:W-:-:S02]  /*3140*/  MOV R110, 0x3160 ;  /* 0x00003160006e7802 */ /* 0x000fc40000000f00 */
[----:B-----5:R-:W-:Y:S05]  /*3150*/  CALL.REL.NOINC `($__internal_51_$__cuda_sm70_shflsync_bfly_p) ;  /* 0x0000072000007944 */ /* 0x020fea0003c00000 */
[----:B01----:R-:W-:Y:S01]  /*3160*/  FADD.FTZ R114, R114, R113 ;  /* 0x0000007172727221 */ /* 0x003fe20000010000 */
[----:B------:R-:W-:Y:S01]  /*3170*/  HFMA2.MMA R113, -RZ, RZ, 0, 2.384185791015625e-07 ;  /* 0x00000004ff717435 */ /* 0x000fe200000001ff */
[----:B------:R-:W-:-:S02]  /*3180*/  MOV R73, 0x1f ;  /* 0x0000001f00497802 */ /* 0x000fc40000000f00 */
[----:B------:R-:W-:Y:S02]  /*3190*/  MOV R112, 0xffffffff ;  /* 0xffffffff00707802 */ /* 0x000fe40000000f00 */
[----:B------:R-:W-:Y:S02]  /*31a0*/  MOV R110, 0x31c0 ;  /* 0x000031c0006e7802 */ /* 0x000fe40000000f00 */
[----:B------:R-:W-:Y:S05]  /*31b0*/  CALL.REL.NOINC `($__internal_51_$__cuda_sm70_shflsync_bfly_p) ;  /* 0x000006c000007944 */ /* 0x000fea0003c00000 */
[----:B01----:R-:W-:Y:S01]  /*31c0*/  FADD.FTZ R114, R114, R113 ;  /* 0x0000007172727221 */ /* 0x003fe20000010000 */
[----:B------:R-:W-:Y:S01]  /*31d0*/  HFMA2.MMA R113, -RZ, RZ, 0, 4.76837158203125e-07 ;  /* 0x00000008ff717435 */ /* 0x000fe200000001ff */
[----:B------:R-:W-:Y:S02]  /*31e0*/  MOV R73, 0x1f ;  /* 0x0000001f00497802 */ /* 0x000fe40000000f00 */
[----:B------:R-:W-:Y:S02]  /*31f0*/  MOV R112, 0xffffffff ;  /* 0xffffffff00707802 */ /* 0x000fe40000000f00 */
[----:B------:R-:W-:Y:S02]  /*3200*/  MOV R110, 0x3220 ;  /* 0x00003220006e7802 */ /* 0x000fe40000000f00 */
[----:B------:R-:W-:Y:S05]  /*3210*/  CALL.REL.NOINC `($__internal_51_$__cuda_sm70_shflsync_bfly_p) ;  /* 0x0000066000007944 */ /* 0x000fea0003c00000 */
[----:B01----:R-:W-:Y:S01]  /*3220*/  FADD.FTZ R114, R114, R113 ;  /* 0x0000007172727221 */ /* 0x003fe20000010000 */
[----:B------:R-:W-:Y:S01]  /*3230*/  HFMA2.MMA R113, -RZ, RZ, 0, 9.5367431640625e-07 ;  /* 0x00000010ff717435 */ /* 0x000fe200000001ff */
[----:B------:R-:W-:-:S02]  /*3240*/  MOV R73, 0x1f ;  /* 0x0000001f00497802 */ /* 0x000fc40000000f00 */
[----:B------:R-:W-:Y:S02]  /*3250*/  MOV R112, 0xffffffff ;  /* 0xffffffff00707802 */ /* 0x000fe40000000f00 */
[----:B------:R-:W-:Y:S02]  /*3260*/  MOV R110, 0x3280 ;  /* 0x00003280006e7802 */ /* 0x000fe40000000f00 */
[----:B------:R-:W-:Y:S05]  /*3270*/  CALL.REL.NOINC `($__internal_51_$__cuda_sm70_shflsync_bfly_p) ;  /* 0x0000060000007944 */ /* 0x000fea0003c00000 */
        /* <DEDUP_REMOVED lines=70> */
[----:B------:R-:W-:Y:S05]  /*36e0*/  CALL.REL.NOINC `($__internal_51_$__cuda_sm70_shflsync_bfly_p) ;  /* 0x0000019000007944 */ /* 0x000fea0003c00000 */
[----:B01----:R-:W-:Y:S01]  /*36f0*/  FADD.FTZ R114, R114, R113 ;  /* 0x0000007172727221 */ /* 0x003fe20000010000 */
[----:B------:R-:W-:Y:S01]  /*3700*/  HFMA2.MMA R113, -RZ, RZ, 0, 1.1920928955078125e-07 ;  /* 0x00000002ff717435 */ /* 0x000fe200000001ff */
[----:B------:R-:W-:Y:S02]  /*3710*/  MOV R73, 0x1f ;  /* 0x0000001f00497802 */ /* 0x000fe40000000f00 */
[----:B------:R-:W-:Y:S02]  /*3720*/  MOV R112, 0xffffffff ;  /* 0xffffffff00707802 */ /* 0x000fe40000000f00 */
[----:B------:R-:W-:Y:S02]  /*3730*/  MOV R110, 0x3750 ;  /* 0x00003750006e7802 */ /* 0x000fe40000000f00 */
[----:B------:R-:W-:Y:S05]  /*3740*/  CALL.REL.NOINC `($__internal_51_$__cuda_sm70_shflsync_bfly_p) ;  /* 0x0000013000007944 */ /* 0x000fea0003c00000 */
        /* <DEDUP_REMOVED lines=18> */
[----:B01----:R-:W-:Y:S05]  /*3870*/  BRA `(.L_x_9480) ;  /* 0xffffe9f000007947 */ /* 0x003fea000383ffff */
        .weak           $__internal_51_$__cuda_sm70_shflsync_bfly_p
        .type           $__internal_51_$__cuda_sm70_shflsync_bfly_p,@function
        .size           $__internal_51_$__cuda_sm70_shflsync_bfly_p,(.L_x_29115 - $__internal_51_$__cuda_sm70_shflsync_bfly_p)
$__internal_51_$__cuda_sm70_shflsync_bfly_p:
[----:B------:R-:W-:Y:S01]  /*3880*/  HFMA2.MMA R111, -RZ, RZ, 0, 0 ;  /* 0x00000000ff6f7435 */ /* 0x000fe200000001ff */
[----:B------:R-:W-:Y:S04]  /*3890*/  WARPSYNC R112 ;  /* 0x0000007000007348 */ /* 0x000fe80003800000 */
[----:B------:R0:W1:Y:S01]  /*38a0*/  SHFL.BFLY PT, R113, R114, R113, R73 ;  /* 0x0c00007172717389 */ /* 0x00006200000e0049 */
[----:B------:R-:W-:Y:S05]  /*38b0*/  RET.REL.NODEC R110 `(_ZN10layer_norm13ln_fwd_kernelINS_13Kernel_traitsI13__nv_bfloat16S2_fS2_fjLj4096ELj1ELj1ELj4ELj16ENS_18Kernel_traits_baseILj4096ES2_S2_fS2_fjLj128EEEEELb0ELb0ELb1ELb1EEEvNS_9FwdParamsE) ;  /* 0xffffc7406e007950 */ /* 0x000fea0003c3ffff */
.L_x_9481:
        /* <DEDUP_REMOVED lines=12> */
.L_x_29115:


//--------------------- .text._ZN10layer_norm13ln_fwd_kernelINS_13Kernel_traitsI13__nv_bfloat16S2_fS2_fjLj4096ELj1ELj1ELj4ELj16ENS_18Kernel_traits_baseILj4096ES2_S2_fS2_fjLj128EEEEELb0ELb1ELb0ELb0EEEvNS_9FwdParamsE --------------------------
	.section	.text._ZN10layer_norm13ln_fwd_kernelINS_13Kernel_traitsI13__nv_bfloat16S2_fS2_fjLj4096ELj1ELj1ELj4ELj16ENS_18Kernel_traits_baseILj4096ES2_S2_fS2_fjLj128EEEEELb0ELb1ELb0ELb0EEEvNS_9FwdParamsE,"ax",@progbits
	.sectioninfo	@"SHI_REGISTERS=161"
	.align	128
        .global         _ZN10layer_norm13ln_fwd_kernelINS_13Kernel_traitsI13__nv_bfloat16S2_fS2_fjLj4096ELj1ELj1ELj4ELj16ENS_18Kernel_traits_baseILj4096ES2_S2_fS2_fjLj128EEEEELb0ELb1ELb0ELb0EEEvNS_9FwdParamsE
        .type           _ZN10layer_norm13ln_fwd_kernelINS_13Kernel_traitsI13__nv_bfloat16S2_fS2_fjLj4096ELj1ELj1ELj4ELj16ENS_18Kernel_traits_baseILj4096ES2_S2_fS2_fjLj128EEEEELb0ELb1ELb0ELb0EEEvNS_9FwdParamsE,@function
        .size           _ZN10layer_norm13ln_fwd_kernelINS_13Kernel_traitsI13__nv_bfloat16S2_fS2_fjLj4096ELj1ELj1ELj4ELj16ENS_18Kernel_traits_baseILj4096ES2_S2_fS2_fjLj128EEEEELb0ELb1ELb0ELb0EEEvNS_9FwdParamsE,(.L_x_29116 - _ZN10layer_norm13ln_fwd_kernelINS_13Kernel_traitsI13__nv_bfloat16S2_fS2_fjLj4096ELj1ELj1ELj4ELj16ENS_18Kernel_traits_baseILj4096ES2_S2_fS2_fjLj128EEEEELb0ELb1ELb0ELb0EEEvNS_9FwdParamsE)
        .other          _ZN10layer_norm13ln_fwd_kernelINS_13Kernel_traitsI13__nv_bfloat16S2_fS2_fjLj4096ELj1ELj1ELj4ELj16ENS_18Kernel_traits_baseILj4096ES2_S2_fS2_fjLj128EEEEELb0ELb1ELb0ELb0EEEvNS_9FwdParamsE,@"STO_CUDA_ENTRY STV_DEFAULT"
_ZN10layer_norm13ln_fwd_kernelINS_13Kernel_traitsI13__nv_bfloat16S2_fS2_fjLj4096ELj1ELj1ELj4ELj16ENS_18Kernel_traits_baseILj4096ES2_S2_fS2_fjLj128EEEEELb0ELb1ELb0ELb0EEEvNS_9FwdParamsE:
.text._ZN10layer_norm13ln_fwd_kernelINS_13Kernel_traitsI13__nv_bfloat16S2_fS2_fjLj4096ELj1ELj1ELj4ELj16ENS_18Kernel_traits_baseILj4096ES2_S2_fS2_fjLj128EEEEELb0ELb1ELb0ELb0EEEvNS_9FwdParamsE:
        /* <DEDUP_REMOVED lines=29> */
.L_x_9483:
[----:B0-----:R-:W-:Y:S05]  /*01d0*/  BSYNC B0 ;  /* 0x0000000000007941 */ /* 0x001fea0003800000 */
.L_x_9482:
        /* <DEDUP_REMOVED lines=16> */
.L_x_9485:
[----:B0-----:R-:W-:Y:S05]  /*02e0*/  BSYNC B0 ;  /* 0x0000000000007941 */ /* 0x001fea0003800000 */
.L_x_9484:
        /* <DEDUP_REMOVED lines=16> */
.L_x_9487:
[----:B0-----:R-:W-:Y:S05]  /*03f0*/  BSYNC B0 ;  /* 0x0000000000007941 */ /* 0x001fea0003800000 */
.L_x_9486:
        /* <DEDUP_REMOVED lines=15> */
.L_x_9489:
[----:B0-----:R-:W-:Y:S05]  /*04f0*/  BSYNC B0 ;  /* 0x0000000000007941 */ /* 0x001fea0003800000 */
.L_x_9488:
        /* <DEDUP_REMOVED lines=39> */
[--C-:B------:R-:W-:Y:S02]  /*0770*/  PRMT R15, RZ, 0x5410, R5.reuse ;  /* 0x00005410ff0f7816 */ /* 0x100fe40000000005 */
[----:B------:R-:W-:Y:S02]  /*0780*/  SHF.L.U32 R33, R33, 0x3, RZ ;  /* 0x0000000321217819 */ /* 0x000fe400000006ff */
[----:B------:R-:W-:-:S02]  /*0790*/  PRMT R14, RZ, 0x7610, R5 ;  /* 0x00007610ff0e7816 */ /* 0x000fc40000000005 */
[--C-:B------:R-:W-:Y:S02]  /*07a0*/  PRMT R5, RZ, 0x5410, R30.reuse ;  /* 0x00005410ff057816 */ /* 0x100fe4000000001e */
[----:B------:R-:W0:Y:S01]  /*07b0*/  I2F.U32 R33, R33 ;  /* 0x0000002100217306 */ /* 0x000e220000201000 */
[----:B------:R-:W-:Y:S02]  /*07c0*/  PRMT R4, RZ, 0x7610, R30 ;  /* 0x00007610ff047816 */ /* 0x000fe4000000001e */
[--C-:B------:R-:W-:Y:S02]  /*07d0*/  PRMT R30, RZ, 0x5410, R34.reuse ;  /* 0x00005410ff1e7816 */ /* 0x100fe40000000022 */
[----:B------:R-:W-:Y:S02]  /*07e0*/  PRMT R77, RZ, 0x7610, R34 ;  /* 0x00007610ff4d7816 */ /* 0x000fe40000000022 */
[----:B------:R-:W-:Y:S02]  /*07f0*/  SHF.L.U32 R34, R27, 0x5, RZ ;  /* 0x000000051b227819 */ /* 0x000fe400000006ff */
[----:B------:R-:W-:-:S02]  /*0800*/  PRMT R76, RZ, 0x5410, R35 ;  /* 0x00005410ff4c7816 */ /* 0x000fc40000000023 */
[----:B------:R-:W-:Y:S02]  /*0810*/  PRMT R78, RZ, 0x7610, R35 ;  /* 0x00007610ff4e7816 */ /* 0x000fe40000000023 */
[----:B------:R-:W-:Y:S02]  /*0820*/  LOP3.LUT R35, R34, 0x3e0, RZ, 0xc0, !PT ;  /* 0x000003e022237812 */ /* 0x000fe400078ec0ff */
[--C-:B------:R-:W-:Y:S01]  /*0830*/  PRMT R79, RZ, 0x5410, R60.reuse ;  /* 0x00005410ff4f7816 */ /* 0x100fe2000000003c */
[----:B0-----:R0:W1:Y:S01]  /*0840*/  MUFU.RCP R134, R33 ;  /* 0x0000002100867308 */ /* 0x0010620000001000 */
[----:B------:R-:W-:Y:S02]  /*0850*/  IADD3 R35, R32, -R35, RZ ;  /* 0x8000002320237210 */ /* 0x000fe40007ffe0ff */
[----:B------:R-:W-:Y:S02]  /*0860*/  PRMT R81, RZ, 0x7610, R60 ;  /* 0x00007610ff517816 */ /* 0x000fe4000000003c */
[----:B------:R-:W-:-:S02]  /*0870*/  IMNMX R35, RZ, R35, !PT ;  /* 0x00000023ff237217 */ /* 0x000fc40007800200 */
[--C-:B------:R-:W-:Y:S02]  /*0880*/  PRMT R80, RZ, 0x5410, R61.reuse ;  /* 0x00005410ff507816 */ /* 0x100fe4000000003d */
[----:B------:R-:W-:Y:S02]  /*0890*/  IMNMX R35, R35, 0x20, PT ;  /* 0x0000002023237817 */ /* 0x000fe40003800200 */
        /* <DEDUP_REMOVED lines=63> */
.L_x_9509:
        /* <DEDUP_REMOVED lines=22> */
[----:B------:R0:W3:Y:S04]  /*0df0*/  @P0 LDG.E.128 R32, [R44.64] ;  /* 0x000000042c200981 */ /* 0x0000e8000c1e1d00 */
[----:B------:R0:W4:Y:S01]  /*0e00*/  @P0 LDG.E.128 R36, [R44.64+0x10] ;  /* 0x000010042c240981 */ /* 0x000122000c1e1d00 */
[----:B------:R-:W-:Y:S02]  /*0e10*/  ISETP.NE.U32.AND P0, PT, RZ, c[0x0][0x180], PT ;  /* 0x00006000ff007a0c */ /* 0x000fe40003f05070 */
[C---:B------:R-:W-:Y:S02]  /*0e20*/  LEA R72, P5, R147.reuse, c[0x0][0x188], 0x5 ;  /* 0x0000620093487a11 */ /* 0x040fe400078a28ff */
[----:B------:R-:W-:Y:S02]  /*0e30*/  ISETP.NE.AND.EX P0, PT, RZ, c[0x0][0x184], PT, P0 ;  /* 0x00006100ff007a0c */ /* 0x000fe40003f05300 */
[----:B------:R-:W-:-:S02]  /*0e40*/  LEA.HI.X R73, R147, c[0x0][0x18c], RZ, 0x5, P5 ;  /* 0x0000630093497a11 */ /* 0x000fc400028f2cff */
[--C-:B--2---:R-:W-:Y:S02]  /*0e50*/  PRMT R47, RZ, 0x7610, R40.reuse ;  /* 0x00007610ff2f7816 */ /* 0x104fe40000000028 */
[--C-:B------:R-:W-:Y:S02]  /*0e60*/  PRMT R75, RZ, 0x5410, R41.reuse ;  /* 0x00005410ff4b7816 */ /* 0x100fe40000000029 */
[----:B0-----:R-:W-:Y:S01]  /*0e70*/  PRMT R45, RZ, 0x5410, R40 ;  /* 0x00005410ff2d7816 */ /* 0x001fe20000000028 */
[-C--:B------:R-:W-:Y:S01]  /*0e80*/  FMUL.FTZ R47, R47, R74.reuse ;  /* 0x0000004a2f2f7220 */ /* 0x080fe20000410000 */
[----:B------:R-:W-:Y:S02]  /*0e90*/  PRMT R41, RZ, 0x7610, R41 ;  /* 0x00007610ff297816 */ /* 0x000fe40000000029 */
[--C-:B------:R-:W-:Y:S01]  /*0ea0*/  PRMT R149, RZ, 0x5410, R42.reuse ;  /* 0x00005410ff957816 */ /* 0x100fe2000000002a */
[-C--:B------:R-:W-:Y:S01]  /*0eb0*/  FMUL.FTZ R40, R45, R74.reuse ;  /* 0x0000004a2d287220 */ /* 0x080fe20000410000 */
[----:B------:R-:W-:Y:S01]  /*0ec0*/  PRMT R151, RZ, 0x7610, R42 ;  /* 0x00007610ff977816 */ /* 0x000fe2000000002a */
[-C--:B------:R-:W-:Y:S01]  /*0ed0*/  FMUL.FTZ R42, R75, R74.reuse ;  /* 0x0000004a4b2a7220 */ /* 0x080fe20000410000 */
[--C-:B------:R-:W-:Y:S01]  /*0ee0*/  PRMT R153, RZ, 0x5410, R43.reuse ;  /* 0x00005410ff997816 */ /* 0x100fe2000000002b */
[-C--:B------:R-:W-:Y:S01]  /*0ef0*/  FMUL.FTZ R44, R149, R74.reuse ;  /* 0x0000004a952c7220 */ /* 0x080fe20000410000 */
[----:B------:R-:W-:Y:S01]  /*0f00*/  PRMT R155, RZ, 0x7610, R43 ;  /* 0x00007610ff9b7816 */ /* 0x000fe2000000002b */
[-C--:B------:R-:W-:Y:S01]  /*0f10*/  FMUL.FTZ R43, R41, R74.reuse ;  /* 0x0000004a292b7220 */ /* 0x080fe20000410000 */
[----:B------:R-:W-:Y:S01]  /*0f20*/  IADD3 R75, R147, 0x80, RZ ;  /* 0x00000080934b7810 */ /* 0x000fe20007ffe0ff */
[----:B------:R-:W-:-:S02]  /*0f30*/  FMUL.FTZ R151, R151, R74 ;  /* 0x0000004a97977220 */ /* 0x000fc40000410000 */
[-C--:B------:R-:W-:Y:S02]  /*0f40*/  FMUL.FTZ R46, R153, R74.reuse ;  /* 0x0000004a992e7220 */ /* 0x080fe40000410000 */
[----:B------:R-:W-:Y:S02]  /*0f50*/  FMUL.FTZ R155, R155, R74 ;  /* 0x0000004a9b9b7220 */ /* 0x000fe40000410000 */
[----:B------:R-:W-:Y:S02]  /*0f60*/  FMUL.FTZ R41, R24, R47 ;  /* 0x0000002f18297220 */ /* 0x000fe40000410000 */
[----:B------:R-:W-:Y:S02]  /*0f70*/  FMUL.FTZ R40, R25, R40 ;  /* 0x0000002819287220 */ /* 0x000fe40000410000 */
[----:B------:R-:W-:Y:S02]  /*0f80*/  FMUL.FTZ R42, R23, R42 ;  /* 0x0000002a172a7220 */ /* 0x000fe40000410000 */
[----:B------:R-:W-:-:S02]  /*0f90*/  FMUL.FTZ R43, R22, R43 ;  /* 0x0000002b162b7220 */ /* 0x000fc40000410000 */
[----:B------:R-:W-:Y:S02]  /*0fa0*/  FMUL.FTZ R44, R21, R44 ;  /* 0x0000002c152c7220 */ /* 0x000fe40000410000 */
[----:B------:R-:W-:Y:S02]  /*0fb0*/  FMUL.FTZ R45, R20, R151 ;  /* 0x00000097142d7220 */ /* 0x000fe40000410000 */
[----:B------:R-:W-:Y:S02]  /*0fc0*/  FMUL.FTZ R46, R19, R46 ;  /* 0x0000002e132e7220 */ /* 0x000fe40000410000 */
[----:B------:R-:W-:Y:S02]  /*0fd0*/  FMUL.FTZ R47, R18, R155 ;  /* 0x0000009b122f7220 */ /* 0x000fe40000410000 */
[----:B---3--:R-:W-:Y:S02]  /*0fe0*/  @P0 FADD.FTZ R40, R32, R40 ;  /* 0x0000002820280221 */ /* 0x008fe40000010000 */
[----:B------:R-:W-:-:S02]  /*0ff0*/  @P0 FADD.FTZ R41, R33, R41 ;  /* 0x0000002921290221 */ /* 0x000fc40000010000 */
[----:B------:R-:W-:Y:S02]  /*1000*/  @P0 FADD.FTZ R42, R34, R42 ;  /* 0x0000002a222a0221 */ /* 0x000fe40000010000 */
[----:B------:R-:W-:Y:S02]  /*1010*/  @P0 FADD.FTZ R43, R35, R43 ;  /* 0x0000002b232b0221 */ /* 0x000fe40000010000 */
[----:B----4-:R-:W-:Y:S02]  /*1020*/  @P0 FADD.FTZ R44, R36, R44 ;  /* 0x0000002c242c0221 */ /* 0x010fe40000010000 */
[----:B------:R-:W-:Y:S01]  /*1030*/  @P0 FADD.FTZ R45, R37, R45 ;  /* 0x0000002d252d0221 */ /* 0x000fe20000010000 */
[----:B------:R0:W-:Y:S01]  /*1040*/  STG.E.128 [R72.64], R40 ;  /* 0x0000002848007986 */ /* 0x0001e2000c101d04 */
[----:B------:R-:W-:Y:S02]  /*1050*/  @P0 FADD.FTZ R46, R38, R46 ;  /* 0x0000002e262e0221 */ /* 0x000fe40000010000 */
[----:B------:R-:W-:-:S05]  /*1060*/  @P0 FADD.FTZ R47, R39, R47 ;  /* 0x0000002f272f0221 */ /* 0x000fca0000010000 */
[----:B------:R0:W-:Y:S02]  /*1070*/  STG.E.128 [R72.64+0x10], R44 ;  /* 0x0000102c48007986 */ /* 0x0001e4000c101d04 */
.L_x_9491:
[----:B------:R-:W-:Y:S05]  /*1080*/  BSYNC B0 ;  /* 0x0000000000007941 */ /* 0x000fea0003800000 */
.L_x_9490:
        /* <DEDUP_REMOVED lines=12> */
[C---:B0-----:R-:W-:Y:S02]  /*1150*/  LEA R72, P5, R75.reuse, c[0x0][0x188], 0x5 ;  /* 0x000062004b487a11 */ /* 0x041fe400078a28ff */
[----:B------:R-:W-:Y:S02]  /*1160*/  ISETP.NE.AND.EX P0, PT, RZ, c[0x0][0x184], PT, P0 ;  /* 0x00006100ff007a0c */ /* 0x000fe40003f05300 */
[----:B------:R-:W-:-:S02]  /*1170*/  LEA.HI.X R73, R75, c[0x0][0x18c], RZ, 0x5, P5 ;  /* 0x000063004b497a11 */ /* 0x000fc400028f2cff */
[----:B------:R-:W-:Y:S02]  /*1180*/  IADD3 R75, R75, 0x80, RZ ;  /* 0x000000804b4b7810 */ /* 0x000fe40007ffe0ff */
[--C-:B--2---:R-:W-:Y:S02]  /*1190*/  PRMT R55, RZ, 0x7610, R48.reuse ;  /* 0x00007610ff377816 */ /* 0x104fe40000000030 */
[--C-:B------:R-:W-:Y:S02]  /*11a0*/  PRMT R149, RZ, 0x5410, R49.reuse ;  /* 0x00005410ff957816 */ /* 0x100fe40000000031 */
[----:B-1----:R-:W-:Y:S01]  /*11b0*/  PRMT R53, RZ, 0x5410, R48 ;  /* 0x00005410ff357816 */ /* 0x002fe20000000030 */
        /* <DEDUP_REMOVED lines=9> */
[----:B------:R-:W-:-:S02]  /*1250*/  FMUL.FTZ R51, R49, R74 ;  /* 0x0000004a31337220 */ /* 0x000fc40000410000 */
[-C--:B------:R-:W-:Y:S02]  /*1260*/  FMUL.FTZ R153, R153, R74.reuse ;  /* 0x0000004a99997220 */ /* 0x080fe40000410000 */
[-C--:B------:R-:W-:Y:S02]  /*1270*/  FMUL.FTZ R54, R155, R74.reuse ;  /* 0x0000004a9b367220 */ /* 0x080fe40000410000 */
        /* <DEDUP_REMOVED lines=8> */
[----:B------:R-:W-:Y:S02]  /*1300*/  FMUL.FTZ R55, R10, R157 ;  /* 0x0000009d0a377220 */ /* 0x000fe40000410000 */
[----:B---3--:R-:W-:-:S02]  /*1310*/  @P0 FADD.FTZ R48, R32, R48 ;  /* 0x0000003020300221 */ /* 0x008fc40000010000 */
[----:B------:R-:W-:Y:S02]  /*1320*/  @P0 FADD.FTZ R49, R33, R49 ;  /* 0x0000003121310221 */ /* 0x000fe40000010000 */
[----:B------:R-:W-:Y:S02]  /*1330*/  @P0 FADD.FTZ R50, R34, R50 ;  /* 0x0000003222320221 */ /* 0x000fe40000010000 */
[----:B------:R-:W-:Y:S02]  /*1340*/  @P0 FADD.FTZ R51, R35, R51 ;  /* 0x0000003323330221 */ /* 0x000fe40000010000 */
[----:B----4-:R-:W-:Y:S02]  /*1350*/  @P0 FADD.FTZ R52, R36, R52 ;  /* 0x0000003424340221 */ /* 0x010fe40000010000 */
[----:B------:R-:W-:Y:S01]  /*1360*/  @P0 FADD.FTZ R53, R37, R53 ;  /* 0x0000003525350221 */ /* 0x000fe20000010000 */
[----:B------:R0:W-:Y:S01]  /*1370*/  STG.E.128 [R72.64], R48 ;  /* 0x0000003048007986 */ /* 0x0001e2000c101d04 */
[----:B------:R-:W-:-:S02]  /*1380*/  @P0 FADD.FTZ R54, R38, R54 ;  /* 0x0000003626360221 */ /* 0x000fc40000010000 */
[----:B------:R-:W-:-:S05]  /*1390*/  @P0 FADD.FTZ R55, R39, R55 ;  /* 0x0000003727370221 */ /* 0x000fca0000010000 */
[----:B------:R0:W-:Y:S02]  /*13a0*/  STG.E.128 [R72.64+0x10], R52 ;  /* 0x0000103448007986 */ /* 0x0001e4000c101d04 */
.L_x_9493:
[----:B------:R-:W-:Y:S05]  /*13b0*/  BSYNC B0 ;  /* 0x0000000000007941 */ /* 0x000fea0003800000 */
.L_x_9492:
[----:B------:R-:W-:Y:S01]  /*13c0*/  BSSY B0, `(.L_x_9494) ;  /* 0x0000032000007945 */ /* 0x000fe20003800000 */
        /* <DEDUP_REMOVED lines=49> */
.L_x_9495:
[----:B------:R-:W-:Y:S05]  /*16e0*/  BSYNC B0 ;  /* 0x0000000000007941 */ /* 0x000fea0003800000 */
.L_x_9494:
[----:B------:R-:W-:Y:S01]  /*16f0*/  BSSY B0, `(.L_x_9496) ;  /* 0x0000031000007945 */ /* 0x000fe20003800000 */
[----:B------:R-:W-:Y:S05]  /*1700*/  @!P4 BRA `(.L_x_9497) ;  /* 0x000002f00000c947 */ /* 0x000fea0003800000 */
[----:B------:R-:W-:Y:S02]  /*1710*/  MOV R64, 0x10 ;  /* 0x0000001000407802 */ /* 0x000fe40000000f00 */
[----:B------:R-:W-:-:S03]  /*1720*/  ISETP.NE.U32.AND P0, PT, RZ, c[0x0][0x180], PT ;  /* 0x00006000ff007a0c */ /* 0x000fc60003f05070 */
[----:B------:R-:W-:Y:S01]  /*1730*/  IMAD.WIDE.U32 R64, R75, R64, c[0x0][0x170] ;  /* 0x00005c004b407625 */ /* 0x000fe200078e0040 */
[----:B------:R-:W-:-:S05]  /*1740*/  ISETP.NE.AND.EX P0, PT, RZ, c[0x0][0x184], PT, P0 ;  /* 0x00006100ff007a0c */ /* 0x000fca0003f05300 */
[----:B------:R-:W2:Y:S08]  /*1750*/  LDG.E.128 R64, [R64.64] ;  /* 0x0000000440407981 */ /* 0x000eb0000c1e1d00 */
        /* <DEDUP_REMOVED lines=8> */
[----:B-1----:R-:W-:Y:S02]  /*17e0*/  PRMT R69, RZ, 0x5410, R64 ;  /* 0x00005410ff457816 */ /* 0x002fe40000000040 */
[--C-:B------:R-:W-:Y:S02]  /*17f0*/  PRMT R73, RZ, 0x5410, R65.reuse ;  /* 0x00005410ff497816 */ /* 0x100fe40000000041 */
        /* <DEDUP_REMOVED lines=32> */
.L_x_9497:
[----:B------:R-:W-:Y:S05]  /*1a00*/  BSYNC B0 ;  /* 0x0000000000007941 */ /* 0x000fea0003800000 */
.L_x_9496:
        /* <DEDUP_REMOVED lines=42> */
.L_x_9510:
        /* <DEDUP_REMOVED lines=85> */
.L_x_9511:
        /* <DEDUP_REMOVED lines=20> */
[----:B0-----:R-:W-:Y:S02]  /*2340*/  IADD3 R153, R152, R149, RZ ;  /* 0x0000009598997210 */ /* 0x001fe40007ffe0ff */
[----:B------:R-:W-:Y:S09]  /*2350*/  I2F R152, R152 ;  /* 0x0000009800987306 */ /* 0x000ff20000201400 */
[----:B------:R-:W-:Y:S01]  /*2360*/  @!P0 MOV R74, 0x4 ;  /* 0x00000004004a8802 */ /* 0x000fe20000000f00 */
[----:B------:R-:W-:Y:S01]  /*2370*/  SHFL.DOWN PT, R148, R153, 0x1, 0x1f ;  /* 0x08201f0099947f89 */ /* 0x000fe200000e0000 */
[----:B------:R-:W0:Y:S03]  /*2380*/  I2F R75, R153 ;  /* 0x00000099004b7306 */ /* 0x000e260000201400 */
[----:B-1----:R-:W1:Y:S05]  /*2390*/  SHFL.DOWN PT, R151, R72, 0x2, 0x1f ;  /* 0x08401f0048977f89 */ /* 0x002e6a00000e0000 */
[----:B0-----:R-:W0:Y:S01]  /*23a0*/  MUFU.RCP R150, R75 ;  /* 0x0000004b00967308 */ /* 0x001e220000001000 */
[----:B------:R-:W2:Y:S01]  /*23b0*/  SHFL.DOWN PT, R154, R73, 0x2, 0x1f ;  /* 0x08401f00499a7f89 */ /* 0x000ea200000e0000 */
[----:B-1----:R-:W-:-:S02]  /*23c0*/  FADD.FTZ R155, -R151, R72 ;  /* 0x00000048979b7221 */ /* 0x002fc40000010100 */
[----:B------:R-:W-:Y:S02]  /*23d0*/  FMUL.FTZ R151, R151, R152 ;  /* 0x0000009897977220 */ /* 0x000fe40000410000 */
[----:B------:R-:W-:Y:S02]  /*23e0*/  FMUL.FTZ R155, R155, R155 ;  /* 0x0000009b9b9b7220 */ /* 0x000fe40000410000 */
[----:B------:R-:W-:Y:S02]  /*23f0*/  FFMA.FTZ R151, R156, R72, R151 ;  /* 0x000000489c977223 */ /* 0x000fe40000010097 */
[----:B------:R-:W-:Y:S01]  /*2400*/  FMUL.FTZ R155, R155, R156 ;  /* 0x0000009c9b9b7220 */ /* 0x000fe20000410000 */
[----:B------:R-:W-:Y:S01]  /*2410*/  IADD3 R156, R153, R148, RZ ;  /* 0x00000094999c7210 */ /* 0x000fe20007ffe0ff */
[----:B0-----:R-:W-:Y:S01]  /*2420*/  FMUL.FTZ R72, R150, R151 ;  /* 0x0000009796487220 */ /* 0x001fe20000410000 */
[----:B------:R-:W-:Y:S01]  /*2430*/  I2F R148, R148 ;  /* 0x0000009400947306 */ /* 0x000fe20000201400 */
[----:B--2---:R-:W-:-:S02]  /*2440*/  FADD.FTZ R149, R154, R73 ;  /* 0x000000499a957221 */ /* 0x004fc40000010000 */
[----:B------:R-:W-:Y:S01]  /*2450*/  FMUL.FTZ R155, R155, R152 ;  /* 0x000000989b9b7220 */ /* 0x000fe20000410000 */
[----:B------:R-:W0:Y:S03]  /*2460*/  SHFL.DOWN PT, R73, R72, 0x1, 0x1f ;  /* 0x08201f0048497f89 */ /* 0x000e2600000e0000 */
[----:B------:R-:W-:Y:S01]  /*2470*/  FFMA.FTZ R149, R150, R155, R149 ;  /* 0x0000009b96957223 */ /* 0x000fe20000010095 */
[----:B------:R-:W1:Y:S04]  /*2480*/  I2F R156, R156 ;  /* 0x0000009c009c7306 */ /* 0x000e680000201400 */
[----:B------:R-:W2:Y:S04]  /*2490*/  SHFL.DOWN PT, R150, R149, 0x1, 0x1f ;  /* 0x08201f0095967f89 */ /* 0x000ea800000e0000 */
[----:B-1----:R-:W1:Y:S01]  /*24a0*/  MUFU.RCP R151, R156 ;  /* 0x0000009c00977308 */ /* 0x002e620000001000 */
[----:B0-----:R-:W-:-:S02]  /*24b0*/  FMUL.FTZ R152, R73, R148 ;  /* 0x0000009449987220 */ /* 0x001fc40000410000 */
[----:B------:R-:W-:Y:S02]  /*24c0*/  FADD.FTZ R73, R72, -R73 ;  /* 0x8000004948497221 */ /* 0x000fe40000010000 */
[----:B------:R-:W-:Y:S02]  /*24d0*/  FFMA.FTZ R154, R75, R72, R152 ;  /* 0x000000484b9a7223 */ /* 0x000fe40000010098 */
[----:B------:R-:W-:Y:S02]  /*24e0*/  FMUL.FTZ R152, R73, R73 ;  /* 0x0000004949987220 */ /* 0x000fe40000410000 */
[----:B--2---:R-:W-:Y:S02]  /*24f0*/  FADD.FTZ R150, R149, R150 ;  /* 0x0000009695967221 */ /* 0x004fe40000010000 */
[----:B------:R-:W-:Y:S01]  /*2500*/  FMUL.FTZ R152, R75, R152 ;  /* 0x000000984b987220 */ /* 0x000fe20000410000 */
[----:B------:R-:W-:Y:S01]  /*2510*/  MOV R75, c[0x0][0x1e0] ;  /* 0x00007800004b7a02 */ /* 0x000fe20000000f00 */
[----:B-1----:R-:W-:-:S02]  /*2520*/  FMUL.FTZ R154, R151, R154 ;  /* 0x0000009a979a7220 */ /* 0x002fc40000410000 */
[----:B------:R-:W-:-:S03]  /*2530*/  FMUL.FTZ R152, R152, R148 ;  /* 0x0000009498987220 */ /* 0x000fc60000410000 */
[----:B------:R-:W0:Y:S01]  /*2540*/  SHFL.IDX PT, R153, R154, RZ, 0x1f ;  /* 0x00001fff9a997589 */ /* 0x000e2200000e0000 */
[----:B------:R-:W-:-:S06]  /*2550*/  FFMA.FTZ R150, R151, R152, R150 ;  /* 0x0000009897967223 */ /* 0x000fcc0000010096 */
[----:B------:R-:W1:Y:S01]  /*2560*/  SHFL.IDX PT, R150, R150, RZ, 0x1f ;  /* 0x00001fff96967589 */ /* 0x000e6200000e0000 */
[----:B0-----:R-:W-:-:S05]  /*2570*/  FMUL.FTZ R72, R153, R153 ;  /* 0x0000009999487220 */ /* 0x001fca0000410000 */
[----:B------:R-:W-:Y:S01]  /*2580*/  FSEL R73, R72, RZ, P5 ;  /* 0x000000ff48497208 */ /* 0x000fe20002800000 */
[----:B-1----:R-:W-:Y:S01]  /*2590*/  FFMA.FTZ R72, R150, R75, c[0x0][0x228] ;  /* 0x00008a0096487623 */ /* 0x002fe2000001004b */
[----:B------:R-:W-:Y:S01]  /*25a0*/  FSEL R150, R153, RZ, !P5 ;  /* 0x000000ff99967208 */ /* 0x000fe20006800000 */
        /* <DEDUP_REMOVED lines=24> */
[--C-:B------:R-:W-:Y:S02]  /*2730*/  FADD.FTZ R148, R46, -R150.reuse ;  /* 0x800000962e947221 */ /* 0x100fe40000010000 */
[----:B------:R-:W-:Y:S02]  /*2740*/  FADD.FTZ R152, R47, -R150 ;  /* 0x800000962f987221 */ /* 0x000fe40000010000 */
[C---:B------:R-:W-:Y:S02]  /*2750*/  FMUL.FTZ R154, R151.reuse, R154 ;  /* 0x0000009a979a7220 */ /* 0x040fe40000410000 */
[C---:B------:R-:W-:Y:S02]  /*2760*/  FMUL.FTZ R156, R151.reuse, R156 ;  /* 0x0000009c979c7220 */ /* 0x040fe40000410000 */
[----:B------:R-:W-:-:S02]  /*2770*/  FMUL.FTZ R148, R151, R148 ;  /* 0x0000009497947220 */ /* 0x000fc40000410000 */
[----:B------:R-:W-:Y:S02]  /*2780*/  FMUL.FTZ R152, R151, R152 ;  /* 0x0000009897987220 */ /* 0x000fe40000410000 */
[----:B------:R-:W-:Y:S02]  /*2790*/  FFMA.FTZ R74, R83, R154, R90 ;  /* 0x0000009a534a7223 */ /* 0x000fe4000001005a */
[----:B------:R-:W-:Y:S02]  /*27a0*/  FFMA.FTZ R149, R84, R156, R93 ;  /* 0x0000009c54957223 */ /* 0x000fe4000001005d */
[----:B------:R-:W-:Y:S01]  /*27b0*/  FFMA.FTZ R75, R85, R148, R92 ;  /* 0x00000094554b7223 */ /* 0x000fe2000001005c */
[----:B------:R-:W-:Y:S01]  /*27c0*/  MOV R148, 0x10 ;  /* 0x0000001000947802 */ /* 0x000fe20000000f00 */
[----:B------:R-:W-:Y:S01]  /*27d0*/  FFMA.FTZ R152, R87, R152, R96 ;  /* 0x0000009857987223 */ /* 0x000fe20000010060 */
[----:B------:R-:W-:-:S03]  /*27e0*/  F2FP.BF16.PACK_AB R74, R149, R74 ;  /* 0x0000004a954a723e */ /* 0x000fc600000010ff */
[C---:B------:R-:W-:Y:S01]  /*27f0*/  IMAD.WIDE.U32 R148, R147.reuse, R148, c[0x0][0x208] ;  /* 0x0000820093947625 */ /* 0x040fe200078e0094 */
[----:B------:R-:W-:Y:S02]  /*2800*/  F2FP.BF16.PACK_AB R75, R152, R75 ;  /* 0x0000004b984b723e */ /* 0x000fe400000010ff */
[----:B------:R-:W-:-:S03]  /*2810*/  IADD3 R147, R147, 0x80, RZ ;  /* 0x0000008093937810 */ /* 0x000fc60007ffe0ff */
[----:B------:R0:W-:Y:S04]  /*2820*/  STG.E.128 [R148.64], R72 ;  /* 0x0000004894007986 */ /* 0x0001e8000c101d04 */
.L_x_9501:
[----:B------:R-:W-:Y:S05]  /*2830*/  BSYNC B0 ;  /* 0x0000000000007941 */ /* 0x000fea0003800000 */
.L_x_9500:
        /* <DEDUP_REMOVED lines=22> */
[----:B------:R-:W-:Y:S01]  /*29a0*/  FFMA.FTZ R75, R100, R148, R107 ;  /* 0x00000094644b7223 */ /* 0x000fe2000001006b */
[----:B------:R-:W-:Y:S01]  /*29b0*/  HFMA2.MMA R148, -RZ, RZ, 0, 9.5367431640625e-07 ;  /* 0x00000010ff947435 */ /* 0x000fe200000001ff */
[----:B------:R-:W-:-:S02]  /*29c0*/  FMUL.FTZ R156, R151, R156 ;  /* 0x0000009c979c7220 */ /* 0x000fc40000410000 */
[----:B------:R-:W-:Y:S02]  /*29d0*/  FMUL.FTZ R152, R151, R152 ;  /* 0x0000009897987220 */ /* 0x000fe40000410000 */
[----:B------:R-:W-:Y:S02]  /*29e0*/  FFMA.FTZ R74, R98, R154, R105 ;  /* 0x0000009a624a7223 */ /* 0x000fe40000010069 */
[----:B------:R-:W-:Y:S02]  /*29f0*/  FFMA.FTZ R149, R101, R156, R110 ;  /* 0x0000009c65957223 */ /* 0x000fe4000001006e */
[----:B------:R-:W-:-:S03]  /*2a00*/  FFMA.FTZ R152, R102, R152, R111 ;  /* 0x0000009866987223 */ /* 0x000fc6000001006f */
[----:B------:R-:W-:Y:S01]  /*2a10*/  F2FP.BF16.PACK_AB R74, R149, R74 ;  /* 0x0000004a954a723e */ /* 0x000fe200000010ff */
[C---:B------:R-:W-:Y:S01]  /*2a20*/  IMAD.WIDE.U32 R148, R147.reuse, R148, c[0x0][0x208] ;  /* 0x0000820093947625 */ /* 0x040fe200078e0094 */
[----:B------:R-:W-:Y:S02]  /*2a30*/  F2FP.BF16.PACK_AB R75, R152, R75 ;  /* 0x0000004b984b723e */ /* 0x000fe400000010ff */
[----:B------:R-:W-:-:S03]  /*2a40*/  IADD3 R147, R147, 0x80, RZ ;  /* 0x0000008093937810 */ /* 0x000fc60007ffe0ff */
[----:B------:R0:W-:Y:S04]  /*2a50*/  STG.E.128 [R148.64], R72 ;  /* 0x0000004894007986 */ /* 0x0001e8000c101d04 */
.L_x_9503:
[----:B------:R-:W-:Y:S05]  /*2a60*/  BSYNC B0 ;  /* 0x0000000000007941 */ /* 0x000fea0003800000 */
.L_x_9502:
        /* <DEDUP_REMOVED lines=34> */
.L_x_9505:
[----:B------:R-:W-:Y:S05]  /*2c90*/  BSYNC B0 ;  /* 0x0000000000007941 */ /* 0x000fea0003800000 */
.L_x_9504:
        /* <DEDUP_REMOVED lines=19> */
[C---:B------:R-:W-:Y:S01]  /*2dd0*/  FMUL.FTZ R72, R151.reuse, R72 ;  /* 0x0000004897487220 */ /* 0x040fe20000410000 */
[----:B------:R-:W-:Y:S01]  /*2de0*/  HFMA2.MMA R150, -RZ, RZ, 0, 9.5367431640625e-07 ;  /* 0x00000010ff967435 */ /* 0x000fe200000001ff */
[----:B------:R-:W-:Y:S01]  /*2df0*/  FMUL.FTZ R73, R151, R74 ;  /* 0x0000004a97497220 */ /* 0x000fe20000410000 */
[----:B------:R-:W-:Y:S01]  /*2e00*/  F2FP.BF16.PACK_AB R74, R149, R154 ;  /* 0x0000009a954a723e */ /* 0x000fe200000010ff */
[----:B------:R-:W-:-:S02]  /*2e10*/  FMUL.FTZ R148, R151, R148 ;  /* 0x0000009497947220 */ /* 0x000fc40000410000 */
[----:B------:R-:W-:Y:S02]  /*2e20*/  FMUL.FTZ R152, R151, R152 ;  /* 0x0000009897987220 */ /* 0x000fe40000410000 */
[----:B------:R-:W-:Y:S02]  /*2e30*/  FFMA.FTZ R72, R126, R72, R137 ;  /* 0x000000487e487223 */ /* 0x000fe40000010089 */
[----:B------:R-:W-:Y:S02]  /*2e40*/  FFMA.FTZ R148, R127, R148, R136 ;  /* 0x000000947f947223 */ /* 0x000fe40000010088 */
[----:B------:R-:W-:Y:S02]  /*2e50*/  FFMA.FTZ R151, R131, R152, R142 ;  /* 0x0000009883977223 */ /* 0x000fe4000001008e */
[----:B------:R-:W-:-:S03]  /*2e60*/  FFMA.FTZ R149, R129, R73, R138 ;  /* 0x0000004981957223 */ /* 0x000fc6000001008a */
[----:B------:R-:W-:Y:S02]  /*2e70*/  F2FP.BF16.PACK_AB R73, R151, R148 ;  /* 0x000000949749723e */ /* 0x000fe400000010ff */
[----:B------:R-:W-:Y:S01]  /*2e80*/  F2FP.BF16.PACK_AB R72, R149, R72 ;  /* 0x000000489548723e */ /* 0x000fe200000010ff */
[----:B------:R-:W-:-:S05]  /*2e90*/  IMAD.WIDE.U32 R148, R147, R150, c[0x0][0x208] ;  /* 0x0000820093947625 */ /* 0x000fca00078e0096 */
[----:B------:R0:W-:Y:S02]  /*2ea0*/  STG.E.128 [R148.64], R72 ;  /* 0x0000004894007986 */ /* 0x0001e4000c101d04 */
.L_x_9507:
[----:B------:R-:W-:Y:S05]  /*2eb0*/  BSYNC B0 ;  /* 0x0000000000007941 */ /* 0x000fea0003800000 */
.L_x_9506:
[----:B------:R-:W-:Y:S02]  /*2ec0*/  IADD3 R141, R141, c[0x0][0x160], RZ ;  /* 0x000058008d8d7a10 */ /* 0x000fe40007ffe0ff */
[----:B------:R-:W-:Y:S02]  /*2ed0*/  LOP3.LUT P5, RZ, R139, 0xff, RZ, 0xc0, !PT ;  /* 0x000000ff8bff7812 */ /* 0x000fe400078ac0ff */
[----:B------:R-:W-:Y:S02]  /*2ee0*/  ISETP.GE.AND P0, PT, R141, c[0x0][0x164], PT ;  /* 0x000059008d007a0c */ /* 0x000fe40003f06270 */
[----:B------:R-:W-:-:S11]  /*2ef0*/  SEL R139, RZ, 0x1, P5 ;  /* 0x00000001ff8b7807 */ /* 0x000fd60002800000 */
[----:B0-----:R-:W-:Y:S01]  /*2f00*/  @P0 CALL.REL.NOINC `(.L_x_9508) ;  /* 0x0000001000000944 */ /* 0x001fe20003c00000 */
[----:B------:R-:W-:Y:S05]  /*2f10*/  BRA `(.L_x_9509) ;  /* 0xffffdd7000007947 */ /* 0x000fea000383ffff */
.L_x_9508:
[----:B------:R-:W-:Y:S05]  /*2f20*/  EXIT ;  /* 0x000000000000794d */ /* 0x000fea0003800000 */
.L_x_9498:
[----:B------:R-:W-:Y:S01]  /*2f30*/  HFMA2.MMA R150, -RZ, RZ, 0, 1.847743988037109375e-06 ;  /* 0x0000001fff967435 */ /* 0x000fe200000001ff */
[----:B------:R-:W-:Y:S02]  /*2f40*/  MOV R152, 0x1 ;  /* 0x0000000100987802 */ /* 0x000fe40000000f00 */
[----:B------:R-:W-:Y:S02]  /*2f50*/  MOV R151, 0xffffffff ;  /* 0xffffffff00977802 */ /* 0x000fe40000000f00 */
[----:B------:R-:W-:Y:S02]  /*2f60*/  MOV R74, 0x2f80 ;  /* 0x00002f80004a7802 */ /* 0x000fe40000000f00 */
[----:B------:R-:W-:Y:S05]  /*2f70*/  CALL.REL.NOINC `($__internal_52_$__cuda_sm70_shflsync_bfly_p) ;  /* 0x000007b000007944 */ /* 0x000fea0003c00000 */
[----:B-1----:R-:W-:Y:S01]  /*2f80*/  MOV R72, R152 ;  /* 0x0000009800487202 */ /* 0x002fe20000000f00 */
[----:B0-----:R-:W-:Y:S05]  /*2f90*/  BRA `(.L_x_9510) ;  /* 0xffffed1000007947 */ /* 0x001fea000383ffff */
.L_x_9499:
[----:B------:R-:W-:Y:S01]  /*2fa0*/  HFMA2.MMA R152, -RZ, RZ, 0, 1.1920928955078125e-07 ;  /* 0x00000002ff987435 */ /* 0x000fe200000001ff */
[----:B------:R-:W-:Y:S02]  /*2fb0*/  MOV R150, 0x1f ;  /* 0x0000001f00967802 */ /* 0x000fe40000000f00 */
[----:B------:R-:W-:Y:S02]  /*2fc0*/  MOV R151, 0xffffffff ;  /* 0xffffffff00977802 */ /* 0x000fe40000000f00 */
[----:B------:R-:W-:-:S02]  /*2fd0*/  MOV R74, 0x2ff0 ;  /* 0x00002ff0004a7802 */ /* 0x000fc40000000f00 */
[----:B------:R-:W-:Y:S05]  /*2fe0*/  CALL.REL.NOINC `($__internal_52_$__cuda_sm70_shflsync_bfly_p) ;  /* 0x0000074000007944 */ /* 0x000fea0003c00000 */
[----:B01----:R-:W-:Y:S01]  /*2ff0*/  FADD.FTZ R73, R73, R152 ;  /* 0x0000009849497221 */ /* 0x003fe20000010000 */
[----:B------:R-:W-:Y:S01]  /*3000*/  HFMA2.MMA R152, -RZ, RZ, 0, 2.384185791015625e-07 ;  /* 0x00000004ff987435 */ /* 0x000fe200000001ff */
[----:B------:R-:W-:-:S02]  /*3010*/  MOV R150, 0x1f ;  /* 0x0000001f00967802 */ /* 0x000fc40000000f00 */
[----:B------:R-:W-:Y:S02]  /*3020*/  MOV R151, 0xffffffff ;  /* 0xffffffff00977802 */ /* 0x000fe40000000f00 */
[----:B------:R-:W-:Y:S02]  /*3030*/  MOV R74, 0x3050 ;  /* 0x00003050004a7802 */ /* 0x000fe40000000f00 */
[----:B------:R-:W-:Y:S05]  /*3040*/  CALL.REL.NOINC `($__internal_52_$__cuda_sm70_shflsync_bfly_p) ;  /* 0x000006e000007944 */ /* 0x000fea0003c00000 */
[----:B01----:R-:W-:Y:S01]  /*3050*/  FADD.FTZ R73, R73, R152 ;  /* 0x0000009849497221 */ /* 0x003fe20000010000 */
[----:B------:R-:W-:Y:S01]  /*3060*/  HFMA2.MMA R152, -RZ, RZ, 0, 4.76837158203125e-07 ;  /* 0x00000008ff987435 */ /* 0x000fe200000001ff */
[----:B------:R-:W-:Y:S02]  /*3070*/  MOV R150, 0x1f ;  /* 0x0000001f00967802 */ /* 0x000fe40000000f00 */
[----:B------:R-:W-:Y:S02]  /*3080*/  MOV R151, 0xffffffff ;  /* 0xffffffff00977802 */ /* 0x000fe40000000f00 */
[----:B------:R-:W-:Y:S02]  /*3090*/  MOV R74, 0x30b0 ;  /* 0x000030b0004a7802 */ /* 0x000fe40000000f00 */
[----:B------:R-:W-:Y:S05]  /*30a0*/  CALL.REL.NOINC `($__internal_52_$__cuda_sm70_shflsync_bfly_p) ;  /* 0x0000068000007944 */ /* 0x000fea0003c00000 */
[----:B01----:R-:W-:Y:S01]  /*30b0*/  FADD.FTZ R73, R73, R152 ;  /* 0x0000009849497221 */ /* 0x003fe20000010000 */
[----:B------:R-:W-:Y:S01]  /*30c0*/  HFMA2.MMA R152, -RZ, RZ, 0, 9.5367431640625e-07 ;  /* 0x00000010ff987435 */ /* 0x000fe200000001ff */
[----:B------:R-:W-:-:S02]  /*30d0*/  MOV R150, 0x1f ;  /* 0x0000001f00967802 */ /* 0x000fc40000000f00 */
[----:B------:R-:W-:Y:S02]  /*30e0*/  MOV R151, 0xffffffff ;  /* 0xffffffff00977802 */ /* 0x000fe40000000f00 */
[----:B------:R-:W-:Y:S02]  /*30f0*/  MOV R74, 0x3110 ;  /* 0x00003110004a7802 */ /* 0x000fe40000000f00 */
[----:B------:R-:W-:Y:S05]  /*3100*/  CALL.REL.NOINC `($__internal_52_$__cuda_sm70_shflsync_bfly_p) ;  /* 0x0000062000007944 */ /* 0x000fea0003c00000 */
        /* <DEDUP_REMOVED lines=71> */
[----:B------:R-:W-:Y:S05]  /*3580*/  CALL.REL.NOINC `($__internal_52_$__cuda_sm70_shflsync_bfly_p) ;  /* 0x000001a000007944 */ /* 0x000fea0003c00000 */
[----:B01----:R-:W-:Y:S01]  /*3590*/  FADD.FTZ R73, R73, R152 ;  /* 0x0000009849497221 */ /* 0x003fe20000010000 */
[----:B------:R-:W-:Y:S01]  /*35a0*/  HFMA2.MMA R152, -RZ, RZ, 0, 1.1920928955078125e-07 ;  /* 0x00000002ff987435 */ /* 0x000fe200000001ff */
[----:B------:R-:W-:Y:S02]  /*35b0*/  MOV R150, 0x1f ;  /* 0x0000001f00967802 */ /* 0x000fe40000000f00 */
[----:B------:R-:W-:Y:S02]  /*35c0*/  MOV R151, 0xffffffff ;  /* 0xffffffff00977802 */ /* 0x000fe40000000f00 */
[----:B------:R-:W-:Y:S02]  /*35d0*/  MOV R74, 0x35f0 ;  /* 0x000035f0004a7802 */ /* 0x000fe40000000f00 */
[----:B------:R-:W-:Y:S05]  /*35e0*/  CALL.REL.NOINC `($__internal_52_$__cuda_sm70_shflsync_bfly_p) ;  /* 0x0000014000007944 */ /* 0x000fea0003c00000 */
[----:B01----:R-:W-:Y:S01]  /*35f0*/  FADD.FTZ R73, R73, R152 ;  /* 0x0000009849497221 */ /* 0x003fe20000010000 */
[----:B------:R-:W-:Y:S01]  /*3600*/  HFMA2.MMA R152, -RZ, RZ, 0, 2.384185791015625e-07 ;  /* 0x00000004ff987435 */ /* 0x000fe200000001ff */
[----:B------:R-:W-:Y:S02]  /*3610*/  MOV R150, 0x1f ;  /* 0x0000001f00967802 */ /* 0x000fe40000000f00 */
[----:B------:R-:W-:-:S02]  /*3620*/  MOV R151, 0xffffffff ;  /* 0xffffffff00977802 */ /* 0x000fc40000000f00 */
        /* <DEDUP_REMOVED lines=8> */
[----:B-1----:R-:W-:Y:S01]  /*36b0*/  FADD.FTZ R149, R73, R152 ;  /* 0x0000009849957221 */ /* 0x002fe20000010000 */
[----:B------:R-:W-:Y:S01]  /*36c0*/  HFMA2.MMA R152, -RZ, RZ, 0, 9.5367431640625e-07 ;  /* 0x00000010ff987435 */ /* 0x000fe200000001ff */
[----:B0-----:R-:W-:Y:S02]  /*36d0*/  MOV R150, 0x1f ;  /* 0x0000001f00967802 */ /* 0x001fe40000000f00 */
[----:B------:R-:W-:-:S02]  /*36e0*/  MOV R151, 0xffffffff ;  /* 0xffffffff00977802 */ /* 0x000fc40000000f00 */
[----:B------:R-:W-:Y:S02]  /*36f0*/  MOV R73, R149 ;  /* 0x0000009500497202 */ /* 0x000fe40000000f00 */
[----:B------:R-:W-:Y:S02]  /*3700*/  MOV R74, 0x3720 ;  /* 0x00003720004a7802 */ /* 0x000fe40000000f00 */
[----:B------:R-:W-:Y:S05]  /*3710*/  CALL.REL.NOINC `($__internal_52_$__cuda_sm70_shflsync_bfly_p) ;  /* 0x0000001000007944 */ /* 0x000fea0003c00000 */
[----:B01----:R-:W-:Y:S05]  /*3720*/  BRA `(.L_x_9511) ;  /* 0xffffead000007947 */ /* 0x003fea000383ffff */
        .weak           $__internal_52_$__cuda_sm70_shflsync_bfly_p
        .type           $__internal_52_$__cuda_sm70_shflsync_bfly_p,@function
        .size           $__internal_52_$__cuda_sm70_shflsync_bfly_p,(.L_x_29116 - $__internal_52_$__cuda_sm70_shflsync_bfly_p)
$__internal_52_$__cuda_sm70_shflsync_bfly_p:
[----:B------:R-:W-:Y:S01]  /*3730*/  HFMA2.MMA R75, -RZ, RZ, 0, 0 ;  /* 0x00000000ff4b7435 */ /* 0x000fe200000001ff */
[----:B------:R-:W-:Y:S04]  /*3740*/  WARPSYNC R151 ;  /* 0x0000009700007348 */ /* 0x000fe80003800000 */
[----:B------:R0:W1:Y:S01]  /*3750*/  SHFL.BFLY PT, R152, R73, R152, R150 ;  /* 0x0c00009849987389 */ /* 0x00006200000e0096 */
[----:B------:R-:W-:Y:S05]  /*3760*/  RET.REL.NODEC R74 `(_ZN10layer_norm13ln_fwd_kernelINS_13Kernel_traitsI13__nv_bfloat16S2_fS2_fjLj4096ELj1ELj1ELj4ELj16ENS_18Kernel_traits_baseILj4096ES2_S2_fS2_fjLj128EEEEELb0ELb1ELb0ELb0EEEvNS_9FwdParamsE) ;  /* 0xffffc8904a007950 */ /* 0x000fea0003c3ffff */
.L_x_9512:
        /* <DEDUP_REMOVED lines=9> */
.L_x_29116:


//--------------------- .text._ZN10layer_norm13ln_fwd_kernelINS_13Kernel_traitsI13__nv_bfloat16S2_fS2_fjLj4096ELj1ELj1ELj4ELj16ENS_18Kernel_traits_baseILj4096ES2_S2_fS2_fjLj128EEEEELb0ELb1ELb0ELb1EEEvNS_9FwdParamsE --------------------------
	.section	.text._ZN10layer_norm13ln_fwd_kernelINS_13Kernel_traitsI13__nv_bfloat16S2_fS2_fjLj4096ELj1ELj1ELj4ELj16ENS_18Kernel_traits_baseILj4096ES2_S2_fS2_fjLj128EEEEELb0ELb1ELb0ELb1EEEvNS_9FwdParamsE,"ax",@progbits
	.sectioninfo	@"SHI_REGISTERS=167"
	.align	128
        .global         _ZN10layer_norm13ln_fwd_kernelINS_13Kernel_traitsI13__nv_bfloat16S2_fS2_fjLj4096ELj1ELj1ELj4ELj16ENS_18Kernel_traits_baseILj4096ES2_S2_fS2_fjLj128EEEEELb0ELb1ELb0ELb1EEEvNS_9FwdParamsE
        .type           _ZN10layer_norm13ln_fwd_kernelINS_13Kernel_traitsI13__nv_bfloat16S2_fS2_fjLj4096ELj1ELj1ELj4ELj16ENS_18Kernel_traits_baseILj4096ES2_S2_fS2_fjLj128EEEEELb0ELb1ELb0ELb1EEEvNS_9FwdParamsE,@function
        .size           _ZN10layer_norm13ln_fwd_kernelINS_13Kernel_traitsI13__nv_bfloat16S2_fS2_fjLj4096ELj1ELj1ELj4ELj16ENS_18Kernel_traits_baseILj4096ES2_S2_fS2_fjLj128EEEEELb0ELb1ELb0ELb1EEEvNS_9FwdParamsE,(.L_x_29117 - _ZN10layer_norm13ln_fwd_kernelINS_13Kernel_traitsI13__nv_bfloat16S2_fS2_fjLj4096ELj1ELj1ELj4ELj16ENS_18Kernel_traits_baseILj4096ES2_S2_fS2_fjLj128EEEEELb0ELb1ELb0ELb1EEEvNS_9FwdParamsE)
        .other          _ZN10layer_norm13ln_fwd_kernelINS_13Kernel_traitsI13__nv_bfloat16S2_fS2_fjLj4096ELj1ELj1ELj4ELj16ENS_18Kernel_traits_baseILj4096ES2_S2_fS2_fjLj128EEEEELb0ELb1ELb0ELb1EEEvNS_9FwdParamsE,@"STO_CUDA_ENTRY STV_DEFAULT"
_ZN10layer_norm13ln_fwd_kernelINS_13Kernel_traitsI13__nv_bfloat16S2_fS2_fjLj4096ELj1ELj1ELj4ELj16ENS_18Kernel_traits_baseILj4096ES2_S2_fS2_fjLj128EEEEELb0ELb1ELb0ELb1EEEvNS_9FwdParamsE:
.text._ZN10layer_norm13ln_fwd_kernelINS_13Kernel_traitsI13__nv_bfloat16S2_fS2_fjLj4096ELj1ELj1ELj4ELj16ENS_18Kernel_traits_baseILj4096ES2_S2_fS2_fjLj128EEEEELb0ELb1ELb0ELb1EEEvNS_9FwdParamsE:
        /* <DEDUP_REMOVED lines=15> */
[----:B------:R-:W-:-:S04]  /*00f0*/  LOP3.LUT R98, R99, 0x7f, RZ, 0xc0, !PT ;  /* 0x0000007f63627812 */ /* 0x000fc800078ec0ff */
[----:B------:R-:W-:-:S04]  /*0100*/  LEA R6, P2, R98, c[0x0][0x1c8], 0x4 ;  /* 0x0000720062067a11 */ /* 0x000fc800078420ff */
[----:B------:R-:W-:Y:S02]  /*0110*/  IADD3.X R7, RZ, c[0x0][0x1cc], RZ, P2, !PT ;  /* 0x00007300ff077a10 */ /* 0x000fe400017fe4ff */
[----:B------:R-:W-:Y:S02]  /*0120*/  IADD3 R2, P2, R0, c[0x0][0x1b0], RZ ;  /* 0x00006c0000027a10 */ /* 0x000fe40007f5e0ff */
[----:B-1----:R-:W-:-:S04]  /*0130*/  IADD3 R110, R109, UR6, RZ ;  /* 0x000000066d6e7c10 */ /* 0x002fc8000fffe0ff */
[----:B------:R-:W-:-:S13]  /*0140*/  ISETP.GE.AND P1, PT, R110, c[0x0][0x164], PT ;  /* 0x000059006e007a0c */ /* 0x000fda0003f26270 */
[----:B------:R-:W-:Y:S05]  /*0150*/  @P1 EXIT ;  /* 0x000000000000194d */ /* 0x000fea0003800000 */
[----:B0-----:R-:W-:Y:S01]  /*0160*/  IADD3.X R3, RZ, c[0x0][0x1b4], RZ, P2, !PT ;  /* 0x00006d00ff037a10 */ /* 0x001fe200017fe4ff */
[----:B------:R0:W2:Y:S04]  /*0170*/  LDG.E.128 R28, [R6.64+0x1800] ;  /* 0x00180004061c7981 */ /* 0x0000a8000c1e1d00 */
        /* <DEDUP_REMOVED lines=9> */
[----:B------:R-:W-:Y:S01]  /*0210*/  SHF.R.U32.HI R107, RZ, 0x5, R99 ;  /* 0x00000005ff6b7819 */ /* 0x000fe20000011663 */
[----:B------:R-:W-:Y:S01]  /*0220*/  HFMA2.MMA R115, -RZ, RZ, 0, 5.9604644775390625e-08 ;  /* 0x00000001ff737435 */ /* 0x000fe200000001ff */
[----:B------:R1:W5:Y:S01]  /*0230*/  LDG.E.128 R84, [R2.64] ;  /* 0x0000000402547981 */ /* 0x000362000c1e1d00 */
[----:B------:R-:W-:-:S02]  /*0240*/  PRMT R97, RZ, 0x5410, R8 ;  /* 0x00005410ff617816 */ /* 0x000fc40000000008 */
[----:B------:R-:W-:Y:S01]  /*0250*/  PRMT R96, RZ, 0x7610, R8 ;  /* 0x00007610ff607816 */ /* 0x000fe20000000008 */
[----:B------:R1:W5:Y:S01]  /*0260*/  LDG.E.128 R80, [R2.64+0x800] ;  /* 0x0008000402507981 */ /* 0x000362000c1e1d00 */
[--C-:B------:R-:W-:Y:S02]  /*0270*/  PRMT R23, RZ, 0x5410, R9.reuse ;  /* 0x00005410ff177816 */ /* 0x100fe40000000009 */
[----:B------:R-:W-:Y:S01]  /*0280*/  PRMT R22, RZ, 0x7610, R9 ;  /* 0x00007610ff167816 */ /* 0x000fe20000000009 */
[----:B------:R1:W5:Y:S01]  /*0290*/  LDG.E.128 R76, [R2.64+0x1000] ;  /* 0x00100004024c7981 */ /* 0x000362000c1e1d00 */
[--C-:B------:R-:W-:Y:S02]  /*02a0*/  PRMT R21, RZ, 0x5410, R10.reuse ;  /* 0x00005410ff157816 */ /* 0x100fe4000000000a */
[----:B------:R-:W-:Y:S01]  /*02b0*/  PRMT R20, RZ, 0x7610, R10 ;  /* 0x00007610ff147816 */ /* 0x000fe2000000000a */
[----:B------:R0:W5:Y:S01]  /*02c0*/  LDG.E.128 R72, [R6.64] ;  /* 0x0000000406487981 */ /* 0x000162000c1e1d00 */
[----:B------:R-:W-:-:S02]  /*02d0*/  PRMT R19, RZ, 0x5410, R11 ;  /* 0x00005410ff137816 */ /* 0x000fc4000000000b */
[----:B------:R-:W-:Y:S01]  /*02e0*/  PRMT R18, RZ, 0x7610, R11 ;  /* 0x00007610ff127816 */ /* 0x000fe2000000000b */
[----:B------:R0:W5:Y:S01]  /*02f0*/  LDG.E.128 R68, [R6.64+0x800] ;  /* 0x0008000406447981 */ /* 0x000162000c1e1d00 */
[--C-:B------:R-:W-:Y:S02]  /*0300*/  PRMT R17, RZ, 0x5410, R36.reuse ;  /* 0x00005410ff117816 */ /* 0x100fe40000000024 */
[----:B------:R-:W-:Y:S01]  /*0310*/  PRMT R16, RZ, 0x7610, R36 ;  /* 0x00007610ff107816 */ /* 0x000fe20000000024 */
[----:B------:R0:W5:Y:S01]  /*0320*/  LDG.E.128 R64, [R6.64+0x1000] ;  /* 0x0010000406407981 */ /* 0x000162000c1e1d00 */
[--C-:B------:R-:W-:Y:S01]  /*0330*/  PRMT R15, RZ, 0x5410, R37.reuse ;  /* 0x00005410ff0f7816 */ /* 0x100fe20000000025 */
[----:B------:R-:W-:Y:S01]  /*0340*/  ULDC.U8 UR6, c[0x0][0x1f0] ;  /* 0x00007c0000067ab9 */ /* 0x000fe20000000000 */
[----:B------:R-:W-:Y:S02]  /*0350*/  PRMT R14, RZ, 0x7610, R37 ;  /* 0x00007610ff0e7816 */ /* 0x000fe40000000025 */
[----:B------:R-:W-:-:S02]  /*0360*/  PRMT R13, RZ, 0x5410, R38 ;  /* 0x00005410ff0d7816 */ /* 0x000fc40000000026 */
[----:B------:R-:W-:Y:S02]  /*0370*/  PRMT R12, RZ, 0x7610, R38 ;  /* 0x00007610ff0c7816 */ /* 0x000fe40000000026 */
[--C-:B------:R-:W-:Y:S02]  /*0380*/  PRMT R11, RZ, 0x5410, R39.reuse ;  /* 0x00005410ff0b7816 */ /* 0x100fe40000000027 */
[----:B------:R-:W-:Y:S02]  /*0390*/  PRMT R10, RZ, 0x7610, R39 ;  /* 0x00007610ff0a7816 */ /* 0x000fe40000000027 */
[--C-:B------:R-:W-:Y:S02]  /*03a0*/  PRMT R9, RZ, 0x5410, R32.reuse ;  /* 0x00005410ff097816 */ /* 0x100fe40000000020 */
[----:B------:R-:W-:Y:S02]  /*03b0*/  PRMT R8, RZ, 0x7610, R32 ;  /* 0x00007610ff087816 */ /* 0x000fe40000000020 */
[----:B0-----:R-:W-:-:S02]  /*03c0*/  PRMT R7, RZ, 0x5410, R33 ;  /* 0x00005410ff077816 */ /* 0x001fc40000000021 */
[----:B------:R-:W-:Y:S02]  /*03d0*/  PRMT R6, RZ, 0x7610, R33 ;  /* 0x00007610ff067816 */ /* 0x000fe40000000021 */
[--C-:B------:R-:W-:Y:S02]  /*03e0*/  PRMT R5, RZ, 0x5410, R34.reuse ;  /* 0x00005410ff057816 */ /* 0x100fe40000000022 */
        /* <DEDUP_REMOVED lines=11> */
[----:B------:R-:W-:Y:S02]  /*04a0*/  LEA R109, R109, 0x4, 0x2 ;  /* 0x000000046d6d7811 */ /* 0x000fe400078e10ff */
[----:B------:R-:W-:Y:S02]  /*04b0*/  LOP3.LUT R108, R99, 0x1f, RZ, 0xc0, !PT ;  /* 0x0000001f636c7812 */ /* 0x000fe400078ec0ff */
[----:B------:R-:W-:Y:S02]  /*04c0*/  LOP3.LUT R116, R107, 0x3, RZ, 0xc0, !PT ;  /* 0x000000036b747812 */ /* 0x000fe400078ec0ff */
[--C-:B--2---:R-:W-:Y:S02]  /*04d0*/  PRMT R106, RZ, 0x5410, R28.reuse ;  /* 0x00005410ff6a7816 */ /* 0x104fe4000000001c */
[----:B------:R-:W-:-:S02]  /*04e0*/  PRMT R113, RZ, 0x7610, R28 ;  /* 0x00007610ff717816 */ /* 0x000fc4000000001c */
[----:B---3--:R-:W-:Y:S02]  /*04f0*/  PRMT R122, RZ, 0x5410, R89 ;  /* 0x00005410ff7a7816 */ /* 0x008fe40000000059 */
        /* <DEDUP_REMOVED lines=9> */
.L_x_9516:
[----:B------:R-:W-:Y:S01]  /*0590*/  ISETP.NE.U32.AND P1, PT, RZ, c[0x0][0x1c0], PT ;  /* 0x00007000ff007a0c */ /* 0x000fe20003f25070 */
[----:B------:R-:W-:Y:S01]  /*05a0*/  IMAD R24, R110, c[0x0][0x168], RZ ;  /* 0x00005a006e187a24 */ /* 0x000fe200078e02ff */
[----:B------:R-:W-:Y:S02]  /*05b0*/  MOV R118, 0x10 ;  /* 0x0000001000767802 */ /* 0x000fe40000000f00 */
[----:B------:R-:W-:-:S02]  /*05c0*/  ISETP.NE.AND.EX P1, PT, RZ, c[0x0][0x1c4], PT, P1 ;  /* 0x00007100ff007a0c */ /* 0x000fc40003f25310 */
[----:B------:R-:W-:-:S04]  /*05d0*/  SHF.R.S32.HI R25, RZ, 0x1f, R24 ;  /* 0x0000001fff197819 */ /* 0x000fc80000011418 */
[----:B------:R-:W-:-:S04]  /*05e0*/  LEA.HI R25, R25, R24, RZ, 0x3 ;  /* 0x0000001819197211 */ /* 0x000fc800078f18ff */
[----:B------:R-:W-:-:S03]  /*05f0*/  LEA.HI.SX32 R129, R25, R98, 0x1d ;  /* 0x0000006219817211 */ /* 0x000fc600078feaff */
[----:B------:R-:W-:Y:S02]  /*0600*/  @P1 MOV R29, 0x2 ;  /* 0x00000002001d1802 */ /* 0x000fe40000000f00 */
[----:B------:R-:W-:-:S04]  /*0610*/  IMAD.WIDE.U32 R24, R129, R118, c[0x0][0x170] ;  /* 0x00005c0081187625 */ /* 0x000fc800078e0076 */
[----:B------:R-:W-:Y:S02]  /*0620*/  @P1 IMAD.WIDE R28, R110, R29, c[0x0][0x1c0] ;  /* 0x000070006e1c1625 */ /* 0x000fe400078e021d */
[----:B------:R-:W2:Y:S04]  /*0630*/  LDG.E.128 R24, [R24.64] ;  /* 0x0000000418187981 */ /* 0x000ea8000c1e1d00 */
[----:B------:R-:W3:Y:S01]  /*0640*/  @P1 LDG.E.U16 R28, [R28.64] ;  /* 0x000000041c1c1981 */ /* 0x000ee2000c1e1500 */
[----:B------:R-:W-:-:S04]  /*0650*/  ISETP.NE.U32.AND P0, PT, RZ, c[0x0][0x180], PT ;  /* 0x00006000ff007a0c */ /* 0x000fc80003f05070 */
[----:B------:R-:W-:-:S13]  /*0660*/  ISETP.NE.AND.EX P0, PT, RZ, c[0x0][0x184], PT, P0 ;  /* 0x00006100ff007a0c */ /* 0x000fda0003f05300 */
[----:B------:R-:W-:-:S04]  /*0670*/  @P0 LEA R30, P2, R129, c[0x0][0x180], 0x5 ;  /* 0x00006000811e0a11 */ /* 0x000fc800078428ff */
[----:B------:R-:W-:-:S05]  /*0680*/  @P0 LEA.HI.X R31, R129, c[0x0][0x184], RZ, 0x5, P2 ;  /* 0x00006100811f0a11 */ /* 0x000fca00010f2cff */
[----:B------:R2:W4:Y:S04]  /*0690*/  @P0 LDG.E.128 R60, [R30.64] ;  /* 0x000000041e3c0981 */ /* 0x000528000c1e1d00 */
[----:B------:R2:W4:Y:S01]  /*06a0*/  @P0 LDG.E.128 R56, [R30.64+0x10] ;  /* 0x000010041e380981 */ /* 0x000522000c1e1d00 */
[----:B------:R-:W-:Y:S02]  /*06b0*/  MOV R131, 0x3f800000 ;  /* 0x3f80000000837802 */ /* 0x000fe40000000f00 */
[----:B-----5:R-:W-:Y:S02]  /*06c0*/  PRMT R53, RZ, 0x7610, R72 ;  /* 0x00007610ff357816 */ /* 0x020fe40000000048 */
[----:B------:R-:W-:Y:S02]  /*06d0*/  PRMT R55, RZ, 0x7610, R73 ;  /* 0x00007610ff377816 */ /* 0x000fe40000000049 */
[----:B------:R-:W-:-:S02]  /*06e0*/  PRMT R49, RZ, 0x7610, R74 ;  /* 0x00007610ff317816 */ /* 0x000fc4000000004a */
[----:B------:R-:W-:Y:S02]  /*06f0*/  PRMT R51, RZ, 0x7610, R75 ;  /* 0x00007610ff337816 */ /* 0x000fe4000000004b */
[----:B------:R-:W-:Y:S02]  /*0700*/  IADD3 R125, R129, 0x80, RZ ;  /* 0x00000080817d7810 */ /* 0x000fe40007ffe0ff */
[--C-:B--2---:R-:W-:Y:S02]  /*0710*/  PRMT R30, RZ, 0x5410, R25.reuse ;  /* 0x00005410ff1e7816 */ /* 0x104fe40000000019 */
[----:B---3--:R-:W-:Y:S02]  /*0720*/  @P1 PRMT R131, RZ, 0x5410, R28 ;  /* 0x00005410ff831816 */ /* 0x008fe4000000001c */
[----:B------:R-:W-:Y:S02]  /*0730*/  PRMT R28, RZ, 0x5410, R24 ;  /* 0x00005410ff1c7816 */ /* 0x000fe40000000018 */
[----:B------:R-:W-:-:S02]  /*0740*/  PRMT R32, RZ, 0x7610, R25 ;  /* 0x00007610ff207816 */ /* 0x000fc40000000019 */
[----:B------:R-:W-:Y:S01]  /*0750*/  PRMT R25, RZ, 0x5410, R72 ;  /* 0x00005410ff197816 */ /* 0x000fe20000000048 */
[-C--:B------:R-:W-:Y:S01]  /*0760*/  FMUL.FTZ R28, R28, R131.reuse ;  /* 0x000000831c1c7220 */ /* 0x080fe20000410000 */
[----:B------:R-:W-:Y:S01]  /*0770*/  PRMT R34, RZ, 0x5410, R26 ;  /* 0x00005410ff227816 */ /* 0x000fe2000000001a */
[----:B------:R-:W-:Y:S02]  /*0780*/  FMUL.FTZ R30, R30, R131 ;  /* 0x000000831e1e7220 */ /* 0x000fe40000410000 */
[----:B------:R-:W-:Y:S01]  /*0790*/  FMUL.FTZ R52, R28, R25 ;  /* 0x000000191c347220 */ /* 0x000fe20000410000 */
[----:B------:R-:W-:Y:S02]  /*07a0*/  PRMT R25, RZ, 0x5410, R73 ;  /* 0x00005410ff197816 */ /* 0x000fe40000000049 */
[----:B------:R-:W-:Y:S01]  /*07b0*/  ISETP.NE.U32.AND P1, PT, RZ, c[0x0][0x180], PT ;  /* 0x00006000ff007a0c */ /* 0x000fe20003f25070 */
[----:B------:R-:W-:Y:S02]  /*07c0*/  FMUL.FTZ R34, R34, R131 ;  /* 0x0000008322227220 */ /* 0x000fe40000410000 */
[----:B------:R-:W-:Y:S01]  /*07d0*/  FMUL.FTZ R54, R30, R25 ;  /* 0x000000191e367220 */ /* 0x000fe20000410000 */
[----:B------:R-:W-:-:S02]  /*07e0*/  PRMT R25, RZ, 0x5410, R74 ;  /* 0x00005410ff197816 */ /* 0x000fc4000000004a */
[----:B------:R-:W-:Y:S02]  /*07f0*/  PRMT R24, RZ, 0x7610, R24 ;  /* 0x00007610ff187816 */ /* 0x000fe40000000018 */
[----:B------:R-:W-:Y:S02]  /*0800*/  PRMT R26, RZ, 0x7610, R26 ;  /* 0x00007610ff1a7816 */ /* 0x000fe4000000001a */
[--C-:B------:R-:W-:Y:S02]  /*0810*/  PRMT R36, RZ, 0x5410, R27.reuse ;  /* 0x00005410ff247816 */ /* 0x100fe4000000001b */
[----:B------:R-:W-:Y:S02]  /*0820*/  PRMT R38, RZ, 0x7610, R27 ;  /* 0x00007610ff267816 */ /* 0x000fe4000000001b */
[----:B------:R-:W-:Y:S01]  /*0830*/  ISETP.NE.AND.EX P1, PT, RZ, c[0x0][0x184], PT, P1 ;  /* 0x00006100ff007a0c */ /* 0x000fe20003f25310 */
[----:B------:R-:W-:Y:S01]  /*0840*/  FMUL.FTZ R48, R34, R25 ;  /* 0x0000001922307220 */ /* 0x000fe20000410000 */
[----:B------:R-:W-:Y:S01]  /*0850*/  PRMT R25, RZ, 0x5410, R75 ;  /* 0x00005410ff197816 */ /* 0x000fe2000000004b */
[----:B------:R-:W-:-:S02]  /*0860*/  FMUL.FTZ R24, R24, R131 ;  /* 0x0000008318187220 */ /* 0x000fc40000410000 */
[-C--:B------:R-:W-:Y:S02]  /*0870*/  FMUL.FTZ R32, R32, R131.reuse ;  /* 0x0000008320207220 */ /* 0x080fe40000410000 */
[-C--:B------:R-:W-:Y:S02]  /*0880*/  FMUL.FTZ R26, R26, R131.reuse ;  /* 0x000000831a1a7220 */ /* 0x080fe40000410000 */
[-C--:B------:R-:W-:Y:S02]  /*0890*/  FMUL.FTZ R36, R36, R131.reuse ;  /* 0x0000008324247220 */ /* 0x080fe40000410000 */
[----:B------:R-:W-:Y:S01]  /*08a0*/  FMUL.FTZ R38, R38, R131 ;  /* 0x0000008326267220 */ /* 0x000fe20000410000 */
[----:B------:R-:W-:Y:S01]  /*08b0*/  LEA R30, P2, R129, c[0x0][0x188], 0x5 ;  /* 0x00006200811e7a11 */ /* 0x000fe200078428ff */
[----:B------:R-:W-:Y:S02]  /*08c0*/  FMUL.FTZ R53, R24, R53 ;  /* 0x0000003518357220 */ /* 0x000fe40000410000 */
[----:B------:R-:W-:-:S02]  /*08d0*/  FMUL.FTZ R55, R32, R55 ;  /* 0x0000003720377220 */ /* 0x000fc40000410000 */
[----:B------:R-:W-:Y:S02]  /*08e0*/  FMUL.FTZ R49, R26, R49 ;  /* 0x000000311a317220 */ /* 0x000fe40000410000 */
[----:B------:R-:W-:Y:S02]  /*08f0*/  FMUL.FTZ R50, R36, R25 ;  /* 0x0000001924327220 */ /* 0x000fe40000410000 */
[----:B------:R-:W-:Y:S01]  /*0900*/  FMUL.FTZ R51, R38, R51 ;  /* 0x0000003326337220 */ /* 0x000fe20000410000 */
[----:B------:R-:W-:Y:S01]  /*0910*/  LEA.HI.X R31, R129, c[0x0][0x18c], RZ, 0x5, P2 ;  /* 0x00006300811f7a11 */ /* 0x000fe200010f2cff */
[----:B----4-:R-:W-:Y:S02]  /*0920*/  @P1 FADD.FTZ R52, R60, R52 ;  /* 0x000000343c341221 */ /* 0x010fe40000010000 */
[----:B------:R-:W-:Y:S02]  /*0930*/  @P1 FADD.FTZ R53, R61, R53 ;  /* 0x000000353d351221 */ /* 0x000fe40000010000 */
[----:B------:R-:W-:-:S02]  /*0940*/  @P1 FADD.FTZ R54, R62, R54 ;  /* 0x000000363e361221 */ /* 0x000fc40000010000 */
[----:B------:R-:W-:Y:S02]  /*0950*/  @P1 FADD.FTZ R55, R63, R55 ;  /* 0x000000373f371221 */ /* 0x000fe40000010000 */
[----:B------:R-:W-:Y:S02]  /*0960*/  @P1 FADD.FTZ R48, R56, R48 ;  /* 0x0000003038301221 */ /* 0x000fe40000010000 */
[----:B------:R-:W-:Y:S02]  /*0970*/  @P1 FADD.FTZ R49, R57, R49 ;  /* 0x0000003139311221 */ /* 0x000fe40000010000 */
[----:B------:R-:W-:Y:S02]  /*0980*/  @P1 FADD.FTZ R50, R58, R50 ;  /* 0x000000323a321221 */ /* 0x000fe40000010000 */
[----:B------:R-:W-:Y:S02]  /*0990*/  @P1 FADD.FTZ R51, R59, R51 ;  /* 0x000000333b331221 */ /* 0x000fe40000010000 */
[C---:B------:R-:W-:Y:S01]  /*09a0*/  IMAD.WIDE.U32 R24, R125.reuse, R118, c[0x0][0x170] ;  /* 0x00005c007d187625 */ /* 0x040fe200078e0076 */
[----:B------:R-:W-:Y:S04]  /*09b0*/  STG.E.128 [R30.64], R52 ;  /* 0x000000341e007986 */ /* 0x000fe8000c101d04 */
[----:B------:R0:W-:Y:S04]  /*09c0*/  STG.E.128 [R30.64+0x10], R48 ;  /* 0x000010301e007986 */ /* 0x0001e8000c101d04 */
[----:B------:R-:W2:Y:S01]  /*09d0*/  LDG.E.128 R24, [R24.64] ;  /* 0x0000000418187981 */ /* 0x000ea2000c1e1d00 */
[----:B------:R-:W-:-:S02]  /*09e0*/  @P0 LEA R28, P2, R125, c[0x0][0x180], 0x5 ;  /* 0x000060007d1c0a11 */ /* 0x000fc400078428ff */
[----:B------:R-:W-:Y:S02]  /*09f0*/  MOV R92, R60 ;  /* 0x0000003c005c7202 */ /* 0x000fe40000000f00 */
[----:B------:R-:W-:Y:S02]  /*0a00*/  MOV R93, R61 ;  /* 0x0000003d005d7202 */ /* 0x000fe40000000f00 */
[----:B------:R-:W-:Y:S02]  /*0a10*/  MOV R94, R62 ;  /* 0x0000003e005e7202 */ /* 0x000fe40000000f00 */
[----:B------:R-:W-:Y:S02]  /*0a20*/  MOV R95, R63 ;  /* 0x0000003f005f7202 */ /* 0x000fe40000000f00 */
[----:B------:R-:W-:Y:S02]  /*0a30*/  MOV R44, R56 ;  /* 0x00000038002c7202 */ /* 0x000fe40000000f00 */
[----:B------:R-:W-:-:S02]  /*0a40*/  MOV R45, R57 ;  /* 0x00000039002d7202 */ /* 0x000fc40000000f00 */
[----:B------:R-:W-:Y:S02]  /*0a50*/  MOV R46, R58 ;  /* 0x0000003a002e7202 */ /* 0x000fe40000000f00 */
[----:B------:R-:W-:Y:S02]  /*0a60*/  MOV R47, R59 ;  /* 0x0000003b002f7202 */ /* 0x000fe40000000f00 */
[----:B------:R-:W-:-:S05]  /*0a70*/  @P0 LEA.HI.X R29, R125, c[0x0][0x184], RZ, 0x5, P2 ;  /* 0x000061007d1d0a11 */ /* 0x000fca00010f2cff */
[----:B------:R2:W3:Y:S04]  /*0a80*/  @P0 LDG.E.128 R92, [R28.64] ;  /* 0x000000041c5c0981 */ /* 0x0004e8000c1e1d00 */
[----:B------:R2:W4:Y:S01]  /*0a90*/  @P0 LDG.E.128 R44, [R28.64+0x10] ;  /* 0x000010041c2c0981 */ /* 0x000522000c1e1d00 */
[----:B------:R-:W-:Y:S02]  /*0aa0*/  PRMT R41, RZ, 0x7610, R68 ;  /* 0x00007610ff297816 */ /* 0x000fe40000000044 */
[----:B------:R-:W-:Y:S02]  /*0ab0*/  PRMT R43, RZ, 0x7610, R69 ;  /* 0x00007610ff2b7816 */ /* 0x000fe40000000045 */
[----:B------:R-:W-:Y:S02]  /*0ac0*/  PRMT R37, RZ, 0x7610, R70 ;  /* 0x00007610ff257816 */ /* 0x000fe40000000046 */
[----:B------:R-:W-:-:S02]  /*0ad0*/  PRMT R39, RZ, 0x7610, R71 ;  /* 0x00007610ff277816 */ /* 0x000fc40000000047 */
[----:B------:R-:W-:Y:S02]  /*0ae0*/  IADD3 R128, R129, 0x100, RZ ;  /* 0x0000010081807810 */ /* 0x000fe40007ffe0ff */
[----:B--2---:R-:W-:Y:S02]  /*0af0*/  PRMT R28, RZ, 0x5410, R24 ;  /* 0x00005410ff1c7816 */ /* 0x004fe40000000018 */
[--C-:B0-----:R-:W-:Y:S02]  /*0b00*/  PRMT R30, RZ, 0x5410, R25.reuse ;  /* 0x00005410ff1e7816 */ /* 0x101fe40000000019 */
[----:B------:R-:W-:Y:S01]  /*0b10*/  PRMT R32, RZ, 0x7610, R25 ;  /* 0x00007610ff207816 */ /* 0x000fe20000000019 */
[-C--:B------:R-:W-:Y:S01]  /*0b20*/  FMUL.FTZ R40, R28, R131.reuse ;  /* 0x000000831c287220 */ /* 0x080fe20000410000 */
[----:B------:R-:W-:Y:S01]  /*0b30*/  PRMT R25, RZ, 0x5410, R68 ;  /* 0x00005410ff197816 */ /* 0x000fe20000000044 */
[----:B------:R-:W-:Y:S01]  /*0b40*/  FMUL.FTZ R30, R30, R131 ;  /* 0x000000831e1e7220 */ /* 0x000fe20000410000 */
[----:B------:R-:W-:-:S03]  /*0b50*/  PRMT R34, RZ, 0x5410, R26 ;  /* 0x00005410ff227816 */ /* 0x000fc6000000001a */
[----:B------:R-:W-:Y:S01]  /*0b60*/  FMUL.FTZ R40, R40, R25 ;  /* 0x0000001928287220 */ /* 0x000fe20000410000 */
[----:B------:R-:W-:Y:S01]  /*0b70*/  PRMT R25, RZ, 0x5410, R69 ;  /* 0x00005410ff197816 */ /* 0x000fe20000000045 */
[----:B------:R-:W-:Y:S01]  /*0b80*/  FMUL.FTZ R34, R34, R131 ;  /* 0x0000008322227220 */ /* 0x000fe20000410000 */
[----:B------:R-:W-:-:S03]  /*0b90*/  PRMT R24, RZ, 0x7610, R24 ;  /* 0x00007610ff187816 */ /* 0x000fc60000000018 */
[----:B------:R-:W-:Y:S01]  /*0ba0*/  FMUL.FTZ R42, R30, R25 ;  /* 0x000000191e2a7220 */ /* 0x000fe20000410000 */
[----:B------:R-:W-:Y:S02]  /*0bb0*/  PRMT R25, RZ, 0x5410, R70 ;  /* 0x00005410ff197816 */ /* 0x000fe40000000046 */
[----:B------:R-:W-:Y:S02]  /*0bc0*/  PRMT R26, RZ, 0x7610, R26 ;  /* 0x00007610ff1a7816 */ /* 0x000fe4000000001a */
[--C-:B------:R-:W-:Y:S02]  /*0bd0*/  PRMT R38, RZ, 0x5410, R27.reuse ;  /* 0x00005410ff267816 */ /* 0x100fe4000000001b */
[----:B------:R-:W-:Y:S01]  /*0be0*/  PRMT R28, RZ, 0x7610, R27 ;  /* 0x00007610ff1c7816 */ /* 0x000fe2000000001b */
        /* <DEDUP_REMOVED lines=14> */
[----:B---3--:R-:W-:Y:S02]  /*0cd0*/  @P1 FADD.FTZ R40, R92, R40 ;  /* 0x000000285c281221 */ /* 0x008fe40000010000 */
[----:B------:R-:W-:Y:S02]  /*0ce0*/  @P1 FADD.FTZ R41, R93, R41 ;  /* 0x000000295d291221 */ /* 0x000fe40000010000 */
[----:B------:R-:W-:-:S02]  /*0cf0*/  @P1 FADD.FTZ R42, R94, R42 ;  /* 0x0000002a5e2a1221 */ /* 0x000fc40000010000 */
[----:B------:R-:W-:Y:S02]  /*0d00*/  @P1 FADD.FTZ R43, R95, R43 ;  /* 0x0000002b5f2b1221 */ /* 0x000fe40000010000 */
[----:B----4-:R-:W-:Y:S02]  /*0d10*/  @P1 FADD.FTZ R36, R44, R36 ;  /* 0x000000242c241221 */ /* 0x010fe40000010000 */
[----:B------:R-:W-:Y:S02]  /*0d20*/  @P1 FADD.FTZ R37, R45, R37 ;  /* 0x000000252d251221 */ /* 0x000fe40000010000 */
[----:B------:R-:W-:Y:S02]  /*0d30*/  @P1 FADD.FTZ R38, R46, R38 ;  /* 0x000000262e261221 */ /* 0x000fe40000010000 */
[----:B------:R-:W-:Y:S02]  /*0d40*/  @P1 FADD.FTZ R39, R47, R39 ;  /* 0x000000272f271221 */ /* 0x000fe40000010000 */
[C---:B------:R-:W-:Y:S01]  /*0d50*/  IMAD.WIDE.U32 R24, R128.reuse, R118, c[0x0][0x170] ;  /* 0x00005c0080187625 */ /* 0x040fe200078e0076 */
[----:B------:R-:W-:Y:S04]  /*0d60*/  STG.E.128 [R30.64], R40 ;  /* 0x000000281e007986 */ /* 0x000fe8000c101d04 */
[----:B------:R0:W-:Y:S04]  /*0d70*/  STG.E.128 [R30.64+0x10], R36 ;  /* 0x000010241e007986 */ /* 0x0001e8000c101d04 */
[----:B------:R-:W2:Y:S01]  /*0d80*/  LDG.E.128 R24, [R24.64] ;  /* 0x0000000418187981 */ /* 0x000ea2000c1e1d00 */
[----:B------:R-:W-:-:S04]  /*0d90*/  @P0 LEA R28, P2, R128, c[0x0][0x180], 0x5 ;  /* 0x00006000801c0a11 */ /* 0x000fc800078428ff */
[----:B------:R-:W-:Y:S02]  /*0da0*/  @P0 LEA.HI.X R29, R128, c[0x0][0x184], RZ, 0x5, P2 ;  /* 0x00006100801d0a11 */ /* 0x000fe400010f2cff */
[----:B------:R-:W-:Y:S02]  /*0db0*/  @P0 MOV R60, R92 ;  /* 0x0000005c003c0202 */ /* 0x000fe40000000f00 */
[----:B------:R-:W-:Y:S02]  /*0dc0*/  @P0 MOV R61, R93 ;  /* 0x0000005d003d0202 */ /* 0x000fe40000000f00 */
[----:B------:R-:W-:Y:S02]  /*0dd0*/  @P0 MOV R62, R94 ;  /* 0x0000005e003e0202 */ /* 0x000fe40000000f00 */
[----:B------:R-:W-:Y:S02]  /*0de0*/  @P0 MOV R63, R95 ;  /* 0x0000005f003f0202 */ /* 0x000fe40000000f00 */
[----:B------:R-:W-:Y:S01]  /*0df0*/  @P0 MOV R56, R44 ;  /* 0x0000002c00380202 */ /* 0x000fe20000000f00 */
[----:B------:R1:W3:Y:S01]  /*0e00*/  @P0 LDG.E.128 R92, [R28.64] ;  /* 0x000000041c5c0981 */ /* 0x0002e2000c1e1d00 */
[----:B------:R-:W-:-:S02]  /*0e10*/  @P0 MOV R57, R45 ;  /* 0x0000002d00390202 */ /* 0x000fc40000000f00 */
[----:B------:R-:W-:Y:S02]  /*0e20*/  @P0 MOV R58, R46 ;  /* 0x0000002e003a0202 */ /* 0x000fe40000000f00 */
[----:B------:R-:W-:Y:S02]  /*0e30*/  @P0 MOV R59, R47 ;  /* 0x0000002f003b0202 */ /* 0x000fe40000000f00 */
[----:B------:R1:W4:Y:S01]  /*0e40*/  @P0 LDG.E.128 R44, [R28.64+0x10] ;  /* 0x000010041c2c0981 */ /* 0x000322000c1e1d00 */
[----:B------:R-:W-:Y:S02]  /*0e50*/  PRMT R33, RZ, 0x7610, R64 ;  /* 0x00007610ff217816 */ /* 0x000fe40000000040 */
[----:B0-----:R-:W-:Y:S02]  /*0e60*/  PRMT R31, RZ, 0x7610, R67 ;  /* 0x00007610ff1f7816 */ /* 0x001fe40000000043 */
[----:B-1----:R-:W-:Y:S02]  /*0e70*/  PRMT R29, RZ, 0x7610, R66 ;  /* 0x00007610ff1d7816 */ /* 0x002fe40000000042 */
[----:B--2---:R-:W-:-:S02]  /*0e80*/  PRMT R28, RZ, 0x5410, R24 ;  /* 0x00005410ff1c7816 */ /* 0x004fc40000000018 */
[--C-:B------:R-:W-:Y:S02]  /*0e90*/  PRMT R30, RZ, 0x5410, R25.reuse ;  /* 0x00005410ff1e7816 */ /* 0x100fe40000000019 */
[----:B------:R-:W-:Y:S01]  /*0ea0*/  PRMT R34, RZ, 0x7610, R25 ;  /* 0x00007610ff227816 */ /* 0x000fe20000000019 */
[-C--:B------:R-:W-:Y:S01]  /*0eb0*/  FMUL.FTZ R32, R28, R131.reuse ;  /* 0x000000831c207220 */ /* 0x080fe20000410000 */
[----:B------:R-:W-:Y:S01]  /*0ec0*/  PRMT R25, RZ, 0x5410, R64 ;  /* 0x00005410ff197816 */ /* 0x000fe20000000040 */
[----:B------:R-:W-:Y:S01]  /*0ed0*/  FMUL.FTZ R30, R30, R131 ;  /* 0x000000831e1e7220 */ /* 0x000fe20000410000 */
[----:B------:R-:W-:-:S03]  /*0ee0*/  PRMT R126, RZ, 0x5410, R26 ;  /* 0x00005410ff7e7816 */ /* 0x000fc6000000001a */
[----:B------:R-:W-:Y:S01]  /*0ef0*/  FMUL.FTZ R32, R32, R25 ;  /* 0x0000001920207220 */ /* 0x000fe20000410000 */
[----:B------:R-:W-:Y:S01]  /*0f00*/  PRMT R25, RZ, 0x5410, R65 ;  /* 0x00005410ff197816 */ /* 0x000fe20000000041 */
[-C--:B------:R-:W-:Y:S01]  /*0f10*/  FMUL.FTZ R35, R34, R131.reuse ;  /* 0x0000008322237220 */ /* 0x080fe20000410000 */
[----:B------:R-:W-:Y:S01]  /*0f20*/  PRMT R24, RZ, 0x7610, R24 ;  /* 0x00007610ff187816 */ /* 0x000fe20000000018 */
[----:B------:R-:W-:Y:S02]  /*0f30*/  FMUL.FTZ R126, R126, R131 ;  /* 0x000000837e7e7220 */ /* 0x000fe40000410000 */
[----:B------:R-:W-:Y:S01]  /*0f40*/  FMUL.FTZ R34, R30, R25 ;  /* 0x000000191e227220 */ /* 0x000fe20000410000 */
[----:B------:R-:W-:Y:S01]  /*0f50*/  PRMT R25, RZ, 0x5410, R66 ;  /* 0x00005410ff197816 */ /* 0x000fe20000000042 */
[----:B------:R-:W-:Y:S01]  /*0f60*/  FMUL.FTZ R24, R24, R131 ;  /* 0x0000008318187220 */ /* 0x000fe20000410000 */
[--C-:B------:R-:W-:Y:S02]  /*0f70*/  PRMT R130, RZ, 0x5410, R27.reuse ;  /* 0x00005410ff827816 */ /* 0x100fe4000000001b */
[----:B------:R-:W-:Y:S01]  /*0f80*/  PRMT R26, RZ, 0x7610, R26 ;  /* 0x00007610ff1a7816 */ /* 0x000fe2000000001a */
[----:B------:R-:W-:Y:S01]  /*0f90*/  FMUL.FTZ R28, R126, R25 ;  /* 0x000000197e1c7220 */ /* 0x000fe20000410000 */
[----:B------:R-:W-:Y:S01]  /*0fa0*/  PRMT R132, RZ, 0x7610, R27 ;  /* 0x00007610ff847816 */ /* 0x000fe2000000001b */
[----:B------:R-:W-:Y:S01]  /*0fb0*/  FMUL.FTZ R33, R24, R33 ;  /* 0x0000002118217220 */ /* 0x000fe20000410000 */
[----:B------:R-:W-:Y:S01]  /*0fc0*/  PRMT R25, RZ, 0x5410, R67 ;  /* 0x00005410ff197816 */ /* 0x000fe20000000043 */
[-C--:B------:R-:W-:Y:S01]  /*0fd0*/  FMUL.FTZ R130, R130, R131.reuse ;  /* 0x0000008382827220 */ /* 0x080fe20000410000 */
[----:B------:R-:W-:Y:S01]  /*0fe0*/  PRMT R24, RZ, 0x7610, R65 ;  /* 0x00007610ff187816 */ /* 0x000fe20000000041 */
[----:B------:R-:W-:-:S02]  /*0ff0*/  FMUL.FTZ R26, R26, R131 ;  /* 0x000000831a1a7220 */ /* 0x000fc40000410000 */
[----:B------:R-:W-:Y:S02]  /*1000*/  FMUL.FTZ R132, R132, R131 ;  /* 0x0000008384847220 */ /* 0x000fe40000410000 */
[----:B------:R-:W-:Y:S01]  /*1010*/  FMUL.FTZ R30, R130, R25 ;  /* 0x00000019821e7220 */ /* 0x000fe20000410000 */
[----:B------:R-:W-:Y:S01]  /*1020*/  IADD3 R130, R129, 0x180, RZ ;  /* 0x0000018081827810 */ /* 0x000fe20007ffe0ff */
[----:B------:R-:W-:Y:S01]  /*1030*/  FMUL.FTZ R35, R35, R24 ;  /* 0x0000001823237220 */ /* 0x000fe20000410000 */
[----:B------:R-:W-:Y:S01]  /*1040*/  LEA R126, P2, R128, c[0x0][0x188], 0x5 ;  /* 0x00006200807e7a11 */ /* 0x000fe200078428ff */
[----:B------:R-:W-:Y:S02]  /*1050*/  FMUL.FTZ R29, R26, R29 ;  /* 0x0000001d1a1d7220 */ /* 0x000fe40000410000 */
[----:B------:R-:W-:Y:S01]  /*1060*/  FMUL.FTZ R31, R132, R31 ;  /* 0x0000001f841f7220 */ /* 0x000fe20000410000 */
[----:B------:R-:W-:Y:S01]  /*1070*/  LEA.HI.X R127, R128, c[0x0][0x18c], RZ, 0x5, P2 ;  /* 0x00006300807f7a11 */ /* 0x000fe200010f2cff */
[----:B---3--:R-:W-:-:S02]  /*1080*/  @P1 FADD.FTZ R32, R92, R32 ;  /* 0x000000205c201221 */ /* 0x008fc40000010000 */
[----:B------:R-:W-:Y:S02]  /*1090*/  @P1 FADD.FTZ R33, R93, R33 ;  /* 0x000000215d211221 */ /* 0x000fe40000010000 */
[----:B------:R-:W-:Y:S02]  /*10a0*/  @P1 FADD.FTZ R34, R94, R34 ;  /* 0x000000225e221221 */ /* 0x000fe40000010000 */
[----:B------:R-:W-:Y:S02]  /*10b0*/  @P1 FADD.FTZ R35, R95, R35 ;  /* 0x000000235f231221 */ /* 0x000fe40000010000 */
[----:B----4-:R-:W-:Y:S02]  /*10c0*/  @P1 FADD.FTZ R28, R44, R28 ;  /* 0x0000001c2c1c1221 */ /* 0x010fe40000010000 */
[----:B------:R-:W-:Y:S02]  /*10d0*/  @P1 FADD.FTZ R29, R45, R29 ;  /* 0x0000001d2d1d1221 */ /* 0x000fe40000010000 */
[----:B------:R-:W-:-:S02]  /*10e0*/  @P1 FADD.FTZ R30, R46, R30 ;  /* 0x0000001e2e1e1221 */ /* 0x000fc40000010000 */
[----:B------:R-:W-:Y:S02]  /*10f0*/  @P1 FADD.FTZ R31, R47, R31 ;  /* 0x0000001f2f1f1221 */ /* 0x000fe40000010000 */
        /* <DEDUP_REMOVED lines=16> */
[----:B0-----:R-:W-:-:S04]  /*1200*/  FADD.FTZ R126, RZ, R52 ;  /* 0x00000034ff7e7221 */ /* 0x001fc80000010000 */
        /* <DEDUP_REMOVED lines=12> */
[----:B------:R-:W-:-:S04]  /*12d0*/  FADD.FTZ R119, R37, R118 ;  /* 0x0000007625777221 */ /* 0x000fc80000010000 */
[----:B------:R-:W-:-:S04]  /*12e0*/  FADD.FTZ R142, R38, R119 ;  /* 0x00000077268e7221 */ /* 0x000fc80000010000 */
[----:B------:R-:W-:Y:S01]  /*12f0*/  FADD.FTZ R127, R39, R142 ;  /* 0x0000008e277f7221 */ /* 0x000fe20000010000 */
[--C-:B--2---:R-:W-:Y:S02]  /*1300*/  PRMT R118, RZ, 0x5410, R24.reuse ;  /* 0x00005410ff767816 */ /* 0x104fe40000000018 */
[----:B------:R-:W-:Y:S02]  /*1310*/  PRMT R24, RZ, 0x7610, R24 ;  /* 0x00007610ff187816 */ /* 0x000fe40000000018 */
[--C-:B------:R-:W-:Y:S02]  /*1320*/  PRMT R126, RZ, 0x5410, R25.reuse ;  /* 0x00005410ff7e7816 */ /* 0x100fe40000000019 */
[----:B------:R-:W-:Y:S02]  /*1330*/  PRMT R132, RZ, 0x7610, R25 ;  /* 0x00007610ff847816 */ /* 0x000fe40000000019 */
[--C-:B------:R-:W-:Y:S02]  /*1340*/  PRMT R134, RZ, 0x5410, R26.reuse ;  /* 0x00005410ff867816 */ /* 0x100fe4000000001a */
[----:B------:R-:W-:Y:S01]  /*1350*/  PRMT R136, RZ, 0x7610, R26 ;  /* 0x00007610ff887816 */ /* 0x000fe2000000001a */
[----:B------:R-:W-:Y:S01]  /*1360*/  FMUL.FTZ R26, R24, R131 ;  /* 0x00000083181a7220 */ /* 0x000fe20000410000 */
[----:B------:R-:W-:-:S02]  /*1370*/  PRMT R138, RZ, 0x5410, R27 ;  /* 0x00005410ff8a7816 */ /* 0x000fc4000000001b */
[----:B------:R-:W-:Y:S01]  /*1380*/  PRMT R140, RZ, 0x7610, R27 ;  /* 0x00007610ff8c7816 */ /* 0x000fe2000000001b */
[----:B------:R-:W-:Y:S02]  /*1390*/  FADD.FTZ R24, R32, R127 ;  /* 0x0000007f20187221 */ /* 0x000fe40000010000 */
[-C--:B------:R-:W-:Y:S02]  /*13a0*/  FMUL.FTZ R25, R118, R131.reuse ;  /* 0x0000008376197220 */ /* 0x080fe40000410000 */
[-C--:B------:R-:W-:Y:S02]  /*13b0*/  FMUL.FTZ R27, R126, R131.reuse ;  /* 0x000000837e1b7220 */ /* 0x080fe40000410000 */
[-C--:B------:R-:W-:Y:S02]  /*13c0*/  FMUL.FTZ R132, R132, R131.reuse ;  /* 0x0000008384847220 */ /* 0x080fe40000410000 */
[-C--:B------:R-:W-:Y:S02]  /*13d0*/  FMUL.FTZ R119, R134, R131.reuse ;  /* 0x0000008386777220 */ /* 0x080fe40000410000 */
[----:B------:R-:W-:-:S02]  /*13e0*/  FMUL.FTZ R136, R136, R131 ;  /* 0x0000008388887220 */ /* 0x000fc40000410000 */
[-C--:B------:R-:W-:Y:S02]  /*13f0*/  FMUL.FTZ R127, R138, R131.reuse ;  /* 0x000000838a7f7220 */ /* 0x080fe40000410000 */
[----:B------:R-:W-:Y:S02]  /*1400*/  FMUL.FTZ R140, R140, R131 ;  /* 0x000000838c8c7220 */ /* 0x000fe40000410000 */
[----:B------:R-:W-:Y:S01]  /*1410*/  FADD.FTZ R131, R33, R24 ;  /* 0x0000001821837221 */ /* 0x000fe20000010000 */
[----:B---3--:R-:W-:Y:S01]  /*1420*/  @P0 MOV R92, R60 ;  /* 0x0000003c005c0202 */ /* 0x008fe20000000f00 */
[----:B------:R-:W-:Y:S02]  /*1430*/  FMUL.FTZ R24, R106, R25 ;  /* 0x000000196a187220 */ /* 0x000fe40000410000 */
[----:B------:R-:W-:Y:S02]  /*1440*/  FADD.FTZ R118, R34, R131 ;  /* 0x0000008322767221 */ /* 0x000fe40000010000 */
[----:B------:R-:W-:-:S02]  /*1450*/  FMUL.FTZ R25, R113, R26 ;  /* 0x0000001a71197220 */ /* 0x000fc40000410000 */
[----:B------:R-:W-:Y:S02]  /*1460*/  FMUL.FTZ R26, R112, R27 ;  /* 0x0000001b701a7220 */ /* 0x000fe40000410000 */
[----:B------:R-:W-:Y:S02]  /*1470*/  FADD.FTZ R27, R35, R118 ;  /* 0x00000076231b7221 */ /* 0x000fe40000010000 */
[----:B------:R-:W-:Y:S01]  /*1480*/  @P1 FADD.FTZ R24, R24, R92 ;  /* 0x0000005c18181221 */ /* 0x000fe20000010000 */
[----:B------:R-:W-:Y:S01]  /*1490*/  @P0 MOV R93, R61 ;  /* 0x0000003d005d0202 */ /* 0x000fe20000000f00 */
[----:B------:R-:W-:Y:S01]  /*14a0*/  FADD.FTZ R92, R28, R27 ;  /* 0x0000001b1c5c7221 */ /* 0x000fe20000010000 */
[----:B------:R-:W-:-:S03]  /*14b0*/  @P0 MOV R94, R62 ;  /* 0x0000003e005e0202 */ /* 0x000fc60000000f00 */
[----:B------:R-:W-:Y:S01]  /*14c0*/  FADD.FTZ R131, R29, R92 ;  /* 0x0000005c1d837221 */ /* 0x000fe20000010000 */
[----:B----4-:R-:W-:Y:S01]  /*14d0*/  @P0 MOV R45, R57 ;  /* 0x00000039002d0202 */ /* 0x010fe20000000f00 */
[----:B------:R-:W-:Y:S02]  /*14e0*/  @P1 FADD.FTZ R25, R25, R93 ;  /* 0x0000005d19191221 */ /* 0x000fe40000010000 */
[----:B------:R-:W-:Y:S02]  /*14f0*/  @P1 FADD.FTZ R26, R26, R94 ;  /* 0x0000005e1a1a1221 */ /* 0x000fe40000010000 */
[----:B------:R-:W-:Y:S01]  /*1500*/  FMUL.FTZ R93, R121, R136 ;  /* 0x00000088795d7220 */ /* 0x000fe20000410000 */
[----:B------:R-:W-:Y:S01]  /*1510*/  @P0 MOV R95, R63 ;  /* 0x0000003f005f0202 */ /* 0x000fe20000000f00 */
[----:B------:R-:W-:Y:S01]  /*1520*/  FADD.FTZ R94, R30, R131 ;  /* 0x000000831e5e7221 */ /* 0x000fe20000010000 */
[----:B------:R-:W-:Y:S01]  /*1530*/  @P0 MOV R44, R56 ;  /* 0x00000038002c0202 */ /* 0x000fe20000000f00 */
[----:B------:R-:W-:-:S02]  /*1540*/  FMUL.FTZ R27, R117, R132 ;  /* 0x00000084751b7220 */ /* 0x000fc40000410000 */
[----:B------:R-:W-:Y:S02]  /*1550*/  FMUL.FTZ R92, R114, R119 ;  /* 0x00000077725c7220 */ /* 0x000fe40000410000 */
[----:B------:R-:W-:Y:S02]  /*1560*/  @P1 FADD.FTZ R93, R93, R45 ;  /* 0x0000002d5d5d1221 */ /* 0x000fe40000010000 */
[----:B------:R-:W-:Y:S01]  /*1570*/  FADD.FTZ R45, R31, R94 ;  /* 0x0000005e1f2d7221 */ /* 0x000fe20000010000 */
[----:B------:R-:W-:Y:S01]  /*1580*/  @P0 MOV R46, R58 ;  /* 0x0000003a002e0202 */ /* 0x000fe20000000f00 */
[----:B------:R-:W-:Y:S01]  /*1590*/  @P1 FADD.FTZ R27, R27, R95 ;  /* 0x0000005f1b1b1221 */ /* 0x000fe20000010000 */
[----:B------:R-:W-:Y:S01]  /*15a0*/  @P0 MOV R47, R59 ;  /* 0x0000003b002f0202 */ /* 0x000fe20000000f00 */
[----:B------:R-:W-:Y:S01]  /*15b0*/  @P1 FADD.FTZ R92, R92, R44 ;  /* 0x0000002c5c5c1221 */ /* 0x000fe20000010000 */
[----:B------:R-:W-:Y:S01]  /*15c0*/  LEA R44, P2, R130, c[0x0][0x188], 0x5 ;  /* 0x00006200822c7a11 */ /* 0x000fe200078428ff */
[----:B------:R-:W-:-:S02]  /*15d0*/  FMUL.FTZ R94, R120, R127 ;  /* 0x0000007f785e7220 */ /* 0x000fc40000410000 */
[----:B------:R-:W-:Y:S02]  /*15e0*/  FMUL.FTZ R95, R123, R140 ;  /* 0x0000008c7b5f7220 */ /* 0x000fe40000410000 */
[----:B------:R-:W-:Y:S01]  /*15f0*/  FADD.FTZ R118, R24, R45 ;  /* 0x0000002d18767221 */ /* 0x000fe20000010000 */
[----:B------:R-:W-:Y:S01]  /*1600*/  LEA.HI.X R45, R130, c[0x0][0x18c], RZ, 0x5, P2 ;  /* 0x00006300822d7a11 */ /* 0x000fe200010f2cff */
[----:B------:R-:W-:Y:S02]  /*1610*/  @P1 FADD.FTZ R94, R94, R46 ;  /* 0x0000002e5e5e1221 */ /* 0x000fe40000010000 */
[----:B------:R-:W-:Y:S02]  /*1620*/  @P1 FADD.FTZ R95, R95, R47 ;  /* 0x0000002f5f5f1221 */ /* 0x000fe40000010000 */
        /* <DEDUP_REMOVED lines=14> */
.L_x_9517:
        /* <DEDUP_REMOVED lines=84> */
.L_x_9518:
[C---:B------:R-:W-:Y:S01]  /*1c50*/  ISETP.NE.AND P0, PT, R108.reuse, RZ, PT ;  /* 0x000000ff6c00720c */ /* 0x040fe20003f05270 */
[----:B-1----:R-:W-:Y:S01]  /*1c60*/  FADD.FTZ R45, R127, R126 ;  /* 0x0000007e7f2d7221 */ /* 0x002fe20000010000 */
[----:B------:R-:W-:Y:S01]  /*1c70*/  WARPSYNC 0xffffffff ;  /* 0xffffffff00007948 */ /* 0x000fe20003800000 */
[----:B------:R-:W-:Y:S01]  /*1c80*/  ISETP.GT.U32.AND P1, PT, R108, 0x3, PT ;  /* 0x000000036c00780c */ /* 0x000fe20003f24070 */
[----:B------:R-:W-:-:S09]  /*1c90*/  CS2R R46, SRZ ;  /* 0x00000000002e7805 */ /* 0x000fd2000001ff00 */
[----:B------:R-:W-:-:S03]  /*1ca0*/  @!P0 IADD3 R118, R116, R119, RZ ;  /* 0x0000007774768210 */ /* 0x000fc60007ffe0ff */
[----:B0-----:R-:W-:Y:S02]  /*1cb0*/  @!P1 IADD3 R126, R108, R119, RZ ;  /* 0x000000776c7e9210 */ /* 0x001fe40007ffe0ff */
[----:B------:R-:W-:Y:S01]  /*1cc0*/  @!P0 STS.64 [R118.X8], R44 ;  /* 0x0000002c76008388 */ /* 0x000fe20000008a00 */
[----:B------:R-:W-:Y:S02]  /*1cd0*/  MOV R119, RZ ;  /* 0x000000ff00777202 */ /* 0x000fe40000000f00 */
[----:B------:R-:W-:Y:S01]  /*1ce0*/  @!P1 MOV R119, 0x400 ;  /* 0x0000040000779802 */ /* 0x000fe20000000f00 */
        /* <DEDUP_REMOVED lines=11> */
[----:B0-----:R-:W-:Y:S01]  /*1da0*/  IADD3 R126, R131, R134, RZ ;  /* 0x00000086837e7210 */ /* 0x001fe20007ffe0ff */
[----:B------:R-:W0:Y:S06]  /*1db0*/  SHFL.DOWN PT, R127, R46, 0x2, 0x1f ;  /* 0x08401f002e7f7f89 */ /* 0x000e2c00000e0000 */
[----:B------:R-:W2:Y:S01]  /*1dc0*/  I2F R126, R126 ;  /* 0x0000007e007e7306 */ /* 0x000ea20000201400 */
[----:B------:R-:W3:Y:S07]  /*1dd0*/  SHFL.DOWN PT, R44, R47, 0x2, 0x1f ;  /* 0x08401f002f2c7f89 */ /* 0x000eee00000e0000 */
[----:B------:R-:W4:Y:S01]  /*1de0*/  I2F R134, R134 ;  /* 0x0000008600867306 */ /* 0x000f220000201400 */
[----:B0-----:R-:W-:-:S04]  /*1df0*/  FMUL.FTZ R118, R127, R132 ;  /* 0x000000847f767220 */ /* 0x001fc80000410000 */
[----:B------:R-:W-:Y:S02]  /*1e00*/  FFMA.FTZ R118, R135, R46, R118 ;  /* 0x0000002e87767223 */ /* 0x000fe40000010076 */
[----:B------:R-:W-:Y:S02]  /*1e10*/  FADD.FTZ R46, -R127, R46 ;  /* 0x0000002e7f2e7221 */ /* 0x000fe40000010100 */
[----:B-1----:R-:W-:Y:S02]  /*1e20*/  FMUL.FTZ R118, R45, R118 ;  /* 0x000000762d767220 */ /* 0x002fe40000410000 */
[----:B------:R-:W-:Y:S02]  /*1e30*/  FMUL.FTZ R46, R46, R46 ;  /* 0x0000002e2e2e7220 */ /* 0x000fe40000410000 */
[----:B---3--:R-:W-:Y:S01]  /*1e40*/  FADD.FTZ R44, R44, R47 ;  /* 0x0000002f2c2c7221 */ /* 0x008fe20000010000 */
[----:B------:R-:W4:Y:S01]  /*1e50*/  SHFL.DOWN PT, R119, R118, 0x1, 0x1f ;  /* 0x08201f0076777f89 */ /* 0x000f2200000e0000 */
[----:B------:R-:W-:Y:S01]  /*1e60*/  FMUL.FTZ R46, R46, R135 ;  /* 0x000000872e2e7220 */ /* 0x000fe20000410000 */
[----:B--2---:R-:W0:Y:S03]  /*1e70*/  MUFU.RCP R47, R126 ;  /* 0x0000007e002f7308 */ /* 0x004e260000001000 */
[----:B------:R-:W-:-:S04]  /*1e80*/  FMUL.FTZ R46, R46, R132 ;  /* 0x000000842e2e7220 */ /* 0x000fc80000410000 */
[----:B------:R-:W-:-:S05]  /*1e90*/  FFMA.FTZ R44, R45, R46, R44 ;  /* 0x0000002e2d2c7223 */ /* 0x000fca000001002c */
[----:B------:R-:W1:Y:S01]  /*1ea0*/  SHFL.DOWN PT, R45, R44, 0x1, 0x1f ;  /* 0x08201f002c2d7f89 */ /* 0x000e6200000e0000 */
[----:B----4-:R-:W-:-:S04]  /*1eb0*/  FMUL.FTZ R46, R119, R134 ;  /* 0x00000086772e7220 */ /* 0x010fc80000410000 */
[----:B------:R-:W-:Y:S02]  /*1ec0*/  FFMA.FTZ R46, R133, R118, R46 ;  /* 0x00000076852e7223 */ /* 0x000fe4000001002e */
[----:B------:R-:W-:Y:S02]  /*1ed0*/  FADD.FTZ R118, R118, -R119 ;  /* 0x8000007776767221 */ /* 0x000fe40000010000 */
[----:B0-----:R-:W-:Y:S02]  /*1ee0*/  FMUL.FTZ R127, R47, R46 ;  /* 0x0000002e2f7f7220 */ /* 0x001fe40000410000 */
[----:B------:R-:W-:-:S04]  /*1ef0*/  FMUL.FTZ R118, R118, R118 ;  /* 0x0000007676767220 */ /* 0x000fc80000410000 */
[----:B------:R-:W-:Y:S01]  /*1f00*/  FMUL.FTZ R118, R133, R118 ;  /* 0x0000007685767220 */ /* 0x000fe20000410000 */
[----:B------:R-:W0:Y:S01]  /*1f10*/  SHFL.IDX PT, R127, R127, RZ, 0x1f ;  /* 0x00001fff7f7f7589 */ /* 0x000e2200000e0000 */
[----:B-1----:R-:W-:Y:S01]  /*1f20*/  FADD.FTZ R46, R44, R45 ;  /* 0x0000002d2c2e7221 */ /* 0x002fe20000010000 */
[----:B------:R-:W-:Y:S01]  /*1f30*/  @!P0 MOV R45, 0x4 ;  /* 0x00000004002d8802 */ /* 0x000fe20000000f00 */
[----:B------:R-:W-:-:S04]  /*1f40*/  FMUL.FTZ R118, R118, R134 ;  /* 0x0000008676767220 */ /* 0x000fc80000410000 */
[----:B------:R-:W-:Y:S02]  /*1f50*/  FFMA.FTZ R118, R47, R118, R46 ;  /* 0x000000762f767223 */ /* 0x000fe4000001002e */
[----:B------:R-:W-:-:S03]  /*1f60*/  @!P0 IMAD.WIDE R44, R110, R45, c[0x0][0x1a0] ;  /* 0x000068006e2c8625 */ /* 0x000fc600078e022d */
[----:B------:R-:W1:Y:S01]  /*1f70*/  SHFL.IDX PT, R142, R118, RZ, 0x1f ;  /* 0x00001fff768e7589 */ /* 0x000e6200000e0000 */
[C---:B0-----:R-:W-:Y:S01]  /*1f80*/  FSEL R46, R127.reuse, RZ, !P1 ;  /* 0x000000ff7f2e7208 */ /* 0x041fe20004800000 */
[----:B------:R-:W-:Y:S02]  /*1f90*/  FMUL.FTZ R47, R127, R127 ;  /* 0x0000007f7f2f7220 */ /* 0x000fe40000410000 */
[----:B------:R0:W-:Y:S02]  /*1fa0*/  @!P0 STG.E [R44.64], R127 ;  /* 0x0000007f2c008986 */ /* 0x0001e4000c101904 */
[--C-:B------:R-:W-:Y:S01]  /*1fb0*/  FADD.FTZ R134, R49, -R46.reuse ;  /* 0x8000002e31867221 */ /* 0x100fe20000010000 */
[----:B------:R-:W-:Y:S01]  /*1fc0*/  MOV R49, c[0x0][0x1e0] ;  /* 0x0000780000317a02 */ /* 0x000fe20000000f00 */
[--C-:B------:R-:W-:Y:S01]  /*1fd0*/  FADD.FTZ R136, R40, -R46.reuse ;  /* 0x8000002e28887221 */ /* 0x100fe20000010000 */
[----:B------:R-:W-:Y:S01]  /*1fe0*/  FSEL R47, R47, RZ, P1 ;  /* 0x000000ff2f2f7208 */ /* 0x000fe20000800000 */
[----:B------:R-:W-:-:S02]  /*1ff0*/  FADD.FTZ R48, R48, -R46 ;  /* 0x8000002e30307221 */ /* 0x000fc40000010000 */
[--C-:B------:R-:W-:Y:S02]  /*2000*/  FADD.FTZ R148, R34, -R46.reuse ;  /* 0x8000002e22947221 */ /* 0x100fe40000010000 */
[----:B-1----:R-:W-:Y:S02]  /*2010*/  FFMA.FTZ R40, R142, R49, c[0x0][0x228] ;  /* 0x00008a008e287623 */ /* 0x002fe40000010031 */
[--C-:B------:R-:W-:Y:S02]  /*2020*/  FADD.FTZ R142, R37, -R46.reuse ;  /* 0x8000002e258e7221 */ /* 0x100fe40000010000 */
[----:B------:R-:W-:Y:S02]  /*2030*/  FADD.FTZ R37, R40, R47 ;  /* 0x0000002f28257221 */ /* 0x000fe40000010000 */
[--C-:B------:R-:W-:Y:S02]  /*2040*/  FADD.FTZ R54, R54, -R46.reuse ;  /* 0x8000002e36367221 */ /* 0x100fe40000010000 */
[----:B------:R-:W-:-:S02]  /*2050*/  FADD.FTZ R138, R41, -R46 ;  /* 0x8000002e298a7221 */ /* 0x000fc40000010000 */
[----:B------:R-:W1:Y:S01]  /*2060*/  MUFU.RSQ R37, R37 ;  /* 0x0000002500257308 */ /* 0x000e620000001400 */
        /* <DEDUP_REMOVED lines=8> */
[C---:B-1----:R-:W-:Y:S01]  /*20f0*/  FMUL.FTZ R34, R37.reuse, R48 ;  /* 0x0000003025227220 */ /* 0x042fe20000410000 */
[----:B------:R-:W-:Y:S01]  /*2100*/  PRMT R48, RZ, 0x5410, R86 ;  /* 0x00005410ff307816 */ /* 0x000fe20000000056 */
[----:B------:R-:W-:Y:S02]  /*2110*/  FMUL.FTZ R49, R37, R134 ;  /* 0x0000008625317220 */ /* 0x000fe40000410000 */
[----:B------:R-:W-:Y:S02]  /*2120*/  FADD.FTZ R38, R38, -R46 ;  /* 0x8000002e26267221 */ /* 0x000fe40000010000 */
[----:B------:R-:W-:Y:S01]  /*2130*/  FFMA.FTZ R34, R34, R48, R21 ;  /* 0x0000003022227223 */ /* 0x000fe20000010015 */
[----:B------:R-:W-:Y:S01]  /*2140*/  PRMT R48, RZ, 0x7610, R86 ;  /* 0x00007610ff307816 */ /* 0x000fe20000000056 */
[----:B------:R-:W-:-:S02]  /*2150*/  FADD.FTZ R144, R39, -R46 ;  /* 0x8000002e27907221 */ /* 0x000fc40000010000 */
[----:B------:R-:W-:Y:S02]  /*2160*/  FADD.FTZ R40, R32, -R46 ;  /* 0x8000002e20287221 */ /* 0x000fe40000010000 */
[----:B------:R-:W-:Y:S01]  /*2170*/  FFMA.FTZ R49, R49, R48, R20 ;  /* 0x0000003031317223 */ /* 0x000fe20000010014 */
[----:B------:R-:W-:Y:S01]  /*2180*/  PRMT R48, RZ, 0x5410, R85 ;  /* 0x00005410ff307816 */ /* 0x000fe20000000055 */
[--C-:B------:R-:W-:Y:S02]  /*2190*/  FADD.FTZ R146, R33, -R46.reuse ;  /* 0x8000002e21927221 */ /* 0x100fe40000010000 */
[--C-:B------:R-:W-:Y:S01]  /*21a0*/  FADD.FTZ R150, R35, -R46.reuse ;  /* 0x8000002e23967221 */ /* 0x100fe20000010000 */
[----:B------:R-:W-:Y:S01]  /*21b0*/  F2FP.BF16.PACK_AB R34, R49, R34 ;  /* 0x000000223122723e */ /* 0x000fe200000010ff */
[--C-:B------:R-:W-:Y:S02]  /*21c0*/  FADD.FTZ R28, R28, -R46.reuse ;  /* 0x8000002e1c1c7221 */ /* 0x100fe40000010000 */
[--C-:B------:R-:W-:Y:S01]  /*21d0*/  FADD.FTZ R152, R29, -R46.reuse ;  /* 0x8000002e1d987221 */ /* 0x100fe20000010000 */
[----:B------:R-:W-:Y:S01]  /*21e0*/  @!P0 MOV R29, 0x4 ;  /* 0x00000004001d8802 */ /* 0x000fe20000000f00 */
        /* <DEDUP_REMOVED lines=12> */
[----:B------:R-:W-:Y:S01]  /*22b0*/  FFMA.FTZ R46, R46, R48, R23 ;  /* 0x000000302e2e7223 */ /* 0x000fe20000010017 */
[----:B------:R-:W-:Y:S01]  /*22c0*/  PRMT R48, RZ, 0x7610, R85 ;  /* 0x00007610ff307816 */ /* 0x000fe20000000055 */
[----:B0-----:R-:W-:-:S02]  /*22d0*/  FMUL.FTZ R44, R37, R52 ;  /* 0x00000034252c7220 */ /* 0x001fc40000410000 */
        /* <DEDUP_REMOVED lines=11> */
[C---:B------:R-:W-:Y:S01]  /*2390*/  @!P0 IMAD.WIDE R24, R110.reuse, R29, c[0x0][0x1a8] ;  /* 0x00006a006e188625 */ /* 0x040fe200078e021d */
[----:B------:R-:W-:-:S03]  /*23a0*/  IADD3 R110, R110, c[0x0][0x160], RZ ;  /* 0x000058006e6e7a10 */ /* 0x000fc60007ffe0ff */
[----:B------:R-:W-:Y:S01]  /*23b0*/  FFMA.FTZ R44, R52, R44, R11 ;  /* 0x0000002c342c7223 */ /* 0x000fe2000001000b */
[----:B------:R-:W-:Y:S01]  /*23c0*/  PRMT R52, RZ, 0x7610, R83 ;  /* 0x00007610ff347816 */ /* 0x000fe20000000053 */
[C---:B------:R-:W-:Y:S01]  /*23d0*/  FMUL.FTZ R93, R37.reuse, R142 ;  /* 0x0000008e255d7220 */ /* 0x040fe20000410000 */
[----:B------:R0:W-:Y:S01]  /*23e0*/  @!P0 STG.E [R24.64], R37 ;  /* 0x0000002518008986 */ /* 0x0001e2000c101904 */
[----:B------:R-:W-:Y:S02]  /*23f0*/  FMUL.FTZ R36, R37, R28 ;  /* 0x0000001c25247220 */ /* 0x000fe40000410000 */
[----:B------:R-:W-:Y:S01]  /*2400*/  FFMA.FTZ R95, R95, R52, R10 ;  /* 0x000000345f5f7223 */ /* 0x000fe2000001000a */
[----:B------:R-:W-:Y:S01]  /*2410*/  PRMT R52, RZ, 0x5410, R82 ;  /* 0x00005410ff347816 */ /* 0x000fe20000000052 */
[C---:B------:R-:W-:Y:S02]  /*2420*/  FMUL.FTZ R55, R37.reuse, R118 ;  /* 0x0000007625377220 */ /* 0x040fe40000410000 */
[----:B------:R-:W-:-:S02]  /*2430*/  FMUL.FTZ R26, R37, R136 ;  /* 0x00000088251a7220 */ /* 0x000fc40000410000 */
[----:B------:R-:W-:Y:S01]  /*2440*/  FFMA.FTZ R52, R50, R52, R13 ;  /* 0x0000003432347223 */ /* 0x000fe2000001000d */
[----:B------:R-:W-:Y:S01]  /*2450*/  PRMT R50, RZ, 0x7610, R82 ;  /* 0x00007610ff327816 */ /* 0x000fe20000000052 */
        /* <DEDUP_REMOVED lines=17> */
[----:B------:R-:W-:Y:S01]  /*2570*/  FMUL.FTZ R28, R37, R119 ;  /* 0x00000077251c7220 */ /* 0x000fe20000410000 */
[----:B------:R-:W-:Y:S01]  /*2580*/  PRMT R37, RZ, 0x5410, R87 ;  /* 0x00005410ff257816 */ /* 0x000fe20000000057 */
[----:B------:R-:W-:Y:S01]  /*2590*/  FFMA.FTZ R93, R93, R50, R12 ;  /* 0x000000325d5d7223 */ /* 0x000fe2000001000c */
[----:B------:R-:W-:Y:S01]  /*25a0*/  PRMT R50, RZ, 0x5410, R81 ;  /* 0x00005410ff327816 */ /* 0x000fe20000000051 */
[----:B------:R-:W-:Y:S02]  /*25b0*/  FFMA.FTZ R40, R124, R40, R103 ;  /* 0x000000287c287223 */ /* 0x000fe40000010067 */
[----:B------:R-:W-:Y:S01]  /*25c0*/  FFMA.FTZ R32, R32, R37, R19 ;  /* 0x0000002520207223 */ /* 0x000fe20000010013 */
[----:B------:R-:W-:Y:S01]  /*25d0*/  PRMT R37, RZ, 0x7610, R87 ;  /* 0x00007610ff257816 */ /* 0x000fe20000000057 */
[----:B------:R-:W-:Y:S01]  /*25e0*/  FFMA.FTZ R50, R42, R50, R15 ;  /* 0x000000322a327223 */ /* 0x000fe2000001000f */
[----:B------:R-:W-:Y:S01]  /*25f0*/  PRMT R42, RZ, 0x7610, R81 ;  /* 0x00007610ff2a7816 */ /* 0x000fe20000000051 */
[----:B------:R-:W-:-:S02]  /*2600*/  FFMA.FTZ R41, R90, R41, R105 ;  /* 0x000000295a297223 */ /* 0x000fc40000010069 */
[----:B------:R-:W-:Y:S02]  /*2610*/  FFMA.FTZ R37, R55, R37, R18 ;  /* 0x0000002537257223 */ /* 0x000fe40000010012 */
        /* <DEDUP_REMOVED lines=12> */
[----:B------:R-:W-:Y:S02]  /*26e0*/  PRMT R26, RZ, 0x7610, R78 ;  /* 0x00007610ff1a7816 */ /* 0x000fe4000000004e */
[----:B------:R-:W-:-:S03]  /*26f0*/  LEA R36, P0, R129, c[0x0][0x208], 0x4 ;  /* 0x0000820081247a11 */ /* 0x000fc600078020ff */
[----:B------:R-:W-:Y:S01]  /*2700*/  FFMA.FTZ R119, R43, R26, R4 ;  /* 0x0000001a2b777223 */ /* 0x000fe20000010004 */
[----:B------:R-:W-:-:S05]  /*2710*/  PRMT R26, RZ, 0x5410, R77 ;  /* 0x00005410ff1a7816 */ /* 0x000fca000000004d */
[----:B------:R-:W-:Y:S01]  /*2720*/  FFMA.FTZ R51, R30, R26, R7 ;  /* 0x0000001a1e337223 */ /* 0x000fe20000010007 */
[----:B------:R-:W-:Y:S02]  /*2730*/  PRMT R26, RZ, 0x7610, R77 ;  /* 0x00007610ff1a7816 */ /* 0x000fe4000000004d */
[----:B------:R-:W-:-:S03]  /*2740*/  F2FP.BF16.PACK_AB R30, R119, R94 ;  /* 0x0000005e771e723e */ /* 0x000fc600000010ff */
[----:B------:R-:W-:Y:S01]  /*2750*/  FFMA.FTZ R92, R35, R26, R6 ;  /* 0x0000001a235c7223 */ /* 0x000fe20000010006 */
[--C-:B------:R-:W-:Y:S02]  /*2760*/  PRMT R26, RZ, 0x5410, R76.reuse ;  /* 0x00005410ff1a7816 */ /* 0x100fe4000000004c */
[----:B------:R-:W-:Y:S02]  /*2770*/  F2FP.BF16.PACK_AB R35, R37, R32 ;  /* 0x000000202523723e */ /* 0x000fe400000010ff */
[----:B------:R-:W-:Y:S01]  /*2780*/  F2FP.BF16.PACK_AB R32, R47, R48 ;  /* 0x000000302f20723e */ /* 0x000fe200000010ff */
[----:B------:R-:W-:Y:S01]  /*2790*/  FFMA.FTZ R43, R24, R26, R9 ;  /* 0x0000001a182b7223 */ /* 0x000fe20000010009 */
[----:B------:R-:W-:Y:S02]  /*27a0*/  PRMT R24, RZ, 0x7610, R76 ;  /* 0x00007610ff187816 */ /* 0x000fe4000000004c */
[----:B------:R-:W-:Y:S02]  /*27b0*/  LEA.HI.X R37, R129, c[0x0][0x20c], RZ, 0x4, P0 ;  /* 0x0000830081257a11 */ /* 0x000fe400000f24ff */
[----:B------:R-:W-:Y:S01]  /*27c0*/  F2FP.BF16.PACK_AB R26, R93, R52 ;  /* 0x000000345d1a723e */ /* 0x000fe200000010ff */
[----:B------:R-:W-:Y:S01]  /*27d0*/  FFMA.FTZ R54, R29, R24, R8 ;  /* 0x000000181d367223 */ /* 0x000fe20000010008 */
[----:B------:R-:W-:Y:S01]  /*27e0*/  PRMT R24, RZ, 0x5410, R91 ;  /* 0x00005410ff187816 */ /* 0x000fe2000000005b */
[----:B------:R0:W-:Y:S01]  /*27f0*/  STG.E.128 [R36.64], R32 ;  /* 0x0000002024007986 */ /* 0x0001e2000c101d04 */
        /* <DEDUP_REMOVED lines=8> */
[----:B------:R-:W-:Y:S01]  /*2880*/  PRMT R24, RZ, 0x7610, R88 ;  /* 0x00007610ff187816 */ /* 0x000fe20000000058 */
[----:B0-----:R-:W-:Y:S01]  /*2890*/  FFMA.FTZ R33, R122, R39, R101 ;  /* 0x000000277a217223 */ /* 0x001fe20000010065 */
[----:B------:R-:W-:Y:S01]  /*28a0*/  LEA R36, P0, R125, c[0x0][0x208], 0x4 ;  /* 0x000082007d247a11 */ /* 0x000fe200078020ff */
[----:B------:R-:W-:Y:S01]  /*28b0*/  FFMA.FTZ R32, R89, R38, R102 ;  /* 0x0000002659207223 */ /* 0x000fe20000010066 */
[----:B------:R-:W-:Y:S01]  /*28c0*/  F2FP.BF16.PACK_AB R34, R41, R40 ;  /* 0x000000282922723e */ /* 0x000fe200000010ff */
[----:B------:R-:W-:Y:S01]  /*28d0*/  FFMA.FTZ R47, R25, R24, R100 ;  /* 0x00000018192f7223 */ /* 0x000fe20000010064 */
[----:B------:R-:W-:Y:S02]  /*28e0*/  LEA R38, P1, R128, c[0x0][0x208], 0x4 ;  /* 0x0000820080267a11 */ /* 0x000fe400078220ff */
[----:B------:R-:W-:Y:S02]  /*28f0*/  LEA R40, P2, R130, c[0x0][0x208], 0x4 ;  /* 0x0000820082287a11 */ /* 0x000fe400078420ff */
[----:B------:R-:W-:-:S02]  /*2900*/  F2FP.BF16.PACK_AB R27, R95, R44 ;  /* 0x0000002c5f1b723e */ /* 0x000fc400000010ff */
[----:B------:R-:W-:Y:S02]  /*2910*/  F2FP.BF16.PACK_AB R25, R55, R50 ;  /* 0x000000323719723e */ /* 0x000fe400000010ff */
[----:B------:R-:W-:Y:S02]  /*2920*/  F2FP.BF16.PACK_AB R24, R45, R42 ;  /* 0x0000002a2d18723e */ /* 0x000fe400000010ff */
[----:B------:R-:W-:Y:S02]  /*2930*/  LEA.HI.X R37, R125, c[0x0][0x20c], RZ, 0x4, P0 ;  /* 0x000083007d257a11 */ /* 0x000fe400000f24ff */
[----:B------:R-:W-:Y:S02]  /*2940*/  F2FP.BF16.PACK_AB R33, R32, R33 ;  /* 0x000000212021723e */ /* 0x000fe400000010ff */
[----:B------:R-:W-:Y:S01]  /*2950*/  LEA.HI.X R39, R128, c[0x0][0x20c], RZ, 0x4, P1 ;  /* 0x0000830080277a11 */ /* 0x000fe200008f24ff */
[----:B------:R0:W-:Y:S01]  /*2960*/  STG.E.128 [R36.64], R24 ;  /* 0x0000001824007986 */ /* 0x0001e2000c101d04 */
[----:B------:R-:W-:-:S02]  /*2970*/  F2FP.BF16.PACK_AB R35, R131, R118 ;  /* 0x000000768323723e */ /* 0x000fc400000010ff */
[----:B------:R-:W-:Y:S01]  /*2980*/  F2FP.BF16.PACK_AB R32, R47, R46 ;  /* 0x0000002e2f20723e */ /* 0x000fe200000010ff */
[----:B------:R0:W-:Y:S01]  /*2990*/  STG.E.128 [R38.64], R28 ;  /* 0x0000001c26007986 */ /* 0x0001e2000c101d04 */
[----:B------:R-:W-:Y:S02]  /*29a0*/  LEA.HI.X R41, R130, c[0x0][0x20c], RZ, 0x4, P2 ;  /* 0x0000830082297a11 */ /* 0x000fe400010f24ff */
[----:B------:R-:W-:Y:S02]  /*29b0*/  ISETP.GE.AND P0, PT, R110, c[0x0][0x164], PT ;  /* 0x000059006e007a0c */ /* 0x000fe40003f06270 */
[----:B------:R-:W-:Y:S01]  /*29c0*/  LOP3.LUT P1, RZ, R115, 0xff, RZ, 0xc0, !PT ;  /* 0x000000ff73ff7812 */ /* 0x000fe2000782c0ff */
[----:B------:R0:W-:Y:S03]  /*29d0*/  STG.E.128 [R40.64], R32 ;  /* 0x0000002028007986 */ /* 0x0001e6000c101d04 */
[----:B------:R-:W-:-:S07]  /*29e0*/  SEL R115, RZ, 0x1, P1 ;  /* 0x00000001ff737807 */ /* 0x000fce0000800000 */
[----:B0-----:R-:W-:Y:S01]  /*29f0*/  @P0 CALL.REL.NOINC `(.L_x_9515) ;  /* 0x0000001000000944 */ /* 0x001fe20003c00000 */
[----:B------:R-:W-:Y:S05]  /*2a00*/  BRA `(.L_x_9516) ;  /* 0xffffdb8000007947 */ /* 0x000fea000383ffff */
.L_x_9515:
[----:B------:R-:W-:Y:S05]  /*2a10*/  EXIT ;  /* 0x000000000000794d */ /* 0x000fea0003800000 */
.L_x_9513:
[----:B0-----:R-:W-:Y:S01]  /*2a20*/  HFMA2.MMA R127, -RZ, RZ, 0, 5.9604644775390625e-08 ;  /* 0x00000001ff7f7435 */ /* 0x001fe200000001ff */
[----:B------:R-:W-:Y:S02]  /*2a30*/  MOV R45, 0x1f ;  /* 0x0000001f002d7802 */ /* 0x000fe40000000f00 */
[----:B------:R-:W-:Y:S02]  /*2a40*/  MOV R118, 0xffffffff ;  /* 0xffffffff00767802 */ /* 0x000fe40000000f00 */
[----:B------:R-:W-:Y:S02]  /*2a50*/  MOV R46, 0x2a70 ;  /* 0x00002a70002e7802 */ /* 0x000fe40000000f00 */
[----:B------:R-:W-:Y:S05]  /*2a60*/  CALL.REL.NOINC `($__internal_53_$__cuda_sm70_shflsync_bfly_p) ;  /* 0x0000079000007944 */ /* 0x000fea0003c00000 */
[----:B-1----:R-:W-:Y:S01]  /*2a70*/  MOV R44, R127 ;  /* 0x0000007f002c7202 */ /* 0x002fe20000000f00 */
[----:B0-----:R-:W-:Y:S05]  /*2a80*/  BRA `(.L_x_9517) ;  /* 0xffffec8000007947 */ /* 0x001fea000383ffff */
.L_x_9514:
[----:B------:R-:W-:Y:S01]  /*2a90*/  HFMA2.MMA R127, -RZ, RZ, 0, 1.1920928955078125e-07 ;  /* 0x00000002ff7f7435 */ /* 0x000fe200000001ff */
[----:B------:R-:W-:Y:S02]  /*2aa0*/  MOV R45, 0x1f ;  /* 0x0000001f002d7802 */ /* 0x000fe40000000f00 */
[----:B------:R-:W-:Y:S02]  /*2ab0*/  MOV R118, 0xffffffff ;  /* 0xffffffff00767802 */ /* 0x000fe40000000f00 */
[----:B------:R-:W-:-:S02]  /*2ac0*/  MOV R46, 0x2ae0 ;  /* 0x00002ae0002e7802 */ /* 0x000fc40000000f00 */
[----:B------:R-:W-:Y:S05]  /*2ad0*/  CALL.REL.NOINC `($__internal_53_$__cuda_sm70_shflsync_bfly_p) ;  /* 0x0000072000007944 */ /* 0x000fea0003c00000 */
[----:B01----:R-:W-:Y:S01]  /*2ae0*/  FADD.FTZ R126, R126, R127 ;  /* 0x0000007f7e7e7221 */ /* 0x003fe20000010000 */
[----:B------:R-:W-:Y:S01]  /*2af0*/  HFMA2.MMA R127, -RZ, RZ, 0, 2.384185791015625e-07 ;  /* 0x00000004ff7f7435 */ /* 0x000fe200000001ff */
[----:B------:R-:W-:-:S02]  /*2b00*/  MOV R45, 0x1f ;  /* 0x0000001f002d7802 */ /* 0x000fc40000000f00 */
[----:B------:R-:W-:Y:S02]  /*2b10*/  MOV R118, 0xffffffff ;  /* 0xffffffff00767802 */ /* 0x000fe40000000f00 */
[----:B------:R-:W-:Y:S02]  /*2b20*/  MOV R46, 0x2b40 ;  /* 0x00002b40002e7802 */ /* 0x000fe40000000f00 */
[----:B------:R-:W-:Y:S05]  /*2b30*/  CALL.REL.NOINC `($__internal_53_$__cuda_sm70_shflsync_bfly_p) ;  /* 0x000006c000007944 */ /* 0x000fea0003c00000 */
[----:B01----:R-:W-:Y:S01]  /*2b40*/  FADD.FTZ R126, R126, R127 ;  /* 0x0000007f7e7e7221 */ /* 0x003fe20000010000 */
[----:B------:R-:W-:Y:S01]  /*2b50*/  HFMA2.MMA R127, -RZ, RZ, 0, 4.76837158203125e-07 ;  /* 0x00000008ff7f7435 */ /* 0x000fe200000001ff */
[----:B------:R-:W-:Y:S02]  /*2b60*/  MOV R45, 0x1f ;  /* 0x0000001f002d7802 */ /* 0x000fe40000000f00 */
[----:B------:R-:W-:Y:S02]  /*2b70*/  MOV R118, 0xffffffff ;  /* 0xffffffff00767802 */ /* 0x000fe40000000f00 */
[----:B------:R-:W-:Y:S02]  /*2b80*/  MOV R46, 0x2ba0 ;  /* 0x00002ba0002e7802 */ /* 0x000fe40000000f00 */
[----:B------:R-:W-:Y:S05]  /*2b90*/  CALL.REL.NOINC `($__internal_53_$__cuda_sm70_shflsync_bfly_p) ;  /* 0x0000066000007944 */ /* 0x000fea0003c00000 */
[----:B01----:R-:W-:Y:S01]  /*2ba0*/  FADD.FTZ R126, R126, R127 ;  /* 0x0000007f7e7e7221 */ /* 0x003fe20000010000 */
[----:B------:R-:W-:Y:S01]  /*2bb0*/  HFMA2.MMA R127, -RZ, RZ, 0, 9.5367431640625e-07 ;  /* 0x00000010ff7f7435 */ /* 0x000fe200000001ff */
[----:B------:R-:W-:-:S02]  /*2bc0*/  MOV R45, 0x1f ;  /* 0x0000001f002d7802 */ /* 0x000fc40000000f00 */
[----:B------:R-:W-:Y:S02]  /*2bd0*/  MOV R118, 0xffffffff ;  /* 0xffffffff00767802 */ /* 0x000fe40000000f00 */
[----:B------:R-:W-:Y:S02]  /*2be0*/  MOV R46, 0x2c00 ;  /* 0x00002c00002e7802 */ /* 0x000fe40000000f00 */
[----:B------:R-:W-:Y:S05]  /*2bf0*/  CALL.REL.NOINC `($__internal_53_$__cuda_sm70_shflsync_bfly_p) ;  /* 0x0000060000007944 */ /* 0x000fea0003c00000 */
        /* <DEDUP_REMOVED lines=70> */
[----:B------:R-:W-:Y:S05]  /*3060*/  CALL.REL.NOINC `($__internal_53_$__cuda_sm70_shflsync_bfly_p) ;  /* 0x0000019000007944 */ /* 0x000fea0003c00000 */
[----:B01----:R-:W-:Y:S01]  /*3070*/  FADD.FTZ R126, R126, R127 ;  /* 0x0000007f7e7e7221 */ /* 0x003fe20000010000 */
[----:B------:R-:W-:Y:S01]  /*3080*/  HFMA2.MMA R127, -RZ, RZ, 0, 1.1920928955078125e-07 ;  /* 0x00000002ff7f7435 */ /* 0x000fe200000001ff */
[----:B------:R-:W-:Y:S02]  /*3090*/  MOV R45, 0x1f ;  /* 0x0000001f002d7802 */ /* 0x000fe40000000f00 */
[----:B------:R-:W-:Y:S02]  /*30a0*/  MOV R118, 0xffffffff ;  /* 0xffffffff00767802 */ /* 0x000fe40000000f00 */
[----:B------:R-:W-:Y:S02]  /*30b0*/  MOV R46, 0x30d0 ;  /* 0x000030d0002e7802 */ /* 0x000fe40000000f00 */
        /* <DEDUP_REMOVED lines=19> */
[----:B01----:R-:W-:Y:S05]  /*31f0*/  BRA `(.L_x_9518) ;  /* 0xffffea5000007947 */ /* 0x003fea000383ffff */
        .weak           $__internal_53_$__cuda_sm70_shflsync_bfly_p
        .type           $__internal_53_$__cuda_sm70_shflsync_bfly_p,@function
        .size           $__internal_53_$__cuda_sm70_shflsync_bfly_p,(.L_x_29117 - $__internal_53_$__cuda_sm70_shflsync_bfly_p)
$__internal_53_$__cuda_sm70_shflsync_bfly_p:
[----:B------:R-:W-:Y:S01]  /*3200*/  HFMA2.MMA R47, -RZ, RZ, 0, 0 ;  /* 0x00000000ff2f7435 */ /* 0x000fe200000001ff */
[----:B------:R-:W-:Y:S04]  /*3210*/  WARPSYNC R118 ;  /* 0x0000007600007348 */ /* 0x000fe80003800000 */
[----:B------:R0:W1:Y:S01]  /*3220*/  SHFL.BFLY PT, R127, R126, R127, R45 ;  /* 0x0c00007f7e7f7389 */ /* 0x00006200000e002d */
[----:B------:R-:W-:Y:S05]  /*3230*/  RET.REL.NODEC R46 `(_ZN10layer_norm13ln_fwd_kernelINS_13Kernel_traitsI13__nv_bfloat16S2_fS2_fjLj4096ELj1ELj1ELj4ELj16ENS_18Kernel_traits_baseILj4096ES2_S2_fS2_fjLj128EEEEELb0ELb1ELb0ELb1EEEvNS_9FwdParamsE) ;  /* 0xffffcdc02e007950 */ /* 0x000fea0003c3ffff */
.L_x_9519:
        /* <DEDUP_REMOVED lines=12> */
.L_x_29117:


//--------------------- .text._ZN10layer_norm13ln_fwd_kernelINS_13Kernel_traitsI13__nv_bfloat16S2_fS2_fjLj4096ELj1ELj1ELj4ELj16ENS_18Kernel_traits_baseILj4096ES2_S2_fS2_fjLj128EEEEELb0ELb1ELb1ELb0EEEvNS_9FwdParamsE --------------------------
	.section	.text._ZN10layer_norm13ln_fwd_kernelINS_13Kernel_traitsI13__nv_bfloat16S2_fS2_fjLj4096ELj1ELj1ELj4ELj16ENS_18Kernel_traits_baseILj4096ES2_S2_fS2_fjLj128EEEEELb0ELb1ELb1ELb0EEEvNS_9FwdParamsE,"ax",@progbits
	.sectioninfo	@"SHI_REGISTERS=168"
	.align	128
        .global         _ZN10layer_norm13ln_fwd_kernelINS_13Kernel_traitsI13__nv_bfloat16S2_fS2_fjLj4096ELj1ELj1ELj4ELj16ENS_18Kernel_traits_baseILj4096ES2_S2_fS2_fjLj128EEEEELb0ELb1ELb1ELb0EEEvNS_9FwdParamsE
        .type           _ZN10layer_norm13ln_fwd_kernelINS_13Kernel_traitsI13__nv_bfloat16S2_fS2_fjLj4096ELj1ELj1ELj4ELj16ENS_18Kernel_traits_baseILj4096ES2_S2_fS2_fjLj128EEEEELb0ELb1ELb1ELb0EEEvNS_9FwdParamsE,@function
        .size           _ZN10layer_norm13ln_fwd_kernelINS_13Kernel_traitsI13__nv_bfloat16S2_fS2_fjLj4096ELj1ELj1ELj4ELj16ENS_18Kernel_traits_baseILj4096ES2_S2_fS2_fjLj128EEEEELb0ELb1ELb1ELb0EEEvNS_9FwdParamsE,(.L_x_29118 - _ZN10layer_norm13ln_fwd_kernelINS_13Kernel_traitsI13__nv_bfloat16S2_fS2_fjLj4096ELj1ELj1ELj4ELj16ENS_18Kernel_traits_baseILj4096ES2_S2_fS2_fjLj128EEEEELb0ELb1ELb1ELb0EEEvNS_9FwdParamsE)
        .other          _ZN10layer_norm13ln_fwd_kernelINS_13Kernel_traitsI13__nv_bfloat16S2_fS2_fjLj4096ELj1ELj1ELj4ELj16ENS_18Kernel_traits_baseILj4096ES2_S2_fS2_fjLj128EEEEELb0ELb1ELb1ELb0EEEvNS_9FwdParamsE,@"STO_CUDA_ENTRY STV_DEFAULT"
_ZN10layer_norm13ln_fwd_kernelINS_13Kernel_traitsI13__nv_bfloat16S2_fS2_fjLj4096ELj1ELj1ELj4ELj16ENS_18Kernel_traits_baseILj4096ES2_S2_fS2_fjLj128EEEEELb0ELb1ELb1ELb0EEEvNS_9FwdParamsE:
.text._ZN10layer_norm13ln_fwd_kernelINS_13Kernel_traitsI13__nv_bfloat16S2_fS2_fjLj4096ELj1ELj1ELj4ELj16ENS_18Kernel_traits_baseILj4096ES2_S2_fS2_fjLj128EEEEELb0ELb1ELb1ELb0EEEvNS_9FwdParamsE:
        /* <DEDUP_REMOVED lines=30> */
.L_x_9521:
[----:B0-----:R-:W-:Y:S05]  /*01e0*/  BSYNC B0 ;  /* 0x0000000000007941 */ /* 0x001fea0003800000 */
.L_x_9520:
        /* <DEDUP_REMOVED lines=16> */
.L_x_9523:
[----:B0-----:R-:W-:Y:S05]  /*02f0*/  BSYNC B0 ;  /* 0x0000000000007941 */ /* 0x001fea0003800000 */
.L_x_9522:
        /* <DEDUP_REMOVED lines=16> */
.L_x_9525:
[----:B0-----:R-:W-:Y:S05]  /*0400*/  BSYNC B0 ;  /* 0x0000000000007941 */ /* 0x001fea0003800000 */
.L_x_9524:
        /* <DEDUP_REMOVED lines=15> */
.L_x_9527:
[----:B0-----:R-:W-:Y:S05]  /*0500*/  BSYNC B0 ;  /* 0x0000000000007941 */ /* 0x001fea0003800000 */
.L_x_9526:
        /* <DEDUP_REMOVED lines=32> */
[--C-:B------:R-:W-:Y:S01]  /*0710*/  PRMT R17, RZ, 0x5410, R4.reuse ;  /* 0x00005410ff117816 */ /* 0x100fe20000000004 */
[----:B------:R-:W-:Y:S01]  /*0720*/  IMAD.IADD R33, R32, 0x1, -R33 ;  /* 0x0000000120217824 */ /* 0x000fe200078e0a21 */
[----:B------:R-:W-:Y:S02]  /*0730*/  LOP3.LUT R68, R68, 0x3fffffe0, RZ, 0xc0, !PT ;  /* 0x3fffffe044447812 */ /* 0x000fe400078ec0ff */
[----:B------:R-:W-:Y:S02]  /*0740*/  PRMT R16, RZ, 0x7610, R4 ;  /* 0x00007610ff107816 */ /* 0x000fe40000000004 */
[----:B------:R-:W-:-:S02]  /*0750*/  IMNMX R33, RZ, R33, !PT ;  /* 0x00000021ff217217 */ /* 0x000fc40007800200 */
[--C-:B------:R-:W-:Y:S02]  /*0760*/  PRMT R15, RZ, 0x5410, R5.reuse ;  /* 0x00005410ff0f7816 */ /* 0x100fe40000000005 */
[----:B------:R-:W-:Y:S02]  /*0770*/  IMNMX R33, R33, 0x20, PT ;  /* 0x0000002021217817 */ /* 0x000fe40003800200 */
[----:B------:R-:W-:Y:S02]  /*0780*/  PRMT R14, RZ, 0x7610, R5 ;  /* 0x00007610ff0e7816 */ /* 0x000fe40000000005 */
[----:B------:R-:W-:Y:S02]  /*0790*/  IADD3 R33, R33, R68, RZ ;  /* 0x0000004421217210 */ /* 0x000fe40007ffe0ff */
[----:B------:R-:W-:Y:S02]  /*07a0*/  PRMT R5, RZ, 0x5410, R30 ;  /* 0x00005410ff057816 */ /* 0x000fe4000000001e */
[----:B------:R-:W-:-:S02]  /*07b0*/  SHF.L.U32 R33, R33, 0x3, RZ ;  /* 0x0000000321217819 */ /* 0x000fc400000006ff */
[----:B------:R-:W-:Y:S02]  /*07c0*/  PRMT R4, RZ, 0x7610, R30 ;  /* 0x00007610ff047816 */ /* 0x000fe4000000001e */
[--C-:B------:R-:W-:Y:S02]  /*07d0*/  PRMT R30, RZ, 0x5410, R34.reuse ;  /* 0x00005410ff1e7816 */ /* 0x100fe40000000022 */
[----:B------:R-:W0:Y:S01]  /*07e0*/  I2F.U32 R33, R33 ;  /* 0x0000002100217306 */ /* 0x000e220000201000 */
[----:B------:R-:W-:Y:S02]  /*07f0*/  PRMT R81, RZ, 0x7610, R34 ;  /* 0x00007610ff517816 */ /* 0x000fe40000000022 */
[----:B------:R-:W-:Y:S02]  /*0800*/  SHF.L.U32 R34, R27, 0x5, RZ ;  /* 0x000000051b227819 */ /* 0x000fe400000006ff */
[--C-:B------:R-:W-:Y:S02]  /*0810*/  PRMT R80, RZ, 0x5410, R35.reuse ;  /* 0x00005410ff507816 */ /* 0x100fe40000000023 */
[----:B------:R-:W-:-:S02]  /*0820*/  PRMT R83, RZ, 0x7610, R35 ;  /* 0x00007610ff537816 */ /* 0x000fc40000000023 */
[----:B------:R-:W-:Y:S02]  /*0830*/  LOP3.LUT R35, R34, 0x3e0, RZ, 0xc0, !PT ;  /* 0x000003e022237812 */ /* 0x000fe400078ec0ff */
[--C-:B------:R-:W-:Y:S02]  /*0840*/  PRMT R82, RZ, 0x5410, R60.reuse ;  /* 0x00005410ff527816 */ /* 0x100fe4000000003c */
[----:B------:R-:W-:Y:S02]  /*0850*/  IADD3 R35, R32, -R35, RZ ;  /* 0x8000002320237210 */ /* 0x000fe40007ffe0ff */
[----:B------:R-:W-:Y:S01]  /*0860*/  PRMT R85, RZ, 0x7610, R60 ;  /* 0x00007610ff557816 */ /* 0x000fe2000000003c */
[----:B0-----:R0:W1:Y:S01]  /*0870*/  MUFU.RCP R137, R33 ;  /* 0x0000002100897308 */ /* 0x0010620000001000 */
[----:B------:R-:W-:Y:S02]  /*0880*/  IMNMX R35, RZ, R35, !PT ;  /* 0x00000023ff237217 */ /* 0x000fe40007800200 */
[----:B------:R-:W-:-:S02]  /*0890*/  PRMT R84, RZ, 0x5410, R61 ;  /* 0x00005410ff547816 */ /* 0x000fc4000000003d */
[----:B------:R-:W-:Y:S02]  /*08a0*/  IMNMX R35, R35, 0x20, PT ;  /* 0x0000002023237817 */ /* 0x000fe40003800200 */
[----:B------:R-:W-:Y:S02]  /*08b0*/  PRMT R87, RZ, 0x7610, R61 ;  /* 0x00007610ff577816 */ /* 0x000fe4000000003d */
[----:B------:R-:W-:Y:S02]  /*08c0*/  IADD3 R35, R68, R35, RZ ;  /* 0x0000002344237210 */ /* 0x000fe40007ffe0ff */
[--C-:B------:R-:W-:Y:S02]  /*08d0*/  PRMT R86, RZ, 0x5410, R62.reuse ;  /* 0x00005410ff567816 */ /* 0x100fe4000000003e */
        /* <DEDUP_REMOVED lines=59> */
[----:B01----:R-:W-:Y:S02]  /*0c90*/  PRMT R153, RZ, 0x7610, R43 ;  /* 0x00007610ff997816 */ /* 0x003fe4000000002b */
.L_x_9611:
[----:B------:R-:W-:-:S05]  /*0ca0*/  MOV R77, 0x4 ;  /* 0x00000004004d7802 */ /* 0x000fca0000000f00 */
[----:B------:R-:W-:-:S06]  /*0cb0*/  IMAD.WIDE R78, R144, R77, c[0x0][0x1d0] ;  /* 0x00007400904e7625 */ /* 0x000fcc00078e024d */
        /* <DEDUP_REMOVED lines=8> */
[----:B--2---:R-:W-:-:S13]  /*0d40*/  ISETP.GE.AND P4, PT, R78, 0x1, PT ;  /* 0x000000014e00780c */ /* 0x004fda0003f86270 */
[----:B------:R-:W-:-:S05]  /*0d50*/  @P4 IADD3 R152, R78, -0x1, RZ ;  /* 0xffffffff4e984810 */ /* 0x000fca0007ffe0ff */
[----:B------:R-:W-:-:S05]  /*0d60*/  @P4 IMAD R152, R152, c[0x0][0x168], RZ ;  /* 0x00005a0098984a24 */ /* 0x000fca00078e02ff */
[----:B------:R-:W-:-:S04]  /*0d70*/  @P4 SHF.R.S32.HI R155, RZ, 0x1f, R152 ;  /* 0x0000001fff9b4819 */ /* 0x000fc80000011498 */
[----:B------:R-:W-:Y:S02]  /*0d80*/  @P4 LEA.HI R155, R155, R152, RZ, 0x3 ;  /* 0x000000989b9b4211 */ /* 0x000fe400078f18ff */
[----:B------:R-:W-:-:S04]  /*0d90*/  LOP3.LUT R152, R27, 0x7f, RZ, 0xc0, !PT ;  /* 0x0000007f1b987812 */ /* 0x000fc800078ec0ff */
[-C--:B------:R-:W-:Y:S02]  /*0da0*/  @P4 LEA.HI.SX32 R79, R155, R152.reuse, 0x1d ;  /* 0x000000989b4f4211 */ /* 0x080fe400078feaff */
[----:B------:R-:W-:Y:S02]  /*0db0*/  LEA.HI.SX32 R150, R150, R152, 0x1d ;  /* 0x0000009896967211 */ /* 0x000fe400078feaff */
        /* <DEDUP_REMOVED lines=40> */
[----:B------:R-:W-:-:S04]  /*1040*/  FMUL.FTZ R36, R25, R36 ;  /* 0x0000002419247220 */ /* 0x000fc80000410000 */
[----:B------:R-:W-:Y:S02]  /*1050*/  @P5 FADD.FTZ R36, R32, R36 ;  /* 0x0000002420245221 */ /* 0x000fe40000010000 */
.L_x_9531:
[----:B0-----:R-:W-:Y:S05]  /*1060*/  BSYNC B1 ;  /* 0x0000000000017941 */ /* 0x001fea0003800000 */
.L_x_9530:
[----:B------:R-:W-:Y:S01]  /*1070*/  BSSY B1, `(.L_x_9532) ;  /* 0x0000006000017945 */ /* 0x000fe20003800000 */
[----:B------:R-:W-:Y:S05]  /*1080*/  @!P6 BRA `(.L_x_9533) ;  /* 0x000000400000e947 */ /* 0x000fea0003800000 */
[----:B-----5:R-:W-:-:S05]  /*1090*/  PRMT R37, RZ, 0x7610, R48 ;  /* 0x00007610ff257816 */ /* 0x020fca0000000030 */
[----:B------:R-:W-:-:S04]  /*10a0*/  FMUL.FTZ R37, R37, c[0x0][0x1ec] ;  /* 0x00007b0025257a20 */ /* 0x000fc80000410000 */
[----:B------:R-:W-:-:S04]  /*10b0*/  FMUL.FTZ R37, R24, R37 ;  /* 0x0000002518257220 */ /* 0x000fc80000410000 */
[----:B------:R-:W-:Y:S02]  /*10c0*/  @P5 FADD.FTZ R37, R33, R37 ;  /* 0x0000002521255221 */ /* 0x000fe40000010000 */
.L_x_9533:
[----:B------:R-:W-:Y:S05]  /*10d0*/  BSYNC B1 ;  /* 0x0000000000017941 */ /* 0x000fea0003800000 */
.L_x_9532:
[----:B------:R-:W-:Y:S01]  /*10e0*/  BSSY B1, `(.L_x_9534) ;  /* 0x0000006000017945 */ /* 0x000fe20003800000 */
[----:B------:R-:W-:Y:S05]  /*10f0*/  @!P6 BRA `(.L_x_9535) ;  /* 0x000000400000e947 */ /* 0x000fea0003800000 */
[----:B-----5:R-:W-:-:S05]  /*1100*/  PRMT R38, RZ, 0x5410, R49 ;  /* 0x00005410ff267816 */ /* 0x020fca0000000031 */
[----:B------:R-:W-:-:S04]  /*1110*/  FMUL.FTZ R38, R38, c[0x0][0x1ec] ;  /* 0x00007b0026267a20 */ /* 0x000fc80000410000 */
[----:B------:R-:W-:-:S04]  /*1120*/  FMUL.FTZ R38, R23, R38 ;  /* 0x0000002617267220 */ /* 0x000fc80000410000 */
[----:B------:R-:W-:Y:S02]  /*1130*/  @P5 FADD.FTZ R38, R34, R38 ;  /* 0x0000002622265221 */ /* 0x000fe40000010000 */
.L_x_9535:
[----:B------:R-:W-:Y:S05]  /*1140*/  BSYNC B1 ;  /* 0x0000000000017941 */ /* 0x000fea0003800000 */
.L_x_9534:
[----:B------:R-:W-:Y:S01]  /*1150*/  BSSY B1, `(.L_x_9536) ;  /* 0x0000006000017945 */ /* 0x000fe20003800000 */
[----:B------:R-:W-:Y:S05]  /*1160*/  @!P6 BRA `(.L_x_9537) ;  /* 0x000000400000e947 */ /* 0x000fea0003800000 */
[----:B-----5:R-:W-:-:S05]  /*1170*/  PRMT R39, RZ, 0x7610, R49 ;  /* 0x00007610ff277816 */ /* 0x020fca0000000031 */
[----:B------:R-:W-:-:S04]  /*1180*/  FMUL.FTZ R39, R39, c[0x0][0x1ec] ;  /* 0x00007b0027277a20 */ /* 0x000fc80000410000 */
[----:B------:R-:W-:-:S04]  /*1190*/  FMUL.FTZ R39, R22, R39 ;  /* 0x0000002716277220 */ /* 0x000fc80000410000 */
[----:B------:R-:W-:Y:S02]  /*11a0*/  @P5 FADD.FTZ R39, R35, R39 ;  /* 0x0000002723275221 */ /* 0x000fe40000010000 */
.L_x_9537:
[----:B------:R-:W-:Y:S05]  /*11b0*/  BSYNC B1 ;  /* 0x0000000000017941 */ /* 0x000fea0003800000 */
.L_x_9536:
[----:B------:R-:W-:Y:S01]  /*11c0*/  BSSY B1, `(.L_x_9538) ;  /* 0x0000006000017945 */ /* 0x000fe20003800000 */
[----:B------:R-:W-:Y:S05]  /*11d0*/  @!P6 BRA `(.L_x_9539) ;  /* 0x000000400000e947 */ /* 0x000fea0003800000 */
[----:B-----5:R-:W-:-:S05]  /*11e0*/  PRMT R44, RZ, 0x5410, R50 ;  /* 0x00005410ff2c7816 */ /* 0x020fca0000000032 */
[----:B------:R-:W-:-:S04]  /*11f0*/  FMUL.FTZ R44, R44, c[0x0][0x1ec] ;  /* 0x00007b002c2c7a20 */ /* 0x000fc80000410000 */
[----:B------:R-:W-:-:S04]  /*1200*/  FMUL.FTZ R44, R21, R44 ;  /* 0x0000002c152c7220 */ /* 0x000fc80000410000 */
[----:B------:R-:W-:Y:S02]  /*1210*/  @P5 FADD.FTZ R44, R40, R44 ;  /* 0x0000002c282c5221 */ /* 0x000fe40000010000 */
.L_x_9539:
[----:B------:R-:W-:Y:S05]  /*1220*/  BSYNC B1 ;  /* 0x0000000000017941 */ /* 0x000fea0003800000 */
.L_x_9538:
[----:B------:R-:W-:Y:S01]  /*1230*/  BSSY B1, `(.L_x_9540) ;  /* 0x0000006000017945 */ /* 0x000fe20003800000 */
[----:B------:R-:W-:Y:S05]  /*1240*/  @!P6 BRA `(.L_x_9541) ;  /* 0x000000400000e947 */ /* 0x000fea0003800000 */
[----:B-----5:R-:W-:-:S05]  /*1250*/  PRMT R45, RZ, 0x7610, R50 ;  /* 0x00007610ff2d7816 */ /* 0x020fca0000000032 */
[----:B------:R-:W-:-:S04]  /*1260*/  FMUL.FTZ R45, R45, c[0x0][0x1ec] ;  /* 0x00007b002d2d7a20 */ /* 0x000fc80000410000 */
[----:B------:R-:W-:-:S04]  /*1270*/  FMUL.FTZ R45, R20, R45 ;  /* 0x0000002d142d7220 */ /* 0x000fc80000410000 */
[----:B------:R-:W-:Y:S02]  /*1280*/  @P5 FADD.FTZ R45, R41, R45 ;  /* 0x0000002d292d5221 */ /* 0x000fe40000010000 */
.L_x_9541:
[----:B------:R-:W-:Y:S05]  /*1290*/  BSYNC B1 ;  /* 0x0000000000017941 */ /* 0x000fea0003800000 */
.L_x_9540:
[----:B------:R-:W-:Y:S01]  /*12a0*/  BSSY B1, `(.L_x_9542) ;  /* 0x0000007000017945 */ /* 0x000fe20003800000 */
[----:B------:R-:W-:Y:S01]  /*12b0*/  HFMA2.MMA R77, -RZ, RZ, 0, 1.9073486328125e-06 ;  /* 0x00000020ff4d7435 */ /* 0x000fe200000001ff */
[----:B------:R-:W-:Y:S05]  /*12c0*/  @!P6 BRA `(.L_x_9543) ;  /* 0x000000400000e947 */ /* 0x000fea0003800000 */
[----:B-----5:R-:W-:-:S05]  /*12d0*/  PRMT R46, RZ, 0x5410, R51 ;  /* 0x00005410ff2e7816 */ /* 0x020fca0000000033 */
[----:B------:R-:W-:-:S04]  /*12e0*/  FMUL.FTZ R46, R46, c[0x0][0x1ec] ;  /* 0x00007b002e2e7a20 */ /* 0x000fc80000410000 */
[----:B------:R-:W-:-:S04]  /*12f0*/  FMUL.FTZ R46, R19, R46 ;  /* 0x0000002e132e7220 */ /* 0x000fc80000410000 */
[----:B------:R-:W-:Y:S02]  /*1300*/  @P5 FADD.FTZ R46, R42, R46 ;  /* 0x0000002e2a2e5221 */ /* 0x000fe40000010000 */
.L_x_9543:
[----:B------:R-:W-:Y:S05]  /*1310*/  BSYNC B1 ;  /* 0x0000000000017941 */ /* 0x000fea0003800000 */
.L_x_9542:
[----:B------:R-:W-:Y:S01]  /*1320*/  BSSY B1, `(.L_x_9544) ;  /* 0x0000007000017945 */ /* 0x000fe20003800000 */
[----:B------:R-:W-:Y:S01]  /*1330*/  IMAD.WIDE.U32 R76, R150, R77, c[0x0][0x188] ;  /* 0x00006200964c7625 */ /* 0x000fe200078e004d */
[----:B------:R-:W-:Y:S05]  /*1340*/  @!P6 BRA `(.L_x_9545) ;  /* 0x000000400000e947 */ /* 0x000fea0003800000 */
[----:B-----5:R-:W-:-:S05]  /*1350*/  PRMT R47, RZ, 0x7610, R51 ;  /* 0x00007610ff2f7816 */ /* 0x020fca0000000033 */
[----:B------:R-:W-:-:S04]  /*1360*/  FMUL.FTZ R47, R47, c[0x0][0x1ec] ;  /* 0x00007b002f2f7a20 */ /* 0x000fc80000410000 */
[----:B------:R-:W-:-:S04]  /*1370*/  FMUL.FTZ R47, R18, R47 ;  /* 0x0000002f122f7220 */ /* 0x000fc80000410000 */
[----:B------:R-:W-:Y:S02]  /*1380*/  @P5 FADD.FTZ R47, R43, R47 ;  /* 0x0000002f2b2f5221 */ /* 0x000fe40000010000 */
.L_x_9545:
[----:B------:R-:W-:Y:S05]  /*1390*/  BSYNC B1 ;  /* 0x0000000000017941 */ /* 0x000fea0003800000 */
.L_x_9544:
[----:B------:R0:W-:Y:S01]  /*13a0*/  STG.E.128 [R76.64], R36 ;  /* 0x000000244c007986 */ /* 0x0001e2000c101d04 */
[----:B------:R-:W-:Y:S02]  /*13b0*/  IADD3 R79, R79, 0x80, RZ ;  /* 0x000000804f4f7810 */ /* 0x000fe40007ffe0ff */
[----:B------:R-:W-:Y:S01]  /*13c0*/  IADD3 R150, R150, 0x80, RZ ;  /* 0x0000008096967810 */ /* 0x000fe20007ffe0ff */
[----:B------:R0:W-:Y:S04]  /*13d0*/  STG.E.128 [R76.64+0x10], R44 ;  /* 0x0000102c4c007986 */ /* 0x0001e8000c101d04 */
.L_x_9529:
[----:B-1----:R-:W-:Y:S05]  /*13e0*/  BSYNC B0 ;  /* 0x0000000000007941 */ /* 0x002fea0003800000 */
.L_x_9528:
        /* <DEDUP_REMOVED lines=10> */
[----:B0-----:R-:W-:-:S08]  /*1490*/  @P4 IMAD.MOV.U32 R76, RZ, RZ, 0x10 ;  /* 0x00000010ff4c4424 */ /* 0x001fd000078e00ff */
        /* <DEDUP_REMOVED lines=32> */
.L_x_9549:
[----:B0-----:R-:W-:Y:S05]  /*16a0*/  BSYNC B1 ;  /* 0x0000000000017941 */ /* 0x001fea0003800000 */
.L_x_9548:
[----:B------:R-:W-:Y:S01]  /*16b0*/  BSSY B1, `(.L_x_9550) ;  /* 0x0000006000017945 */ /* 0x000fe20003800000 */
[----:B------:R-:W-:Y:S05]  /*16c0*/  @!P6 BRA `(.L_x_9551) ;  /* 0x000000400000e947 */ /* 0x000fea0003800000 */
[----:B-----5:R-:W-:-:S05]  /*16d0*/  PRMT R53, RZ, 0x7610, R48 ;  /* 0x00007610ff357816 */ /* 0x020fca0000000030 */
[----:B------:R-:W-:-:S04]  /*16e0*/  FMUL.FTZ R53, R53, c[0x0][0x1ec] ;  /* 0x00007b0035357a20 */ /* 0x000fc80000410000 */
[----:B------:R-:W-:-:S04]  /*16f0*/  FMUL.FTZ R53, R16, R53 ;  /* 0x0000003510357220 */ /* 0x000fc80000410000 */
[----:B------:R-:W-:Y:S02]  /*1700*/  @P5 FADD.FTZ R53, R33, R53 ;  /* 0x0000003521355221 */ /* 0x000fe40000010000 */
.L_x_9551:
[----:B------:R-:W-:Y:S05]  /*1710*/  BSYNC B1 ;  /* 0x0000000000017941 */ /* 0x000fea0003800000 */
.L_x_9550:
[----:B------:R-:W-:Y:S01]  /*1720*/  BSSY B1, `(.L_x_9552) ;  /* 0x0000006000017945 */ /* 0x000fe20003800000 */
[----:B------:R-:W-:Y:S05]  /*1730*/  @!P6 BRA `(.L_x_9553) ;  /* 0x000000400000e947 */ /* 0x000fea0003800000 */
[----:B-----5:R-:W-:-:S05]  /*1740*/  PRMT R54, RZ, 0x5410, R49 ;  /* 0x00005410ff367816 */ /* 0x020fca0000000031 */
[----:B------:R-:W-:-:S04]  /*1750*/  FMUL.FTZ R54, R54, c[0x0][0x1ec] ;  /* 0x00007b0036367a20 */ /* 0x000fc80000410000 */
[----:B------:R-:W-:-:S04]  /*1760*/  FMUL.FTZ R54, R15, R54 ;  /* 0x000000360f367220 */ /* 0x000fc80000410000 */
[----:B------:R-:W-:Y:S02]  /*1770*/  @P5 FADD.FTZ R54, R34, R54 ;  /* 0x0000003622365221 */ /* 0x000fe40000010000 */
.L_x_9553:
[----:B------:R-:W-:Y:S05]  /*1780*/  BSYNC B1 ;  /* 0x0000000000017941 */ /* 0x000fea0003800000 */
.L_x_9552:
[----:B------:R-:W-:Y:S01]  /*1790*/  BSSY B1, `(.L_x_9554) ;  /* 0x0000006000017945 */ /* 0x000fe20003800000 */
[----:B------:R-:W-:Y:S05]  /*17a0*/  @!P6 BRA `(.L_x_9555) ;  /* 0x000000400000e947 */ /* 0x000fea0003800000 */
[----:B-----5:R-:W-:-:S05]  /*17b0*/  PRMT R55, RZ, 0x7610, R49 ;  /* 0x00007610ff377816 */ /* 0x020fca0000000031 */
[----:B------:R-:W-:-:S04]  /*17c0*/  FMUL.FTZ R55, R55, c[0x0][0x1ec] ;  /* 0x00007b0037377a20 */ /* 0x000fc80000410000 */
[----:B------:R-:W-:-:S04]  /*17d0*/  FMUL.FTZ R55, R14, R55 ;  /* 0x000000370e377220 */ /* 0x000fc80000410000 */
[----:B------:R-:W-:Y:S02]  /*17e0*/  @P5 FADD.FTZ R55, R35, R55 ;  /* 0x0000003723375221 */ /* 0x000fe40000010000 */
.L_x_9555:
[----:B------:R-:W-:Y:S05]  /*17f0*/  BSYNC B1 ;  /* 0x0000000000017941 */ /* 0x000fea0003800000 */
.L_x_9554:
[----:B------:R-:W-:Y:S01]  /*1800*/  BSSY B1, `(.L_x_9556) ;  /* 0x0000006000017945 */ /* 0x000fe20003800000 */
[----:B------:R-:W-:Y:S05]  /*1810*/  @!P6 BRA `(.L_x_9557) ;  /* 0x000000400000e947 */ /* 0x000fea0003800000 */
[----:B-----5:R-:W-:-:S05]  /*1820*/  PRMT R56, RZ, 0x5410, R50 ;  /* 0x00005410ff387816 */ /* 0x020fca0000000032 */
[----:B------:R-:W-:-:S04]  /*1830*/  FMUL.FTZ R56, R56, c[0x0][0x1ec] ;  /* 0x00007b0038387a20 */ /* 0x000fc80000410000 */
[----:B------:R-:W-:-:S04]  /*1840*/  FMUL.FTZ R56, R13, R56 ;  /* 0x000000380d387220 */ /* 0x000fc80000410000 */
[----:B------:R-:W-:Y:S02]  /*1850*/  @P5 FADD.FTZ R56, R40, R56 ;  /* 0x0000003828385221 */ /* 0x000fe40000010000 */
.L_x_9557:
[----:B------:R-:W-:Y:S05]  /*1860*/  BSYNC B1 ;  /* 0x0000000000017941 */ /* 0x000fea0003800000 */
.L_x_9556:
[----:B------:R-:W-:Y:S01]  /*1870*/  BSSY B1, `(.L_x_9558) ;  /* 0x0000006000017945 */ /* 0x000fe20003800000 */
[----:B------:R-:W-:Y:S05]  /*1880*/  @!P6 BRA `(.L_x_9559) ;  /* 0x000000400000e947 */ /* 0x000fea0003800000 */
[----:B-----5:R-:W-:-:S05]  /*1890*/  PRMT R57, RZ, 0x7610, R50 ;  /* 0x00007610ff397816 */ /* 0x020fca0000000032 */
[----:B------:R-:W-:-:S04]  /*18a0*/  FMUL.FTZ R57, R57, c[0x0][0x1ec] ;  /* 0x00007b0039397a20 */ /* 0x000fc80000410000 */
[----:B------:R-:W-:-:S04]  /*18b0*/  FMUL.FTZ R57, R12, R57 ;  /* 0x000000390c397220 */ /* 0x000fc80000410000 */
[----:B------:R-:W-:Y:S02]  /*18c0*/  @P5 FADD.FTZ R57, R41, R57 ;  /* 0x0000003929395221 */ /* 0x000fe40000010000 */
.L_x_9559:
[----:B------:R-:W-:Y:S05]  /*18d0*/  BSYNC B1 ;  /* 0x0000000000017941 */ /* 0x000fea0003800000 */
.L_x_9558:
[----:B------:R-:W-:Y:S01]  /*18e0*/  BSSY B1, `(.L_x_9560) ;  /* 0x0000007000017945 */ /* 0x000fe20003800000 */
[----:B------:R-:W-:Y:S01]  /*18f0*/  HFMA2.MMA R77, -RZ, RZ, 0, 1.9073486328125e-06 ;  /* 0x00000020ff4d7435 */ /* 0x000fe200000001ff */
[----:B------:R-:W-:Y:S05]  /*1900*/  @!P6 BRA `(.L_x_9561) ;  /* 0x000000400000e947 */ /* 0x000fea0003800000 */
[----:B-----5:R-:W-:-:S05]  /*1910*/  PRMT R58, RZ, 0x5410, R51 ;  /* 0x00005410ff3a7816 */ /* 0x020fca0000000033 */
[----:B------:R-:W-:-:S04]  /*1920*/  FMUL.FTZ R58, R58, c[0x0][0x1ec] ;  /* 0x00007b003a3a7a20 */ /* 0x000fc80000410000 */
[----:B------:R-:W-:-:S04]  /*1930*/  FMUL.FTZ R58, R11, R58 ;  /* 0x0000003a0b3a7220 */ /* 0x000fc80000410000 */
[----:B------:R-:W-:Y:S02]  /*1940*/  @P5 FADD.FTZ R58, R42, R58 ;  /* 0x0000003a2a3a5221 */ /* 0x000fe40000010000 */
.L_x_9561:
[----:B------:R-:W-:Y:S05]  /*1950*/  BSYNC B1 ;  /* 0x0000000000017941 */ /* 0x000fea0003800000 */
.L_x_9560:
[----:B------:R-:W-:Y:S01]  /*1960*/  BSSY B1, `(.L_x_9562) ;  /* 0x0000007000017945 */ /* 0x000fe20003800000 */
[----:B------:R-:W-:Y:S01]  /*1970*/  IMAD.WIDE.U32 R76, R150, R77, c[0x0][0x188] ;  /* 0x00006200964c7625 */ /* 0x000fe200078e004d */
[----:B------:R-:W-:Y:S05]  /*1980*/  @!P6 BRA `(.L_x_9563) ;  /* 0x000000400000e947 */ /* 0x000fea0003800000 */
[----:B-----5:R-:W-:-:S05]  /*1990*/  PRMT R59, RZ, 0x7610, R51 ;  /* 0x00007610ff3b7816 */ /* 0x020fca0000000033 */
[----:B------:R-:W-:-:S04]  /*19a0*/  FMUL.FTZ R59, R59, c[0x0][0x1ec] ;  /* 0x00007b003b3b7a20 */ /* 0x000fc80000410000 */
[----:B------:R-:W-:-:S04]  /*19b0*/  FMUL.FTZ R59, R10, R59 ;  /* 0x0000003b0a3b7220 */ /* 0x000fc80000410000 */
[----:B------:R-:W-:Y:S02]  /*19c0*/  @P5 FADD.FTZ R59, R43, R59 ;  /* 0x0000003b2b3b5221 */ /* 0x000fe40000010000 */
.L_x_9563:
[----:B------:R-:W-:Y:S05]  /*19d0*/  BSYNC B1 ;  /* 0x0000000000017941 */ /* 0x000fea0003800000 */
.L_x_9562:
[----:B------:R0:W-:Y:S01]  /*19e0*/  STG.E.128 [R76.64], R52 ;  /* 0x000000344c007986 */ /* 0x0001e2000c101d04 */
[----:B------:R-:W-:Y:S02]  /*19f0*/  IADD3 R79, R79, 0x80, RZ ;  /* 0x000000804f4f7810 */ /* 0x000fe40007ffe0ff */
[----:B------:R-:W-:Y:S01]  /*1a00*/  IADD3 R150, R150, 0x80, RZ ;  /* 0x0000008096967810 */ /* 0x000fe20007ffe0ff */
[----:B------:R0:W-:Y:S04]  /*1a10*/  STG.E.128 [R76.64+0x10], R56 ;  /* 0x000010384c007986 */ /* 0x0001e8000c101d04 */
.L_x_9547:
[----:B------:R-:W-:Y:S05]  /*1a20*/  BSYNC B0 ;  /* 0x0000000000007941 */ /* 0x000fea0003800000 */
.L_x_9546:
        /* <DEDUP_REMOVED lines=42> */
.L_x_9567:
[----:B0-----:R-:W-:Y:S05]  /*1cd0*/  BSYNC B1 ;  /* 0x0000000000017941 */ /* 0x001fea0003800000 */
.L_x_9566:
[----:B------:R-:W-:Y:S01]  /*1ce0*/  BSSY B1, `(.L_x_9568) ;  /* 0x0000006000017945 */ /* 0x000fe20003800000 */
[----:B------:R-:W-:Y:S05]  /*1cf0*/  @!P6 BRA `(.L_x_9569) ;  /* 0x000000400000e947 */ /* 0x000fea0003800000 */
[----:B-----5:R-:W-:-:S05]  /*1d00*/  PRMT R61, RZ, 0x7610, R48 ;  /* 0x00007610ff3d7816 */ /* 0x020fca0000000030 */
[----:B------:R-:W-:-:S04]  /*1d10*/  FMUL.FTZ R61, R61, c[0x0][0x1ec] ;  /* 0x00007b003d3d7a20 */ /* 0x000fc80000410000 */
[----:B------:R-:W-:-:S04]  /*1d20*/  FMUL.FTZ R61, R8, R61 ;  /* 0x0000003d083d7220 */ /* 0x000fc80000410000 */
[----:B------:R-:W-:Y:S02]  /*1d30*/  @P5 FADD.FTZ R61, R33, R61 ;  /* 0x0000003d213d5221 */ /* 0x000fe40000010000 */
.L_x_9569:
[----:B------:R-:W-:Y:S05]  /*1d40*/  BSYNC B1 ;  /* 0x0000000000017941 */ /* 0x000fea0003800000 */
.L_x_9568:
[----:B------:R-:W-:Y:S01]  /*1d50*/  BSSY B1, `(.L_x_9570) ;  /* 0x0000006000017945 */ /* 0x000fe20003800000 */
[----:B------:R-:W-:Y:S05]  /*1d60*/  @!P6 BRA `(.L_x_9571) ;  /* 0x000000400000e947 */ /* 0x000fea0003800000 */
[----:B-----5:R-:W-:-:S05]  /*1d70*/  PRMT R62, RZ, 0x5410, R49 ;  /* 0x00005410ff3e7816 */ /* 0x020fca0000000031 */
[----:B------:R-:W-:-:S04]  /*1d80*/  FMUL.FTZ R62, R62, c[0x0][0x1ec] ;  /* 0x00007b003e3e7a20 */ /* 0x000fc80000410000 */
[----:B------:R-:W-:-:S04]  /*1d90*/  FMUL.FTZ R62, R7, R62 ;  /* 0x0000003e073e7220 */ /* 0x000fc80000410000 */
[----:B------:R-:W-:Y:S02]  /*1da0*/  @P5 FADD.FTZ R62, R34, R62 ;  /* 0x0000003e223e5221 */ /* 0x000fe40000010000 */
.L_x_9571:
[----:B------:R-:W-:Y:S05]  /*1db0*/  BSYNC B1 ;  /* 0x0000000000017941 */ /* 0x000fea0003800000 */
.L_x_9570:
[----:B------:R-:W-:Y:S01]  /*1dc0*/  BSSY B1, `(.L_x_9572) ;  /* 0x0000006000017945 */ /* 0x000fe20003800000 */
[----:B------:R-:W-:Y:S05]  /*1dd0*/  @!P6 BRA `(.L_x_9573) ;  /* 0x000000400000e947 */ /* 0x000fea0003800000 */
[----:B-----5:R-:W-:-:S05]  /*1de0*/  PRMT R63, RZ, 0x7610, R49 ;  /* 0x00007610ff3f7816 */ /* 0x020fca0000000031 */
[----:B------:R-:W-:-:S04]  /*1df0*/  FMUL.FTZ R63, R63, c[0x0][0x1ec] ;  /* 0x00007b003f3f7a20 */ /* 0x000fc80000410000 */
[----:B------:R-:W-:-:S04]  /*1e00*/  FMUL.FTZ R63, R6, R63 ;  /* 0x0000003f063f7220 */ /* 0x000fc80000410000 */
[----:B------:R-:W-:Y:S02]  /*1e10*/  @P5 FADD.FTZ R63, R35, R63 ;  /* 0x0000003f233f5221 */ /* 0x000fe40000010000 */
.L_x_9573:
[----:B------:R-:W-:Y:S05]  /*1e20*/  BSYNC B1 ;  /* 0x0000000000017941 */ /* 0x000fea0003800000 */
.L_x_9572:
[----:B------:R-:W-:Y:S01]  /*1e30*/  BSSY B1, `(.L_x_9574) ;  /* 0x0000006000017945 */ /* 0x000fe20003800000 */
[----:B------:R-:W-:Y:S05]  /*1e40*/  @!P6 BRA `(.L_x_9575) ;  /* 0x000000400000e947 */ /* 0x000fea0003800000 */
[----:B-----5:R-:W-:-:S05]  /*1e50*/  PRMT R64, RZ, 0x5410, R50 ;  /* 0x00005410ff407816 */ /* 0x020fca0000000032 */
[----:B------:R-:W-:-:S04]  /*1e60*/  FMUL.FTZ R64, R64, c[0x0][0x1ec] ;  /* 0x00007b0040407a20 */ /* 0x000fc80000410000 */
[----:B------:R-:W-:-:S04]  /*1e70*/  FMUL.FTZ R64, R5, R64 ;  /* 0x0000004005407220 */ /* 0x000fc80000410000 */
[----:B------:R-:W-:Y:S02]  /*1e80*/  @P5 FADD.FTZ R64, R40, R64 ;  /* 0x0000004028405221 */ /* 0x000fe40000010000 */
.L_x_9575:
[----:B------:R-:W-:Y:S05]  /*1e90*/  BSYNC B1 ;  /* 0x0000000000017941 */ /* 0x000fea0003800000 */
.L_x_9574:
[----:B------:R-:W-:Y:S01]  /*1ea0*/  BSSY B1, `(.L_x_9576) ;  /* 0x0000006000017945 */ /* 0x000fe20003800000 */
[----:B------:R-:W-:Y:S05]  /*1eb0*/  @!P6 BRA `(.L_x_9577) ;  /* 0x000000400000e947 */ /* 0x000fea0003800000 */
[----:B-----5:R-:W-:-:S05]  /*1ec0*/  PRMT R65, RZ, 0x7610, R50 ;  /* 0x00007610ff417816 */ /* 0x020fca0000000032 */
[----:B------:R-:W-:-:S04]  /*1ed0*/  FMUL.FTZ R65, R65, c[0x0][0x1ec] ;  /* 0x00007b0041417a20 */ /* 0x000fc80000410000 */
[----:B------:R-:W-:-:S04]  /*1ee0*/  FMUL.FTZ R65, R4, R65 ;  /* 0x0000004104417220 */ /* 0x000fc80000410000 */
[----:B------:R-:W-:Y:S02]  /*1ef0*/  @P5 FADD.FTZ R65, R41, R65 ;  /* 0x0000004129415221 */ /* 0x000fe40000010000 */
.L_x_9577:
[----:B------:R-:W-:Y:S05]  /*1f00*/  BSYNC B1 ;  /* 0x0000000000017941 */ /* 0x000fea0003800000 */
.L_x_9576:
[----:B------:R-:W-:Y:S01]  /*1f10*/  BSSY B1, `(.L_x_9578) ;  /* 0x0000007000017945 */ /* 0x000fe20003800000 */
[----:B------:R-:W-:Y:S01]  /*1f20*/  HFMA2.MMA R77, -RZ, RZ, 0, 1.9073486328125e-06 ;  /* 0x00000020ff4d7435 */ /* 0x000fe200000001ff */
[----:B------:R-:W-:Y:S05]  /*1f30*/  @!P6 BRA `(.L_x_9579) ;  /* 0x000000400000e947 */ /* 0x000fea0003800000 */
[----:B-----5:R-:W-:-:S05]  /*1f40*/  PRMT R66, RZ, 0x5410, R51 ;  /* 0x00005410ff427816 */ /* 0x020fca0000000033 */
[----:B------:R-:W-:-:S04]  /*1f50*/  FMUL.FTZ R66, R66, c[0x0][0x1ec] ;  /* 0x00007b0042427a20 */ /* 0x000fc80000410000 */
[----:B------:R-:W-:-:S04]  /*1f60*/  FMUL.FTZ R66, R3, R66 ;  /* 0x0000004203427220 */ /* 0x000fc80000410000 */
[----:B------:R-:W-:Y:S02]  /*1f70*/  @P5 FADD.FTZ R66, R42, R66 ;  /* 0x000000422a425221 */ /* 0x000fe40000010000 */
.L_x_9579:
[----:B------:R-:W-:Y:S05]  /*1f80*/  BSYNC B1 ;  /* 0x0000000000017941 */ /* 0x000fea0003800000 */
.L_x_9578:
[----:B------:R-:W-:Y:S01]  /*1f90*/  BSSY B1, `(.L_x_9580) ;  /* 0x0000007000017945 */ /* 0x000fe20003800000 */
[----:B------:R-:W-:Y:S01]  /*1fa0*/  IMAD.WIDE.U32 R76, R150, R77, c[0x0][0x188] ;  /* 0x00006200964c7625 */ /* 0x000fe200078e004d */
[----:B------:R-:W-:Y:S05]  /*1fb0*/  @!P6 BRA `(.L_x_9581) ;  /* 0x000000400000e947 */ /* 0x000fea0003800000 */
[----:B-----5:R-:W-:-:S05]  /*1fc0*/  PRMT R67, RZ, 0x7610, R51 ;  /* 0x00007610ff437816 */ /* 0x020fca0000000033 */
[----:B------:R-:W-:-:S04]  /*1fd0*/  FMUL.FTZ R67, R67, c[0x0][0x1ec] ;  /* 0x00007b0043437a20 */ /* 0x000fc80000410000 */
[----:B------:R-:W-:-:S04]  /*1fe0*/  FMUL.FTZ R67, R2, R67 ;  /* 0x0000004302437220 */ /* 0x000fc80000410000 */
[----:B------:R-:W-:Y:S02]  /*1ff0*/  @P5 FADD.FTZ R67, R43, R67 ;  /* 0x000000432b435221 */ /* 0x000fe40000010000 */
.L_x_9581:
[----:B------:R-:W-:Y:S05]  /*2000*/  BSYNC B1 ;  /* 0x0000000000017941 */ /* 0x000fea0003800000 */
.L_x_9580:
[----:B------:R0:W-:Y:S01]  /*2010*/  STG.E.128 [R76.64], R60 ;  /* 0x0000003c4c007986 */ /* 0x0001e2000c101d04 */
[----:B------:R-:W-:Y:S02]  /*2020*/  IADD3 R79, R79, 0x80, RZ ;  /* 0x000000804f4f7810 */ /* 0x000fe40007ffe0ff */
[----:B------:R-:W-:Y:S01]  /*2030*/  IADD3 R150, R150, 0x80, RZ ;  /* 0x0000008096967810 */ /* 0x000fe20007ffe0ff */
[----:B------:R0:W-:Y:S04]  /*2040*/  STG.E.128 [R76.64+0x10], R64 ;  /* 0x000010404c007986 */ /* 0x0001e8000c101d04 */
.L_x_9565:
[----:B------:R-:W-:Y:S05]  /*2050*/  BSYNC B0 ;  /* 0x0000000000007941 */ /* 0x000fea0003800000 */
.L_x_9564:
        /* <DEDUP_REMOVED lines=13> */
[----:B0-----:R-:W-:Y:S01]  /*2130*/  IMAD.MOV.U32 R77, RZ, RZ, 0x20 ;  /* 0x00000020ff4d7424 */ /* 0x001fe200078e00ff */
[----:B------:R-:W-:Y:S02]  /*2140*/  BSSY B1, `(.L_x_9584) ;  /* 0x000001d000017945 */ /* 0x000fe40003800000 */
[----:B------:R-:W-:Y:S01]  /*2150*/  @!P5 ISETP.NE.AND.EX P4, PT, RZ, c[0x0][0x184], PT, P4 ;  /* 0x00006100ff00da0c */ /* 0x000fe20003f85340 */
[----:B------:R-:W-:-:S03]  /*2160*/  IMAD.WIDE.U32 R76, R150, R77, c[0x0][0x188] ;  /* 0x00006200964c7625 */ /* 0x000fc600078e004d */
        /* <DEDUP_REMOVED lines=24> */
[----:B------:R-:W-:-:S04]  /*22f0*/  FMUL.FTZ R68, R0, R75 ;  /* 0x0000004b00447220 */ /* 0x000fc80000410000 */
[----:B------:R-:W-:Y:S02]  /*2300*/  @P0 FADD.FTZ R68, R32, R68 ;  /* 0x0000004420440221 */ /* 0x000fe40000010000 */
.L_x_9585:
[----:B------:R-:W-:Y:S05]  /*2310*/  BSYNC B1 ;  /* 0x0000000000017941 */ /* 0x000fea0003800000 */
.L_x_9584:
[----:B------:R-:W-:Y:S01]  /*2320*/  BSSY B1, `(.L_x_9586) ;  /* 0x0000006000017945 */ /* 0x000fe20003800000 */
[----:B------:R-:W-:Y:S05]  /*2330*/  @!P5 BRA `(.L_x_9587) ;  /* 0x000000400000d947 */ /* 0x000fea0003800000 */
[----:B-----5:R-:W-:-:S05]  /*2340*/  PRMT R69, RZ, 0x7610, R48 ;  /* 0x00007610ff457816 */ /* 0x020fca0000000030 */
[----:B------:R-:W-:-:S04]  /*2350*/  FMUL.FTZ R78, R69, c[0x0][0x1ec] ;  /* 0x00007b00454e7a20 */ /* 0x000fc80000410000 */
[----:B------:R-:W-:-:S04]  /*2360*/  FMUL.FTZ R69, R29, R78 ;  /* 0x0000004e1d457220 */ /* 0x000fc80000410000 */
[----:B------:R-:W-:Y:S02]  /*2370*/  @P0 FADD.FTZ R69, R33, R69 ;  /* 0x0000004521450221 */ /* 0x000fe40000010000 */
.L_x_9587:
[----:B------:R-:W-:Y:S05]  /*2380*/  BSYNC B1 ;  /* 0x0000000000017941 */ /* 0x000fea0003800000 */
.L_x_9586:
[----:B------:R-:W-:Y:S01]  /*2390*/  BSSY B1, `(.L_x_9588) ;  /* 0x0000006000017945 */ /* 0x000fe20003800000 */
[----:B------:R-:W-:Y:S05]  /*23a0*/  @!P5 BRA `(.L_x_9589) ;  /* 0x000000400000d947 */ /* 0x000fea0003800000 */
[----:B-----5:R-:W-:-:S05]  /*23b0*/  PRMT R70, RZ, 0x5410, R49 ;  /* 0x00005410ff467816 */ /* 0x020fca0000000031 */
[----:B------:R-:W-:-:S04]  /*23c0*/  FMUL.FTZ R75, R70, c[0x0][0x1ec] ;  /* 0x00007b00464b7a20 */ /* 0x000fc80000410000 */
[----:B------:R-:W-:-:S04]  /*23d0*/  FMUL.FTZ R70, R28, R75 ;  /* 0x0000004b1c467220 */ /* 0x000fc80000410000 */
[----:B------:R-:W-:Y:S02]  /*23e0*/  @P0 FADD.FTZ R70, R34, R70 ;  /* 0x0000004622460221 */ /* 0x000fe40000010000 */
.L_x_9589:
[----:B------:R-:W-:Y:S05]  /*23f0*/  BSYNC B1 ;  /* 0x0000000000017941 */ /* 0x000fea0003800000 */
.L_x_9588:
[----:B------:R-:W-:Y:S01]  /*2400*/  BSSY B1, `(.L_x_9590) ;  /* 0x0000006000017945 */ /* 0x000fe20003800000 */
[----:B------:R-:W-:Y:S05]  /*2410*/  @!P5 BRA `(.L_x_9591) ;  /* 0x000000400000d947 */ /* 0x000fea0003800000 */
[----:B-----5:R-:W-:-:S05]  /*2420*/  PRMT R71, RZ, 0x7610, R49 ;  /* 0x00007610ff477816 */ /* 0x020fca0000000031 */
[----:B------:R-:W-:-:S04]  /*2430*/  FMUL.FTZ R78, R71, c[0x0][0x1ec] ;  /* 0x00007b00474e7a20 */ /* 0x000fc80000410000 */
[----:B------:R-:W-:-:S04]  /*2440*/  FMUL.FTZ R71, R31, R78 ;  /* 0x0000004e1f477220 */ /* 0x000fc80000410000 */
[----:B------:R-:W-:Y:S02]  /*2450*/  @P0 FADD.FTZ R71, R35, R71 ;  /* 0x0000004723470221 */ /* 0x000fe40000010000 */
.L_x_9591:
[----:B------:R-:W-:Y:S05]  /*2460*/  BSYNC B1 ;  /* 0x0000000000017941 */ /* 0x000fea0003800000 */
.L_x_9590:
[----:B------:R-:W-:Y:S01]  /*2470*/  BSSY B1, `(.L_x_9592) ;  /* 0x0000006000017945 */ /* 0x000fe20003800000 */
[----:B------:R-:W-:Y:S05]  /*2480*/  @!P5 BRA `(.L_x_9593) ;  /* 0x000000400000d947 */ /* 0x000fea0003800000 */
[----:B-----5:R-:W-:-:S05]  /*2490*/  PRMT R72, RZ, 0x5410, R50 ;  /* 0x00005410ff487816 */ /* 0x020fca0000000032 */
[----:B------:R-:W-:-:S04]  /*24a0*/  FMUL.FTZ R75, R72, c[0x0][0x1ec] ;  /* 0x00007b00484b7a20 */ /* 0x000fc80000410000 */
[----:B------:R-:W-:-:S04]  /*24b0*/  FMUL.FTZ R72, R30, R75 ;  /* 0x0000004b1e487220 */ /* 0x000fc80000410000 */
[----:B------:R-:W-:Y:S02]  /*24c0*/  @P0 FADD.FTZ R72, R40, R72 ;  /* 0x0000004828480221 */ /* 0x000fe40000010000 */
.L_x_9593:
[----:B------:R-:W-:Y:S05]  /*24d0*/  BSYNC B1 ;  /* 0x0000000000017941 */ /* 0x000fea0003800000 */
.L_x_9592:
[----:B------:R-:W-:Y:S01]  /*24e0*/  BSSY B1, `(.L_x_9594) ;  /* 0x0000006000017945 */ /* 0x000fe20003800000 */
[----:B------:R-:W-:Y:S05]  /*24f0*/  @!P5 BRA `(.L_x_9595) ;  /* 0x000000400000d947 */ /* 0x000fea0003800000 */
[----:B-----5:R-:W-:-:S05]  /*2500*/  PRMT R73, RZ, 0x7610, R50 ;  /* 0x00007610ff497816 */ /* 0x020fca0000000032 */
[----:B------:R-:W-:-:S04]  /*2510*/  FMUL.FTZ R78, R73, c[0x0][0x1ec] ;  /* 0x00007b00494e7a20 */ /* 0x000fc80000410000 */
[----:B------:R-:W-:-:S04]  /*2520*/  FMUL.FTZ R73, R81, R78 ;  /* 0x0000004e51497220 */ /* 0x000fc80000410000 */
[----:B------:R-:W-:Y:S02]  /*2530*/  @P0 FADD.FTZ R73, R41, R73 ;  /* 0x0000004929490221 */ /* 0x000fe40000010000 */
.L_x_9595:
[----:B------:R-:W-:Y:S05]  /*2540*/  BSYNC B1 ;  /* 0x0000000000017941 */ /* 0x000fea0003800000 */
.L_x_9594:
[----:B------:R-:W-:Y:S01]  /*2550*/  BSSY B1, `(.L_x_9596) ;  /* 0x0000006000017945 */ /* 0x000fe20003800000 */
[----:B------:R-:W-:Y:S05]  /*2560*/  @!P5 BRA `(.L_x_9597) ;  /* 0x000000400000d947 */ /* 0x000fea0003800000 */
[----:B-----5:R-:W-:-:S05]  /*2570*/  PRMT R74, RZ, 0x5410, R51 ;  /* 0x00005410ff4a7816 */ /* 0x020fca0000000033 */
[----:B------:R-:W-:-:S04]  /*2580*/  FMUL.FTZ R75, R74, c[0x0][0x1ec] ;  /* 0x00007b004a4b7a20 */ /* 0x000fc80000410000 */
[----:B------:R-:W-:-:S04]  /*2590*/  FMUL.FTZ R74, R80, R75 ;  /* 0x0000004b504a7220 */ /* 0x000fc80000410000 */
[----:B------:R-:W-:Y:S02]  /*25a0*/  @P0 FADD.FTZ R74, R42, R74 ;  /* 0x0000004a2a4a0221 */ /* 0x000fe40000010000 */
.L_x_9597:
[----:B------:R-:W-:Y:S05]  /*25b0*/  BSYNC B1 ;  /* 0x0000000000017941 */ /* 0x000fea0003800000 */
.L_x_9596:
[----:B------:R-:W-:Y:S01]  /*25c0*/  BSSY B1, `(.L_x_9598) ;  /* 0x0000007000017945 */ /* 0x000fe20003800000 */
[----:B------:R-:W-:Y:S01]  /*25d0*/  @!P5 FSEL R75, R43, RZ, P4 ;  /* 0x000000ff2b4bd208 */ /* 0x000fe20002000000 */
[----:B------:R-:W-:Y:S05]  /*25e0*/  @!P5 BRA `(.L_x_9599) ;  /* 0x000000400000d947 */ /* 0x000fea0003800000 */
[----:B-----5:R-:W-:-:S05]  /*25f0*/  PRMT R75, RZ, 0x7610, R51 ;  /* 0x00007610ff4b7816 */ /* 0x020fca0000000033 */
[----:B------:R-:W-:-:S04]  /*2600*/  FMUL.FTZ R78, R75, c[0x0][0x1ec] ;  /* 0x00007b004b4e7a20 */ /* 0x000fc80000410000 */
[----:B------:R-:W-:-:S04]  /*2610*/  FMUL.FTZ R75, R83, R78 ;  /* 0x0000004e534b7220 */ /* 0x000fc80000410000 */
[----:B------:R-:W-:Y:S02]  /*2620*/  @P0 FADD.FTZ R75, R43, R75 ;  /* 0x0000004b2b4b0221 */ /* 0x000fe40000010000 */
.L_x_9599:
[----:B------:R-:W-:Y:S05]  /*2630*/  BSYNC B1 ;  /* 0x0000000000017941 */ /* 0x000fea0003800000 */
.L_x_9598:
[----:B------:R0:W-:Y:S04]  /*2640*/  STG.E.128 [R76.64], R68 ;  /* 0x000000444c007986 */ /* 0x0001e8000c101d04 */
[----:B------:R0:W-:Y:S02]  /*2650*/  STG.E.128 [R76.64+0x10], R72 ;  /* 0x000010484c007986 */ /* 0x0001e4000c101d04 */
.L_x_9583:
[----:B------:R-:W-:Y:S05]  /*2660*/  BSYNC B0 ;  /* 0x0000000000007941 */ /* 0x000fea0003800000 */
.L_x_9582:
        /* <DEDUP_REMOVED lines=42> */
.L_x_9612:
        /* <DEDUP_REMOVED lines=85> */
.L_x_9613:
        /* <DEDUP_REMOVED lines=15> */
[----:B------:R-:W-:-:S04]  /*2f50*/  @!P0 MOV R154, R141 ;  /* 0x0000008d009a8202 */ /* 0x000fc80000000f00 */
        /* <DEDUP_REMOVED lines=9> */
[----:B--2---:R-:W-:Y:S01]  /*2ff0*/  MUFU.RCP R152, R79 ;  /* 0x0000004f00987308 */ /* 0x004fe20000001000 */
[----:B0-----:R-:W-:Y:S01]  /*3000*/  IADD3 R150, R150, R157, RZ ;  /* 0x0000009d96967210 */ /* 0x001fe20007ffe0ff */
[----:B------:R-:W0:Y:S06]  /*3010*/  SHFL.DOWN PT, R156, R77, 0x2, 0x1f ;  /* 0x08401f004d9c7f89 */ /* 0x000e2c00000e0000 */
[----:B------:R-:W2:Y:S08]  /*3020*/  I2F R150, R150 ;  /* 0x0000009600967306 */ /* 0x000eb00000201400 */
[----:B------:R-:W3:Y:S01]  /*3030*/  I2F R157, R157 ;  /* 0x0000009d009d7306 */ /* 0x000ee20000201400 */
[----:B-1----:R-:W-:-:S07]  /*3040*/  FADD.FTZ R158, -R161, R76 ;  /* 0x0000004ca19e7221 */ /* 0x002fce0000010100 */
[----:B--2---:R-:W1:Y:S01]  /*3050*/  MUFU.RCP R154, R150 ;  /* 0x00000096009a7308 */ /* 0x004e620000001000 */
[----:B------:R-:W-:Y:S02]  /*3060*/  FMUL.FTZ R161, R161, R159 ;  /* 0x0000009fa1a17220 */ /* 0x000fe40000410000 */
[----:B------:R-:W-:-:S04]  /*3070*/  FMUL.FTZ R158, R158, R158 ;  /* 0x0000009e9e9e7220 */ /* 0x000fc80000410000 */
[----:B------:R-:W-:Y:S02]  /*3080*/  FMUL.FTZ R158, R158, R163 ;  /* 0x000000a39e9e7220 */ /* 0x000fe40000410000 */
[----:B------:R-:W-:Y:S02]  /*3090*/  FFMA.FTZ R163, R163, R76, R161 ;  /* 0x0000004ca3a37223 */ /* 0x000fe400000100a1 */
[----:B0-----:R-:W-:Y:S02]  /*30a0*/  FADD.FTZ R161, R156, R77 ;  /* 0x0000004d9ca17221 */ /* 0x001fe40000010000 */
[----:B------:R-:W-:Y:S02]  /*30b0*/  FMUL.FTZ R76, R152, R163 ;  /* 0x000000a3984c7220 */ /* 0x000fe40000410000 */
[----:B------:R-:W-:-:S03]  /*30c0*/  FMUL.FTZ R158, R158, R159 ;  /* 0x0000009f9e9e7220 */ /* 0x000fc60000410000 */
[----:B------:R-:W0:Y:S01]  /*30d0*/  SHFL.DOWN PT, R77, R76, 0x1, 0x1f ;  /* 0x08201f004c4d7f89 */ /* 0x000e2200000e0000 */
[----:B------:R-:W-:-:S05]  /*30e0*/  FFMA.FTZ R152, R152, R158, R161 ;  /* 0x0000009e98987223 */ /* 0x000fca00000100a1 */
[----:B------:R-:W2:Y:S01]  /*30f0*/  SHFL.DOWN PT, R159, R152, 0x1, 0x1f ;  /* 0x08201f00989f7f89 */ /* 0x000ea200000e0000 */
[----:B0-----:R-:W-:Y:S02]  /*3100*/  FADD.FTZ R156, R76, -R77 ;  /* 0x8000004d4c9c7221 */ /* 0x001fe40000010000 */
[----:B---3--:R-:W-:Y:S02]  /*3110*/  FMUL.FTZ R77, R77, R157 ;  /* 0x0000009d4d4d7220 */ /* 0x008fe40000410000 */
[----:B------:R-:W-:Y:S02]  /*3120*/  FMUL.FTZ R156, R156, R156 ;  /* 0x0000009c9c9c7220 */ /* 0x000fe40000410000 */
[C---:B------:R-:W-:Y:S02]  /*3130*/  FFMA.FTZ R77, R79.reuse, R76, R77 ;  /* 0x0000004c4f4d7223 */ /* 0x040fe4000001004d */
[----:B------:R-:W-:Y:S02]  /*3140*/  FMUL.FTZ R156, R79, R156 ;  /* 0x0000009c4f9c7220 */ /* 0x000fe40000410000 */
[----:B--2---:R-:W-:-:S02]  /*3150*/  FADD.FTZ R159, R152, R159 ;  /* 0x0000009f989f7221 */ /* 0x004fc40000010000 */
[----:B------:R-:W-:Y:S02]  /*3160*/  FMUL.FTZ R156, R156, R157 ;  /* 0x0000009d9c9c7220 */ /* 0x000fe40000410000 */
[C---:B-1----:R-:W-:Y:S02]  /*3170*/  FMUL.FTZ R77, R154.reuse, R77 ;  /* 0x0000004d9a4d7220 */ /* 0x042fe40000410000 */
[----:B------:R-:W-:Y:S02]  /*3180*/  FFMA.FTZ R156, R154, R156, R159 ;  /* 0x0000009c9a9c7223 */ /* 0x000fe4000001009f */
[----:B------:R-:W-:Y:S01]  /*3190*/  IMAD.MOV.U32 R76, RZ, RZ, c[0x0][0x1e0] ;  /* 0x00007800ff4c7624 */ /* 0x000fe200078e00ff */
[----:B------:R-:W0:Y:S04]  /*31a0*/  SHFL.IDX PT, R157, R77, RZ, 0x1f ;  /* 0x00001fff4d9d7589 */ /* 0x000e2800000e0000 */
[----:B------:R-:W1:Y:S01]  /*31b0*/  SHFL.IDX PT, R79, R156, RZ, 0x1f ;  /* 0x00001fff9c4f7589 */ /* 0x000e6200000e0000 */
[----:B0-----:R-:W-:-:S02]  /*31c0*/  FMUL.FTZ R78, R157, R157 ;  /* 0x0000009d9d4e7220 */ /* 0x001fc40000410000 */
        /* <DEDUP_REMOVED lines=42> */
[----:B------:R-:W-:Y:S01]  /*3470*/  FADD.FTZ R161, R47, -R152 ;  /* 0x800000982fa17221 */ /* 0x000fe20000010000 */
[----:B------:R-:W-:Y:S01]  /*3480*/  F2FP.BF16.PACK_AB R78, R154, R155 ;  /* 0x0000009b9a4e723e */ /* 0x000fe200000010ff */
[----:B------:R-:W-:Y:S01]  /*3490*/  HFMA2.MMA R155, -RZ, RZ, 0, 9.5367431640625e-07 ;  /* 0x00000010ff9b7435 */ /* 0x000fe200000001ff */
[C---:B------:R-:W-:Y:S02]  /*34a0*/  FMUL.FTZ R159, R150.reuse, R159 ;  /* 0x0000009f969f7220 */ /* 0x040fe40000410000 */
[----:B------:R-:W-:Y:S02]  /*34b0*/  FMUL.FTZ R161, R150, R161 ;  /* 0x000000a196a17220 */ /* 0x000fe40000410000 */
[----:B------:R-:W-:Y:S02]  /*34c0*/  FFMA.FTZ R79, R88, R159, R97 ;  /* 0x0000009f584f7223 */ /* 0x000fe40000010061 */
[----:B------:R-:W-:-:S03]  /*34d0*/  FFMA.FTZ R156, R90, R161, R99 ;  /* 0x000000a15a9c7223 */ /* 0x000fc60000010063 */
[C---:B------:R-:W-:Y:S01]  /*34e0*/  IMAD.WIDE.U32 R154, R148.reuse, R155, c[0x0][0x208] ;  /* 0x00008200949a7625 */ /* 0x040fe200078e009b */
[----:B------:R-:W-:Y:S02]  /*34f0*/  IADD3 R148, R148, 0x80, RZ ;  /* 0x0000008094947810 */ /* 0x000fe40007ffe0ff */
[----:B------:R-:W-:-:S05]  /*3500*/  F2FP.BF16.PACK_AB R79, R156, R79 ;  /* 0x0000004f9c4f723e */ /* 0x000fca00000010ff */
[----:B------:R0:W-:Y:S02]  /*3510*/  STG.E.128 [R154.64], R76 ;  /* 0x0000004c9a007986 */ /* 0x0001e4000c101d04 */
.L_x_9605:
[----:B------:R-:W-:Y:S05]  /*3520*/  BSYNC B1 ;  /* 0x0000000000017941 */ /* 0x000fea0003800000 */
.L_x_9604:
        /* <DEDUP_REMOVED lines=24> */
[----:B------:R-:W-:Y:S01]  /*36b0*/  F2FP.BF16.PACK_AB R77, R78, R77 ;  /* 0x0000004d4e4d723e */ /* 0x000fe200000010ff */
[C---:B------:R-:W-:Y:S02]  /*36c0*/  FMUL.FTZ R159, R150.reuse, R159 ;  /* 0x0000009f969f7220 */ /* 0x040fe40000410000 */
[----:B------:R-:W-:Y:S01]  /*36d0*/  FMUL.FTZ R161, R150, R161 ;  /* 0x000000a196a17220 */ /* 0x000fe20000410000 */
[----:B------:R-:W-:Y:S01]  /*36e0*/  F2FP.BF16.PACK_AB R78, R154, R155 ;  /* 0x0000009b9a4e723e */ /* 0x000fe200000010ff */
[----:B------:R-:W-:Y:S01]  /*36f0*/  FFMA.FTZ R79, R104, R159, R113 ;  /* 0x0000009f684f7223 */ /* 0x000fe20000010071 */
[----:B------:R-:W-:Y:S01]  /*3700*/  MOV R155, 0x10 ;  /* 0x00000010009b7802 */ /* 0x000fe20000000f00 */
[----:B------:R-:W-:-:S04]  /*3710*/  FFMA.FTZ R156, R106, R161, R115 ;  /* 0x000000a16a9c7223 */ /* 0x000fc80000010073 */
[----:B------:R-:W-:Y:S01]  /*3720*/  IMAD.WIDE.U32 R154, R148, R155, c[0x0][0x208] ;  /* 0x00008200949a7625 */ /* 0x000fe200078e009b */
[----:B------:R-:W-:Y:S02]  /*3730*/  F2FP.BF16.PACK_AB R79, R156, R79 ;  /* 0x0000004f9c4f723e */ /* 0x000fe400000010ff */
[----:B------:R-:W-:-:S03]  /*3740*/  IADD3 R148, R148, 0x80, RZ ;  /* 0x0000008094947810 */ /* 0x000fc60007ffe0ff */
[----:B------:R0:W-:Y:S04]  /*3750*/  STG.E.128 [R154.64], R76 ;  /* 0x0000004c9a007986 */ /* 0x0001e8000c101d04 */
.L_x_9607:
[----:B------:R-:W-:Y:S05]  /*3760*/  BSYNC B1 ;  /* 0x0000000000017941 */ /* 0x000fea0003800000 */
.L_x_9606:
        /* <DEDUP_REMOVED lines=34> */
.L_x_9609:
[----:B------:R-:W-:Y:S05]  /*3990*/  BSYNC B1 ;  /* 0x0000000000017941 */ /* 0x000fea0003800000 */
.L_x_9608:
        /* <DEDUP_REMOVED lines=26> */
[----:B------:R-:W-:Y:S01]  /*3b40*/  FFMA.FTZ R152, R135, R157, R146 ;  /* 0x0000009d87987223 */ /* 0x000fe20000010092 */
[----:B------:R-:W-:-:S02]  /*3b50*/  MOV R155, 0x10 ;  /* 0x00000010009b7802 */ /* 0x000fc40000000f00 */
[----:B------:R-:W-:Y:S02]  /*3b60*/  F2FP.BF16.PACK_AB R78, R161, R78 ;  /* 0x0000004ea14e723e */ /* 0x000fe400000010ff */
[----:B------:R-:W-:Y:S01]  /*3b70*/  F2FP.BF16.PACK_AB R77, R152, R77 ;  /* 0x0000004d984d723e */ /* 0x000fe200000010ff */
[----:B------:R-:W-:-:S05]  /*3b80*/  IMAD.WIDE.U32 R154, R148, R155, c[0x0][0x208] ;  /* 0x00008200949a7625 */ /* 0x000fca00078e009b */
[----:B------:R0:W-:Y:S02]  /*3b90*/  STG.E.128 [R154.64], R76 ;  /* 0x0000004c9a007986 */ /* 0x0001e4000c101d04 */
.L_x_9603:
[----:B-1----:R-:W-:Y:S05]  /*3ba0*/  BSYNC B0 ;  /* 0x0000000000007941 */ /* 0x002fea0003800000 */
.L_x_9602:
[----:B------:R-:W-:Y:S02]  /*3bb0*/  IADD3 R144, R144, c[0x0][0x160], RZ ;  /* 0x0000580090907a10 */ /* 0x000fe40007ffe0ff */
[----:B------:R-:W-:Y:S02]  /*3bc0*/  LOP3.LUT P4, RZ, R143, 0xff, RZ, 0xc0, !PT ;  /* 0x000000ff8fff7812 */ /* 0x000fe4000788c0ff */
[----:B------:R-:W-:Y:S02]  /*3bd0*/  ISETP.GE.AND P0, PT, R144, c[0x0][0x164], PT ;  /* 0x0000590090007a0c */ /* 0x000fe40003f06270 */
[----:B------:R-:W-:-:S11]  /*3be0*/  SEL R143, RZ, 0x1, P4 ;  /* 0x00000001ff8f7807 */ /* 0x000fd60002000000 */
[----:B0-----:R-:W-:Y:S01]  /*3bf0*/  @P0 CALL.REL.NOINC `(.L_x_9610) ;  /* 0x0000001000000944 */ /* 0x001fe20003c00000 */
[----:B------:R-:W-:Y:S05]  /*3c00*/  BRA `(.L_x_9611) ;  /* 0xffffd09000007947 */ /* 0x000fea000383ffff */
.L_x_9610:
[----:B------:R-:W-:Y:S05]  /*3c10*/  EXIT ;  /* 0x000000000000794d */ /* 0x000fea0003800000 */
.L_x_9600:
[----:B------:R-:W-:Y:S01]  /*3c20*/  HFMA2.MMA R152, -RZ, RZ, 0, 5.9604644775390625e-08 ;  /* 0x00000001ff987435 */ /* 0x000fe200000001ff */
[----:B------:R-:W-:Y:S01]  /*3c30*/  MOV R154, 0x1f ;  /* 0x0000001f009a7802 */ /* 0x000fe20000000f00 */
[----:B------:R-:W-:Y:S01]  /*3c40*/  IMAD.MOV.U32 R159, RZ, RZ, -0x1 ;  /* 0xffffffffff9f7424 */ /* 0x000fe200078e00ff */
[----:B------:R-:W-:-:S03]  /*3c50*/  MOV R78, 0x3c70 ;  /* 0x00003c70004e7802 */ /* 0x000fc60000000f00 */
[----:B-----5:R-:W-:Y:S05]  /*3c60*/  CALL.REL.NOINC `($__internal_54_$__cuda_sm70_shflsync_bfly_p) ;  /* 0x000007a000007944 */ /* 0x020fea0003c00000 */
[----:B01----:R-:W-:Y:S05]  /*3c70*/  BRA `(.L_x_9612) ;  /* 0xffffec9000007947 */ /* 0x003fea000383ffff */
.L_x_9601:
[----:B------:R-:W-:Y:S01]  /*3c80*/  HFMA2.MMA R152, -RZ, RZ, 0, 1.1920928955078125e-07 ;  /* 0x00000002ff987435 */ /* 0x000fe200000001ff */
[----:B------:R-:W-:Y:S02]  /*3c90*/  MOV R154, 0x1f ;  /* 0x0000001f009a7802 */ /* 0x000fe40000000f00 */
[----:B------:R-:W-:Y:S02]  /*3ca0*/  MOV R159, 0xffffffff ;  /* 0xffffffff009f7802 */ /* 0x000fe40000000f00 */
[----:B------:R-:W-:Y:S02]  /*3cb0*/  MOV R78, 0x3cd0 ;  /* 0x00003cd0004e7802 */ /* 0x000fe40000000f00 */
[----:B-----5:R-:W-:Y:S05]  /*3cc0*/  CALL.REL.NOINC `($__internal_54_$__cuda_sm70_shflsync_bfly_p) ;  /* 0x0000074000007944 */ /* 0x020fea0003c00000 */
[----:B01----:R-:W-:Y:S01]  /*3cd0*/  FADD.FTZ R77, R77, R152 ;  /* 0x000000984d4d7221 */ /* 0x003fe20000010000 */
[----:B------:R-:W-:Y:S01]  /*3ce0*/  HFMA2.MMA R152, -RZ, RZ, 0, 2.384185791015625e-07 ;  /* 0x00000004ff987435 */ /* 0x000fe200000001ff */
[----:B------:R-:W-:-:S02]  /*3cf0*/  MOV R154, 0x1f ;  /* 0x0000001f009a7802 */ /* 0x000fc40000000f00 */
[----:B------:R-:W-:Y:S02]  /*3d00*/  MOV R159, 0xffffffff ;  /* 0xffffffff009f7802 */ /* 0x000fe40000000f00 */
[----:B------:R-:W-:Y:S02]  /*3d10*/  MOV R78, 0x3d30 ;  /* 0x00003d30004e7802 */ /* 0x000fe40000000f00 */
[----:B------:R-:W-:Y:S05]  /*3d20*/  CALL.REL.NOINC `($__internal_54_$__cuda_sm70_shflsync_bfly_p) ;  /* 0x000006e000007944 */ /* 0x000fea0003c00000 */
[----:B0-----:R-:W-:Y:S01]  /*3d30*/  HFMA2.MMA R154, -RZ, RZ, 0, 1.847743988037109375e-06 ;  /* 0x0000001fff9a7435 */ /* 0x001fe200000001ff */
[----:B-1----:R-:W-:Y:S01]  /*3d40*/  FADD.FTZ R77, R77, R152 ;  /* 0x000000984d4d7221 */ /* 0x002fe20000010000 */
[----:B------:R-:W-:Y:S01]  /*3d50*/  MOV R159, 0xffffffff ;  /* 0xffffffff009f7802 */ /* 0x000fe20000000f00 */
[----:B------:R-:W-:Y:S01]  /*3d60*/  IMAD.MOV.U32 R152, RZ, RZ, 0x8 ;  /* 0x00000008ff987424 */ /* 0x000fe200078e00ff */
[----:B------:R-:W-:Y:S02]  /*3d70*/  MOV R78, 0x3d90 ;  /* 0x00003d90004e7802 */ /* 0x000fe40000000f00 */
[----:B------:R-:W-:Y:S05]  /*3d80*/  CALL.REL.NOINC `($__internal_54_$__cuda_sm70_shflsync_bfly_p) ;  /* 0x0000068000007944 */ /* 0x000fea0003c00000 */
[----:B01----:R-:W-:Y:S01]  /*3d90*/  FADD.FTZ R77, R77, R152 ;  /* 0x000000984d4d7221 */ /* 0x003fe20000010000 */
[----:B------:R-:W-:Y:S01]  /*3da0*/  HFMA2.MMA R152, -RZ, RZ, 0, 9.5367431640625e-07 ;  /* 0x00000010ff987435 */ /* 0x000fe200000001ff */
[----:B------:R-:W-:Y:S02]  /*3db0*/  MOV R154, 0x1f ;  /* 0x0000001f009a7802 */ /* 0x000fe40000000f00 */
[----:B------:R-:W-:-:S02]  /*3dc0*/  MOV R159, 0xffffffff ;  /* 0xffffffff009f7802 */ /* 0x000fc40000000f00 */
[----:B------:R-:W-:Y:S02]  /*3dd0*/  MOV R78, 0x3df0 ;  /* 0x00003df0004e7802 */ /* 0x000fe40000000f00 */
[----:B------:R-:W-:Y:S05]  /*3de0*/  CALL.REL.NOINC `($__internal_54_$__cuda_sm70_shflsync_bfly_p) ;  /* 0x0000062000007944 */ /* 0x000fea0003c00000 */
[----:B-1----:R-:W-:Y:S01]  /*3df0*/  FADD.FTZ R76, R77, R152 ;  /* 0x000000984d4c7221 */ /* 0x002fe20000010000 */
[----:B------:R-:W-:Y:S01]  /*3e00*/  HFMA2.MMA R152, -RZ, RZ, 0, 5.9604644775390625e-08 ;  /* 0x00000001ff987435 */ /* 0x000fe200000001ff */
[----:B0-----:R-:W-:Y:S01]  /*3e10*/  IMAD.MOV.U32 R154, RZ, RZ, 0x1f ;  /* 0x0000001fff9a7424 */ /* 0x001fe200078e00ff */
        /* <DEDUP_REMOVED lines=68> */
[----:B------:R-:W-:Y:S05]  /*4260*/  CALL.REL.NOINC `($__internal_54_$__cuda_sm70_shflsync_bfly_p) ;  /* 0x000001a000007944 */ /* 0x000fea0003c00000 */
[----:B01----:R-:W-:Y:S01]  /*4270*/  FADD.FTZ R77, R77, R152 ;  /* 0x000000984d4d7221 */ /* 0x003fe20000010000 */
[----:B------:R-:W-:Y:S01]  /*4280*/  HFMA2.MMA R152, -RZ, RZ, 0, 1.1920928955078125e-07 ;  /* 0x00000002ff987435 */ /* 0x000fe200000001ff */
[----:B------:R-:W-:Y:S02]  /*4290*/  MOV R154, 0x1f ;  /* 0x0000001f009a7802 */ /* 0x000fe40000000f00 */
[----:B------:R-:W-:Y:S02]  /*42a0*/  MOV R159, 0xffffffff ;  /* 0xffffffff009f7802 */ /* 0x000fe40000000f00 */
[----:B------:R-:W-:Y:S02]  /*42b0*/  MOV R78, 0x42d0 ;  /* 0x000042d0004e7802 */ /* 0x000fe40000000f00 */
[----:B------:R-:W-:Y:S05]  /*42c0*/  CALL.REL.NOINC `($__internal_54_$__cuda_sm70_shflsync_bfly_p) ;  /* 0x0000014000007944 */ /* 0x000fea0003c00000 */
[----:B01----:R-:W-:Y:S01]  /*42d0*/  FADD.FTZ R77, R77, R152 ;  /* 0x000000984d4d7221 */ /* 0x003fe20000010000 */
[----:B------:R-:W-:Y:S01]  /*42e0*/  HFMA2.MMA R152, -RZ, RZ, 0, 2.384185791015625e-07 ;  /* 0x00000004ff987435 */ /* 0x000fe200000001ff */
[----:B------:R-:W-:Y:S02]  /*42f0*/  MOV R154, 0x1f ;  /* 0x0000001f009a7802 */ /* 0x000fe40000000f00 */
[----:B------:R-:W-:-:S02]  /*4300*/  MOV R159, 0xffffffff ;  /* 0xffffffff009f7802 */ /* 0x000fc40000000f00 */
        /* <DEDUP_REMOVED lines=8> */
[----:B-1----:R-:W-:Y:S01]  /*4390*/  FADD.FTZ R157, R77, R152 ;  /* 0x000000984d9d7221 */ /* 0x002fe20000010000 */
[----:B------:R-:W-:Y:S01]  /*43a0*/  HFMA2.MMA R152, -RZ, RZ, 0, 9.5367431640625e-07 ;  /* 0x00000010ff987435 */ /* 0x000fe200000001ff */
[----:B0-----:R-:W-:Y:S02]  /*43b0*/  MOV R154, 0x1f ;  /* 0x0000001f009a7802 */ /* 0x001fe40000000f00 */
[----:B------:R-:W-:Y:S02]  /*43c0*/  MOV R159, 0xffffffff ;  /* 0xffffffff009f7802 */ /* 0x000fe40000000f00 */
[----:B------:R-:W-:-:S02]  /*43d0*/  MOV R77, R157 ;  /* 0x0000009d004d7202 */ /* 0x000fc40000000f00 */
[----:B------:R-:W-:Y:S02]  /*43e0*/  MOV R78, 0x4400 ;  /* 0x00004400004e7802 */ /* 0x000fe40000000f00 */
[----:B------:R-:W-:Y:S05]  /*43f0*/  CALL.REL.NOINC `($__internal_54_$__cuda_sm70_shflsync_bfly_p) ;  /* 0x0000001000007944 */ /* 0x000fea0003c00000 */
[----:B01----:R-:W-:Y:S05]  /*4400*/  BRA `(.L_x_9613) ;  /* 0xffffea5000007947 */ /* 0x003fea000383ffff */
        .weak           $__internal_54_$__cuda_sm70_shflsync_bfly_p
        .type           $__internal_54_$__cuda_sm70_shflsync_bfly_p,@function
        .size           $__internal_54_$__cuda_sm70_shflsync_bfly_p,(.L_x_29118 - $__internal_54_$__cuda_sm70_shflsync_bfly_p)
$__internal_54_$__cuda_sm70_shflsync_bfly_p:
[----:B------:R-:W-:Y:S01]  /*4410*/  HFMA2.MMA R79, -RZ, RZ, 0, 0 ;  /* 0x00000000ff4f7435 */ /* 0x000fe200000001ff */
[----:B------:R-:W-:Y:S04]  /*4420*/  WARPSYNC R159 ;  /* 0x0000009f00007348 */ /* 0x000fe80003800000 */
[----:B------:R0:W1:Y:S01]  /*4430*/  SHFL.BFLY PT, R152, R77, R152, R154 ;  /* 0x0c0000984d987389 */ /* 0x00006200000e009a */
[----:B------:R-:W-:Y:S05]  /*4440*/  RET.REL.NODEC R78 `(_ZN10layer_norm13ln_fwd_kernelINS_13Kernel_traitsI13__nv_bfloat16S2_fS2_fjLj4096ELj1ELj1ELj4ELj16ENS_18Kernel_traits_baseILj4096ES2_S2_fS2_fjLj128EEEEELb0ELb1ELb1ELb0EEEvNS_9FwdParamsE) ;  /* 0xffffbbb04e007950 */ /* 0x000fea0003c3ffff */
.L_x_9614:
        /* <DEDUP_REMOVED lines=11> */
.L_x_29118:


//--------------------- .text._ZN10layer_norm13ln_fwd_kernelINS_13Kernel_traitsI13__nv_bfloat16S2_fS2_fjLj4096ELj1ELj1ELj4ELj16ENS_18Kernel_traits_baseILj4096ES2_S2_fS2_fjLj128EEEEELb0ELb1ELb1ELb1EEEvNS_9FwdParamsE --------------------------
	.section	.text._ZN10layer_norm13ln_fwd_kernelINS_13Kernel_traitsI13__nv_bfloat16S2_fS2_fjLj4096ELj1ELj1ELj4ELj16ENS_18Kernel_traits_baseILj4096ES2_S2_fS2_fjLj128EEEEELb0ELb1ELb1ELb1EEEvNS_9FwdParamsE,"ax",@progbits
	.sectioninfo	@"SHI_REGISTERS=167"
	.align	128
        .global         _ZN10layer_norm13ln_fwd_kernelINS_13Kernel_traitsI13__nv_bfloat16S2_fS2_fjLj4096ELj1ELj1ELj4ELj16ENS_18Kernel_traits_baseILj4096ES2_S2_fS2_fjLj128EEEEELb0ELb1ELb1ELb1EEEvNS_9FwdParamsE
        .type           _ZN10layer_norm13ln_fwd_kernelINS_13Kernel_traitsI13__nv_bfloat16S2_fS2_fjLj4096ELj1ELj1ELj4ELj16ENS_18Kernel_traits_baseILj4096ES2_S2_fS2_fjLj128EEEEELb0ELb1ELb1ELb1EEEvNS_9FwdParamsE,@function
        .size           _ZN10layer_norm13ln_fwd_kernelINS_13Kernel_traitsI13__nv_bfloat16S2_fS2_fjLj4096ELj1ELj1ELj4ELj16ENS_18Kernel_traits_baseILj4096ES2_S2_fS2_fjLj128EEEEELb0ELb1ELb1ELb1EEEvNS_9FwdParamsE,(.L_x_29119 - _ZN10layer_norm13ln_fwd_kernelINS_13Kernel_traitsI13__nv_bfloat16S2_fS2_fjLj4096ELj1ELj1ELj4ELj16ENS_18Kernel_traits_baseILj4096ES2_S2_fS2_fjLj128EEEEELb0ELb1ELb1ELb1EEEvNS_9FwdParamsE)
        .other          _ZN10layer_norm13ln_fwd_kernelINS_13Kernel_traitsI13__nv_bfloat16S2_fS2_fjLj4096ELj1ELj1ELj4ELj16ENS_18Kernel_traits_baseILj4096ES2_S2_fS2_fjLj128EEEEELb0ELb1ELb1ELb1EEEvNS_9FwdParamsE,@"STO_CUDA_ENTRY STV_DEFAULT"
_ZN10layer_norm13ln_fwd_kernelINS_13Kernel_traitsI13__nv_bfloat16S2_fS2_fjLj4096ELj1ELj1ELj4ELj16ENS_18Kernel_traits_baseILj4096ES2_S2_fS2_fjLj128EEEEELb0ELb1ELb1ELb1EEEvNS_9FwdParamsE:
.text._ZN10layer_norm13ln_fwd_kernelINS_13Kernel_traitsI13__nv_bfloat16S2_fS2_fjLj4096ELj1ELj1ELj4ELj16ENS_18Kernel_traits_baseILj4096ES2_S2_fS2_fjLj128EEEEELb0ELb1ELb1ELb1EEEvNS_9FwdParamsE:
        /* <DEDUP_REMOVED lines=27> */
[----:B------:R1:W3:Y:S04]  /*01b0*/  LDG.E.128 R52, [R2.64] ;  /* 0x0000000402347981 */ /* 0x0002e8000c1e1d00 */
[----:B------:R1:W4:Y:S04]  /*01c0*/  LDG.E.128 R56, [R2.64+0x800] ;  /* 0x0008000402387981 */ /* 0x000328000c1e1d00 */
[----:B------:R1:W4:Y:S04]  /*01d0*/  LDG.E.128 R60, [R2.64+0x1000] ;  /* 0x00100004023c7981 */ /* 0x000328000c1e1d00 */
[----:B------:R1:W4:Y:S01]  /*01e0*/  LDG.E.128 R64, [R2.64+0x1800] ;  /* 0x0018000402407981 */ /* 0x000322000c1e1d00 */
        /* <DEDUP_REMOVED lines=9> */
[----:B------:R-:W-:Y:S01]  /*0280*/  HFMA2.MMA R138, -RZ, RZ, 0, 5.9604644775390625e-08 ;  /* 0x00000001ff8a7435 */ /* 0x000fe200000001ff */
[----:B------:R-:W-:Y:S01]  /*0290*/  SHF.R.U32.HI R140, RZ, 0x5, R27 ;  /* 0x00000005ff8c7819 */ /* 0x000fe2000001161b */
        /* <DEDUP_REMOVED lines=15> */
[--C-:B-1----:R-:W-:Y:S02]  /*0390*/  PRMT R3, RZ, 0x5410, R31.reuse ;  /* 0x00005410ff037816 */ /* 0x102fe4000000001f */
        /* <DEDUP_REMOVED lines=17> */
[----:B------:R-:W-:Y:S02]  /*04b0*/  LOP3.LUT R139, R27, 0x1f, RZ, 0xc0, !PT ;  /* 0x0000001f1b8b7812 */ /* 0x000fe400078ec0ff */
[----:B------:R-:W-:Y:S02]  /*04c0*/  LOP3.LUT R140, R140, 0x3, RZ, 0xc0, !PT ;  /* 0x000000038c8c7812 */ /* 0x000fe400078ec0ff */
[----:B------:R-:W-:Y:S02]  /*04d0*/  IADD3 R136, R143, 0x4, RZ ;  /* 0x000000048f887810 */ /* 0x000fe40007ffe0ff */
[--C-:B--2---:R-:W-:Y:S02]  /*04e0*/  PRMT R78, RZ, 0x5410, R36.reuse ;  /* 0x00005410ff4e7816 */ /* 0x104fe40000000024 */
[----:B------:R-:W-:-:S02]  /*04f0*/  PRMT R81, RZ, 0x7610, R36 ;  /* 0x00007610ff517816 */ /* 0x000fc40000000024 */
[--C-:B------:R-:W-:Y:S02]  /*0500*/  PRMT R80, RZ, 0x5410, R37.reuse ;  /* 0x00005410ff507816 */ /* 0x100fe40000000025 */
[----:B------:R-:W-:Y:S02]  /*0510*/  PRMT R83, RZ, 0x7610, R37 ;  /* 0x00007610ff537816 */ /* 0x000fe40000000025 */
[--C-:B------:R-:W-:Y:S02]  /*0520*/  PRMT R82, RZ, 0x5410, R38.reuse ;  /* 0x00005410ff527816 */ /* 0x100fe40000000026 */
[----:B------:R-:W-:Y:S02]  /*0530*/  PRMT R85, RZ, 0x7610, R38 ;  /* 0x00007610ff557816 */ /* 0x000fe40000000026 */
[--C-:B------:R-:W-:Y:S02]  /*0540*/  PRMT R84, RZ, 0x5410, R39.reuse ;  /* 0x00005410ff547816 */ /* 0x100fe40000000027 */
[----:B------:R-:W-:-:S02]  /*0550*/  PRMT R87, RZ, 0x7610, R39 ;  /* 0x00007610ff577816 */ /* 0x000fc40000000027 */
[--C-:B---3--:R-:W-:Y:S02]  /*0560*/  PRMT R86, RZ, 0x5410, R40.reuse ;  /* 0x00005410ff567816 */ /* 0x108fe40000000028 */
[----:B------:R-:W-:Y:S02]  /*0570*/  PRMT R89, RZ, 0x7610, R40 ;  /* 0x00007610ff597816 */ /* 0x000fe40000000028 */
[--C-:B------:R-:W-:Y:S02]  /*0580*/  PRMT R88, RZ, 0x5410, R41.reuse ;  /* 0x00005410ff587816 */ /* 0x100fe40000000029 */
[----:B------:R-:W-:Y:S02]  /*0590*/  PRMT R91, RZ, 0x7610, R41 ;  /* 0x00007610ff5b7816 */ /* 0x000fe40000000029 */
[--C-:B------:R-:W-:Y:S02]  /*05a0*/  PRMT R90, RZ, 0x5410, R42.reuse ;  /* 0x00005410ff5a7816 */ /* 0x100fe4000000002a */
[----:B------:R-:W-:-:S02]  /*05b0*/  PRMT R93, RZ, 0x7610, R42 ;  /* 0x00007610ff5d7816 */ /* 0x000fc4000000002a */
[--C-:B------:R-:W-:Y:S02]  /*05c0*/  PRMT R92, RZ, 0x5410, R43.reuse ;  /* 0x00005410ff5c7816 */ /* 0x100fe4000000002b */
[----:B------:R-:W-:Y:S02]  /*05d0*/  PRMT R95, RZ, 0x7610, R43 ;  /* 0x00007610ff5f7816 */ /* 0x000fe4000000002b */
[--C-:B----4-:R-:W-:Y:S02]  /*05e0*/  PRMT R94, RZ, 0x5410, R44.reuse ;  /* 0x00005410ff5e7816 */ /* 0x110fe4000000002c */
        /* <DEDUP_REMOVED lines=47> */
.L_x_9684:
        /* <DEDUP_REMOVED lines=18> */
[----:B------:R0:W5:Y:S01]  /*0a00*/  LDG.E R150, [R46.64] ;  /* 0x000000042e967981 */ /* 0x000162000c1e1900 */
        /* <DEDUP_REMOVED lines=39> */
[----:B------:R-:W-:-:S04]  /*0c80*/  FMUL.FTZ R48, R78, R57 ;  /* 0x000000394e307220 */ /* 0x000fc80000410000 */
[----:B------:R-:W-:Y:S02]  /*0c90*/  @P0 FADD.FTZ R48, R32, R48 ;  /* 0x0000003020300221 */ /* 0x000fe40000010000 */
.L_x_9616:
[----:B------:R-:W-:Y:S05]  /*0ca0*/  BSYNC B0 ;  /* 0x0000000000007941 */ /* 0x000fea0003800000 */
.L_x_9615:
[----:B------:R-:W-:Y:S01]  /*0cb0*/  BSSY B0, `(.L_x_9617) ;  /* 0x0000006000007945 */ /* 0x000fe20003800000 */
[----:B------:R-:W-:Y:S05]  /*0cc0*/  @!P6 BRA `(.L_x_9618) ;  /* 0x000000400000e947 */ /* 0x000fea0003800000 */
[----:B-----5:R-:W-:-:S05]  /*0cd0*/  PRMT R49, RZ, 0x7610, R40 ;  /* 0x00007610ff317816 */ /* 0x020fca0000000028 */
[----:B------:R-:W-:-:S04]  /*0ce0*/  FMUL.FTZ R56, R49, c[0x0][0x1ec] ;  /* 0x00007b0031387a20 */ /* 0x000fc80000410000 */
[----:B------:R-:W-:-:S04]  /*0cf0*/  FMUL.FTZ R49, R81, R56 ;  /* 0x0000003851317220 */ /* 0x000fc80000410000 */
[----:B------:R-:W-:Y:S02]  /*0d00*/  @P0 FADD.FTZ R49, R33, R49 ;  /* 0x0000003121310221 */ /* 0x000fe40000010000 */
.L_x_9618:
[----:B------:R-:W-:Y:S05]  /*0d10*/  BSYNC B0 ;  /* 0x0000000000007941 */ /* 0x000fea0003800000 */
.L_x_9617:
[----:B------:R-:W-:Y:S01]  /*0d20*/  BSSY B0, `(.L_x_9619) ;  /* 0x0000006000007945 */ /* 0x000fe20003800000 */
[----:B------:R-:W-:Y:S05]  /*0d30*/  @!P6 BRA `(.L_x_9620) ;  /* 0x000000400000e947 */ /* 0x000fea0003800000 */
[----:B-----5:R-:W-:-:S05]  /*0d40*/  PRMT R50, RZ, 0x5410, R41 ;  /* 0x00005410ff327816 */ /* 0x020fca0000000029 */
[----:B------:R-:W-:-:S04]  /*0d50*/  FMUL.FTZ R57, R50, c[0x0][0x1ec] ;  /* 0x00007b0032397a20 */ /* 0x000fc80000410000 */
[----:B------:R-:W-:-:S04]  /*0d60*/  FMUL.FTZ R50, R80, R57 ;  /* 0x0000003950327220 */ /* 0x000fc80000410000 */
[----:B------:R-:W-:Y:S02]  /*0d70*/  @P0 FADD.FTZ R50, R34, R50 ;  /* 0x0000003222320221 */ /* 0x000fe40000010000 */
.L_x_9620:
[----:B------:R-:W-:Y:S05]  /*0d80*/  BSYNC B0 ;  /* 0x0000000000007941 */ /* 0x000fea0003800000 */
.L_x_9619:
[----:B------:R-:W-:Y:S01]  /*0d90*/  BSSY B0, `(.L_x_9621) ;  /* 0x0000006000007945 */ /* 0x000fe20003800000 */
[----:B------:R-:W-:Y:S05]  /*0da0*/  @!P6 BRA `(.L_x_9622) ;  /* 0x000000400000e947 */ /* 0x000fea0003800000 */
[----:B-----5:R-:W-:-:S05]  /*0db0*/  PRMT R51, RZ, 0x7610, R41 ;  /* 0x00007610ff337816 */ /* 0x020fca0000000029 */
[----:B------:R-:W-:-:S04]  /*0dc0*/  FMUL.FTZ R56, R51, c[0x0][0x1ec] ;  /* 0x00007b0033387a20 */ /* 0x000fc80000410000 */
[----:B------:R-:W-:-:S04]  /*0dd0*/  FMUL.FTZ R51, R83, R56 ;  /* 0x0000003853337220 */ /* 0x000fc80000410000 */
[----:B------:R-:W-:Y:S02]  /*0de0*/  @P0 FADD.FTZ R51, R35, R51 ;  /* 0x0000003323330221 */ /* 0x000fe40000010000 */
.L_x_9622:
[----:B------:R-:W-:Y:S05]  /*0df0*/  BSYNC B0 ;  /* 0x0000000000007941 */ /* 0x000fea0003800000 */
.L_x_9621:
[----:B------:R-:W-:Y:S01]  /*0e00*/  BSSY B0, `(.L_x_9623) ;  /* 0x0000006000007945 */ /* 0x000fe20003800000 */
[----:B------:R-:W-:Y:S05]  /*0e10*/  @!P6 BRA `(.L_x_9624) ;  /* 0x000000400000e947 */ /* 0x000fea0003800000 */
[----:B-----5:R-:W-:-:S05]  /*0e20*/  PRMT R44, RZ, 0x5410, R42 ;  /* 0x00005410ff2c7816 */ /* 0x020fca000000002a */
[----:B------:R-:W-:-:S04]  /*0e30*/  FMUL.FTZ R57, R44, c[0x0][0x1ec] ;  /* 0x00007b002c397a20 */ /* 0x000fc80000410000 */
[----:B------:R-:W-:-:S04]  /*0e40*/  FMUL.FTZ R44, R82, R57 ;  /* 0x00000039522c7220 */ /* 0x000fc80000410000 */
[----:B------:R-:W-:Y:S02]  /*0e50*/  @P0 FADD.FTZ R44, R36, R44 ;  /* 0x0000002c242c0221 */ /* 0x000fe40000010000 */
.L_x_9624:
[----:B------:R-:W-:Y:S05]  /*0e60*/  BSYNC B0 ;  /* 0x0000000000007941 */ /* 0x000fea0003800000 */
.L_x_9623:
[----:B------:R-:W-:Y:S01]  /*0e70*/  BSSY B0, `(.L_x_9625) ;  /* 0x0000006000007945 */ /* 0x000fe20003800000 */
[----:B------:R-:W-:Y:S05]  /*0e80*/  @!P6 BRA `(.L_x_9626) ;  /* 0x000000400000e947 */ /* 0x000fea0003800000 */
[----:B-----5:R-:W-:-:S05]  /*0e90*/  PRMT R45, RZ, 0x7610, R42 ;  /* 0x00007610ff2d7816 */ /* 0x020fca000000002a */
[----:B------:R-:W-:-:S04]  /*0ea0*/  FMUL.FTZ R56, R45, c[0x0][0x1ec] ;  /* 0x00007b002d387a20 */ /* 0x000fc80000410000 */
[----:B------:R-:W-:-:S04]  /*0eb0*/  FMUL.FTZ R45, R85, R56 ;  /* 0x00000038552d7220 */ /* 0x000fc80000410000 */
[----:B------:R-:W-:Y:S02]  /*0ec0*/  @P0 FADD.FTZ R45, R37, R45 ;  /* 0x0000002d252d0221 */ /* 0x000fe40000010000 */
.L_x_9626:
[----:B------:R-:W-:Y:S05]  /*0ed0*/  BSYNC B0 ;  /* 0x0000000000007941 */ /* 0x000fea0003800000 */
.L_x_9625:
[----:B------:R-:W-:Y:S01]  /*0ee0*/  BSSY B0, `(.L_x_9627) ;  /* 0x0000006000007945 */ /* 0x000fe20003800000 */
[----:B------:R-:W-:Y:S05]  /*0ef0*/  @!P6 BRA `(.L_x_9628) ;  /* 0x000000400000e947 */ /* 0x000fea0003800000 */
[----:B-----5:R-:W-:-:S05]  /*0f00*/  PRMT R46, RZ, 0x5410, R43 ;  /* 0x00005410ff2e7816 */ /* 0x020fca000000002b */
[----:B------:R-:W-:-:S04]  /*0f10*/  FMUL.FTZ R57, R46, c[0x0][0x1ec] ;  /* 0x00007b002e397a20 */ /* 0x000fc80000410000 */
[----:B------:R-:W-:-:S04]  /*0f20*/  FMUL.FTZ R46, R84, R57 ;  /* 0x00000039542e7220 */ /* 0x000fc80000410000 */
[----:B------:R-:W-:Y:S02]  /*0f30*/  @P0 FADD.FTZ R46, R38, R46 ;  /* 0x0000002e262e0221 */ /* 0x000fe40000010000 */
.L_x_9628:
[----:B------:R-:W-:Y:S05]  /*0f40*/  BSYNC B0 ;  /* 0x0000000000007941 */ /* 0x000fea0003800000 */
.L_x_9627:
[----:B------:R-:W-:Y:S01]  /*0f50*/  BSSY B0, `(.L_x_9629) ;  /* 0x0000006000007945 */ /* 0x000fe20003800000 */
[----:B------:R-:W-:Y:S05]  /*0f60*/  @!P6 BRA `(.L_x_9630) ;  /* 0x000000400000e947 */ /* 0x000fea0003800000 */
[----:B-----5:R-:W-:-:S05]  /*0f70*/  PRMT R47, RZ, 0x7610, R43 ;  /* 0x00007610ff2f7816 */ /* 0x020fca000000002b */
[----:B------:R-:W-:-:S04]  /*0f80*/  FMUL.FTZ R56, R47, c[0x0][0x1ec] ;  /* 0x00007b002f387a20 */ /* 0x000fc80000410000 */
[----:B------:R-:W-:-:S04]  /*0f90*/  FMUL.FTZ R47, R87, R56 ;  /* 0x00000038572f7220 */ /* 0x000fc80000410000 */
[----:B------:R-:W-:Y:S02]  /*0fa0*/  @P0 FADD.FTZ R47, R39, R47 ;  /* 0x0000002f272f0221 */ /* 0x000fe40000010000 */
.L_x_9630:
[----:B------:R-:W-:Y:S05]  /*0fb0*/  BSYNC B0 ;  /* 0x0000000000007941 */ /* 0x000fea0003800000 */
.L_x_9629:
        /* <DEDUP_REMOVED lines=41> */
.L_x_9632:
[----:B------:R-:W-:Y:S05]  /*1250*/  BSYNC B0 ;  /* 0x0000000000007941 */ /* 0x000fea0003800000 */
.L_x_9631:
[----:B------:R-:W-:Y:S01]  /*1260*/  BSSY B0, `(.L_x_9633) ;  /* 0x0000006000007945 */ /* 0x000fe20003800000 */
[----:B------:R-:W-:Y:S05]  /*1270*/  @!P6 BRA `(.L_x_9634) ;  /* 0x000000400000e947 */ /* 0x000fea0003800000 */
[----:B-----5:R-:W-:-:S05]  /*1280*/  PRMT R57, RZ, 0x7610, R40 ;  /* 0x00007610ff397816 */ /* 0x020fca0000000028 */
[----:B------:R-:W-:-:S04]  /*1290*/  FMUL.FTZ R64, R57, c[0x0][0x1ec] ;  /* 0x00007b0039407a20 */ /* 0x000fc80000410000 */
[----:B------:R-:W-:-:S04]  /*12a0*/  FMUL.FTZ R57, R89, R64 ;  /* 0x0000004059397220 */ /* 0x000fc80000410000 */
[----:B------:R-:W-:Y:S02]  /*12b0*/  @P0 FADD.FTZ R57, R33, R57 ;  /* 0x0000003921390221 */ /* 0x000fe40000010000 */
.L_x_9634:
[----:B------:R-:W-:Y:S05]  /*12c0*/  BSYNC B0 ;  /* 0x0000000000007941 */ /* 0x000fea0003800000 */
.L_x_9633:
[----:B------:R-:W-:Y:S01]  /*12d0*/  BSSY B0, `(.L_x_9635) ;  /* 0x0000006000007945 */ /* 0x000fe20003800000 */
[----:B------:R-:W-:Y:S05]  /*12e0*/  @!P6 BRA `(.L_x_9636) ;  /* 0x000000400000e947 */ /* 0x000fea0003800000 */
[----:B-----5:R-:W-:-:S05]  /*12f0*/  PRMT R58, RZ, 0x5410, R41 ;  /* 0x00005410ff3a7816 */ /* 0x020fca0000000029 */
[----:B------:R-:W-:-:S04]  /*1300*/  FMUL.FTZ R67, R58, c[0x0][0x1ec] ;  /* 0x00007b003a437a20 */ /* 0x000fc80000410000 */
[----:B------:R-:W-:-:S04]  /*1310*/  FMUL.FTZ R58, R88, R67 ;  /* 0x00000043583a7220 */ /* 0x000fc80000410000 */
[----:B------:R-:W-:Y:S02]  /*1320*/  @P0 FADD.FTZ R58, R34, R58 ;  /* 0x0000003a223a0221 */ /* 0x000fe40000010000 */
.L_x_9636:
[----:B------:R-:W-:Y:S05]  /*1330*/  BSYNC B0 ;  /* 0x0000000000007941 */ /* 0x000fea0003800000 */
.L_x_9635:
[----:B------:R-:W-:Y:S01]  /*1340*/  BSSY B0, `(.L_x_9637) ;  /* 0x0000006000007945 */ /* 0x000fe20003800000 */
[----:B------:R-:W-:Y:S05]  /*1350*/  @!P6 BRA `(.L_x_9638) ;  /* 0x000000400000e947 */ /* 0x000fea0003800000 */
[----:B-----5:R-:W-:-:S05]  /*1360*/  PRMT R59, RZ, 0x7610, R41 ;  /* 0x00007610ff3b7816 */ /* 0x020fca0000000029 */
[----:B------:R-:W-:-:S04]  /*1370*/  FMUL.FTZ R64, R59, c[0x0][0x1ec] ;  /* 0x00007b003b407a20 */ /* 0x000fc80000410000 */
[----:B------:R-:W-:-:S04]  /*1380*/  FMUL.FTZ R59, R91, R64 ;  /* 0x000000405b3b7220 */ /* 0x000fc80000410000 */
[----:B------:R-:W-:Y:S02]  /*1390*/  @P0 FADD.FTZ R59, R35, R59 ;  /* 0x0000003b233b0221 */ /* 0x000fe40000010000 */
.L_x_9638:
[----:B------:R-:W-:Y:S05]  /*13a0*/  BSYNC B0 ;  /* 0x0000000000007941 */ /* 0x000fea0003800000 */
.L_x_9637:
[----:B------:R-:W-:Y:S01]  /*13b0*/  BSSY B0, `(.L_x_9639) ;  /* 0x0000006000007945 */ /* 0x000fe20003800000 */
[----:B------:R-:W-:Y:S05]  /*13c0*/  @!P6 BRA `(.L_x_9640) ;  /* 0x000000400000e947 */ /* 0x000fea0003800000 */
[----:B-----5:R-:W-:-:S05]  /*13d0*/  PRMT R52, RZ, 0x5410, R42 ;  /* 0x00005410ff347816 */ /* 0x020fca000000002a */
[----:B------:R-:W-:-:S04]  /*13e0*/  FMUL.FTZ R67, R52, c[0x0][0x1ec] ;  /* 0x00007b0034437a20 */ /* 0x000fc80000410000 */
[----:B------:R-:W-:-:S04]  /*13f0*/  FMUL.FTZ R52, R90, R67 ;  /* 0x000000435a347220 */ /* 0x000fc80000410000 */
[----:B------:R-:W-:Y:S02]  /*1400*/  @P0 FADD.FTZ R52, R36, R52 ;  /* 0x0000003424340221 */ /* 0x000fe40000010000 */
.L_x_9640:
[----:B------:R-:W-:Y:S05]  /*1410*/  BSYNC B0 ;  /* 0x0000000000007941 */ /* 0x000fea0003800000 */
.L_x_9639:
[----:B------:R-:W-:Y:S01]  /*1420*/  BSSY B0, `(.L_x_9641) ;  /* 0x0000006000007945 */ /* 0x000fe20003800000 */
[----:B------:R-:W-:Y:S05]  /*1430*/  @!P6 BRA `(.L_x_9642) ;  /* 0x000000400000e947 */ /* 0x000fea0003800000 */
[----:B-----5:R-:W-:-:S05]  /*1440*/  PRMT R53, RZ, 0x7610, R42 ;  /* 0x00007610ff357816 */ /* 0x020fca000000002a */
[----:B------:R-:W-:-:S04]  /*1450*/  FMUL.FTZ R64, R53, c[0x0][0x1ec] ;  /* 0x00007b0035407a20 */ /* 0x000fc80000410000 */
[----:B------:R-:W-:-:S04]  /*1460*/  FMUL.FTZ R53, R93, R64 ;  /* 0x000000405d357220 */ /* 0x000fc80000410000 */
[----:B------:R-:W-:Y:S02]  /*1470*/  @P0 FADD.FTZ R53, R37, R53 ;  /* 0x0000003525350221 */ /* 0x000fe40000010000 */
.L_x_9642:
[----:B------:R-:W-:Y:S05]  /*1480*/  BSYNC B0 ;  /* 0x0000000000007941 */ /* 0x000fea0003800000 */
.L_x_9641:
[----:B------:R-:W-:Y:S01]  /*1490*/  BSSY B0, `(.L_x_9643) ;  /* 0x0000006000007945 */ /* 0x000fe20003800000 */
[----:B------:R-:W-:Y:S05]  /*14a0*/  @!P6 BRA `(.L_x_9644) ;  /* 0x000000400000e947 */ /* 0x000fea0003800000 */
[----:B-----5:R-:W-:-:S05]  /*14b0*/  PRMT R54, RZ, 0x5410, R43 ;  /* 0x00005410ff367816 */ /* 0x020fca000000002b */
[----:B------:R-:W-:-:S04]  /*14c0*/  FMUL.FTZ R67, R54, c[0x0][0x1ec] ;  /* 0x00007b0036437a20 */ /* 0x000fc80000410000 */
[----:B------:R-:W-:-:S04]  /*14d0*/  FMUL.FTZ R54, R92, R67 ;  /* 0x000000435c367220 */ /* 0x000fc80000410000 */
[----:B------:R-:W-:Y:S02]  /*14e0*/  @P0 FADD.FTZ R54, R38, R54 ;  /* 0x0000003626360221 */ /* 0x000fe40000010000 */
.L_x_9644:
[----:B------:R-:W-:Y:S05]  /*14f0*/  BSYNC B0 ;  /* 0x0000000000007941 */ /* 0x000fea0003800000 */
.L_x_9643:
[----:B------:R-:W-:Y:S01]  /*1500*/  BSSY B0, `(.L_x_9645) ;  /* 0x0000006000007945 */ /* 0x000fe20003800000 */
[----:B------:R-:W-:Y:S05]  /*1510*/  @!P6 BRA `(.L_x_9646) ;  /* 0x000000400000e947 */ /* 0x000fea0003800000 */
[----:B-----5:R-:W-:-:S05]  /*1520*/  PRMT R55, RZ, 0x7610, R43 ;  /* 0x00007610ff377816 */ /* 0x020fca000000002b */
[----:B------:R-:W-:-:S04]  /*1530*/  FMUL.FTZ R64, R55, c[0x0][0x1ec] ;  /* 0x00007b0037407a20 */ /* 0x000fc80000410000 */
[----:B------:R-:W-:-:S04]  /*1540*/  FMUL.FTZ R55, R95, R64 ;  /* 0x000000405f377220 */ /* 0x000fc80000410000 */
[----:B------:R-:W-:Y:S02]  /*1550*/  @P0 FADD.FTZ R55, R39, R55 ;  /* 0x0000003727370221 */ /* 0x000fe40000010000 */
.L_x_9646:
[----:B------:R-:W-:Y:S05]  /*1560*/  BSYNC B0 ;  /* 0x0000000000007941 */ /* 0x000fea0003800000 */
.L_x_9645:
        /* <DEDUP_REMOVED lines=41> */
.L_x_9648:
[----:B------:R-:W-:Y:S05]  /*1800*/  BSYNC B0 ;  /* 0x0000000000007941 */ /* 0x000fea0003800000 */
.L_x_9647:
[----:B------:R-:W-:Y:S01]  /*1810*/  BSSY B0, `(.L_x_9649) ;  /* 0x0000006000007945 */ /* 0x000fe20003800000 */
[----:B------:R-:W-:Y:S05]  /*1820*/  @!P6 BRA `(.L_x_9650) ;  /* 0x000000400000e947 */ /* 0x000fea0003800000 */
[----:B-----5:R-:W-:-:S05]  /*1830*/  PRMT R65, RZ, 0x7610, R40 ;  /* 0x00007610ff417816 */ /* 0x020fca0000000028 */
[----:B------:R-:W-:-:S04]  /*1840*/  FMUL.FTZ R74, R65, c[0x0][0x1ec] ;  /* 0x00007b00414a7a20 */ /* 0x000fc80000410000 */
[----:B------:R-:W-:-:S04]  /*1850*/  FMUL.FTZ R65, R97, R74 ;  /* 0x0000004a61417220 */ /* 0x000fc80000410000 */
[----:B------:R-:W-:Y:S02]  /*1860*/  @P0 FADD.FTZ R65, R33, R65 ;  /* 0x0000004121410221 */ /* 0x000fe40000010000 */
.L_x_9650:
[----:B------:R-:W-:Y:S05]  /*1870*/  BSYNC B0 ;  /* 0x0000000000007941 */ /* 0x000fea0003800000 */
.L_x_9649:
[----:B------:R-:W-:Y:S01]  /*1880*/  BSSY B0, `(.L_x_9651) ;  /* 0x0000006000007945 */ /* 0x000fe20003800000 */
[----:B------:R-:W-:Y:S05]  /*1890*/  @!P6 BRA `(.L_x_9652) ;  /* 0x000000400000e947 */ /* 0x000fea0003800000 */
[----:B-----5:R-:W-:-:S05]  /*18a0*/  PRMT R66, RZ, 0x5410, R41 ;  /* 0x00005410ff427816 */ /* 0x020fca0000000029 */
[----:B------:R-:W-:-:S04]  /*18b0*/  FMUL.FTZ R73, R66, c[0x0][0x1ec] ;  /* 0x00007b0042497a20 */ /* 0x000fc80000410000 */
[----:B------:R-:W-:-:S04]  /*18c0*/  FMUL.FTZ R66, R96, R73 ;  /* 0x0000004960427220 */ /* 0x000fc80000410000 */
[----:B------:R-:W-:Y:S02]  /*18d0*/  @P0 FADD.FTZ R66, R34, R66 ;  /* 0x0000004222420221 */ /* 0x000fe40000010000 */
.L_x_9652:
[----:B------:R-:W-:Y:S05]  /*18e0*/  BSYNC B0 ;  /* 0x0000000000007941 */ /* 0x000fea0003800000 */
.L_x_9651:
[----:B------:R-:W-:Y:S01]  /*18f0*/  BSSY B0, `(.L_x_9653) ;  /* 0x0000006000007945 */ /* 0x000fe20003800000 */
[----:B------:R-:W-:Y:S05]  /*1900*/  @!P6 BRA `(.L_x_9654) ;  /* 0x000000400000e947 */ /* 0x000fea0003800000 */
[----:B-----5:R-:W-:-:S05]  /*1910*/  PRMT R67, RZ, 0x7610, R41 ;  /* 0x00007610ff437816 */ /* 0x020fca0000000029 */
[----:B------:R-:W-:-:S04]  /*1920*/  FMUL.FTZ R74, R67, c[0x0][0x1ec] ;  /* 0x00007b00434a7a20 */ /* 0x000fc80000410000 */
[----:B------:R-:W-:-:S04]  /*1930*/  FMUL.FTZ R67, R99, R74 ;  /* 0x0000004a63437220 */ /* 0x000fc80000410000 */
[----:B------:R-:W-:Y:S02]  /*1940*/  @P0 FADD.FTZ R67, R35, R67 ;  /* 0x0000004323430221 */ /* 0x000fe40000010000 */
.L_x_9654:
[----:B------:R-:W-:Y:S05]  /*1950*/  BSYNC B0 ;  /* 0x0000000000007941 */ /* 0x000fea0003800000 */
.L_x_9653:
[----:B------:R-:W-:Y:S01]  /*1960*/  BSSY B0, `(.L_x_9655) ;  /* 0x0000006000007945 */ /* 0x000fe20003800000 */
[----:B------:R-:W-:Y:S05]  /*1970*/  @!P6 BRA `(.L_x_9656) ;  /* 0x000000400000e947 */ /* 0x000fea0003800000 */
[----:B-----5:R-:W-:-:S05]  /*1980*/  PRMT R60, RZ, 0x5410, R42 ;  /* 0x00005410ff3c7816 */ /* 0x020fca000000002a */
[----:B------:R-:W-:-:S04]  /*1990*/  FMUL.FTZ R73, R60, c[0x0][0x1ec] ;  /* 0x00007b003c497a20 */ /* 0x000fc80000410000 */
[----:B------:R-:W-:-:S04]  /*19a0*/  FMUL.FTZ R60, R98, R73 ;  /* 0x00000049623c7220 */ /* 0x000fc80000410000 */
[----:B------:R-:W-:Y:S02]  /*19b0*/  @P0 FADD.FTZ R60, R36, R60 ;  /* 0x0000003c243c0221 */ /* 0x000fe40000010000 */
.L_x_9656:
[----:B------:R-:W-:Y:S05]  /*19c0*/  BSYNC B0 ;  /* 0x0000000000007941 */ /* 0x000fea0003800000 */
.L_x_9655:
[----:B------:R-:W-:Y:S01]  /*19d0*/  BSSY B0, `(.L_x_9657) ;  /* 0x0000006000007945 */ /* 0x000fe20003800000 */
[----:B------:R-:W-:Y:S05]  /*19e0*/  @!P6 BRA `(.L_x_9658) ;  /* 0x000000400000e947 */ /* 0x000fea0003800000 */
[----:B-----5:R-:W-:-:S05]  /*19f0*/  PRMT R61, RZ, 0x7610, R42 ;  /* 0x00007610ff3d7816 */ /* 0x020fca000000002a */
[----:B------:R-:W-:-:S04]  /*1a00*/  FMUL.FTZ R74, R61, c[0x0][0x1ec] ;  /* 0x00007b003d4a7a20 */ /* 0x000fc80000410000 */
[----:B------:R-:W-:-:S04]  /*1a10*/  FMUL.FTZ R61, R101, R74 ;  /* 0x0000004a653d7220 */ /* 0x000fc80000410000 */
[----:B------:R-:W-:Y:S02]  /*1a20*/  @P0 FADD.FTZ R61, R37, R61 ;  /* 0x0000003d253d0221 */ /* 0x000fe40000010000 */
.L_x_9658:
[----:B------:R-:W-:Y:S05]  /*1a30*/  BSYNC B0 ;  /* 0x0000000000007941 */ /* 0x000fea0003800000 */
.L_x_9657:
[----:B------:R-:W-:Y:S01]  /*1a40*/  BSSY B0, `(.L_x_9659) ;  /* 0x0000006000007945 */ /* 0x000fe20003800000 */
[----:B------:R-:W-:Y:S05]  /*1a50*/  @!P6 BRA `(.L_x_9660) ;  /* 0x000000400000e947 */ /* 0x000fea0003800000 */
[----:B-----5:R-:W-:-:S05]  /*1a60*/  PRMT R62, RZ, 0x5410, R43 ;  /* 0x00005410ff3e7816 */ /* 0x020fca000000002b */
[----:B------:R-:W-:-:S04]  /*1a70*/  FMUL.FTZ R73, R62, c[0x0][0x1ec] ;  /* 0x00007b003e497a20 */ /* 0x000fc80000410000 */
[----:B------:R-:W-:-:S04]  /*1a80*/  FMUL.FTZ R62, R100, R73 ;  /* 0x00000049643e7220 */ /* 0x000fc80000410000 */
[----:B------:R-:W-:Y:S02]  /*1a90*/  @P0 FADD.FTZ R62, R38, R62 ;  /* 0x0000003e263e0221 */ /* 0x000fe40000010000 */
.L_x_9660:
[----:B------:R-:W-:Y:S05]  /*1aa0*/  BSYNC B0 ;  /* 0x0000000000007941 */ /* 0x000fea0003800000 */
.L_x_9659:
[----:B------:R-:W-:Y:S01]  /*1ab0*/  BSSY B0, `(.L_x_9661) ;  /* 0x0000006000007945 */ /* 0x000fe20003800000 */
[----:B------:R-:W-:Y:S05]  /*1ac0*/  @!P6 BRA `(.L_x_9662) ;  /* 0x000000400000e947 */ /* 0x000fea0003800000 */
[----:B-----5:R-:W-:-:S05]  /*1ad0*/  PRMT R63, RZ, 0x7610, R43 ;  /* 0x00007610ff3f7816 */ /* 0x020fca000000002b */
[----:B------:R-:W-:-:S04]  /*1ae0*/  FMUL.FTZ R74, R63, c[0x0][0x1ec] ;  /* 0x00007b003f4a7a20 */ /* 0x000fc80000410000 */
[----:B------:R-:W-:-:S04]  /*1af0*/  FMUL.FTZ R63, R103, R74 ;  /* 0x0000004a673f7220 */ /* 0x000fc80000410000 */
[----:B------:R-:W-:Y:S02]  /*1b00*/  @P0 FADD.FTZ R63, R39, R63 ;  /* 0x0000003f273f0221 */ /* 0x000fe40000010000 */
.L_x_9662:
[----:B------:R-:W-:Y:S05]  /*1b10*/  BSYNC B0 ;  /* 0x0000000000007941 */ /* 0x000fea0003800000 */
.L_x_9661:
[----:B------:R-:W-:Y:S04]  /*1b20*/  STG.E.128 [R70.64], R64 ;  /* 0x0000004046007986 */ /* 0x000fe8000c101d04 */
[----:B------:R0:W-:Y:S04]  /*1b30*/  STG.E.128 [R70.64+0x10], R60 ;  /* 0x0000103c46007986 */ /* 0x0001e8000c101d04 */
[----:B------:R-:W0:Y:S04]  /*1b40*/  @P0 LDG.E.128 R32, [R68.64] ;  /* 0x0000000444200981 */ /* 0x000e28000c1e1d00 */
[----:B------:R1:W2:Y:S01]  /*1b50*/  @P0 LDG.E.128 R36, [R68.64+0x10] ;  /* 0x0000100444240981 */ /* 0x0002a2000c1e1d00 */
[----:B------:R-:W-:-:S02]  /*1b60*/  @P5 MOV R73, 0x10 ;  /* 0x0000001000495802 */ /* 0x000fc40000000f00 */
[----:B------:R-:W-:-:S05]  /*1b70*/  @P5 IADD3 R72, R72, 0x180, RZ ;  /* 0x0000018048485810 */ /* 0x000fca0007ffe0ff */
[----:B------:R-:W-:-:S05]  /*1b80*/  @P5 IMAD.WIDE.U32 R72, R72, R73, c[0x0][0x170] ;  /* 0x00005c0048485625 */ /* 0x000fca00078e0049 */
[----:B-----5:R2:W5:Y:S01]  /*1b90*/  @P5 LDG.E.128 R40, [R72.64] ;  /* 0x0000000448285981 */ /* 0x020562000c1e1d00 */
[----:B------:R-:W-:Y:S01]  /*1ba0*/  @!P6 ISETP.NE.U32.AND P5, PT, RZ, c[0x0][0x180], PT ;  /* 0x00006000ff00ea0c */ /* 0x000fe20003fa5070 */
[----:B------:R-:W-:Y:S01]  /*1bb0*/  BSSY B0, `(.L_x_9663) ;  /* 0x000001c000007945 */ /* 0x000fe20003800000 */
[----:B------:R-:W-:Y:S01]  /*1bc0*/  @!P6 ISETP.NE.U32.AND P3, PT, RZ, c[0x0][0x180], PT ;  /* 0x00006000ff00ea0c */ /* 0x000fe20003f65070 */
[----:B------:R-:W-:Y:S01]  /*1bd0*/  IMAD.WIDE.U32 R104, R105, R104, c[0x0][0x188] ;  /* 0x0000620069687625 */ /* 0x000fe200078e0068 */
[----:B------:R-:W-:Y:S02]  /*1be0*/  @!P6 ISETP.NE.U32.AND P4, PT, RZ, c[0x0][0x180], PT ;  /* 0x00006000ff00ea0c */ /* 0x000fe40003f85070 */
[----:B------:R-:W-:Y:S02]  /*1bf0*/  @!P6 ISETP.NE.AND.EX P5, PT, RZ, c[0x0][0x184], PT, P5 ;  /* 0x00006100ff00ea0c */ /* 0x000fe40003fa5350 */
[----:B------:R-:W-:Y:S02]  /*1c00*/  @!P6 ISETP.NE.AND.EX P3, PT, RZ, c[0x0][0x184], PT, P3 ;  /* 0x00006100ff00ea0c */ /* 0x000fe40003f65330 */
[----:B------:R-:W-:-:S02]  /*1c10*/  @!P6 ISETP.NE.AND.EX P4, PT, RZ, c[0x0][0x184], PT, P4 ;  /* 0x00006100ff00ea0c */ /* 0x000fc40003f85340 */
[----:B------:R-:W-:Y:S02]  /*1c20*/  @!P6 ISETP.NE.U32.AND P2, PT, RZ, c[0x0][0x180], PT ;  /* 0x00006000ff00ea0c */ /* 0x000fe40003f45070 */
[----:B------:R-:W-:Y:S02]  /*1c30*/  @!P6 ISETP.NE.U32.AND P1, PT, RZ, c[0x0][0x180], PT ;  /* 0x00006000ff00ea0c */ /* 0x000fe40003f25070 */
[----:B------:R-:W-:Y:S02]  /*1c40*/  @!P6 ISETP.NE.AND.EX P2, PT, RZ, c[0x0][0x184], PT, P2 ;  /* 0x00006100ff00ea0c */ /* 0x000fe40003f45320 */
[----:B------:R-:W-:Y:S02]  /*1c50*/  @!P6 ISETP.NE.AND.EX P1, PT, RZ, c[0x0][0x184], PT, P1 ;  /* 0x00006100ff00ea0c */ /* 0x000fe40003f25310 */
[----:B0-----:R-:W-:Y:S02]  /*1c60*/  @!P6 FSEL R71, R35, RZ, P5 ;  /* 0x000000ff2347e208 */ /* 0x001fe40002800000 */
[----:B------:R-:W-:-:S02]  /*1c70*/  @!P6 ISETP.NE.U32.AND P5, PT, RZ, c[0x0][0x180], PT ;  /* 0x00006000ff00ea0c */ /* 0x000fc40003fa5070 */
[----:B-1----:R-:W-:Y:S02]  /*1c80*/  @!P6 FSEL R69, R33, RZ, P3 ;  /* 0x000000ff2145e208 */ /* 0x002fe40001800000 */
[----:B------:R-:W-:Y:S02]  /*1c90*/  @!P6 FSEL R70, R34, RZ, P4 ;  /* 0x000000ff2246e208 */ /* 0x000fe40002000000 */
[----:B------:R-:W-:Y:S02]  /*1ca0*/  @!P6 ISETP.NE.U32.AND P3, PT, RZ, c[0x0][0x180], PT ;  /* 0x00006000ff00ea0c */ /* 0x000fe40003f65070 */
[----:B------:R-:W-:Y:S02]  /*1cb0*/  @!P6 ISETP.NE.U32.AND P4, PT, RZ, c[0x0][0x180], PT ;  /* 0x00006000ff00ea0c */ /* 0x000fe40003f85070 */
[----:B------:R-:W-:Y:S02]  /*1cc0*/  @!P6 ISETP.NE.AND.EX P5, PT, RZ, c[0x0][0x184], PT, P5 ;  /* 0x00006100ff00ea0c */ /* 0x000fe40003fa5350 */
[----:B------:R-:W-:-:S02]  /*1cd0*/  @!P6 ISETP.NE.AND.EX P3, PT, RZ, c[0x0][0x184], PT, P3 ;  /* 0x00006100ff00ea0c */ /* 0x000fc40003f65330 */
[----:B------:R-:W-:Y:S02]  /*1ce0*/  @!P6 ISETP.NE.AND.EX P4, PT, RZ, c[0x0][0x184], PT, P4 ;  /* 0x00006100ff00ea0c */ /* 0x000fe40003f85340 */
[----:B--2---:R-:W-:Y:S02]  /*1cf0*/  @!P6 FSEL R72, R36, RZ, P1 ;  /* 0x000000ff2448e208 */ /* 0x004fe40000800000 */
[----:B------:R-:W-:Y:S02]  /*1d00*/  @!P6 FSEL R73, R37, RZ, P5 ;  /* 0x000000ff2549e208 */ /* 0x000fe40002800000 */
[----:B------:R-:W-:Y:S01]  /*1d10*/  @!P6 FSEL R68, R32, RZ, P2 ;  /* 0x000000ff2044e208 */ /* 0x000fe20001000000 */
[----:B------:R-:W-:Y:S05]  /*1d20*/  @!P6 BRA `(.L_x_9664) ;  /* 0x000000400000e947 */ /* 0x000fea0003800000 */
[----:B-----5:R-:W-:-:S05]  /*1d30*/  PRMT R68, RZ, 0x5410, R40 ;  /* 0x00005410ff447816 */ /* 0x020fca0000000028 */
[----:B------:R-:W-:-:S04]  /*1d40*/  FMUL.FTZ R75, R68, c[0x0][0x1ec] ;  /* 0x00007b00444b7a20 */ /* 0x000fc80000410000 */
[----:B------:R-:W-:-:S04]  /*1d50*/  FMUL.FTZ R68, R102, R75 ;  /* 0x0000004b66447220 */ /* 0x000fc80000410000 */
[----:B------:R-:W-:Y:S02]  /*1d60*/  @P0 FADD.FTZ R68, R32, R68 ;  /* 0x0000004420440221 */ /* 0x000fe40000010000 */
.L_x_9664:
[----:B------:R-:W-:Y:S05]  /*1d70*/  BSYNC B0 ;  /* 0x0000000000007941 */ /* 0x000fea0003800000 */
.L_x_9663:
[----:B------:R-:W-:Y:S01]  /*1d80*/  BSSY B0, `(.L_x_9665) ;  /* 0x0000006000007945 */ /* 0x000fe20003800000 */
[----:B------:R-:W-:Y:S05]  /*1d90*/  @!P6 BRA `(.L_x_9666) ;  /* 0x000000400000e947 */ /* 0x000fea0003800000 */
[----:B-----5:R-:W-:-:S05]  /*1da0*/  PRMT R69, RZ, 0x7610, R40 ;  /* 0x00007610ff457816 */ /* 0x020fca0000000028 */
[----:B------:R-:W-:-:S04]  /*1db0*/  FMUL.FTZ R74, R69, c[0x0][0x1ec] ;  /* 0x00007b00454a7a20 */ /* 0x000fc80000410000 */
[----:B------:R-:W-:-:S04]  /*1dc0*/  FMUL.FTZ R69, R107, R74 ;  /* 0x0000004a6b457220 */ /* 0x000fc80000410000 */
[----:B------:R-:W-:Y:S02]  /*1dd0*/  @P0 FADD.FTZ R69, R33, R69 ;  /* 0x0000004521450221 */ /* 0x000fe40000010000 */
.L_x_9666:
[----:B------:R-:W-:Y:S05]  /*1de0*/  BSYNC B0 ;  /* 0x0000000000007941 */ /* 0x000fea0003800000 */
.L_x_9665:
[----:B------:R-:W-:Y:S01]  /*1df0*/  BSSY B0, `(.L_x_9667) ;  /* 0x0000006000007945 */ /* 0x000fe20003800000 */
[----:B------:R-:W-:Y:S05]  /*1e00*/  @!P6 BRA `(.L_x_9668) ;  /* 0x000000400000e947 */ /* 0x000fea0003800000 */
[----:B-----5:R-:W-:-:S05]  /*1e10*/  PRMT R70, RZ, 0x5410, R41 ;  /* 0x00005410ff467816 */ /* 0x020fca0000000029 */
[----:B------:R-:W-:-:S04]  /*1e20*/  FMUL.FTZ R75, R70, c[0x0][0x1ec] ;  /* 0x00007b00464b7a20 */ /* 0x000fc80000410000 */
[----:B------:R-:W-:-:S04]  /*1e30*/  FMUL.FTZ R70, R106, R75 ;  /* 0x0000004b6a467220 */ /* 0x000fc80000410000 */
[----:B------:R-:W-:Y:S02]  /*1e40*/  @P0 FADD.FTZ R70, R34, R70 ;  /* 0x0000004622460221 */ /* 0x000fe40000010000 */
.L_x_9668:
[----:B------:R-:W-:Y:S05]  /*1e50*/  BSYNC B0 ;  /* 0x0000000000007941 */ /* 0x000fea0003800000 */
.L_x_9667:
[----:B------:R-:W-:Y:S01]  /*1e60*/  BSSY B0, `(.L_x_9669) ;  /* 0x0000006000007945 */ /* 0x000fe20003800000 */
[----:B------:R-:W-:Y:S05]  /*1e70*/  @!P6 BRA `(.L_x_9670) ;  /* 0x000000400000e947 */ /* 0x000fea0003800000 */
[----:B-----5:R-:W-:-:S05]  /*1e80*/  PRMT R71, RZ, 0x7610, R41 ;  /* 0x00007610ff477816 */ /* 0x020fca0000000029 */
[----:B------:R-:W-:-:S04]  /*1e90*/  FMUL.FTZ R74, R71, c[0x0][0x1ec] ;  /* 0x00007b00474a7a20 */ /* 0x000fc80000410000 */
[----:B------:R-:W-:-:S04]  /*1ea0*/  FMUL.FTZ R71, R109, R74 ;  /* 0x0000004a6d477220 */ /* 0x000fc80000410000 */
[----:B------:R-:W-:Y:S02]  /*1eb0*/  @P0 FADD.FTZ R71, R35, R71 ;  /* 0x0000004723470221 */ /* 0x000fe40000010000 */
.L_x_9670:
[----:B------:R-:W-:Y:S05]  /*1ec0*/  BSYNC B0 ;  /* 0x0000000000007941 */ /* 0x000fea0003800000 */
.L_x_9669:
[----:B------:R-:W-:Y:S01]  /*1ed0*/  BSSY B0, `(.L_x_9671) ;  /* 0x0000006000007945 */ /* 0x000fe20003800000 */
[----:B------:R-:W-:Y:S05]  /*1ee0*/  @!P6 BRA `(.L_x_9672) ;  /* 0x000000400000e947 */ /* 0x000fea0003800000 */
[----:B-----5:R-:W-:-:S05]  /*1ef0*/  PRMT R72, RZ, 0x5410, R42 ;  /* 0x00005410ff487816 */ /* 0x020fca000000002a */
[----:B------:R-:W-:-:S04]  /*1f00*/  FMUL.FTZ R75, R72, c[0x0][0x1ec] ;  /* 0x00007b00484b7a20 */ /* 0x000fc80000410000 */
[----:B------:R-:W-:-:S04]  /*1f10*/  FMUL.FTZ R72, R108, R75 ;  /* 0x0000004b6c487220 */ /* 0x000fc80000410000 */
[----:B------:R-:W-:Y:S02]  /*1f20*/  @P0 FADD.FTZ R72, R36, R72 ;  /* 0x0000004824480221 */ /* 0x000fe40000010000 */
.L_x_9672:
[----:B------:R-:W-:Y:S05]  /*1f30*/  BSYNC B0 ;  /* 0x0000000000007941 */ /* 0x000fea0003800000 */
.L_x_9671:
[----:B------:R-:W-:Y:S01]  /*1f40*/  BSSY B0, `(.L_x_9673) ;  /* 0x0000006000007945 */ /* 0x000fe20003800000 */
[----:B------:R-:W-:Y:S05]  /*1f50*/  @!P6 BRA `(.L_x_9674) ;  /* 0x000000400000e947 */ /* 0x000fea0003800000 */
[----:B-----5:R-:W-:-:S05]  /*1f60*/  PRMT R73, RZ, 0x7610, R42 ;  /* 0x00007610ff497816 */ /* 0x020fca000000002a */
[----:B------:R-:W-:-:S04]  /*1f70*/  FMUL.FTZ R74, R73, c[0x0][0x1ec] ;  /* 0x00007b00494a7a20 */ /* 0x000fc80000410000 */
[----:B------:R-:W-:-:S04]  /*1f80*/  FMUL.FTZ R73, R111, R74 ;  /* 0x0000004a6f497220 */ /* 0x000fc80000410000 */
[----:B------:R-:W-:Y:S02]  /*1f90*/  @P0 FADD.FTZ R73, R37, R73 ;  /* 0x0000004925490221 */ /* 0x000fe40000010000 */
.L_x_9674:
[----:B------:R-:W-:Y:S05]  /*1fa0*/  BSYNC B0 ;  /* 0x0000000000007941 */ /* 0x000fea0003800000 */
.L_x_9673:
[----:B------:R-:W-:Y:S01]  /*1fb0*/  BSSY B0, `(.L_x_9675) ;  /* 0x0000007000007945 */ /* 0x000fe20003800000 */
[----:B------:R-:W-:Y:S01]  /*1fc0*/  @!P6 FSEL R74, R38, RZ, P3 ;  /* 0x000000ff264ae208 */ /* 0x000fe20001800000 */
[----:B------:R-:W-:Y:S05]  /*1fd0*/  @!P6 BRA `(.L_x_9676) ;  /* 0x000000400000e947 */ /* 0x000fea0003800000 */
[----:B-----5:R-:W-:-:S05]  /*1fe0*/  PRMT R74, RZ, 0x5410, R43 ;  /* 0x00005410ff4a7816 */ /* 0x020fca000000002b */
[----:B------:R-:W-:-:S04]  /*1ff0*/  FMUL.FTZ R75, R74, c[0x0][0x1ec] ;  /* 0x00007b004a4b7a20 */ /* 0x000fc80000410000 */
[----:B------:R-:W-:-:S04]  /*2000*/  FMUL.FTZ R74, R110, R75 ;  /* 0x0000004b6e4a7220 */ /* 0x000fc80000410000 */
[----:B------:R-:W-:Y:S02]  /*2010*/  @P0 FADD.FTZ R74, R38, R74 ;  /* 0x0000004a264a0221 */ /* 0x000fe40000010000 */
.L_x_9676:
[----:B------:R-:W-:Y:S05]  /*2020*/  BSYNC B0 ;  /* 0x0000000000007941 */ /* 0x000fea0003800000 */
.L_x_9675:
[----:B------:R-:W-:Y:S01]  /*2030*/  BSSY B0, `(.L_x_9677) ;  /* 0x0000007000007945 */ /* 0x000fe20003800000 */
[----:B------:R-:W-:Y:S01]  /*2040*/  @!P6 FSEL R75, R39, RZ, P4 ;  /* 0x000000ff274be208 */ /* 0x000fe20002000000 */
[----:B------:R-:W-:Y:S05]  /*2050*/  @!P6 BRA `(.L_x_9678) ;  /* 0x000000400000e947 */ /* 0x000fea0003800000 */
[----:B-----5:R-:W-:-:S05]  /*2060*/  PRMT R75, RZ, 0x7610, R43 ;  /* 0x00007610ff4b7816 */ /* 0x020fca000000002b */
[----:B------:R-:W-:-:S04]  /*2070*/  FMUL.FTZ R152, R75, c[0x0][0x1ec] ;  /* 0x00007b004b987a20 */ /* 0x000fc80000410000 */
[----:B------:R-:W-:-:S04]  /*2080*/  FMUL.FTZ R75, R113, R152 ;  /* 0x00000098714b7220 */ /* 0x000fc80000410000 */
[----:B------:R-:W-:Y:S02]  /*2090*/  @P0 FADD.FTZ R75, R39, R75 ;  /* 0x0000004b274b0221 */ /* 0x000fe40000010000 */
.L_x_9678:
[----:B------:R-:W-:Y:S05]  /*20a0*/  BSYNC B0 ;  /* 0x0000000000007941 */ /* 0x000fea0003800000 */
.L_x_9677:
[----:B------:R-:W-:Y:S01]  /*20b0*/  FADD.FTZ R152, RZ, R48 ;  /* 0x00000030ff987221 */ /* 0x000fe20000010000 */
[----:B------:R-:W-:Y:S01]  /*20c0*/  STG.E.128 [R104.64], R68 ;  /* 0x0000004468007986 */ /* 0x000fe2000c101d04 */
[----:B------:R-:W-:Y:S02]  /*20d0*/  LOP3.LUT P0, RZ, R138, 0xff, RZ, 0xc0, !PT ;  /* 0x000000ff8aff7812 */ /* 0x000fe4000780c0ff */
[----:B------:R-:W-:Y:S01]  /*20e0*/  FADD.FTZ R153, R152, R49 ;  /* 0x0000003198997221 */ /* 0x000fe20000010000 */
[----:B------:R0:W-:Y:S01]  /*20f0*/  STG.E.128 [R104.64+0x10], R72 ;  /* 0x0000104868007986 */ /* 0x0001e2000c101d04 */
[----:B------:R-:W-:Y:S02]  /*2100*/  SHF.R.S32.HI R154, RZ, 0x1f, R141 ;  /* 0x0000001fff9a7819 */ /* 0x000fe4000001148d */
[----:B------:R-:W-:Y:S01]  /*2110*/  FADD.FTZ R152, R153, R50 ;  /* 0x0000003299987221 */ /* 0x000fe20000010000 */
[----:B------:R-:W-:-:S03]  /*2120*/  SEL R155, R136, R143, !P0 ;  /* 0x0000008f889b7207 */ /* 0x000fc60004000000 */
[----:B------:R-:W-:-:S04]  /*2130*/  FADD.FTZ R153, R152, R51 ;  /* 0x0000003398997221 */ /* 0x000fc80000010000 */
        /* <DEDUP_REMOVED lines=30> */
.L_x_9685:
        /* <DEDUP_REMOVED lines=84> */
.L_x_9686:
        /* <DEDUP_REMOVED lines=10> */
[----:B------:R-:W-:Y:S02]  /*2900*/  ISETP.NE.AND P1, PT, RZ, UR6, PT ;  /* 0x00000006ff007c0c */ /* 0x000fe4000bf25270 */
[----:B------:R-:W-:Y:S03]  /*2910*/  BSSY B0, `(.L_x_9681) ;  /* 0x00000b7000007945 */ /* 0x000fe60003800000 */
[----:B------:R-:W-:-:S04]  /*2920*/  @!P0 MOV R159, 0x400 ;  /* 0x00000400009f8802 */ /* 0x000fc80000000f00 */
[----:B------:R-:W-:Y:S01]  /*2930*/  I2F R157, R159 ;  /* 0x0000009f009d7306 */ /* 0x000fe20000201400 */
[----:B------:R-:W0:Y:S04]  /*2940*/  SHFL.DOWN PT, R160, R159, 0x2, 0x1f ;  /* 0x08401f009fa07f89 */ /* 0x000e2800000e0000 */
[----:B------:R-:W1:Y:S01]  /*2950*/  @!P0 LDS.64 R104, [R158.X8] ;  /* 0x000000009e688984 */ /* 0x000e620000008a00 */
[----:B------:R-:W-:Y:S02]  /*2960*/  LOP3.LUT P0, RZ, R140, 0x1f, R27, 0xf8, !PT ;  /* 0x0000001f8cff7812 */ /* 0x000fe4000780f81b */
[----:B0-----:R-:W-:Y:S01]  /*2970*/  IADD3 R153, R160, R159, RZ ;  /* 0x0000009fa0997210 */ /* 0x001fe20007ffe0ff */
[----:B------:R-:W0:Y:S04]  /*2980*/  I2F R155, R160 ;  /* 0x000000a0009b7306 */ /* 0x000e280000201400 */
[----:B------:R-:W-:Y:S04]  /*2990*/  SHFL.DOWN PT, R158, R153, 0x1, 0x1f ;  /* 0x08201f00999e7f89 */ /* 0x000fe800000e0000 */
[----:B------:R-:W2:Y:S01]  /*29a0*/  I2F R152, R153 ;  /* 0x0000009900987306 */ /* 0x000ea20000201400 */
[----:B-1----:R-:W0:Y:S04]  /*29b0*/  SHFL.DOWN PT, R161, R104, 0x2, 0x1f ;  /* 0x08401f0068a17f89 */ /* 0x002e2800000e0000 */
[----:B------:R-:W1:Y:S01]  /*29c0*/  SHFL.DOWN PT, R156, R105, 0x2, 0x1f ;  /* 0x08401f00699c7f89 */ /* 0x000e6200000e0000 */
[----:B0-----:R-:W-:-:S02]  /*29d0*/  FMUL.FTZ R163, R161, R155 ;  /* 0x0000009ba1a37220 */ /* 0x001fc40000410000 */
[----:B------:R-:W-:Y:S02]  /*29e0*/  FADD.FTZ R162, -R161, R104 ;  /* 0x00000068a1a27221 */ /* 0x000fe40000010100 */
[----:B--2---:R-:W0:Y:S01]  /*29f0*/  MUFU.RCP R161, R152 ;  /* 0x0000009800a17308 */ /* 0x004e220000001000 */
[----:B------:R-:W-:Y:S02]  /*2a00*/  FFMA.FTZ R164, R157, R104, R163 ;  /* 0x000000689da47223 */ /* 0x000fe400000100a3 */
[----:B------:R-:W-:Y:S02]  /*2a10*/  FMUL.FTZ R162, R162, R162 ;  /* 0x000000a2a2a27220 */ /* 0x000fe40000410000 */
[----:B-1----:R-:W-:Y:S02]  /*2a20*/  FADD.FTZ R104, R156, R105 ;  /* 0x000000699c687221 */ /* 0x002fe40000010000 */
[----:B------:R-:W-:Y:S01]  /*2a30*/  FMUL.FTZ R162, R162, R157 ;  /* 0x0000009da2a27220 */ /* 0x000fe20000410000 */
[----:B------:R-:W-:-:S02]  /*2a40*/  IADD3 R157, R153, R158, RZ ;  /* 0x0000009e999d7210 */ /* 0x000fc40007ffe0ff */
[----:B------:R-:W-:Y:S01]  /*2a50*/  I2F R158, R158 ;  /* 0x0000009e009e7306 */ /* 0x000fe20000201400 */
[----:B------:R-:W-:Y:S02]  /*2a60*/  FMUL.FTZ R162, R162, R155 ;  /* 0x0000009ba2a27220 */ /* 0x000fe40000410000 */
[----:B0-----:R-:W-:-:S05]  /*2a70*/  FMUL.FTZ R155, R161, R164 ;  /* 0x000000a4a19b7220 */ /* 0x001fca0000410000 */
[----:B------:R-:W0:Y:S01]  /*2a80*/  I2F R157, R157 ;  /* 0x0000009d009d7306 */ /* 0x000e220000201400 */
[----:B------:R-:W-:Y:S01]  /*2a90*/  FFMA.FTZ R104, R161, R162, R104 ;  /* 0x000000a2a1687223 */ /* 0x000fe20000010068 */
[----:B------:R-:W1:Y:S04]  /*2aa0*/  SHFL.DOWN PT, R156, R155, 0x1, 0x1f ;  /* 0x08201f009b9c7f89 */ /* 0x000e6800000e0000 */
[----:B------:R-:W2:Y:S02]  /*2ab0*/  SHFL.DOWN PT, R105, R104, 0x1, 0x1f ;  /* 0x08201f0068697f89 */ /* 0x000ea400000e0000 */
[----:B0-----:R-:W0:Y:S01]  /*2ac0*/  MUFU.RCP R153, R157 ;  /* 0x0000009d00997308 */ /* 0x001e220000001000 */
[----:B-1----:R-:W-:Y:S02]  /*2ad0*/  FADD.FTZ R159, R155, -R156 ;  /* 0x8000009c9b9f7221 */ /* 0x002fe40000010000 */
[----:B------:R-:W-:-:S02]  /*2ae0*/  FMUL.FTZ R156, R156, R158 ;  /* 0x0000009e9c9c7220 */ /* 0x000fc40000410000 */
[----:B------:R-:W-:Y:S02]  /*2af0*/  FMUL.FTZ R159, R159, R159 ;  /* 0x0000009f9f9f7220 */ /* 0x000fe40000410000 */
[C---:B------:R-:W-:Y:S02]  /*2b00*/  FFMA.FTZ R156, R152.reuse, R155, R156 ;  /* 0x0000009b989c7223 */ /* 0x040fe4000001009c */
[----:B------:R-:W-:Y:S02]  /*2b10*/  FMUL.FTZ R159, R152, R159 ;  /* 0x0000009f989f7220 */ /* 0x000fe40000410000 */
[----:B0-----:R-:W-:Y:S02]  /*2b20*/  FMUL.FTZ R156, R153, R156 ;  /* 0x0000009c999c7220 */ /* 0x001fe40000410000 */
[----:B------:R-:W-:Y:S02]  /*2b30*/  FMUL.FTZ R159, R159, R158 ;  /* 0x0000009e9f9f7220 */ /* 0x000fe40000410000 */
[----:B--2---:R-:W-:Y:S01]  /*2b40*/  FADD.FTZ R152, R104, R105 ;  /* 0x0000006968987221 */ /* 0x004fe20000010000 */
[----:B------:R-:W0:Y:S01]  /*2b50*/  SHFL.IDX PT, R161, R156, RZ, 0x1f ;  /* 0x00001fff9ca17589 */ /* 0x000e2200000e0000 */
[----:B------:R-:W-:-:S02]  /*2b60*/  MOV R104, c[0x0][0x1e0] ;  /* 0x0000780000687a02 */ /* 0x000fc40000000f00 */
[----:B------:R-:W-:Y:S01]  /*2b70*/  FFMA.FTZ R159, R153, R159, R152 ;  /* 0x0000009f999f7223 */ /* 0x000fe20000010098 */
[----:B------:R-:W-:-:S04]  /*2b80*/  @!P0 LEA R152, P2, R141, c[0x0][0x1a0], 0x2 ;  /* 0x000068008d988a11 */ /* 0x000fc800078410ff */
[----:B------:R-:W-:Y:S01]  /*2b90*/  @!P0 LEA.HI.X R153, R141, c[0x0][0x1a4], R154, 0x2, P2 ;  /* 0x000069008d998a11 */ /* 0x000fe200010f149a */
[----:B------:R-:W1:Y:S01]  /*2ba0*/  SHFL.IDX PT, R159, R159, RZ, 0x1f ;  /* 0x00001fff9f9f7589 */ /* 0x000e6200000e0000 */
[----:B0-----:R-:W-:-:S03]  /*2bb0*/  FMUL.FTZ R105, R161, R161 ;  /* 0x000000a1a1697220 */ /* 0x001fc60000410000 */
[----:B------:R0:W-:Y:S02]  /*2bc0*/  @!P0 STG.E [R152.64], R161 ;  /* 0x000000a198008986 */ /* 0x0001e4000c101904 */
[----:B------:R-:W-:Y:S01]  /*2bd0*/  FSEL R105, R105, RZ, P1 ;  /* 0x000000ff69697208 */ /* 0x000fe20000800000 */
[----:B-1----:R-:W-:-:S04]  /*2be0*/  FFMA.FTZ R104, R159, R104, c[0x0][0x228] ;  /* 0x00008a009f687623 */ /* 0x002fc80000010068 */
[----:B------:R-:W-:Y:S01]  /*2bf0*/  FADD.FTZ R155, R104, R105 ;  /* 0x00000069689b7221 */ /* 0x000fe20000010000 */
[----:B------:R-:W-:-:S04]  /*2c00*/  @!P0 LEA R104, P2, R141, c[0x0][0x1a8], 0x2 ;  /* 0x00006a008d688a11 */ /* 0x000fc800078410ff */
[----:B------:R-:W-:Y:S01]  /*2c10*/  @!P0 LEA.HI.X R105, R141, c[0x0][0x1ac], R154, 0x2, P2 ;  /* 0x00006b008d698a11 */ /* 0x000fe200010f149a */
[----:B------:R-:W1:Y:S04]  /*2c20*/  MUFU.RSQ R155, R155 ;  /* 0x0000009b009b7308 */ /* 0x000e680000001400 */
[----:B-1----:R0:W-:Y:S01]  /*2c30*/  @!P0 STG.E [R104.64], R155 ;  /* 0x0000009b68008986 */ /* 0x0021e2000c101904 */
[----:B------:R-:W-:-:S13]  /*2c40*/  ISETP.GE.AND P0, PT, R150, 0x1, PT ;  /* 0x000000019600780c */ /* 0x000fda0003f06270 */
[----:B------:R-:W-:Y:S05]  /*2c50*/  @!P0 BRA `(.L_x_9682) ;  /* 0x0000082000008947 */ /* 0x000fea0003800000 */
[----:B0-----:R-:W-:-:S05]  /*2c60*/  FSEL R104, R161, RZ, !P1 ;  /* 0x000000ffa1687208 */ /* 0x001fca0004800000 */
[C---:B------:R-:W-:Y:S02]  /*2c70*/  FADD.FTZ R46, -R104.reuse, R46 ;  /* 0x0000002e682e7221 */ /* 0x040fe40000010100 */
[C---:B------:R-:W-:Y:S02]  /*2c80*/  FADD.FTZ R158, -R104.reuse, R47 ;  /* 0x0000002f689e7221 */ /* 0x040fe40000010100 */
[C---:B------:R-:W-:Y:S02]  /*2c90*/  FADD.FTZ R44, -R104.reuse, R44 ;  /* 0x0000002c682c7221 */ /* 0x040fe40000010100 */
[----:B------:R-:W-:Y:S01]  /*2ca0*/  FADD.FTZ R156, -R104, R45 ;  /* 0x0000002d689c7221 */ /* 0x000fe20000010100 */
[----:B------:R-:W-:Y:S01]  /*2cb0*/  IADD3 R45, R150, -0x1, RZ ;  /* 0xffffffff962d7810 */ /* 0x000fe20007ffe0ff */
[C---:B------:R-:W-:Y:S02]  /*2cc0*/  FADD.FTZ R54, -R104.reuse, R54 ;  /* 0x0000003668367221 */ /* 0x040fe40000010100 */
[----:B------:R-:W-:-:S02]  /*2cd0*/  FADD.FTZ R55, -R104, R55 ;  /* 0x0000003768377221 */ /* 0x000fc40000010100 */
[C---:B------:R-:W-:Y:S02]  /*2ce0*/  FMUL.FTZ R46, R155.reuse, R46 ;  /* 0x0000002e9b2e7220 */ /* 0x040fe40000410000 */
[C---:B------:R-:W-:Y:S02]  /*2cf0*/  FMUL.FTZ R158, R155.reuse, R158 ;  /* 0x0000009e9b9e7220 */ /* 0x040fe40000410000 */
[C---:B------:R-:W-:Y:S02]  /*2d00*/  FADD.FTZ R48, -R104.reuse, R48 ;  /* 0x0000003068307221 */ /* 0x040fe40000010100 */
[----:B------:R-:W-:Y:S02]  /*2d10*/  FADD.FTZ R152, -R104, R49 ;  /* 0x0000003168987221 */ /* 0x000fe40000010100 */
[C---:B------:R-:W-:Y:S02]  /*2d20*/  FMUL.FTZ R44, R155.reuse, R44 ;  /* 0x0000002c9b2c7220 */ /* 0x040fe40000410000 */
[----:B------:R-:W-:-:S02]  /*2d30*/  FMUL.FTZ R156, R155, R156 ;  /* 0x0000009c9b9c7220 */ /* 0x000fc40000410000 */
[C---:B------:R-:W-:Y:S02]  /*2d40*/  FMUL.FTZ R54, R155.reuse, R54 ;  /* 0x000000369b367220 */ /* 0x040fe40000410000 */
[----:B------:R-:W-:Y:S02]  /*2d50*/  FMUL.FTZ R55, R155, R55 ;  /* 0x000000379b377220 */ /* 0x000fe40000410000 */
[C---:B------:R-:W-:Y:S02]  /*2d60*/  FADD.FTZ R154, -R104.reuse, R51 ;  /* 0x00000033689a7221 */ /* 0x040fe40000010100 */
[C---:B------:R-:W-:Y:S02]  /*2d70*/  FADD.FTZ R60, -R104.reuse, R60 ;  /* 0x0000003c683c7221 */ /* 0x040fe40000010100 */
[----:B------:R-:W-:Y:S02]  /*2d80*/  FADD.FTZ R61, -R104, R61 ;  /* 0x0000003d683d7221 */ /* 0x000fe40000010100 */
[----:B------:R-:W-:-:S02]  /*2d90*/  FFMA.FTZ R46, R118, R46, R19 ;  /* 0x0000002e762e7223 */ /* 0x000fc40000010013 */
[----:B------:R-:W-:Y:S02]  /*2da0*/  FFMA.FTZ R47, R121, R158, R18 ;  /* 0x0000009e792f7223 */ /* 0x000fe40000010012 */
[C---:B------:R-:W-:Y:S02]  /*2db0*/  FMUL.FTZ R48, R155.reuse, R48 ;  /* 0x000000309b307220 */ /* 0x040fe40000410000 */
[----:B------:R-:W-:Y:S01]  /*2dc0*/  FMUL.FTZ R152, R155, R152 ;  /* 0x000000989b987220 */ /* 0x000fe20000410000 */
[----:B------:R-:W-:Y:S01]  /*2dd0*/  F2FP.BF16.PACK_AB R47, R47, R46 ;  /* 0x0000002e2f2f723e */ /* 0x000fe200000010ff */
[----:B------:R-:W-:Y:S02]  /*2de0*/  FFMA.FTZ R44, R116, R44, R21 ;  /* 0x0000002c742c7223 */ /* 0x000fe40000010015 */
[----:B------:R-:W-:Y:S02]  /*2df0*/  FFMA.FTZ R51, R119, R156, R20 ;  /* 0x0000009c77337223 */ /* 0x000fe40000010014 */
[----:B------:R-:W-:-:S02]  /*2e00*/  FFMA.FTZ R54, R126, R54, R11 ;  /* 0x000000367e367223 */ /* 0x000fc4000001000b */
[----:B------:R-:W-:Y:S01]  /*2e10*/  FFMA.FTZ R55, R129, R55, R10 ;  /* 0x0000003781377223 */ /* 0x000fe2000001000a */
[----:B------:R-:W-:Y:S01]  /*2e20*/  F2FP.BF16.PACK_AB R46, R51, R44 ;  /* 0x0000002c332e723e */ /* 0x000fe200000010ff */
[C---:B------:R-:W-:Y:S02]  /*2e30*/  FADD.FTZ R56, -R104.reuse, R56 ;  /* 0x0000003868387221 */ /* 0x040fe40000010100 */
[----:B------:R-:W-:Y:S01]  /*2e40*/  FADD.FTZ R160, -R104, R57 ;  /* 0x0000003968a07221 */ /* 0x000fe20000010100 */
[----:B------:R-:W-:Y:S01]  /*2e50*/  F2FP.BF16.PACK_AB R51, R55, R54 ;  /* 0x000000363733723e */ /* 0x000fe200000010ff */
[----:B------:R-:W-:Y:S02]  /*2e60*/  IMAD R45, R45, c[0x0][0x168], RZ ;  /* 0x00005a002d2d7a24 */ /* 0x000fe400078e02ff */
[C---:B------:R-:W-:Y:S02]  /*2e70*/  FMUL.FTZ R60, R155.reuse, R60 ;  /* 0x0000003c9b3c7220 */ /* 0x040fe40000410000 */
[----:B------:R-:W-:-:S02]  /*2e80*/  FMUL.FTZ R61, R155, R61 ;  /* 0x0000003d9b3d7220 */ /* 0x000fc40000410000 */
[----:B------:R-:W-:Y:S02]  /*2e90*/  FADD.FTZ R58, -R104, R58 ;  /* 0x0000003a683a7221 */ /* 0x000fe40000010100 */
[----:B------:R-:W-:Y:S02]  /*2ea0*/  FFMA.FTZ R48, R112, R48, R25 ;  /* 0x0000003070307223 */ /* 0x000fe40000010019 */
[----:B------:R-:W-:Y:S02]  /*2eb0*/  FFMA.FTZ R49, R115, R152, R24 ;  /* 0x0000009873317223 */ /* 0x000fe40000010018 */
[C---:B------:R-:W-:Y:S02]  /*2ec0*/  FADD.FTZ R50, -R104.reuse, R50 ;  /* 0x0000003268327221 */ /* 0x040fe40000010100 */
[C---:B------:R-:W-:Y:S01]  /*2ed0*/  FADD.FTZ R72, -R104.reuse, R72 ;  /* 0x0000004868487221 */ /* 0x040fe20000010100 */
[----:B------:R-:W-:Y:S01]  /*2ee0*/  F2FP.BF16.PACK_AB R44, R49, R48 ;  /* 0x00000030312c723e */ /* 0x000fe200000010ff */
[C---:B------:R-:W-:Y:S01]  /*2ef0*/  FADD.FTZ R150, -R104.reuse, R73 ;  /* 0x0000004968967221 */ /* 0x040fe20000010100 */
[----:B------:R-:W-:Y:S01]  /*2f00*/  SHF.R.S32.HI R73, RZ, 0x1f, R45 ;  /* 0x0000001fff497819 */ /* 0x000fe2000001142d */
[----:B------:R-:W-:-:S02]  /*2f10*/  FADD.FTZ R52, -R104, R52 ;  /* 0x0000003468347221 */ /* 0x000fc40000010100 */
[C---:B------:R-:W-:Y:S01]  /*2f20*/  FADD.FTZ R164, -R104.reuse, R53 ;  /* 0x0000003568a47221 */ /* 0x040fe20000010100 */
[----:B------:R-:W-:Y:S01]  /*2f30*/  LEA.HI R73, R73, R45, RZ, 0x3 ;  /* 0x0000002d49497211 */ /* 0x000fe200078f18ff */
[C---:B------:R-:W-:Y:S02]  /*2f40*/  FMUL.FTZ R56, R155.reuse, R56 ;  /* 0x000000389b387220 */ /* 0x040fe40000410000 */
[----:B------:R-:W-:Y:S01]  /*2f50*/  FMUL.FTZ R160, R155, R160 ;  /* 0x000000a09ba07220 */ /* 0x000fe20000410000 */
[----:B------:R-:W-:Y:S01]  /*2f60*/  LEA.HI.SX32 R73, R73, R26, 0x1d ;  /* 0x0000001a49497211 */ /* 0x000fe200078feaff */
[C---:B------:R-:W-:Y:S02]  /*2f70*/  FADD.FTZ R62, -R104.reuse, R62 ;  /* 0x0000003e683e7221 */ /* 0x040fe40000010100 */
[----:B------:R-:W-:Y:S02]  /*2f80*/  FADD.FTZ R63, -R104, R63 ;  /* 0x0000003f683f7221 */ /* 0x000fe40000010100 */
[----:B------:R-:W-:-:S02]  /*2f90*/  FFMA.FTZ R54, R132, R60, R5 ;  /* 0x0000003c84367223 */ /* 0x000fc40000010005 */
[----:B------:R-:W-:Y:S02]  /*2fa0*/  FFMA.FTZ R61, R135, R61, R4 ;  /* 0x0000003d873d7223 */ /* 0x000fe40000010004 */
[C---:B------:R-:W-:Y:S02]  /*2fb0*/  FADD.FTZ R66, -R104.reuse, R66 ;  /* 0x0000004268427221 */ /* 0x040fe40000010100 */
[C---:B------:R-:W-:Y:S01]  /*2fc0*/  FADD.FTZ R67, -R104.reuse, R67 ;  /* 0x0000004368437221 */ /* 0x040fe20000010100 */
[----:B------:R-:W-:Y:S01]  /*2fd0*/  F2FP.BF16.PACK_AB R54, R61, R54 ;  /* 0x000000363d36723e */ /* 0x000fe200000010ff */
        /* <DEDUP_REMOVED lines=10> */
[C---:B------:R-:W-:Y:S02]  /*3080*/  FADD.FTZ R64, -R104.reuse, R64 ;  /* 0x0000004068407221 */ /* 0x040fe40000010100 */
[C---:B------:R-:W-:Y:S01]  /*3090*/  FADD.FTZ R65, -R104.reuse, R65 ;  /* 0x0000004168417221 */ /* 0x040fe20000010100 */
[----:B------:R-:W-:Y:S01]  /*30a0*/  F2FP.BF16.PACK_AB R48, R53, R48 ;  /* 0x000000303530723e */ /* 0x000fe200000010ff */
[C---:B------:R-:W-:Y:S02]  /*30b0*/  FMUL.FTZ R62, R155.reuse, R62 ;  /* 0x0000003e9b3e7220 */ /* 0x040fe40000410000 */
[----:B------:R-:W-:Y:S02]  /*30c0*/  FMUL.FTZ R63, R155, R63 ;  /* 0x0000003f9b3f7220 */ /* 0x000fe40000410000 */
[----:B------:R-:W-:-:S02]  /*30d0*/  FADD.FTZ R162, -R104, R59 ;  /* 0x0000003b68a27221 */ /* 0x000fc40000010100 */
[C---:B------:R-:W-:Y:S02]  /*30e0*/  FMUL.FTZ R66, R155.reuse, R66 ;  /* 0x000000429b427220 */ /* 0x040fe40000410000 */
[C---:B------:R-:W-:Y:S02]  /*30f0*/  FMUL.FTZ R67, R155.reuse, R67 ;  /* 0x000000439b437220 */ /* 0x040fe40000410000 */
[C---:B------:R-:W-:Y:S02]  /*3100*/  FMUL.FTZ R70, R155.reuse, R70 ;  /* 0x000000469b467220 */ /* 0x040fe40000410000 */
[----:B------:R-:W-:Y:S02]  /*3110*/  FMUL.FTZ R71, R155, R71 ;  /* 0x000000479b477220 */ /* 0x000fe40000410000 */
[----:B------:R-:W-:Y:S02]  /*3120*/  FFMA.FTZ R49, R122, R58, R15 ;  /* 0x0000003a7a317223 */ /* 0x000fe4000001000f */
[----:B------:R-:W-:-:S02]  /*3130*/  FADD.FTZ R68, -R104, R68 ;  /* 0x0000004468447221 */ /* 0x000fc40000010100 */
[C---:B------:R-:W-:Y:S02]  /*3140*/  FADD.FTZ R69, -R104.reuse, R69 ;  /* 0x0000004568457221 */ /* 0x040fe40000010100 */
[----:B------:R-:W-:Y:S02]  /*3150*/  FADD.FTZ R74, -R104, R74 ;  /* 0x0000004a684a7221 */ /* 0x000fe40000010100 */
[----:B------:R-:W-:Y:S02]  /*3160*/  FFMA.FTZ R45, R114, R50, R23 ;  /* 0x00000032722d7223 */ /* 0x000fe40000010017 */
[----:B------:R-:W-:Y:S02]  /*3170*/  FFMA.FTZ R58, R149, R72, R30 ;  /* 0x00000048953a7223 */ /* 0x000fe4000001001e */
[----:B------:R-:W-:Y:S02]  /*3180*/  FFMA.FTZ R61, R146, R150, R77 ;  /* 0x00000096923d7223 */ /* 0x000fe4000001004d */
[----:B------:R-:W-:-:S02]  /*3190*/  FADD.FTZ R104, -R104, R75 ;  /* 0x0000004b68687221 */ /* 0x000fc40000010100 */
[----:B------:R-:W-:Y:S01]  /*31a0*/  FFMA.FTZ R50, R124, R52, R13 ;  /* 0x000000347c327223 */ /* 0x000fe2000001000d */
[----:B------:R-:W-:Y:S01]  /*31b0*/  F2FP.BF16.PACK_AB R58, R61, R58 ;  /* 0x0000003a3d3a723e */ /* 0x000fe200000010ff */
[----:B------:R-:W-:Y:S01]  /*31c0*/  FFMA.FTZ R55, R127, R164, R12 ;  /* 0x000000a47f377223 */ /* 0x000fe2000001000c */
[----:B------:R-:W-:Y:S01]  /*31d0*/  MOV R61, 0x10 ;  /* 0x00000010003d7802 */ /* 0x000fe20000000f00 */
[C---:B------:R-:W-:Y:S02]  /*31e0*/  FMUL.FTZ R154, R155.reuse, R154 ;  /* 0x0000009a9b9a7220 */ /* 0x040fe40000410000 */
[----:B------:R-:W-:Y:S01]  /*31f0*/  FMUL.FTZ R64, R155, R64 ;  /* 0x000000409b407220 */ /* 0x000fe20000410000 */
[----:B------:R-:W-:Y:S01]  /*3200*/  F2FP.BF16.PACK_AB R50, R55, R50 ;  /* 0x000000323732723e */ /* 0x000fe200000010ff */
[----:B------:R-:W-:Y:S02]  /*3210*/  FMUL.FTZ R65, R155, R65 ;  /* 0x000000419b417220 */ /* 0x000fe40000410000 */
[----:B------:R-:W-:-:S02]  /*3220*/  FFMA.FTZ R62, R134, R62, R3 ;  /* 0x0000003e863e7223 */ /* 0x000fc40000010003 */
[----:B------:R-:W-:Y:S02]  /*3230*/  FFMA.FTZ R63, R145, R63, R2 ;  /* 0x0000003f913f7223 */ /* 0x000fe40000010002 */
[----:B------:R-:W-:Y:S02]  /*3240*/  FMUL.FTZ R162, R155, R162 ;  /* 0x000000a29ba27220 */ /* 0x000fe40000410000 */
[----:B------:R-:W-:Y:S01]  /*3250*/  FFMA.FTZ R53, R130, R66, R7 ;  /* 0x0000004282357223 */ /* 0x000fe20000010007 */
[----:B------:R-:W-:Y:S01]  /*3260*/  F2FP.BF16.PACK_AB R55, R63, R62 ;  /* 0x0000003e3f37723e */ /* 0x000fe200000010ff */
        /* <DEDUP_REMOVED lines=8> */
[----:B------:R-:W-:Y:S01]  /*32f0*/  FMUL.FTZ R74, R155, R74 ;  /* 0x0000004a9b4a7220 */ /* 0x000fe20000410000 */
[----:B------:R-:W-:Y:S01]  /*3300*/  IADD3 R60, R73, 0x180, RZ ;  /* 0x00000180493c7810 */ /* 0x000fe20007ffe0ff */
[----:B------:R-:W-:Y:S02]  /*3310*/  FMUL.FTZ R104, R155, R104 ;  /* 0x000000689b687220 */ /* 0x000fe40000410000 */
[----:B------:R-:W-:Y:S02]  /*3320*/  FFMA.FTZ R154, R117, R154, R22 ;  /* 0x0000009a759a7223 */ /* 0x000fe40000010016 */
        /* <DEDUP_REMOVED lines=21> */
.L_x_9682:
[----:B0-----:R-:W-:Y:S05]  /*3480*/  BSYNC B0 ;  /* 0x0000000000007941 */ /* 0x001fea0003800000 */
.L_x_9681:
[----:B------:R-:W-:Y:S02]  /*3490*/  IADD3 R141, R141, c[0x0][0x160], RZ ;  /* 0x000058008d8d7a10 */ /* 0x000fe40007ffe0ff */
[----:B------:R-:W-:-:S02]  /*34a0*/  LOP3.LUT P1, RZ, R138, 0xff, RZ, 0xc0, !PT ;  /* 0x000000ff8aff7812 */ /* 0x000fc4000782c0ff */
[----:B------:R-:W-:Y:S02]  /*34b0*/  ISETP.GE.AND P0, PT, R141, c[0x0][0x164], PT ;  /* 0x000059008d007a0c */ /* 0x000fe40003f06270 */
[----:B------:R-:W-:-:S11]  /*34c0*/  SEL R138, RZ, 0x1, P1 ;  /* 0x00000001ff8a7807 */ /* 0x000fd60000800000 */
[----:B-----5:R-:W-:Y:S01]  /*34d0*/  @P0 CALL.REL.NOINC `(.L_x_9683) ;  /* 0x0000001000000944 */ /* 0x020fe20003c00000 */
[----:B------:R-:W-:Y:S05]  /*34e0*/  BRA `(.L_x_9684) ;  /* 0xffffd3f000007947 */ /* 0x000fea000383ffff */
.L_x_9683:
[----:B------:R-:W-:Y:S05]  /*34f0*/  EXIT ;  /* 0x000000000000794d */ /* 0x000fea0003800000 */
.L_x_9679:
[----:B------:R-:W-:Y:S01]  /*3500*/  HFMA2.MMA R157, -RZ, RZ, 0, 5.9604644775390625e-08 ;  /* 0x00000001ff9d7435 */ /* 0x000fe200000001ff */
[----:B------:R-:W-:Y:S02]  /*3510*/  MOV R156, 0x1f ;  /* 0x0000001f009c7802 */ /* 0x000fe40000000f00 */
[----:B------:R-:W-:Y:S02]  /*3520*/  MOV R105, 0xffffffff ;  /* 0xffffffff00697802 */ /* 0x000fe40000000f00 */
[----:B------:R-:W-:Y:S02]  /*3530*/  MOV R152, 0x3550 ;  /* 0x0000355000987802 */ /* 0x000fe40000000f00 */
[----:B-----5:R-:W-:Y:S05]  /*3540*/  CALL.REL.NOINC `($__internal_55_$__cuda_sm70_shflsync_bfly_p) ;  /* 0x0000078000007944 */ /* 0x020fea0003c00000 */
[----:B01----:R-:W-:Y:S05]  /*3550*/  BRA `(.L_x_9685) ;  /* 0xffffedc000007947 */ /* 0x003fea000383ffff */
.L_x_9680:
[----:B------:R-:W-:Y:S01]  /*3560*/  HFMA2.MMA R157, -RZ, RZ, 0, 1.1920928955078125e-07 ;  /* 0x00000002ff9d7435 */ /* 0x000fe200000001ff */
[----:B------:R-:W-:Y:S02]  /*3570*/  MOV R156, 0x1f ;  /* 0x0000001f009c7802 */ /* 0x000fe40000000f00 */
[----:B------:R-:W-:Y:S02]  /*3580*/  MOV R105, 0xffffffff ;  /* 0xffffffff00697802 */ /* 0x000fe40000000f00 */
[----:B------:R-:W-:-:S02]  /*3590*/  MOV R152, 0x35b0 ;  /* 0x000035b000987802 */ /* 0x000fc40000000f00 */
[----:B-----5:R-:W-:Y:S05]  /*35a0*/  CALL.REL.NOINC `($__internal_55_$__cuda_sm70_shflsync_bfly_p) ;  /* 0x0000072000007944 */ /* 0x020fea0003c00000 */
[----:B0-----:R-:W-:Y:S01]  /*35b0*/  HFMA2.MMA R157, -RZ, RZ, 0, 2.384185791015625e-07 ;  /* 0x00000004ff9d7435 */ /* 0x001fe200000001ff */
[----:B-1----:R-:W-:Y:S01]  /*35c0*/  FADD.FTZ R158, R158, R105 ;  /* 0x000000699e9e7221 */ /* 0x002fe20000010000 */
[----:B------:R-:W-:-:S02]  /*35d0*/  MOV R156, 0x1f ;  /* 0x0000001f009c7802 */ /* 0x000fc40000000f00 */
[----:B------:R-:W-:Y:S02]  /*35e0*/  MOV R105, 0xffffffff ;  /* 0xffffffff00697802 */ /* 0x000fe40000000f00 */
[----:B------:R-:W-:Y:S02]  /*35f0*/  MOV R152, 0x3610 ;  /* 0x0000361000987802 */ /* 0x000fe40000000f00 */
[----:B------:R-:W-:Y:S05]  /*3600*/  CALL.REL.NOINC `($__internal_55_$__cuda_sm70_shflsync_bfly_p) ;  /* 0x000006c000007944 */ /* 0x000fea0003c00000 */
[----:B0-----:R-:W-:Y:S01]  /*3610*/  HFMA2.MMA R157, -RZ, RZ, 0, 4.76837158203125e-07 ;  /* 0x00000008ff9d7435 */ /* 0x001fe200000001ff */
[----:B-1----:R-:W-:Y:S01]  /*3620*/  FADD.FTZ R158, R158, R105 ;  /* 0x000000699e9e7221 */ /* 0x002fe20000010000 */
[----:B------:R-:W-:Y:S02]  /*3630*/  MOV R156, 0x1f ;  /* 0x0000001f009c7802 */ /* 0x000fe40000000f00 */
[----:B------:R-:W-:Y:S02]  /*3640*/  MOV R105, 0xffffffff ;  /* 0xffffffff00697802 */ /* 0x000fe40000000f00 */
[----:B------:R-:W-:Y:S02]  /*3650*/  MOV R152, 0x3670 ;  /* 0x0000367000987802 */ /* 0x000fe40000000f00 */
[----:B------:R-:W-:Y:S05]  /*3660*/  CALL.REL.NOINC `($__internal_55_$__cuda_sm70_shflsync_bfly_p) ;  /* 0x0000066000007944 */ /* 0x000fea0003c00000 */
[----:B0-----:R-:W-:Y:S01]  /*3670*/  HFMA2.MMA R157, -RZ, RZ, 0, 9.5367431640625e-07 ;  /* 0x00000010ff9d7435 */ /* 0x001fe200000001ff */
[----:B-1----:R-:W-:Y:S01]  /*3680*/  FADD.FTZ R158, R158, R105 ;  /* 0x000000699e9e7221 */ /* 0x002fe20000010000 */
[----:B------:R-:W-:-:S02]  /*3690*/  MOV R156, 0x1f ;  /* 0x0000001f009c7802 */ /* 0x000fc40000000f00 */
[----:B------:R-:W-:Y:S02]  /*36a0*/  MOV R105, 0xffffffff ;  /* 0xffffffff00697802 */ /* 0x000fe40000000f00 */
[----:B------:R-:W-:Y:S02]  /*36b0*/  MOV R152, 0x36d0 ;  /* 0x000036d000987802 */ /* 0x000fe40000000f00 */
[----:B------:R-:W-:Y:S05]  /*36c0*/  CALL.REL.NOINC `($__internal_55_$__cuda_sm70_shflsync_bfly_p) ;  /* 0x0000060000007944 */ /* 0x000fea0003c00000 */
        /* <DEDUP_REMOVED lines=70> */
[----:B------:R-:W-:Y:S05]  /*3b30*/  CALL.REL.NOINC `($__internal_55_$__cuda_sm70_shflsync_bfly_p) ;  /* 0x0000019000007944 */ /* 0x000fea0003c00000 */
[----:B0-----:R-:W-:Y:S01]  /*3b40*/  HFMA2.MMA R157, -RZ, RZ, 0, 1.1920928955078125e-07 ;  /* 0x00000002ff9d7435 */ /* 0x001fe200000001ff */
[----:B-1----:R-:W-:Y:S01]  /*3b50*/  FADD.FTZ R158, R158, R105 ;  /* 0x000000699e9e7221 */ /* 0x002fe20000010000 */
[----:B------:R-:W-:Y:S02]  /*3b60*/  MOV R156, 0x1f ;  /* 0x0000001f009c7802 */ /* 0x000fe40000000f00 */
[----:B------:R-:W-:Y:S02]  /*3b70*/  MOV R105, 0xffffffff ;  /* 0xffffffff00697802 */ /* 0x000fe40000000f00 */
[----:B------:R-:W-:Y:S02]  /*3b80*/  MOV R152, 0x3ba0 ;  /* 0x00003ba000987802 */ /* 0x000fe40000000f00 */
[----:B------:R-:W-:Y:S05]  /*3b90*/  CALL.REL.NOINC `($__internal_55_$__cuda_sm70_shflsync_bfly_p) ;  /* 0x0000013000007944 */ /* 0x000fea0003c00000 */
        /* <DEDUP_REMOVED lines=18> */
[----:B01----:R-:W-:Y:S05]  /*3cc0*/  BRA `(.L_x_9686) ;  /* 0xffffeb9000007947 */ /* 0x003fea000383ffff */
        .weak           $__internal_55_$__cuda_sm70_shflsync_bfly_p
        .type           $__internal_55_$__cuda_sm70_shflsync_bfly_p,@function
        .size           $__internal_55_$__cuda_sm70_shflsync_bfly_p,(.L_x_29119 - $__internal_55_$__cuda_sm70_shflsync_bfly_p)
$__internal_55_$__cuda_sm70_shflsync_bfly_p:
[----:B------:R-:W-:Y:S01]  /*3cd0*/  HFMA2.MMA R153, -RZ, RZ, 0, 0 ;  /* 0x00000000ff997435 */ /* 0x000fe200000001ff */
[----:B------:R-:W-:Y:S04]  /*3ce0*/  WARPSYNC R105 ;  /* 0x0000006900007348 */ /* 0x000fe80003800000 */
[----:B------:R0:W1:Y:S01]  /*3cf0*/  SHFL.BFLY PT, R105, R158, R157, R156 ;  /* 0x0c00009d9e697389 */ /* 0x00006200000e009c */
[----:B------:R-:W-:Y:S05]  /*3d00*/  RET.REL.NODEC R152 `(_ZN10layer_norm13ln_fwd_kernelINS_13Kernel_traitsI13__nv_bfloat16S2_fS2_fjLj4096ELj1ELj1ELj4ELj16ENS_18Kernel_traits_baseILj4096ES2_S2_fS2_fjLj128EEEEELb0ELb1ELb1ELb1EEEvNS_9FwdParamsE) ;  /* 0xffffc2f098007950 */ /* 0x000fea0003c3ffff */
.L_x_9687:
        /* <DEDUP_REMOVED lines=15> */
.L_x_29119:


//--------------------- .text._ZN10layer_norm13ln_fwd_kernelINS_13Kernel_traitsI13__nv_bfloat16S2_fS2_fjLj4096ELj1ELj1ELj4ELj16ENS_18Kernel_traits_baseILj4096ES2_S2_fS2_fjLj128EEEEELb1ELb0ELb0ELb0EEEvNS_9FwdParamsE --------------------------
	.section	.text._ZN10layer_norm13ln_fwd_kernelINS_13Kernel_traitsI13__nv_bfloat16S2_fS2_fjLj4096ELj1ELj1ELj4ELj16ENS_18Kernel_traits_baseILj4096ES2_S2_fS2_fjLj128EEEEELb1ELb0ELb0ELb0EEEvNS_9FwdParamsE,"ax",@progbits
	.sectioninfo	@"SHI_REGISTERS=145"
	.align	128
        .global         _ZN10layer_norm13ln_fwd_kernelINS_13Kernel_traitsI13__nv_bfloat16S2_fS2_fjLj4096ELj1ELj1ELj4ELj16ENS_18Kernel_traits_baseILj4096ES2_S2_fS2_fjLj128EEEEELb1ELb0ELb0ELb0EEEvNS_9FwdParamsE
        .type           _ZN10layer_norm13ln_fwd_kernelINS_13Kernel_traitsI13__nv_bfloat16S2_fS2_fjLj4096ELj1ELj1ELj4ELj16ENS_18Kernel_traits_baseILj4096ES2_S2_fS2_fjLj128EEEEELb1ELb0ELb0ELb0EEEvNS_9FwdParamsE,@function
        .size           _ZN10layer_norm13ln_fwd_kernelINS_13Kernel_traitsI13__nv_bfloat16S2_fS2_fjLj4096ELj1ELj1ELj4ELj16ENS_18Kernel_traits_baseILj4096ES2_S2_fS2_fjLj128EEEEELb1ELb0ELb0ELb0EEEvNS_9FwdParamsE,(.L_x_29120 - _ZN10layer_norm13ln_fwd_kernelINS_13Kernel_traitsI13__nv_bfloat16S2_fS2_fjLj4096ELj1ELj1ELj4ELj16ENS_18Kernel_traits_baseILj4096ES2_S2_fS2_fjLj128EEEEELb1ELb0ELb0ELb0EEEvNS_9FwdParamsE)
        .other          _ZN10layer_norm13ln_fwd_kernelINS_13Kernel_traitsI13__nv_bfloat16S2_fS2_fjLj4096ELj1ELj1ELj4ELj16ENS_18Kernel_traits_baseILj4096ES2_S2_fS2_fjLj128EEEEELb1ELb0ELb0ELb0EEEvNS_9FwdParamsE,@"STO_CUDA_ENTRY STV_DEFAULT"
_ZN10layer_norm13ln_fwd_kernelINS_13Kernel_traitsI13__nv_bfloat16S2_fS2_fjLj4096ELj1ELj1ELj4ELj16ENS_18Kernel_traits_baseILj4096ES2_S2_fS2_fjLj128EEEEELb1ELb0ELb0ELb0EEEvNS_9FwdParamsE:
.text._ZN10layer_norm13ln_fwd_kernelINS_13Kernel_traitsI13__nv_bfloat16S2_fS2_fjLj4096ELj1ELj1ELj4ELj16ENS_18Kernel_traits_baseILj4096ES2_S2_fS2_fjLj128EEEEELb1ELb0ELb0ELb0EEEvNS_9FwdParamsE:
        /* <DEDUP_REMOVED lines=35> */
[----:B------:R-:W-:Y:S01]  /*0230*/  MOV R0, c[0x0][0x168] ;  /* 0x00005a0000007a02 */ /* 0x000fe20000000f00 */
        /* <DEDUP_REMOVED lines=30> */
[----:B------:R-:W-:Y:S01]  /*0420*/  UIADD3 UR24, UR5, -0x24c28bd8, URZ ;  /* 0xdb3d742805187890 */ /* 0x000fe2000fffe03f */
[----:B------:R-:W-:Y:S01]  /*0430*/  P2R R76, PR, RZ, 0x20 ;  /* 0x00000020ff4c7803 */ /* 0x000fe20000000000 */
[----:B------:R-:W-:Y:S01]  /*0440*/  IMAD.WIDE.U32 R4, R4, -0x2daee0ad, RZ ;  /* 0xd2511f5304047825 */ /* 0x000fe200078e00ff */
[----:B------:R-:W-:Y:S01]  /*0450*/  LOP3.LUT R3, R7, UR15, R8, 0x96, !PT ;  /* 0x0000000f07037c12 */ /* 0x000fe2000f8e9608 */
[----:B------:R-:W-:Y:S01]  /*0460*/  UIADD3 UR25, UR4, -0x700cb87f, URZ ;  /* 0x8ff3478104197890 */ /* 0x000fe2000fffe03f */
[----:B------:R-:W-:Y:S01]  /*0470*/  P2R R77, PR, RZ, 0x10 ;  /* 0x00000010ff4d7803 */ /* 0x000fe20000000000 */
[----:B------:R-:W-:Y:S01]  /*0480*/  UIADD3 UR26, UR5, -0x695add53, URZ ;  /* 0x96a522ad051a7890 */ /* 0x000fe2000fffe03f */
[----:B------:R-:W-:Y:S01]  /*0490*/  LOP3.LUT R8, R5, UR16, R2, 0x96, !PT ;  /* 0x0000001005087c12 */ /* 0x000fe2000f8e9602 */
[----:B------:R-:W-:Y:S01]  /*04a0*/  IMAD.WIDE.U32 R2, R3, -0x2daee0ad, RZ ;  /* 0xd2511f5303027825 */ /* 0x000fe200078e00ff */
[----:B------:R-:W-:-:S02]  /*04b0*/  P2R R78, PR, RZ, 0x8 ;  /* 0x00000008ff4e7803 */ /* 0x000fc40000000000 */
        /* <DEDUP_REMOVED lines=26> */
.L_x_9689:
[----:B0-----:R-:W-:Y:S05]  /*0660*/  BSYNC B0 ;  /* 0x0000000000007941 */ /* 0x001fea0003800000 */
.L_x_9688:
        /* <DEDUP_REMOVED lines=13> */
.L_x_9691:
[----:B0-----:R-:W-:Y:S05]  /*0740*/  BSYNC B0 ;  /* 0x0000000000007941 */ /* 0x001fea0003800000 */
.L_x_9690:
        /* <DEDUP_REMOVED lines=13> */
.L_x_9693:
[----:B0-----:R-:W-:Y:S05]  /*0820*/  BSYNC B0 ;  /* 0x0000000000007941 */ /* 0x001fea0003800000 */
.L_x_9692:
        /* <DEDUP_REMOVED lines=12> */
.L_x_9695:
[----:B0-----:R-:W-:Y:S05]  /*08f0*/  BSYNC B0 ;  /* 0x0000000000007941 */ /* 0x001fea0003800000 */
.L_x_9694:
[----:B------:R-:W-:Y:S02]  /*0900*/  ISETP.GE.AND P0, PT, R26, c[0x0][0x164], PT ;  /* 0x000059001a007a0c */ /* 0x000fe40003f06270 */
[----:B------:R-:W-:Y:S02]  /*0910*/  LOP3.LUT R104, R15, UR23, R8, 0x96, !PT ;  /* 0x000000170f687c12 */ /* 0x000fe4000f8e9608 */
[----:B------:R-:W-:-:S09]  /*0920*/  LOP3.LUT R102, R13, UR24, R2, 0x96, !PT ;  /* 0x000000180d667c12 */ /* 0x000fd2000f8e9602 */
[----:B------:R-:W-:Y:S05]  /*0930*/  @P0 EXIT ;  /* 0x000000000000094d */ /* 0x000fea0003800000 */
[----:B------:R-:W-:Y:S01]  /*0940*/  SHF.R.S32.HI R56, RZ, 0x3, R56 ;  /* 0x00000003ff387819 */ /* 0x000fe20000011438 */
[----:B------:R-:W-:Y:S01]  /*0950*/  IMAD R105, R105, -0x2daee0ad, RZ ;  /* 0xd2511f5369697824 */ /* 0x000fe200078e02ff */
[--C-:B-----5:R-:W-:Y:S01]  /*0960*/  PRMT R86, RZ, 0x5410, R40.reuse ;  /* 0x00005410ff567816 */ /* 0x120fe20000000028 */
[----:B------:R-:W-:Y:S01]  /*0970*/  IMAD R103, R103, -0x326172a9, RZ ;  /* 0xcd9e8d5767677824 */ /* 0x000fe200078e02ff */
[----:B------:R-:W-:Y:S01]  /*0980*/  PRMT R89, RZ, 0x7610, R40 ;  /* 0x00007610ff597816 */ /* 0x000fe20000000028 */
[----:B------:R-:W-:Y:S01]  /*0990*/  IMAD.MOV.U32 R119, RZ, RZ, 0x1 ;  /* 0x00000001ff777424 */ /* 0x000fe200078e00ff */
[--C-:B------:R-:W-:Y:S01]  /*09a0*/  PRMT R88, RZ, 0x5410, R41.reuse ;  /* 0x00005410ff587816 */ /* 0x100fe20000000029 */
[----:B------:R-:W-:Y:S01]  /*09b0*/  IMAD.MOV.U32 R120, RZ, RZ, RZ ;  /* 0x000000ffff787224 */ /* 0x000fe200078e00ff */
[----:B------:R-:W-:Y:S01]  /*09c0*/  PRMT R91, RZ, 0x7610, R41 ;  /* 0x00007610ff5b7816 */ /* 0x000fe20000000029 */
[----:B------:R-:W-:Y:S01]  /*09d0*/  ULDC.U8 UR8, c[0x0][0x1f0] ;  /* 0x00007c0000087ab9 */ /* 0x000fe20000000000 */
[----:B------:R-:W-:-:S02]  /*09e0*/  LOP3.LUT R41, R31, 0x60, RZ, 0xc0, !PT ;  /* 0x000000601f297812 */ /* 0x000fc400078ec0ff */
[----:B------:R-:W-:Y:S02]  /*09f0*/  LOP3.LUT R40, R56, 0x7f, RZ, 0xc0, !PT ;  /* 0x0000007f38287812 */ /* 0x000fe400078ec0ff */
[----:B------:R-:W-:Y:S02]  /*0a00*/  SHF.R.U32.HI R56, RZ, 0x2, R56 ;  /* 0x00000002ff387819 */ /* 0x000fe40000011638 */
[--C-:B------:R-:W-:Y:S01]  /*0a10*/  PRMT R90, RZ, 0x5410, R42.reuse ;  /* 0x00005410ff5a7816 */ /* 0x100fe2000000002a */
[----:B------:R-:W-:Y:S01]  /*0a20*/  IMAD.IADD R41, R40, 0x1, -R41 ;  /* 0x0000000128297824 */ /* 0x000fe200078e0a29 */
[----:B------:R-:W-:Y:S02]  /*0a30*/  LOP3.LUT R56, R56, 0x3fffffe0, RZ, 0xc0, !PT ;  /* 0x3fffffe038387812 */ /* 0x000fe400078ec0ff */
[----:B------:R-:W-:Y:S01]  /*0a40*/  PRMT R93, RZ, 0x7610, R42 ;  /* 0x00007610ff5d7816 */ /* 0x000fe2000000002a */
[----:B------:R-:W-:Y:S01]  /*0a50*/  IMAD.SHL.U32 R42, R31, 0x20, RZ ;  /* 0x000000201f2a7824 */ /* 0x000fe200078e00ff */
[----:B------:R-:W-:-:S02]  /*0a60*/  IMNMX R41, RZ, R41, !PT ;  /* 0x00000029ff297217 */ /* 0x000fc40007800200 */
[--C-:B------:R-:W-:Y:S02]  /*0a70*/  PRMT R92, RZ, 0x5410, R43.reuse ;  /* 0x00005410ff5c7816 */ /* 0x100fe4000000002b */
[----:B------:R-:W-:Y:S02]  /*0a80*/  IMNMX R41, R41, 0x20, PT ;  /* 0x0000002029297817 */ /* 0x000fe40003800200 */
[----:B------:R-:W-:Y:S02]  /*0a90*/  PRMT R94, RZ, 0x7610, R43 ;  /* 0x00007610ff5e7816 */ /* 0x000fe4000000002b */
[----:B------:R-:W-:Y:S01]  /*0aa0*/  LOP3.LUT R43, R42, 0x3e0, RZ, 0xc0, !PT ;  /* 0x000003e02a2b7812 */ /* 0x000fe200078ec0ff */
[----:B------:R-:W-:Y:S01]  /*0ab0*/  IMAD.IADD R41, R41, 0x1, R56 ;  /* 0x0000000129297824 */ /* 0x000fe200078e0238 */
[--C-:B------:R-:W-:Y:S02]  /*0ac0*/  PRMT R106, RZ, 0x5410, R32.reuse ;  /* 0x00005410ff6a7816 */ /* 0x100fe40000000020 */
[----:B------:R-:W-:Y:S01]  /*0ad0*/  IADD3 R43, R40, -R43, RZ ;  /* 0x8000002b282b7210 */ /* 0x000fe20007ffe0ff */
[----:B------:R-:W-:Y:S01]  /*0ae0*/  IMAD.SHL.U32 R41, R41, 0x8, RZ ;  /* 0x0000000829297824 */ /* 0x000fe200078e00ff */
[----:B------:R-:W-:Y:S01]  /*0af0*/  PRMT R109, RZ, 0x7610, R32 ;  /* 0x00007610ff6d7816 */ /* 0x000fe20000000020 */
[----:B------:R-:W-:Y:S01]  /*0b00*/  IMAD.HI.U32 R32, R104, -0x2daee0ad, RZ ;  /* 0xd2511f5368207827 */ /* 0x000fe200078e00ff */
[----:B------:R-:W-:-:S02]  /*0b10*/  IMNMX R43, RZ, R43, !PT ;  /* 0x0000002bff2b7217 */ /* 0x000fc40007800200 */
[--C-:B------:R-:W-:Y:S01]  /*0b20*/  PRMT R110, RZ, 0x5410, R34.reuse ;  /* 0x00005410ff6e7816 */ /* 0x100fe20000000022 */
[----:B------:R-:W0:Y:S01]  /*0b30*/  I2F.U32 R41, R41 ;  /* 0x0000002900297306 */ /* 0x000e220000201000 */
[----:B------:R-:W-:Y:S01]  /*0b40*/  IMNMX R43, R43, 0x20, PT ;  /* 0x000000202b2b7817 */ /* 0x000fe20003800200 */
[----:B------:R-:W-:Y:S01]  /*0b50*/  IMAD R104, R104, -0x2daee0ad, RZ ;  /* 0xd2511f5368687824 */ /* 0x000fe200078e02ff */
[----:B------:R-:W-:Y:S01]  /*0b60*/  PRMT R113, RZ, 0x7610, R34 ;  /* 0x00007610ff717816 */ /* 0x000fe20000000022 */
[----:B------:R-:W-:Y:S01]  /*0b70*/  IMAD.HI.U32 R34, R102, -0x326172a9, RZ ;  /* 0xcd9e8d5766227827 */ /* 0x000fe200078e00ff */
[--C-:B------:R-:W-:Y:S02]  /*0b80*/  PRMT R24, RZ, 0x5410, R16.reuse ;  /* 0x00005410ff187816 */ /* 0x100fe40000000010 */
[----:B------:R-:W-:Y:S01]  /*0b90*/  PRMT R25, RZ, 0x7610, R16 ;  /* 0x00007610ff197816 */ /* 0x000fe20000000010 */
[----:B------:R-:W-:Y:S01]  /*0ba0*/  IMAD.IADD R43, R56, 0x1, R43 ;  /* 0x00000001382b7824 */ /* 0x000fe200078e022b */
[--C-:B------:R-:W-:Y:S01]  /*0bb0*/  PRMT R22, RZ, 0x5410, R17.reuse ;  /* 0x00005410ff167816 */ /* 0x100fe20000000011 */
[----:B------:R-:W-:Y:S01]  /*0bc0*/  IMAD R102, R102, -0x326172a9, RZ ;  /* 0xcd9e8d5766667824 */ /* 0x000fe200078e02ff */
[----:B------:R-:W-:Y:S01]  /*0bd0*/  PRMT R23, RZ, 0x7610, R17 ;  /* 0x00007610ff177816 */ /* 0x000fe20000000011 */
[----:B------:R-:W-:Y:S01]  /*0be0*/  IMAD.SHL.U32 R118, R43, 0x8, RZ ;  /* 0x000000082b767824 */ /* 0x000fe200078e00ff */
[----:B------:R-:W-:-:S02]  /*0bf0*/  PRMT R20, RZ, 0x5410, R18 ;  /* 0x00005410ff147816 */ /* 0x000fc40000000012 */
[----:B------:R-:W-:Y:S01]  /*0c00*/  PRMT R21, RZ, 0x7610, R18 ;  /* 0x00007610ff157816 */ /* 0x000fe20000000012 */
[----:B0-----:R0:W1:Y:S01]  /*0c10*/  MUFU.RCP R114, R41 ;  /* 0x0000002900727308 */ /* 0x0010620000001000 */
        /* <DEDUP_REMOVED lines=48> */
[----:B01----:R-:W-:Y:S02]  /*0f20*/  PRMT R125, RZ, 0x7610, R39 ;  /* 0x00007610ff7d7816 */ /* 0x003fe40000000027 */
.L_x_9939:
        /* <DEDUP_REMOVED lines=8> */
[----:B------:R-:W-:Y:S03]  /*0fb0*/  BSSY B0, `(.L_x_9696) ;  /* 0x00002c2000007945 */ /* 0x000fe60003800000 */
[----:B------:R-:W-:-:S04]  /*0fc0*/  SHF.R.S32.HI R75, RZ, 0x1f, R74 ;  /* 0x0000001fff4b7819 */ /* 0x000fc8000001144a */
[----:B------:R-:W-:-:S04]  /*0fd0*/  LEA.HI R75, R75, R74, RZ, 0x3 ;  /* 0x0000004a4b4b7211 */ /* 0x000fc800078f18ff */
[----:B------:R-:W-:Y:S01]  /*0fe0*/  LEA.HI.SX32 R127, R75, R128, 0x1d ;  /* 0x000000804b7f7211 */ /* 0x000fe200078feaff */
[----:B------:R-:W-:-:S04]  /*0ff0*/  IMAD.MOV.U32 R128, RZ, RZ, 0x3f800000 ;  /* 0x3f800000ff807424 */ /* 0x000fc800078e00ff */
[----:B------:R-:W-:Y:S01]  /*1000*/  IMAD.MOV.U32 R129, RZ, RZ, R127 ;  /* 0x000000ffff817224 */ /* 0x000fe200078e007f */
[----:B--2---:R-:W-:Y:S01]  /*1010*/  @P0 PRMT R128, RZ, 0x5410, R72 ;  /* 0x00005410ff800816 */ /* 0x004fe20000000048 */
[----:B------:R-:W-:Y:S05]  /*1020*/  @!P1 BRA `(.L_x_9697) ;  /* 0x00002ba000009947 */ /* 0x000fea0003800000 */
[----:B------:R-:W-:Y:S01]  /*1030*/  IMAD.MOV.U32 R44, RZ, RZ, 0x10 ;  /* 0x00000010ff2c7424 */ /* 0x000fe200078e00ff */
[----:B------:R-:W-:-:S03]  /*1040*/  ISETP.NE.U32.AND P0, PT, RZ, c[0x0][0x180], PT ;  /* 0x00006000ff007a0c */ /* 0x000fc60003f05070 */
[----:B------:R-:W-:Y:S01]  /*1050*/  IMAD.WIDE.U32 R44, R127, R44, c[0x0][0x170] ;  /* 0x00005c007f2c7625 */ /* 0x000fe200078e002c */
[----:B------:R-:W-:-:S05]  /*1060*/  ISETP.NE.AND.EX P0, PT, RZ, c[0x0][0x184], PT, P0 ;  /* 0x00006100ff007a0c */ /* 0x000fca0003f05300 */
[----:B------:R-:W5:Y:S08]  /*1070*/  LDG.E.128 R44, [R44.64] ;  /* 0x000000062c2c7981 */ /* 0x000f70000c1e1d00 */
[----:B------:R-:W-:-:S04]  /*1080*/  @P0 LEA R40, P1, R127, c[0x0][0x180], 0x5 ;  /* 0x000060007f280a11 */ /* 0x000fc800078228ff */
[----:B------:R-:W-:-:S05]  /*1090*/  @P0 LEA.HI.X R41, R127, c[0x0][0x184], RZ, 0x5, P1 ;  /* 0x000061007f290a11 */ /* 0x000fca00008f2cff */
[----:B------:R0:W5:Y:S04]  /*10a0*/  @P0 LDG.E.128 R32, [R40.64] ;  /* 0x0000000628200981 */ /* 0x000168000c1e1d00 */
[----:B------:R0:W5:Y:S01]  /*10b0*/  @P0 LDG.E.128 R36, [R40.64+0x10] ;  /* 0x0000100628240981 */ /* 0x000162000c1e1d00 */
        /* <DEDUP_REMOVED lines=12> */
.L_x_9699:
[----:B0-----:R-:W-:Y:S02]  /*1180*/  IMAD.MOV.U32 R131, RZ, RZ, R102 ;  /* 0x000000ffff837224 */ /* 0x001fe400078e0066 */
.L_x_9700:
[----:B------:R-:W-:Y:S05]  /*1190*/  BSYNC B1 ;  /* 0x0000000000017941 */ /* 0x000fea0003800000 */
.L_x_9698:
        /* <DEDUP_REMOVED lines=16> */
.L_x_9704:
[----:B------:R-:W-:Y:S05]  /*12a0*/  BSYNC B2 ;  /* 0x0000000000027941 */ /* 0x000fea0003800000 */
.L_x_9703:
        /* <DEDUP_REMOVED lines=42> */
.L_x_9702:
[----:B------:R-:W-:Y:S05]  /*1550*/  BSYNC B1 ;  /* 0x0000000000017941 */ /* 0x000fea0003800000 */
.L_x_9701:
[----:B------:R-:W0:Y:S01]  /*1560*/  I2F.U32 R40, R131 ;  /* 0x0000008300287306 */ /* 0x000e220000201000 */
[----:B-----5:R-:W-:Y:S01]  /*1570*/  PRMT R41, RZ, 0x5410, R44 ;  /* 0x00005410ff297816 */ /* 0x020fe2000000002c */
[----:B------:R-:W-:Y:S01]  /*1580*/  IMAD.MOV.U32 R129, RZ, RZ, 0x2f800000 ;  /* 0x2f800000ff817424 */ /* 0x000fe200078e00ff */
[----:B------:R-:W-:Y:S01]  /*1590*/  ISETP.NE.U32.AND P0, PT, RZ, c[0x0][0x180], PT ;  /* 0x00006000ff007a0c */ /* 0x000fe20003f05070 */
[----:B------:R-:W-:Y:S01]  /*15a0*/  BSSY B1, `(.L_x_9705) ;  /* 0x0000015000017945 */ /* 0x000fe20003800000 */
[C---:B------:R-:W-:Y:S01]  /*15b0*/  ISETP.NE.AND P1, PT, R42.reuse, 0x1, PT ;  /* 0x000000012a00780c */ /* 0x040fe20003f25270 */
[----:B------:R-:W-:Y:S01]  /*15c0*/  FMUL.FTZ R41, R41, R128 ;  /* 0x0000008029297220 */ /* 0x000fe20000410000 */
[----:B------:R-:W-:Y:S02]  /*15d0*/  ISETP.NE.AND.EX P0, PT, RZ, c[0x0][0x184], PT, P0 ;  /* 0x00006100ff007a0c */ /* 0x000fe40003f05300 */
[----:B------:R-:W-:Y:S01]  /*15e0*/  IADD3 R72, R42, 0x1, RZ ;  /* 0x000000012a487810 */ /* 0x000fe20007ffe0ff */
[----:B------:R-:W-:-:S02]  /*15f0*/  FMUL.FTZ R41, R41, c[0x0][0x1e8] ;  /* 0x00007a0029297a20 */ /* 0x000fc40000410000 */
        /* <DEDUP_REMOVED lines=14> */
.L_x_9706:
[----:B------:R-:W-:Y:S02]  /*16e0*/  IMAD.MOV.U32 R130, RZ, RZ, R102 ;  /* 0x000000ffff827224 */ /* 0x000fe400078e0066 */
.L_x_9707:
[----:B------:R-:W-:Y:S05]  /*16f0*/  BSYNC B1 ;  /* 0x0000000000017941 */ /* 0x000fea0003800000 */
.L_x_9705:
        /* <DEDUP_REMOVED lines=16> */
.L_x_9711:
[----:B------:R-:W-:Y:S05]  /*1800*/  BSYNC B2 ;  /* 0x0000000000027941 */ /* 0x000fea0003800000 */
.L_x_9710:
        /* <DEDUP_REMOVED lines=42> */
.L_x_9709:
[----:B------:R-:W-:Y:S05]  /*1ab0*/  BSYNC B1 ;  /* 0x0000000000017941 */ /* 0x000fea0003800000 */
.L_x_9708:
        /* <DEDUP_REMOVED lines=21> */
.L_x_9713:
[----:B------:R-:W-:Y:S02]  /*1c10*/  IMAD.MOV.U32 R44, RZ, RZ, R102 ;  /* 0x000000ffff2c7224 */ /* 0x000fe400078e0066 */
.L_x_9714:
[----:B------:R-:W-:Y:S05]  /*1c20*/  BSYNC B1 ;  /* 0x0000000000017941 */ /* 0x000fea0003800000 */
.L_x_9712:
        /* <DEDUP_REMOVED lines=16> */
.L_x_9718:
[----:B------:R-:W-:Y:S05]  /*1d30*/  BSYNC B2 ;  /* 0x0000000000027941 */ /* 0x000fea0003800000 */
.L_x_9717:
        /* <DEDUP_REMOVED lines=42> */
.L_x_9716:
[----:B------:R-:W-:Y:S05]  /*1fe0*/  BSYNC B1 ;  /* 0x0000000000017941 */ /* 0x000fea0003800000 */
.L_x_9715:
        /* <DEDUP_REMOVED lines=20> */
.L_x_9720:
[----:B------:R-:W-:Y:S02]  /*2130*/  IMAD.MOV.U32 R44, RZ, RZ, R102 ;  /* 0x000000ffff2c7224 */ /* 0x000fe400078e0066 */
.L_x_9721:
[----:B------:R-:W-:Y:S05]  /*2140*/  BSYNC B1 ;  /* 0x0000000000017941 */ /* 0x000fea0003800000 */
.L_x_9719:
        /* <DEDUP_REMOVED lines=16> */
.L_x_9725:
[----:B------:R-:W-:Y:S05]  /*2250*/  BSYNC B2 ;  /* 0x0000000000027941 */ /* 0x000fea0003800000 */
.L_x_9724:
        /* <DEDUP_REMOVED lines=42> */
.L_x_9723:
[----:B------:R-:W-:Y:S05]  /*2500*/  BSYNC B1 ;  /* 0x0000000000017941 */ /* 0x000fea0003800000 */
.L_x_9722:
        /* <DEDUP_REMOVED lines=20> */
.L_x_9727:
[----:B------:R-:W-:Y:S02]  /*2650*/  MOV R130, R102 ;  /* 0x0000006600827202 */ /* 0x000fe40000000f00 */
.L_x_9728:
[----:B------:R-:W-:Y:S05]  /*2660*/  BSYNC B1 ;  /* 0x0000000000017941 */ /* 0x000fea0003800000 */
.L_x_9726:
        /* <DEDUP_REMOVED lines=16> */
.L_x_9732:
[----:B------:R-:W-:Y:S05]  /*2770*/  BSYNC B2 ;  /* 0x0000000000027941 */ /* 0x000fea0003800000 */
.L_x_9731:
        /* <DEDUP_REMOVED lines=42> */
.L_x_9730:
[----:B------:R-:W-:Y:S05]  /*2a20*/  BSYNC B1 ;  /* 0x0000000000017941 */ /* 0x000fea0003800000 */
.L_x_9729:
        /* <DEDUP_REMOVED lines=20> */
.L_x_9734:
[----:B------:R-:W-:Y:S02]  /*2b70*/  IMAD.MOV.U32 R130, RZ, RZ, R102 ;  /* 0x000000ffff827224 */ /* 0x000fe400078e0066 */
.L_x_9735:
[----:B------:R-:W-:Y:S05]  /*2b80*/  BSYNC B1 ;  /* 0x0000000000017941 */ /* 0x000fea0003800000 */
.L_x_9733:
        /* <DEDUP_REMOVED lines=16> */
.L_x_9739:
[----:B------:R-:W-:Y:S05]  /*2c90*/  BSYNC B2 ;  /* 0x0000000000027941 */ /* 0x000fea0003800000 */
.L_x_9738:
        /* <DEDUP_REMOVED lines=42> */
.L_x_9737:
[----:B------:R-:W-:Y:S05]  /*2f40*/  BSYNC B1 ;  /* 0x0000000000017941 */ /* 0x000fea0003800000 */
.L_x_9736:
        /* <DEDUP_REMOVED lines=20> */
.L_x_9741:
[----:B------:R-:W-:Y:S02]  /*3090*/  IMAD.MOV.U32 R133, RZ, RZ, R102 ;  /* 0x000000ffff857224 */ /* 0x000fe400078e0066 */
.L_x_9742:
[----:B------:R-:W-:Y:S05]  /*30a0*/  BSYNC B1 ;  /* 0x0000000000017941 */ /* 0x000fea0003800000 */
.L_x_9740:
        /* <DEDUP_REMOVED lines=16> */
.L_x_9746:
[----:B------:R-:W-:Y:S05]  /*31b0*/  BSYNC B2 ;  /* 0x0000000000027941 */ /* 0x000fea0003800000 */
.L_x_9745:
        /* <DEDUP_REMOVED lines=42> */
.L_x_9744:
[----:B------:R-:W-:Y:S05]  /*3460*/  BSYNC B1 ;  /* 0x0000000000017941 */ /* 0x000fea0003800000 */
.L_x_9743:
        /* <DEDUP_REMOVED lines=20> */
.L_x_9748:
[----:B------:R-:W-:Y:S02]  /*35b0*/  IMAD.MOV.U32 R134, RZ, RZ, R102 ;  /* 0x000000ffff867224 */ /* 0x000fe400078e0066 */
.L_x_9749:
[----:B------:R-:W-:Y:S05]  /*35c0*/  BSYNC B1 ;  /* 0x0000000000017941 */ /* 0x000fea0003800000 */
.L_x_9747:
        /* <DEDUP_REMOVED lines=18> */
.L_x_9753:
[----:B------:R-:W-:Y:S05]  /*36f0*/  BSYNC B2 ;  /* 0x0000000000027941 */ /* 0x000fea0003800000 */
.L_x_9752:
        /* <DEDUP_REMOVED lines=42> */
.L_x_9751:
[----:B------:R-:W-:Y:S05]  /*39a0*/  BSYNC B1 ;  /* 0x0000000000017941 */ /* 0x000fea0003800000 */
.L_x_9750:
[----:B------:R-:W0:Y:S01]  /*39b0*/  I2F.U32 R72, R134 ;  /* 0x0000008600487306 */ /* 0x000e220000201000 */
[----:B------:R-:W-:Y:S02]  /*39c0*/  PRMT R47, RZ, 0x7610, R47 ;  /* 0x00007610ff2f7816 */ /* 0x000fe4000000002f */
        /* <DEDUP_REMOVED lines=8> */
[----:B------:R-:W-:-:S02]  /*3a50*/  SEL R136, RZ, 0x100, P4 ;  /* 0x00000100ff887807 */ /* 0x000fc40002000000 */
[----:B------:R-:W-:Y:S01]  /*3a60*/  ISETP.NE.AND P6, PT, R131, RZ, PT ;  /* 0x000000ff8300720c */ /* 0x000fe20003fc5270 */
[----:B0-----:R-:W-:Y:S01]  /*3a70*/  FFMA.FTZ R72, R72, R129, 1.1641532182693481445e-10 ;  /* 0x2f00000048487423 */ /* 0x001fe20000010081 */
[----:B------:R-:W-:Y:S01]  /*3a80*/  SEL R131, RZ, 0x1, P3 ;  /* 0x00000001ff837807 */ /* 0x000fe20001800000 */
[----:B------:R-:W-:-:S03]  /*3a90*/  IMAD.WIDE.U32 R74, R74, 0x100, RZ ;  /* 0x000001004a4a7825 */ /* 0x000fc600078e00ff */
[----:B------:R-:W-:Y:S01]  /*3aa0*/  FSETP.GTU.FTZ.AND P1, PT, R72, c[0x0][0x1e4], PT ;  /* 0x0000790048007a0b */ /* 0x000fe20003f3c000 */
[----:B------:R-:W-:-:S03]  /*3ab0*/  IMAD.WIDE.U32 R72, R73, 0x1000000, RZ ;  /* 0x0100000049487825 */ /* 0x000fc600078e00ff */
[----:B------:R-:W-:Y:S02]  /*3ac0*/  SEL R129, RZ, 0x1000000, P1 ;  /* 0x01000000ff817807 */ /* 0x000fe40000800000 */
[----:B------:R-:W-:Y:S02]  /*3ad0*/  FSEL R47, R47, RZ, !P1 ;  /* 0x000000ff2f2f7208 */ /* 0x000fe40004800000 */
[----:B------:R-:W-:Y:S02]  /*3ae0*/  LEA R134, P1, R127, c[0x0][0x188], 0x5 ;  /* 0x000062007f867a11 */ /* 0x000fe400078228ff */
[----:B------:R-:W-:Y:S01]  /*3af0*/  LOP3.LUT R136, R136, R129, R135, 0xfe, !PT ;  /* 0x0000008188887212 */ /* 0x000fe200078efe87 */
[----:B------:R-:W-:Y:S01]  /*3b00*/  @P0 FADD.FTZ R47, R39, R47 ;  /* 0x0000002f272f0221 */ /* 0x000fe20000010000 */
[----:B------:R-:W-:Y:S02]  /*3b10*/  LOP3.LUT R74, R74, R72, R132, 0xfe, !PT ;  /* 0x000000484a4a7212 */ /* 0x000fe400078efe84 */
[----:B------:R-:W-:-:S02]  /*3b20*/  LEA.HI.X R135, R127, c[0x0][0x18c], RZ, 0x5, P1 ;  /* 0x000063007f877a11 */ /* 0x000fc400008f2cff */
[----:B------:R-:W-:Y:S02]  /*3b30*/  SEL R129, RZ, 0x1, P6 ;  /* 0x00000001ff817807 */ /* 0x000fe40003000000 */
[----:B------:R-:W-:Y:S01]  /*3b40*/  LEA R72, P1, R127, c[0x0][0x190], 0x3 ;  /* 0x000064007f487a11 */ /* 0x000fe200078218ff */
[----:B------:R0:W-:Y:S01]  /*3b50*/  STG.E.128 [R134.64], R40 ;  /* 0x0000002886007986 */ /* 0x0001e2000c101d06 */
[----:B------:R-:W-:Y:S02]  /*3b60*/  LOP3.LUT R131, R73, R136, R131, 0xfe, !PT ;  /* 0x0000008849837212 */ /* 0x000fe400078efe83 */
[----:B------:R-:W-:Y:S01]  /*3b70*/  LOP3.LUT R74, R74, R129, RZ, 0xfc, !PT ;  /* 0x000000814a4a7212 */ /* 0x000fe200078efcff */
[----:B------:R0:W-:Y:S01]  /*3b80*/  STG.E.128 [R134.64+0x10], R44 ;  /* 0x0000102c86007986 */ /* 0x0001e2000c101d06 */
[----:B------:R-:W-:Y:S02]  /*3b90*/  LEA.HI.X R73, R127, c[0x0][0x194], RZ, 0x3, P1 ;  /* 0x000065007f497a11 */ /* 0x000fe400008f1cff */
[----:B------:R-:W-:-:S02]  /*3ba0*/  LOP3.LUT R75, R75, R131, R133, 0xfe, !PT ;  /* 0x000000834b4b7212 */ /* 0x000fc400078efe85 */
[----:B------:R-:W-:-:S03]  /*3bb0*/  IADD3 R129, R127, 0x80, RZ ;  /* 0x000000807f817810 */ /* 0x000fc60007ffe0ff */
[----:B------:R0:W-:Y:S04]  /*3bc0*/  STG.E.64 [R72.64], R74 ;  /* 0x0000004a48007986 */ /* 0x0001e8000c101b06 */
.L_x_9697:
[----:B------:R-:W-:Y:S05]  /*3bd0*/  BSYNC B0 ;  /* 0x0000000000007941 */ /* 0x000fea0003800000 */
.L_x_9696:
[----:B------:R-:W-:Y:S01]  /*3be0*/  ISETP.NE.AND P0, PT, R77, RZ, PT ;  /* 0x000000ff4d00720c */ /* 0x000fe20003f05270 */
[----:B------:R-:W-:-:S12]  /*3bf0*/  BSSY B0, `(.L_x_9754) ;  /* 0x00002bc000007945 */ /* 0x000fd80003800000 */
        /* <DEDUP_REMOVED lines=22> */
.L_x_9757:
[----:B-1----:R-:W-:Y:S02]  /*3d60*/  IMAD.MOV.U32 R131, RZ, RZ, R102 ;  /* 0x000000ffff837224 */ /* 0x002fe400078e0066 */
.L_x_9758:
[----:B------:R-:W-:Y:S05]  /*3d70*/  BSYNC B1 ;  /* 0x0000000000017941 */ /* 0x000fea0003800000 */
.L_x_9756:
        /* <DEDUP_REMOVED lines=16> */
.L_x_9762:
[----:B------:R-:W-:Y:S05]  /*3e80*/  BSYNC B2 ;  /* 0x0000000000027941 */ /* 0x000fea0003800000 */
.L_x_9761:
[----:B------:R-:W-:Y:S01]  /*3e90*/  IMAD.HI.U32 R49, R30, -0x326172a9, RZ ;  /* 0xcd9e8d571e317827 */ /* 0x000fe200078e00ff */
[----:B------:R-:W-:-:S03]  /*3ea0*/  LOP3.LUT R51, R51, UR5, R120, 0x96, !PT ;  /* 0x0000000533337c12 */ /* 0x000fc6000f8e9678 */
[----:B------:R-:W-:Y:S01]  /*3eb0*/  IMAD R103, R30, -0x326172a9, RZ ;  /* 0xcd9e8d571e677824 */ /* 0x000fe200078e02ff */
[----:B------:R-:W-:Y:S01]  /*3ec0*/  LOP3.LUT R49, R49, UR4, R28, 0x96, !PT ;  /* 0x0000000431317c12 */ /* 0x000fe2000f8e961c */
[----:B0-----:R-:W-:-:S04]  /*3ed0*/  IMAD.WIDE.U32 R72, R51, -0x326172a9, RZ ;  /* 0xcd9e8d5733487825 */ /* 0x001fc800078e00ff */
        /* <DEDUP_REMOVED lines=37> */
.L_x_9760:
[----:B------:R-:W-:Y:S05]  /*4130*/  BSYNC B1 ;  /* 0x0000000000017941 */ /* 0x000fea0003800000 */
.L_x_9759:
[----:B------:R-:W1:Y:S01]  /*4140*/  I2F.U32 R49, R131 ;  /* 0x0000008300317306 */ /* 0x000e620000201000 */
[----:B-----5:R-:W-:Y:S01]  /*4150*/  PRMT R51, RZ, 0x5410, R52 ;  /* 0x00005410ff337816 */ /* 0x020fe20000000034 */
[----:B------:R-:W-:Y:S01]  /*4160*/  IMAD.MOV.U32 R132, RZ, RZ, 0x2f800000 ;  /* 0x2f800000ff847424 */ /* 0x000fe200078e00ff */
[----:B------:R-:W-:Y:S01]  /*4170*/  ISETP.NE.U32.AND P0, PT, RZ, c[0x0][0x180], PT ;  /* 0x00006000ff007a0c */ /* 0x000fe20003f05070 */
[----:B------:R-:W-:Y:S01]  /*4180*/  BSSY B1, `(.L_x_9763) ;  /* 0x0000015000017945 */ /* 0x000fe20003800000 */
[C---:B------:R-:W-:Y:S01]  /*4190*/  ISETP.NE.AND P1, PT, R50.reuse, 0x1, PT ;  /* 0x000000013200780c */ /* 0x040fe20003f25270 */
[----:B------:R-:W-:Y:S01]  /*41a0*/  FMUL.FTZ R51, R51, R128 ;  /* 0x0000008033337220 */ /* 0x000fe20000410000 */
[----:B------:R-:W-:Y:S02]  /*41b0*/  ISETP.NE.AND.EX P0, PT, RZ, c[0x0][0x184], PT, P0 ;  /* 0x00006100ff007a0c */ /* 0x000fe40003f05300 */
[----:B0-----:R-:W-:Y:S01]  /*41c0*/  IADD3 R72, R50, 0x1, RZ ;  /* 0x0000000132487810 */ /* 0x001fe20007ffe0ff */
[----:B------:R-:W-:-:S02]  /*41d0*/  FMUL.FTZ R51, R51, c[0x0][0x1e8] ;  /* 0x00007a0033337a20 */ /* 0x000fc40000410000 */
        /* <DEDUP_REMOVED lines=14> */
.L_x_9764:
[----:B------:R-:W-:Y:S02]  /*42c0*/  IMAD.MOV.U32 R130, RZ, RZ, R102 ;  /* 0x000000ffff827224 */ /* 0x000fe400078e0066 */
.L_x_9765:
[----:B------:R-:W-:Y:S05]  /*42d0*/  BSYNC B1 ;  /* 0x0000000000017941 */ /* 0x000fea0003800000 */
.L_x_9763:
        /* <DEDUP_REMOVED lines=16> */
.L_x_9769:
[----:B------:R-:W-:Y:S05]  /*43e0*/  BSYNC B2 ;  /* 0x0000000000027941 */ /* 0x000fea0003800000 */
.L_x_9768:
        /* <DEDUP_REMOVED lines=42> */
.L_x_9767:
[----:B------:R-:W-:Y:S05]  /*4690*/  BSYNC B1 ;  /* 0x0000000000017941 */ /* 0x000fea0003800000 */
.L_x_9766:
[----:B------:R-:W0:Y:S01]  /*46a0*/  I2F.U32 R49, R130 ;  /* 0x0000008200317306 */ /* 0x000e220000201000 */
[----:B------:R-:W-:Y:S01]  /*46b0*/  PRMT R51, RZ, 0x7610, R52 ;  /* 0x00007610ff337816 */ /* 0x000fe20000000034 */
[----:B------:R-:W-:Y:S04]  /*46c0*/  BSSY B1, `(.L_x_9770) ;  /* 0x0000014000017945 */ /* 0x000fe80003800000 */
        /* <DEDUP_REMOVED lines=18> */
.L_x_9771:
[----:B------:R-:W-:Y:S02]  /*47f0*/  IMAD.MOV.U32 R52, RZ, RZ, R102 ;  /* 0x000000ffff347224 */ /* 0x000fe400078e0066 */
.L_x_9772:
[----:B------:R-:W-:Y:S05]  /*4800*/  BSYNC B1 ;  /* 0x0000000000017941 */ /* 0x000fea0003800000 */
.L_x_9770:
        /* <DEDUP_REMOVED lines=16> */
.L_x_9776:
[----:B------:R-:W-:Y:S05]  /*4910*/  BSYNC B2 ;  /* 0x0000000000027941 */ /* 0x000fea0003800000 */
.L_x_9775:
        /* <DEDUP_REMOVED lines=42> */
.L_x_9774:
[----:B------:R-:W-:Y:S05]  /*4bc0*/  BSYNC B1 ;  /* 0x0000000000017941 */ /* 0x000fea0003800000 */
.L_x_9773:
        /* <DEDUP_REMOVED lines=20> */
.L_x_9778:
[----:B------:R-:W-:Y:S02]  /*4d10*/  IMAD.MOV.U32 R52, RZ, RZ, R102 ;  /* 0x000000ffff347224 */ /* 0x000fe400078e0066 */
.L_x_9779:
[----:B------:R-:W-:Y:S05]  /*4d20*/  BSYNC B1 ;  /* 0x0000000000017941 */ /* 0x000fea0003800000 */
.L_x_9777:
        /* <DEDUP_REMOVED lines=16> */
.L_x_9783:
[----:B------:R-:W-:Y:S05]  /*4e30*/  BSYNC B2 ;  /* 0x0000000000027941 */ /* 0x000fea0003800000 */
.L_x_9782:
        /* <DEDUP_REMOVED lines=42> */
.L_x_9781:
[----:B------:R-:W-:Y:S05]  /*50e0*/  BSYNC B1 ;  /* 0x0000000000017941 */ /* 0x000fea0003800000 */
.L_x_9780:
        /* <DEDUP_REMOVED lines=20> */
.L_x_9785:
[----:B------:R-:W-:Y:S02]  /*5230*/  IMAD.MOV.U32 R130, RZ, RZ, R102 ;  /* 0x000000ffff827224 */ /* 0x000fe400078e0066 */
.L_x_9786:
[----:B------:R-:W-:Y:S05]  /*5240*/  BSYNC B1 ;  /* 0x0000000000017941 */ /* 0x000fea0003800000 */
.L_x_9784:
        /* <DEDUP_REMOVED lines=16> */
.L_x_9790:
[----:B------:R-:W-:Y:S05]  /*5350*/  BSYNC B2 ;  /* 0x0000000000027941 */ /* 0x000fea0003800000 */
.L_x_9789:
        /* <DEDUP_REMOVED lines=42> */
.L_x_9788:
[----:B------:R-:W-:Y:S05]  /*5600*/  BSYNC B1 ;  /* 0x0000000000017941 */ /* 0x000fea0003800000 */
.L_x_9787:
        /* <DEDUP_REMOVED lines=20> */
.L_x_9792:
[----:B------:R-:W-:Y:S02]  /*5750*/  IMAD.MOV.U32 R130, RZ, RZ, R102 ;  /* 0x000000ffff827224 */ /* 0x000fe400078e0066 */
.L_x_9793:
[----:B------:R-:W-:Y:S05]  /*5760*/  BSYNC B1 ;  /* 0x0000000000017941 */ /* 0x000fea0003800000 */
.L_x_9791:
        /* <DEDUP_REMOVED lines=16> */
.L_x_9797:
[----:B------:R-:W-:Y:S05]  /*5870*/  BSYNC B2 ;  /* 0x0000000000027941 */ /* 0x000fea0003800000 */
.L_x_9796:
        /* <DEDUP_REMOVED lines=42> */
.L_x_9795:
[----:B------:R-:W-:Y:S05]  /*5b20*/  BSYNC B1 ;  /* 0x0000000000017941 */ /* 0x000fea0003800000 */
.L_x_9794:
        /* <DEDUP_REMOVED lines=20> */
.L_x_9799:
[----:B------:R-:W-:Y:S02]  /*5c70*/  IMAD.MOV.U32 R134, RZ, RZ, R102 ;  /* 0x000000ffff867224 */ /* 0x000fe400078e0066 */
.L_x_9800:
[----:B------:R-:W-:Y:S05]  /*5c80*/  BSYNC B1 ;  /* 0x0000000000017941 */ /* 0x000fea0003800000 */
.L_x_9798:
        /* <DEDUP_REMOVED lines=16> */
.L_x_9804:
[----:B------:R-:W-:Y:S05]  /*5d90*/  BSYNC B2 ;  /* 0x0000000000027941 */ /* 0x000fea0003800000 */
.L_x_9803:
        /* <DEDUP_REMOVED lines=42> */
.L_x_9802:
[----:B------:R-:W-:Y:S05]  /*6040*/  BSYNC B1 ;  /* 0x0000000000017941 */ /* 0x000fea0003800000 */
.L_x_9801:
        /* <DEDUP_REMOVED lines=20> */
.L_x_9806:
[----:B------:R-:W-:Y:S02]  /*6190*/  MOV R134, R102 ;  /* 0x0000006600867202 */ /* 0x000fe40000000f00 */
.L_x_9807:
[----:B------:R-:W-:Y:S05]  /*61a0*/  BSYNC B1 ;  /* 0x0000000000017941 */ /* 0x000fea0003800000 */
.L_x_9805:
        /* <DEDUP_REMOVED lines=18> */
.L_x_9811:
[----:B------:R-:W-:Y:S05]  /*62d0*/  BSYNC B2 ;  /* 0x0000000000027941 */ /* 0x000fea0003800000 */
.L_x_9810:
        /* <DEDUP_REMOVED lines=42> */
.L_x_9809:
[----:B------:R-:W-:Y:S05]  /*6580*/  BSYNC B1 ;  /* 0x0000000000017941 */ /* 0x000fea0003800000 */
.L_x_9808:
[----:B------:R-:W0:Y:S01]  /*6590*/  I2F.U32 R73, R134 ;  /* 0x0000008600497306 */ /* 0x000e220000201000 */
[----:B------:R-:W-:Y:S02]  /*65a0*/  PRMT R55, RZ, 0x7610, R55 ;  /* 0x00007610ff377816 */ /* 0x000fe40000000037 */
[----:B------:R-:W-:Y:S02]  /*65b0*/  ISETP.NE.AND P6, PT, R131, RZ, PT ;  /* 0x000000ff8300720c */ /* 0x000fe40003fc5270 */
[----:B------:R-:W-:Y:S01]  /*65c0*/  SEL R131, RZ, 0x10000, P5 ;  /* 0x00010000ff837807 */ /* 0x000fe20002800000 */
[----:B------:R-:W-:Y:S01]  /*65d0*/  FMUL.FTZ R55, R55, R128 ;  /* 0x0000008037377220 */ /* 0x000fe20000410000 */
[----:B------:R-:W-:Y:S02]  /*65e0*/  ISETP.NE.AND P5, PT, R133, RZ, PT ;  /* 0x000000ff8500720c */ /* 0x000fe40003fa5270 */
[----:B------:R-:W-:Y:S01]  /*65f0*/  SEL R133, RZ, 0x1, P1 ;  /* 0x00000001ff857807 */ /* 0x000fe20000800000 */
[----:B------:R-:W-:Y:S01]  /*6600*/  FMUL.FTZ R55, R55, c[0x0][0x1e8] ;  /* 0x00007a0037377a20 */ /* 0x000fe20000410000 */
[----:B------:R-:W-:-:S02]  /*6610*/  SEL R72, RZ, 0x1, P2 ;  /* 0x00000001ff487807 */ /* 0x000fc40001000000 */
[----:B------:R-:W-:Y:S02]  /*6620*/  SEL R74, RZ, 0x1, P5 ;  /* 0x00000001ff4a7807 */ /* 0x000fe40002800000 */
[----:B------:R-:W-:Y:S01]  /*6630*/  SEL R136, RZ, 0x100, P4 ;  /* 0x00000100ff887807 */ /* 0x000fe20002000000 */
[----:B0-----:R-:W-:Y:S01]  /*6640*/  FFMA.FTZ R73, R73, R132, 1.1641532182693481445e-10 ;  /* 0x2f00000049497423 */ /* 0x001fe20000010084 */
[----:B------:R-:W-:Y:S01]  /*6650*/  SEL R137, RZ, 0x1, P3 ;  /* 0x00000001ff897807 */ /* 0x000fe20001800000 */
[----:B------:R-:W-:-:S03]  /*6660*/  IMAD.WIDE.U32 R132, R133, 0x10000, RZ ;  /* 0x0001000085847825 */ /* 0x000fc600078e00ff */
[----:B------:R-:W-:Y:S01]  /*6670*/  FSETP.GTU.FTZ.AND P1, PT, R73, c[0x0][0x1e4], PT ;  /* 0x0000790049007a0b */ /* 0x000fe20003f3c000 */
[----:B------:R-:W-:-:S03]  /*6680*/  IMAD.WIDE.U32 R72, R72, 0x1000000, RZ ;  /* 0x0100000048487825 */ /* 0x000fc600078e00ff */
[----:B------:R-:W-:Y:S01]  /*6690*/  SEL R135, RZ, 0x1000000, P1 ;  /* 0x01000000ff877807 */ /* 0x000fe20000800000 */
[----:B------:R-:W-:Y:S01]  /*66a0*/  IMAD.WIDE.U32 R74, R74, 0x100, RZ ;  /* 0x000001004a4a7825 */ /* 0x000fe200078e00ff */
        /* <DEDUP_REMOVED lines=16> */
.L_x_9755:
[----:B------:R-:W-:Y:S05]  /*67b0*/  BSYNC B0 ;  /* 0x0000000000007941 */ /* 0x000fea0003800000 */
.L_x_9754:
        /* <DEDUP_REMOVED lines=24> */
.L_x_9815:
[----:B-1----:R-:W-:Y:S02]  /*6940*/  IMAD.MOV.U32 R131, RZ, RZ, R102 ;  /* 0x000000ffff837224 */ /* 0x002fe400078e0066 */
.L_x_9816:
[----:B------:R-:W-:Y:S05]  /*6950*/  BSYNC B1 ;  /* 0x0000000000017941 */ /* 0x000fea0003800000 */
.L_x_9814:
        /* <DEDUP_REMOVED lines=16> */
.L_x_9820:
[----:B------:R-:W-:Y:S05]  /*6a60*/  BSYNC B2 ;  /* 0x0000000000027941 */ /* 0x000fea0003800000 */
.L_x_9819:
        /* <DEDUP_REMOVED lines=42> */
.L_x_9818:
[----:B------:R-:W-:Y:S05]  /*6d10*/  BSYNC B1 ;  /* 0x0000000000017941 */ /* 0x000fea0003800000 */
.L_x_9817:
        /* <DEDUP_REMOVED lines=24> */
.L_x_9822:
[----:B------:R-:W-:Y:S02]  /*6ea0*/  IMAD.MOV.U32 R130, RZ, RZ, R102 ;  /* 0x000000ffff827224 */ /* 0x000fe400078e0066 */
.L_x_9823:
[----:B------:R-:W-:Y:S05]  /*6eb0*/  BSYNC B1 ;  /* 0x0000000000017941 */ /* 0x000fea0003800000 */
.L_x_9821:
        /* <DEDUP_REMOVED lines=16> */
.L_x_9827:
[----:B------:R-:W-:Y:S05]  /*6fc0*/  BSYNC B2 ;  /* 0x0000000000027941 */ /* 0x000fea0003800000 */
.L_x_9826:
        /* <DEDUP_REMOVED lines=42> */
.L_x_9825:
[----:B------:R-:W-:Y:S05]  /*7270*/  BSYNC B1 ;  /* 0x0000000000017941 */ /* 0x000fea0003800000 */
.L_x_9824:
        /* <DEDUP_REMOVED lines=21> */
.L_x_9829:
[----:B------:R-:W-:Y:S02]  /*73d0*/  IMAD.MOV.U32 R60, RZ, RZ, R102 ;  /* 0x000000ffff3c7224 */ /* 0x000fe400078e0066 */
.L_x_9830:
[----:B------:R-:W-:Y:S05]  /*73e0*/  BSYNC B1 ;  /* 0x0000000000017941 */ /* 0x000fea0003800000 */
.L_x_9828:
        /* <DEDUP_REMOVED lines=16> */
.L_x_9834:
[----:B------:R-:W-:Y:S05]  /*74f0*/  BSYNC B2 ;  /* 0x0000000000027941 */ /* 0x000fea0003800000 */
.L_x_9833:
        /* <DEDUP_REMOVED lines=42> */
.L_x_9832:
[----:B------:R-:W-:Y:S05]  /*77a0*/  BSYNC B1 ;  /* 0x0000000000017941 */ /* 0x000fea0003800000 */
.L_x_9831:
        /* <DEDUP_REMOVED lines=20> */
.L_x_9836:
[----:B------:R-:W-:Y:S02]  /*78f0*/  IMAD.MOV.U32 R60, RZ, RZ, R102 ;  /* 0x000000ffff3c7224 */ /* 0x000fe400078e0066 */
.L_x_9837:
[----:B------:R-:W-:Y:S05]  /*7900*/  BSYNC B1 ;  /* 0x0000000000017941 */ /* 0x000fea0003800000 */
.L_x_9835:
        /* <DEDUP_REMOVED lines=16> */
.L_x_9841:
[----:B------:R-:W-:Y:S05]  /*7a10*/  BSYNC B2 ;  /* 0x0000000000027941 */ /* 0x000fea0003800000 */
.L_x_9840:
        /* <DEDUP_REMOVED lines=42> */
.L_x_9839:
[----:B------:R-:W-:Y:S05]  /*7cc0*/  BSYNC B1 ;  /* 0x0000000000017941 */ /* 0x000fea0003800000 */
.L_x_9838:
        /* <DEDUP_REMOVED lines=20> */
.L_x_9843:
[----:B------:R-:W-:Y:S02]  /*7e10*/  IMAD.MOV.U32 R130, RZ, RZ, R102 ;  /* 0x000000ffff827224 */ /* 0x000fe400078e0066 */
.L_x_9844:
[----:B------:R-:W-:Y:S05]  /*7e20*/  BSYNC B1 ;  /* 0x0000000000017941 */ /* 0x000fea0003800000 */
.L_x_9842:
        /* <DEDUP_REMOVED lines=16> */
.L_x_9848:
[----:B------:R-:W-:Y:S05]  /*7f30*/  BSYNC B2 ;  /* 0x0000000000027941 */ /* 0x000fea0003800000 */
.L_x_9847:
        /* <DEDUP_REMOVED lines=42> */
.L_x_9846:
[----:B------:R-:W-:Y:S05]  /*81e0*/  BSYNC B1 ;  /* 0x0000000000017941 */ /* 0x000fea0003800000 */
.L_x_9845:
        /* <DEDUP_REMOVED lines=20> */
.L_x_9850:
[----:B------:R-:W-:Y:S02]  /*8330*/  IMAD.MOV.U32 R130, RZ, RZ, R102 ;  /* 0x000000ffff827224 */ /* 0x000fe400078e0066 */
.L_x_9851:
[----:B------:R-:W-:Y:S05]  /*8340*/  BSYNC B1 ;  /* 0x0000000000017941 */ /* 0x000fea0003800000 */
.L_x_9849:
        /* <DEDUP_REMOVED lines=16> */
.L_x_9855:
[----:B------:R-:W-:Y:S05]  /*8450*/  BSYNC B2 ;  /* 0x0000000000027941 */ /* 0x000fea0003800000 */
.L_x_9854:
        /* <DEDUP_REMOVED lines=42> */
.L_x_9853:
[----:B------:R-:W-:Y:S05]  /*8700*/  BSYNC B1 ;  /* 0x0000000000017941 */ /* 0x000fea0003800000 */
.L_x_9852:
        /* <DEDUP_REMOVED lines=20> */
.L_x_9857:
[----:B------:R-:W-:Y:S02]  /*8850*/  IMAD.MOV.U32 R134, RZ, RZ, R102 ;  /* 0x000000ffff867224 */ /* 0x000fe400078e0066 */
.L_x_9858:
[----:B------:R-:W-:Y:S05]  /*8860*/  BSYNC B1 ;  /* 0x0000000000017941 */ /* 0x000fea0003800000 */
.L_x_9856:
        /* <DEDUP_REMOVED lines=16> */
.L_x_9862:
[----:B------:R-:W-:Y:S05]  /*8970*/  BSYNC B2 ;  /* 0x0000000000027941 */ /* 0x000fea0003800000 */
.L_x_9861:
        /* <DEDUP_REMOVED lines=42> */
.L_x_9860:
[----:B------:R-:W-:Y:S05]  /*8c20*/  BSYNC B1 ;  /* 0x0000000000017941 */ /* 0x000fea0003800000 */
.L_x_9859:
        /* <DEDUP_REMOVED lines=20> */
.L_x_9864:
[----:B------:R-:W-:Y:S02]  /*8d70*/  IMAD.MOV.U32 R134, RZ, RZ, R102 ;  /* 0x000000ffff867224 */ /* 0x000fe400078e0066 */
.L_x_9865:
[----:B------:R-:W-:Y:S05]  /*8d80*/  BSYNC B1 ;  /* 0x0000000000017941 */ /* 0x000fea0003800000 */
.L_x_9863:
        /* <DEDUP_REMOVED lines=18> */
.L_x_9869:
[----:B------:R-:W-:Y:S05]  /*8eb0*/  BSYNC B2 ;  /* 0x0000000000027941 */ /* 0x000fea0003800000 */
.L_x_9868:
        /* <DEDUP_REMOVED lines=42> */
.L_x_9867:
[----:B------:R-:W-:Y:S05]  /*9160*/  BSYNC B1 ;  /* 0x0000000000017941 */ /* 0x000fea0003800000 */
.L_x_9866:
        /* <DEDUP_REMOVED lines=34> */
.L_x_9813:
[----:B------:R-:W-:Y:S05]  /*9390*/  BSYNC B0 ;  /* 0x0000000000007941 */ /* 0x000fea0003800000 */
.L_x_9812:
        /* <DEDUP_REMOVED lines=24> */
.L_x_9873:
[----:B-1----:R-:W-:Y:S02]  /*9520*/  IMAD.MOV.U32 R131, RZ, RZ, R102 ;  /* 0x000000ffff837224 */ /* 0x002fe400078e0066 */
.L_x_9874:
[----:B------:R-:W-:Y:S05]  /*9530*/  BSYNC B1 ;  /* 0x0000000000017941 */ /* 0x000fea0003800000 */
.L_x_9872:
        /* <DEDUP_REMOVED lines=16> */
.L_x_9878:
[----:B------:R-:W-:Y:S05]  /*9640*/  BSYNC B2 ;  /* 0x0000000000027941 */ /* 0x000fea0003800000 */
.L_x_9877:
        /* <DEDUP_REMOVED lines=42> */
.L_x_9876:
[----:B------:R-:W-:Y:S05]  /*98f0*/  BSYNC B1 ;  /* 0x0000000000017941 */ /* 0x000fea0003800000 */
.L_x_9875:
[----:B------:R-:W1:Y:S01]  /*9900*/  I2F.U32 R65, R131 ;  /* 0x0000008300417306 */ /* 0x000e620000201000 */
[----:B------:R-:W-:Y:S01]  /*9910*/  HFMA2.MMA R132, -RZ, RZ, 0.1171875, 0 ;  /* 0x2f800000ff847435 */ /* 0x000fe200000001ff */
[----:B-----5:R-:W-:Y:S01]  /*9920*/  PRMT R67, RZ, 0x5410, R68 ;  /* 0x00005410ff437816 */ /* 0x020fe20000000044 */
[----:B------:R-:W-:Y:S01]  /*9930*/  BSSY B1, `(.L_x_9879) ;  /* 0x0000016000017945 */ /* 0x000fe20003800000 */
[----:B------:R-:W-:Y:S02]  /*9940*/  ISETP.NE.U32.AND P0, PT, RZ, c[0x0][0x180], PT ;  /* 0x00006000ff007a0c */ /* 0x000fe40003f05070 */
        /* <DEDUP_REMOVED lines=19> */
.L_x_9880:
[----:B------:R-:W-:Y:S02]  /*9a80*/  IMAD.MOV.U32 R130, RZ, RZ, R102 ;  /* 0x000000ffff827224 */ /* 0x000fe400078e0066 */
.L_x_9881:
[----:B------:R-:W-:Y:S05]  /*9a90*/  BSYNC B1 ;  /* 0x0000000000017941 */ /* 0x000fea0003800000 */
.L_x_9879:
        /* <DEDUP_REMOVED lines=16> */
.L_x_9885:
[----:B------:R-:W-:Y:S05]  /*9ba0*/  BSYNC B2 ;  /* 0x0000000000027941 */ /* 0x000fea0003800000 */
.L_x_9884:
        /* <DEDUP_REMOVED lines=40> */
[----:B------:R-:W-:Y:S02]  /*9e30*/  MOV R72, RZ ;  /* 0x000000ff00487202 */ /* 0x000fe40000000f00 */
[----:B------:R-:W-:Y:S02]  /*9e40*/  LOP3.LUT R105, R105, UR26, R66, 0x96, !PT ;  /* 0x0000001a69697c12 */ /* 0x000fe4000f8e9642 */
.L_x_9883:
[----:B------:R-:W-:Y:S05]  /*9e50*/  BSYNC B1 ;  /* 0x0000000000017941 */ /* 0x000fea0003800000 */
.L_x_9882:
        /* <DEDUP_REMOVED lines=21> */
.L_x_9887:
[----:B------:R-:W-:Y:S02]  /*9fb0*/  IMAD.MOV.U32 R68, RZ, RZ, R102 ;  /* 0x000000ffff447224 */ /* 0x000fe400078e0066 */
.L_x_9888:
[----:B------:R-:W-:Y:S05]  /*9fc0*/  BSYNC B1 ;  /* 0x0000000000017941 */ /* 0x000fea0003800000 */
.L_x_9886:
        /* <DEDUP_REMOVED lines=16> */
.L_x_9892:
[----:B------:R-:W-:Y:S05]  /*a0d0*/  BSYNC B2 ;  /* 0x0000000000027941 */ /* 0x000fea0003800000 */
.L_x_9891:
        /* <DEDUP_REMOVED lines=42> */
.L_x_9890:
[----:B------:R-:W-:Y:S05]  /*a380*/  BSYNC B1 ;  /* 0x0000000000017941 */ /* 0x000fea0003800000 */
.L_x_9889:
        /* <DEDUP_REMOVED lines=20> */
.L_x_9894:
[----:B------:R-:W-:Y:S02]  /*a4d0*/  IMAD.MOV.U32 R68, RZ, RZ, R102 ;  /* 0x000000ffff447224 */ /* 0x000fe400078e0066 */
.L_x_9895:
[----:B------:R-:W-:Y:S05]  /*a4e0*/  BSYNC B1 ;  /* 0x0000000000017941 */ /* 0x000fea0003800000 */
.L_x_9893:
        /* <DEDUP_REMOVED lines=16> */
.L_x_9899:
[----:B------:R-:W-:Y:S05]  /*a5f0*/  BSYNC B2 ;  /* 0x0000000000027941 */ /* 0x000fea0003800000 */
.L_x_9898:
        /* <DEDUP_REMOVED lines=41> */
[----:B------:R-:W-:Y:S02]  /*a890*/  MOV R72, RZ ;  /* 0x000000ff00487202 */ /* 0x000fe40000000f00 */
.L_x_9897:
[----:B------:R-:W-:Y:S05]  /*a8a0*/  BSYNC B1 ;  /* 0x0000000000017941 */ /* 0x000fea0003800000 */
.L_x_9896:
        /* <DEDUP_REMOVED lines=20> */
.L_x_9901:
[----:B------:R-:W-:Y:S02]  /*a9f0*/  IMAD.MOV.U32 R130, RZ, RZ, R102 ;  /* 0x000000ffff827224 */ /* 0x000fe400078e0066 */
.L_x_9902:
[----:B------:R-:W-:Y:S05]  /*aa00*/  BSYNC B1 ;  /* 0x0000000000017941 */ /* 0x000fea0003800000 */
.L_x_9900:
        /* <DEDUP_REMOVED lines=16> */
.L_x_9906:
[----:B------:R-:W-:Y:S05]  /*ab10*/  BSYNC B2 ;  /* 0x0000000000027941 */ /* 0x000fea0003800000 */
.L_x_9905:
        /* <DEDUP_REMOVED lines=42> */
.L_x_9904:
[----:B------:R-:W-:Y:S05]  /*adc0*/  BSYNC B1 ;  /* 0x0000000000017941 */ /* 0x000fea0003800000 */
.L_x_9903:
        /* <DEDUP_REMOVED lines=20> */
.L_x_9908:
[----:B------:R-:W-:Y:S02]  /*af10*/  IMAD.MOV.U32 R130, RZ, RZ, R102 ;  /* 0x000000ffff827224 */ /* 0x000fe400078e0066 */
.L_x_9909:
[----:B------:R-:W-:Y:S05]  /*af20*/  BSYNC B1 ;  /* 0x0000000000017941 */ /* 0x000fea0003800000 */
.L_x_9907:
        /* <DEDUP_REMOVED lines=16> */
.L_x_9913:
[----:B------:R-:W-:Y:S05]  /*b030*/  BSYNC B2 ;  /* 0x0000000000027941 */ /* 0x000fea0003800000 */
.L_x_9912:
        /* <DEDUP_REMOVED lines=42> */
.L_x_9911:
[----:B------:R-:W-:Y:S05]  /*b2e0*/  BSYNC B1 ;  /* 0x0000000000017941 */ /* 0x000fea0003800000 */
.L_x_9910:
        /* <DEDUP_REMOVED lines=20> */
.L_x_9915:
[----:B------:R-:W-:Y:S02]  /*b430*/  IMAD.MOV.U32 R134, RZ, RZ, R102 ;  /* 0x000000ffff867224 */ /* 0x000fe400078e0066 */
.L_x_9916:
[----:B------:R-:W-:Y:S05]  /*b440*/  BSYNC B1 ;  /* 0x0000000000017941 */ /* 0x000fea0003800000 */
.L_x_9914:
        /* <DEDUP_REMOVED lines=16> */
.L_x_9920:
[----:B------:R-:W-:Y:S05]  /*b550*/  BSYNC B2 ;  /* 0x0000000000027941 */ /* 0x000fea0003800000 */
.L_x_9919:
        /* <DEDUP_REMOVED lines=42> */
.L_x_9918:
[----:B------:R-:W-:Y:S05]  /*b800*/  BSYNC B1 ;  /* 0x0000000000017941 */ /* 0x000fea0003800000 */
.L_x_9917:
        /* <DEDUP_REMOVED lines=20> */
.L_x_9922:
[----:B------:R-:W-:Y:S02]  /*b950*/  IMAD.MOV.U32 R134, RZ, RZ, R102 ;  /* 0x000000ffff867224 */ /* 0x000fe400078e0066 */
.L_x_9923:
[----:B------:R-:W-:Y:S05]  /*b960*/  BSYNC B1 ;  /* 0x0000000000017941 */ /* 0x000fea0003800000 */
.L_x_9921:
        /* <DEDUP_REMOVED lines=18> */
.L_x_9927:
[----:B------:R-:W-:Y:S05]  /*ba90*/  BSYNC B2 ;  /* 0x0000000000027941 */ /* 0x000fea0003800000 */
.L_x_9926:
[C---:B------:R-:W-:Y:S01]  /*baa0*/  IMAD.HI.U32 R73, R30.reuse, -0x326172a9, RZ ;  /* 0xcd9e8d571e497827 */ /* 0x040fe200078e00ff */
        /* <DEDUP_REMOVED lines=41> */
.L_x_9925:
[----:B------:R-:W-:Y:S05]  /*bd40*/  BSYNC B1 ;  /* 0x0000000000017941 */ /* 0x000fea0003800000 */
.L_x_9924:
        /* <DEDUP_REMOVED lines=8> */
[----:B------:R-:W-:-:S02]  /*bdd0*/  SEL R74, RZ, 0x1, P5 ;  /* 0x00000001ff4a7807 */ /* 0x000fc40002800000 */
[----:B------:R-:W-:Y:S02]  /*bde0*/  ISETP.NE.AND P6, PT, R131, RZ, PT ;  /* 0x000000ff8300720c */ /* 0x000fe40003fc5270 */
        /* <DEDUP_REMOVED lines=21> */
[----:B------:R-:W-:-:S05]  /*bf40*/  LOP3.LUT R75, R75, R137, R133, 0xfe, !PT ;  /* 0x000000894b4b7212 */ /* 0x000fca00078efe85 */
[----:B------:R0:W-:Y:S02]  /*bf50*/  STG.E.64 [R72.64], R74 ;  /* 0x0000004a48007986 */ /* 0x0001e4000c101b06 */
.L_x_9871:
[----:B------:R-:W-:Y:S05]  /*bf60*/  BSYNC B0 ;  /* 0x0000000000007941 */ /* 0x000fea0003800000 */
.L_x_9870:
        /* <DEDUP_REMOVED lines=43> */
.L_x_9940:
        /* <DEDUP_REMOVED lines=86> */
.L_x_9941:
        /* <DEDUP_REMOVED lines=34> */
[----:B------:R-:W-:-:S02]  /*c9a0*/  IMAD.IADD R135, R131, 0x1, R138 ;  /* 0x0000000183877824 */ /* 0x000fc400078e028a */
        /* <DEDUP_REMOVED lines=35> */
[--C-:B------:R-:W-:Y:S02]  /*cbe0*/  FADD.FTZ R128, R42, -R132.reuse ;  /* 0x800000842a807221 */ /* 0x100fe40000010000 */
[--C-:B------:R-:W-:Y:S02]  /*cbf0*/  FADD.FTZ R134, R43, -R132.reuse ;  /* 0x800000842b867221 */ /* 0x100fe40000010000 */
        /* <DEDUP_REMOVED lines=28> */
.L_x_9931:
[----:B------:R-:W-:Y:S05]  /*cdc0*/  BSYNC B0 ;  /* 0x0000000000007941 */ /* 0x000fea0003800000 */
.L_x_9930:
[----:B------:R-:W-:Y:S01]  /*cdd0*/  ISETP.NE.AND P0, PT, R77, RZ, PT ;  /* 0x000000ff4d00720c */ /* 0x000fe20003f05270 */
[----:B------:R-:W-:-:S12]  /*cde0*/  BSSY B0, `(.L_x_9932) ;  /* 0x0000022000007945 */ /* 0x000fd80003800000 */
[----:B------:R-:W-:Y:S05]  /*cdf0*/  @!P0 BRA `(.L_x_9933) ;  /* 0x0000020000008947 */ /* 0x000fea0003800000 */
[--C-:B01----:R-:W-:Y:S02]  /*ce00*/  FADD.FTZ R72, R48, -R132.reuse ;  /* 0x8000008430487221 */ /* 0x103fe40000010000 */
        /* <DEDUP_REMOVED lines=31> */
.L_x_9933:
[----:B------:R-:W-:Y:S05]  /*d000*/  BSYNC B0 ;  /* 0x0000000000007941 */ /* 0x000fea0003800000 */
.L_x_9932:
        /* <DEDUP_REMOVED lines=35> */
.L_x_9935:
[----:B------:R-:W-:Y:S05]  /*d240*/  BSYNC B0 ;  /* 0x0000000000007941 */ /* 0x000fea0003800000 */
.L_x_9934:
        /* <DEDUP_REMOVED lines=34> */
.L_x_9937:
[----:B------:R-:W-:Y:S05]  /*d470*/  BSYNC B0 ;  /* 0x0000000000007941 */ /* 0x000fea0003800000 */
.L_x_9936:
[----:B------:R-:W-:Y:S02]  /*d480*/  IADD3 R26, R26, c[0x0][0x160], RZ ;  /* 0x000058001a1a7a10 */ /* 0x000fe40007ffe0ff */
[----:B------:R-:W-:Y:S02]  /*d490*/  LOP3.LUT P1, RZ, R119, 0xff, RZ, 0xc0, !PT ;  /* 0x000000ff77ff7812 */ /* 0x000fe4000782c0ff */
[----:B------:R-:W-:Y:S02]  /*d4a0*/  ISETP.GE.AND P0, PT, R26, c[0x0][0x164], PT ;  /* 0x000059001a007a0c */ /* 0x000fe40003f06270 */
[----:B------:R-:W-:-:S11]  /*d4b0*/  SEL R119, RZ, 0x1, P1 ;  /* 0x00000001ff777807 */ /* 0x000fd60000800000 */
[----:B01----:R-:W-:Y:S01]  /*d4c0*/  @P0 CALL.REL.NOINC `(.L_x_9938) ;  /* 0x0000001000000944 */ /* 0x003fe20003c00000 */
[----:B------:R-:W-:Y:S05]  /*d4d0*/  BRA `(.L_x_9939) ;  /* 0xffff3a5000007947 */ /* 0x000fea000383ffff */
.L_x_9938:
[----:B------:R-:W-:Y:S05]  /*d4e0*/  EXIT ;  /* 0x000000000000794d */ /* 0x000fea0003800000 */
.L_x_9928:
[----:B------:R-:W-:Y:S01]  /*d4f0*/  IMAD.MOV.U32 R134, RZ, RZ, 0x1 ;  /* 0x00000001ff867424 */ /* 0x000fe200078e00ff */
[----:B------:R-:W-:Y:S01]  /*d500*/  MOV R132, 0xffffffff ;  /* 0xffffffff00847802 */ /* 0x000fe20000000f00 */
[----:B------:R-:W-:Y:S01]  /*d510*/  IMAD.MOV.U32 R131, RZ, RZ, 0x1f ;  /* 0x0000001fff837424 */ /* 0x000fe200078e00ff */
[----:B------:R-:W-:Y:S02]  /*d520*/  MOV R74, 0xd540 ;  /* 0x0000d540004a7802 */ /* 0x000fe40000000f00 */
[----:B------:R-:W-:Y:S05]  /*d530*/  CALL.REL.NOINC `($__internal_56_$__cuda_sm70_shflsync_bfly_p) ;  /* 0x000007c000007944 */ /* 0x000fea0003c00000 */
[----:B-1----:R-:W-:Y:S01]  /*d540*/  IMAD.MOV.U32 R72, RZ, RZ, R134 ;  /* 0x000000ffff487224 */ /* 0x002fe200078e0086 */
[----:B0-----:R-:W-:Y:S05]  /*d550*/  BRA `(.L_x_9940) ;  /* 0xffffecc000007947 */ /* 0x001fea000383ffff */
.L_x_9929:
[----:B------:R-:W-:Y:S01]  /*d560*/  IMAD.MOV.U32 R134, RZ, RZ, 0x2 ;  /* 0x00000002ff867424 */ /* 0x000fe200078e00ff */
[----:B------:R-:W-:Y:S01]  /*d570*/  MOV R74, 0xd5b0 ;  /* 0x0000d5b0004a7802 */ /* 0x000fe20000000f00 */
[----:B------:R-:W-:Y:S02]  /*d580*/  IMAD.MOV.U32 R131, RZ, RZ, 0x1f ;  /* 0x0000001fff837424 */ /* 0x000fe400078e00ff */
[----:B------:R-:W-:Y:S02]  /*d590*/  IMAD.MOV.U32 R132, RZ, RZ, -0x1 ;  /* 0xffffffffff847424 */ /* 0x000fe400078e00ff */
[----:B------:R-:W-:Y:S05]  /*d5a0*/  CALL.REL.NOINC `($__internal_56_$__cuda_sm70_shflsync_bfly_p) ;  /* 0x0000075000007944 */ /* 0x000fea0003c00000 */
[----:B01----:R-:W-:Y:S01]  /*d5b0*/  FADD.FTZ R73, R73, R134 ;  /* 0x0000008649497221 */ /* 0x003fe20000010000 */
[----:B------:R-:W-:Y:S01]  /*d5c0*/  MOV R74, 0xd610 ;  /* 0x0000d610004a7802 */ /* 0x000fe20000000f00 */
[----:B------:R-:W-:-:S02]  /*d5d0*/  IMAD.MOV.U32 R134, RZ, RZ, 0x4 ;  /* 0x00000004ff867424 */ /* 0x000fc400078e00ff */
[----:B------:R-:W-:Y:S02]  /*d5e0*/  IMAD.MOV.U32 R131, RZ, RZ, 0x1f ;  /* 0x0000001fff837424 */ /* 0x000fe400078e00ff */
[----:B------:R-:W-:Y:S02]  /*d5f0*/  IMAD.MOV.U32 R132, RZ, RZ, -0x1 ;  /* 0xffffffffff847424 */ /* 0x000fe400078e00ff */
[----:B------:R-:W-:Y:S05]  /*d600*/  CALL.REL.NOINC `($__internal_56_$__cuda_sm70_shflsync_bfly_p) ;  /* 0x000006f000007944 */ /* 0x000fea0003c00000 */
[----:B01----:R-:W-:Y:S01]  /*d610*/  FADD.FTZ R73, R73, R134 ;  /* 0x0000008649497221 */ /* 0x003fe20000010000 */
[----:B------:R-:W-:Y:S01]  /*d620*/  HFMA2.MMA R134, -RZ, RZ, 0, 4.76837158203125e-07 ;  /* 0x00000008ff867435 */ /* 0x000fe200000001ff */
[----:B------:R-:W-:Y:S01]  /*d630*/  IMAD.MOV.U32 R131, RZ, RZ, 0x1f ;  /* 0x0000001fff837424 */ /* 0x000fe200078e00ff */
[----:B------:R-:W-:Y:S01]  /*d640*/  MOV R74, 0xd670 ;  /* 0x0000d670004a7802 */ /* 0x000fe20000000f00 */
[----:B------:R-:W-:-:S03]  /*d650*/  IMAD.MOV.U32 R132, RZ, RZ, -0x1 ;  /* 0xffffffffff847424 */ /* 0x000fc600078e00ff */
[----:B------:R-:W-:Y:S05]  /*d660*/  CALL.REL.NOINC `($__internal_56_$__cuda_sm70_shflsync_bfly_p) ;  /* 0x0000069000007944 */ /* 0x000fea0003c00000 */
[----:B01----:R-:W-:Y:S01]  /*d670*/  FADD.FTZ R73, R73, R134 ;  /* 0x0000008649497221 */ /* 0x003fe20000010000 */
[----:B------:R-:W-:Y:S01]  /*d680*/  MOV R74, 0xd6d0 ;  /* 0x0000d6d0004a7802 */ /* 0x000fe20000000f00 */
[----:B------:R-:W-:Y:S02]  /*d690*/  IMAD.MOV.U32 R134, RZ, RZ, 0x10 ;  /* 0x00000010ff867424 */ /* 0x000fe400078e00ff */
[----:B------:R-:W-:-:S02]  /*d6a0*/  IMAD.MOV.U32 R131, RZ, RZ, 0x1f ;  /* 0x0000001fff837424 */ /* 0x000fc400078e00ff */
[----:B------:R-:W-:Y:S02]  /*d6b0*/  IMAD.MOV.U32 R132, RZ, RZ, -0x1 ;  /* 0xffffffffff847424 */ /* 0x000fe400078e00ff */
[----:B------:R-:W-:Y:S05]  /*d6c0*/  CALL.REL.NOINC `($__internal_56_$__cuda_sm70_shflsync_bfly_p) ;  /* 0x0000063000007944 */ /* 0x000fea0003c00000 */
[----:B01----:R-:W-:Y:S01]  /*d6d0*/  FADD.FTZ R73, R73, R134 ;  /* 0x0000008649497221 */ /* 0x003fe20000010000 */
[----:B------:R-:W-:Y:S01]  /*d6e0*/  ISETP.NE.AND P3, PT, R76, RZ, PT ;  /* 0x000000ff4c00720c */ /* 0x000fe20003f65270 */
[----:B------:R-:W-:Y:S02]  /*d6f0*/  IMAD.MOV.U32 R134, RZ, RZ, 0x1 ;  /* 0x00000001ff867424 */ /* 0x000fe400078e00ff */
[----:B------:R-:W-:Y:S02]  /*d700*/  FMUL.FTZ R72, R114, R73 ;  /* 0x0000004972487220 */ /* 0x000fe40000410000 */
[----:B------:R-:W-:Y:S02]  /*d710*/  IMAD.MOV.U32 R131, RZ, RZ, 0x1f ;  /* 0x0000001fff837424 */ /* 0x000fe400078e00ff */
[--C-:B------:R-:W-:Y:S02]  /*d720*/  FADD.FTZ R73, R40, -R72.reuse ;  /* 0x8000004828497221 */ /* 0x100fe40000010000 */
[----:B------:R-:W-:-:S02]  /*d730*/  FADD.FTZ R74, R41, -R72 ;  /* 0x80000048294a7221 */ /* 0x000fc40000010000 */
[----:B------:R-:W-:Y:S02]  /*d740*/  FFMA.FTZ R73, R73, R73, RZ ;  /* 0x0000004949497223 */ /* 0x000fe400000100ff */
        /* <DEDUP_REMOVED lines=64> */
[----:B------:R-:W-:Y:S05]  /*db50*/  CALL.REL.NOINC `($__internal_56_$__cuda_sm70_shflsync_bfly_p) ;  /* 0x000001a000007944 */ /* 0x000fea0003c00000 */
[----:B01----:R-:W-:Y:S01]  /*db60*/  FADD.FTZ R73, R73, R134 ;  /* 0x0000008649497221 */ /* 0x003fe20000010000 */
[----:B------:R-:W-:Y:S01]  /*db70*/  MOV R74, 0xdbc0 ;  /* 0x0000dbc0004a7802 */ /* 0x000fe20000000f00 */
[----:B------:R-:W-:Y:S02]  /*db80*/  IMAD.MOV.U32 R134, RZ, RZ, 0x2 ;  /* 0x00000002ff867424 */ /* 0x000fe400078e00ff */
[----:B------:R-:W-:Y:S02]  /*db90*/  IMAD.MOV.U32 R131, RZ, RZ, 0x1f ;  /* 0x0000001fff837424 */ /* 0x000fe400078e00ff */
[----:B------:R-:W-:Y:S02]  /*dba0*/  IMAD.MOV.U32 R132, RZ, RZ, -0x1 ;  /* 0xffffffffff847424 */ /* 0x000fe400078e00ff */
[----:B------:R-:W-:Y:S05]  /*dbb0*/  CALL.REL.NOINC `($__internal_56_$__cuda_sm70_shflsync_bfly_p) ;  /* 0x0000014000007944 */ /* 0x000fea0003c00000 */
[----:B01----:R-:W-:Y:S01]  /*dbc0*/  FADD.FTZ R73, R73, R134 ;  /* 0x0000008649497221 */ /* 0x003fe20000010000 */
[----:B------:R-:W-:Y:S01]  /*dbd0*/  MOV R74, 0xdc20 ;  /* 0x0000dc20004a7802 */ /* 0x000fe20000000f00 */
[----:B------:R-:W-:Y:S02]  /*dbe0*/  IMAD.MOV.U32 R134, RZ, RZ, 0x4 ;  /* 0x00000004ff867424 */ /* 0x000fe400078e00ff */
[----:B------:R-:W-:-:S02]  /*dbf0*/  IMAD.MOV.U32 R131, RZ, RZ, 0x1f ;  /* 0x0000001fff837424 */ /* 0x000fc400078e00ff */
[----:B------:R-:W-:Y:S02]  /*dc00*/  IMAD.MOV.U32 R132, RZ, RZ, -0x1 ;  /* 0xffffffffff847424 */ /* 0x000fe400078e00ff */
[----:B------:R-:W-:Y:S05]  /*dc10*/  CALL.REL.NOINC `($__internal_56_$__cuda_sm70_shflsync_bfly_p) ;  /* 0x000000e000007944 */ /* 0x000fea0003c00000 */
[----:B0-----:R-:W-:Y:S01]  /*dc20*/  HFMA2.MMA R131, -RZ, RZ, 0, 1.847743988037109375e-06 ;  /* 0x0000001fff837435 */ /* 0x001fe200000001ff */
[----:B-1----:R-:W-:Y:S01]  /*dc30*/  FADD.FTZ R73, R73, R134 ;  /* 0x0000008649497221 */ /* 0x002fe20000010000 */
[----:B------:R-:W-:Y:S01]  /*dc40*/  MOV R74, 0xdc80 ;  /* 0x0000dc80004a7802 */ /* 0x000fe20000000f00 */
[----:B------:R-:W-:Y:S02]  /*dc50*/  IMAD.MOV.U32 R134, RZ, RZ, 0x8 ;  /* 0x00000008ff867424 */ /* 0x000fe400078e00ff */
[----:B------:R-:W-:Y:S02]  /*dc60*/  IMAD.MOV.U32 R132, RZ, RZ, -0x1 ;  /* 0xffffffffff847424 */ /* 0x000fe400078e00ff */
[----:B------:R-:W-:Y:S05]  /*dc70*/  CALL.REL.NOINC `($__internal_56_$__cuda_sm70_shflsync_bfly_p) ;  /* 0x0000008000007944 */ /* 0x000fea0003c00000 */
[----:B-1----:R-:W-:Y:S01]  /*dc80*/  FADD.FTZ R129, R73, R134 ;  /* 0x0000008649817221 */ /* 0x002fe20000010000 */
[----:B------:R-:W-:Y:S01]  /*dc90*/  MOV R74, 0xdcf0 ;  /* 0x0000dcf0004a7802 */ /* 0x000fe20000000f00 */
[----:B------:R-:W-:Y:S02]  /*dca0*/  IMAD.MOV.U32 R134, RZ, RZ, 0x10 ;  /* 0x00000010ff867424 */ /* 0x000fe400078e00ff */
[----:B0-----:R-:W-:Y:S02]  /*dcb0*/  IMAD.MOV.U32 R131, RZ, RZ, 0x1f ;  /* 0x0000001fff837424 */ /* 0x001fe400078e00ff */
[----:B------:R-:W-:-:S02]  /*dcc0*/  IMAD.MOV.U32 R132, RZ, RZ, -0x1 ;  /* 0xffffffffff847424 */ /* 0x000fc400078e00ff */
[----:B------:R-:W-:Y:S02]  /*dcd0*/  IMAD.MOV.U32 R73, RZ, RZ, R129 ;  /* 0x000000ffff497224 */ /* 0x000fe400078e0081 */
[----:B------:R-:W-:Y:S05]  /*dce0*/  CALL.REL.NOINC `($__internal_56_$__cuda_sm70_shflsync_bfly_p) ;  /* 0x0000001000007944 */ /* 0x000fea0003c00000 */
[----:B01----:R-:W-:Y:S05]  /*dcf0*/  BRA `(.L_x_9941) ;  /* 0xffffea8000007947 */ /* 0x003fea000383ffff */
        .weak           $__internal_56_$__cuda_sm70_shflsync_bfly_p
        .type           $__internal_56_$__cuda_sm70_shflsync_bfly_p,@function
        .size           $__internal_56_$__cuda_sm70_shflsync_bfly_p,(.L_x_29120 - $__internal_56_$__cuda_sm70_shflsync_bfly_p)
$__internal_56_$__cuda_sm70_shflsync_bfly_p:
[----:B------:R-:W-:Y:S01]  /*dd00*/  IMAD.MOV.U32 R75, RZ, RZ, 0x0 ;  /* 0x00000000ff4b7424 */ /* 0x000fe200078e00ff */
[----:B------:R-:W-:Y:S04]  /*dd10*/  WARPSYNC R132 ;  /* 0x0000008400007348 */ /* 0x000fe80003800000 */
[----:B------:R0:W1:Y:S01]  /*dd20*/  SHFL.BFLY PT, R134, R73, R134, R131 ;  /* 0x0c00008649867389 */ /* 0x00006200000e0083 */
[----:B------:R-:W-:Y:S05]  /*dd30*/  RET.REL.NODEC R74 `(_ZN10layer_norm13ln_fwd_kernelINS_13Kernel_traitsI13__nv_bfloat16S2_fS2_fjLj4096ELj1ELj1ELj4ELj16ENS_18Kernel_traits_baseILj4096ES2_S2_fS2_fjLj128EEEEELb1ELb0ELb0ELb0EEEvNS_9FwdParamsE) ;  /* 0xffff22c04a007950 */ /* 0x000fea0003c3ffff */
.L_x_9942:
        /* <DEDUP_REMOVED lines=12> */
.L_x_29120:


//--------------------- .text._ZN10layer_norm13ln_fwd_kernelINS_13Kernel_traitsI13__nv_bfloat16S2_fS2_fjLj4096ELj1ELj1ELj4ELj16ENS_18Kernel_traits_baseILj4096ES2_S2_fS2_fjLj128EEEEELb1ELb0ELb0ELb1EEEvNS_9FwdParamsE --------------------------
	.section	.text._ZN10layer_norm13ln_fwd_kernelINS_13Kernel_traitsI13__nv_bfloat16S2_fS2_fjLj4096ELj1ELj1ELj4ELj16ENS_18Kernel_traits_baseILj4096ES2_S2_fS2_fjLj128EEEEELb1ELb0ELb0ELb1EEEvNS_9FwdParamsE,"ax",@progbits
	.sectioninfo	@"SHI_REGISTERS=121"
	.align	128
        .global         _ZN10layer_norm13ln_fwd_kernelINS_13Kernel_traitsI13__nv_bfloat16S2_fS2_fjLj4096ELj1ELj1ELj4ELj16ENS_18Kernel_traits_baseILj4096ES2_S2_fS2_fjLj128EEEEELb1ELb0ELb0ELb1EEEvNS_9FwdParamsE
        .type           _ZN10layer_norm13ln_fwd_kernelINS_13Kernel_traitsI13__nv_bfloat16S2_fS2_fjLj4096ELj1ELj1ELj4ELj16ENS_18Kernel_traits_baseILj4096ES2_S2_fS2_fjLj128EEEEELb1ELb0ELb0ELb1EEEvNS_9FwdParamsE,@function
        .size           _ZN10layer_norm13ln_fwd_kernelINS_13Kernel_traitsI13__nv_bfloat16S2_fS2_fjLj4096ELj1ELj1ELj4ELj16ENS_18Kernel_traits_baseILj4096ES2_S2_fS2_fjLj128EEEEELb1ELb0ELb0ELb1EEEvNS_9FwdParamsE,(.L_x_29121 - _ZN10layer_norm13ln_fwd_kernelINS_13Kernel_traitsI13__nv_bfloat16S2_fS2_fjLj4096ELj1ELj1ELj4ELj16ENS_18Kernel_traits_baseILj4096ES2_S2_fS2_fjLj128EEEEELb1ELb0ELb0ELb1EEEvNS_9FwdParamsE)
        .other          _ZN10layer_norm13ln_fwd_kernelINS_13Kernel_traitsI13__nv_bfloat16S2_fS2_fjLj4096ELj1ELj1ELj4ELj16ENS_18Kernel_traits_baseILj4096ES2_S2_fS2_fjLj128EEEEELb1ELb0ELb0ELb1EEEvNS_9FwdParamsE,@"STO_CUDA_ENTRY STV_DEFAULT"
_ZN10layer_norm13ln_fwd_kernelINS_13Kernel_traitsI13__nv_bfloat16S2_fS2_fjLj4096ELj1ELj1ELj4ELj16ENS_18Kernel_traits_baseILj4096ES2_S2_fS2_fjLj128EEEEELb1ELb0ELb0ELb1EEEvNS_9FwdParamsE:
.text._ZN10layer_norm13ln_fwd_kernelINS_13Kernel_traitsI13__nv_bfloat16S2_fS2_fjLj4096ELj1ELj1ELj4ELj16ENS_18Kernel_traits_baseILj4096ES2_S2_fS2_fjLj128EEEEELb1ELb0ELb0ELb1EEEvNS_9FwdParamsE:
        /* <DEDUP_REMOVED lines=37> */
[----:B------:R-:W-:-:S02]  /*0250*/  LOP3.LUT R10, R3, UR10, R4, 0x96, !PT ;  /* 0x0000000a030a7c12 */ /* 0x000fc4000f8e9604 */
[----:B------:R-:W-:Y:S02]  /*0260*/  LOP3.LUT R0, R0, 0x7f0, RZ, 0xc0, !PT ;  /* 0x000007f000007812 */ /* 0x000fe400078ec0ff */
[----:B------:R-:W-:Y:S01]  /*0270*/  LOP3.LUT R4, R9, UR9, R6, 0x96, !PT ;  /* 0x0000000909047c12 */ /* 0x000fe2000f8e9606 */
[----:B------:R-:W-:Y:S01]  /*0280*/  IMAD.WIDE.U32 R10, R10, -0x326172a9, RZ ;  /* 0xcd9e8d570a0a7825 */ /* 0x000fe200078e00ff */
[----:B------:R-:W-:-:S03]  /*0290*/  IADD3 R24, P1, R0, c[0x0][0x218], RZ ;  /* 0x0000860000187a10 */ /* 0x000fc60007f3e0ff */
[----:B------:R-:W-:Y:S01]  /*02a0*/  IMAD.WIDE.U32 R4, R4, -0x2daee0ad, RZ ;  /* 0xd2511f5304047825 */ /* 0x000fe200078e00ff */
[----:B------:R-:W-:-:S03]  /*02b0*/  LOP3.LUT R3, R11, UR11, R8, 0x96, !PT ;  /* 0x0000000b0b037c12 */ /* 0x000fc6000f8e9608 */
[----:B------:R-:W-:Y:S01]  /*02c0*/  IMAD.X R25, RZ, RZ, c[0x0][0x21c], P1 ;  /* 0x00008700ff197624 */ /* 0x000fe200008e06ff */
[----:B------:R-:W-:Y:S01]  /*02d0*/  LOP3.LUT R8, R5, UR12, R2, 0x96, !PT ;  /* 0x0000000c05087c12 */ /* 0x000fe2000f8e9602 */
[----:B------:R-:W-:-:S03]  /*02e0*/  IMAD.WIDE.U32 R2, R3, -0x2daee0ad, RZ ;  /* 0xd2511f5303027825 */ /* 0x000fc600078e00ff */
[----:B------:R0:W5:Y:S01]  /*02f0*/  @P0 LDG.E.128 R28, [R24.64+0x800] ;  /* 0x00080006181c0981 */ /* 0x000162000c1e1d00 */
[----:B------:R-:W-:Y:S01]  /*0300*/  IMAD.WIDE.U32 R8, R8, -0x326172a9, RZ ;  /* 0xcd9e8d5708087825 */ /* 0x000fe200078e00ff */
[----:B------:R-:W-:Y:S02]  /*0310*/  LOP3.LUT R12, R3, UR14, R4, 0x96, !PT ;  /* 0x0000000e030c7c12 */ /* 0x000fe4000f8e9604 */
[----:B------:R0:W5:Y:S01]  /*0320*/  @P0 LDG.E.128 R4, [R24.64] ;  /* 0x0000000618040981 */ /* 0x000162000c1e1d00 */
[----:B------:R-:W-:Y:S01]  /*0330*/  UIADD3 UR15, UR4, 0x78dde6e4, URZ ;  /* 0x78dde6e4040f7890 */ /* 0x000fe2000fffe03f */
[----:B------:R-:W-:Y:S01]  /*0340*/  LOP3.LUT R10, R9, UR13, R10, 0x96, !PT ;  /* 0x0000000d090a7c12 */ /* 0x000fe2000f8e960a */
[----:B------:R-:W-:Y:S01]  /*0350*/  UIADD3 UR16, UR5, -0x126145ec, URZ ;  /* 0xed9eba1405107890 */ /* 0x000fe2000fffe03f */
[----:B------:R0:W5:Y:S01]  /*0360*/  @P0 LDG.E.128 R20, [R24.64+0x1000] ;  /* 0x0010000618140981 */ /* 0x000162000c1e1d00 */
[----:B------:R-:W-:Y:S01]  /*0370*/  IMAD.WIDE.U32 R12, R12, -0x326172a9, RZ ;  /* 0xcd9e8d570c0c7825 */ /* 0x000fe200078e00ff */
[----:B------:R-:W-:-:S03]  /*0380*/  UIADD3 UR17, UR4, 0x1715609d, URZ ;  /* 0x1715609d04117890 */ /* 0x000fc6000fffe03f */
        /* <DEDUP_REMOVED lines=38> */
[--C-:B------:R-:W-:Y:S01]  /*05f0*/  PRMT R0, RZ, 0x5410, R20.reuse ;  /* 0x00005410ff007816 */ /* 0x100fe20000000014 */
[----:B------:R-:W-:Y:S01]  /*0600*/  UIADD3 UR25, UR4, -0x700cb87f, URZ ;  /* 0x8ff3478104197890 */ /* 0x000fe2000fffe03f */
[----:B------:R-:W-:Y:S01]  /*0610*/  PRMT R77, RZ, 0x7610, R20 ;  /* 0x00007610ff4d7816 */ /* 0x000fe20000000014 */
[----:B------:R-:W-:Y:S01]  /*0620*/  UIADD3 UR26, UR5, -0x695add53, URZ ;  /* 0x96a522ad051a7890 */ /* 0x000fe2000fffe03f */
[--C-:B------:R-:W-:Y:S01]  /*0630*/  PRMT R76, RZ, 0x5410, R21.reuse ;  /* 0x00005410ff4c7816 */ /* 0x100fe20000000015 */
[----:B------:R-:W-:Y:S01]  /*0640*/  @!P0 CS2R R24, SRZ ;  /* 0x0000000000188805 */ /* 0x000fe2000001ff00 */
[----:B------:R-:W-:Y:S01]  /*0650*/  PRMT R79, RZ, 0x7610, R21 ;  /* 0x00007610ff4f7816 */ /* 0x000fe20000000015 */
[----:B------:R-:W-:Y:S01]  /*0660*/  @!P0 CS2R R26, SRZ ;  /* 0x00000000001a8805 */ /* 0x000fe2000001ff00 */
[----:B------:R-:W-:Y:S01]  /*0670*/  IMAD R84, R84, -0x326172a9, RZ ;  /* 0xcd9e8d5754547824 */ /* 0x000fe200078e02ff */
[----:B------:R0:W5:Y:S01]  /*0680*/  LDG.E.128 R68, [R2.64] ;  /* 0x0000000602447981 */ /* 0x000162000c1e1d00 */
[----:B------:R-:W-:Y:S01]  /*0690*/  IMAD.HI.U32 R21, R96, -0x326172a9, RZ ;  /* 0xcd9e8d5760157827 */ /* 0x000fe200078e00ff */
[----:B------:R-:W-:-:S02]  /*06a0*/  HFMA2.MMA R89, -RZ, RZ, 0, 5.9604644775390625e-08 ;  /* 0x00000001ff597435 */ /* 0x000fc400000001ff */
[----:B------:R0:W5:Y:S01]  /*06b0*/  LDG.E.128 R64, [R2.64+0x800] ;  /* 0x0008000602407981 */ /* 0x000162000c1e1d00 */
[----:B------:R-:W-:Y:S02]  /*06c0*/  IMAD R83, R83, -0x2daee0ad, RZ ;  /* 0xd2511f5353537824 */ /* 0x000fe400078e02ff */
[----:B------:R-:W-:Y:S01]  /*06d0*/  IMAD.HI.U32 R20, R94, -0x2daee0ad, RZ ;  /* 0xd2511f535e147827 */ /* 0x000fe200078e00ff */
[----:B------:R0:W5:Y:S01]  /*06e0*/  LDG.E.128 R60, [R2.64+0x1000] ;  /* 0x00100006023c7981 */ /* 0x000162000c1e1d00 */
[--C-:B------:R-:W-:Y:S02]  /*06f0*/  PRMT R17, RZ, 0x5410, R4.reuse ;  /* 0x00005410ff117816 */ /* 0x100fe40000000004 */
[----:B------:R-:W-:Y:S01]  /*0700*/  PRMT R16, RZ, 0x7610, R4 ;  /* 0x00007610ff107816 */ /* 0x000fe20000000004 */
[----:B------:R0:W5:Y:S01]  /*0710*/  LDG.E.128 R56, [R2.64+0x1800] ;  /* 0x0018000602387981 */ /* 0x000162000c1e1d00 */
[--C-:B------:R-:W-:Y:S01]  /*0720*/  PRMT R15, RZ, 0x5410, R5.reuse ;  /* 0x00005410ff0f7816 */ /* 0x100fe20000000005 */
[----:B------:R-:W-:Y:S01]  /*0730*/  IMAD R96, R96, -0x326172a9, RZ ;  /* 0xcd9e8d5760607824 */ /* 0x000fe200078e02ff */
[----:B------:R-:W-:Y:S01]  /*0740*/  PRMT R14, RZ, 0x7610, R5 ;  /* 0x00007610ff0e7816 */ /* 0x000fe20000000005 */
[----:B------:R-:W-:Y:S01]  /*0750*/  IMAD R94, R94, -0x2daee0ad, RZ ;  /* 0xd2511f535e5e7824 */ /* 0x000fe200078e02ff */
[--C-:B------:R-:W-:Y:S01]  /*0760*/  PRMT R13, RZ, 0x5410, R6.reuse ;  /* 0x00005410ff0d7816 */ /* 0x100fe20000000006 */
[----:B------:R-:W-:Y:S01]  /*0770*/  IMAD.MOV.U32 R87, RZ, RZ, RZ ;  /* 0x000000ffff577224 */ /* 0x000fe200078e00ff */
        /* <DEDUP_REMOVED lines=26> */
[----:B------:R-:W-:-:S02]  /*0920*/  PRMT R103, RZ, 0x7610, R27 ;  /* 0x00007610ff677816 */ /* 0x000fc4000000001b */
.L_x_10170:
[----:B------:R-:W-:Y:S01]  /*0930*/  ISETP.NE.U32.AND P0, PT, RZ, c[0x0][0x1c0], PT ;  /* 0x00007000ff007a0c */ /* 0x000fe20003f05070 */
[----:B------:R-:W-:Y:S01]  /*0940*/  IMAD R20, R18, c[0x0][0x168], RZ ;  /* 0x00005a0012147a24 */ /* 0x000fe200078e02ff */
[----:B------:R-:W-:-:S02]  /*0950*/  ISETP.NE.U32.AND P1, PT, RZ, c[0x0][0x180], PT ;  /* 0x00006000ff007a0c */ /* 0x000fc40003f25070 */
[----:B------:R-:W-:Y:S02]  /*0960*/  ISETP.NE.AND.EX P0, PT, RZ, c[0x0][0x1c4], PT, P0 ;  /* 0x00007100ff007a0c */ /* 0x000fe40003f05300 */
[----:B------:R-:W-:Y:S02]  /*0970*/  ISETP.NE.AND.EX P2, PT, RZ, c[0x0][0x184], PT, P1 ;  /* 0x00006100ff007a0c */ /* 0x000fe40003f45310 */
[----:B------:R-:W-:Y:S02]  /*0980*/  SHF.R.S32.HI R21, RZ, 0x1f, R20 ;  /* 0x0000001fff157819 */ /* 0x000fe40000011414 */
[----:B------:R-:W-:Y:S02]  /*0990*/  LOP3.LUT R104, R19, 0x7f, RZ, 0xc0, !PT ;  /* 0x0000007f13687812 */ /* 0x000fe400078ec0ff */
[----:B------:R-:W-:Y:S02]  /*09a0*/  LEA.HI R21, R21, R20, RZ, 0x3 ;  /* 0x0000001415157211 */ /* 0x000fe400078f18ff */
[----:B------:R-:W-:-:S02]  /*09b0*/  MOV R93, 0x10 ;  /* 0x00000010005d7802 */ /* 0x000fc40000000f00 */
[----:B------:R-:W-:Y:S01]  /*09c0*/  LEA.HI.SX32 R104, R21, R104, 0x1d ;  /* 0x0000006815687211 */ /* 0x000fe200078feaff */
[----:B------:R-:W-:Y:S01]  /*09d0*/  @P0 IMAD.MOV.U32 R29, RZ, RZ, 0x2 ;  /* 0x00000002ff1d0424 */ /* 0x000fe200078e00ff */
[----:B------:R-:W-:Y:S01]  /*09e0*/  ISETP.NE.AND P1, PT, R105, 0x1, PT ;  /* 0x000000016900780c */ /* 0x000fe20003f25270 */
[----:B------:R-:W-:Y:S01]  /*09f0*/  @P2 IMAD.MOV.U32 R25, RZ, RZ, 0x20 ;  /* 0x00000020ff192424 */ /* 0x000fe200078e00ff */
[----:B------:R-:W-:Y:S01]  /*0a00*/  BSSY B0, `(.L_x_9943) ;  /* 0x0000016000007945 */ /* 0x000fe20003800000 */
[----:B------:R-:W-:Y:S01]  /*0a10*/  @P0 IMAD.WIDE R28, R18, R29, c[0x0][0x1c0] ;  /* 0x00007000121c0625 */ /* 0x000fe200078e021d */
[----:B------:R-:W-:-:S03]  /*0a20*/  P2R R27, PR, RZ, 0x4 ;  /* 0x00000004ff1b7803 */ /* 0x000fc60000000000 */
[C---:B------:R-:W-:Y:S02]  /*0a30*/  IMAD.WIDE.U32 R20, R104.reuse, R93, c[0x0][0x170] ;  /* 0x00005c0068147625 */ /* 0x040fe400078e005d */
[----:B------:R-:W2:Y:S02]  /*0a40*/  @P0 LDG.E.U16 R28, [R28.64] ;  /* 0x000000061c1c0981 */ /* 0x000ea4000c1e1500 */
[----:B------:R-:W-:Y:S02]  /*0a50*/  @P2 IMAD.WIDE.U32 R24, R104, R25, c[0x0][0x180] ;  /* 0x0000600068182625 */ /* 0x000fe400078e0019 */
[----:B-----5:R-:W5:Y:S04]  /*0a60*/  LDG.E.128 R20, [R20.64] ;  /* 0x0000000614147981 */ /* 0x020f68000c1e1d00 */
[----:B------:R0:W5:Y:S04]  /*0a70*/  @P2 LDG.E.128 R52, [R24.64] ;  /* 0x0000000618342981 */ /* 0x000168000c1e1d00 */
[----:B------:R0:W5:Y:S01]  /*0a80*/  @P2 LDG.E.128 R48, [R24.64+0x10] ;  /* 0x0000100618302981 */ /* 0x000162000c1e1d00 */
[----:B------:R-:W-:Y:S01]  /*0a90*/  IMAD.MOV.U32 R107, RZ, RZ, 0x3f800000 ;  /* 0x3f800000ff6b7424 */ /* 0x000fe200078e00ff */
[----:B------:R-:W-:-:S02]  /*0aa0*/  IADD3 R30, R105, 0x1, RZ ;  /* 0x00000001691e7810 */ /* 0x000fc40007ffe0ff */
[----:B--2---:R-:W-:Y:S01]  /*0ab0*/  @P0 PRMT R107, RZ, 0x5410, R28 ;  /* 0x00005410ff6b0816 */ /* 0x004fe2000000001c */
        /* <DEDUP_REMOVED lines=9> */
.L_x_9944:
[----:B0-----:R-:W-:Y:S02]  /*0b50*/  IMAD.MOV.U32 R26, RZ, RZ, R96 ;  /* 0x000000ffff1a7224 */ /* 0x001fe400078e0060 */
.L_x_9945:
[----:B------:R-:W-:Y:S05]  /*0b60*/  BSYNC B0 ;  /* 0x0000000000007941 */ /* 0x000fea0003800000 */
.L_x_9943:
        /* <DEDUP_REMOVED lines=16> */
.L_x_9949:
[----:B------:R-:W-:Y:S05]  /*0c70*/  BSYNC B1 ;  /* 0x0000000000017941 */ /* 0x000fea0003800000 */
.L_x_9948:
        /* <DEDUP_REMOVED lines=44> */
.L_x_9947:
[----:B------:R-:W-:Y:S05]  /*0f40*/  BSYNC B0 ;  /* 0x0000000000007941 */ /* 0x000fea0003800000 */
.L_x_9946:
[----:B------:R-:W0:Y:S01]  /*0f50*/  I2F.U32 R25, R26 ;  /* 0x0000001a00197306 */ /* 0x000e220000201000 */
[----:B------:R-:W-:Y:S01]  /*0f60*/  HFMA2.MMA R108, -RZ, RZ, 0.1171875, 0 ;  /* 0x2f800000ff6c7435 */ /* 0x000fe200000001ff */
[----:B------:R-:W-:Y:S01]  /*0f70*/  ISETP.NE.U32.AND P0, PT, RZ, c[0x0][0x180], PT ;  /* 0x00006000ff007a0c */ /* 0x000fe20003f05070 */
[----:B------:R-:W-:Y:S01]  /*0f80*/  BSSY B0, `(.L_x_9950) ;  /* 0x0000017000007945 */ /* 0x000fe20003800000 */
[----:B-----5:R-:W-:Y:S02]  /*0f90*/  PRMT R24, RZ, 0x5410, R20 ;  /* 0x00005410ff187816 */ /* 0x020fe40000000014 */
[----:B------:R-:W-:-:S02]  /*0fa0*/  ISETP.NE.AND.EX P6, PT, RZ, c[0x0][0x184], PT, P0 ;  /* 0x00006100ff007a0c */ /* 0x000fc40003fc5300 */
[----:B------:R-:W-:Y:S01]  /*0fb0*/  ISETP.NE.AND P0, PT, R30, 0x1, PT ;  /* 0x000000011e00780c */ /* 0x000fe20003f05270 */
[----:B------:R-:W-:Y:S01]  /*0fc0*/  FMUL.FTZ R24, R24, R107 ;  /* 0x0000006b18187220 */ /* 0x000fe20000410000 */
[----:B------:R-:W-:Y:S02]  /*0fd0*/  P2R R109, PR, RZ, 0x40 ;  /* 0x00000040ff6d7803 */ /* 0x000fe40000000000 */
[----:B------:R-:W-:Y:S01]  /*0fe0*/  IADD3 R28, R30, 0x1, RZ ;  /* 0x000000011e1c7810 */ /* 0x000fe20007ffe0ff */
        /* <DEDUP_REMOVED lines=15> */
.L_x_9951:
[----:B------:R-:W-:Y:S02]  /*10e0*/  MOV R34, R96 ;  /* 0x0000006000227202 */ /* 0x000fe40000000f00 */
.L_x_9952:
[----:B------:R-:W-:Y:S05]  /*10f0*/  BSYNC B0 ;  /* 0x0000000000007941 */ /* 0x000fea0003800000 */
.L_x_9950:
        /* <DEDUP_REMOVED lines=16> */
.L_x_9956:
[----:B------:R-:W-:Y:S05]  /*1200*/  BSYNC B1 ;  /* 0x0000000000017941 */ /* 0x000fea0003800000 */
.L_x_9955:
        /* <DEDUP_REMOVED lines=44> */
.L_x_9954:
[----:B------:R-:W-:Y:S05]  /*14d0*/  BSYNC B0 ;  /* 0x0000000000007941 */ /* 0x000fea0003800000 */
.L_x_9953:
        /* <DEDUP_REMOVED lines=20> */
.L_x_9958:
[----:B------:R-:W-:Y:S02]  /*1620*/  IMAD.MOV.U32 R20, RZ, RZ, R96 ;  /* 0x000000ffff147224 */ /* 0x000fe400078e0060 */
.L_x_9959:
[----:B------:R-:W-:Y:S05]  /*1630*/  BSYNC B0 ;  /* 0x0000000000007941 */ /* 0x000fea0003800000 */
.L_x_9957:
        /* <DEDUP_REMOVED lines=16> */
.L_x_9963:
[----:B------:R-:W-:Y:S05]  /*1740*/  BSYNC B1 ;  /* 0x0000000000017941 */ /* 0x000fea0003800000 */
.L_x_9962:
        /* <DEDUP_REMOVED lines=44> */
.L_x_9961:
[----:B------:R-:W-:Y:S05]  /*1a10*/  BSYNC B0 ;  /* 0x0000000000007941 */ /* 0x000fea0003800000 */
.L_x_9960:
        /* <DEDUP_REMOVED lines=20> */
.L_x_9965:
[----:B------:R-:W-:Y:S02]  /*1b60*/  MOV R20, R96 ;  /* 0x0000006000147202 */ /* 0x000fe40000000f00 */
.L_x_9966:
[----:B------:R-:W-:Y:S05]  /*1b70*/  BSYNC B0 ;  /* 0x0000000000007941 */ /* 0x000fea0003800000 */
.L_x_9964:
        /* <DEDUP_REMOVED lines=16> */
.L_x_9970:
[----:B------:R-:W-:Y:S05]  /*1c80*/  BSYNC B1 ;  /* 0x0000000000017941 */ /* 0x000fea0003800000 */
.L_x_9969:
        /* <DEDUP_REMOVED lines=44> */
.L_x_9968:
[----:B------:R-:W-:Y:S05]  /*1f50*/  BSYNC B0 ;  /* 0x0000000000007941 */ /* 0x000fea0003800000 */
.L_x_9967:
        /* <DEDUP_REMOVED lines=20> */
.L_x_9972:
[----:B------:R-:W-:Y:S02]  /*20a0*/  IMAD.MOV.U32 R32, RZ, RZ, R96 ;  /* 0x000000ffff207224 */ /* 0x000fe400078e0060 */
.L_x_9973:
[----:B------:R-:W-:Y:S05]  /*20b0*/  BSYNC B0 ;  /* 0x0000000000007941 */ /* 0x000fea0003800000 */
.L_x_9971:
        /* <DEDUP_REMOVED lines=16> */
.L_x_9977:
[----:B------:R-:W-:Y:S05]  /*21c0*/  BSYNC B1 ;  /* 0x0000000000017941 */ /* 0x000fea0003800000 */
.L_x_9976:
        /* <DEDUP_REMOVED lines=44> */
.L_x_9975:
[----:B------:R-:W-:Y:S05]  /*2490*/  BSYNC B0 ;  /* 0x0000000000007941 */ /* 0x000fea0003800000 */
.L_x_9974:
        /* <DEDUP_REMOVED lines=20> */
.L_x_9979:
[----:B------:R-:W-:Y:S02]  /*25e0*/  MOV R32, R96 ;  /* 0x0000006000207202 */ /* 0x000fe40000000f00 */
.L_x_9980:
[----:B------:R-:W-:Y:S05]  /*25f0*/  BSYNC B0 ;  /* 0x0000000000007941 */ /* 0x000fea0003800000 */
.L_x_9978:
        /* <DEDUP_REMOVED lines=16> */
.L_x_9984:
[----:B------:R-:W-:Y:S05]  /*2700*/  BSYNC B1 ;  /* 0x0000000000017941 */ /* 0x000fea0003800000 */
.L_x_9983:
        /* <DEDUP_REMOVED lines=44> */
.L_x_9982:
[----:B------:R-:W-:Y:S05]  /*29d0*/  BSYNC B0 ;  /* 0x0000000000007941 */ /* 0x000fea0003800000 */
.L_x_9981:
        /* <DEDUP_REMOVED lines=20> */
.L_x_9986:
[----:B------:R-:W-:Y:S02]  /*2b20*/  IMAD.MOV.U32 R22, RZ, RZ, R96 ;  /* 0x000000ffff167224 */ /* 0x000fe400078e0060 */
.L_x_9987:
[----:B------:R-:W-:Y:S05]  /*2b30*/  BSYNC B0 ;  /* 0x0000000000007941 */ /* 0x000fea0003800000 */
.L_x_9985:
        /* <DEDUP_REMOVED lines=16> */
.L_x_9991:
[----:B------:R-:W-:Y:S05]  /*2c40*/  BSYNC B1 ;  /* 0x0000000000017941 */ /* 0x000fea0003800000 */
.L_x_9990:
        /* <DEDUP_REMOVED lines=44> */
.L_x_9989:
[----:B------:R-:W-:Y:S05]  /*2f10*/  BSYNC B0 ;  /* 0x0000000000007941 */ /* 0x000fea0003800000 */
.L_x_9988:
[----:B------:R-:W0:Y:S01]  /*2f20*/  I2F.U32 R25, R22 ;  /* 0x0000001600197306 */ /* 0x000e220000201000 */
[----:B------:R-:W-:Y:S01]  /*2f30*/  PRMT R20, RZ, 0x5410, R23 ;  /* 0x00005410ff147816 */ /* 0x000fe20000000017 */
[----:B------:R-:W-:Y:S01]  /*2f40*/  BSSY B0, `(.L_x_9992) ;  /* 0x0000014000007945 */ /* 0x000fe20003800000 */
[----:B------:R-:W-:Y:S02]  /*2f50*/  ISETP.NE.AND P6, PT, R109, RZ, PT ;  /* 0x000000ff6d00720c */ /* 0x000fe40003fc5270 */
[----:B------:R-:W-:Y:S01]  /*2f60*/  IADD3 R35, R21, 0x1, RZ ;  /* 0x0000000115237810 */ /* 0x000fe20007ffe0ff */
[----:B------:R-:W-:-:S04]  /*2f70*/  FMUL.FTZ R20, R20, R107 ;  /* 0x0000006b14147220 */ /* 0x000fc80000410000 */
[----:B------:R-:W-:Y:S02]  /*2f80*/  FMUL.FTZ R20, R20, c[0x0][0x1e8] ;  /* 0x00007a0014147a20 */ /* 0x000fe40000410000 */
[----:B0-----:R-:W-:-:S05]  /*2f90*/  FFMA.FTZ R25, R25, R108, 1.1641532182693481445e-10 ;  /* 0x2f00000019197423 */ /* 0x001fca000001006c */
[----:B------:R-:W-:-:S04]  /*2fa0*/  FSETP.GTU.FTZ.AND P5, PT, R25, c[0x0][0x1e4], PT ;  /* 0x0000790019007a0b */ /* 0x000fc80003fbc000 */
[----:B------:R-:W-:-:S05]  /*2fb0*/  FSEL R42, R20, RZ, !P5 ;  /* 0x000000ff142a7208 */ /* 0x000fca0006800000 */
[----:B------:R-:W-:Y:S01]  /*2fc0*/  @P6 FADD.FTZ R42, R50, R42 ;  /* 0x0000002a322a6221 */ /* 0x000fe20000010000 */
[----:B------:R-:W-:-:S13]  /*2fd0*/  ISETP.NE.AND P6, PT, R21, 0x1, PT ;  /* 0x000000011500780c */ /* 0x000fda0003fc5270 */
        /* <DEDUP_REMOVED lines=9> */
.L_x_9993:
[----:B------:R-:W-:Y:S02]  /*3070*/  MOV R32, R96 ;  /* 0x0000006000207202 */ /* 0x000fe40000000f00 */
.L_x_9994:
[----:B------:R-:W-:Y:S05]  /*3080*/  BSYNC B0 ;  /* 0x0000000000007941 */ /* 0x000fea0003800000 */
.L_x_9992:
        /* <DEDUP_REMOVED lines=18> */
.L_x_9998:
[----:B------:R-:W-:Y:S05]  /*31b0*/  BSYNC B1 ;  /* 0x0000000000017941 */ /* 0x000fea0003800000 */
.L_x_9997:
        /* <DEDUP_REMOVED lines=44> */
.L_x_9996:
[----:B------:R-:W-:Y:S05]  /*3480*/  BSYNC B0 ;  /* 0x0000000000007941 */ /* 0x000fea0003800000 */
.L_x_9995:
[----:B------:R-:W0:Y:S01]  /*3490*/  I2F.U32 R21, R32 ;  /* 0x0000002000157306 */ /* 0x000e220000201000 */
[----:B------:R-:W-:Y:S01]  /*34a0*/  SEL R22, RZ, 0x1, P1 ;  /* 0x00000001ff167807 */ /* 0x000fe20000800000 */
[----:B------:R-:W-:Y:S01]  /*34b0*/  HFMA2.MMA R115, -RZ, RZ, 0, 4.76837158203125e-07 ;  /* 0x00000008ff737435 */ /* 0x000fe200000001ff */
[----:B------:R-:W-:Y:S01]  /*34c0*/  SEL R24, RZ, 0x1, P2 ;  /* 0x00000001ff187807 */ /* 0x000fe20001000000 */
[----:B------:R-:W-:Y:S01]  /*34d0*/  IMAD.MOV.U32 R113, RZ, RZ, 0x20 ;  /* 0x00000020ff717424 */ /* 0x000fe200078e00ff */
[----:B------:R-:W-:-:S02]  /*34e0*/  ISETP.NE.AND P1, PT, R26, RZ, PT ;  /* 0x000000ff1a00720c */ /* 0x000fc40003f25270 */
[----:B------:R-:W-:Y:S01]  /*34f0*/  SEL R20, RZ, 0x1, P0 ;  /* 0x00000001ff147807 */ /* 0x000fe20000000000 */
[----:B------:R-:W-:Y:S01]  /*3500*/  IMAD.WIDE.U32 R24, R24, 0x1000000, RZ ;  /* 0x0100000018187825 */ /* 0x000fe200078e00ff */
[----:B------:R-:W-:Y:S02]  /*3510*/  PRMT R26, RZ, 0x7610, R23 ;  /* 0x00007610ff1a7816 */ /* 0x000fe40000000017 */
[----:B------:R-:W-:Y:S01]  /*3520*/  ISETP.NE.AND P6, PT, R109, RZ, PT ;  /* 0x000000ff6d00720c */ /* 0x000fe20003fc5270 */
[----:B------:R-:W-:Y:S01]  /*3530*/  IMAD.WIDE.U32 R22, R22, 0x10000, RZ ;  /* 0x0001000016167825 */ /* 0x000fe200078e00ff */
[----:B------:R-:W-:Y:S02]  /*3540*/  SEL R31, RZ, 0x10000, P5 ;  /* 0x00010000ff1f7807 */ /* 0x000fe40002800000 */
[----:B------:R-:W-:Y:S01]  /*3550*/  SEL R28, RZ, 0x100, P4 ;  /* 0x00000100ff1c7807 */ /* 0x000fe20002000000 */
[----:B0-----:R-:W-:Y:S01]  /*3560*/  FFMA.FTZ R21, R21, R108, 1.1641532182693481445e-10 ;  /* 0x2f00000015157423 */ /* 0x001fe2000001006c */
[----:B------:R-:W-:Y:S01]  /*3570*/  ISETP.NE.AND P2, PT, R27, RZ, PT ;  /* 0x000000ff1b00720c */ /* 0x000fe20003f45270 */
[----:B------:R-:W-:Y:S01]  /*3580*/  FMUL.FTZ R26, R26, R107 ;  /* 0x0000006b1a1a7220 */ /* 0x000fe20000410000 */
[----:B------:R-:W-:Y:S01]  /*3590*/  SEL R29, RZ, 0x1, P1 ;  /* 0x00000001ff1d7807 */ /* 0x000fe20000800000 */
[----:B------:R-:W-:Y:S01]  /*35a0*/  IMAD.WIDE.U32 R32, R104, R113, c[0x0][0x188] ;  /* 0x0000620068207625 */ /* 0x000fe200078e0071 */
[----:B------:R-:W-:-:S03]  /*35b0*/  FSETP.GTU.FTZ.AND P0, PT, R21, c[0x0][0x1e4], PT ;  /* 0x0000790015007a0b */ /* 0x000fc60003f1c000 */
[----:B------:R-:W-:Y:S01]  /*35c0*/  IMAD.WIDE.U32 R20, R20, 0x100, RZ ;  /* 0x0000010014147825 */ /* 0x000fe200078e00ff */
[----:B------:R-:W-:Y:S01]  /*35d0*/  SEL R30, RZ, 0x1000000, P0 ;  /* 0x01000000ff1e7807 */ /* 0x000fe20000000000 */
[----:B------:R0:W-:Y:S02]  /*35e0*/  STG.E.128 [R32.64], R44 ;  /* 0x0000002c20007986 */ /* 0x0001e4000c101d06 */
[----:B------:R-:W-:Y:S01]  /*35f0*/  FMUL.FTZ R26, R26, c[0x0][0x1e8] ;  /* 0x00007a001a1a7a20 */ /* 0x000fe20000410000 */
[----:B------:R-:W-:Y:S02]  /*3600*/  LOP3.LUT R24, R20, R24, R22, 0xfe, !PT ;  /* 0x0000001814187212 */ /* 0x000fe400078efe16 */
[----:B------:R-:W-:Y:S02]  /*3610*/  LOP3.LUT R20, R28, R30, R31, 0xfe, !PT ;  /* 0x0000001e1c147212 */ /* 0x000fe400078efe1f */
[----:B------:R-:W-:Y:S02]  /*3620*/  SEL R31, RZ, 0x1, P3 ;  /* 0x00000001ff1f7807 */ /* 0x000fe40001800000 */
[----:B------:R-:W-:-:S02]  /*3630*/  FSEL R43, R26, RZ, !P0 ;  /* 0x000000ff1a2b7208 */ /* 0x000fc40004000000 */
[----:B------:R-:W-:Y:S01]  /*3640*/  LOP3.LUT R25, R25, R20, R31, 0xfe, !PT ;  /* 0x0000001419197212 */ /* 0x000fe200078efe1f */
[C---:B------:R-:W-:Y:S01]  /*3650*/  IMAD.WIDE.U32 R30, R104.reuse, R115, c[0x0][0x190] ;  /* 0x00006400681e7625 */ /* 0x040fe200078e0073 */
[----:B------:R-:W-:Y:S02]  /*3660*/  IADD3 R26, R104, 0x80, RZ ;  /* 0x00000080681a7810 */ /* 0x000fe40007ffe0ff */
[----:B------:R-:W-:Y:S01]  /*3670*/  LOP3.LUT R25, R21, R25, R23, 0xfe, !PT ;  /* 0x0000001915197212 */ /* 0x000fe200078efe17 */
[----:B------:R-:W-:Y:S01]  /*3680*/  @P6 FADD.FTZ R43, R51, R43 ;  /* 0x0000002b332b6221 */ /* 0x000fe20000010000 */
[----:B------:R-:W-:Y:S01]  /*3690*/  LOP3.LUT R24, R24, R29, RZ, 0xfc, !PT ;  /* 0x0000001d18187212 */ /* 0x000fe200078efcff */
[----:B------:R-:W-:-:S03]  /*36a0*/  IMAD.WIDE.U32 R20, R26, R93, c[0x0][0x170] ;  /* 0x00005c001a147625 */ /* 0x000fc600078e005d */
[----:B------:R0:W-:Y:S01]  /*36b0*/  STG.E.128 [R32.64+0x10], R40 ;  /* 0x0000102820007986 */ /* 0x0001e2000c101d06 */
[----:B------:R-:W-:-:S03]  /*36c0*/  @P2 IMAD.WIDE.U32 R28, R26, R113, c[0x0][0x180] ;  /* 0x000060001a1c2625 */ /* 0x000fc600078e0071 */
[----:B------:R0:W-:Y:S04]  /*36d0*/  STG.E.64 [R30.64], R24 ;  /* 0x000000181e007986 */ /* 0x0001e8000c101b06 */
[----:B------:R0:W5:Y:S04]  /*36e0*/  @P2 LDG.E.128 R52, [R28.64] ;  /* 0x000000061c342981 */ /* 0x000168000c1e1d00 */
[----:B------:R0:W5:Y:S04]  /*36f0*/  @P2 LDG.E.128 R48, [R28.64+0x10] ;  /* 0x000010061c302981 */ /* 0x000168000c1e1d00 */
        /* <DEDUP_REMOVED lines=13> */
.L_x_10000:
[----:B0-----:R-:W-:Y:S02]  /*37d0*/  MOV R34, R96 ;  /* 0x0000006000227202 */ /* 0x001fe40000000f00 */
.L_x_10001:
[----:B------:R-:W-:Y:S05]  /*37e0*/  BSYNC B0 ;  /* 0x0000000000007941 */ /* 0x000fea0003800000 */
.L_x_9999:
        /* <DEDUP_REMOVED lines=16> */
.L_x_10005:
[----:B------:R-:W-:Y:S05]  /*38f0*/  BSYNC B1 ;  /* 0x0000000000017941 */ /* 0x000fea0003800000 */
.L_x_10004:
        /* <DEDUP_REMOVED lines=44> */
.L_x_10003:
[----:B------:R-:W-:Y:S05]  /*3bc0*/  BSYNC B0 ;  /* 0x0000000000007941 */ /* 0x000fea0003800000 */
.L_x_10002:
        /* <DEDUP_REMOVED lines=21> */
.L_x_10007:
[----:B------:R-:W-:Y:S02]  /*3d20*/  IMAD.MOV.U32 R34, RZ, RZ, R96 ;  /* 0x000000ffff227224 */ /* 0x000fe400078e0060 */
.L_x_10008:
[----:B------:R-:W-:Y:S05]  /*3d30*/  BSYNC B0 ;  /* 0x0000000000007941 */ /* 0x000fea0003800000 */
.L_x_10006:
        /* <DEDUP_REMOVED lines=16> */
.L_x_10012:
[----:B------:R-:W-:Y:S05]  /*3e40*/  BSYNC B1 ;  /* 0x0000000000017941 */ /* 0x000fea0003800000 */
.L_x_10011:
        /* <DEDUP_REMOVED lines=44> */
.L_x_10010:
[----:B------:R-:W-:Y:S05]  /*4110*/  BSYNC B0 ;  /* 0x0000000000007941 */ /* 0x000fea0003800000 */
.L_x_10009:
        /* <DEDUP_REMOVED lines=20> */
.L_x_10014:
[----:B------:R-:W-:Y:S02]  /*4260*/  MOV R20, R96 ;  /* 0x0000006000147202 */ /* 0x000fe40000000f00 */
.L_x_10015:
[----:B------:R-:W-:Y:S05]  /*4270*/  BSYNC B0 ;  /* 0x0000000000007941 */ /* 0x000fea0003800000 */
.L_x_10013:
        /* <DEDUP_REMOVED lines=16> */
.L_x_10019:
[----:B------:R-:W-:Y:S05]  /*4380*/  BSYNC B1 ;  /* 0x0000000000017941 */ /* 0x000fea0003800000 */
.L_x_10018:
        /* <DEDUP_REMOVED lines=44> */
.L_x_10017:
[----:B------:R-:W-:Y:S05]  /*4650*/  BSYNC B0 ;  /* 0x0000000000007941 */ /* 0x000fea0003800000 */
.L_x_10016:
        /* <DEDUP_REMOVED lines=20> */
.L_x_10021:
[----:B------:R-:W-:Y:S02]  /*47a0*/  IMAD.MOV.U32 R20, RZ, RZ, R96 ;  /* 0x000000ffff147224 */ /* 0x000fe400078e0060 */
.L_x_10022:
[----:B------:R-:W-:Y:S05]  /*47b0*/  BSYNC B0 ;  /* 0x0000000000007941 */ /* 0x000fea0003800000 */
.L_x_10020:
        /* <DEDUP_REMOVED lines=16> */
.L_x_10026:
[----:B------:R-:W-:Y:S05]  /*48c0*/  BSYNC B1 ;  /* 0x0000000000017941 */ /* 0x000fea0003800000 */
.L_x_10025:
        /* <DEDUP_REMOVED lines=44> */
.L_x_10024:
[----:B------:R-:W-:Y:S05]  /*4b90*/  BSYNC B0 ;  /* 0x0000000000007941 */ /* 0x000fea0003800000 */
.L_x_10023:
        /* <DEDUP_REMOVED lines=20> */
.L_x_10028:
[----:B------:R-:W-:Y:S02]  /*4ce0*/  MOV R33, R96 ;  /* 0x0000006000217202 */ /* 0x000fe40000000f00 */
.L_x_10029:
[----:B------:R-:W-:Y:S05]  /*4cf0*/  BSYNC B0 ;  /* 0x0000000000007941 */ /* 0x000fea0003800000 */
.L_x_10027:
        /* <DEDUP_REMOVED lines=16> */
.L_x_10033:
[----:B------:R-:W-:Y:S05]  /*4e00*/  BSYNC B1 ;  /* 0x0000000000017941 */ /* 0x000fea0003800000 */
.L_x_10032:
        /* <DEDUP_REMOVED lines=44> */
.L_x_10031:
[----:B------:R-:W-:Y:S05]  /*50d0*/  BSYNC B0 ;  /* 0x0000000000007941 */ /* 0x000fea0003800000 */
.L_x_10030:
        /* <DEDUP_REMOVED lines=20> */
.L_x_10035:
[----:B------:R-:W-:Y:S02]  /*5220*/  IMAD.MOV.U32 R34, RZ, RZ, R96 ;  /* 0x000000ffff227224 */ /* 0x000fe400078e0060 */
.L_x_10036:
[----:B------:R-:W-:Y:S05]  /*5230*/  BSYNC B0 ;  /* 0x0000000000007941 */ /* 0x000fea0003800000 */
.L_x_10034:
        /* <DEDUP_REMOVED lines=16> */
.L_x_10040:
[----:B------:R-:W-:Y:S05]  /*5340*/  BSYNC B1 ;  /* 0x0000000000017941 */ /* 0x000fea0003800000 */
.L_x_10039:
        /* <DEDUP_REMOVED lines=44> */
.L_x_10038:
[----:B------:R-:W-:Y:S05]  /*5610*/  BSYNC B0 ;  /* 0x0000000000007941 */ /* 0x000fea0003800000 */
.L_x_10037:
        /* <DEDUP_REMOVED lines=20> */
.L_x_10042:
[----:B------:R-:W-:Y:S02]  /*5760*/  MOV R22, R96 ;  /* 0x0000006000167202 */ /* 0x000fe40000000f00 */
.L_x_10043:
[----:B------:R-:W-:Y:S05]  /*5770*/  BSYNC B0 ;  /* 0x0000000000007941 */ /* 0x000fea0003800000 */
.L_x_10041:
        /* <DEDUP_REMOVED lines=16> */
.L_x_10047:
[----:B------:R-:W-:Y:S05]  /*5880*/  BSYNC B1 ;  /* 0x0000000000017941 */ /* 0x000fea0003800000 */
.L_x_10046:
        /* <DEDUP_REMOVED lines=44> */
.L_x_10045:
[----:B------:R-:W-:Y:S05]  /*5b50*/  BSYNC B0 ;  /* 0x0000000000007941 */ /* 0x000fea0003800000 */
.L_x_10044:
        /* <DEDUP_REMOVED lines=21> */
.L_x_10049:
[----:B------:R-:W-:Y:S02]  /*5cb0*/  IMAD.MOV.U32 R72, RZ, RZ, R96 ;  /* 0x000000ffff487224 */ /* 0x000fe400078e0060 */
.L_x_10050:
[----:B------:R-:W-:Y:S05]  /*5cc0*/  BSYNC B0 ;  /* 0x0000000000007941 */ /* 0x000fea0003800000 */
.L_x_10048:
        /* <DEDUP_REMOVED lines=18> */
.L_x_10054:
[----:B------:R-:W-:Y:S05]  /*5df0*/  BSYNC B1 ;  /* 0x0000000000017941 */ /* 0x000fea0003800000 */
.L_x_10053:
        /* <DEDUP_REMOVED lines=44> */
.L_x_10052:
[----:B------:R-:W-:Y:S05]  /*60c0*/  BSYNC B0 ;  /* 0x0000000000007941 */ /* 0x000fea0003800000 */
.L_x_10051:
[----:B------:R0:W1:Y:S01]  /*60d0*/  I2F.U32 R21, R72 ;  /* 0x0000004800157306 */ /* 0x0000620000201000 */
[----:B------:R-:W-:Y:S02]  /*60e0*/  PRMT R20, RZ, 0x7610, R23 ;  /* 0x00007610ff147816 */ /* 0x000fe40000000017 */
[----:B------:R-:W-:Y:S02]  /*60f0*/  SEL R24, RZ, 0x1, P2 ;  /* 0x00000001ff187807 */ /* 0x000fe40001000000 */
[----:B------:R-:W-:Y:S01]  /*6100*/  ISETP.NE.AND P6, PT, R109, RZ, PT ;  /* 0x000000ff6d00720c */ /* 0x000fe20003fc5270 */
[----:B------:R-:W-:Y:S01]  /*6110*/  FMUL.FTZ R28, R20, R107 ;  /* 0x0000006b141c7220 */ /* 0x000fe20000410000 */
[----:B------:R-:W-:Y:S01]  /*6120*/  SEL R29, RZ, 0x10000, P5 ;  /* 0x00010000ff1d7807 */ /* 0x000fe20002800000 */
[----:B------:R-:W-:Y:S01]  /*6130*/  IMAD.WIDE.U32 R24, R24, 0x1000000, RZ ;  /* 0x0100000018187825 */ /* 0x000fe200078e00ff */
[----:B------:R-:W-:-:S02]  /*6140*/  SEL R30, RZ, 0x100, P4 ;  /* 0x00000100ff1e7807 */ /* 0x000fc40002000000 */
[----:B------:R-:W-:Y:S01]  /*6150*/  SEL R22, RZ, 0x1, P1 ;  /* 0x00000001ff167807 */ /* 0x000fe20000800000 */
[----:B------:R-:W-:Y:S01]  /*6160*/  FMUL.FTZ R28, R28, c[0x0][0x1e8] ;  /* 0x00007a001c1c7a20 */ /* 0x000fe20000410000 */
[----:B------:R-:W-:Y:S01]  /*6170*/  ISETP.NE.AND P5, PT, R27, RZ, PT ;  /* 0x000000ff1b00720c */ /* 0x000fe20003fa5270 */
[----:B0-----:R-:W-:Y:S01]  /*6180*/  IMAD.WIDE.U32 R72, R26, R113, c[0x0][0x188] ;  /* 0x000062001a487625 */ /* 0x001fe200078e0071 */
[----:B------:R-:W-:Y:S02]  /*6190*/  ISETP.NE.AND P4, PT, R35, RZ, PT ;  /* 0x000000ff2300720c */ /* 0x000fe40003f85270 */
[----:B------:R-:W-:Y:S01]  /*61a0*/  IADD3 R92, R104, 0x100, RZ ;  /* 0x00000100685c7810 */ /* 0x000fe20007ffe0ff */
[----:B-1----:R-:W-:Y:S01]  /*61b0*/  FFMA.FTZ R21, R21, R108, 1.1641532182693481445e-10 ;  /* 0x2f00000015157423 */ /* 0x002fe2000001006c */
[----:B------:R0:W-:Y:S01]  /*61c0*/  STG.E.128 [R72.64], R36 ;  /* 0x0000002448007986 */ /* 0x0001e2000c101d06 */
[----:B------:R-:W-:-:S03]  /*61d0*/  IMAD.WIDE.U32 R22, R22, 0x10000, RZ ;  /* 0x0001000016167825 */ /* 0x000fc600078e00ff */
[----:B------:R-:W-:Y:S02]  /*61e0*/  FSETP.GTU.FTZ.AND P2, PT, R21, c[0x0][0x1e4], PT ;  /* 0x0000790015007a0b */ /* 0x000fe40003f5c000 */
[----:B------:R-:W-:Y:S02]  /*61f0*/  SEL R21, RZ, 0x1, P0 ;  /* 0x00000001ff157807 */ /* 0x000fe40000000000 */
[----:B------:R-:W-:Y:S02]  /*6200*/  SEL R31, RZ, 0x1000000, P2 ;  /* 0x01000000ff1f7807 */ /* 0x000fe40001000000 */
[----:B------:R-:W-:Y:S01]  /*6210*/  FSEL R35, R28, RZ, !P2 ;  /* 0x000000ff1c237208 */ /* 0x000fe20005000000 */
[----:B------:R-:W-:Y:S01]  /*6220*/  IMAD.WIDE.U32 R20, R21, 0x100, RZ ;  /* 0x0000010015147825 */ /* 0x000fe200078e00ff */
[----:B------:R-:W-:Y:S02]  /*6230*/  LOP3.LUT R30, R30, R31, R29, 0xfe, !PT ;  /* 0x0000001f1e1e7212 */ /* 0x000fe400078efe1d */
[----:B------:R-:W-:Y:S01]  /*6240*/  SEL R31, RZ, 0x1, P3 ;  /* 0x00000001ff1f7807 */ /* 0x000fe20001800000 */
[----:B------:R-:W-:Y:S01]  /*6250*/  @P6 FADD.FTZ R35, R51, R35 ;  /* 0x0000002333236221 */ /* 0x000fe20000010000 */
[----:B------:R-:W-:-:S02]  /*6260*/  SEL R29, RZ, 0x1, P4 ;  /* 0x00000001ff1d7807 */ /* 0x000fc40002000000 */
[----:B------:R-:W-:Y:S01]  /*6270*/  LOP3.LUT R25, R25, R30, R31, 0xfe, !PT ;  /* 0x0000001e19197212 */ /* 0x000fe200078efe1f */
[----:B------:R-:W-:Y:S01]  /*6280*/  IMAD.WIDE.U32 R30, R26, R115, c[0x0][0x190] ;  /* 0x000064001a1e7625 */ /* 0x000fe200078e0073 */
[----:B------:R-:W-:Y:S01]  /*6290*/  LOP3.LUT R24, R20, R24, R22, 0xfe, !PT ;  /* 0x0000001814187212 */ /* 0x000fe200078efe16 */
[----:B------:R0:W-:Y:S01]  /*62a0*/  STG.E.128 [R72.64+0x10], R32 ;  /* 0x0000102048007986 */ /* 0x0001e2000c101d06 */
[----:B------:R-:W-:Y:S01]  /*62b0*/  LOP3.LUT R25, R21, R25, R23, 0xfe, !PT ;  /* 0x0000001915197212 */ /* 0x000fe200078efe17 */
[----:B------:R-:W-:Y:S01]  /*62c0*/  IMAD.WIDE.U32 R20, R92, R93, c[0x0][0x170] ;  /* 0x00005c005c147625 */ /* 0x000fe200078e005d */
[----:B------:R-:W-:-:S03]  /*62d0*/  LOP3.LUT R24, R24, R29, RZ, 0xfc, !PT ;  /* 0x0000001d18187212 */ /* 0x000fc600078efcff */
[----:B------:R-:W-:Y:S02]  /*62e0*/  @P5 IMAD.WIDE.U32 R28, R92, R113, c[0x0][0x180] ;  /* 0x000060005c1c5625 */ /* 0x000fe400078e0071 */
        /* <DEDUP_REMOVED lines=16> */
.L_x_10056:
[----:B0-----:R-:W-:Y:S02]  /*63f0*/  MOV R26, R96 ;  /* 0x00000060001a7202 */ /* 0x001fe40000000f00 */
.L_x_10057:
[----:B------:R-:W-:Y:S05]  /*6400*/  BSYNC B0 ;  /* 0x0000000000007941 */ /* 0x000fea0003800000 */
.L_x_10055:
        /* <DEDUP_REMOVED lines=16> */
.L_x_10061:
[----:B------:R-:W-:Y:S05]  /*6510*/  BSYNC B1 ;  /* 0x0000000000017941 */ /* 0x000fea0003800000 */
.L_x_10060:
        /* <DEDUP_REMOVED lines=44> */
.L_x_10059:
[----:B------:R-:W-:Y:S05]  /*67e0*/  BSYNC B0 ;  /* 0x0000000000007941 */ /* 0x000fea0003800000 */
.L_x_10058:
        /* <DEDUP_REMOVED lines=21> */
.L_x_10063:
[----:B------:R-:W-:Y:S02]  /*6940*/  IMAD.MOV.U32 R26, RZ, RZ, R96 ;  /* 0x000000ffff1a7224 */ /* 0x000fe400078e0060 */
.L_x_10064:
[----:B------:R-:W-:Y:S05]  /*6950*/  BSYNC B0 ;  /* 0x0000000000007941 */ /* 0x000fea0003800000 */
.L_x_10062:
        /* <DEDUP_REMOVED lines=16> */
.L_x_10068:
[----:B------:R-:W-:Y:S05]  /*6a60*/  BSYNC B1 ;  /* 0x0000000000017941 */ /* 0x000fea0003800000 */
.L_x_10067:
        /* <DEDUP_REMOVED lines=44> */
.L_x_10066:
[----:B------:R-:W-:Y:S05]  /*6d30*/  BSYNC B0 ;  /* 0x0000000000007941 */ /* 0x000fea0003800000 */
.L_x_10065:
        /* <DEDUP_REMOVED lines=20> */
.L_x_10070:
[----:B------:R-:W-:Y:S02]  /*6e80*/  MOV R20, R96 ;  /* 0x0000006000147202 */ /* 0x000fe40000000f00 */
.L_x_10071:
[----:B------:R-:W-:Y:S05]  /*6e90*/  BSYNC B0 ;  /* 0x0000000000007941 */ /* 0x000fea0003800000 */
.L_x_10069:
        /* <DEDUP_REMOVED lines=16> */
.L_x_10075:
[----:B------:R-:W-:Y:S05]  /*6fa0*/  BSYNC B1 ;  /* 0x0000000000017941 */ /* 0x000fea0003800000 */
.L_x_10074:
        /* <DEDUP_REMOVED lines=44> */
.L_x_10073:
[----:B------:R-:W-:Y:S05]  /*7270*/  BSYNC B0 ;  /* 0x0000000000007941 */ /* 0x000fea0003800000 */
.L_x_10072:
        /* <DEDUP_REMOVED lines=20> */
.L_x_10077:
[----:B------:R-:W-:Y:S02]  /*73c0*/  IMAD.MOV.U32 R20, RZ, RZ, R96 ;  /* 0x000000ffff147224 */ /* 0x000fe400078e0060 */
.L_x_10078:
[----:B------:R-:W-:Y:S05]  /*73d0*/  BSYNC B0 ;  /* 0x0000000000007941 */ /* 0x000fea0003800000 */
.L_x_10076:
        /* <DEDUP_REMOVED lines=16> */
.L_x_10082:
[----:B------:R-:W-:Y:S05]  /*74e0*/  BSYNC B1 ;  /* 0x0000000000017941 */ /* 0x000fea0003800000 */
.L_x_10081:
        /* <DEDUP_REMOVED lines=44> */
.L_x_10080:
[----:B------:R-:W-:Y:S05]  /*77b0*/  BSYNC B0 ;  /* 0x0000000000007941 */ /* 0x000fea0003800000 */
.L_x_10079:
        /* <DEDUP_REMOVED lines=20> */
.L_x_10084:
[----:B------:R-:W-:Y:S02]  /*7900*/  MOV R26, R96 ;  /* 0x00000060001a7202 */ /* 0x000fe40000000f00 */
.L_x_10085:
[----:B------:R-:W-:Y:S05]  /*7910*/  BSYNC B0 ;  /* 0x0000000000007941 */ /* 0x000fea0003800000 */
.L_x_10083:
        /* <DEDUP_REMOVED lines=16> */
.L_x_10089:
[----:B------:R-:W-:Y:S05]  /*7a20*/  BSYNC B1 ;  /* 0x0000000000017941 */ /* 0x000fea0003800000 */
.L_x_10088:
        /* <DEDUP_REMOVED lines=44> */
.L_x_10087:
[----:B------:R-:W-:Y:S05]  /*7cf0*/  BSYNC B0 ;  /* 0x0000000000007941 */ /* 0x000fea0003800000 */
.L_x_10086:
        /* <DEDUP_REMOVED lines=20> */
.L_x_10091:
[----:B------:R-:W-:Y:S02]  /*7e40*/  IMAD.MOV.U32 R26, RZ, RZ, R96 ;  /* 0x000000ffff1a7224 */ /* 0x000fe400078e0060 */
.L_x_10092:
[----:B------:R-:W-:Y:S05]  /*7e50*/  BSYNC B0 ;  /* 0x0000000000007941 */ /* 0x000fea0003800000 */
.L_x_10090:
        /* <DEDUP_REMOVED lines=16> */
.L_x_10096:
[----:B------:R-:W-:Y:S05]  /*7f60*/  BSYNC B1 ;  /* 0x0000000000017941 */ /* 0x000fea0003800000 */
.L_x_10095:
        /* <DEDUP_REMOVED lines=44> */
.L_x_10094:
[----:B------:R-:W-:Y:S05]  /*8230*/  BSYNC B0 ;  /* 0x0000000000007941 */ /* 0x000fea0003800000 */
.L_x_10093:
        /* <DEDUP_REMOVED lines=20> */
.L_x_10098:
[----:B------:R-:W-:Y:S02]  /*8380*/  MOV R22, R96 ;  /* 0x0000006000167202 */ /* 0x000fe40000000f00 */
.L_x_10099:
[----:B------:R-:W-:Y:S05]  /*8390*/  BSYNC B0 ;  /* 0x0000000000007941 */ /* 0x000fea0003800000 */
.L_x_10097:
        /* <DEDUP_REMOVED lines=16> */
.L_x_10103:
[----:B------:R-:W-:Y:S05]  /*84a0*/  BSYNC B1 ;  /* 0x0000000000017941 */ /* 0x000fea0003800000 */
.L_x_10102:
        /* <DEDUP_REMOVED lines=44> */
.L_x_10101:
[----:B------:R-:W-:Y:S05]  /*8770*/  BSYNC B0 ;  /* 0x0000000000007941 */ /* 0x000fea0003800000 */
.L_x_10100:
        /* <DEDUP_REMOVED lines=21> */
.L_x_10105:
[----:B------:R-:W-:Y:S02]  /*88d0*/  IMAD.MOV.U32 R22, RZ, RZ, R96 ;  /* 0x000000ffff167224 */ /* 0x000fe400078e0060 */
.L_x_10106:
[----:B------:R-:W-:Y:S05]  /*88e0*/  BSYNC B0 ;  /* 0x0000000000007941 */ /* 0x000fea0003800000 */
.L_x_10104:
        /* <DEDUP_REMOVED lines=18> */
.L_x_10110:
[----:B------:R-:W-:Y:S05]  /*8a10*/  BSYNC B1 ;  /* 0x0000000000017941 */ /* 0x000fea0003800000 */
.L_x_10109:
        /* <DEDUP_REMOVED lines=44> */
.L_x_10108:
[----:B------:R-:W-:Y:S05]  /*8ce0*/  BSYNC B0 ;  /* 0x0000000000007941 */ /* 0x000fea0003800000 */
.L_x_10107:
[----:B------:R-:W0:Y:S01]  /*8cf0*/  I2F.U32 R21, R22 ;  /* 0x0000001600157306 */ /* 0x000e220000201000 */
[----:B------:R-:W-:Y:S01]  /*8d00*/  SEL R74, RZ, 0x1, P2 ;  /* 0x00000001ff4a7807 */ /* 0x000fe20001000000 */
[----:B------:R-:W-:Y:S01]  /*8d10*/  IMAD.WIDE.U32 R110, R92, R115, c[0x0][0x190] ;  /* 0x000064005c6e7625 */ /* 0x000fe200078e0073 */
[----:B------:R-:W-:Y:S02]  /*8d20*/  PRMT R20, RZ, 0x7610, R23 ;  /* 0x00007610ff147816 */ /* 0x000fe40000000017 */
[----:B------:R-:W-:Y:S01]  /*8d30*/  SEL R72, RZ, 0x1, P1 ;  /* 0x00000001ff487807 */ /* 0x000fe20000800000 */
[----:B------:R-:W-:Y:S01]  /*8d40*/  IMAD.WIDE.U32 R74, R74, 0x1000000, RZ ;  /* 0x010000004a4a7825 */ /* 0x000fe200078e00ff */
[----:B------:R-:W-:-:S02]  /*8d50*/  SEL R90, RZ, 0x10000, P5 ;  /* 0x00010000ff5a7807 */ /* 0x000fc40002800000 */
[----:B------:R-:W-:Y:S01]  /*8d60*/  ISETP.NE.AND P5, PT, R27, RZ, PT ;  /* 0x000000ff1b00720c */ /* 0x000fe20003fa5270 */
[----:B------:R-:W-:Y:S01]  /*8d70*/  FMUL.FTZ R23, R20, R107 ;  /* 0x0000006b14177220 */ /* 0x000fe20000410000 */
[----:B------:R-:W-:Y:S01]  /*8d80*/  SEL R27, RZ, 0x100, P4 ;  /* 0x00000100ff1b7807 */ /* 0x000fe20002000000 */
[----:B------:R-:W-:Y:S01]  /*8d90*/  IMAD.WIDE.U32 R72, R72, 0x10000, RZ ;  /* 0x0001000048487825 */ /* 0x000fe200078e00ff */
[----:B------:R-:W-:Y:S02]  /*8da0*/  ISETP.NE.AND P6, PT, R109, RZ, PT ;  /* 0x000000ff6d00720c */ /* 0x000fe40003fc5270 */
[----:B------:R-:W-:Y:S01]  /*8db0*/  ISETP.NE.AND P4, PT, R105, RZ, PT ;  /* 0x000000ff6900720c */ /* 0x000fe20003f85270 */
[----:B0-----:R-:W-:Y:S01]  /*8dc0*/  FFMA.FTZ R21, R21, R108, 1.1641532182693481445e-10 ;  /* 0x2f00000015157423 */ /* 0x001fe2000001006c */
[----:B------:R-:W-:Y:S01]  /*8dd0*/  IADD3 R106, R104, 0x180, RZ ;  /* 0x00000180686a7810 */ /* 0x000fe20007ffe0ff */
[----:B------:R-:W-:Y:S01]  /*8de0*/  FMUL.FTZ R23, R23, c[0x0][0x1e8] ;  /* 0x00007a0017177a20 */ /* 0x000fe20000410000 */
[----:B------:R-:W-:-:S02]  /*8df0*/  SEL R91, RZ, 0x1, P4 ;  /* 0x00000001ff5b7807 */ /* 0x000fc40002000000 */
[----:B------:R-:W-:Y:S02]  /*8e00*/  FSETP.GTU.FTZ.AND P2, PT, R21, c[0x0][0x1e4], PT ;  /* 0x0000790015007a0b */ /* 0x000fe40003f5c000 */
[----:B------:R-:W-:Y:S02]  /*8e10*/  SEL R21, RZ, 0x1, P0 ;  /* 0x00000001ff157807 */ /* 0x000fe40000000000 */
[----:B------:R-:W-:-:S03]  /*8e20*/  SEL R105, RZ, 0x1000000, P2 ;  /* 0x01000000ff697807 */ /* 0x000fc60001000000 */
[----:B------:R-:W-:Y:S01]  /*8e30*/  IMAD.WIDE.U32 R20, R21, 0x100, RZ ;  /* 0x0000010015147825 */ /* 0x000fe200078e00ff */
[----:B------:R-:W-:Y:S02]  /*8e40*/  LOP3.LUT R105, R27, R105, R90, 0xfe, !PT ;  /* 0x000000691b697212 */ /* 0x000fe400078efe5a */
[----:B------:R-:W-:Y:S01]  /*8e50*/  FSEL R27, R23, RZ, !P2 ;  /* 0x000000ff171b7208 */ /* 0x000fe20005000000 */
[----:B------:R-:W-:Y:S01]  /*8e60*/  IMAD.WIDE.U32 R22, R92, R113, c[0x0][0x188] ;  /* 0x000062005c167625 */ /* 0x000fe200078e0071 */
[----:B------:R-:W-:Y:S02]  /*8e70*/  LOP3.LUT R20, R20, R74, R72, 0xfe, !PT ;  /* 0x0000004a14147212 */ /* 0x000fe400078efe48 */
[----:B------:R-:W-:Y:S01]  /*8e80*/  SEL R74, RZ, 0x1, P3 ;  /* 0x00000001ff4a7807 */ /* 0x000fe20001800000 */
[----:B------:R-:W-:Y:S01]  /*8e90*/  @P6 FADD.FTZ R27, R51, R27 ;  /* 0x0000001b331b6221 */ /* 0x000fe20000010000 */
[----:B------:R-:W-:Y:S01]  /*8ea0*/  LOP3.LUT R20, R20, R91, RZ, 0xfc, !PT ;  /* 0x0000005b14147212 */ /* 0x000fe200078efcff */
[----:B------:R-:W-:Y:S01]  /*8eb0*/  @P5 IMAD.WIDE.U32 R90, R113, R106, c[0x0][0x180] ;  /* 0x00006000715a5625 */ /* 0x000fe200078e006a */
[----:B------:R-:W-:Y:S01]  /*8ec0*/  LOP3.LUT R75, R75, R105, R74, 0xfe, !PT ;  /* 0x000000694b4b7212 */ /* 0x000fe200078efe4a */
[----:B------:R0:W-:Y:S03]  /*8ed0*/  STG.E.128 [R22.64], R28 ;  /* 0x0000001c16007986 */ /* 0x0001e6000c101d06 */
[----:B------:R-:W-:Y:S01]  /*8ee0*/  LOP3.LUT R21, R21, R75, R73, 0xfe, !PT ;  /* 0x0000004b15157212 */ /* 0x000fe200078efe49 */
[----:B------:R-:W-:Y:S01]  /*8ef0*/  IMAD.WIDE.U32 R72, R106, R93, c[0x0][0x170] ;  /* 0x00005c006a487625 */ /* 0x000fe200078e005d */
[----:B------:R0:W-:Y:S04]  /*8f00*/  STG.E.128 [R22.64+0x10], R24 ;  /* 0x0000101816007986 */ /* 0x0001e8000c101d06 */
        /* <DEDUP_REMOVED lines=16> */
.L_x_10112:
[----:B0-----:R-:W-:Y:S02]  /*9010*/  MOV R105, R96 ;  /* 0x0000006000697202 */ /* 0x001fe40000000f00 */
.L_x_10113:
[----:B------:R-:W-:Y:S05]  /*9020*/  BSYNC B0 ;  /* 0x0000000000007941 */ /* 0x000fea0003800000 */
.L_x_10111:
        /* <DEDUP_REMOVED lines=16> */
.L_x_10117:
[----:B------:R-:W-:Y:S05]  /*9130*/  BSYNC B1 ;  /* 0x0000000000017941 */ /* 0x000fea0003800000 */
.L_x_10116:
        /* <DEDUP_REMOVED lines=40> */
[----:B------:R-:W-:Y:S02]  /*93c0*/  HFMA2.MMA R92, -RZ, RZ, 0, 0 ;  /* 0x00000000ff5c7435 */ /* 0x000fe400000001ff */
[----:B------:R-:W-:Y:S01]  /*93d0*/  IMAD.MOV.U32 R96, RZ, RZ, R90 ;  /* 0x000000ffff607224 */ /* 0x000fe200078e005a */
[----:B------:R-:W-:Y:S01]  /*93e0*/  LOP3.LUT R83, R21, UR26, R22, 0x96, !PT ;  /* 0x0000001a15537c12 */ /* 0x000fe2000f8e9616 */
[----:B------:R-:W-:Y:S02]  /*93f0*/  IMAD.MOV.U32 R94, RZ, RZ, R20 ;  /* 0x000000ffff5e7224 */ /* 0x000fe400078e0014 */
.L_x_10115:
[----:B------:R-:W-:Y:S05]  /*9400*/  BSYNC B0 ;  /* 0x0000000000007941 */ /* 0x000fea0003800000 */
.L_x_10114:
[----:B------:R-:W0:Y:S01]  /*9410*/  I2F.U32 R21, R105 ;  /* 0x0000006900157306 */ /* 0x000e220000201000 */
[----:B-----5:R-:W-:Y:S01]  /*9420*/  PRMT R20, RZ, 0x5410, R72 ;  /* 0x00005410ff147816 */ /* 0x020fe20000000048 */
        /* <DEDUP_REMOVED lines=19> */
.L_x_10119:
[----:B------:R-:W-:Y:S02]  /*9560*/  IMAD.MOV.U32 R105, RZ, RZ, R96 ;  /* 0x000000ffff697224 */ /* 0x000fe400078e0060 */
.L_x_10120:
[----:B------:R-:W-:Y:S05]  /*9570*/  BSYNC B0 ;  /* 0x0000000000007941 */ /* 0x000fea0003800000 */
.L_x_10118:
        /* <DEDUP_REMOVED lines=16> */
.L_x_10124:
[----:B------:R-:W-:Y:S05]  /*9680*/  BSYNC B1 ;  /* 0x0000000000017941 */ /* 0x000fea0003800000 */
.L_x_10123:
        /* <DEDUP_REMOVED lines=44> */
.L_x_10122:
[----:B------:R-:W-:Y:S05]  /*9950*/  BSYNC B0 ;  /* 0x0000000000007941 */ /* 0x000fea0003800000 */
.L_x_10121:
        /* <DEDUP_REMOVED lines=20> */
.L_x_10126:
[----:B------:R-:W-:Y:S02]  /*9aa0*/  IMAD.MOV.U32 R72, RZ, RZ, R96 ;  /* 0x000000ffff487224 */ /* 0x000fe400078e0060 */
.L_x_10127:
[----:B------:R-:W-:Y:S05]  /*9ab0*/  BSYNC B0 ;  /* 0x0000000000007941 */ /* 0x000fea0003800000 */
.L_x_10125:
        /* <DEDUP_REMOVED lines=16> */
.L_x_10131:
[----:B------:R-:W-:Y:S05]  /*9bc0*/  BSYNC B1 ;  /* 0x0000000000017941 */ /* 0x000fea0003800000 */
.L_x_10130:
        /* <DEDUP_REMOVED lines=44> */
.L_x_10129:
[----:B------:R-:W-:Y:S05]  /*9e90*/  BSYNC B0 ;  /* 0x0000000000007941 */ /* 0x000fea0003800000 */
.L_x_10128:
        /* <DEDUP_REMOVED lines=20> */
.L_x_10133:
[----:B------:R-:W-:Y:S02]  /*9fe0*/  MOV R72, R96 ;  /* 0x0000006000487202 */ /* 0x000fe40000000f00 */
.L_x_10134:
[----:B------:R-:W-:Y:S05]  /*9ff0*/  BSYNC B0 ;  /* 0x0000000000007941 */ /* 0x000fea0003800000 */
.L_x_10132:
        /* <DEDUP_REMOVED lines=16> */
.L_x_10138:
[----:B------:R-:W-:Y:S05]  /*a100*/  BSYNC B1 ;  /* 0x0000000000017941 */ /* 0x000fea0003800000 */
.L_x_10137:
        /* <DEDUP_REMOVED lines=44> */
.L_x_10136:
[----:B------:R-:W-:Y:S05]  /*a3d0*/  BSYNC B0 ;  /* 0x0000000000007941 */ /* 0x000fea0003800000 */
.L_x_10135:
        /* <DEDUP_REMOVED lines=20> */
.L_x_10140:
[----:B------:R-:W-:Y:S02]  /*a520*/  IMAD.MOV.U32 R105, RZ, RZ, R96 ;  /* 0x000000ffff697224 */ /* 0x000fe400078e0060 */
.L_x_10141:
[----:B------:R-:W-:Y:S05]  /*a530*/  BSYNC B0 ;  /* 0x0000000000007941 */ /* 0x000fea0003800000 */
.L_x_10139:
        /* <DEDUP_REMOVED lines=16> */
.L_x_10145:
[----:B------:R-:W-:Y:S05]  /*a640*/  BSYNC B1 ;  /* 0x0000000000017941 */ /* 0x000fea0003800000 */
.L_x_10144:
        /* <DEDUP_REMOVED lines=44> */
.L_x_10143:
[----:B------:R-:W-:Y:S05]  /*a910*/  BSYNC B0 ;  /* 0x0000000000007941 */ /* 0x000fea0003800000 */
.L_x_10142:
        /* <DEDUP_REMOVED lines=20> */
.L_x_10147:
[----:B------:R-:W-:Y:S02]  /*aa60*/  IMAD.MOV.U32 R105, RZ, RZ, R96 ;  /* 0x000000ffff697224 */ /* 0x000fe400078e0060 */
.L_x_10148:
[----:B------:R-:W-:Y:S05]  /*aa70*/  BSYNC B0 ;  /* 0x0000000000007941 */ /* 0x000fea0003800000 */
.L_x_10146:
        /* <DEDUP_REMOVED lines=16> */
.L_x_10152:
[----:B------:R-:W-:Y:S05]  /*ab80*/  BSYNC B1 ;  /* 0x0000000000017941 */ /* 0x000fea0003800000 */
.L_x_10151:
        /* <DEDUP_REMOVED lines=44> */
.L_x_10150:
[----:B------:R-:W-:Y:S05]  /*ae50*/  BSYNC B0 ;  /* 0x0000000000007941 */ /* 0x000fea0003800000 */
.L_x_10149:
        /* <DEDUP_REMOVED lines=20> */
.L_x_10154:
[----:B------:R-:W-:Y:S02]  /*afa0*/  MOV R114, R96 ;  /* 0x0000006000727202 */ /* 0x000fe40000000f00 */
.L_x_10155:
[----:B------:R-:W-:Y:S05]  /*afb0*/  BSYNC B0 ;  /* 0x0000000000007941 */ /* 0x000fea0003800000 */
.L_x_10153:
        /* <DEDUP_REMOVED lines=16> */
.L_x_10159:
[----:B------:R-:W-:Y:S05]  /*b0c0*/  BSYNC B1 ;  /* 0x0000000000017941 */ /* 0x000fea0003800000 */
.L_x_10158:
        /* <DEDUP_REMOVED lines=44> */
.L_x_10157:
[----:B------:R-:W-:Y:S05]  /*b390*/  BSYNC B0 ;  /* 0x0000000000007941 */ /* 0x000fea0003800000 */
.L_x_10156:
        /* <DEDUP_REMOVED lines=21> */
.L_x_10161:
[----:B------:R-:W-:Y:S02]  /*b4f0*/  IMAD.MOV.U32 R114, RZ, RZ, R96 ;  /* 0x000000ffff727224 */ /* 0x000fe400078e0060 */
.L_x_10162:
[----:B------:R-:W-:Y:S05]  /*b500*/  BSYNC B0 ;  /* 0x0000000000007941 */ /* 0x000fea0003800000 */
.L_x_10160:
        /* <DEDUP_REMOVED lines=18> */
.L_x_10166:
[----:B------:R-:W-:Y:S05]  /*b630*/  BSYNC B1 ;  /* 0x0000000000017941 */ /* 0x000fea0003800000 */
.L_x_10165:
        /* <DEDUP_REMOVED lines=44> */
.L_x_10164:
[----:B------:R-:W-:Y:S05]  /*b900*/  BSYNC B0 ;  /* 0x0000000000007941 */ /* 0x000fea0003800000 */
.L_x_10163:
[----:B------:R-:W-:Y:S01]  /*b910*/  FADD.FTZ R92, RZ, R44 ;  /* 0x0000002cff5c7221 */ /* 0x000fe20000010000 */
[----:B------:R-:W-:Y:S02]  /*b920*/  SEL R111, RZ, 0x100, P4 ;  /* 0x00000100ff6f7807 */ /* 0x000fe40002000000 */
[----:B------:R-:W-:Y:S01]  /*b930*/  SEL R90, RZ, 0x10000, P5 ;  /* 0x00010000ff5a7807 */ /* 0x000fe20002800000 */
[----:B------:R-:W-:Y:S01]  /*b940*/  FADD.FTZ R91, R45, R92 ;  /* 0x0000005c2d5b7221 */ /* 0x000fe20000010000 */
[----:B------:R-:W-:Y:S02]  /*b950*/  ISETP.NE.AND P6, PT, R109, RZ, PT ;  /* 0x000000ff6d00720c */ /* 0x000fe40003fc5270 */
[----:B------:R-:W-:Y:S01]  /*b960*/  SEL R117, RZ, 0x1, P3 ;  /* 0x00000001ff757807 */ /* 0x000fe20001800000 */
[----:B------:R-:W-:Y:S01]  /*b970*/  FADD.FTZ R92, R46, R91 ;  /* 0x0000005b2e5c7221 */ /* 0x000fe20000010000 */
[----:B------:R-:W-:-:S03]  /*b980*/  ISETP.NE.AND P5, PT, R112, RZ, PT ;  /* 0x000000ff7000720c */ /* 0x000fc60003fa5270 */
        /* <DEDUP_REMOVED lines=13> */
[----:B0-----:R-:W-:Y:S02]  /*ba60*/  FFMA.FTZ R91, R91, R108, 1.1641532182693481445e-10 ;  /* 0x2f0000005b5b7423 */ /* 0x001fe4000001006c */
        /* <DEDUP_REMOVED lines=13> */
[----:B------:R-:W-:Y:S01]  /*bb40*/  IMAD.WIDE.U32 R90, R90, 0x100, RZ ;  /* 0x000001005a5a7825 */ /* 0x000fe200078e00ff */
[----:B------:R-:W-:-:S02]  /*bb50*/  LOP3.LUT P1, RZ, R89, 0xff, RZ, 0xc0, !PT ;  /* 0x000000ff59ff7812 */ /* 0x000fc4000782c0ff */
[----:B------:R-:W-:Y:S01]  /*bb60*/  LOP3.LUT P0, RZ, R19, 0x1f, RZ, 0xc0, !PT ;  /* 0x0000001f13ff7812 */ /* 0x000fe2000780c0ff */
[----:B------:R-:W-:Y:S02]  /*bb70*/  FADD.FTZ R110, R24, R75 ;  /* 0x0000004b186e7221 */ /* 0x000fe40000010000 */
[----:B------:R-:W-:-:S04]  /*bb80*/  IMAD.WIDE.U32 R108, R108, 0x1000000, RZ ;  /* 0x010000006c6c7825 */ /* 0x000fc800078e00ff */
[----:B------:R-:W-:Y:S01]  /*bb90*/  FADD.FTZ R75, R25, R110 ;  /* 0x0000006e194b7221 */ /* 0x000fe20000010000 */
[----:B------:R-:W-:Y:S01]  /*bba0*/  LOP3.LUT R117, R109, R111, R117, 0xfe, !PT ;  /* 0x0000006f6d757212 */ /* 0x000fe200078efe75 */
[----:B------:R-:W-:Y:S01]  /*bbb0*/  IMAD.WIDE.U32 R92, R92, 0x10000, RZ ;  /* 0x000100005c5c7825 */ /* 0x000fe200078e00ff */
[----:B------:R-:W-:-:S03]  /*bbc0*/  SEL R111, RZ, 0x1, P5 ;  /* 0x00000001ff6f7807 */ /* 0x000fc60002800000 */
[----:B------:R-:W-:Y:S01]  /*bbd0*/  FADD.FTZ R110, R26, R75 ;  /* 0x0000004b1a6e7221 */ /* 0x000fe20000010000 */
[----:B------:R-:W-:Y:S01]  /*bbe0*/  LOP3.LUT R90, R90, R108, R92, 0xfe, !PT ;  /* 0x0000006c5a5a7212 */ /* 0x000fe200078efe5c */
[----:B------:R-:W-:Y:S01]  /*bbf0*/  FMUL.FTZ R107, R107, c[0x0][0x1e8] ;  /* 0x00007a006b6b7a20 */ /* 0x000fe20000410000 */
[----:B------:R-:W-:Y:S01]  /*bc00*/  LOP3.LUT R91, R91, R117, R93, 0xfe, !PT ;  /* 0x000000755b5b7212 */ /* 0x000fe200078efe5d */
[----:B------:R-:W-:Y:S01]  /*bc10*/  FADD.FTZ R109, R27, R110 ;  /* 0x0000006e1b6d7221 */ /* 0x000fe20000010000 */
[----:B------:R-:W-:Y:S02]  /*bc20*/  LOP3.LUT R90, R90, R111, RZ, 0xfc, !PT ;  /* 0x0000006f5a5a7212 */ /* 0x000fe400078efcff */
[----:B------:R-:W-:Y:S01]  /*bc30*/  FSEL R75, R107, RZ, !P4 ;  /* 0x000000ff6b4b7208 */ /* 0x000fe20006000000 */
[----:B------:R-:W-:Y:S02]  /*bc40*/  FADD.FTZ R92, R20, R109 ;  /* 0x0000006d145c7221 */ /* 0x000fe40000010000 */
[----:B------:R-:W-:-:S04]  /*bc50*/  IMAD.WIDE.U32 R108, R106, R113, c[0x0][0x188] ;  /* 0x000062006a6c7625 */ /* 0x000fc800078e0071 */
[----:B------:R-:W-:Y:S01]  /*bc60*/  @P6 FADD.FTZ R75, R51, R75 ;  /* 0x0000004b334b6221 */ /* 0x000fe20000010000 */
[----:B------:R0:W-:Y:S01]  /*bc70*/  STG.E.128 [R108.64], R20 ;  /* 0x000000146c007986 */ /* 0x0001e2000c101d06 */
[----:B------:R-:W-:Y:S02]  /*bc80*/  FADD.FTZ R107, R21, R92 ;  /* 0x0000005c156b7221 */ /* 0x000fe40000010000 */
[----:B------:R-:W-:Y:S01]  /*bc90*/  IMAD.WIDE.U32 R92, R106, R115, c[0x0][0x190] ;  /* 0x000064006a5c7625 */ /* 0x000fe200078e0073 */
[----:B------:R0:W-:Y:S03]  /*bca0*/  STG.E.128 [R108.64+0x10], R72 ;  /* 0x000010486c007986 */ /* 0x0001e6000c101d06 */
[----:B------:R-:W-:Y:S01]  /*bcb0*/  FADD.FTZ R110, R22, R107 ;  /* 0x0000006b166e7221 */ /* 0x000fe20000010000 */
[----:B------:R0:W-:Y:S03]  /*bcc0*/  STG.E.64 [R92.64], R90 ;  /* 0x0000005a5c007986 */ /* 0x0001e6000c101b06 */
[----:B------:R-:W-:-:S04]  /*bcd0*/  FADD.FTZ R107, R23, R110 ;  /* 0x0000006e176b7221 */ /* 0x000fc80000010000 */
[----:B------:R-:W-:Y:S01]  /*bce0*/  FADD.FTZ R110, R72, R107 ;  /* 0x0000006b486e7221 */ /* 0x000fe20000010000 */
[----:B------:R-:W-:-:S03]  /*bcf0*/  SHF.R.U32.HI R107, RZ, 0x5, R19 ;  /* 0x00000005ff6b7819 */ /* 0x000fc60000011613 */
[----:B------:R-:W-:Y:S01]  /*bd00*/  FADD.FTZ R111, R73, R110 ;  /* 0x0000006e496f7221 */ /* 0x000fe20000010000 */
[----:B------:R-:W-:-:S03]  /*bd10*/  LOP3.LUT R107, R107, 0x7fffffc, RZ, 0xc0, !PT ;  /* 0x07fffffc6b6b7812 */ /* 0x000fc600078ec0ff */
[----:B------:R-:W-:Y:S01]  /*bd20*/  FADD.FTZ R110, R74, R111 ;  /* 0x0000006f4a6e7221 */ /* 0x000fe20000010000 */
[----:B------:R-:W-:-:S03]  /*bd30*/  @!P1 IADD3 R107, R107, 0x4, RZ ;  /* 0x000000046b6b9810 */ /* 0x000fc60007ffe0ff */
[----:B------:R-:W-:Y:S01]  /*bd40*/  FADD.FTZ R110, R75, R110 ;  /* 0x0000006e4b6e7221 */ /* 0x000fe20000010000 */
[----:B------:R-:W-:Y:S05]  /*bd50*/  BRA.DIV ~URZ, `(.L_x_10167) ;  /* 0x000013927f007947 */ /* 0x000fea000b800000 */
[----:B0-----:R0:W1:Y:S02]  /*bd60*/  SHFL.BFLY PT, R90, R110, 0x1, 0x1f ;  /* 0x0c201f006e5a7f89 */ /* 0x00106400000e0000 */
.L_x_10171:
        /* <DEDUP_REMOVED lines=84> */
.L_x_10172:
        /* <DEDUP_REMOVED lines=8> */
[----:B------:R-:W-:Y:S04]  /*c330*/  @!P0 STS.64 [R109.X8], R90 ;  /* 0x0000005a6d008388 */ /* 0x000fe80000008a00 */
[----:B------:R-:W-:Y:S01]  /*c340*/  BAR.SYNC.DEFER_BLOCKING 0x0 ;  /* 0x0000000000007b1d */ /* 0x000fe20000010000 */
[----:B------:R-:W-:Y:S01]  /*c350*/  @!P1 IADD3 R111, R107, R92, RZ ;  /* 0x0000005c6b6f9210 */ /* 0x000fe20007ffe0ff */
[----:B------:R-:W-:Y:S01]  /*c360*/  @!P1 IMAD.MOV.U32 R110, RZ, RZ, 0x400 ;  /* 0x00000400ff6e9424 */ /* 0x000fe200078e00ff */
[----:B------:R-:W-:Y:S01]  /*c370*/  CS2R R92, SRZ ;  /* 0x00000000005c7805 */ /* 0x000fe2000001ff00 */
[----:B------:R-:W-:Y:S02]  /*c380*/  LOP3.LUT P0, RZ, R108, 0x1f, R19, 0xf8, !PT ;  /* 0x0000001f6cff7812 */ /* 0x000fe4000780f813 */
[----:B------:R-:W-:Y:S01]  /*c390*/  I2F R116, R110 ;  /* 0x0000006e00747306 */ /* 0x000fe20000201400 */
[----:B------:R-:W0:Y:S01]  /*c3a0*/  SHFL.DOWN PT, R113, R110, 0x2, 0x1f ;  /* 0x08401f006e717f89 */ /* 0x000e2200000e0000 */
[----:B------:R-:W-:-:S03]  /*c3b0*/  MOV R108, c[0x0][0x1e0] ;  /* 0x00007800006c7a02 */ /* 0x000fc60000000f00 */
[----:B------:R-:W-:Y:S01]  /*c3c0*/  @!P1 LDS.64 R92, [R111.X8] ;  /* 0x000000006f5c9984 */ /* 0x000fe20000008a00 */
[----:B------:R-:W-:Y:S02]  /*c3d0*/  ISETP.NE.AND P1, PT, RZ, UR8, PT ;  /* 0x00000008ff007c0c */ /* 0x000fe4000bf25270 */
[----:B0-----:R-:W-:Y:S01]  /*c3e0*/  IADD3 R114, R113, R110, RZ ;  /* 0x0000006e71727210 */ /* 0x001fe20007ffe0ff */
[----:B------:R0:W-:Y:S04]  /*c3f0*/  I2F R118, R113 ;  /* 0x0000007100767306 */ /* 0x0001e80000201400 */
[----:B------:R-:W1:Y:S04]  /*c400*/  SHFL.DOWN PT, R117, R114, 0x1, 0x1f ;  /* 0x08201f0072757f89 */ /* 0x000e6800000e0000 */
[----:B------:R-:W2:Y:S01]  /*c410*/  I2F R107, R114 ;  /* 0x00000072006b7306 */ /* 0x000ea20000201400 */
[----:B0-----:R-:W-:-:S07]  /*c420*/  PRMT R113, RZ, 0x7610, R59 ;  /* 0x00007610ff717816 */ /* 0x001fce000000003b */
[----:B--2---:R-:W0:Y:S01]  /*c430*/  MUFU.RCP R90, R107 ;  /* 0x0000006b005a7308 */ /* 0x004e220000001000 */
[----:B-1----:R-:W-:Y:S01]  /*c440*/  IMAD.IADD R111, R114, 0x1, R117 ;  /* 0x00000001726f7824 */ /* 0x002fe200078e0275 */
[----:B------:R-:W1:Y:S06]  /*c450*/  SHFL.DOWN PT, R115, R92, 0x2, 0x1f ;  /* 0x08401f005c737f89 */ /* 0x000e6c00000e0000 */
[----:B------:R-:W2:Y:S01]  /*c460*/  I2F R111, R111 ;  /* 0x0000006f006f7306 */ /* 0x000ea20000201400 */
[----:B------:R-:W3:Y:S01]  /*c470*/  SHFL.DOWN PT, R112, R93, 0x2, 0x1f ;  /* 0x08401f005d707f89 */ /* 0x000ee200000e0000 */
[----:B-1----:R-:W-:-:S02]  /*c480*/  FMUL.FTZ R91, R115, R118 ;  /* 0x00000076735b7220 */ /* 0x002fc40000410000 */
[----:B------:R-:W-:Y:S02]  /*c490*/  FADD.FTZ R115, -R115, R92 ;  /* 0x0000005c73737221 */ /* 0x000fe40000010100 */
[----:B------:R-:W-:Y:S02]  /*c4a0*/  FFMA.FTZ R91, R116, R92, R91 ;  /* 0x0000005c745b7223 */ /* 0x000fe4000001005b */
[----:B------:R-:W-:Y:S02]  /*c4b0*/  FMUL.FTZ R115, R115, R115 ;  /* 0x0000007373737220 */ /* 0x000fe40000410000 */
[----:B0-----:R-:W-:Y:S02]  /*c4c0*/  FMUL.FTZ R110, R90, R91 ;  /* 0x0000005b5a6e7220 */ /* 0x001fe40000410000 */
[----:B------:R-:W-:Y:S01]  /*c4d0*/  FMUL.FTZ R115, R115, R116 ;  /* 0x0000007473737220 */ /* 0x000fe20000410000 */
[----:B------:R-:W0:Y:S01]  /*c4e0*/  I2F R91, R117 ;  /* 0x00000075005b7306 */ /* 0x000e220000201400 */
[----:B---3--:R-:W-:Y:S01]  /*c4f0*/  FADD.FTZ R109, R112, R93 ;  /* 0x0000005d706d7221 */ /* 0x008fe20000010000 */
[----:B------:R-:W0:Y:S01]  /*c500*/  SHFL.DOWN PT, R92, R110, 0x1, 0x1f ;  /* 0x08201f006e5c7f89 */ /* 0x000e2200000e0000 */
[----:B------:R-:W-:-:S04]  /*c510*/  FMUL.FTZ R115, R115, R118 ;  /* 0x0000007673737220 */ /* 0x000fc80000410000 */
[----:B------:R-:W-:Y:S01]  /*c520*/  FFMA.FTZ R109, R90, R115, R109 ;  /* 0x000000735a6d7223 */ /* 0x000fe2000001006d */
[----:B--2---:R1:W2:Y:S04]  /*c530*/  MUFU.RCP R112, R111 ;  /* 0x0000006f00707308 */ /* 0x0042a80000001000 */
[----:B------:R-:W3:Y:S01]  /*c540*/  SHFL.DOWN PT, R90, R109, 0x1, 0x1f ;  /* 0x08201f006d5a7f89 */ /* 0x000ee200000e0000 */
[----:B-1----:R-:W-:Y:S01]  /*c550*/  PRMT R111, RZ, 0x7610, R60 ;  /* 0x00007610ff6f7816 */ /* 0x002fe2000000003c */
[----:B0-----:R-:W-:Y:S02]  /*c560*/  FMUL.FTZ R93, R92, R91 ;  /* 0x0000005b5c5d7220 */ /* 0x001fe40000410000 */
[----:B------:R-:W-:Y:S02]  /*c570*/  FADD.FTZ R92, R110, -R92 ;  /* 0x8000005c6e5c7221 */ /* 0x000fe40000010000 */
[----:B------:R-:W-:-:S02]  /*c580*/  FFMA.FTZ R93, R107, R110, R93 ;  /* 0x0000006e6b5d7223 */ /* 0x000fc4000001005d */
[----:B------:R-:W-:Y:S02]  /*c590*/  FMUL.FTZ R92, R92, R92 ;  /* 0x0000005c5c5c7220 */ /* 0x000fe40000410000 */
[----:B--2---:R-:W-:Y:S02]  /*c5a0*/  FMUL.FTZ R93, R112, R93 ;  /* 0x0000005d705d7220 */ /* 0x004fe40000410000 */
[----:B------:R-:W-:Y:S02]  /*c5b0*/  FMUL.FTZ R92, R107, R92 ;  /* 0x0000005c6b5c7220 */ /* 0x000fe40000410000 */
[----:B---3--:R-:W-:Y:S02]  /*c5c0*/  FADD.FTZ R107, R109, R90 ;  /* 0x0000005a6d6b7221 */ /* 0x008fe40000010000 */
[----:B------:R-:W-:Y:S01]  /*c5d0*/  FMUL.FTZ R92, R92, R91 ;  /* 0x0000005b5c5c7220 */ /* 0x000fe20000410000 */
[----:B------:R-:W0:Y:S01]  /*c5e0*/  SHFL.IDX PT, R93, R93, RZ, 0x1f ;  /* 0x00001fff5d5d7589 */ /* 0x000e2200000e0000 */
[----:B------:R-:W-:-:S02]  /*c5f0*/  @!P0 IMAD.MOV.U32 R91, RZ, RZ, 0x4 ;  /* 0x00000004ff5b8424 */ /* 0x000fc400078e00ff */
[----:B------:R-:W-:Y:S02]  /*c600*/  FFMA.FTZ R107, R112, R92, R107 ;  /* 0x0000005c706b7223 */ /* 0x000fe4000001006b */
[----:B------:R-:W-:-:S03]  /*c610*/  @!P0 IMAD.WIDE R90, R18, R91, c[0x0][0x1a0] ;  /* 0x00006800125a8625 */ /* 0x000fc600078e025b */
[----:B------:R0:W1:Y:S02]  /*c620*/  SHFL.IDX PT, R109, R107, RZ, 0x1f ;  /* 0x00001fff6b6d7589 */ /* 0x00006400000e0000 */
[C---:B0-----:R-:W-:Y:S02]  /*c630*/  FMUL.FTZ R107, R93.reuse, R93 ;  /* 0x0000005d5d6b7220 */ /* 0x041fe40000410000 */
[----:B------:R1:W-:Y:S01]  /*c640*/  @!P0 STG.E [R90.64], R93 ;  /* 0x0000005d5a008986 */ /* 0x0003e2000c101906 */
[----:B------:R-:W-:Y:S02]  /*c650*/  FSEL R92, R93, RZ, !P1 ;  /* 0x000000ff5d5c7208 */ /* 0x000fe40004800000 */
[----:B------:R-:W-:-:S03]  /*c660*/  FSEL R107, R107, RZ, P1 ;  /* 0x000000ff6b6b7208 */ /* 0x000fc60000800000 */
[--C-:B------:R-:W-:Y:S02]  /*c670*/  FADD.FTZ R24, R24, -R92.reuse ;  /* 0x8000005c18187221 */ /* 0x100fe40000010000 */
[--C-:B------:R-:W-:Y:S02]  /*c680*/  FADD.FTZ R41, R41, -R92.reuse ;  /* 0x8000005c29297221 */ /* 0x100fe40000010000 */
[--C-:B------:R-:W-:Y:S02]  /*c690*/  FADD.FTZ R112, R20, -R92.reuse ;  /* 0x8000005c14707221 */ /* 0x100fe40000010000 */
[----:B-1----:R-:W-:Y:S01]  /*c6a0*/  FFMA.FTZ R90, R109, R108, c[0x0][0x228] ;  /* 0x00008a006d5a7623 */ /* 0x002fe2000001006c */
[----:B------:R-:W-:Y:S01]  /*c6b0*/  PRMT R109, RZ, 0x7610, R61 ;  /* 0x00007610ff6d7816 */ /* 0x000fe2000000003d */
[----:B------:R-:W-:Y:S02]  /*c6c0*/  FADD.FTZ R108, R25, -R92 ;  /* 0x8000005c196c7221 */ /* 0x000fe40000010000 */
[----:B------:R-:W-:Y:S01]  /*c6d0*/  FADD.FTZ R91, R90, R107 ;  /* 0x0000006b5a5b7221 */ /* 0x000fe20000010000 */
[----:B------:R-:W-:Y:S01]  /*c6e0*/  PRMT R107, RZ, 0x7610, R62 ;  /* 0x00007610ff6b7816 */ /* 0x000fe2000000003e */
[----:B------:R-:W-:-:S02]  /*c6f0*/  @!P0 IMAD.MOV.U32 R25, RZ, RZ, 0x4 ;  /* 0x00000004ff198424 */ /* 0x000fc400078e00ff */
[----:B------:R-:W-:Y:S02]  /*c700*/  FADD.FTZ R114, R21, -R92 ;  /* 0x8000005c15727221 */ /* 0x000fe40000010000 */
[----:B------:R-:W0:Y:S01]  /*c710*/  MUFU.RSQ R91, R91 ;  /* 0x0000005b005b7308 */ /* 0x000e220000001400 */
[C---:B------:R-:W-:Y:S01]  /*c720*/  @!P0 IMAD.WIDE R20, R18.reuse, R25, c[0x0][0x1a8] ;  /* 0x00006a0012148625 */ /* 0x040fe200078e0219 */
[----:B------:R-:W-:-:S03]  /*c730*/  IADD3 R18, R18, c[0x0][0x160], RZ ;  /* 0x0000580012127a10 */ /* 0x000fc60007ffe0ff */
[--C-:B------:R-:W-:Y:S02]  /*c740*/  FADD.FTZ R46, R46, -R92.reuse ;  /* 0x8000005c2e2e7221 */ /* 0x100fe40000010000 */
[--C-:B------:R-:W-:Y:S02]  /*c750*/  FADD.FTZ R47, R47, -R92.reuse ;  /* 0x8000005c2f2f7221 */ /* 0x100fe40000010000 */
[--C-:B------:R-:W-:Y:S02]  /*c760*/  FADD.FTZ R44, R44, -R92.reuse ;  /* 0x8000005c2c2c7221 */ /* 0x100fe40000010000 */
[--C-:B------:R-:W-:Y:S02]  /*c770*/  FADD.FTZ R45, R45, -R92.reuse ;  /* 0x8000005c2d2d7221 */ /* 0x100fe40000010000 */
[--C-:B------:R-:W-:Y:S02]  /*c780*/  FADD.FTZ R34, R34, -R92.reuse ;  /* 0x8000005c22227221 */ /* 0x100fe40000010000 */
[----:B------:R-:W-:Y:S01]  /*c790*/  FADD.FTZ R35, R35, -R92 ;  /* 0x8000005c23237221 */ /* 0x000fe20000010000 */
[----:B0-----:R0:W-:Y:S01]  /*c7a0*/  @!P0 STG.E [R20.64], R91 ;  /* 0x0000005b14008986 */ /* 0x0011e2000c101906 */
[C---:B------:R-:W-:Y:S01]  /*c7b0*/  FMUL.FTZ R25, R91.reuse, R24 ;  /* 0x000000185b197220 */ /* 0x040fe20000410000 */
        /* <DEDUP_REMOVED lines=13> */
[----:B------:R-:W-:Y:S02]  /*c890*/  FADD.FTZ R29, R29, -R92 ;  /* 0x8000005c1d1d7221 */ /* 0x000fe40000010000 */
[C---:B------:R-:W-:Y:S02]  /*c8a0*/  FMUL.FTZ R35, R91.reuse, R35 ;  /* 0x000000235b237220 */ /* 0x040fe40000410000 */
[----:B------:R-:W-:Y:S01]  /*c8b0*/  FFMA.FTZ R44, R44, R24, R17 ;  /* 0x000000182c2c7223 */ /* 0x000fe20000010011 */
[----:B------:R-:W-:Y:S01]  /*c8c0*/  PRMT R24, RZ, 0x7610, R68 ;  /* 0x00007610ff187816 */ /* 0x000fe20000000044 */
[----:B0-----:R-:W-:-:S02]  /*c8d0*/  FMUL.FTZ R20, R91, R29 ;  /* 0x0000001d5b147220 */ /* 0x001fc40000410000 */
[----:B------:R-:W-:Y:S02]  /*c8e0*/  FADD.FTZ R32, R32, -R92 ;  /* 0x8000005c20207221 */ /* 0x000fe40000010000 */
[----:B------:R-:W-:Y:S01]  /*c8f0*/  FFMA.FTZ R45, R45, R24, R16 ;  /* 0x000000182d2d7223 */ /* 0x000fe20000010010 */
[----:B------:R-:W-:Y:S01]  /*c900*/  PRMT R24, RZ, 0x5410, R67 ;  /* 0x00005410ff187816 */ /* 0x000fe20000000043 */
[----:B------:R-:W-:Y:S02]  /*c910*/  FADD.FTZ R74, R74, -R92 ;  /* 0x8000005c4a4a7221 */ /* 0x000fe40000010000 */
[----:B------:R-:W-:Y:S01]  /*c920*/  FFMA.FTZ R111, R20, R111, R77 ;  /* 0x0000006f146f7223 */ /* 0x000fe2000001004d */
[----:B------:R-:W-:Y:S01]  /*c930*/  PRMT R20, RZ, 0x5410, R59 ;  /* 0x00005410ff147816 */ /* 0x000fe2000000003b */
[----:B------:R-:W-:Y:S01]  /*c940*/  FFMA.FTZ R34, R34, R24, R3 ;  /* 0x0000001822227223 */ /* 0x000fe20000010003 */
[----:B------:R-:W-:Y:S01]  /*c950*/  PRMT R24, RZ, 0x7610, R67 ;  /* 0x00007610ff187816 */ /* 0x000fe20000000043 */
[----:B------:R-:W-:-:S02]  /*c960*/  FMUL.FTZ R32, R91, R32 ;  /* 0x000000205b207220 */ /* 0x000fc40000410000 */
[----:B------:R-:W-:Y:S02]  /*c970*/  FADD.FTZ R40, R40, -R92 ;  /* 0x8000005c28287221 */ /* 0x000fe40000010000 */
[----:B------:R-:W-:Y:S01]  /*c980*/  FFMA.FTZ R35, R35, R24, R2 ;  /* 0x0000001823237223 */ /* 0x000fe20000010002 */
[----:B------:R-:W-:Y:S01]  /*c990*/  PRMT R24, RZ, 0x5410, R66 ;  /* 0x00005410ff187816 */ /* 0x000fe20000000042 */
        /* <DEDUP_REMOVED lines=16> */
[----:B------:R-:W-:Y:S02]  /*caa0*/  FMUL.FTZ R74, R91, R74 ;  /* 0x0000004a5b4a7220 */ /* 0x000fe40000410000 */
[----:B------:R-:W-:Y:S02]  /*cab0*/  FADD.FTZ R92, R75, -R92 ;  /* 0x8000005c4b5c7221 */ /* 0x000fe40000010000 */
[----:B------:R-:W-:Y:S01]  /*cac0*/  FFMA.FTZ R32, R32, R24, R5 ;  /* 0x0000001820207223 */ /* 0x000fe20000010005 */
[----:B------:R-:W-:Y:S01]  /*cad0*/  PRMT R24, RZ, 0x7610, R66 ;  /* 0x00007610ff187816 */ /* 0x000fe20000000042 */
[----:B------:R-:W-:Y:S01]  /*cae0*/  FFMA.FTZ R74, R74, R20, R101 ;  /* 0x000000144a4a7223 */ /* 0x000fe20000010065 */
[----:B------:R-:W-:Y:S01]  /*caf0*/  PRMT R20, RZ, 0x5410, R58 ;  /* 0x00005410ff147816 */ /* 0x000fe2000000003a */
[C---:B------:R-:W-:Y:S02]  /*cb00*/  FMUL.FTZ R33, R91.reuse, R33 ;  /* 0x000000215b217220 */ /* 0x040fe40000410000 */
[----:B------:R-:W-:-:S02]  /*cb10*/  FMUL.FTZ R92, R91, R92 ;  /* 0x0000005c5b5c7220 */ /* 0x000fc40000410000 */
[C---:B------:R-:W-:Y:S02]  /*cb20*/  FMUL.FTZ R72, R91.reuse, R72 ;  /* 0x000000485b487220 */ /* 0x040fe40000410000 */
[C---:B------:R-:W-:Y:S01]  /*cb30*/  FMUL.FTZ R73, R91.reuse, R22 ;  /* 0x000000165b497220 */ /* 0x040fe20000410000 */
[----:B------:R-:W-:Y:S01]  /*cb40*/  PRMT R22, RZ, 0x5410, R71 ;  /* 0x00005410ff167816 */ /* 0x000fe20000000047 */
[----:B------:R-:W-:Y:S02]  /*cb50*/  FMUL.FTZ R42, R91, R42 ;  /* 0x0000002a5b2a7220 */ /* 0x000fe40000410000 */
[----:B------:R-:W-:Y:S01]  /*cb60*/  FFMA.FTZ R33, R33, R24, R4 ;  /* 0x0000001821217223 */ /* 0x000fe20000010004 */
[----:B------:R-:W-:Y:S01]  /*cb70*/  PRMT R24, RZ, 0x5410, R65 ;  /* 0x00005410ff187816 */ /* 0x000fe20000000041 */
[----:B------:R-:W-:Y:S02]  /*cb80*/  FFMA.FTZ R113, R92, R113, R103 ;  /* 0x000000715c717223 */ /* 0x000fe40000010067 */
[----:B------:R-:W-:Y:S01]  /*cb90*/  FFMA.FTZ R92, R72, R20, R99 ;  /* 0x00000014485c7223 */ /* 0x000fe20000010063 */
[----:B------:R-:W-:Y:S01]  /*cba0*/  PRMT R20, RZ, 0x7610, R58 ;  /* 0x00007610ff147816 */ /* 0x000fe2000000003a */
[C---:B------:R-:W-:Y:S01]  /*cbb0*/  FMUL.FTZ R38, R91.reuse, R38 ;  /* 0x000000265b267220 */ /* 0x040fe20000410000 */
[----:B------:R-:W-:Y:S01]  /*cbc0*/  PRMT R72, RZ, 0x5410, R56 ;  /* 0x00005410ff487816 */ /* 0x000fe20000000038 */
[----:B------:R-:W-:-:S02]  /*cbd0*/  FMUL.FTZ R93, R91, R118 ;  /* 0x000000765b5d7220 */ /* 0x000fc40000410000 */
[----:B------:R-:W-:Y:S01]  /*cbe0*/  FFMA.FTZ R42, R42, R22, R11 ;  /* 0x000000162a2a7223 */ /* 0x000fe2000001000b */
[----:B------:R-:W-:Y:S01]  /*cbf0*/  PRMT R22, RZ, 0x7610, R71 ;  /* 0x00007610ff167816 */ /* 0x000fe20000000047 */
[----:B------:R-:W-:Y:S02]  /*cc00*/  FMUL.FTZ R43, R91, R43 ;  /* 0x0000002b5b2b7220 */ /* 0x000fe40000410000 */
[----:B------:R-:W-:Y:S01]  /*cc10*/  FFMA.FTZ R38, R38, R24, R7 ;  /* 0x0000001826267223 */ /* 0x000fe20000010007 */
[----:B------:R-:W-:Y:S01]  /*cc20*/  PRMT R24, RZ, 0x7610, R65 ;  /* 0x00007610ff187816 */ /* 0x000fe20000000041 */
[----:B------:R-:W-:Y:S01]  /*cc30*/  FFMA.FTZ R93, R93, R20, R102 ;  /* 0x000000145d5d7223 */ /* 0x000fe20000010066 */
[----:B------:R-:W-:Y:S01]  /*cc40*/  PRMT R20, RZ, 0x5410, R57 ;  /* 0x00005410ff147816 */ /* 0x000fe20000000039 */
[C---:B------:R-:W-:Y:S02]  /*cc50*/  FMUL.FTZ R39, R91.reuse, R39 ;  /* 0x000000275b277220 */ /* 0x040fe40000410000 */
[----:B------:R-:W-:-:S02]  /*cc60*/  FMUL.FTZ R90, R91, R90 ;  /* 0x0000005a5b5a7220 */ /* 0x000fc40000410000 */
[----:B------:R-:W-:Y:S01]  /*cc70*/  FMUL.FTZ R21, R91, R28 ;  /* 0x0000001c5b157220 */ /* 0x000fe20000410000 */
[----:B------:R-:W-:Y:S01]  /*cc80*/  PRMT R28, RZ, 0x7610, R64 ;  /* 0x00007610ff1c7816 */ /* 0x000fe20000000040 */
[----:B------:R-:W-:Y:S01]  /*cc90*/  FFMA.FTZ R43, R43, R22, R10 ;  /* 0x000000162b2b7223 */ /* 0x000fe2000001000a */
[----:B------:R-:W-:Y:S01]  /*cca0*/  PRMT R22, RZ, 0x5410, R70 ;  /* 0x00005410ff167816 */ /* 0x000fe20000000046 */
[C---:B------:R-:W-:Y:S02]  /*ccb0*/  FMUL.FTZ R37, R91.reuse, R37 ;  /* 0x000000255b257220 */ /* 0x040fe40000410000 */
[----:B------:R-:W-:Y:S02]  /*ccc0*/  FMUL.FTZ R40, R91, R40 ;  /* 0x000000285b287220 */ /* 0x000fe40000410000 */
[----:B------:R-:W-:Y:S01]  /*ccd0*/  FFMA.FTZ R39, R39, R24, R6 ;  /* 0x0000001827277223 */ /* 0x000fe20000010006 */
[----:B------:R-:W-:Y:S01]  /*cce0*/  PRMT R24, RZ, 0x5410, R64 ;  /* 0x00005410ff187816 */ /* 0x000fe20000000040 */
[----:B------:R-:W-:-:S02]  /*ccf0*/  FFMA.FTZ R109, R90, R109, R79 ;  /* 0x0000006d5a6d7223 */ /* 0x000fc4000001004f */
[----:B------:R-:W-:Y:S01]  /*cd00*/  FFMA.FTZ R90, R73, R20, R88 ;  /* 0x00000014495a7223 */ /* 0x000fe20000010058 */
[----:B------:R-:W-:Y:S01]  /*cd10*/  PRMT R20, RZ, 0x7610, R57 ;  /* 0x00007610ff147816 */ /* 0x000fe20000000039 */
[C---:B------:R-:W-:Y:S02]  /*cd20*/  FMUL.FTZ R36, R91.reuse, R36 ;  /* 0x000000245b247220 */ /* 0x040fe40000410000 */
[C---:B------:R-:W-:Y:S01]  /*cd30*/  FMUL.FTZ R23, R91.reuse, R30 ;  /* 0x0000001e5b177220 */ /* 0x040fe20000410000 */
[----:B------:R-:W-:Y:S01]  /*cd40*/  PRMT R30, RZ, 0x5410, R62 ;  /* 0x00005410ff1e7816 */ /* 0x000fe2000000003e */
[C---:B------:R-:W-:Y:S02]  /*cd50*/  FMUL.FTZ R27, R91.reuse, R108 ;  /* 0x0000006c5b1b7220 */ /* 0x040fe40000410000 */
[C---:B------:R-:W-:Y:S02]  /*cd60*/  FMUL.FTZ R26, R91.reuse, R26 ;  /* 0x0000001a5b1a7220 */ /* 0x040fe40000410000 */
[----:B------:R-:W-:-:S02]  /*cd70*/  FMUL.FTZ R110, R91, R110 ;  /* 0x0000006e5b6e7220 */ /* 0x000fc40000410000 */
[C---:B------:R-:W-:Y:S02]  /*cd80*/  FMUL.FTZ R29, R91.reuse, R112 ;  /* 0x000000705b1d7220 */ /* 0x040fe40000410000 */
[C---:B------:R-:W-:Y:S02]  /*cd90*/  FMUL.FTZ R31, R91.reuse, R114 ;  /* 0x000000725b1f7220 */ /* 0x040fe40000410000 */
[----:B------:R-:W-:Y:S01]  /*cda0*/  FMUL.FTZ R75, R91, R116 ;  /* 0x000000745b4b7220 */ /* 0x000fe20000410000 */
[--C-:B------:R-:W-:Y:S01]  /*cdb0*/  PRMT R91, RZ, 0x7610, R63.reuse ;  /* 0x00007610ff5b7816 */ /* 0x100fe2000000003f */
        /* <DEDUP_REMOVED lines=23> */
[C---:B------:R-:W-:Y:S01]  /*cf30*/  LEA R38, P0, R104.reuse, c[0x0][0x208], 0x4 ;  /* 0x0000820068267a11 */ /* 0x040fe200078020ff */
[----:B------:R-:W-:Y:S01]  /*cf40*/  IMAD.MOV.U32 R41, RZ, RZ, 0x10 ;  /* 0x00000010ff297424 */ /* 0x000fe200078e00ff */
[----:B------:R-:W-:-:S02]  /*cf50*/  IADD3 R42, R104, 0x80, RZ ;  /* 0x00000080682a7810 */ /* 0x000fc40007ffe0ff */
[----:B------:R-:W-:Y:S02]  /*cf60*/  IADD3 R40, R104, 0x100, RZ ;  /* 0x0000010068287810 */ /* 0x000fe40007ffe0ff */
[----:B------:R-:W-:Y:S01]  /*cf70*/  F2FP.BF16.PACK_AB R29, R109, R36 ;  /* 0x000000246d1d723e */ /* 0x000fe200000010ff */
[-C--:B------:R-:W-:Y:S01]  /*cf80*/  IMAD.WIDE.U32 R42, R42, R41.reuse, c[0x0][0x208] ;  /* 0x000082002a2a7625 */ /* 0x080fe200078e0029 */
[----:B------:R-:W-:Y:S02]  /*cf90*/  LEA R36, P1, R106, c[0x0][0x208], 0x4 ;  /* 0x000082006a247a11 */ /* 0x000fe400078220ff */
[----:B------:R-:W-:Y:S01]  /*cfa0*/  F2FP.BF16.PACK_AB R20, R45, R44 ;  /* 0x0000002c2d14723e */ /* 0x000fe200000010ff */
[----:B------:R-:W-:Y:S01]  /*cfb0*/  IMAD.WIDE.U32 R40, R40, R41, c[0x0][0x208] ;  /* 0x0000820028287625 */ /* 0x000fe200078e0029 */
[----:B------:R-:W-:Y:S02]  /*cfc0*/  LEA.HI.X R39, R104, c[0x0][0x20c], RZ, 0x4, P0 ;  /* 0x0000830068277a11 */ /* 0x000fe400000f24ff */
[----:B------:R-:W-:-:S02]  /*cfd0*/  F2FP.BF16.PACK_AB R27, R35, R34 ;  /* 0x00000022231b723e */ /* 0x000fc400000010ff */
[----:B------:R-:W-:Y:S01]  /*cfe0*/  F2FP.BF16.PACK_AB R24, R37, R24 ;  /* 0x000000182518723e */ /* 0x000fe200000010ff */
[----:B------:R0:W-:Y:S01]  /*cff0*/  STG.E.128 [R38.64], R20 ;  /* 0x0000001426007986 */ /* 0x0001e2000c101d06 */
[----:B------:R-:W-:Y:S02]  /*d000*/  F2FP.BF16.PACK_AB R30, R107, R30 ;  /* 0x0000001e6b1e723e */ /* 0x000fe400000010ff */
[----:B------:R-:W-:Y:S01]  /*d010*/  F2FP.BF16.PACK_AB R35, R113, R74 ;  /* 0x0000004a7123723e */ /* 0x000fe200000010ff */
[----:B------:R0:W-:Y:S01]  /*d020*/  STG.E.128 [R42.64], R24 ;  /* 0x000000182a007986 */ /* 0x0001e2000c101d06 */
[----:B------:R-:W-:Y:S02]  /*d030*/  F2FP.BF16.PACK_AB R34, R93, R92 ;  /* 0x0000005c5d22723e */ /* 0x000fe400000010ff */
[----:B------:R-:W-:Y:S01]  /*d040*/  F2FP.BF16.PACK_AB R33, R75, R90 ;  /* 0x0000005a4b21723e */ /* 0x000fe200000010ff */
[----:B------:R0:W-:Y:S01]  /*d050*/  STG.E.128 [R40.64], R28 ;  /* 0x0000001c28007986 */ /* 0x0001e2000c101d06 */
[----:B------:R-:W-:-:S02]  /*d060*/  F2FP.BF16.PACK_AB R32, R73, R72 ;  /* 0x000000484920723e */ /* 0x000fc400000010ff */
[----:B------:R-:W-:Y:S02]  /*d070*/  LEA.HI.X R37, R106, c[0x0][0x20c], RZ, 0x4, P1 ;  /* 0x000083006a257a11 */ /* 0x000fe400008f24ff */
[----:B------:R-:W-:Y:S02]  /*d080*/  ISETP.GE.AND P0, PT, R18, c[0x0][0x164], PT ;  /* 0x0000590012007a0c */ /* 0x000fe40003f06270 */
[----:B------:R-:W-:Y:S01]  /*d090*/  LOP3.LUT P1, RZ, R89, 0xff, RZ, 0xc0, !PT ;  /* 0x000000ff59ff7812 */ /* 0x000fe2000782c0ff */
[----:B------:R0:W-:Y:S03]  /*d0a0*/  STG.E.128 [R36.64], R32 ;  /* 0x0000002024007986 */ /* 0x0001e6000c101d06 */
[----:B------:R-:W-:-:S07]  /*d0b0*/  SEL R89, RZ, 0x1, P1 ;  /* 0x00000001ff597807 */ /* 0x000fce0000800000 */
[----:B0-----:R-:W-:Y:S01]  /*d0c0*/  @P0 CALL.REL.NOINC `(.L_x_10169) ;  /* 0x0000001000000944 */ /* 0x001fe20003c00000 */
[----:B------:R-:W-:Y:S05]  /*d0d0*/  BRA `(.L_x_10170) ;  /* 0xffff385000007947 */ /* 0x000fea000383ffff */
.L_x_10169:
[----:B------:R-:W-:Y:S05]  /*d0e0*/  EXIT ;  /* 0x000000000000794d */ /* 0x000fea0003800000 */
.L_x_10167:
[----:B0-----:R-:W-:Y:S01]  /*d0f0*/  HFMA2.MMA R109, -RZ, RZ, 0, 5.9604644775390625e-08 ;  /* 0x00000001ff6d7435 */ /* 0x001fe200000001ff */
[----:B------:R-:W-:Y:S01]  /*d100*/  IMAD.MOV.U32 R91, RZ, RZ, 0x1f ;  /* 0x0000001fff5b7424 */ /* 0x000fe200078e00ff */
[----:B------:R-:W-:Y:S01]  /*d110*/  MOV R92, 0xd140 ;  /* 0x0000d140005c7802 */ /* 0x000fe20000000f00 */
[----:B------:R-:W-:-:S03]  /*d120*/  IMAD.MOV.U32 R108, RZ, RZ, -0x1 ;  /* 0xffffffffff6c7424 */ /* 0x000fc600078e00ff */
[----:B------:R-:W-:Y:S05]  /*d130*/  CALL.REL.NOINC `($__internal_57_$__cuda_sm70_shflsync_bfly_p) ;  /* 0x0000079000007944 */ /* 0x000fea0003c00000 */
[----:B-1----:R-:W-:Y:S01]  /*d140*/  MOV R90, R109 ;  /* 0x0000006d005a7202 */ /* 0x002fe20000000f00 */
[----:B0-----:R-:W-:Y:S05]  /*d150*/  BRA `(.L_x_10171) ;  /* 0xffffec1000007947 */ /* 0x001fea000383ffff */
.L_x_10168:
[----:B------:R-:W-:Y:S01]  /*d160*/  IMAD.MOV.U32 R109, RZ, RZ, 0x2 ;  /* 0x00000002ff6d7424 */ /* 0x000fe200078e00ff */
[----:B------:R-:W-:Y:S01]  /*d170*/  MOV R108, 0xffffffff ;  /* 0xffffffff006c7802 */ /* 0x000fe20000000f00 */
[----:B------:R-:W-:Y:S01]  /*d180*/  IMAD.MOV.U32 R91, RZ, RZ, 0x1f ;  /* 0x0000001fff5b7424 */ /* 0x000fe200078e00ff */
[----:B------:R-:W-:Y:S02]  /*d190*/  MOV R92, 0xd1b0 ;  /* 0x0000d1b0005c7802 */ /* 0x000fe40000000f00 */
[----:B------:R-:W-:Y:S05]  /*d1a0*/  CALL.REL.NOINC `($__internal_57_$__cuda_sm70_shflsync_bfly_p) ;  /* 0x0000072000007944 */ /* 0x000fea0003c00000 */
[----:B01----:R-:W-:Y:S01]  /*d1b0*/  FADD.FTZ R110, R110, R109 ;  /* 0x0000006d6e6e7221 */ /* 0x003fe20000010000 */
[----:B------:R-:W-:Y:S01]  /*d1c0*/  MOV R108, 0xffffffff ;  /* 0xffffffff006c7802 */ /* 0x000fe20000000f00 */
[----:B------:R-:W-:Y:S01]  /*d1d0*/  IMAD.MOV.U32 R109, RZ, RZ, 0x4 ;  /* 0x00000004ff6d7424 */ /* 0x000fe200078e00ff */
[----:B------:R-:W-:Y:S01]  /*d1e0*/  MOV R92, 0xd210 ;  /* 0x0000d210005c7802 */ /* 0x000fe20000000f00 */
[----:B------:R-:W-:-:S02]  /*d1f0*/  IMAD.MOV.U32 R91, RZ, RZ, 0x1f ;  /* 0x0000001fff5b7424 */ /* 0x000fc400078e00ff */
        /* <DEDUP_REMOVED lines=13> */
[----:B-1----:R-:W-:Y:S02]  /*d2d0*/  FADD.FTZ R90, R110, R109 ;  /* 0x0000006d6e5a7221 */ /* 0x002fe40000010000 */
[----:B------:R-:W-:-:S02]  /*d2e0*/  IMAD.MOV.U32 R109, RZ, RZ, 0x1 ;  /* 0x00000001ff6d7424 */ /* 0x000fc400078e00ff */
        /* <DEDUP_REMOVED lines=66> */
[----:B------:R-:W-:Y:S01]  /*d710*/  MOV R92, 0xd740 ;  /* 0x0000d740005c7802 */ /* 0x000fe20000000f00 */
[----:B------:R-:W-:Y:S02]  /*d720*/  IMAD.MOV.U32 R91, RZ, RZ, 0x1f ;  /* 0x0000001fff5b7424 */ /* 0x000fe400078e00ff */
[----:B------:R-:W-:Y:S05]  /*d730*/  CALL.REL.NOINC `($__internal_57_$__cuda_sm70_shflsync_bfly_p) ;  /* 0x0000019000007944 */ /* 0x000fea0003c00000 */
[----:B01----:R-:W-:Y:S01]  /*d740*/  FADD.FTZ R110, R110, R109 ;  /* 0x0000006d6e6e7221 */ /* 0x003fe20000010000 */
[----:B------:R-:W-:Y:S01]  /*d750*/  MOV R108, 0xffffffff ;  /* 0xffffffff006c7802 */ /* 0x000fe20000000f00 */
[----:B------:R-:W-:Y:S01]  /*d760*/  IMAD.MOV.U32 R109, RZ, RZ, 0x2 ;  /* 0x00000002ff6d7424 */ /* 0x000fe200078e00ff */
[----:B------:R-:W-:Y:S01]  /*d770*/  MOV R92, 0xd7a0 ;  /* 0x0000d7a0005c7802 */ /* 0x000fe20000000f00 */
[----:B------:R-:W-:Y:S02]  /*d780*/  IMAD.MOV.U32 R91, RZ, RZ, 0x1f ;  /* 0x0000001fff5b7424 */ /* 0x000fe400078e00ff */
        /* <DEDUP_REMOVED lines=19> */
[----:B01----:R-:W-:Y:S05]  /*d8c0*/  BRA `(.L_x_10172) ;  /* 0xffffe9e000007947 */ /* 0x003fea000383ffff */
        .weak           $__internal_57_$__cuda_sm70_shflsync_bfly_p
        .type           $__internal_57_$__cuda_sm70_shflsync_bfly_p,@function
        .size           $__internal_57_$__cuda_sm70_shflsync_bfly_p,(.L_x_29121 - $__internal_57_$__cuda_sm70_shflsync_bfly_p)
$__internal_57_$__cuda_sm70_shflsync_bfly_p:
[----:B------:R-:W-:Y:S01]  /*d8d0*/  IMAD.MOV.U32 R93, RZ, RZ, 0x0 ;  /* 0x00000000ff5d7424 */ /* 0x000fe200078e00ff */
[----:B------:R-:W-:Y:S04]  /*d8e0*/  WARPSYNC R108 ;  /* 0x0000006c00007348 */ /* 0x000fe80003800000 */
[----:B------:R0:W1:Y:S01]  /*d8f0*/  SHFL.BFLY PT, R109, R110, R109, R91 ;  /* 0x0c00006d6e6d7389 */ /* 0x00006200000e005b */
[----:B------:R-:W-:Y:S05]  /*d900*/  RET.REL.NODEC R92 `(_ZN10layer_norm13ln_fwd_kernelINS_13Kernel_traitsI13__nv_bfloat16S2_fS2_fjLj4096ELj1ELj1ELj4ELj16ENS_18Kernel_traits_baseILj4096ES2_S2_fS2_fjLj128EEEEELb1ELb0ELb0ELb1EEEvNS_9FwdParamsE) ;  /* 0xffff26f05c007950 */ /* 0x000fea0003c3ffff */
.L_x_10173:
        /* <DEDUP_REMOVED lines=15> */
.L_x_29121:


//--------------------- .text._ZN10layer_norm13ln_fwd_kernelINS_13Kernel_traitsI13__nv_bfloat16S2_fS2_fjLj4096ELj1ELj1ELj4ELj16ENS_18Kernel_traits_baseILj4096ES2_S2_fS2_fjLj128EEEEELb1ELb0ELb1ELb0EEEvNS_9FwdParamsE --------------------------
	.section	.text._ZN10layer_norm13ln_fwd_kernelINS_13Kernel_traitsI13__nv_bfloat16S2_fS2_fjLj4096ELj1ELj1ELj4ELj16ENS_18Kernel_traits_baseILj4096ES2_S2_fS2_fjLj128EEEEELb1ELb0ELb1ELb0EEEvNS_9FwdParamsE,"ax",@progbits
	.sectioninfo	@"SHI_REGISTERS=153"
	.align	128
        .global         _ZN10layer_norm13ln_fwd_kernelINS_13Kernel_traitsI13__nv_bfloat16S2_fS2_fjLj4096ELj1ELj1ELj4ELj16ENS_18Kernel_traits_baseILj4096ES2_S2_fS2_fjLj128EEEEELb1ELb0ELb1ELb0EEEvNS_9FwdParamsE
        .type           _ZN10layer_norm13ln_fwd_kernelINS_13Kernel_traitsI13__nv_bfloat16S2_fS2_fjLj4096ELj1ELj1ELj4ELj16ENS_18Kernel_traits_baseILj4096ES2_S2_fS2_fjLj128EEEEELb1ELb0ELb1ELb0EEEvNS_9FwdParamsE,@function
        .size           _ZN10layer_norm13ln_fwd_kernelINS_13Kernel_traitsI13__nv_bfloat16S2_fS2_fjLj4096ELj1ELj1ELj4ELj16ENS_18Kernel_traits_baseILj4096ES2_S2_fS2_fjLj128EEEEELb1ELb0ELb1ELb0EEEvNS_9FwdParamsE,(.L_x_29122 - _ZN10layer_norm13ln_fwd_kernelINS_13Kernel_traitsI13__nv_bfloat16S2_fS2_fjLj4096ELj1ELj1ELj4ELj16ENS_18Kernel_traits_baseILj4096ES2_S2_fS2_fjLj128EEEEELb1ELb0ELb1ELb0EEEvNS_9FwdParamsE)
        .other          _ZN10layer_norm13ln_fwd_kernelINS_13Kernel_traitsI13__nv_bfloat16S2_fS2_fjLj4096ELj1ELj1ELj4ELj16ENS_18Kernel_traits_baseILj4096ES2_S2_fS2_fjLj128EEEEELb1ELb0ELb1ELb0EEEvNS_9FwdParamsE,@"STO_CUDA_ENTRY STV_DEFAULT"
_ZN10layer_norm13ln_fwd_kernelINS_13Kernel_traitsI13__nv_bfloat16S2_fS2_fjLj4096ELj1ELj1ELj4ELj16ENS_18Kernel_traits_baseILj4096ES2_S2_fS2_fjLj128EEEEELb1ELb0ELb1ELb0EEEvNS_9FwdParamsE:
.text._ZN10layer_norm13ln_fwd_kernelINS_13Kernel_traitsI13__nv_bfloat16S2_fS2_fjLj4096ELj1ELj1ELj4ELj16ENS_18Kernel_traits_baseILj4096ES2_S2_fS2_fjLj128EEEEELb1ELb0ELb1ELb0EEEvNS_9FwdParamsE:
        /* <DEDUP_REMOVED lines=69> */
[----:B------:R-:W-:Y:S01]  /*0450*/  P2R R80, PR, RZ, 0x20 ;  /* 0x00000020ff507803 */ /* 0x000fe20000000000 */
[----:B------:R-:W-:Y:S01]  /*0460*/  UIADD3 UR26, UR5, -0x695add53, URZ ;  /* 0x96a522ad051a7890 */ /* 0x000fe2000fffe03f */
[----:B------:R-:W-:Y:S01]  /*0470*/  LOP3.LUT R8, R5, UR16, R2, 0x96, !PT ;  /* 0x0000001005087c12 */ /* 0x000fe2000f8e9602 */
[----:B------:R-:W-:Y:S01]  /*0480*/  IMAD.WIDE.U32 R2, R3, -0x2daee0ad, RZ ;  /* 0xd2511f5303027825 */ /* 0x000fe200078e00ff */
[----:B------:R-:W-:-:S02]  /*0490*/  ISETP.GE.U32.AND P1, PT, R27, 0x200, PT ;  /* 0x000002001b00780c */ /* 0x000fc40003f26070 */
        /* <DEDUP_REMOVED lines=26> */
.L_x_10175:
[----:B0-----:R-:W-:Y:S05]  /*0640*/  BSYNC B0 ;  /* 0x0000000000007941 */ /* 0x001fea0003800000 */
.L_x_10174:
        /* <DEDUP_REMOVED lines=13> */
.L_x_10177:
[----:B0-----:R-:W-:Y:S05]  /*0720*/  BSYNC B0 ;  /* 0x0000000000007941 */ /* 0x001fea0003800000 */
.L_x_10176:
        /* <DEDUP_REMOVED lines=13> */
.L_x_10179:
[----:B0-----:R-:W-:Y:S05]  /*0800*/  BSYNC B0 ;  /* 0x0000000000007941 */ /* 0x001fea0003800000 */
.L_x_10178:
        /* <DEDUP_REMOVED lines=12> */
.L_x_10181:
[----:B0-----:R-:W-:Y:S05]  /*08d0*/  BSYNC B0 ;  /* 0x0000000000007941 */ /* 0x001fea0003800000 */
.L_x_10180:
        /* <DEDUP_REMOVED lines=19> */
[----:B------:R-:W-:Y:S02]  /*0a10*/  PRMT R95, RZ, 0x7610, R42 ;  /* 0x00007610ff5f7816 */ /* 0x000fe4000000002a */
[----:B------:R-:W-:Y:S02]  /*0a20*/  LOP3.LUT R42, R57, 0x3fffffe0, RZ, 0xc0, !PT ;  /* 0x3fffffe0392a7812 */ /* 0x000fe400078ec0ff */
[----:B------:R-:W-:-:S02]  /*0a30*/  IMNMX R41, RZ, R41, !PT ;  /* 0x00000029ff297217 */ /* 0x000fc40007800200 */
[--C-:B------:R-:W-:Y:S02]  /*0a40*/  PRMT R94, RZ, 0x5410, R43.reuse ;  /* 0x00005410ff5e7816 */ /* 0x100fe4000000002b */
[----:B------:R-:W-:Y:S02]  /*0a50*/  IMNMX R41, R41, 0x20, PT ;  /* 0x0000002029297817 */ /* 0x000fe40003800200 */
[----:B------:R-:W-:Y:S01]  /*0a60*/  PRMT R96, RZ, 0x7610, R43 ;  /* 0x00007610ff607816 */ /* 0x000fe2000000002b */
[----:B------:R-:W-:Y:S01]  /*0a70*/  IMAD.SHL.U32 R43, R31, 0x20, RZ ;  /* 0x000000201f2b7824 */ /* 0x000fe200078e00ff */
[----:B------:R-:W-:Y:S02]  /*0a80*/  IADD3 R41, R41, R42, RZ ;  /* 0x0000002a29297210 */ /* 0x000fe40007ffe0ff */
[--C-:B------:R-:W-:Y:S02]  /*0a90*/  PRMT R99, RZ, 0x5410, R45.reuse ;  /* 0x00005410ff637816 */ /* 0x100fe4000000002d */
[----:B------:R-:W-:Y:S01]  /*0aa0*/  LOP3.LUT R43, R43, 0x3e0, RZ, 0xc0, !PT ;  /* 0x000003e02b2b7812 */ /* 0x000fe200078ec0ff */
[----:B------:R-:W-:Y:S01]  /*0ab0*/  IMAD.SHL.U32 R41, R41, 0x8, RZ ;  /* 0x0000000829297824 */ /* 0x000fe200078e00ff */
[----:B------:R-:W-:Y:S01]  /*0ac0*/  PRMT R100, RZ, 0x7610, R45 ;  /* 0x00007610ff647816 */ /* 0x000fe2000000002d */
[----:B------:R-:W-:Y:S01]  /*0ad0*/  IMAD.HI.U32 R45, R126, -0x326172a9, RZ ;  /* 0xcd9e8d577e2d7827 */ /* 0x000fe200078e00ff */
[----:B------:R-:W-:-:S02]  /*0ae0*/  PRMT R109, RZ, 0x5410, R33 ;  /* 0x00005410ff6d7816 */ /* 0x000fc40000000021 */
[----:B------:R-:W-:Y:S01]  /*0af0*/  PRMT R110, RZ, 0x7610, R33 ;  /* 0x00007610ff6e7816 */ /* 0x000fe20000000021 */
[----:B------:R-:W0:Y:S01]  /*0b00*/  I2F.U32 R41, R41 ;  /* 0x0000002900297306 */ /* 0x000e220000201000 */
[----:B------:R-:W-:Y:S01]  /*0b10*/  IMAD.IADD R43, R40, 0x1, -R43 ;  /* 0x00000001282b7824 */ /* 0x000fe200078e0a2b */
[--C-:B------:R-:W-:Y:S01]  /*0b20*/  PRMT R24, RZ, 0x5410, R16.reuse ;  /* 0x00005410ff187816 */ /* 0x100fe20000000010 */
[----:B------:R-:W-:Y:S01]  /*0b30*/  IMAD.HI.U32 R33, R124, -0x2daee0ad, RZ ;  /* 0xd2511f537c217827 */ /* 0x000fe200078e00ff */
[----:B------:R-:W-:Y:S02]  /*0b40*/  PRMT R25, RZ, 0x7610, R16 ;  /* 0x00007610ff197816 */ /* 0x000fe40000000010 */
[----:B------:R-:W-:Y:S01]  /*0b50*/  IMNMX R43, RZ, R43, !PT ;  /* 0x0000002bff2b7217 */ /* 0x000fe20007800200 */
[----:B------:R-:W-:Y:S01]  /*0b60*/  IMAD R126, R126, -0x326172a9, RZ ;  /* 0xcd9e8d577e7e7824 */ /* 0x000fe200078e02ff */
[----:B------:R-:W-:Y:S01]  /*0b70*/  PRMT R22, RZ, 0x5410, R17 ;  /* 0x00005410ff167816 */ /* 0x000fe20000000011 */
[----:B------:R-:W-:Y:S01]  /*0b80*/  IMAD R124, R124, -0x2daee0ad, RZ ;  /* 0xd2511f537c7c7824 */ /* 0x000fe200078e02ff */
[----:B------:R-:W-:-:S02]  /*0b90*/  IMNMX R43, R43, 0x20, PT ;  /* 0x000000202b2b7817 */ /* 0x000fc40003800200 */
[----:B------:R-:W-:Y:S02]  /*0ba0*/  PRMT R23, RZ, 0x7610, R17 ;  /* 0x00007610ff177816 */ /* 0x000fe40000000011 */
[--C-:B------:R-:W-:Y:S01]  /*0bb0*/  PRMT R20, RZ, 0x5410, R18.reuse ;  /* 0x00005410ff147816 */ /* 0x100fe20000000012 */
[----:B------:R-:W-:Y:S01]  /*0bc0*/  IMAD.IADD R43, R42, 0x1, R43 ;  /* 0x000000012a2b7824 */ /* 0x000fe200078e022b */
[----:B0-----:R0:W1:Y:S01]  /*0bd0*/  MUFU.RCP R115, R41 ;  /* 0x0000002900737308 */ /* 0x0010620000001000 */
[----:B------:R-:W-:Y:S02]  /*0be0*/  PRMT R21, RZ, 0x7610, R18 ;  /* 0x00007610ff157816 */ /* 0x000fe40000000012 */
        /* <DEDUP_REMOVED lines=39> */
[----:B------:R-:W-:-:S02]  /*0e60*/  LOP3.LUT R118, R45, UR25, R118, 0x96, !PT ;  /* 0x000000192d767c12 */ /* 0x000fc4000f8e9676 */
[----:B------:R-:W-:Y:S02]  /*0e70*/  LOP3.LUT R116, R33, UR26, R116, 0x96, !PT ;  /* 0x0000001a21747c12 */ /* 0x000fe4000f8e9674 */
[--C-:B------:R-:W-:Y:S02]  /*0e80*/  PRMT R117, RZ, 0x5410, R36.reuse ;  /* 0x00005410ff757816 */ /* 0x100fe40000000024 */
[----:B------:R-:W-:Y:S02]  /*0e90*/  PRMT R121, RZ, 0x7610, R36 ;  /* 0x00007610ff797816 */ /* 0x000fe40000000024 */
[----:B------:R-:W-:Y:S02]  /*0ea0*/  LOP3.LUT R125, R56, 0x3, RZ, 0xc0, !PT ;  /* 0x00000003387d7812 */ /* 0x000fe400078ec0ff */
[--C-:B------:R-:W-:Y:S02]  /*0eb0*/  PRMT R122, RZ, 0x5410, R37.reuse ;  /* 0x00005410ff7a7816 */ /* 0x100fe40000000025 */
[----:B------:R-:W-:-:S02]  /*0ec0*/  PRMT R127, RZ, 0x7610, R37 ;  /* 0x00007610ff7f7816 */ /* 0x000fc40000000025 */
[--C-:B------:R-:W-:Y:S02]  /*0ed0*/  PRMT R128, RZ, 0x5410, R38.reuse ;  /* 0x00005410ff807816 */ /* 0x100fe40000000026 */
[----:B------:R-:W-:Y:S02]  /*0ee0*/  PRMT R129, RZ, 0x7610, R38 ;  /* 0x00007610ff817816 */ /* 0x000fe40000000026 */
[--C-:B------:R-:W-:Y:S02]  /*0ef0*/  PRMT R130, RZ, 0x5410, R39.reuse ;  /* 0x00005410ff827816 */ /* 0x100fe40000000027 */
[----:B01----:R-:W-:Y:S02]  /*0f00*/  PRMT R131, RZ, 0x7610, R39 ;  /* 0x00007610ff837816 */ /* 0x003fe40000000027 */
.L_x_10495:
[----:B------:R-:W-:-:S04]  /*0f10*/  IMAD.MOV.U32 R141, RZ, RZ, 0x4 ;  /* 0x00000004ff8d7424 */ /* 0x000fc800078e00ff */
[----:B------:R-:W-:-:S06]  /*0f20*/  IMAD.WIDE R142, R26, R141, c[0x0][0x1d0] ;  /* 0x000074001a8e7625 */ /* 0x000fcc00078e028d */
[----:B------:R0:W2:Y:S01]  /*0f30*/  LDG.E R142, [R142.64] ;  /* 0x000000068e8e7981 */ /* 0x0000a2000c1e1900 */
[C---:B------:R-:W-:Y:S02]  /*0f40*/  IMAD R76, R26.reuse, c[0x0][0x168], RZ ;  /* 0x00005a001a4c7a24 */ /* 0x040fe400078e02ff */
[----:B------:R-:W-:Y:S01]  /*0f50*/  IMAD.WIDE R140, R26, R141, c[0x0][0x1d8] ;  /* 0x000076001a8c7625 */ /* 0x000fe200078e028d */
[----:B------:R-:W-:Y:S05]  /*0f60*/  BSSY B0, `(.L_x_10182) ;  /* 0x0000316000007945 */ /* 0x000fea0003800000 */
[----:B------:R1:W5:Y:S01]  /*0f70*/  LDG.E R140, [R140.64] ;  /* 0x000000068c8c7981 */ /* 0x000362000c1e1900 */
[----:B0-----:R-:W-:Y:S01]  /*0f80*/  HFMA2.MMA R143, -RZ, RZ, 0, 0 ;  /* 0x00000000ff8f7435 */ /* 0x001fe200000001ff */
[----:B-1----:R-:W-:-:S02]  /*0f90*/  SHF.R.S32.HI R141, RZ, 0x1f, R26 ;  /* 0x0000001fff8d7819 */ /* 0x002fc4000001141a */
        /* <DEDUP_REMOVED lines=11> */
[----:B------:R-:W-:-:S04]  /*1050*/  ISETP.NE.U32.AND P3, PT, RZ, c[0x0][0x180], PT ;  /* 0x00006000ff007a0c */ /* 0x000fc80003f65070 */
[----:B------:R-:W-:Y:S01]  /*1060*/  ISETP.NE.AND.EX P3, PT, RZ, c[0x0][0x184], PT, P3 ;  /* 0x00006100ff007a0c */ /* 0x000fe20003f65330 */
[----:B------:R-:W-:-:S04]  /*1070*/  @P2 IMAD.MOV.U32 R48, RZ, RZ, 0x10 ;  /* 0x00000010ff302424 */ /* 0x000fc800078e00ff */
[----:B------:R-:W-:-:S05]  /*1080*/  @P2 IMAD.WIDE.U32 R48, R143, R48, c[0x0][0x170] ;  /* 0x00005c008f302625 */ /* 0x000fca00078e0030 */
[----:B------:R0:W5:Y:S03]  /*1090*/  @P2 LDG.E.128 R40, [R48.64] ;  /* 0x0000000630282981 */ /* 0x000166000c1e1d00 */
[----:B------:R-:W-:-:S04]  /*10a0*/  @P3 IMAD.MOV.U32 R39, RZ, RZ, 0x20 ;  /* 0x00000020ff273424 */ /* 0x000fc800078e00ff */
[----:B------:R-:W-:-:S05]  /*10b0*/  @P3 IMAD.WIDE.U32 R38, R144, R39, c[0x0][0x180] ;  /* 0x0000600090263625 */ /* 0x000fca00078e0027 */
[----:B------:R-:W2:Y:S01]  /*10c0*/  @P3 LDG.E.128 R32, [R38.64] ;  /* 0x0000000626203981 */ /* 0x000ea2000c1e1d00 */
[----:B------:R-:W-:-:S03]  /*10d0*/  ISETP.GT.AND P4, PT, R142, RZ, PT ;  /* 0x000000ff8e00720c */ /* 0x000fc60003f84270 */
[----:B------:R0:W5:Y:S01]  /*10e0*/  @P3 LDG.E.128 R44, [R38.64+0x10] ;  /* 0x00001006262c3981 */ /* 0x000162000c1e1d00 */
[----:B------:R-:W-:Y:S09]  /*10f0*/  BSSY B1, `(.L_x_10184) ;  /* 0x000005b000017945 */ /* 0x000ff20003800000 */
[----:B------:R-:W-:-:S04]  /*1100*/  @!P4 ISETP.NE.U32.AND P5, PT, RZ, c[0x0][0x180], PT ;  /* 0x00006000ff00ca0c */ /* 0x000fc80003fa5070 */
[----:B------:R-:W-:Y:S01]  /*1110*/  @!P4 ISETP.NE.AND.EX P5, PT, RZ, c[0x0][0x184], PT, P5 ;  /* 0x00006100ff00ca0c */ /* 0x000fe20003fa5350 */
[----:B------:R-:W-:-:S03]  /*1120*/  @!P4 IMAD.MOV.U32 R50, RZ, RZ, R125 ;  /* 0x000000ffff32c224 */ /* 0x000fc600078e007d */
[----:B--2---:R-:W-:Y:S01]  /*1130*/  @!P4 FSEL R36, R32, RZ, P5 ;  /* 0x000000ff2024c208 */ /* 0x004fe20002800000 */
[----:B------:R-:W-:Y:S05]  /*1140*/  @!P4 BRA `(.L_x_10185) ;  /* 0x000005500000c947 */ /* 0x000fea0003800000 */
        /* <DEDUP_REMOVED lines=12> */
.L_x_10187:
[----:B------:R-:W-:Y:S02]  /*1210*/  IMAD.MOV.U32 R76, RZ, RZ, R126 ;  /* 0x000000ffff4c7224 */ /* 0x000fe400078e007e */
.L_x_10188:
[----:B------:R-:W-:Y:S05]  /*1220*/  BSYNC B2 ;  /* 0x0000000000027941 */ /* 0x000fea0003800000 */
.L_x_10186:
        /* <DEDUP_REMOVED lines=16> */
.L_x_10192:
[----:B------:R-:W-:Y:S05]  /*1330*/  BSYNC B3 ;  /* 0x0000000000037941 */ /* 0x000fea0003800000 */
.L_x_10191:
        /* <DEDUP_REMOVED lines=43> */
.L_x_10190:
[----:B------:R-:W-:Y:S05]  /*15f0*/  BSYNC B2 ;  /* 0x0000000000027941 */ /* 0x000fea0003800000 */
.L_x_10189:
        /* <DEDUP_REMOVED lines=9> */
[----:B------:R-:W-:Y:S02]  /*1690*/  @P3 FADD.FTZ R36, R32, R36 ;  /* 0x0000002420243221 */ /* 0x000fe40000010000 */
.L_x_10185:
[----:B0-----:R-:W-:Y:S05]  /*16a0*/  BSYNC B1 ;  /* 0x0000000000017941 */ /* 0x001fea0003800000 */
.L_x_10184:
[----:B------:R-:W-:Y:S01]  /*16b0*/  @!P4 ISETP.NE.U32.AND P5, PT, RZ, c[0x0][0x180], PT ;  /* 0x00006000ff00ca0c */ /* 0x000fe20003fa5070 */
[----:B------:R-:W-:Y:S01]  /*16c0*/  BSSY B1, `(.L_x_10193) ;  /* 0x000005a000017945 */ /* 0x000fe20003800000 */
[----:B------:R-:W-:Y:S02]  /*16d0*/  @!P4 IMAD.MOV.U32 R39, RZ, RZ, R50 ;  /* 0x000000ffff27c224 */ /* 0x000fe400078e0032 */
[----:B------:R-:W-:-:S04]  /*16e0*/  @!P4 ISETP.NE.AND.EX P5, PT, RZ, c[0x0][0x184], PT, P5 ;  /* 0x00006100ff00ca0c */ /* 0x000fc80003fa5350 */
[----:B------:R-:W-:Y:S01]  /*16f0*/  @!P4 FSEL R37, R33, RZ, P5 ;  /* 0x000000ff2125c208 */ /* 0x000fe20002800000 */
[----:B------:R-:W-:Y:S05]  /*1700*/  @!P4 BRA `(.L_x_10194) ;  /* 0x000005500000c947 */ /* 0x000fea0003800000 */
        /* <DEDUP_REMOVED lines=12> */
.L_x_10196:
[----:B------:R-:W-:Y:S02]  /*17d0*/  IMAD.MOV.U32 R78, RZ, RZ, R126 ;  /* 0x000000ffff4e7224 */ /* 0x000fe400078e007e */
.L_x_10197:
[----:B------:R-:W-:Y:S05]  /*17e0*/  BSYNC B2 ;  /* 0x0000000000027941 */ /* 0x000fea0003800000 */
.L_x_10195:
        /* <DEDUP_REMOVED lines=16> */
.L_x_10201:
[----:B------:R-:W-:Y:S05]  /*18f0*/  BSYNC B3 ;  /* 0x0000000000037941 */ /* 0x000fea0003800000 */
.L_x_10200:
        /* <DEDUP_REMOVED lines=43> */
.L_x_10199:
[----:B------:R-:W-:Y:S05]  /*1bb0*/  BSYNC B2 ;  /* 0x0000000000027941 */ /* 0x000fea0003800000 */
.L_x_10198:
        /* <DEDUP_REMOVED lines=9> */
[----:B------:R-:W-:Y:S02]  /*1c50*/  @P3 FADD.FTZ R37, R33, R37 ;  /* 0x0000002521253221 */ /* 0x000fe40000010000 */
.L_x_10194:
[----:B------:R-:W-:Y:S05]  /*1c60*/  BSYNC B1 ;  /* 0x0000000000017941 */ /* 0x000fea0003800000 */
.L_x_10193:
        /* <DEDUP_REMOVED lines=18> */
.L_x_10205:
[----:B------:R-:W-:Y:S02]  /*1d90*/  IMAD.MOV.U32 R78, RZ, RZ, R126 ;  /* 0x000000ffff4e7224 */ /* 0x000fe400078e007e */
.L_x_10206:
[----:B------:R-:W-:Y:S05]  /*1da0*/  BSYNC B2 ;  /* 0x0000000000027941 */ /* 0x000fea0003800000 */
.L_x_10204:
        /* <DEDUP_REMOVED lines=16> */
.L_x_10210:
[----:B------:R-:W-:Y:S05]  /*1eb0*/  BSYNC B3 ;  /* 0x0000000000037941 */ /* 0x000fea0003800000 */
.L_x_10209:
        /* <DEDUP_REMOVED lines=43> */
.L_x_10208:
[----:B------:R-:W-:Y:S05]  /*2170*/  BSYNC B2 ;  /* 0x0000000000027941 */ /* 0x000fea0003800000 */
.L_x_10207:
        /* <DEDUP_REMOVED lines=10> */
.L_x_10203:
[----:B------:R-:W-:Y:S05]  /*2220*/  BSYNC B1 ;  /* 0x0000000000017941 */ /* 0x000fea0003800000 */
.L_x_10202:
        /* <DEDUP_REMOVED lines=18> */
.L_x_10214:
[----:B------:R-:W-:Y:S02]  /*2350*/  MOV R106, R126 ;  /* 0x0000007e006a7202 */ /* 0x000fe40000000f00 */
.L_x_10215:
[----:B------:R-:W-:Y:S05]  /*2360*/  BSYNC B2 ;  /* 0x0000000000027941 */ /* 0x000fea0003800000 */
.L_x_10213:
        /* <DEDUP_REMOVED lines=16> */
.L_x_10219:
[----:B------:R-:W-:Y:S05]  /*2470*/  BSYNC B3 ;  /* 0x0000000000037941 */ /* 0x000fea0003800000 */
.L_x_10218:
        /* <DEDUP_REMOVED lines=43> */
.L_x_10217:
[----:B------:R-:W-:Y:S05]  /*2730*/  BSYNC B2 ;  /* 0x0000000000027941 */ /* 0x000fea0003800000 */
.L_x_10216:
        /* <DEDUP_REMOVED lines=10> */
.L_x_10212:
[----:B------:R-:W-:Y:S05]  /*27e0*/  BSYNC B1 ;  /* 0x0000000000017941 */ /* 0x000fea0003800000 */
.L_x_10211:
[----:B------:R-:W-:Y:S01]  /*27f0*/  @!P4 ISETP.NE.U32.AND P5, PT, RZ, c[0x0][0x180], PT ;  /* 0x00006000ff00ca0c */ /* 0x000fe20003fa5070 */
[----:B------:R-:W-:Y:S01]  /*2800*/  BSSY B1, `(.L_x_10220) ;  /* 0x000005a000017945 */ /* 0x000fe20003800000 */
[----:B------:R-:W-:Y:S02]  /*2810*/  @!P4 IMAD.MOV.U32 R50, RZ, RZ, R49 ;  /* 0x000000ffff32c224 */ /* 0x000fe400078e0031 */
[----:B------:R-:W-:-:S04]  /*2820*/  @!P4 ISETP.NE.AND.EX P5, PT, RZ, c[0x0][0x184], PT, P5 ;  /* 0x00006100ff00ca0c */ /* 0x000fc80003fa5350 */
[----:B-----5:R-:W-:Y:S01]  /*2830*/  @!P4 FSEL R48, R44, RZ, P5 ;  /* 0x000000ff2c30c208 */ /* 0x020fe20002800000 */
[----:B------:R-:W-:Y:S05]  /*2840*/  @!P4 BRA `(.L_x_10221) ;  /* 0x000005500000c947 */ /* 0x000fea0003800000 */
        /* <DEDUP_REMOVED lines=12> */
.L_x_10223:
[----:B------:R-:W-:Y:S02]  /*2910*/  IMAD.MOV.U32 R106, RZ, RZ, R126 ;  /* 0x000000ffff6a7224 */ /* 0x000fe400078e007e */
.L_x_10224:
[----:B------:R-:W-:Y:S05]  /*2920*/  BSYNC B2 ;  /* 0x0000000000027941 */ /* 0x000fea0003800000 */
.L_x_10222:
        /* <DEDUP_REMOVED lines=16> */
.L_x_10228:
[----:B------:R-:W-:Y:S05]  /*2a30*/  BSYNC B3 ;  /* 0x0000000000037941 */ /* 0x000fea0003800000 */
.L_x_10227:
        /* <DEDUP_REMOVED lines=43> */
.L_x_10226:
[----:B------:R-:W-:Y:S05]  /*2cf0*/  BSYNC B2 ;  /* 0x0000000000027941 */ /* 0x000fea0003800000 */
.L_x_10225:
[----:B------:R-:W0:Y:S01]  /*2d00*/  I2F.U32 R48, R106 ;  /* 0x0000006a00307306 */ /* 0x000e220000201000 */
[----:B------:R-:W-:Y:S01]  /*2d10*/  PRMT R49, RZ, 0x5410, R42 ;  /* 0x00005410ff317816 */ /* 0x000fe2000000002a */
        /* <DEDUP_REMOVED lines=8> */
.L_x_10221:
[----:B------:R-:W-:Y:S05]  /*2da0*/  BSYNC B1 ;  /* 0x0000000000017941 */ /* 0x000fea0003800000 */
.L_x_10220:
        /* <DEDUP_REMOVED lines=18> */
.L_x_10232:
[----:B------:R-:W-:Y:S02]  /*2ed0*/  IMAD.MOV.U32 R145, RZ, RZ, R126 ;  /* 0x000000ffff917224 */ /* 0x000fe400078e007e */
.L_x_10233:
[----:B------:R-:W-:Y:S05]  /*2ee0*/  BSYNC B2 ;  /* 0x0000000000027941 */ /* 0x000fea0003800000 */
.L_x_10231:
        /* <DEDUP_REMOVED lines=16> */
.L_x_10237:
[----:B------:R-:W-:Y:S05]  /*2ff0*/  BSYNC B3 ;  /* 0x0000000000037941 */ /* 0x000fea0003800000 */
.L_x_10236:
        /* <DEDUP_REMOVED lines=43> */
.L_x_10235:
[----:B------:R-:W-:Y:S05]  /*32b0*/  BSYNC B2 ;  /* 0x0000000000027941 */ /* 0x000fea0003800000 */
.L_x_10234:
        /* <DEDUP_REMOVED lines=10> */
.L_x_10230:
[----:B------:R-:W-:Y:S05]  /*3360*/  BSYNC B1 ;  /* 0x0000000000017941 */ /* 0x000fea0003800000 */
.L_x_10229:
        /* <DEDUP_REMOVED lines=18> */
.L_x_10241:
[----:B------:R-:W-:Y:S02]  /*3490*/  IMAD.MOV.U32 R145, RZ, RZ, R126 ;  /* 0x000000ffff917224 */ /* 0x000fe400078e007e */
.L_x_10242:
[----:B------:R-:W-:Y:S05]  /*34a0*/  BSYNC B2 ;  /* 0x0000000000027941 */ /* 0x000fea0003800000 */
.L_x_10240:
        /* <DEDUP_REMOVED lines=16> */
.L_x_10246:
[----:B------:R-:W-:Y:S05]  /*35b0*/  BSYNC B3 ;  /* 0x0000000000037941 */ /* 0x000fea0003800000 */
.L_x_10245:
        /* <DEDUP_REMOVED lines=43> */
.L_x_10244:
[----:B------:R-:W-:Y:S05]  /*3870*/  BSYNC B2 ;  /* 0x0000000000027941 */ /* 0x000fea0003800000 */
.L_x_10243:
        /* <DEDUP_REMOVED lines=10> */
.L_x_10239:
[----:B------:R-:W-:Y:S05]  /*3920*/  BSYNC B1 ;  /* 0x0000000000017941 */ /* 0x000fea0003800000 */
.L_x_10238:
[----:B------:R-:W-:Y:S01]  /*3930*/  @!P4 ISETP.NE.U32.AND P5, PT, RZ, c[0x0][0x180], PT ;  /* 0x00006000ff00ca0c */ /* 0x000fe20003fa5070 */
[----:B------:R-:W-:Y:S01]  /*3940*/  BSSY B1, `(.L_x_10247) ;  /* 0x000005a000017945 */ /* 0x000fe20003800000 */
[----:B------:R-:W-:Y:S02]  /*3950*/  @!P4 MOV R125, R76 ;  /* 0x0000004c007dc202 */ /* 0x000fe40000000f00 */
        /* <DEDUP_REMOVED lines=15> */
.L_x_10250:
[----:B------:R-:W-:Y:S02]  /*3a50*/  IMAD.MOV.U32 R145, RZ, RZ, R126 ;  /* 0x000000ffff917224 */ /* 0x000fe400078e007e */
.L_x_10251:
[----:B------:R-:W-:Y:S05]  /*3a60*/  BSYNC B2 ;  /* 0x0000000000027941 */ /* 0x000fea0003800000 */
.L_x_10249:
        /* <DEDUP_REMOVED lines=16> */
.L_x_10255:
[----:B------:R-:W-:Y:S05]  /*3b70*/  BSYNC B3 ;  /* 0x0000000000037941 */ /* 0x000fea0003800000 */
.L_x_10254:
        /* <DEDUP_REMOVED lines=42> */
[----:B------:R-:W-:Y:S02]  /*3e20*/  IMAD.MOV.U32 R125, RZ, RZ, RZ ;  /* 0x000000ffff7d7224 */ /* 0x000fe400078e00ff */
.L_x_10253:
[----:B------:R-:W-:Y:S05]  /*3e30*/  BSYNC B2 ;  /* 0x0000000000027941 */ /* 0x000fea0003800000 */
.L_x_10252:
        /* <DEDUP_REMOVED lines=10> */
.L_x_10248:
[----:B------:R-:W-:Y:S05]  /*3ee0*/  BSYNC B1 ;  /* 0x0000000000017941 */ /* 0x000fea0003800000 */
.L_x_10247:
[----:B------:R-:W-:Y:S01]  /*3ef0*/  IMAD.MOV.U32 R77, RZ, RZ, 0x20 ;  /* 0x00000020ff4d7424 */ /* 0x000fe200078e00ff */
[----:B------:R-:W-:Y:S03]  /*3f00*/  BSSY B1, `(.L_x_10256) ;  /* 0x0000019000017945 */ /* 0x000fe60003800000 */
[----:B------:R-:W-:-:S05]  /*3f10*/  IMAD.WIDE.U32 R76, R144, R77, c[0x0][0x188] ;  /* 0x00006200904c7625 */ /* 0x000fca00078e004d */
[----:B------:R0:W-:Y:S04]  /*3f20*/  STG.E.128 [R76.64], R36 ;  /* 0x000000244c007986 */ /* 0x0001e8000c101d06 */
[----:B------:R0:W-:Y:S01]  /*3f30*/  STG.E.128 [R76.64+0x10], R48 ;  /* 0x000010304c007986 */ /* 0x0001e2000c101d06 */
        /* <DEDUP_REMOVED lines=21> */
.L_x_10257:
[----:B------:R-:W-:Y:S05]  /*4090*/  BSYNC B1 ;  /* 0x0000000000017941 */ /* 0x000fea0003800000 */
.L_x_10256:
[----:B------:R-:W-:Y:S02]  /*40a0*/  IADD3 R144, R144, 0x80, RZ ;  /* 0x0000008090907810 */ /* 0x000fe40007ffe0ff */
[----:B------:R-:W-:Y:S02]  /*40b0*/  IADD3 R143, R143, 0x80, RZ ;  /* 0x000000808f8f7810 */ /* 0x000fe40007ffe0ff */
.L_x_10183:
[----:B------:R-:W-:Y:S05]  /*40c0*/  BSYNC B0 ;  /* 0x0000000000007941 */ /* 0x000fea0003800000 */
.L_x_10182:
[----:B------:R-:W-:Y:S01]  /*40d0*/  ISETP.NE.AND P3, PT, R80, RZ, PT ;  /* 0x000000ff5000720c */ /* 0x000fe20003f65270 */
[----:B------:R-:W-:-:S12]  /*40e0*/  BSSY B0, `(.L_x_10258) ;  /* 0x0000309000007945 */ /* 0x000fd80003800000 */
        /* <DEDUP_REMOVED lines=13> */
[----:B------:R-:W-:Y:S02]  /*41c0*/  @!P4 ISETP.NE.AND.EX P5, PT, RZ, c[0x0][0x184], PT, P5 ;  /* 0x00006100ff00ca0c */ /* 0x000fe40003fa5350 */
[----:B------:R-:W-:Y:S02]  /*41d0*/  @!P4 MOV R58, R125 ;  /* 0x0000007d003ac202 */ /* 0x000fe40000000f00 */
[----:B--2---:R-:W-:Y:S01]  /*41e0*/  @!P4 FSEL R52, R32, RZ, P5 ;  /* 0x000000ff2034c208 */ /* 0x004fe20002800000 */
[----:B------:R-:W-:Y:S05]  /*41f0*/  @!P4 BRA `(.L_x_10261) ;  /* 0x000005500000c947 */ /* 0x000fea0003800000 */
[C---:B-1----:R-:W-:Y:S01]  /*4200*/  ISETP.NE.AND P5, PT, R125.reuse, 0x1, PT ;  /* 0x000000017d00780c */ /* 0x042fe20003fa5270 */
[----:B------:R-:W-:Y:S01]  /*4210*/  BSSY B2, `(.L_x_10262) ;  /* 0x000000c000027945 */ /* 0x000fe20003800000 */
[----:B------:R-:W-:-:S11]  /*4220*/  IADD3 R58, R125, 0x1, RZ ;  /* 0x000000017d3a7810 */ /* 0x000fd60007ffe0ff */
[----:B------:R-:W-:Y:S05]  /*4230*/  @!P5 BRA `(.L_x_10263) ;  /* 0x000000800000d947 */ /* 0x000fea0003800000 */
[----:B------:R-:W-:Y:S01]  /*4240*/  ISETP.NE.AND P5, PT, R125, 0x2, PT ;  /* 0x000000027d00780c */ /* 0x000fe20003fa5270 */
[----:B0-----:R-:W-:-:S12]  /*4250*/  IMAD.MOV.U32 R76, RZ, RZ, R116 ;  /* 0x000000ffff4c7224 */ /* 0x001fd800078e0074 */
[----:B------:R-:W-:Y:S05]  /*4260*/  @!P5 BRA `(.L_x_10264) ;  /* 0x000000600000d947 */ /* 0x000fea0003800000 */
[----:B------:R-:W-:Y:S01]  /*4270*/  ISETP.NE.AND P5, PT, R125, 0x3, PT ;  /* 0x000000037d00780c */ /* 0x000fe20003fa5270 */
[----:B------:R-:W-:-:S12]  /*4280*/  IMAD.MOV.U32 R76, RZ, RZ, R118 ;  /* 0x000000ffff4c7224 */ /* 0x000fd800078e0076 */
[----:B------:R-:W-:Y:S05]  /*4290*/  @P5 BRA `(.L_x_10264) ;  /* 0x0000003000005947 */ /* 0x000fea0003800000 */
[----:B------:R-:W-:Y:S01]  /*42a0*/  IMAD.MOV.U32 R76, RZ, RZ, R124 ;  /* 0x000000ffff4c7224 */ /* 0x000fe200078e007c */
[----:B------:R-:W-:Y:S05]  /*42b0*/  BRA `(.L_x_10264) ;  /* 0x0000001000007947 */ /* 0x000fea0003800000 */
.L_x_10263:
[----:B0-----:R-:W-:Y:S02]  /*42c0*/  IMAD.MOV.U32 R76, RZ, RZ, R126 ;  /* 0x000000ffff4c7224 */ /* 0x001fe400078e007e */
.L_x_10264:
[----:B------:R-:W-:Y:S05]  /*42d0*/  BSYNC B2 ;  /* 0x0000000000027941 */ /* 0x000fea0003800000 */
.L_x_10262:
        /* <DEDUP_REMOVED lines=16> */
.L_x_10268:
[----:B------:R-:W-:Y:S05]  /*43e0*/  BSYNC B3 ;  /* 0x0000000000037941 */ /* 0x000fea0003800000 */
.L_x_10267:
        /* <DEDUP_REMOVED lines=40> */
[----:B------:R-:W-:Y:S02]  /*4670*/  LOP3.LUT R118, R55, UR25, R56, 0x96, !PT ;  /* 0x0000001937767c12 */ /* 0x000fe4000f8e9638 */
[----:B------:R-:W-:Y:S02]  /*4680*/  MOV R126, R54 ;  /* 0x00000036007e7202 */ /* 0x000fe40000000f00 */
[----:B------:R-:W-:Y:S02]  /*4690*/  LOP3.LUT R116, R125, UR26, R52, 0x96, !PT ;  /* 0x0000001a7d747c12 */ /* 0x000fe4000f8e9634 */
.L_x_10266:
[----:B------:R-:W-:Y:S05]  /*46a0*/  BSYNC B2 ;  /* 0x0000000000027941 */ /* 0x000fea0003800000 */
.L_x_10265:
        /* <DEDUP_REMOVED lines=10> */
.L_x_10261:
[----:B-1----:R-:W-:Y:S05]  /*4750*/  BSYNC B1 ;  /* 0x0000000000017941 */ /* 0x002fea0003800000 */
.L_x_10260:
        /* <DEDUP_REMOVED lines=18> */
.L_x_10272:
[----:B0-----:R-:W-:Y:S02]  /*4880*/  IMAD.MOV.U32 R78, RZ, RZ, R126 ;  /* 0x000000ffff4e7224 */ /* 0x001fe400078e007e */
.L_x_10273:
[----:B------:R-:W-:Y:S05]  /*4890*/  BSYNC B2 ;  /* 0x0000000000027941 */ /* 0x000fea0003800000 */
.L_x_10271:
        /* <DEDUP_REMOVED lines=16> */
.L_x_10277:
[----:B------:R-:W-:Y:S05]  /*49a0*/  BSYNC B3 ;  /* 0x0000000000037941 */ /* 0x000fea0003800000 */
.L_x_10276:
        /* <DEDUP_REMOVED lines=43> */
.L_x_10275:
[----:B------:R-:W-:Y:S05]  /*4c60*/  BSYNC B2 ;  /* 0x0000000000027941 */ /* 0x000fea0003800000 */
.L_x_10274:
        /* <DEDUP_REMOVED lines=10> */
.L_x_10270:
[----:B------:R-:W-:Y:S05]  /*4d10*/  BSYNC B1 ;  /* 0x0000000000017941 */ /* 0x000fea0003800000 */
.L_x_10269:
        /* <DEDUP_REMOVED lines=13> */
[----:B------:R-:W-:Y:S02]  /*4df0*/  ISETP.NE.AND P5, PT, R55, 0x3, PT ;  /* 0x000000033700780c */ /* 0x000fe40003fa5270 */
[----:B------:R-:W-:-:S11]  /*4e00*/  MOV R78, R118 ;  /* 0x00000076004e7202 */ /* 0x000fd60000000f00 */
[----:B------:R-:W-:Y:S05]  /*4e10*/  @P5 BRA `(.L_x_10282) ;  /* 0x0000003000005947 */ /* 0x000fea0003800000 */
[----:B------:R-:W-:Y:S01]  /*4e20*/  IMAD.MOV.U32 R78, RZ, RZ, R124 ;  /* 0x000000ffff4e7224 */ /* 0x000fe200078e007c */
[----:B------:R-:W-:Y:S05]  /*4e30*/  BRA `(.L_x_10282) ;  /* 0x0000001000007947 */ /* 0x000fea0003800000 */
.L_x_10281:
[----:B0-----:R-:W-:Y:S02]  /*4e40*/  IMAD.MOV.U32 R78, RZ, RZ, R126 ;  /* 0x000000ffff4e7224 */ /* 0x001fe400078e007e */
.L_x_10282:
[----:B------:R-:W-:Y:S05]  /*4e50*/  BSYNC B2 ;  /* 0x0000000000027941 */ /* 0x000fea0003800000 */
.L_x_10280:
        /* <DEDUP_REMOVED lines=16> */
.L_x_10286:
[----:B------:R-:W-:Y:S05]  /*4f60*/  BSYNC B3 ;  /* 0x0000000000037941 */ /* 0x000fea0003800000 */
.L_x_10285:
        /* <DEDUP_REMOVED lines=43> */
.L_x_10284:
[----:B------:R-:W-:Y:S05]  /*5220*/  BSYNC B2 ;  /* 0x0000000000027941 */ /* 0x000fea0003800000 */
.L_x_10283:
        /* <DEDUP_REMOVED lines=10> */
.L_x_10279:
[----:B------:R-:W-:Y:S05]  /*52d0*/  BSYNC B1 ;  /* 0x0000000000017941 */ /* 0x000fea0003800000 */
.L_x_10278:
        /* <DEDUP_REMOVED lines=18> */
.L_x_10290:
[----:B------:R-:W-:Y:S02]  /*5400*/  IMAD.MOV.U32 R106, RZ, RZ, R126 ;  /* 0x000000ffff6a7224 */ /* 0x000fe400078e007e */
.L_x_10291:
[----:B------:R-:W-:Y:S05]  /*5410*/  BSYNC B2 ;  /* 0x0000000000027941 */ /* 0x000fea0003800000 */
.L_x_10289:
        /* <DEDUP_REMOVED lines=16> */
.L_x_10295:
[----:B------:R-:W-:Y:S05]  /*5520*/  BSYNC B3 ;  /* 0x0000000000037941 */ /* 0x000fea0003800000 */
.L_x_10294:
[----:B------:R-:W-:Y:S01]  /*5530*/  IMAD.HI.U32 R55, R30, -0x326172a9, RZ ;  /* 0xcd9e8d571e377827 */ /* 0x000fe200078e00ff */
[----:B------:R-:W-:-:S03]  /*5540*/  LOP3.LUT R56, R56, UR5, R123, 0x96, !PT ;  /* 0x0000000538387c12 */ /* 0x000fc6000f8e967b */
[----:B------:R-:W-:Y:S01]  /*5550*/  IMAD R57, R30, -0x326172a9, RZ ;  /* 0xcd9e8d571e397824 */ /* 0x000fe200078e02ff */
[----:B------:R-:W-:Y:S01]  /*5560*/  LOP3.LUT R55, R55, UR4, R28, 0x96, !PT ;  /* 0x0000000437377c12 */ /* 0x000fe2000f8e961c */
[----:B------:R-:W-:-:S04]  /*5570*/  IMAD.WIDE.U32 R58, R56, -0x326172a9, RZ ;  /* 0xcd9e8d57383a7825 */ /* 0x000fc800078e00ff */
[----:B0-----:R-:W-:Y:S01]  /*5580*/  IMAD R77, R29, -0x2daee0ad, RZ ;  /* 0xd2511f531d4d7824 */ /* 0x001fe200078e02ff */
        /* <DEDUP_REMOVED lines=37> */
.L_x_10293:
[----:B------:R-:W-:Y:S05]  /*57e0*/  BSYNC B2 ;  /* 0x0000000000027941 */ /* 0x000fea0003800000 */
.L_x_10292:
        /* <DEDUP_REMOVED lines=8> */
[----:B------:R-:W-:-:S03]  /*5870*/  SEL R135, RZ, 0x1, P5 ;  /* 0x00000001ff877807 */ /* 0x000fc60002800000 */
[----:B------:R-:W-:Y:S02]  /*5880*/  @P3 FADD.FTZ R55, R35, R55 ;  /* 0x0000003723373221 */ /* 0x000fe40000010000 */
.L_x_10288:
[----:B------:R-:W-:Y:S05]  /*5890*/  BSYNC B1 ;  /* 0x0000000000017941 */ /* 0x000fea0003800000 */
.L_x_10287:
        /* <DEDUP_REMOVED lines=18> */
.L_x_10299:
[----:B------:R-:W-:Y:S02]  /*59c0*/  MOV R106, R126 ;  /* 0x0000007e006a7202 */ /* 0x000fe40000000f00 */
.L_x_10300:
[----:B------:R-:W-:Y:S05]  /*59d0*/  BSYNC B2 ;  /* 0x0000000000027941 */ /* 0x000fea0003800000 */
.L_x_10298:
        /* <DEDUP_REMOVED lines=16> */
.L_x_10304:
[----:B------:R-:W-:Y:S05]  /*5ae0*/  BSYNC B3 ;  /* 0x0000000000037941 */ /* 0x000fea0003800000 */
.L_x_10303:
[----:B------:R-:W-:Y:S01]  /*5af0*/  IMAD.HI.U32 R57, R30, -0x326172a9, RZ ;  /* 0xcd9e8d571e397827 */ /* 0x000fe200078e00ff */
[----:B------:R-:W-:-:S03]  /*5b00*/  LOP3.LUT R56, R56, UR5, R123, 0x96, !PT ;  /* 0x0000000538387c12 */ /* 0x000fc6000f8e967b */
[----:B0-----:R-:W-:Y:S01]  /*5b10*/  IMAD R77, R30, -0x326172a9, RZ ;  /* 0xcd9e8d571e4d7824 */ /* 0x001fe200078e02ff */
        /* <DEDUP_REMOVED lines=40> */
.L_x_10302:
[----:B------:R-:W-:Y:S05]  /*5da0*/  BSYNC B2 ;  /* 0x0000000000027941 */ /* 0x000fea0003800000 */
.L_x_10301:
[----:B------:R-:W1:Y:S01]  /*5db0*/  I2F.U32 R56, R106 ;  /* 0x0000006a00387306 */ /* 0x000e620000201000 */
[----:B------:R-:W-:Y:S01]  /*5dc0*/  PRMT R59, RZ, 0x5410, R42 ;  /* 0x00005410ff3b7816 */ /* 0x000fe2000000002a */
        /* <DEDUP_REMOVED lines=8> */
.L_x_10297:
[----:B------:R-:W-:Y:S05]  /*5e50*/  BSYNC B1 ;  /* 0x0000000000017941 */ /* 0x000fea0003800000 */
.L_x_10296:
        /* <DEDUP_REMOVED lines=18> */
.L_x_10308:
[----:B------:R-:W-:Y:S02]  /*5f80*/  IMAD.MOV.U32 R145, RZ, RZ, R126 ;  /* 0x000000ffff917224 */ /* 0x000fe400078e007e */
.L_x_10309:
[----:B------:R-:W-:Y:S05]  /*5f90*/  BSYNC B2 ;  /* 0x0000000000027941 */ /* 0x000fea0003800000 */
.L_x_10307:
        /* <DEDUP_REMOVED lines=16> */
.L_x_10313:
[----:B------:R-:W-:Y:S05]  /*60a0*/  BSYNC B3 ;  /* 0x0000000000037941 */ /* 0x000fea0003800000 */
.L_x_10312:
        /* <DEDUP_REMOVED lines=43> */
.L_x_10311:
[----:B------:R-:W-:Y:S05]  /*6360*/  BSYNC B2 ;  /* 0x0000000000027941 */ /* 0x000fea0003800000 */
.L_x_10310:
[----:B------:R-:W1:Y:S01]  /*6370*/  I2F.U32 R57, R145 ;  /* 0x0000009100397306 */ /* 0x000e620000201000 */
[----:B0-----:R-:W-:Y:S01]  /*6380*/  PRMT R76, RZ, 0x7610, R42 ;  /* 0x00007610ff4c7816 */ /* 0x001fe2000000002a */
        /* <DEDUP_REMOVED lines=8> */
.L_x_10306:
[----:B------:R-:W-:Y:S05]  /*6410*/  BSYNC B1 ;  /* 0x0000000000017941 */ /* 0x000fea0003800000 */
.L_x_10305:
[----:B------:R-:W-:Y:S01]  /*6420*/  @!P4 ISETP.NE.U32.AND P5, PT, RZ, c[0x0][0x180], PT ;  /* 0x00006000ff00ca0c */ /* 0x000fe20003fa5070 */
[----:B------:R-:W-:Y:S01]  /*6430*/  BSSY B1, `(.L_x_10314) ;  /* 0x000005a000017945 */ /* 0x000fe20003800000 */
[----:B0-----:R-:W-:Y:S02]  /*6440*/  @!P4 IMAD.MOV.U32 R76, RZ, RZ, R59 ;  /* 0x000000ffff4cc224 */ /* 0x001fe400078e003b */
        /* <DEDUP_REMOVED lines=15> */
.L_x_10317:
[----:B------:R-:W-:Y:S02]  /*6540*/  IMAD.MOV.U32 R145, RZ, RZ, R126 ;  /* 0x000000ffff917224 */ /* 0x000fe400078e007e */
.L_x_10318:
[----:B------:R-:W-:Y:S05]  /*6550*/  BSYNC B2 ;  /* 0x0000000000027941 */ /* 0x000fea0003800000 */
.L_x_10316:
        /* <DEDUP_REMOVED lines=16> */
.L_x_10322:
[----:B------:R-:W-:Y:S05]  /*6660*/  BSYNC B3 ;  /* 0x0000000000037941 */ /* 0x000fea0003800000 */
.L_x_10321:
        /* <DEDUP_REMOVED lines=43> */
.L_x_10320:
[----:B------:R-:W-:Y:S05]  /*6920*/  BSYNC B2 ;  /* 0x0000000000027941 */ /* 0x000fea0003800000 */
.L_x_10319:
        /* <DEDUP_REMOVED lines=10> */
.L_x_10315:
[----:B------:R-:W-:Y:S05]  /*69d0*/  BSYNC B1 ;  /* 0x0000000000017941 */ /* 0x000fea0003800000 */
.L_x_10314:
        /* <DEDUP_REMOVED lines=18> */
.L_x_10326:
[----:B------:R-:W-:Y:S02]  /*6b00*/  IMAD.MOV.U32 R145, RZ, RZ, R126 ;  /* 0x000000ffff917224 */ /* 0x000fe400078e007e */
.L_x_10327:
[----:B------:R-:W-:Y:S05]  /*6b10*/  BSYNC B2 ;  /* 0x0000000000027941 */ /* 0x000fea0003800000 */
.L_x_10325:
        /* <DEDUP_REMOVED lines=16> */
.L_x_10331:
[----:B------:R-:W-:Y:S05]  /*6c20*/  BSYNC B3 ;  /* 0x0000000000037941 */ /* 0x000fea0003800000 */
.L_x_10330:
        /* <DEDUP_REMOVED lines=43> */
.L_x_10329:
[----:B------:R-:W-:Y:S05]  /*6ee0*/  BSYNC B2 ;  /* 0x0000000000027941 */ /* 0x000fea0003800000 */
.L_x_10328:
        /* <DEDUP_REMOVED lines=10> */
.L_x_10324:
[----:B------:R-:W-:Y:S05]  /*6f90*/  BSYNC B1 ;  /* 0x0000000000017941 */ /* 0x000fea0003800000 */
.L_x_10323:
[----:B------:R-:W-:Y:S01]  /*6fa0*/  HFMA2.MMA R77, -RZ, RZ, 0, 1.9073486328125e-06 ;  /* 0x00000020ff4d7435 */ /* 0x000fe200000001ff */
[----:B------:R-:W-:Y:S09]  /*6fb0*/  BSSY B1, `(.L_x_10332) ;  /* 0x0000019000017945 */ /* 0x000ff20003800000 */
[----:B------:R-:W-:-:S05]  /*6fc0*/  IMAD.WIDE.U32 R76, R144, R77, c[0x0][0x188] ;  /* 0x00006200904c7625 */ /* 0x000fca00078e004d */
[----:B------:R0:W-:Y:S04]  /*6fd0*/  STG.E.128 [R76.64], R52 ;  /* 0x000000344c007986 */ /* 0x0001e8000c101d06 */
[----:B------:R0:W-:Y:S01]  /*6fe0*/  STG.E.128 [R76.64+0x10], R56 ;  /* 0x000010384c007986 */ /* 0x0001e2000c101d06 */
        /* <DEDUP_REMOVED lines=21> */
.L_x_10333:
[----:B------:R-:W-:Y:S05]  /*7140*/  BSYNC B1 ;  /* 0x0000000000017941 */ /* 0x000fea0003800000 */
.L_x_10332:
[----:B------:R-:W-:Y:S02]  /*7150*/  IADD3 R144, R144, 0x80, RZ ;  /* 0x0000008090907810 */ /* 0x000fe40007ffe0ff */
[----:B------:R-:W-:Y:S02]  /*7160*/  IADD3 R143, R143, 0x80, RZ ;  /* 0x000000808f8f7810 */ /* 0x000fe40007ffe0ff */
.L_x_10259:
[----:B------:R-:W-:Y:S05]  /*7170*/  BSYNC B0 ;  /* 0x0000000000007941 */ /* 0x000fea0003800000 */
.L_x_10258:
        /* <DEDUP_REMOVED lines=29> */
[----:B------:R-:W-:Y:S01]  /*7350*/  MOV R76, R124 ;  /* 0x0000007c004c7202 */ /* 0x000fe20000000f00 */
[----:B------:R-:W-:Y:S05]  /*7360*/  BRA `(.L_x_10340) ;  /* 0x0000001000007947 */ /* 0x000fea0003800000 */
.L_x_10339:
[----:B0-----:R-:W-:Y:S02]  /*7370*/  IMAD.MOV.U32 R76, RZ, RZ, R126 ;  /* 0x000000ffff4c7224 */ /* 0x001fe400078e007e */
.L_x_10340:
[----:B------:R-:W-:Y:S05]  /*7380*/  BSYNC B2 ;  /* 0x0000000000027941 */ /* 0x000fea0003800000 */
.L_x_10338:
        /* <DEDUP_REMOVED lines=16> */
.L_x_10344:
[----:B------:R-:W-:Y:S05]  /*7490*/  BSYNC B3 ;  /* 0x0000000000037941 */ /* 0x000fea0003800000 */
.L_x_10343:
        /* <DEDUP_REMOVED lines=43> */
.L_x_10342:
[----:B------:R-:W-:Y:S05]  /*7750*/  BSYNC B2 ;  /* 0x0000000000027941 */ /* 0x000fea0003800000 */
.L_x_10341:
        /* <DEDUP_REMOVED lines=10> */
.L_x_10337:
[----:B-1----:R-:W-:Y:S05]  /*7800*/  BSYNC B1 ;  /* 0x0000000000017941 */ /* 0x002fea0003800000 */
.L_x_10336:
        /* <DEDUP_REMOVED lines=18> */
.L_x_10348:
[----:B0-----:R-:W-:Y:S02]  /*7930*/  IMAD.MOV.U32 R78, RZ, RZ, R126 ;  /* 0x000000ffff4e7224 */ /* 0x001fe400078e007e */
.L_x_10349:
[----:B------:R-:W-:Y:S05]  /*7940*/  BSYNC B2 ;  /* 0x0000000000027941 */ /* 0x000fea0003800000 */
.L_x_10347:
        /* <DEDUP_REMOVED lines=16> */
.L_x_10353:
[----:B------:R-:W-:Y:S05]  /*7a50*/  BSYNC B3 ;  /* 0x0000000000037941 */ /* 0x000fea0003800000 */
.L_x_10352:
        /* <DEDUP_REMOVED lines=43> */
.L_x_10351:
[----:B------:R-:W-:Y:S05]  /*7d10*/  BSYNC B2 ;  /* 0x0000000000027941 */ /* 0x000fea0003800000 */
.L_x_10350:
        /* <DEDUP_REMOVED lines=10> */
.L_x_10346:
[----:B------:R-:W-:Y:S05]  /*7dc0*/  BSYNC B1 ;  /* 0x0000000000017941 */ /* 0x000fea0003800000 */
.L_x_10345:
        /* <DEDUP_REMOVED lines=18> */
.L_x_10357:
[----:B0-----:R-:W-:Y:S02]  /*7ef0*/  IMAD.MOV.U32 R78, RZ, RZ, R126 ;  /* 0x000000ffff4e7224 */ /* 0x001fe400078e007e */
.L_x_10358:
[----:B------:R-:W-:Y:S05]  /*7f00*/  BSYNC B2 ;  /* 0x0000000000027941 */ /* 0x000fea0003800000 */
.L_x_10356:
        /* <DEDUP_REMOVED lines=16> */
.L_x_10362:
[----:B------:R-:W-:Y:S05]  /*8010*/  BSYNC B3 ;  /* 0x0000000000037941 */ /* 0x000fea0003800000 */
.L_x_10361:
        /* <DEDUP_REMOVED lines=43> */
.L_x_10360:
[----:B------:R-:W-:Y:S05]  /*82d0*/  BSYNC B2 ;  /* 0x0000000000027941 */ /* 0x000fea0003800000 */
.L_x_10359:
        /* <DEDUP_REMOVED lines=10> */
.L_x_10355:
[----:B------:R-:W-:Y:S05]  /*8380*/  BSYNC B1 ;  /* 0x0000000000017941 */ /* 0x000fea0003800000 */
.L_x_10354:
        /* <DEDUP_REMOVED lines=18> */
.L_x_10366:
[----:B------:R-:W-:Y:S02]  /*84b0*/  IMAD.MOV.U32 R106, RZ, RZ, R126 ;  /* 0x000000ffff6a7224 */ /* 0x000fe400078e007e */
.L_x_10367:
[----:B------:R-:W-:Y:S05]  /*84c0*/  BSYNC B2 ;  /* 0x0000000000027941 */ /* 0x000fea0003800000 */
.L_x_10365:
        /* <DEDUP_REMOVED lines=16> */
.L_x_10371:
[----:B------:R-:W-:Y:S05]  /*85d0*/  BSYNC B3 ;  /* 0x0000000000037941 */ /* 0x000fea0003800000 */
.L_x_10370:
        /* <DEDUP_REMOVED lines=43> */
.L_x_10369:
[----:B------:R-:W-:Y:S05]  /*8890*/  BSYNC B2 ;  /* 0x0000000000027941 */ /* 0x000fea0003800000 */
.L_x_10368:
        /* <DEDUP_REMOVED lines=8> */
[----:B------:R-:W-:-:S03]  /*8920*/  SEL R135, RZ, 0x1, P5 ;  /* 0x00000001ff877807 */ /* 0x000fc60002800000 */
[----:B------:R-:W-:Y:S02]  /*8930*/  @P3 FADD.FTZ R63, R35, R63 ;  /* 0x0000003f233f3221 */ /* 0x000fe40000010000 */
.L_x_10364:
[----:B------:R-:W-:Y:S05]  /*8940*/  BSYNC B1 ;  /* 0x0000000000017941 */ /* 0x000fea0003800000 */
.L_x_10363:
        /* <DEDUP_REMOVED lines=18> */
.L_x_10375:
[----:B------:R-:W-:Y:S02]  /*8a70*/  IMAD.MOV.U32 R106, RZ, RZ, R126 ;  /* 0x000000ffff6a7224 */ /* 0x000fe400078e007e */
.L_x_10376:
[----:B------:R-:W-:Y:S05]  /*8a80*/  BSYNC B2 ;  /* 0x0000000000027941 */ /* 0x000fea0003800000 */
.L_x_10374:
        /* <DEDUP_REMOVED lines=16> */
.L_x_10380:
[----:B------:R-:W-:Y:S05]  /*8b90*/  BSYNC B3 ;  /* 0x0000000000037941 */ /* 0x000fea0003800000 */
.L_x_10379:
        /* <DEDUP_REMOVED lines=43> */
.L_x_10378:
[----:B------:R-:W-:Y:S05]  /*8e50*/  BSYNC B2 ;  /* 0x0000000000027941 */ /* 0x000fea0003800000 */
.L_x_10377:
        /* <DEDUP_REMOVED lines=10> */
.L_x_10373:
[----:B------:R-:W-:Y:S05]  /*8f00*/  BSYNC B1 ;  /* 0x0000000000017941 */ /* 0x000fea0003800000 */
.L_x_10372:
        /* <DEDUP_REMOVED lines=18> */
.L_x_10384:
[----:B------:R-:W-:Y:S02]  /*9030*/  MOV R145, R126 ;  /* 0x0000007e00917202 */ /* 0x000fe40000000f00 */
.L_x_10385:
[----:B------:R-:W-:Y:S05]  /*9040*/  BSYNC B2 ;  /* 0x0000000000027941 */ /* 0x000fea0003800000 */
.L_x_10383:
        /* <DEDUP_REMOVED lines=16> */
.L_x_10389:
[----:B------:R-:W-:Y:S05]  /*9150*/  BSYNC B3 ;  /* 0x0000000000037941 */ /* 0x000fea0003800000 */
.L_x_10388:
        /* <DEDUP_REMOVED lines=43> */
.L_x_10387:
[----:B------:R-:W-:Y:S05]  /*9410*/  BSYNC B2 ;  /* 0x0000000000027941 */ /* 0x000fea0003800000 */
.L_x_10386:
        /* <DEDUP_REMOVED lines=10> */
.L_x_10382:
[----:B------:R-:W-:Y:S05]  /*94c0*/  BSYNC B1 ;  /* 0x0000000000017941 */ /* 0x000fea0003800000 */
.L_x_10381:
        /* <DEDUP_REMOVED lines=18> */
.L_x_10393:
[----:B------:R-:W-:Y:S02]  /*95f0*/  IMAD.MOV.U32 R145, RZ, RZ, R126 ;  /* 0x000000ffff917224 */ /* 0x000fe400078e007e */
.L_x_10394:
[----:B------:R-:W-:Y:S05]  /*9600*/  BSYNC B2 ;  /* 0x0000000000027941 */ /* 0x000fea0003800000 */
.L_x_10392:
        /* <DEDUP_REMOVED lines=16> */
.L_x_10398:
[----:B------:R-:W-:Y:S05]  /*9710*/  BSYNC B3 ;  /* 0x0000000000037941 */ /* 0x000fea0003800000 */
.L_x_10397:
        /* <DEDUP_REMOVED lines=43> */
.L_x_10396:
[----:B------:R-:W-:Y:S05]  /*99d0*/  BSYNC B2 ;  /* 0x0000000000027941 */ /* 0x000fea0003800000 */
.L_x_10395:
        /* <DEDUP_REMOVED lines=10> */
.L_x_10391:
[----:B------:R-:W-:Y:S05]  /*9a80*/  BSYNC B1 ;  /* 0x0000000000017941 */ /* 0x000fea0003800000 */
.L_x_10390:
        /* <DEDUP_REMOVED lines=18> */
.L_x_10402:
[----:B------:R-:W-:Y:S02]  /*9bb0*/  IMAD.MOV.U32 R145, RZ, RZ, R126 ;  /* 0x000000ffff917224 */ /* 0x000fe400078e007e */
.L_x_10403:
[----:B------:R-:W-:Y:S05]  /*9bc0*/  BSYNC B2 ;  /* 0x0000000000027941 */ /* 0x000fea0003800000 */
.L_x_10401:
        /* <DEDUP_REMOVED lines=16> */
.L_x_10407:
[----:B------:R-:W-:Y:S05]  /*9cd0*/  BSYNC B3 ;  /* 0x0000000000037941 */ /* 0x000fea0003800000 */
.L_x_10406:
        /* <DEDUP_REMOVED lines=43> */
.L_x_10405:
[----:B------:R-:W-:Y:S05]  /*9f90*/  BSYNC B2 ;  /* 0x0000000000027941 */ /* 0x000fea0003800000 */
.L_x_10404:
        /* <DEDUP_REMOVED lines=10> */
.L_x_10400:
[----:B------:R-:W-:Y:S05]  /*a040*/  BSYNC B1 ;  /* 0x0000000000017941 */ /* 0x000fea0003800000 */
.L_x_10399:
[----:B------:R-:W-:Y:S01]  /*a050*/  IMAD.MOV.U32 R77, RZ, RZ, 0x20 ;  /* 0x00000020ff4d7424 */ /* 0x000fe200078e00ff */
[----:B------:R-:W-:Y:S03]  /*a060*/  BSSY B1, `(.L_x_10408) ;  /* 0x0000019000017945 */ /* 0x000fe60003800000 */
        /* <DEDUP_REMOVED lines=24> */
.L_x_10409:
[----:B------:R-:W-:Y:S05]  /*a1f0*/  BSYNC B1 ;  /* 0x0000000000017941 */ /* 0x000fea0003800000 */
.L_x_10408:
[----:B------:R-:W-:Y:S02]  /*a200*/  IADD3 R144, R144, 0x80, RZ ;  /* 0x0000008090907810 */ /* 0x000fe40007ffe0ff */
[----:B------:R-:W-:Y:S02]  /*a210*/  IADD3 R143, R143, 0x80, RZ ;  /* 0x000000808f8f7810 */ /* 0x000fe40007ffe0ff */
.L_x_10335:
[----:B------:R-:W-:Y:S05]  /*a220*/  BSYNC B0 ;  /* 0x0000000000007941 */ /* 0x000fea0003800000 */
.L_x_10334:
[----:B------:R-:W-:Y:S01]  /*a230*/  BSSY B0, `(.L_x_10410) ;  /* 0x0000305000007945 */ /* 0x000fe20003800000 */
[----:B------:R-:W-:Y:S05]  /*a240*/  @!P1 BRA `(.L_x_10411) ;  /* 0x0000303000009947 */ /* 0x000fea0003800000 */
[----:B------:R-:W-:-:S04]  /*a250*/  ISETP.NE.U32.AND P3, PT, RZ, c[0x0][0x180], PT ;  /* 0x00006000ff007a0c */ /* 0x000fc80003f65070 */
[----:B------:R-:W-:Y:S01]  /*a260*/  ISETP.NE.AND.EX P3, PT, RZ, c[0x0][0x184], PT, P3 ;  /* 0x00006100ff007a0c */ /* 0x000fe20003f65330 */
[----:B------:R-:W-:-:S12]  /*a270*/  @P2 IMAD.MOV.U32 R72, RZ, RZ, 0x10 ;  /* 0x00000010ff482424 */ /* 0x000fd800078e00ff */
[----:B------:R-:W-:Y:S01]  /*a280*/  @P3 MOV R71, 0x20 ;  /* 0x0000002000473802 */ /* 0x000fe20000000f00 */
[----:B------:R-:W-:-:S04]  /*a290*/  @P2 IMAD.WIDE.U32 R72, R143, R72, c[0x0][0x170] ;  /* 0x00005c008f482625 */ /* 0x000fc800078e0048 */
[----:B------:R-:W-:Y:S01]  /*a2a0*/  @P3 IMAD.WIDE.U32 R70, R144, R71, c[0x0][0x180] ;  /* 0x0000600090463625 */ /* 0x000fe200078e0047 */
[----:B------:R1:W5:Y:S04]  /*a2b0*/  @P2 LDG.E.128 R40, [R72.64] ;  /* 0x0000000648282981 */ /* 0x000368000c1e1d00 */
        /* <DEDUP_REMOVED lines=21> */
.L_x_10415:
[----:B0-----:R-:W-:Y:S02]  /*a410*/  IMAD.MOV.U32 R76, RZ, RZ, R126 ;  /* 0x000000ffff4c7224 */ /* 0x001fe400078e007e */
.L_x_10416:
[----:B------:R-:W-:Y:S05]  /*a420*/  BSYNC B2 ;  /* 0x0000000000027941 */ /* 0x000fea0003800000 */
.L_x_10414:
        /* <DEDUP_REMOVED lines=16> */
.L_x_10420:
[----:B------:R-:W-:Y:S05]  /*a530*/  BSYNC B3 ;  /* 0x0000000000037941 */ /* 0x000fea0003800000 */
.L_x_10419:
        /* <DEDUP_REMOVED lines=43> */
.L_x_10418:
[----:B------:R-:W-:Y:S05]  /*a7f0*/  BSYNC B2 ;  /* 0x0000000000027941 */ /* 0x000fea0003800000 */
.L_x_10417:
        /* <DEDUP_REMOVED lines=10> */
.L_x_10413:
[----:B-1----:R-:W-:Y:S05]  /*a8a0*/  BSYNC B1 ;  /* 0x0000000000017941 */ /* 0x002fea0003800000 */
.L_x_10412:
        /* <DEDUP_REMOVED lines=18> */
.L_x_10424:
[----:B0-----:R-:W-:Y:S02]  /*a9d0*/  IMAD.MOV.U32 R78, RZ, RZ, R126 ;  /* 0x000000ffff4e7224 */ /* 0x001fe400078e007e */
.L_x_10425:
[----:B------:R-:W-:Y:S05]  /*a9e0*/  BSYNC B2 ;  /* 0x0000000000027941 */ /* 0x000fea0003800000 */
.L_x_10423:
        /* <DEDUP_REMOVED lines=16> */
.L_x_10429:
[----:B------:R-:W-:Y:S05]  /*aaf0*/  BSYNC B3 ;  /* 0x0000000000037941 */ /* 0x000fea0003800000 */
.L_x_10428:
        /* <DEDUP_REMOVED lines=43> */
.L_x_10427:
[----:B------:R-:W-:Y:S05]  /*adb0*/  BSYNC B2 ;  /* 0x0000000000027941 */ /* 0x000fea0003800000 */
.L_x_10426:
        /* <DEDUP_REMOVED lines=10> */
.L_x_10422:
[----:B------:R-:W-:Y:S05]  /*ae60*/  BSYNC B1 ;  /* 0x0000000000017941 */ /* 0x000fea0003800000 */
.L_x_10421:
        /* <DEDUP_REMOVED lines=18> */
.L_x_10433:
[----:B0-----:R-:W-:Y:S02]  /*af90*/  IMAD.MOV.U32 R78, RZ, RZ, R126 ;  /* 0x000000ffff4e7224 */ /* 0x001fe400078e007e */
.L_x_10434:
[----:B------:R-:W-:Y:S05]  /*afa0*/  BSYNC B2 ;  /* 0x0000000000027941 */ /* 0x000fea0003800000 */
.L_x_10432:
        /* <DEDUP_REMOVED lines=16> */
.L_x_10438:
[----:B------:R-:W-:Y:S05]  /*b0b0*/  BSYNC B3 ;  /* 0x0000000000037941 */ /* 0x000fea0003800000 */
.L_x_10437:
        /* <DEDUP_REMOVED lines=43> */
.L_x_10436:
[----:B------:R-:W-:Y:S05]  /*b370*/  BSYNC B2 ;  /* 0x0000000000027941 */ /* 0x000fea0003800000 */
.L_x_10435:
        /* <DEDUP_REMOVED lines=10> */
.L_x_10431:
[----:B------:R-:W-:Y:S05]  /*b420*/  BSYNC B1 ;  /* 0x0000000000017941 */ /* 0x000fea0003800000 */
.L_x_10430:
        /* <DEDUP_REMOVED lines=18> */
.L_x_10442:
[----:B------:R-:W-:Y:S02]  /*b550*/  IMAD.MOV.U32 R106, RZ, RZ, R126 ;  /* 0x000000ffff6a7224 */ /* 0x000fe400078e007e */
.L_x_10443:
[----:B------:R-:W-:Y:S05]  /*b560*/  BSYNC B2 ;  /* 0x0000000000027941 */ /* 0x000fea0003800000 */
.L_x_10441:
        /* <DEDUP_REMOVED lines=16> */
.L_x_10447:
[----:B------:R-:W-:Y:S05]  /*b670*/  BSYNC B3 ;  /* 0x0000000000037941 */ /* 0x000fea0003800000 */
.L_x_10446:
        /* <DEDUP_REMOVED lines=43> */
.L_x_10445:
[----:B------:R-:W-:Y:S05]  /*b930*/  BSYNC B2 ;  /* 0x0000000000027941 */ /* 0x000fea0003800000 */
.L_x_10444:
        /* <DEDUP_REMOVED lines=10> */
.L_x_10440:
[----:B------:R-:W-:Y:S05]  /*b9e0*/  BSYNC B1 ;  /* 0x0000000000017941 */ /* 0x000fea0003800000 */
.L_x_10439:
        /* <DEDUP_REMOVED lines=18> */
.L_x_10451:
[----:B------:R-:W-:Y:S02]  /*bb10*/  IMAD.MOV.U32 R106, RZ, RZ, R126 ;  /* 0x000000ffff6a7224 */ /* 0x000fe400078e007e */
.L_x_10452:
[----:B------:R-:W-:Y:S05]  /*bb20*/  BSYNC B2 ;  /* 0x0000000000027941 */ /* 0x000fea0003800000 */
.L_x_10450:
        /* <DEDUP_REMOVED lines=16> */
.L_x_10456:
[----:B------:R-:W-:Y:S05]  /*bc30*/  BSYNC B3 ;  /* 0x0000000000037941 */ /* 0x000fea0003800000 */
.L_x_10455:
        /* <DEDUP_REMOVED lines=43> */
.L_x_10454:
[----:B------:R-:W-:Y:S05]  /*bef0*/  BSYNC B2 ;  /* 0x0000000000027941 */ /* 0x000fea0003800000 */
.L_x_10453:
        /* <DEDUP_REMOVED lines=10> */
.L_x_10449:
[----:B------:R-:W-:Y:S05]  /*bfa0*/  BSYNC B1 ;  /* 0x0000000000017941 */ /* 0x000fea0003800000 */
.L_x_10448:
        /* <DEDUP_REMOVED lines=18> */
.L_x_10460:
[----:B------:R-:W-:Y:S02]  /*c0d0*/  MOV R142, R126 ;  /* 0x0000007e008e7202 */ /* 0x000fe40000000f00 */
.L_x_10461:
[----:B------:R-:W-:Y:S05]  /*c0e0*/  BSYNC B2 ;  /* 0x0000000000027941 */ /* 0x000fea0003800000 */
.L_x_10459:
        /* <DEDUP_REMOVED lines=16> */
.L_x_10465:
[----:B------:R-:W-:Y:S05]  /*c1f0*/  BSYNC B3 ;  /* 0x0000000000037941 */ /* 0x000fea0003800000 */
.L_x_10464:
        /* <DEDUP_REMOVED lines=43> */
.L_x_10463:
[----:B------:R-:W-:Y:S05]  /*c4b0*/  BSYNC B2 ;  /* 0x0000000000027941 */ /* 0x000fea0003800000 */
.L_x_10462:
        /* <DEDUP_REMOVED lines=10> */
.L_x_10458:
[----:B------:R-:W-:Y:S05]  /*c560*/  BSYNC B1 ;  /* 0x0000000000017941 */ /* 0x000fea0003800000 */
.L_x_10457:
[----:B------:R-:W-:Y:S01]  /*c570*/  @!P4 ISETP.NE.U32.AND P5, PT, RZ, c[0x0][0x180], PT ;  /* 0x00006000ff00ca0c */ /* 0x000fe20003fa5070 */
[----:B------:R-:W-:Y:S01]  /*c580*/  BSSY B1, `(.L_x_10466) ;  /* 0x000005a000017945 */ /* 0x000fe20003800000 */
[----:B0-----:R-:W-:Y:S02]  /*c590*/  @!P4 MOV R76, R75 ;  /* 0x0000004b004cc202 */ /* 0x001fe40000000f00 */
        /* <DEDUP_REMOVED lines=15> */
.L_x_10469:
[----:B------:R-:W-:Y:S02]  /*c690*/  IMAD.MOV.U32 R142, RZ, RZ, R126 ;  /* 0x000000ffff8e7224 */ /* 0x000fe400078e007e */
.L_x_10470:
[----:B------:R-:W-:Y:S05]  /*c6a0*/  BSYNC B2 ;  /* 0x0000000000027941 */ /* 0x000fea0003800000 */
.L_x_10468:
        /* <DEDUP_REMOVED lines=16> */
.L_x_10474:
[----:B------:R-:W-:Y:S05]  /*c7b0*/  BSYNC B3 ;  /* 0x0000000000037941 */ /* 0x000fea0003800000 */
.L_x_10473:
        /* <DEDUP_REMOVED lines=43> */
.L_x_10472:
[----:B------:R-:W-:Y:S05]  /*ca70*/  BSYNC B2 ;  /* 0x0000000000027941 */ /* 0x000fea0003800000 */
.L_x_10471:
        /* <DEDUP_REMOVED lines=10> */
.L_x_10467:
[----:B------:R-:W-:Y:S05]  /*cb20*/  BSYNC B1 ;  /* 0x0000000000017941 */ /* 0x000fea0003800000 */
.L_x_10466:
        /* <DEDUP_REMOVED lines=18> */
.L_x_10478:
[----:B------:R-:W-:Y:S02]  /*cc50*/  IMAD.MOV.U32 R142, RZ, RZ, R126 ;  /* 0x000000ffff8e7224 */ /* 0x000fe400078e007e */
.L_x_10479:
[----:B------:R-:W-:Y:S05]  /*cc60*/  BSYNC B2 ;  /* 0x0000000000027941 */ /* 0x000fea0003800000 */
.L_x_10477:
        /* <DEDUP_REMOVED lines=16> */
.L_x_10483:
[----:B------:R-:W-:Y:S05]  /*cd70*/  BSYNC B3 ;  /* 0x0000000000037941 */ /* 0x000fea0003800000 */
.L_x_10482:
        /* <DEDUP_REMOVED lines=43> */
.L_x_10481:
[----:B------:R-:W-:Y:S05]  /*d030*/  BSYNC B2 ;  /* 0x0000000000027941 */ /* 0x000fea0003800000 */
.L_x_10480:
[----:B------:R-:W0:Y:S01]  /*d040*/  I2F.U32 R75, R142 ;  /* 0x0000008e004b7306 */ /* 0x000e220000201000 */
[----:B------:R-:W-:Y:S01]  /*d050*/  HFMA2.MMA R76, -RZ, RZ, 0.1171875, 0 ;  /* 0x2f800000ff4c7435 */ /* 0x000fe200000001ff */
[----:B------:R-:W-:-:S05]  /*d060*/  PRMT R77, RZ, 0x7610, R43 ;  /* 0x00007610ff4d7816 */ /* 0x000fca000000002b */
[----:B------:R-:W-:-:S04]  /*d070*/  FMUL.FTZ R77, R77, c[0x0][0x1ec] ;  /* 0x00007b004d4d7a20 */ /* 0x000fc80000410000 */
[----:B------:R-:W-:Y:S02]  /*d080*/  FMUL.FTZ R77, R77, c[0x0][0x1e8] ;  /* 0x00007a004d4d7a20 */ /* 0x000fe40000410000 */
[----:B0-----:R-:W-:-:S05]  /*d090*/  FFMA.FTZ R75, R75, R76, 1.1641532182693481445e-10 ;  /* 0x2f0000004b4b7423 */ /* 0x001fca000001004c */
[----:B------:R-:W-:-:S04]  /*d0a0*/  FSETP.GTU.FTZ.AND P4, PT, R75, c[0x0][0x1e4], PT ;  /* 0x000079004b007a0b */ /* 0x000fc80003f9c000 */
[----:B------:R-:W-:Y:S02]  /*d0b0*/  FSEL R75, R77, RZ, !P4 ;  /* 0x000000ff4d4b7208 */ /* 0x000fe40006000000 */
[----:B------:R-:W-:-:S03]  /*d0c0*/  SEL R139, RZ, 0x1, P4 ;  /* 0x00000001ff8b7807 */ /* 0x000fc60002000000 */
[----:B------:R-:W-:Y:S02]  /*d0d0*/  @P3 FADD.FTZ R75, R47, R75 ;  /* 0x0000004b2f4b3221 */ /* 0x000fe40000010000 */
.L_x_10476:
[----:B------:R-:W-:Y:S05]  /*d0e0*/  BSYNC B1 ;  /* 0x0000000000017941 */ /* 0x000fea0003800000 */
.L_x_10475:
[----:B------:R-:W-:-:S04]  /*d0f0*/  IMAD.MOV.U32 R145, RZ, RZ, 0x20 ;  /* 0x00000020ff917424 */ /* 0x000fc800078e00ff */
[----:B------:R-:W-:-:S05]  /*d100*/  IMAD.WIDE.U32 R144, R144, R145, c[0x0][0x188] ;  /* 0x0000620090907625 */ /* 0x000fca00078e0091 */
[----:B------:R0:W-:Y:S04]  /*d110*/  STG.E.128 [R144.64], R68 ;  /* 0x0000004490007986 */ /* 0x0001e8000c101d06 */
[----:B------:R0:W-:Y:S01]  /*d120*/  STG.E.128 [R144.64+0x10], R72 ;  /* 0x0000104890007986 */ /* 0x0001e2000c101d06 */
[----:B------:R-:W-:Y:S05]  /*d130*/  @!P2 BRA `(.L_x_10411) ;  /* 0x000001400000a947 */ /* 0x000fea0003800000 */
[----:B------:R-:W-:Y:S01]  /*d140*/  IMAD.U32 R77, R138, 0x10000, RZ ;  /* 0x000100008a4d7824 */ /* 0x000fe200078e00ff */
        /* <DEDUP_REMOVED lines=9> */
[----:B0-----:R-:W-:Y:S01]  /*d1e0*/  LOP3.LUT R145, R76, 0xff00, R79, 0xf8, !PT ;  /* 0x0000ff004c917812 */ /* 0x001fe200078ef84f */
        /* <DEDUP_REMOVED lines=9> */
.L_x_10411:
[----:B------:R-:W-:Y:S05]  /*d280*/  BSYNC B0 ;  /* 0x0000000000007941 */ /* 0x000fea0003800000 */
.L_x_10410:
        /* <DEDUP_REMOVED lines=42> */
.L_x_10496:
        /* <DEDUP_REMOVED lines=85> */
.L_x_10497:
        /* <DEDUP_REMOVED lines=12> */
[----:B------:R-:W-:Y:S01]  /*db40*/  LOP3.LUT P3, RZ, R78, 0x1f, R31, 0xf8, !PT ;  /* 0x0000001f4eff7812 */ /* 0x000fe2000786f81f */
[----:B------:R-:W-:Y:S01]  /*db50*/  IMAD.MOV.U32 R106, RZ, RZ, RZ ;  /* 0x000000ffff6a7224 */ /* 0x000fe200078e00ff */
[----:B------:R-:W-:Y:S01]  /*db60*/  @!P2 MOV R106, R120 ;  /* 0x00000078006aa202 */ /* 0x000fe20000000f00 */
[----:B------:R-:W-:Y:S01]  /*db70*/  IMAD.MOV.U32 R78, RZ, RZ, c[0x0][0x1e0] ;  /* 0x00007800ff4e7624 */ /* 0x000fe200078e00ff */
        /* <DEDUP_REMOVED lines=92> */
.L_x_10489:
[----:B------:R-:W-:Y:S05]  /*e140*/  BSYNC B1 ;  /* 0x0000000000017941 */ /* 0x000fea0003800000 */
.L_x_10488:
        /* <DEDUP_REMOVED lines=35> */
.L_x_10491:
[----:B------:R-:W-:Y:S05]  /*e380*/  BSYNC B1 ;  /* 0x0000000000017941 */ /* 0x000fea0003800000 */
.L_x_10490:
        /* <DEDUP_REMOVED lines=35> */
.L_x_10493:
[----:B------:R-:W-:Y:S05]  /*e5c0*/  BSYNC B1 ;  /* 0x0000000000017941 */ /* 0x000fea0003800000 */
.L_x_10492:
        /* <DEDUP_REMOVED lines=32> */
.L_x_10487:
[----:B-1----:R-:W-:Y:S05]  /*e7d0*/  BSYNC B0 ;  /* 0x0000000000007941 */ /* 0x002fea0003800000 */
.L_x_10486:
[----:B------:R-:W-:Y:S02]  /*e7e0*/  IADD3 R26, R26, c[0x0][0x160], RZ ;  /* 0x000058001a1a7a10 */ /* 0x000fe40007ffe0ff */
[----:B------:R-:W-:Y:S02]  /*e7f0*/  LOP3.LUT P3, RZ, R119, 0xff, RZ, 0xc0, !PT ;  /* 0x000000ff77ff7812 */ /* 0x000fe4000786c0ff */
[----:B------:R-:W-:Y:S02]  /*e800*/  ISETP.GE.AND P2, PT, R26, c[0x0][0x164], PT ;  /* 0x000059001a007a0c */ /* 0x000fe40003f46270 */
[----:B------:R-:W-:-:S11]  /*e810*/  SEL R119, RZ, 0x1, P3 ;  /* 0x00000001ff777807 */ /* 0x000fd60001800000 */
[----:B0-----:R-:W-:Y:S01]  /*e820*/  @P2 CALL.REL.NOINC `(.L_x_10494) ;  /* 0x0000001000002944 */ /* 0x001fe20003c00000 */
[----:B------:R-:W-:Y:S05]  /*e830*/  BRA `(.L_x_10495) ;  /* 0xffff26d000007947 */ /* 0x000fea000383ffff */
.L_x_10494:
[----:B------:R-:W-:Y:S05]  /*e840*/  EXIT ;  /* 0x000000000000794d */ /* 0x000fea0003800000 */
.L_x_10484:
[----:B------:R-:W-:Y:S01]  /*e850*/  IMAD.MOV.U32 R144, RZ, RZ, 0x1 ;  /* 0x00000001ff907424 */ /* 0x000fe200078e00ff */
[----:B------:R-:W-:Y:S01]  /*e860*/  MOV R78, 0xe8a0 ;  /* 0x0000e8a0004e7802 */ /* 0x000fe20000000f00 */
[----:B------:R-:W-:Y:S02]  /*e870*/  IMAD.MOV.U32 R142, RZ, RZ, 0x1f ;  /* 0x0000001fff8e7424 */ /* 0x000fe400078e00ff */
[----:B------:R-:W-:Y:S02]  /*e880*/  IMAD.MOV.U32 R143, RZ, RZ, -0x1 ;  /* 0xffffffffff8f7424 */ /* 0x000fe400078e00ff */
[----:B-----5:R-:W-:Y:S05]  /*e890*/  CALL.REL.NOINC `($__internal_58_$__cuda_sm70_shflsync_bfly_p) ;  /* 0x000007b000007944 */ /* 0x020fea0003c00000 */
[----:B-1----:R-:W-:Y:S01]  /*e8a0*/  IMAD.MOV.U32 R76, RZ, RZ, R144 ;  /* 0x000000ffff4c7224 */ /* 0x002fe200078e0090 */
[----:B0-----:R-:W-:Y:S05]  /*e8b0*/  BRA `(.L_x_10496) ;  /* 0xffffec7000007947 */ /* 0x001fea000383ffff */
.L_x_10485:
[----:B------:R-:W-:Y:S01]  /*e8c0*/  IMAD.MOV.U32 R144, RZ, RZ, 0x2 ;  /* 0x00000002ff907424 */ /* 0x000fe200078e00ff */
[----:B------:R-:W-:Y:S01]  /*e8d0*/  MOV R143, 0xffffffff ;  /* 0xffffffff008f7802 */ /* 0x000fe20000000f00 */
[----:B------:R-:W-:Y:S01]  /*e8e0*/  IMAD.MOV.U32 R142, RZ, RZ, 0x1f ;  /* 0x0000001fff8e7424 */ /* 0x000fe200078e00ff */
[----:B------:R-:W-:Y:S02]  /*e8f0*/  MOV R78, 0xe910 ;  /* 0x0000e910004e7802 */ /* 0x000fe40000000f00 */
[----:B-----5:R-:W-:Y:S05]  /*e900*/  CALL.REL.NOINC `($__internal_58_$__cuda_sm70_shflsync_bfly_p) ;  /* 0x0000074000007944 */ /* 0x020fea0003c00000 */
[----:B01----:R-:W-:Y:S01]  /*e910*/  FADD.FTZ R77, R77, R144 ;  /* 0x000000904d4d7221 */ /* 0x003fe20000010000 */
[----:B------:R-:W-:Y:S01]  /*e920*/  MOV R78, 0xe970 ;  /* 0x0000e970004e7802 */ /* 0x000fe20000000f00 */
[----:B------:R-:W-:-:S02]  /*e930*/  IMAD.MOV.U32 R144, RZ, RZ, 0x4 ;  /* 0x00000004ff907424 */ /* 0x000fc400078e00ff */
[----:B------:R-:W-:Y:S02]  /*e940*/  IMAD.MOV.U32 R142, RZ, RZ, 0x1f ;  /* 0x0000001fff8e7424 */ /* 0x000fe400078e00ff */
[----:B------:R-:W-:Y:S02]  /*e950*/  IMAD.MOV.U32 R143, RZ, RZ, -0x1 ;  /* 0xffffffffff8f7424 */ /* 0x000fe400078e00ff */
[----:B------:R-:W-:Y:S05]  /*e960*/  CALL.REL.NOINC `($__internal_58_$__cuda_sm70_shflsync_bfly_p) ;  /* 0x000006e000007944 */ /* 0x000fea0003c00000 */
[----:B01----:R-:W-:Y:S01]  /*e970*/  FADD.FTZ R77, R77, R144 ;  /* 0x000000904d4d7221 */ /* 0x003fe20000010000 */
[----:B------:R-:W-:Y:S01]  /*e980*/  MOV R78, 0xe9d0 ;  /* 0x0000e9d0004e7802 */ /* 0x000fe20000000f00 */
[----:B------:R-:W-:Y:S02]  /*e990*/  IMAD.MOV.U32 R144, RZ, RZ, 0x8 ;  /* 0x00000008ff907424 */ /* 0x000fe400078e00ff */
[----:B------:R-:W-:Y:S02]  /*e9a0*/  IMAD.MOV.U32 R142, RZ, RZ, 0x1f ;  /* 0x0000001fff8e7424 */ /* 0x000fe400078e00ff */
[----:B------:R-:W-:Y:S02]  /*e9b0*/  IMAD.MOV.U32 R143, RZ, RZ, -0x1 ;  /* 0xffffffffff8f7424 */ /* 0x000fe400078e00ff */
[----:B------:R-:W-:Y:S05]  /*e9c0*/  CALL.REL.NOINC `($__internal_58_$__cuda_sm70_shflsync_bfly_p) ;  /* 0x0000068000007944 */ /* 0x000fea0003c00000 */
[----:B01----:R-:W-:Y:S01]  /*e9d0*/  FADD.FTZ R77, R77, R144 ;  /* 0x000000904d4d7221 */ /* 0x003fe20000010000 */
[----:B------:R-:W-:Y:S01]  /*e9e0*/  HFMA2.MMA R144, -RZ, RZ, 0, 9.5367431640625e-07 ;  /* 0x00000010ff907435 */ /* 0x000fe200000001ff */
[----:B------:R-:W-:Y:S01]  /*e9f0*/  IMAD.MOV.U32 R142, RZ, RZ, 0x1f ;  /* 0x0000001fff8e7424 */ /* 0x000fe200078e00ff */
[----:B------:R-:W-:Y:S01]  /*ea00*/  MOV R78, 0xea30 ;  /* 0x0000ea30004e7802 */ /* 0x000fe20000000f00 */
[----:B------:R-:W-:-:S03]  /*ea10*/  IMAD.MOV.U32 R143, RZ, RZ, -0x1 ;  /* 0xffffffffff8f7424 */ /* 0x000fc600078e00ff */
[----:B------:R-:W-:Y:S05]  /*ea20*/  CALL.REL.NOINC `($__internal_58_$__cuda_sm70_shflsync_bfly_p) ;  /* 0x0000062000007944 */ /* 0x000fea0003c00000 */
[----:B-1----:R-:W-:Y:S02]  /*ea30*/  FADD.FTZ R76, R77, R144 ;  /* 0x000000904d4c7221 */ /* 0x002fe40000010000 */
[----:B------:R-:W-:-:S02]  /*ea40*/  IMAD.MOV.U32 R144, RZ, RZ, 0x1 ;  /* 0x00000001ff907424 */ /* 0x000fc400078e00ff */
[----:B------:R-:W-:Y:S02]  /*ea50*/  FMUL.FTZ R76, R115, R76 ;  /* 0x0000004c734c7220 */ /* 0x000fe40000410000 */
[----:B0-----:R-:W-:Y:S02]  /*ea60*/  IMAD.MOV.U32 R143, RZ, RZ, -0x1 ;  /* 0xffffffffff8f7424 */ /* 0x001fe400078e00ff */
        /* <DEDUP_REMOVED lines=67> */
[----:B------:R-:W-:Y:S05]  /*eea0*/  CALL.REL.NOINC `($__internal_58_$__cuda_sm70_shflsync_bfly_p) ;  /* 0x000001a000007944 */ /* 0x000fea0003c00000 */
[----:B01----:R-:W-:Y:S01]  /*eeb0*/  FADD.FTZ R77, R77, R144 ;  /* 0x000000904d4d7221 */ /* 0x003fe20000010000 */
[----:B------:R-:W-:Y:S01]  /*eec0*/  MOV R142, 0x1f ;  /* 0x0000001f008e7802 */ /* 0x000fe20000000f00 */
[----:B------:R-:W-:Y:S01]  /*eed0*/  IMAD.MOV.U32 R144, RZ, RZ, 0x2 ;  /* 0x00000002ff907424 */ /* 0x000fe200078e00ff */
[----:B------:R-:W-:Y:S01]  /*eee0*/  MOV R78, 0xef10 ;  /* 0x0000ef10004e7802 */ /* 0x000fe20000000f00 */
[----:B------:R-:W-:Y:S02]  /*eef0*/  IMAD.MOV.U32 R143, RZ, RZ, -0x1 ;  /* 0xffffffffff8f7424 */ /* 0x000fe400078e00ff */
[----:B------:R-:W-:Y:S05]  /*ef00*/  CALL.REL.NOINC `($__internal_58_$__cuda_sm70_shflsync_bfly_p) ;  /* 0x0000014000007944 */ /* 0x000fea0003c00000 */
[----:B01----:R-:W-:Y:S01]  /*ef10*/  FADD.FTZ R77, R77, R144 ;  /* 0x000000904d4d7221 */ /* 0x003fe20000010000 */
[----:B------:R-:W-:Y:S01]  /*ef20*/  MOV R78, 0xef70 ;  /* 0x0000ef70004e7802 */ /* 0x000fe20000000f00 */
[----:B------:R-:W-:Y:S02]  /*ef30*/  IMAD.MOV.U32 R144, RZ, RZ, 0x4 ;  /* 0x00000004ff907424 */ /* 0x000fe400078e00ff */
[----:B------:R-:W-:Y:S02]  /*ef40*/  IMAD.MOV.U32 R142, RZ, RZ, 0x1f ;  /* 0x0000001fff8e7424 */ /* 0x000fe400078e00ff */
[----:B------:R-:W-:-:S02]  /*ef50*/  IMAD.MOV.U32 R143, RZ, RZ, -0x1 ;  /* 0xffffffffff8f7424 */ /* 0x000fc400078e00ff */
[----:B------:R-:W-:Y:S05]  /*ef60*/  CALL.REL.NOINC `($__internal_58_$__cuda_sm70_shflsync_bfly_p) ;  /* 0x000000e000007944 */ /* 0x000fea0003c00000 */
[----:B01----:R-:W-:Y:S01]  /*ef70*/  FADD.FTZ R77, R77, R144 ;  /* 0x000000904d4d7221 */ /* 0x003fe20000010000 */
[----:B------:R-:W-:Y:S01]  /*ef80*/  MOV R143, 0xffffffff ;  /* 0xffffffff008f7802 */ /* 0x000fe20000000f00 */
[----:B------:R-:W-:Y:S01]  /*ef90*/  IMAD.MOV.U32 R144, RZ, RZ, 0x8 ;  /* 0x00000008ff907424 */ /* 0x000fe200078e00ff */
[----:B------:R-:W-:Y:S01]  /*efa0*/  MOV R78, 0xefd0 ;  /* 0x0000efd0004e7802 */ /* 0x000fe20000000f00 */
[----:B------:R-:W-:-:S02]  /*efb0*/  IMAD.MOV.U32 R142, RZ, RZ, 0x1f ;  /* 0x0000001fff8e7424 */ /* 0x000fc400078e00ff */
[----:B------:R-:W-:Y:S05]  /*efc0*/  CALL.REL.NOINC `($__internal_58_$__cuda_sm70_shflsync_bfly_p) ;  /* 0x0000008000007944 */ /* 0x000fea0003c00000 */
[----:B-1----:R-:W-:Y:S01]  /*efd0*/  FADD.FTZ R107, R77, R144 ;  /* 0x000000904d6b7221 */ /* 0x002fe20000010000 */
[----:B------:R-:W-:Y:S01]  /*efe0*/  MOV R78, 0xf040 ;  /* 0x0000f040004e7802 */ /* 0x000fe20000000f00 */
[----:B------:R-:W-:-:S02]  /*eff0*/  IMAD.MOV.U32 R144, RZ, RZ, 0x10 ;  /* 0x00000010ff907424 */ /* 0x000fc400078e00ff */
[----:B0-----:R-:W-:Y:S02]  /*f000*/  IMAD.MOV.U32 R142, RZ, RZ, 0x1f ;  /* 0x0000001fff8e7424 */ /* 0x001fe400078e00ff */
[----:B------:R-:W-:Y:S02]  /*f010*/  IMAD.MOV.U32 R143, RZ, RZ, -0x1 ;  /* 0xffffffffff8f7424 */ /* 0x000fe400078e00ff */
[----:B------:R-:W-:Y:S02]  /*f020*/  IMAD.MOV.U32 R77, RZ, RZ, R107 ;  /* 0x000000ffff4d7224 */ /* 0x000fe400078e006b */
[----:B------:R-:W-:Y:S05]  /*f030*/  CALL.REL.NOINC `($__internal_58_$__cuda_sm70_shflsync_bfly_p) ;  /* 0x0000001000007944 */ /* 0x000fea0003c00000 */
[----:B01----:R-:W-:Y:S05]  /*f040*/  BRA `(.L_x_10497) ;  /* 0xffffea3000007947 */ /* 0x003fea000383ffff */
        .weak           $__internal_58_$__cuda_sm70_shflsync_bfly_p
        .type           $__internal_58_$__cuda_sm70_shflsync_bfly_p,@function
        .size           $__internal_58_$__cuda_sm70_shflsync_bfly_p,(.L_x_29122 - $__internal_58_$__cuda_sm70_shflsync_bfly_p)
$__internal_58_$__cuda_sm70_shflsync_bfly_p:
[----:B------:R-:W-:Y:S01]  /*f050*/  IMAD.MOV.U32 R79, RZ, RZ, 0x0 ;  /* 0x00000000ff4f7424 */ /* 0x000fe200078e00ff */
[----:B------:R-:W-:Y:S04]  /*f060*/  WARPSYNC R143 ;  /* 0x0000008f00007348 */ /* 0x000fe80003800000 */
[----:B------:R0:W1:Y:S01]  /*f070*/  SHFL.BFLY PT, R144, R77, R144, R142 ;  /* 0x0c0000904d907389 */ /* 0x00006200000e008e */
[----:B------:R-:W-:Y:S05]  /*f080*/  RET.REL.NODEC R78 `(_ZN10layer_norm13ln_fwd_kernelINS_13Kernel_traitsI13__nv_bfloat16S2_fS2_fjLj4096ELj1ELj1ELj4ELj16ENS_18Kernel_traits_baseILj4096ES2_S2_fS2_fjLj128EEEEELb1ELb0ELb1ELb0EEEvNS_9FwdParamsE) ;  /* 0xffff0f704e007950 */ /* 0x000fea0003c3ffff */
.L_x_10498:
        /* <DEDUP_REMOVED lines=15> */
.L_x_29122:


//--------------------- .text._ZN10layer_norm13ln_fwd_kernelINS_13Kernel_traitsI13__nv_bfloat16S2_fS2_fjLj4096ELj1ELj1ELj4ELj16ENS_18Kernel_traits_baseILj4096ES2_S2_fS2_fjLj128EEEEELb1ELb0ELb1ELb1EEEvNS_9FwdParamsE --------------------------
	.section	.text._ZN10layer_norm13ln_fwd_kernelINS_13Kernel_traitsI13__nv_bfloat16S2_fS2_fjLj4096ELj1ELj1ELj4ELj16ENS_18Kernel_traits_baseILj4096ES2_S2_fS2_fjLj128EEEEELb1ELb0ELb1ELb1EEEvNS_9FwdParamsE,"ax",@progbits
	.sectioninfo	@"SHI_REGISTERS=128"
	.align	128
        .global         _ZN10layer_norm13ln_fwd_kernelINS_13Kernel_traitsI13__nv_bfloat16S2_fS2_fjLj4096ELj1ELj1ELj4ELj16ENS_18Kernel_traits_baseILj4096ES2_S2_fS2_fjLj128EEEEELb1ELb0ELb1ELb1EEEvNS_9FwdParamsE
        .type           _ZN10layer_norm13ln_fwd_kernelINS_13Kernel_traitsI13__nv_bfloat16S2_fS2_fjLj4096ELj1ELj1ELj4ELj16ENS_18Kernel_traits_baseILj4096ES2_S2_fS2_fjLj128EEEEELb1ELb0ELb1ELb1EEEvNS_9FwdParamsE,@function
        .size           _ZN10layer_norm13ln_fwd_kernelINS_13Kernel_traitsI13__nv_bfloat16S2_fS2_fjLj4096ELj1ELj1ELj4ELj16ENS_18Kernel_traits_baseILj4096ES2_S2_fS2_fjLj128EEEEELb1ELb0ELb1ELb1EEEvNS_9FwdParamsE,(.L_x_29123 - _ZN10layer_norm13ln_fwd_kernelINS_13Kernel_traitsI13__nv_bfloat16S2_fS2_fjLj4096ELj1ELj1ELj4ELj16ENS_18Kernel_traits_baseILj4096ES2_S2_fS2_fjLj128EEEEELb1ELb0ELb1ELb1EEEvNS_9FwdParamsE)
        .other          _ZN10layer_norm13ln_fwd_kernelINS_13Kernel_traitsI13__nv_bfloat16S2_fS2_fjLj4096ELj1ELj1ELj4ELj16ENS_18Kernel_traits_baseILj4096ES2_S2_fS2_fjLj128EEEEELb1ELb0ELb1ELb1EEEvNS_9FwdParamsE,@"STO_CUDA_ENTRY STV_DEFAULT"
_ZN10layer_norm13ln_fwd_kernelINS_13Kernel_traitsI13__nv_bfloat16S2_fS2_fjLj4096ELj1ELj1ELj4ELj16ENS_18Kernel_traits_baseILj4096ES2_S2_fS2_fjLj128EEEEELb1ELb0ELb1ELb1EEEvNS_9FwdParamsE:
.text._ZN10layer_norm13ln_fwd_kernelINS_13Kernel_traitsI13__nv_bfloat16S2_fS2_fjLj4096ELj1ELj1ELj4ELj16ENS_18Kernel_traits_baseILj4096ES2_S2_fS2_fjLj128EEEEELb1ELb0ELb1ELb1EEEvNS_9FwdParamsE:
        /* <DEDUP_REMOVED lines=147> */
.L_x_10800:
[----:B------:R-:W-:-:S04]  /*0930*/  IMAD.MOV.U32 R51, RZ, RZ, 0x4 ;  /* 0x00000004ff337424 */ /* 0x000fc800078e00ff */
[----:B------:R-:W-:-:S05]  /*0940*/  IMAD.WIDE R44, R78, R51, c[0x0][0x1d0] ;  /* 0x000074004e2c7625 */ /* 0x000fca00078e0233 */
[----:B------:R0:W2:Y:S01]  /*0950*/  LDG.E R52, [R44.64] ;  /* 0x000000062c347981 */ /* 0x0000a2000c1e1900 */
[----:B------:R-:W-:Y:S01]  /*0960*/  ISETP.NE.U32.AND P0, PT, RZ, c[0x0][0x180], PT ;  /* 0x00006000ff007a0c */ /* 0x000fe20003f05070 */
[C---:B------:R-:W-:Y:S02]  /*0970*/  IMAD R46, R78.reuse, c[0x0][0x168], RZ ;  /* 0x00005a004e2e7a24 */ /* 0x040fe400078e02ff */
[----:B------:R-:W-:Y:S01]  /*0980*/  IMAD.MOV.U32 R120, RZ, RZ, RZ ;  /* 0x000000ffff787224 */ /* 0x000fe200078e00ff */
[----:B------:R-:W-:Y:S01]  /*0990*/  ISETP.NE.AND.EX P0, PT, RZ, c[0x0][0x184], PT, P0 ;  /* 0x00006100ff007a0c */ /* 0x000fe20003f05300 */
[----:B------:R-:W-:Y:S01]  /*09a0*/  IMAD.WIDE R50, R78, R51, c[0x0][0x1d8] ;  /* 0x000076004e327625 */ /* 0x000fe200078e0233 */
[----:B------:R-:W-:-:S04]  /*09b0*/  SHF.R.S32.HI R47, RZ, 0x1f, R46 ;  /* 0x0000001fff2f7819 */ /* 0x000fc8000001142e */
[----:B------:R-:W-:Y:S01]  /*09c0*/  LEA.HI R47, R47, R46, RZ, 0x3 ;  /* 0x0000002e2f2f7211 */ /* 0x000fe200078f18ff */
[----:B-----5:R1:W5:Y:S06]  /*09d0*/  LDG.E R115, [R50.64] ;  /* 0x0000000632737981 */ /* 0x02036c000c1e1900 */
[----:B0-----:R-:W-:Y:S01]  /*09e0*/  @P0 IMAD.MOV.U32 R44, RZ, RZ, 0x20 ;  /* 0x00000020ff2c0424 */ /* 0x001fe200078e00ff */
[----:B--2---:R-:W-:-:S13]  /*09f0*/  ISETP.GE.AND P2, PT, R52, 0x1, PT ;  /* 0x000000013400780c */ /* 0x004fda0003f46270 */
[----:B------:R-:W-:Y:S01]  /*0a00*/  @P2 IADD3 R48, R52, -0x1, RZ ;  /* 0xffffffff34302810 */ /* 0x000fe20007ffe0ff */
[----:B------:R-:W-:-:S04]  /*0a10*/  @P2 IMAD.MOV.U32 R45, RZ, RZ, 0x10 ;  /* 0x00000010ff2d2424 */ /* 0x000fc800078e00ff */
[----:B------:R-:W-:Y:S01]  /*0a20*/  @P2 IMAD R49, R48, c[0x0][0x168], RZ ;  /* 0x00005a0030312a24 */ /* 0x000fe200078e02ff */
[----:B------:R-:W-:-:S04]  /*0a30*/  LOP3.LUT R48, R79, 0x7f, RZ, 0xc0, !PT ;  /* 0x0000007f4f307812 */ /* 0x000fc800078ec0ff */
[----:B------:R-:W-:Y:S02]  /*0a40*/  @P2 SHF.R.S32.HI R46, RZ, 0x1f, R49 ;  /* 0x0000001fff2e2819 */ /* 0x000fe40000011431 */
[----:B------:R-:W-:Y:S02]  /*0a50*/  LEA.HI.SX32 R93, R47, R48, 0x1d ;  /* 0x000000302f5d7211 */ /* 0x000fe400078feaff */
[----:B------:R-:W-:-:S03]  /*0a60*/  @P2 LEA.HI R49, R46, R49, RZ, 0x3 ;  /* 0x000000312e312211 */ /* 0x000fc600078f18ff */
[----:B------:R-:W-:Y:S01]  /*0a70*/  @P0 IMAD.WIDE.U32 R46, R93, R44, c[0x0][0x180] ;  /* 0x000060005d2e0625 */ /* 0x000fe200078e002c */
[----:B------:R-:W-:-:S04]  /*0a80*/  @P2 LEA.HI.SX32 R120, R49, R48, 0x1d ;  /* 0x0000003031782211 */ /* 0x000fc800078feaff */
[----:B------:R-:W2:Y:S01]  /*0a90*/  @P0 LDG.E.128 R32, [R46.64] ;  /* 0x000000062e200981 */ /* 0x000ea2000c1e1d00 */
[----:B------:R-:W-:-:S03]  /*0aa0*/  @P2 IMAD.WIDE.U32 R48, R120, R45, c[0x0][0x170] ;  /* 0x00005c0078302625 */ /* 0x000fc600078e002d */
[----:B------:R1:W5:Y:S04]  /*0ab0*/  @P0 LDG.E.128 R36, [R46.64+0x10] ;  /* 0x000010062e240981 */ /* 0x000368000c1e1d00 */
[----:B------:R1:W5:Y:S01]  /*0ac0*/  @P2 LDG.E.128 R40, [R48.64] ;  /* 0x0000000630282981 */ /* 0x000362000c1e1d00 */
[----:B------:R-:W-:Y:S01]  /*0ad0*/  ISETP.GT.AND P3, PT, R52, RZ, PT ;  /* 0x000000ff3400720c */ /* 0x000fe20003f64270 */
[----:B------:R-:W-:Y:S01]  /*0ae0*/  BSSY B0, `(.L_x_10499) ;  /* 0x000005d000007945 */ /* 0x000fe20003800000 */
[----:B------:R-:W-:-:S11]  /*0af0*/  SHF.R.S32.HI R121, RZ, 0x1f, R78 ;  /* 0x0000001fff797819 */ /* 0x000fd6000001144e */
        /* <DEDUP_REMOVED lines=17> */
.L_x_10502:
[----:B------:R-:W-:Y:S02]  /*0c10*/  IMAD.MOV.U32 R52, RZ, RZ, R98 ;  /* 0x000000ffff347224 */ /* 0x000fe400078e0062 */
.L_x_10503:
[----:B------:R-:W-:Y:S05]  /*0c20*/  BSYNC B1 ;  /* 0x0000000000017941 */ /* 0x000fea0003800000 */
.L_x_10501:
        /* <DEDUP_REMOVED lines=16> */
.L_x_10507:
[----:B------:R-:W-:Y:S05]  /*0d30*/  BSYNC B2 ;  /* 0x0000000000027941 */ /* 0x000fea0003800000 */
.L_x_10506:
        /* <DEDUP_REMOVED lines=44> */
.L_x_10505:
[----:B------:R-:W-:Y:S05]  /*1000*/  BSYNC B1 ;  /* 0x0000000000017941 */ /* 0x000fea0003800000 */
.L_x_10504:
[----:B------:R-:W0:Y:S01]  /*1010*/  I2F.U32 R44, R52 ;  /* 0x00000034002c7306 */ /* 0x000e220000201000 */
[----:B------:R-:W-:-:S04]  /*1020*/  IMAD.MOV.U32 R45, RZ, RZ, 0x2f800000 ;  /* 0x2f800000ff2d7424 */ /* 0x000fc800078e00ff */
[----:B0-----:R-:W-:Y:S01]  /*1030*/  FFMA.FTZ R44, R44, R45, 1.1641532182693481445e-10 ;  /* 0x2f0000002c2c7423 */ /* 0x001fe2000001002d */
[----:B-----5:R-:W-:-:S04]  /*1040*/  PRMT R45, RZ, 0x5410, R40 ;  /* 0x00005410ff2d7816 */ /* 0x020fc80000000028 */
[----:B------:R-:W-:Y:S01]  /*1050*/  FSETP.GTU.FTZ.AND P1, PT, R44, c[0x0][0x1e4], PT ;  /* 0x000079002c007a0b */ /* 0x000fe20003f3c000 */
[----:B------:R-:W-:-:S03]  /*1060*/  FMUL.FTZ R45, R45, c[0x0][0x1ec] ;  /* 0x00007b002d2d7a20 */ /* 0x000fc60000410000 */
[----:B------:R-:W-:Y:S01]  /*1070*/  SEL R114, RZ, 0x1, P1 ;  /* 0x00000001ff727807 */ /* 0x000fe20000800000 */
[----:B------:R-:W-:-:S05]  /*1080*/  FMUL.FTZ R45, R45, c[0x0][0x1e8] ;  /* 0x00007a002d2d7a20 */ /* 0x000fca0000410000 */
[----:B------:R-:W-:-:S05]  /*1090*/  FSEL R44, R45, RZ, !P1 ;  /* 0x000000ff2d2c7208 */ /* 0x000fca0004800000 */
[----:B------:R-:W-:Y:S02]  /*10a0*/  @P0 FADD.FTZ R44, R32, R44 ;  /* 0x0000002c202c0221 */ /* 0x000fe40000010000 */
.L_x_10500:
[----:B-1----:R-:W-:Y:S05]  /*10b0*/  BSYNC B0 ;  /* 0x0000000000007941 */ /* 0x002fea0003800000 */
.L_x_10499:
        /* <DEDUP_REMOVED lines=18> */
.L_x_10511:
[----:B------:R-:W-:Y:S02]  /*11e0*/  IMAD.MOV.U32 R54, RZ, RZ, R98 ;  /* 0x000000ffff367224 */ /* 0x000fe400078e0062 */
.L_x_10512:
[----:B------:R-:W-:Y:S05]  /*11f0*/  BSYNC B1 ;  /* 0x0000000000017941 */ /* 0x000fea0003800000 */
.L_x_10510:
        /* <DEDUP_REMOVED lines=16> */
.L_x_10516:
[----:B------:R-:W-:Y:S05]  /*1300*/  BSYNC B2 ;  /* 0x0000000000027941 */ /* 0x000fea0003800000 */
.L_x_10515:
        /* <DEDUP_REMOVED lines=44> */
.L_x_10514:
[----:B------:R-:W-:Y:S05]  /*15d0*/  BSYNC B1 ;  /* 0x0000000000017941 */ /* 0x000fea0003800000 */
.L_x_10513:
        /* <DEDUP_REMOVED lines=10> */
.L_x_10509:
[----:B------:R-:W-:Y:S05]  /*1680*/  BSYNC B0 ;  /* 0x0000000000007941 */ /* 0x000fea0003800000 */
.L_x_10508:
        /* <DEDUP_REMOVED lines=18> */
.L_x_10520:
[----:B------:R-:W-:Y:S02]  /*17b0*/  IMAD.MOV.U32 R54, RZ, RZ, R98 ;  /* 0x000000ffff367224 */ /* 0x000fe400078e0062 */
.L_x_10521:
[----:B------:R-:W-:Y:S05]  /*17c0*/  BSYNC B1 ;  /* 0x0000000000017941 */ /* 0x000fea0003800000 */
.L_x_10519:
        /* <DEDUP_REMOVED lines=16> */
.L_x_10525:
[----:B------:R-:W-:Y:S05]  /*18d0*/  BSYNC B2 ;  /* 0x0000000000027941 */ /* 0x000fea0003800000 */
.L_x_10524:
        /* <DEDUP_REMOVED lines=44> */
.L_x_10523:
[----:B------:R-:W-:Y:S05]  /*1ba0*/  BSYNC B1 ;  /* 0x0000000000017941 */ /* 0x000fea0003800000 */
.L_x_10522:
        /* <DEDUP_REMOVED lines=10> */
.L_x_10518:
[----:B------:R-:W-:Y:S05]  /*1c50*/  BSYNC B0 ;  /* 0x0000000000007941 */ /* 0x000fea0003800000 */
.L_x_10517:
        /* <DEDUP_REMOVED lines=18> */
.L_x_10529:
[----:B------:R-:W-:Y:S02]  /*1d80*/  IMAD.MOV.U32 R56, RZ, RZ, R98 ;  /* 0x000000ffff387224 */ /* 0x000fe400078e0062 */
.L_x_10530:
[----:B------:R-:W-:Y:S05]  /*1d90*/  BSYNC B1 ;  /* 0x0000000000017941 */ /* 0x000fea0003800000 */
.L_x_10528:
        /* <DEDUP_REMOVED lines=16> */
.L_x_10534:
[----:B------:R-:W-:Y:S05]  /*1ea0*/  BSYNC B2 ;  /* 0x0000000000027941 */ /* 0x000fea0003800000 */
.L_x_10533:
        /* <DEDUP_REMOVED lines=44> */
.L_x_10532:
[----:B------:R-:W-:Y:S05]  /*2170*/  BSYNC B1 ;  /* 0x0000000000017941 */ /* 0x000fea0003800000 */
.L_x_10531:
[----:B------:R-:W0:Y:S01]  /*2180*/  I2F.U32 R47, R56 ;  /* 0x00000038002f7306 */ /* 0x000e220000201000 */
[----:B------:R-:W-:-:S10]  /*2190*/  HFMA2.MMA R48, -RZ, RZ, 0.1171875, 0 ;  /* 0x2f800000ff307435 */ /* 0x000fd400000001ff */
        /* <DEDUP_REMOVED lines=8> */
.L_x_10527:
[----:B------:R-:W-:Y:S05]  /*2220*/  BSYNC B0 ;  /* 0x0000000000007941 */ /* 0x000fea0003800000 */
.L_x_10526:
        /* <DEDUP_REMOVED lines=18> */
.L_x_10538:
[----:B------:R-:W-:Y:S02]  /*2350*/  MOV R56, R98 ;  /* 0x0000006200387202 */ /* 0x000fe40000000f00 */
.L_x_10539:
[----:B------:R-:W-:Y:S05]  /*2360*/  BSYNC B1 ;  /* 0x0000000000017941 */ /* 0x000fea0003800000 */
.L_x_10537:
        /* <DEDUP_REMOVED lines=16> */
.L_x_10543:
[----:B------:R-:W-:Y:S05]  /*2470*/  BSYNC B2 ;  /* 0x0000000000027941 */ /* 0x000fea0003800000 */
.L_x_10542:
        /* <DEDUP_REMOVED lines=44> */
.L_x_10541:
[----:B------:R-:W-:Y:S05]  /*2740*/  BSYNC B1 ;  /* 0x0000000000017941 */ /* 0x000fea0003800000 */
.L_x_10540:
[----:B------:R-:W0:Y:S01]  /*2750*/  I2F.U32 R48, R56 ;  /* 0x0000003800307306 */ /* 0x000e220000201000 */
[----:B------:R-:W-:-:S04]  /*2760*/  IMAD.MOV.U32 R49, RZ, RZ, 0x2f800000 ;  /* 0x2f800000ff317424 */ /* 0x000fc800078e00ff */
[----:B0-----:R-:W-:Y:S01]  /*2770*/  FFMA.FTZ R48, R48, R49, 1.1641532182693481445e-10 ;  /* 0x2f00000030307423 */ /* 0x001fe20000010031 */
[----:B------:R-:W-:-:S04]  /*2780*/  PRMT R49, RZ, 0x5410, R42 ;  /* 0x00005410ff317816 */ /* 0x000fc8000000002a */
[----:B------:R-:W-:Y:S01]  /*2790*/  FSETP.GTU.FTZ.AND P1, PT, R48, c[0x0][0x1e4], PT ;  /* 0x0000790030007a0b */ /* 0x000fe20003f3c000 */
[----:B------:R-:W-:-:S03]  /*27a0*/  FMUL.FTZ R49, R49, c[0x0][0x1ec] ;  /* 0x00007b0031317a20 */ /* 0x000fc60000410000 */
[----:B------:R-:W-:Y:S01]  /*27b0*/  SEL R110, RZ, 0x1, P1 ;  /* 0x00000001ff6e7807 */ /* 0x000fe20000800000 */
[----:B------:R-:W-:-:S05]  /*27c0*/  FMUL.FTZ R49, R49, c[0x0][0x1e8] ;  /* 0x00007a0031317a20 */ /* 0x000fca0000410000 */
[----:B------:R-:W-:-:S05]  /*27d0*/  FSEL R48, R49, RZ, !P1 ;  /* 0x000000ff31307208 */ /* 0x000fca0004800000 */
[----:B------:R-:W-:Y:S02]  /*27e0*/  @P0 FADD.FTZ R48, R36, R48 ;  /* 0x0000003024300221 */ /* 0x000fe40000010000 */
.L_x_10536:
[----:B------:R-:W-:Y:S05]  /*27f0*/  BSYNC B0 ;  /* 0x0000000000007941 */ /* 0x000fea0003800000 */
.L_x_10535:
        /* <DEDUP_REMOVED lines=18> */
.L_x_10547:
[----:B------:R-:W-:Y:S02]  /*2920*/  IMAD.MOV.U32 R58, RZ, RZ, R98 ;  /* 0x000000ffff3a7224 */ /* 0x000fe400078e0062 */
.L_x_10548:
[----:B------:R-:W-:Y:S05]  /*2930*/  BSYNC B1 ;  /* 0x0000000000017941 */ /* 0x000fea0003800000 */
.L_x_10546:
        /* <DEDUP_REMOVED lines=16> */
.L_x_10552:
[----:B------:R-:W-:Y:S05]  /*2a40*/  BSYNC B2 ;  /* 0x0000000000027941 */ /* 0x000fea0003800000 */
.L_x_10551:
        /* <DEDUP_REMOVED lines=44> */
.L_x_10550:
[----:B------:R-:W-:Y:S05]  /*2d10*/  BSYNC B1 ;  /* 0x0000000000017941 */ /* 0x000fea0003800000 */
.L_x_10549:
        /* <DEDUP_REMOVED lines=10> */
.L_x_10545:
[----:B------:R-:W-:Y:S05]  /*2dc0*/  BSYNC B0 ;  /* 0x0000000000007941 */ /* 0x000fea0003800000 */
.L_x_10544:
        /* <DEDUP_REMOVED lines=18> */
.L_x_10556:
[----:B------:R-:W-:Y:S02]  /*2ef0*/  IMAD.MOV.U32 R58, RZ, RZ, R98 ;  /* 0x000000ffff3a7224 */ /* 0x000fe400078e0062 */
.L_x_10557:
[----:B------:R-:W-:Y:S05]  /*2f00*/  BSYNC B1 ;  /* 0x0000000000017941 */ /* 0x000fea0003800000 */
.L_x_10555:
        /* <DEDUP_REMOVED lines=16> */
.L_x_10561:
[----:B------:R-:W-:Y:S05]  /*3010*/  BSYNC B2 ;  /* 0x0000000000027941 */ /* 0x000fea0003800000 */
.L_x_10560:
        /* <DEDUP_REMOVED lines=44> */
.L_x_10559:
[----:B------:R-:W-:Y:S05]  /*32e0*/  BSYNC B1 ;  /* 0x0000000000017941 */ /* 0x000fea0003800000 */
.L_x_10558:
        /* <DEDUP_REMOVED lines=10> */
.L_x_10554:
[----:B------:R-:W-:Y:S05]  /*3390*/  BSYNC B0 ;  /* 0x0000000000007941 */ /* 0x000fea0003800000 */
.L_x_10553:
        /* <DEDUP_REMOVED lines=18> */
.L_x_10565:
[----:B------:R-:W-:Y:S02]  /*34c0*/  IMAD.MOV.U32 R60, RZ, RZ, R98 ;  /* 0x000000ffff3c7224 */ /* 0x000fe400078e0062 */
.L_x_10566:
[----:B------:R-:W-:Y:S05]  /*34d0*/  BSYNC B1 ;  /* 0x0000000000017941 */ /* 0x000fea0003800000 */
.L_x_10564:
        /* <DEDUP_REMOVED lines=16> */
.L_x_10570:
[----:B------:R-:W-:Y:S05]  /*35e0*/  BSYNC B2 ;  /* 0x0000000000027941 */ /* 0x000fea0003800000 */
.L_x_10569:
        /* <DEDUP_REMOVED lines=44> */
.L_x_10568:
[----:B------:R-:W-:Y:S05]  /*38b0*/  BSYNC B1 ;  /* 0x0000000000017941 */ /* 0x000fea0003800000 */
.L_x_10567:
        /* <DEDUP_REMOVED lines=10> */
.L_x_10563:
[----:B------:R-:W-:Y:S05]  /*3960*/  BSYNC B0 ;  /* 0x0000000000007941 */ /* 0x000fea0003800000 */
.L_x_10562:
[----:B------:R-:W-:Y:S01]  /*3970*/  IMAD.MOV.U32 R92, RZ, RZ, 0x20 ;  /* 0x00000020ff5c7424 */ /* 0x000fe200078e00ff */
[C---:B------:R-:W-:Y:S01]  /*3980*/  IADD3 R69, R93.reuse, 0x80, RZ ;  /* 0x000000805d457810 */ /* 0x040fe20007ffe0ff */
[----:B------:R-:W-:Y:S01]  /*3990*/  BSSY B0, `(.L_x_10571) ;  /* 0x000001c000007945 */ /* 0x000fe20003800000 */
[----:B------:R-:W-:Y:S01]  /*39a0*/  IADD3 R68, R120, 0x80, RZ ;  /* 0x0000008078447810 */ /* 0x000fe20007ffe0ff */
[----:B------:R-:W-:Y:S01]  /*39b0*/  IMAD.WIDE.U32 R52, R93, R92, c[0x0][0x188] ;  /* 0x000062005d347625 */ /* 0x000fe200078e005c */
[----:B------:R-:W-:-:S03]  /*39c0*/  @P2 MOV R71, 0x10 ;  /* 0x0000001000472802 */ /* 0x000fc60000000f00 */
[----:B------:R-:W-:Y:S01]  /*39d0*/  @P0 IMAD.WIDE.U32 R54, R69, R92, c[0x0][0x180] ;  /* 0x0000600045360625 */ /* 0x000fe200078e005c */
[----:B------:R0:W-:Y:S04]  /*39e0*/  STG.E.128 [R52.64], R44 ;  /* 0x0000002c34007986 */ /* 0x0001e8000c101d06 */
[----:B------:R0:W-:Y:S01]  /*39f0*/  STG.E.128 [R52.64+0x10], R48 ;  /* 0x0000103034007986 */ /* 0x0001e2000c101d06 */
[----:B------:R-:W-:Y:S05]  /*3a00*/  @!P2 BRA `(.L_x_10572) ;  /* 0x000001400000a947 */ /* 0x000fea0003800000 */
[----:B0-----:R-:W-:Y:S01]  /*3a10*/  IMAD.U32 R53, R108, 0x10000, RZ ;  /* 0x000100006c357824 */ /* 0x001fe200078e00ff */
[----:B------:R-:W-:Y:S01]  /*3a20*/  LOP3.LUT R52, R107, 0xffff, RZ, 0xc0, !PT ;  /* 0x0000ffff6b347812 */ /* 0x000fe200078ec0ff */
[----:B------:R-:W-:Y:S01]  /*3a30*/  IMAD.MOV.U32 R67, RZ, RZ, 0x8 ;  /* 0x00000008ff437424 */ /* 0x000fe200078e00ff */
        /* <DEDUP_REMOVED lines=17> */
.L_x_10572:
[----:B------:R-:W-:Y:S05]  /*3b50*/  BSYNC B0 ;  /* 0x0000000000007941 */ /* 0x000fea0003800000 */
.L_x_10571:
[----:B0-----:R-:W-:Y:S01]  /*3b60*/  @P2 IMAD.WIDE.U32 R56, R68, R71, c[0x0][0x170] ;  /* 0x00005c0044382625 */ /* 0x001fe200078e0047 */
[----:B------:R-:W2:Y:S04]  /*3b70*/  @P0 LDG.E.128 R32, [R54.64] ;  /* 0x0000000636200981 */ /* 0x000ea8000c1e1d00 */
[----:B------:R0:W5:Y:S04]  /*3b80*/  @P2 LDG.E.128 R40, [R56.64] ;  /* 0x0000000638282981 */ /* 0x000168000c1e1d00 */
[----:B------:R0:W5:Y:S01]  /*3b90*/  @P0 LDG.E.128 R36, [R54.64+0x10] ;  /* 0x0000100636240981 */ /* 0x000162000c1e1d00 */
[----:B------:R-:W-:Y:S01]  /*3ba0*/  @!P3 ISETP.NE.U32.AND P1, PT, RZ, c[0x0][0x180], PT ;  /* 0x00006000ff00ba0c */ /* 0x000fe20003f25070 */
[----:B------:R-:W-:Y:S01]  /*3bb0*/  BSSY B0, `(.L_x_10573) ;  /* 0x000005b000007945 */ /* 0x000fe20003800000 */
[----:B------:R-:W-:-:S02]  /*3bc0*/  @!P3 IMAD.MOV.U32 R58, RZ, RZ, R61 ;  /* 0x000000ffff3ab224 */ /* 0x000fc400078e003d */
[----:B------:R-:W-:-:S04]  /*3bd0*/  @!P3 ISETP.NE.AND.EX P1, PT, RZ, c[0x0][0x184], PT, P1 ;  /* 0x00006100ff00ba0c */ /* 0x000fc80003f25310 */
        /* <DEDUP_REMOVED lines=14> */
.L_x_10576:
[----:B------:R-:W-:Y:S02]  /*3cc0*/  IMAD.MOV.U32 R60, RZ, RZ, R98 ;  /* 0x000000ffff3c7224 */ /* 0x000fe400078e0062 */
.L_x_10577:
[----:B------:R-:W-:Y:S05]  /*3cd0*/  BSYNC B1 ;  /* 0x0000000000017941 */ /* 0x000fea0003800000 */
.L_x_10575:
        /* <DEDUP_REMOVED lines=16> */
.L_x_10581:
[----:B------:R-:W-:Y:S05]  /*3de0*/  BSYNC B2 ;  /* 0x0000000000027941 */ /* 0x000fea0003800000 */
.L_x_10580:
        /* <DEDUP_REMOVED lines=44> */
.L_x_10579:
[----:B------:R-:W-:Y:S05]  /*40b0*/  BSYNC B1 ;  /* 0x0000000000017941 */ /* 0x000fea0003800000 */
.L_x_10578:
        /* <DEDUP_REMOVED lines=10> */
.L_x_10574:
[----:B0-----:R-:W-:Y:S05]  /*4160*/  BSYNC B0 ;  /* 0x0000000000007941 */ /* 0x001fea0003800000 */
.L_x_10573:
        /* <DEDUP_REMOVED lines=18> */
.L_x_10585:
[----:B------:R-:W-:Y:S02]  /*4290*/  IMAD.MOV.U32 R62, RZ, RZ, R98 ;  /* 0x000000ffff3e7224 */ /* 0x000fe400078e0062 */
.L_x_10586:
[----:B------:R-:W-:Y:S05]  /*42a0*/  BSYNC B1 ;  /* 0x0000000000017941 */ /* 0x000fea0003800000 */
.L_x_10584:
        /* <DEDUP_REMOVED lines=16> */
.L_x_10590:
[----:B------:R-:W-:Y:S05]  /*43b0*/  BSYNC B2 ;  /* 0x0000000000027941 */ /* 0x000fea0003800000 */
.L_x_10589:
        /* <DEDUP_REMOVED lines=44> */
.L_x_10588:
[----:B------:R-:W-:Y:S05]  /*4680*/  BSYNC B1 ;  /* 0x0000000000017941 */ /* 0x000fea0003800000 */
.L_x_10587:
        /* <DEDUP_REMOVED lines=10> */
.L_x_10583:
[----:B------:R-:W-:Y:S05]  /*4730*/  BSYNC B0 ;  /* 0x0000000000007941 */ /* 0x000fea0003800000 */
.L_x_10582:
        /* <DEDUP_REMOVED lines=18> */
.L_x_10594:
[----:B------:R-:W-:Y:S02]  /*4860*/  IMAD.MOV.U32 R62, RZ, RZ, R98 ;  /* 0x000000ffff3e7224 */ /* 0x000fe400078e0062 */
.L_x_10595:
[----:B------:R-:W-:Y:S05]  /*4870*/  BSYNC B1 ;  /* 0x0000000000017941 */ /* 0x000fea0003800000 */
.L_x_10593:
        /* <DEDUP_REMOVED lines=16> */
.L_x_10599:
[----:B------:R-:W-:Y:S05]  /*4980*/  BSYNC B2 ;  /* 0x0000000000027941 */ /* 0x000fea0003800000 */
.L_x_10598:
        /* <DEDUP_REMOVED lines=44> */
.L_x_10597:
[----:B------:R-:W-:Y:S05]  /*4c50*/  BSYNC B1 ;  /* 0x0000000000017941 */ /* 0x000fea0003800000 */
.L_x_10596:
        /* <DEDUP_REMOVED lines=10> */
.L_x_10592:
[----:B------:R-:W-:Y:S05]  /*4d00*/  BSYNC B0 ;  /* 0x0000000000007941 */ /* 0x000fea0003800000 */
.L_x_10591:
        /* <DEDUP_REMOVED lines=18> */
.L_x_10603:
[----:B------:R-:W-:Y:S02]  /*4e30*/  IMAD.MOV.U32 R64, RZ, RZ, R98 ;  /* 0x000000ffff407224 */ /* 0x000fe400078e0062 */
.L_x_10604:
[----:B------:R-:W-:Y:S05]  /*4e40*/  BSYNC B1 ;  /* 0x0000000000017941 */ /* 0x000fea0003800000 */
.L_x_10602:
        /* <DEDUP_REMOVED lines=16> */
.L_x_10608:
[----:B------:R-:W-:Y:S05]  /*4f50*/  BSYNC B2 ;  /* 0x0000000000027941 */ /* 0x000fea0003800000 */
.L_x_10607:
        /* <DEDUP_REMOVED lines=44> */
.L_x_10606:
[----:B------:R-:W-:Y:S05]  /*5220*/  BSYNC B1 ;  /* 0x0000000000017941 */ /* 0x000fea0003800000 */
.L_x_10605:
        /* <DEDUP_REMOVED lines=10> */
.L_x_10601:
[----:B------:R-:W-:Y:S05]  /*52d0*/  BSYNC B0 ;  /* 0x0000000000007941 */ /* 0x000fea0003800000 */
.L_x_10600:
        /* <DEDUP_REMOVED lines=18> */
.L_x_10612:
[----:B------:R-:W-:Y:S02]  /*5400*/  MOV R64, R98 ;  /* 0x0000006200407202 */ /* 0x000fe40000000f00 */
.L_x_10613:
[----:B------:R-:W-:Y:S05]  /*5410*/  BSYNC B1 ;  /* 0x0000000000017941 */ /* 0x000fea0003800000 */
.L_x_10611:
        /* <DEDUP_REMOVED lines=16> */
.L_x_10617:
[----:B------:R-:W-:Y:S05]  /*5520*/  BSYNC B2 ;  /* 0x0000000000027941 */ /* 0x000fea0003800000 */
.L_x_10616:
        /* <DEDUP_REMOVED lines=44> */
.L_x_10615:
[----:B------:R-:W-:Y:S05]  /*57f0*/  BSYNC B1 ;  /* 0x0000000000017941 */ /* 0x000fea0003800000 */
.L_x_10614:
        /* <DEDUP_REMOVED lines=10> */
.L_x_10610:
[----:B------:R-:W-:Y:S05]  /*58a0*/  BSYNC B0 ;  /* 0x0000000000007941 */ /* 0x000fea0003800000 */
.L_x_10609:
        /* <DEDUP_REMOVED lines=18> */
.L_x_10621:
[----:B------:R-:W-:Y:S02]  /*59d0*/  IMAD.MOV.U32 R66, RZ, RZ, R98 ;  /* 0x000000ffff427224 */ /* 0x000fe400078e0062 */
.L_x_10622:
[----:B------:R-:W-:Y:S05]  /*59e0*/  BSYNC B1 ;  /* 0x0000000000017941 */ /* 0x000fea0003800000 */
.L_x_10620:
        /* <DEDUP_REMOVED lines=16> */
.L_x_10626:
[----:B------:R-:W-:Y:S05]  /*5af0*/  BSYNC B2 ;  /* 0x0000000000027941 */ /* 0x000fea0003800000 */
.L_x_10625:
        /* <DEDUP_REMOVED lines=44> */
.L_x_10624:
[----:B------:R-:W-:Y:S05]  /*5dc0*/  BSYNC B1 ;  /* 0x0000000000017941 */ /* 0x000fea0003800000 */
.L_x_10623:
        /* <DEDUP_REMOVED lines=10> */
.L_x_10619:
[----:B------:R-:W-:Y:S05]  /*5e70*/  BSYNC B0 ;  /* 0x0000000000007941 */ /* 0x000fea0003800000 */
.L_x_10618:
        /* <DEDUP_REMOVED lines=18> */
.L_x_10630:
[----:B------:R-:W-:Y:S02]  /*5fa0*/  IMAD.MOV.U32 R66, RZ, RZ, R98 ;  /* 0x000000ffff427224 */ /* 0x000fe400078e0062 */
.L_x_10631:
[----:B------:R-:W-:Y:S05]  /*5fb0*/  BSYNC B1 ;  /* 0x0000000000017941 */ /* 0x000fea0003800000 */
.L_x_10629:
        /* <DEDUP_REMOVED lines=16> */
.L_x_10635:
[----:B------:R-:W-:Y:S05]  /*60c0*/  BSYNC B2 ;  /* 0x0000000000027941 */ /* 0x000fea0003800000 */
.L_x_10634:
        /* <DEDUP_REMOVED lines=44> */
.L_x_10633:
[----:B------:R-:W-:Y:S05]  /*6390*/  BSYNC B1 ;  /* 0x0000000000017941 */ /* 0x000fea0003800000 */
.L_x_10632:
        /* <DEDUP_REMOVED lines=10> */
.L_x_10628:
[----:B------:R-:W-:Y:S05]  /*6440*/  BSYNC B0 ;  /* 0x0000000000007941 */ /* 0x000fea0003800000 */
.L_x_10627:
        /* <DEDUP_REMOVED lines=18> */
.L_x_10639:
[----:B------:R-:W-:Y:S02]  /*6570*/  IMAD.MOV.U32 R70, RZ, RZ, R98 ;  /* 0x000000ffff467224 */ /* 0x000fe400078e0062 */
.L_x_10640:
[----:B------:R-:W-:Y:S05]  /*6580*/  BSYNC B1 ;  /* 0x0000000000017941 */ /* 0x000fea0003800000 */
.L_x_10638:
        /* <DEDUP_REMOVED lines=16> */
.L_x_10644:
[----:B------:R-:W-:Y:S05]  /*6690*/  BSYNC B2 ;  /* 0x0000000000027941 */ /* 0x000fea0003800000 */
.L_x_10643:
        /* <DEDUP_REMOVED lines=44> */
.L_x_10642:
[----:B------:R-:W-:Y:S05]  /*6960*/  BSYNC B1 ;  /* 0x0000000000017941 */ /* 0x000fea0003800000 */
.L_x_10641:
        /* <DEDUP_REMOVED lines=10> */
.L_x_10637:
[----:B------:R-:W-:Y:S05]  /*6a10*/  BSYNC B0 ;  /* 0x0000000000007941 */ /* 0x000fea0003800000 */
.L_x_10636:
[-C--:B------:R-:W-:Y:S01]  /*6a20*/  IMAD.WIDE.U32 R60, R69, R92.reuse, c[0x0][0x188] ;  /* 0x00006200453c7625 */ /* 0x080fe200078e005c */
[----:B------:R-:W-:Y:S01]  /*6a30*/  IADD3 R117, R93, 0x100, RZ ;  /* 0x000001005d757810 */ /* 0x000fe20007ffe0ff */
[----:B------:R-:W-:Y:S01]  /*6a40*/  BSSY B0, `(.L_x_10645) ;  /* 0x000001b000007945 */ /* 0x000fe20003800000 */
[----:B------:R-:W-:Y:S01]  /*6a50*/  IADD3 R116, R120, 0x100, RZ ;  /* 0x0000010078747810 */ /* 0x000fe20007ffe0ff */
[----:B------:R-:W-:Y:S01]  /*6a60*/  @P2 IMAD.MOV.U32 R69, RZ, RZ, 0x10 ;  /* 0x00000010ff452424 */ /* 0x000fe200078e00ff */
[----:B------:R0:W-:Y:S01]  /*6a70*/  STG.E.128 [R60.64], R52 ;  /* 0x000000343c007986 */ /* 0x0001e2000c101d06 */
[----:B------:R-:W-:-:S03]  /*6a80*/  @P0 IMAD.WIDE.U32 R66, R117, R92, c[0x0][0x180] ;  /* 0x0000600075420625 */ /* 0x000fc600078e005c */
[----:B------:R0:W-:Y:S01]  /*6a90*/  STG.E.128 [R60.64+0x10], R56 ;  /* 0x000010383c007986 */ /* 0x0001e2000c101d06 */
[----:B------:R-:W-:Y:S05]  /*6aa0*/  @!P2 BRA `(.L_x_10646) ;  /* 0x000001400000a947 */ /* 0x000fea0003800000 */
[----:B0-----:R-:W-:Y:S02]  /*6ab0*/  SHF.L.U32 R61, R108, 0x10, RZ ;  /* 0x000000106c3d7819 */ /* 0x001fe400000006ff */
[----:B------:R-:W-:Y:S02]  /*6ac0*/  LOP3.LUT R60, R107, 0xffff, RZ, 0xc0, !PT ;  /* 0x0000ffff6b3c7812 */ /* 0x000fe400078ec0ff */
[----:B------:R-:W-:Y:S02]  /*6ad0*/  LOP3.LUT R61, R61, 0xff0000, RZ, 0xc0, !PT ;  /* 0x00ff00003d3d7812 */ /* 0x000fe400078ec0ff */
[----:B------:R-:W-:Y:S02]  /*6ae0*/  PRMT R63, R109, 0x7104, RZ ;  /* 0x000071046d3f7816 */ /* 0x000fe400000000ff */
[----:B------:R-:W-:Y:S02]  /*6af0*/  PRMT R60, R61, 0x4210, R60 ;  /* 0x000042103d3c7816 */ /* 0x000fe4000000003c */
[----:B------:R-:W-:-:S02]  /*6b00*/  LOP3.LUT R64, R111, 0xff, RZ, 0xc0, !PT ;  /* 0x000000ff6f407812 */ /* 0x000fc400078ec0ff */
[----:B------:R-:W-:Y:S02]  /*6b10*/  LOP3.LUT R62, R112, 0xff, RZ, 0xc0, !PT ;  /* 0x000000ff703e7812 */ /* 0x000fe400078ec0ff */
[----:B------:R-:W-:Y:S01]  /*6b20*/  LOP3.LUT R61, R60, 0xff00, R63, 0xf8, !PT ;  /* 0x0000ff003c3d7812 */ /* 0x000fe200078ef83f */
        /* <DEDUP_REMOVED lines=12> */
.L_x_10646:
[----:B------:R-:W-:Y:S05]  /*6bf0*/  BSYNC B0 ;  /* 0x0000000000007941 */ /* 0x000fea0003800000 */
.L_x_10645:
        /* <DEDUP_REMOVED lines=22> */
.L_x_10650:
[----:B------:R-:W-:Y:S02]  /*6d60*/  IMAD.MOV.U32 R68, RZ, RZ, R98 ;  /* 0x000000ffff447224 */ /* 0x000fe400078e0062 */
.L_x_10651:
[----:B------:R-:W-:Y:S05]  /*6d70*/  BSYNC B1 ;  /* 0x0000000000017941 */ /* 0x000fea0003800000 */
.L_x_10649:
        /* <DEDUP_REMOVED lines=16> */
.L_x_10655:
[----:B------:R-:W-:Y:S05]  /*6e80*/  BSYNC B2 ;  /* 0x0000000000027941 */ /* 0x000fea0003800000 */
.L_x_10654:
        /* <DEDUP_REMOVED lines=44> */
.L_x_10653:
[----:B------:R-:W-:Y:S05]  /*7150*/  BSYNC B1 ;  /* 0x0000000000017941 */ /* 0x000fea0003800000 */
.L_x_10652:
        /* <DEDUP_REMOVED lines=10> */
.L_x_10648:
[----:B0-----:R-:W-:Y:S05]  /*7200*/  BSYNC B0 ;  /* 0x0000000000007941 */ /* 0x001fea0003800000 */
.L_x_10647:
        /* <DEDUP_REMOVED lines=18> */
.L_x_10659:
[----:B------:R-:W-:Y:S02]  /*7330*/  IMAD.MOV.U32 R70, RZ, RZ, R98 ;  /* 0x000000ffff467224 */ /* 0x000fe400078e0062 */
.L_x_10660:
[----:B------:R-:W-:Y:S05]  /*7340*/  BSYNC B1 ;  /* 0x0000000000017941 */ /* 0x000fea0003800000 */
.L_x_10658:
        /* <DEDUP_REMOVED lines=16> */
.L_x_10664:
[----:B------:R-:W-:Y:S05]  /*7450*/  BSYNC B2 ;  /* 0x0000000000027941 */ /* 0x000fea0003800000 */
.L_x_10663:
        /* <DEDUP_REMOVED lines=44> */
.L_x_10662:
[----:B------:R-:W-:Y:S05]  /*7720*/  BSYNC B1 ;  /* 0x0000000000017941 */ /* 0x000fea0003800000 */
.L_x_10661:
        /* <DEDUP_REMOVED lines=10> */
.L_x_10657:
[----:B------:R-:W-:Y:S05]  /*77d0*/  BSYNC B0 ;  /* 0x0000000000007941 */ /* 0x000fea0003800000 */
.L_x_10656:
        /* <DEDUP_REMOVED lines=18> */
.L_x_10668:
[----:B------:R-:W-:Y:S02]  /*7900*/  MOV R70, R98 ;  /* 0x0000006200467202 */ /* 0x000fe40000000f00 */
.L_x_10669:
[----:B------:R-:W-:Y:S05]  /*7910*/  BSYNC B1 ;  /* 0x0000000000017941 */ /* 0x000fea0003800000 */
.L_x_10667:
        /* <DEDUP_REMOVED lines=16> */
.L_x_10673:
[----:B------:R-:W-:Y:S05]  /*7a20*/  BSYNC B2 ;  /* 0x0000000000027941 */ /* 0x000fea0003800000 */
.L_x_10672:
        /* <DEDUP_REMOVED lines=44> */
.L_x_10671:
[----:B------:R-:W-:Y:S05]  /*7cf0*/  BSYNC B1 ;  /* 0x0000000000017941 */ /* 0x000fea0003800000 */
.L_x_10670:
        /* <DEDUP_REMOVED lines=10> */
.L_x_10666:
[----:B------:R-:W-:Y:S05]  /*7da0*/  BSYNC B0 ;  /* 0x0000000000007941 */ /* 0x000fea0003800000 */
.L_x_10665:
        /* <DEDUP_REMOVED lines=18> */
.L_x_10677:
[----:B------:R-:W-:Y:S02]  /*7ed0*/  IMAD.MOV.U32 R72, RZ, RZ, R98 ;  /* 0x000000ffff487224 */ /* 0x000fe400078e0062 */
.L_x_10678:
[----:B------:R-:W-:Y:S05]  /*7ee0*/  BSYNC B1 ;  /* 0x0000000000017941 */ /* 0x000fea0003800000 */
.L_x_10676:
        /* <DEDUP_REMOVED lines=16> */
.L_x_10682:
[----:B------:R-:W-:Y:S05]  /*7ff0*/  BSYNC B2 ;  /* 0x0000000000027941 */ /* 0x000fea0003800000 */
.L_x_10681:
        /* <DEDUP_REMOVED lines=44> */
.L_x_10680:
[----:B------:R-:W-:Y:S05]  /*82c0*/  BSYNC B1 ;  /* 0x0000000000017941 */ /* 0x000fea0003800000 */
.L_x_10679:
        /* <DEDUP_REMOVED lines=10> */
.L_x_10675:
[----:B------:R-:W-:Y:S05]  /*8370*/  BSYNC B0 ;  /* 0x0000000000007941 */ /* 0x000fea0003800000 */
.L_x_10674:
[----:B------:R-:W-:Y:S01]  /*8380*/  @!P3 ISETP.NE.U32.AND P1, PT, RZ, c[0x0][0x180], PT ;  /* 0x00006000ff00ba0c */ /* 0x000fe20003f25070 */
[----:B------:R-:W-:Y:S01]  /*8390*/  BSSY B0, `(.L_x_10683) ;  /* 0x000005b000007945 */ /* 0x000fe20003800000 */
[----:B------:R-:W-:Y:S02]  /*83a0*/  @!P3 MOV R66, R65 ;  /* 0x000000410042b202 */ /* 0x000fe40000000f00 */
        /* <DEDUP_REMOVED lines=15> */
.L_x_10686:
[----:B------:R-:W-:Y:S02]  /*84a0*/  IMAD.MOV.U32 R72, RZ, RZ, R98 ;  /* 0x000000ffff487224 */ /* 0x000fe400078e0062 */
.L_x_10687:
[----:B------:R-:W-:Y:S05]  /*84b0*/  BSYNC B1 ;  /* 0x0000000000017941 */ /* 0x000fea0003800000 */
.L_x_10685:
        /* <DEDUP_REMOVED lines=16> */
.L_x_10691:
[----:B------:R-:W-:Y:S05]  /*85c0*/  BSYNC B2 ;  /* 0x0000000000027941 */ /* 0x000fea0003800000 */
.L_x_10690:
        /* <DEDUP_REMOVED lines=44> */
.L_x_10689:
[----:B------:R-:W-:Y:S05]  /*8890*/  BSYNC B1 ;  /* 0x0000000000017941 */ /* 0x000fea0003800000 */
.L_x_10688:
        /* <DEDUP_REMOVED lines=10> */
.L_x_10684:
[----:B------:R-:W-:Y:S05]  /*8940*/  BSYNC B0 ;  /* 0x0000000000007941 */ /* 0x000fea0003800000 */
.L_x_10683:
        /* <DEDUP_REMOVED lines=18> */
.L_x_10695:
[----:B------:R-:W-:Y:S02]  /*8a70*/  IMAD.MOV.U32 R74, RZ, RZ, R98 ;  /* 0x000000ffff4a7224 */ /* 0x000fe400078e0062 */
.L_x_10696:
[----:B------:R-:W-:Y:S05]  /*8a80*/  BSYNC B1 ;  /* 0x0000000000017941 */ /* 0x000fea0003800000 */
.L_x_10694:
        /* <DEDUP_REMOVED lines=16> */
.L_x_10700:
[----:B------:R-:W-:Y:S05]  /*8b90*/  BSYNC B2 ;  /* 0x0000000000027941 */ /* 0x000fea0003800000 */
.L_x_10699:
        /* <DEDUP_REMOVED lines=44> */
.L_x_10698:
[----:B------:R-:W-:Y:S05]  /*8e60*/  BSYNC B1 ;  /* 0x0000000000017941 */ /* 0x000fea0003800000 */
.L_x_10697:
        /* <DEDUP_REMOVED lines=10> */
.L_x_10693:
[----:B------:R-:W-:Y:S05]  /*8f10*/  BSYNC B0 ;  /* 0x0000000000007941 */ /* 0x000fea0003800000 */
.L_x_10692:
        /* <DEDUP_REMOVED lines=18> */
.L_x_10704:
[----:B------:R-:W-:Y:S02]  /*9040*/  IMAD.MOV.U32 R74, RZ, RZ, R98 ;  /* 0x000000ffff4a7224 */ /* 0x000fe400078e0062 */
.L_x_10705:
[----:B------:R-:W-:Y:S05]  /*9050*/  BSYNC B1 ;  /* 0x0000000000017941 */ /* 0x000fea0003800000 */
.L_x_10703:
        /* <DEDUP_REMOVED lines=16> */
.L_x_10709:
[----:B------:R-:W-:Y:S05]  /*9160*/  BSYNC B2 ;  /* 0x0000000000027941 */ /* 0x000fea0003800000 */
.L_x_10708:
        /* <DEDUP_REMOVED lines=44> */
.L_x_10707:
[----:B------:R-:W-:Y:S05]  /*9430*/  BSYNC B1 ;  /* 0x0000000000017941 */ /* 0x000fea0003800000 */
.L_x_10706:
[----:B------:R-:W0:Y:S01]  /*9440*/  I2F.U32 R66, R74 ;  /* 0x0000004a00427306 */ /* 0x000e220000201000 */
[----:B------:R-:W-:-:S10]  /*9450*/  HFMA2.MMA R67, -RZ, RZ, 0.1171875, 0 ;  /* 0x2f800000ff437435 */ /* 0x000fd400000001ff */
        /* <DEDUP_REMOVED lines=8> */
.L_x_10702:
[----:B------:R-:W-:Y:S05]  /*94e0*/  BSYNC B0 ;  /* 0x0000000000007941 */ /* 0x000fea0003800000 */
.L_x_10701:
        /* <DEDUP_REMOVED lines=18> */
.L_x_10713:
[----:B------:R-:W-:Y:S02]  /*9610*/  MOV R118, R98 ;  /* 0x0000006200767202 */ /* 0x000fe40000000f00 */
.L_x_10714:
[----:B------:R-:W-:Y:S05]  /*9620*/  BSYNC B1 ;  /* 0x0000000000017941 */ /* 0x000fea0003800000 */
.L_x_10712:
        /* <DEDUP_REMOVED lines=16> */
.L_x_10718:
[----:B------:R-:W-:Y:S05]  /*9730*/  BSYNC B2 ;  /* 0x0000000000027941 */ /* 0x000fea0003800000 */
.L_x_10717:
        /* <DEDUP_REMOVED lines=44> */
.L_x_10716:
[----:B------:R-:W-:Y:S05]  /*9a00*/  BSYNC B1 ;  /* 0x0000000000017941 */ /* 0x000fea0003800000 */
.L_x_10715:
        /* <DEDUP_REMOVED lines=10> */
.L_x_10711:
[----:B------:R-:W-:Y:S05]  /*9ab0*/  BSYNC B0 ;  /* 0x0000000000007941 */ /* 0x000fea0003800000 */
.L_x_10710:
        /* <DEDUP_REMOVED lines=9> */
[----:B0-----:R-:W-:Y:S01]  /*9b50*/  IMAD.U32 R68, R108, 0x10000, RZ ;  /* 0x000100006c447824 */ /* 0x001fe200078e00ff */
        /* <DEDUP_REMOVED lines=11> */
[----:B------:R-:W-:Y:S01]  /*9c10*/  IMAD.WIDE.U32 R68, R68, 0x100, RZ ;  /* 0x0000010044447825 */ /* 0x000fe200078e00ff */
[----:B------:R-:W-:Y:S01]  /*9c20*/  LOP3.LUT R119, R71, R119, R73, 0xfe, !PT ;  /* 0x0000007747777212 */ /* 0x000fe200078efe49 */
[----:B------:R-:W-:-:S03]  /*9c30*/  HFMA2.MMA R73, -RZ, RZ, 0, 4.76837158203125e-07 ;  /* 0x00000008ff497435 */ /* 0x000fc600000001ff */
[----:B------:R-:W-:Y:S02]  /*9c40*/  LOP3.LUT R71, R68, R72, R70, 0xfe, !PT ;  /* 0x0000004844477212 */ /* 0x000fe400078efe46 */
[----:B------:R-:W-:Y:S02]  /*9c50*/  LOP3.LUT R69, R119, R69, RZ, 0xfc, !PT ;  /* 0x0000004577457212 */ /* 0x000fe400078efcff */
[----:B------:R-:W-:-:S03]  /*9c60*/  LOP3.LUT R68, R71, 0xff, R114, 0xf8, !PT ;  /* 0x000000ff47447812 */ /* 0x000fc600078ef872 */
[----:B------:R-:W-:-:S05]  /*9c70*/  IMAD.WIDE.U32 R70, R116, R73, c[0x0][0x190] ;  /* 0x0000640074467625 */ /* 0x000fca00078e0049 */
[----:B------:R0:W-:Y:S02]  /*9c80*/  STG.E.64 [R70.64], R68 ;  /* 0x0000004446007986 */ /* 0x0001e4000c101b06 */
.L_x_10720:
[----:B------:R-:W-:Y:S05]  /*9c90*/  BSYNC B0 ;  /* 0x0000000000007941 */ /* 0x000fea0003800000 */
.L_x_10719:
        /* <DEDUP_REMOVED lines=22> */
.L_x_10724:
[----:B------:R-:W-:Y:S02]  /*9e00*/  MOV R116, R98 ;  /* 0x0000006200747202 */ /* 0x000fe40000000f00 */
.L_x_10725:
[----:B------:R-:W-:Y:S05]  /*9e10*/  BSYNC B1 ;  /* 0x0000000000017941 */ /* 0x000fea0003800000 */
.L_x_10723:
        /* <DEDUP_REMOVED lines=16> */
.L_x_10729:
[----:B------:R-:W-:Y:S05]  /*9f20*/  BSYNC B2 ;  /* 0x0000000000027941 */ /* 0x000fea0003800000 */
.L_x_10728:
        /* <DEDUP_REMOVED lines=44> */
.L_x_10727:
[----:B------:R-:W-:Y:S05]  /*a1f0*/  BSYNC B1 ;  /* 0x0000000000017941 */ /* 0x000fea0003800000 */
.L_x_10726:
        /* <DEDUP_REMOVED lines=10> */
.L_x_10722:
[----:B0-----:R-:W-:Y:S05]  /*a2a0*/  BSYNC B0 ;  /* 0x0000000000007941 */ /* 0x001fea0003800000 */
.L_x_10721:
        /* <DEDUP_REMOVED lines=18> */
.L_x_10733:
[----:B------:R-:W-:Y:S02]  /*a3d0*/  IMAD.MOV.U32 R95, RZ, RZ, R98 ;  /* 0x000000ffff5f7224 */ /* 0x000fe400078e0062 */
.L_x_10734:
[----:B------:R-:W-:Y:S05]  /*a3e0*/  BSYNC B1 ;  /* 0x0000000000017941 */ /* 0x000fea0003800000 */
.L_x_10732:
        /* <DEDUP_REMOVED lines=16> */
.L_x_10738:
[----:B------:R-:W-:Y:S05]  /*a4f0*/  BSYNC B2 ;  /* 0x0000000000027941 */ /* 0x000fea0003800000 */
.L_x_10737:
        /* <DEDUP_REMOVED lines=44> */
.L_x_10736:
[----:B------:R-:W-:Y:S05]  /*a7c0*/  BSYNC B1 ;  /* 0x0000000000017941 */ /* 0x000fea0003800000 */
.L_x_10735:
        /* <DEDUP_REMOVED lines=10> */
.L_x_10731:
[----:B------:R-:W-:Y:S05]  /*a870*/  BSYNC B0 ;  /* 0x0000000000007941 */ /* 0x000fea0003800000 */
.L_x_10730:
        /* <DEDUP_REMOVED lines=18> */
.L_x_10742:
[----:B------:R-:W-:Y:S02]  /*a9a0*/  IMAD.MOV.U32 R95, RZ, RZ, R98 ;  /* 0x000000ffff5f7224 */ /* 0x000fe400078e0062 */
.L_x_10743:
[----:B------:R-:W-:Y:S05]  /*a9b0*/  BSYNC B1 ;  /* 0x0000000000017941 */ /* 0x000fea0003800000 */
.L_x_10741:
        /* <DEDUP_REMOVED lines=16> */
.L_x_10747:
[----:B------:R-:W-:Y:S05]  /*aac0*/  BSYNC B2 ;  /* 0x0000000000027941 */ /* 0x000fea0003800000 */
.L_x_10746:
        /* <DEDUP_REMOVED lines=44> */
.L_x_10745:
[----:B------:R-:W-:Y:S05]  /*ad90*/  BSYNC B1 ;  /* 0x0000000000017941 */ /* 0x000fea0003800000 */
.L_x_10744:
        /* <DEDUP_REMOVED lines=10> */
.L_x_10740:
[----:B------:R-:W-:Y:S05]  /*ae40*/  BSYNC B0 ;  /* 0x0000000000007941 */ /* 0x000fea0003800000 */
.L_x_10739:
        /* <DEDUP_REMOVED lines=18> */
.L_x_10751:
[----:B------:R-:W-:Y:S02]  /*af70*/  IMAD.MOV.U32 R95, RZ, RZ, R98 ;  /* 0x000000ffff5f7224 */ /* 0x000fe400078e0062 */
.L_x_10752:
[----:B------:R-:W-:Y:S05]  /*af80*/  BSYNC B1 ;  /* 0x0000000000017941 */ /* 0x000fea0003800000 */
.L_x_10750:
        /* <DEDUP_REMOVED lines=16> */
.L_x_10756:
[----:B------:R-:W-:Y:S05]  /*b090*/  BSYNC B2 ;  /* 0x0000000000027941 */ /* 0x000fea0003800000 */
.L_x_10755:
        /* <DEDUP_REMOVED lines=44> */
.L_x_10754:
[----:B------:R-:W-:Y:S05]  /*b360*/  BSYNC B1 ;  /* 0x0000000000017941 */ /* 0x000fea0003800000 */
.L_x_10753:
        /* <DEDUP_REMOVED lines=10> */
.L_x_10749:
[----:B------:R-:W-:Y:S05]  /*b410*/  BSYNC B0 ;  /* 0x0000000000007941 */ /* 0x000fea0003800000 */
.L_x_10748:
        /* <DEDUP_REMOVED lines=18> */
.L_x_10760:
[----:B------:R-:W-:Y:S02]  /*b540*/  IMAD.MOV.U32 R95, RZ, RZ, R98 ;  /* 0x000000ffff5f7224 */ /* 0x000fe400078e0062 */
.L_x_10761:
[----:B------:R-:W-:Y:S05]  /*b550*/  BSYNC B1 ;  /* 0x0000000000017941 */ /* 0x000fea0003800000 */
.L_x_10759:
        /* <DEDUP_REMOVED lines=16> */
.L_x_10765:
[----:B------:R-:W-:Y:S05]  /*b660*/  BSYNC B2 ;  /* 0x0000000000027941 */ /* 0x000fea0003800000 */
.L_x_10764:
        /* <DEDUP_REMOVED lines=44> */
.L_x_10763:
[----:B------:R-:W-:Y:S05]  /*b930*/  BSYNC B1 ;  /* 0x0000000000017941 */ /* 0x000fea0003800000 */
.L_x_10762:
        /* <DEDUP_REMOVED lines=10> */
.L_x_10758:
[----:B------:R-:W-:Y:S05]  /*b9e0*/  BSYNC B0 ;  /* 0x0000000000007941 */ /* 0x000fea0003800000 */
.L_x_10757:
        /* <DEDUP_REMOVED lines=18> */
.L_x_10769:
[----:B------:R-:W-:Y:S02]  /*bb10*/  MOV R95, R98 ;  /* 0x00000062005f7202 */ /* 0x000fe40000000f00 */
.L_x_10770:
[----:B------:R-:W-:Y:S05]  /*bb20*/  BSYNC B1 ;  /* 0x0000000000017941 */ /* 0x000fea0003800000 */
.L_x_10768:
        /* <DEDUP_REMOVED lines=16> */
.L_x_10774:
[----:B------:R-:W-:Y:S05]  /*bc30*/  BSYNC B2 ;  /* 0x0000000000027941 */ /* 0x000fea0003800000 */
.L_x_10773:
        /* <DEDUP_REMOVED lines=44> */
.L_x_10772:
[----:B------:R-:W-:Y:S05]  /*bf00*/  BSYNC B1 ;  /* 0x0000000000017941 */ /* 0x000fea0003800000 */
.L_x_10771:
        /* <DEDUP_REMOVED lines=10> */
.L_x_10767:
[----:B------:R-:W-:Y:S05]  /*bfb0*/  BSYNC B0 ;  /* 0x0000000000007941 */ /* 0x000fea0003800000 */
.L_x_10766:
        /* <DEDUP_REMOVED lines=18> */
.L_x_10778:
[----:B------:R-:W-:Y:S02]  /*c0e0*/  IMAD.MOV.U32 R95, RZ, RZ, R98 ;  /* 0x000000ffff5f7224 */ /* 0x000fe400078e0062 */
.L_x_10779:
[----:B------:R-:W-:Y:S05]  /*c0f0*/  BSYNC B1 ;  /* 0x0000000000017941 */ /* 0x000fea0003800000 */
.L_x_10777:
        /* <DEDUP_REMOVED lines=16> */
.L_x_10783:
[----:B------:R-:W-:Y:S05]  /*c200*/  BSYNC B2 ;  /* 0x0000000000027941 */ /* 0x000fea0003800000 */
.L_x_10782:
        /* <DEDUP_REMOVED lines=44> */
.L_x_10781:
[----:B------:R-:W-:Y:S05]  /*c4d0*/  BSYNC B1 ;  /* 0x0000000000017941 */ /* 0x000fea0003800000 */
.L_x_10780:
        /* <DEDUP_REMOVED lines=10> */
.L_x_10776:
[----:B------:R-:W-:Y:S05]  /*c580*/  BSYNC B0 ;  /* 0x0000000000007941 */ /* 0x000fea0003800000 */
.L_x_10775:
        /* <DEDUP_REMOVED lines=18> */
.L_x_10787:
[----:B------:R-:W-:Y:S02]  /*c6b0*/  IMAD.MOV.U32 R124, RZ, RZ, R98 ;  /* 0x000000ffff7c7224 */ /* 0x000fe400078e0062 */
.L_x_10788:
[----:B------:R-:W-:Y:S05]  /*c6c0*/  BSYNC B1 ;  /* 0x0000000000017941 */ /* 0x000fea0003800000 */
.L_x_10786:
        /* <DEDUP_REMOVED lines=16> */
.L_x_10792:
[----:B------:R-:W-:Y:S05]  /*c7d0*/  BSYNC B2 ;  /* 0x0000000000027941 */ /* 0x000fea0003800000 */
.L_x_10791:
        /* <DEDUP_REMOVED lines=44> */
.L_x_10790:
[----:B------:R-:W-:Y:S05]  /*caa0*/  BSYNC B1 ;  /* 0x0000000000017941 */ /* 0x000fea0003800000 */
.L_x_10789:
        /* <DEDUP_REMOVED lines=10> */
.L_x_10785:
[----:B------:R-:W-:Y:S05]  /*cb50*/  BSYNC B0 ;  /* 0x0000000000007941 */ /* 0x000fea0003800000 */
.L_x_10784:
[----:B------:R-:W-:Y:S01]  /*cb60*/  IMAD.WIDE.U32 R92, R93, R92, c[0x0][0x188] ;  /* 0x000062005d5c7625 */ /* 0x000fe200078e005c */
[----:B------:R-:W-:Y:S04]  /*cb70*/  BSSY B0, `(.L_x_10793) ;  /* 0x0000018000007945 */ /* 0x000fe80003800000 */
[----:B------:R0:W-:Y:S04]  /*cb80*/  STG.E.128 [R92.64], R68 ;  /* 0x000000445c007986 */ /* 0x0001e8000c101d06 */
[----:B------:R0:W-:Y:S01]  /*cb90*/  STG.E.128 [R92.64+0x10], R72 ;  /* 0x000010485c007986 */ /* 0x0001e2000c101d06 */
[----:B------:R-:W-:Y:S05]  /*cba0*/  @!P2 BRA `(.L_x_10794) ;  /* 0x000001400000a947 */ /* 0x000fea0003800000 */
[----:B0-----:R-:W-:Y:S01]  /*cbb0*/  IMAD.U32 R92, R108, 0x10000, RZ ;  /* 0x000100006c5c7824 */ /* 0x001fe200078e00ff */
[----:B------:R-:W-:-:S02]  /*cbc0*/  LOP3.LUT R118, R111, 0xff, RZ, 0xc0, !PT ;  /* 0x000000ff6f767812 */ /* 0x000fc400078ec0ff */
        /* <DEDUP_REMOVED lines=18> */
.L_x_10794:
[----:B------:R-:W-:Y:S05]  /*ccf0*/  BSYNC B0 ;  /* 0x0000000000007941 */ /* 0x000fea0003800000 */
.L_x_10793:
[----:B0-----:R-:W-:Y:S01]  /*cd00*/  FADD.FTZ R92, RZ, R44 ;  /* 0x0000002cff5c7221 */ /* 0x001fe20000010000 */
[----:B------:R-:W-:Y:S02]  /*cd10*/  LOP3.LUT P1, RZ, R91, 0xff, RZ, 0xc0, !PT ;  /* 0x000000ff5bff7812 */ /* 0x000fe4000782c0ff */
[----:B------:R-:W-:Y:S01]  /*cd20*/  SHF.R.U32.HI R118, RZ, 0x5, R79 ;  /* 0x00000005ff767819 */ /* 0x000fe2000001164f */
[----:B------:R-:W-:Y:S01]  /*cd30*/  FADD.FTZ R93, R92, R45 ;  /* 0x0000002d5c5d7221 */ /* 0x000fe20000010000 */
[----:B------:R-:W-:Y:S02]  /*cd40*/  LOP3.LUT P0, RZ, R79, 0x1f, RZ, 0xc0, !PT ;  /* 0x0000001f4fff7812 */ /* 0x000fe4000780c0ff */
[----:B------:R-:W-:Y:S01]  /*cd50*/  LOP3.LUT R118, R118, 0x7fffffc, RZ, 0xc0, !PT ;  /* 0x07fffffc76767812 */ /* 0x000fe200078ec0ff */
[----:B------:R-:W-:-:S04]  /*cd60*/  FADD.FTZ R92, R93, R46 ;  /* 0x0000002e5d5c7221 */ /* 0x000fc80000010000 */
[----:B------:R-:W-:Y:S02]  /*cd70*/  FADD.FTZ R93, R92, R47 ;  /* 0x0000002f5c5d7221 */ /* 0x000fe40000010000 */
[----:B------:R-:W-:Y:S02]  /*cd80*/  @!P1 IADD3 R118, R118, 0x4, RZ ;  /* 0x0000000476769810 */ /* 0x000fe40007ffe0ff */
        /* <DEDUP_REMOVED lines=30> */
.L_x_10801:
        /* <DEDUP_REMOVED lines=84> */
.L_x_10802:
        /* <DEDUP_REMOVED lines=10> */
[----:B------:R-:W-:Y:S01]  /*d550*/  @!P0 IADD3 R118, R118, R119, RZ ;  /* 0x0000007776768210 */ /* 0x000fe20007ffe0ff */
[----:B0-----:R-:W-:Y:S01]  /*d560*/  IMAD.MOV.U32 R120, RZ, RZ, RZ ;  /* 0x000000ffff787224 */ /* 0x001fe200078e00ff */
[----:B------:R-:W-:Y:S01]  /*d570*/  ISETP.NE.AND P1, PT, RZ, UR8, PT ;  /* 0x00000008ff007c0c */ /* 0x000fe2000bf25270 */
[----:B------:R-:W-:Y:S01]  /*d580*/  @!P0 IMAD.MOV.U32 R120, RZ, RZ, 0x400 ;  /* 0x00000400ff788424 */ /* 0x000fe200078e00ff */
[----:B------:R-:W-:Y:S03]  /*d590*/  BSSY B0, `(.L_x_10797) ;  /* 0x00000d7000007945 */ /* 0x000fe60003800000 */
[----:B------:R-:W-:Y:S01]  /*d5a0*/  I2F R119, R120 ;  /* 0x0000007800777306 */ /* 0x000fe20000201400 */
[----:B------:R-:W0:Y:S04]  /*d5b0*/  SHFL.DOWN PT, R123, R120, 0x2, 0x1f ;  /* 0x08401f00787b7f89 */ /* 0x000e2800000e0000 */
[----:B------:R-:W1:Y:S01]  /*d5c0*/  @!P0 LDS.64 R92, [R118.X8] ;  /* 0x00000000765c8984 */ /* 0x000e620000008a00 */
[----:B------:R-:W-:-:S02]  /*d5d0*/  LOP3.LUT P0, RZ, R116, 0x1f, R79, 0xf8, !PT ;  /* 0x0000001f74ff7812 */ /* 0x000fc4000780f84f */
[----:B0-----:R0:W2:Y:S01]  /*d5e0*/  I2F R117, R123 ;  /* 0x0000007b00757306 */ /* 0x0010a20000201400 */
[----:B------:R-:W-:-:S05]  /*d5f0*/  IMAD.IADD R116, R123, 0x1, R120 ;  /* 0x000000017b747824 */ /* 0x000fca00078e0278 */
[----:B0-----:R-:W-:Y:S04]  /*d600*/  SHFL.DOWN PT, R123, R116, 0x1, 0x1f ;  /* 0x08201f00747b7f89 */ /* 0x001fe800000e0000 */
[----:B-1----:R-:W0:Y:S02]  /*d610*/  SHFL.DOWN PT, R122, R92, 0x2, 0x1f ;  /* 0x08401f005c7a7f89 */ /* 0x002e2400000e0000 */
[C---:B0-----:R-:W-:Y:S02]  /*d620*/  FADD.FTZ R124, -R122.reuse, R92 ;  /* 0x0000005c7a7c7221 */ /* 0x041fe40000010100 */
[----:B--2---:R-:W-:Y:S02]  /*d630*/  FMUL.FTZ R122, R122, R117 ;  /* 0x000000757a7a7220 */ /* 0x004fe40000410000 */
        /* <DEDUP_REMOVED lines=8> */
[C---:B0-----:R-:W-:Y:S02]  /*d6c0*/  FMUL.FTZ R119, R117.reuse, R118 ;  /* 0x0000007675777220 */ /* 0x041fe40000410000 */
[----:B------:R-:W-:-:S03]  /*d6d0*/  FFMA.FTZ R117, R117, R124, R122 ;  /* 0x0000007c75757223 */ /* 0x000fc6000001007a */
[----:B------:R-:W-:Y:S01]  /*d6e0*/  I2F R118, R123 ;  /* 0x0000007b00767306 */ /* 0x000fe20000201400 */
[----:B------:R-:W-:Y:S01]  /*d6f0*/  IMAD.IADD R122, R116, 0x1, R123 ;  /* 0x00000001747a7824 */ /* 0x000fe200078e027b */
        /* <DEDUP_REMOVED lines=8> */
[----:B------:R-:W-:Y:S01]  /*d780*/  FMUL.FTZ R125, R92, R125 ;  /* 0x0000007d5c7d7220 */ /* 0x000fe20000410000 */
[----:B------:R-:W-:Y:S01]  /*d790*/  MOV R92, c[0x0][0x1e0] ;  /* 0x00007800005c7a02 */ /* 0x000fe20000000f00 */
[----:B-1----:R-:W-:Y:S02]  /*d7a0*/  FMUL.FTZ R93, R116, R93 ;  /* 0x0000005d745d7220 */ /* 0x002fe40000410000 */
[----:B------:R-:W-:Y:S01]  /*d7b0*/  FMUL.FTZ R125, R125, R118 ;  /* 0x000000767d7d7220 */ /* 0x000fe20000410000 */
[----:B------:R-:W-:-:S03]  /*d7c0*/  @!P0 LEA R118, P2, R78, c[0x0][0x1a0], 0x2 ;  /* 0x000068004e768a11 */ /* 0x000fc600078410ff */
[----:B------:R-:W1:Y:S01]  /*d7d0*/  SHFL.IDX PT, R93, R93, RZ, 0x1f ;  /* 0x00001fff5d5d7589 */ /* 0x000e6200000e0000 */
[----:B0-----:R-:W-:-:S04]  /*d7e0*/  FADD.FTZ R119, R117, R120 ;  /* 0x0000007875777221 */ /* 0x001fc80000010000 */
[----:B------:R-:W-:Y:S01]  /*d7f0*/  FFMA.FTZ R125, R116, R125, R119 ;  /* 0x0000007d747d7223 */ /* 0x000fe20000010077 */
[----:B------:R-:W-:-:S05]  /*d800*/  @!P0 LEA.HI.X R119, R78, c[0x0][0x1a4], R121, 0x2, P2 ;  /* 0x000069004e778a11 */ /* 0x000fca00010f1479 */
[----:B------:R-:W0:Y:S01]  /*d810*/  SHFL.IDX PT, R125, R125, RZ, 0x1f ;  /* 0x00001fff7d7d7589 */ /* 0x000e2200000e0000 */
[----:B-1----:R-:W-:-:S03]  /*d820*/  FMUL.FTZ R116, R93, R93 ;  /* 0x0000005d5d747220 */ /* 0x002fc60000410000 */
[----:B------:R1:W-:Y:S02]  /*d830*/  @!P0 STG.E [R118.64], R93 ;  /* 0x0000005d76008986 */ /* 0x0003e4000c101906 */
[----:B------:R-:W-:Y:S02]  /*d840*/  FSEL R117, R116, RZ, P1 ;  /* 0x000000ff74757208 */ /* 0x000fe40000800000 */
[----:B------:R-:W-:Y:S01]  /*d850*/  @!P0 LEA R116, P2, R78, c[0x0][0x1a8], 0x2 ;  /* 0x00006a004e748a11 */ /* 0x000fe200078410ff */
[----:B0-----:R-:W-:-:S04]  /*d860*/  FFMA.FTZ R92, R125, R92, c[0x0][0x228] ;  /* 0x00008a007d5c7623 */ /* 0x001fc8000001005c */
[----:B------:R-:W-:Y:S01]  /*d870*/  FADD.FTZ R92, R92, R117 ;  /* 0x000000755c5c7221 */ /* 0x000fe20000010000 */
[----:B------:R-:W-:-:S05]  /*d880*/  @!P0 LEA.HI.X R117, R78, c[0x0][0x1ac], R121, 0x2, P2 ;  /* 0x00006b004e758a11 */ /* 0x000fca00010f1479 */
[----:B------:R-:W0:Y:S02]  /*d890*/  MUFU.RSQ R92, R92 ;  /* 0x0000005c005c7308 */ /* 0x000e240000001400 */
[----:B0-----:R1:W-:Y:S01]  /*d8a0*/  @!P0 STG.E [R116.64], R92 ;  /* 0x0000005c74008986 */ /* 0x0013e2000c101906 */
[----:B------:R-:W-:-:S13]  /*d8b0*/  ISETP.GE.AND P0, PT, R115, 0x1, PT ;  /* 0x000000017300780c */ /* 0x000fda0003f06270 */
[----:B------:R-:W-:Y:S05]  /*d8c0*/  @!P0 BRA `(.L_x_10798) ;  /* 0x00000a3000008947 */ /* 0x000fea0003800000 */
[----:B-1----:R-:W-:Y:S02]  /*d8d0*/  FSEL R93, R93, RZ, !P1 ;  /* 0x000000ff5d5d7208 */ /* 0x002fe40004800000 */
[----:B------:R-:W-:Y:S02]  /*d8e0*/  IADD3 R115, R115, -0x1, RZ ;  /* 0xffffffff73737810 */ /* 0x000fe40007ffe0ff */
[----:B------:R-:W-:Y:S01]  /*d8f0*/  LOP3.LUT R116, R79, 0x7f, RZ, 0xc0, !PT ;  /* 0x0000007f4f747812 */ /* 0x000fe200078ec0ff */
        /* <DEDUP_REMOVED lines=58> */
[C---:B------:R-:W-:Y:S01]  /*dca0*/  FMUL.FTZ R44, R92.reuse, R117 ;  /* 0x000000755c2c7220 */ /* 0x040fe20000410000 */
[----:B------:R-:W-:Y:S01]  /*dcb0*/  PRMT R117, RZ, 0x7610, R28 ;  /* 0x00007610ff757816 */ /* 0x000fe2000000001c */
[----:B------:R-:W-:Y:S02]  /*dcc0*/  FMUL.FTZ R45, R92, R45 ;  /* 0x0000002d5c2d7220 */ /* 0x000fe40000410000 */
[----:B------:R-:W-:Y:S01]  /*dcd0*/  FFMA.FTZ R49, R49, R72, R12 ;  /* 0x0000004831317223 */ /* 0x000fe2000001000c */
[----:B------:R-:W-:Y:S01]  /*dce0*/  PRMT R72, RZ, 0x5410, R29 ;  /* 0x00005410ff487816 */ /* 0x000fe2000000001d */
[----:B------:R-:W-:-:S02]  /*dcf0*/  FFMA.FTZ R117, R45, R117, R76 ;  /* 0x000000752d757223 */ /* 0x000fc4000001004c */
[----:B------:R-:W-:Y:S02]  /*dd00*/  FMUL.FTZ R58, R92, R58 ;  /* 0x0000003a5c3a7220 */ /* 0x000fe40000410000 */
[----:B------:R-:W-:Y:S02]  /*dd10*/  FFMA.FTZ R72, R46, R72, R15 ;  /* 0x000000482e487223 */ /* 0x000fe4000001000f */
[----:B------:R-:W-:Y:S01]  /*dd20*/  IMAD R46, R115, c[0x0][0x168], RZ ;  /* 0x00005a00732e7a24 */ /* 0x000fe200078e02ff */
        /* <DEDUP_REMOVED lines=8> */
[----:B------:R-:W-:Y:S01]  /*ddb0*/  SHF.R.S32.HI R47, RZ, 0x1f, R46 ;  /* 0x0000001fff2f7819 */ /* 0x000fe2000001142e */
[C---:B------:R-:W-:Y:S02]  /*ddc0*/  FMUL.FTZ R55, R92.reuse, R55 ;  /* 0x000000375c377220 */ /* 0x040fe40000410000 */
[C---:B------:R-:W-:Y:S01]  /*ddd0*/  FMUL.FTZ R52, R92.reuse, R125 ;  /* 0x0000007d5c347220 */ /* 0x040fe20000410000 */
[----:B------:R-:W-:Y:S01]  /*dde0*/  LEA.HI R45, R47, R46, RZ, 0x3 ;  /* 0x0000002e2f2d7211 */ /* 0x000fe200078f18ff */
[C---:B------:R-:W-:Y:S01]  /*ddf0*/  FMUL.FTZ R53, R92.reuse, R53 ;  /* 0x000000355c357220 */ /* 0x040fe20000410000 */
[----:B------:R-:W-:Y:S01]  /*de00*/  PRMT R46, RZ, 0x5410, R27 ;  /* 0x00005410ff2e7816 */ /* 0x000fe2000000001b */
[C---:B------:R-:W-:Y:S01]  /*de10*/  FMUL.FTZ R74, R92.reuse, R74 ;  /* 0x0000004a5c4a7220 */ /* 0x040fe20000410000 */
[----:B------:R-:W-:Y:S01]  /*de20*/  F2FP.BF16.PACK_AB R47, R51, R50 ;  /* 0x00000032332f723e */ /* 0x000fe200000010ff */
[----:B------:R-:W-:Y:S01]  /*de30*/  FMUL.FTZ R75, R92, R75 ;  /* 0x0000004b5c4b7220 */ /* 0x000fe20000410000 */
[----:B------:R-:W-:Y:S01]  /*de40*/  F2FP.BF16.PACK_AB R44, R117, R44 ;  /* 0x0000002c752c723e */ /* 0x000fe200000010ff */
[----:B------:R-:W-:Y:S01]  /*de50*/  FFMA.FTZ R58, R58, R46, R3 ;  /* 0x0000002e3a3a7223 */ /* 0x000fe20000010003 */
[----:B------:R-:W-:Y:S01]  /*de60*/  PRMT R46, RZ, 0x7610, R27 ;  /* 0x00007610ff2e7816 */ /* 0x000fe2000000001b */
[----:B------:R-:W-:Y:S01]  /*de70*/  FMUL.FTZ R73, R92, R73 ;  /* 0x000000495c497220 */ /* 0x000fe20000410000 */
[----:B------:R-:W-:-:S03]  /*de80*/  PRMT R92, RZ, 0x7610, R18 ;  /* 0x00007610ff5c7816 */ /* 0x000fc60000000012 */
[----:B------:R-:W-:Y:S01]  /*de90*/  FFMA.FTZ R59, R59, R46, R2 ;  /* 0x0000002e3b3b7223 */ /* 0x000fe20000010002 */
[----:B------:R-:W-:Y:S01]  /*dea0*/  PRMT R46, RZ, 0x5410, R26 ;  /* 0x00005410ff2e7816 */ /* 0x000fe2000000001a */
[----:B------:R-:W-:Y:S01]  /*deb0*/  FFMA.FTZ R92, R73, R92, R104 ;  /* 0x0000005c495c7223 */ /* 0x000fe20000010068 */
[----:B------:R-:W-:Y:S02]  /*dec0*/  LEA.HI.SX32 R73, R45, R116, 0x1d ;  /* 0x000000742d497211 */ /* 0x000fe400078feaff */
[----:B------:R-:W-:Y:S01]  /*ded0*/  F2FP.BF16.PACK_AB R45, R115, R72 ;  /* 0x00000048732d723e */ /* 0x000fe200000010ff */
[----:B------:R-:W-:Y:S01]  /*dee0*/  FFMA.FTZ R56, R56, R46, R5 ;  /* 0x0000002e38387223 */ /* 0x000fe20000010005 */
[----:B------:R-:W-:Y:S02]  /*def0*/  PRMT R46, RZ, 0x7610, R26 ;  /* 0x00007610ff2e7816 */ /* 0x000fe4000000001a */
[----:B------:R-:W-:-:S03]  /*df00*/  F2FP.BF16.PACK_AB R51, R59, R58 ;  /* 0x0000003a3b33723e */ /* 0x000fc600000010ff */
[----:B------:R-:W-:Y:S01]  /*df10*/  FFMA.FTZ R57, R57, R46, R4 ;  /* 0x0000002e39397223 */ /* 0x000fe20000010004 */
[----:B------:R-:W-:-:S04]  /*df20*/  PRMT R46, RZ, 0x5410, R25 ;  /* 0x00005410ff2e7816 */ /* 0x000fc80000000019 */
[----:B------:R-:W-:Y:S01]  /*df30*/  F2FP.BF16.PACK_AB R50, R57, R56 ;  /* 0x000000383932723e */ /* 0x000fe200000010ff */
        /* <DEDUP_REMOVED lines=27> */
[----:B------:R-:W-:-:S04]  /*e0f0*/  PRMT R46, RZ, 0x5410, R18 ;  /* 0x00005410ff2e7816 */ /* 0x000fc80000000012 */
[----:B------:R-:W-:Y:S01]  /*e100*/  F2FP.BF16.PACK_AB R59, R75, R74 ;  /* 0x0000004a4b3b723e */ /* 0x000fe200000010ff */
[----:B------:R-:W-:Y:S01]  /*e110*/  FFMA.FTZ R71, R71, R46, R102 ;  /* 0x0000002e47477223 */ /* 0x000fe20000010066 */
[----:B------:R-:W-:-:S04]  /*e120*/  PRMT R46, RZ, 0x5410, R17 ;  /* 0x00005410ff2e7816 */ /* 0x000fc80000000011 */
[----:B------:R-:W-:Y:S01]  /*e130*/  F2FP.BF16.PACK_AB R58, R92, R71 ;  /* 0x000000475c3a723e */ /* 0x000fe200000010ff */
[----:B------:R-:W-:Y:S01]  /*e140*/  FFMA.FTZ R69, R69, R46, R90 ;  /* 0x0000002e45457223 */ /* 0x000fe2000001005a */
[----:B------:R-:W-:-:S05]  /*e150*/  PRMT R46, RZ, 0x7610, R17 ;  /* 0x00007610ff2e7816 */ /* 0x000fca0000000011 */
[----:B------:R-:W-:Y:S01]  /*e160*/  FFMA.FTZ R70, R70, R46, R103 ;  /* 0x0000002e46467223 */ /* 0x000fe20000010067 */
[----:B------:R-:W-:-:S04]  /*e170*/  PRMT R46, RZ, 0x5410, R16 ;  /* 0x00005410ff2e7816 */ /* 0x000fc80000000010 */
[----:B------:R-:W-:Y:S01]  /*e180*/  F2FP.BF16.PACK_AB R57, R70, R69 ;  /* 0x000000454639723e */ /* 0x000fe200000010ff */
[----:B------:R-:W-:Y:S01]  /*e190*/  FFMA.FTZ R67, R67, R46, R86 ;  /* 0x0000002e43437223 */ /* 0x000fe20000010056 */
[----:B------:R-:W-:-:S05]  /*e1a0*/  PRMT R46, RZ, 0x7610, R16 ;  /* 0x00007610ff2e7816 */ /* 0x000fca0000000010 */
[----:B------:R-:W-:Y:S01]  /*e1b0*/  FFMA.FTZ R68, R68, R46, R101 ;  /* 0x0000002e44447223 */ /* 0x000fe20000010065 */
[----:B------:R-:W-:Y:S02]  /*e1c0*/  F2FP.BF16.PACK_AB R46, R49, R48 ;  /* 0x00000030312e723e */ /* 0x000fe400000010ff */
[----:B------:R-:W-:Y:S02]  /*e1d0*/  F2FP.BF16.PACK_AB R49, R55, R54 ;  /* 0x000000363731723e */ /* 0x000fe400000010ff */
[----:B------:R-:W-:Y:S02]  /*e1e0*/  F2FP.BF16.PACK_AB R48, R53, R52 ;  /* 0x000000343530723e */ /* 0x000fe400000010ff */
[----:B------:R-:W-:Y:S02]  /*e1f0*/  F2FP.BF16.PACK_AB R54, R64, R63 ;  /* 0x0000003f4036723e */ /* 0x000fe400000010ff */
[----:B------:R-:W-:Y:S01]  /*e200*/  F2FP.BF16.PACK_AB R53, R62, R61 ;  /* 0x0000003d3e35723e */ /* 0x000fe200000010ff */
[----:B------:R-:W-:Y:S01]  /*e210*/  IMAD.MOV.U32 R61, RZ, RZ, 0x10 ;  /* 0x00000010ff3d7424 */ /* 0x000fe200078e00ff */
[----:B------:R-:W-:-:S02]  /*e220*/  IADD3 R64, R73, 0x80, RZ ;  /* 0x0000008049407810 */ /* 0x000fc40007ffe0ff */
[----:B------:R-:W-:Y:S02]  /*e230*/  F2FP.BF16.PACK_AB R52, R60, R93 ;  /* 0x0000005d3c34723e */ /* 0x000fe400000010ff */
[C---:B------:R-:W-:Y:S02]  /*e240*/  IADD3 R62, R73.reuse, 0x100, RZ ;  /* 0x00000100493e7810 */ /* 0x040fe40007ffe0ff */
[----:B------:R-:W-:Y:S02]  /*e250*/  IADD3 R60, R73, 0x180, RZ ;  /* 0x00000180493c7810 */ /* 0x000fe40007ffe0ff */
[----:B------:R-:W-:Y:S01]  /*e260*/  F2FP.BF16.PACK_AB R55, R66, R65 ;  /* 0x000000414237723e */ /* 0x000fe200000010ff */
[----:B------:R-:W-:Y:S01]  /*e270*/  IMAD.WIDE.U32 R64, R64, R61, c[0x0][0x208] ;  /* 0x0000820040407625 */ /* 0x000fe200078e003d */
[----:B------:R-:W-:-:S03]  /*e280*/  F2FP.BF16.PACK_AB R56, R68, R67 ;  /* 0x000000434438723e */ /* 0x000fc600000010ff */
[----:B------:R-:W-:-:S04]  /*e290*/  IMAD.WIDE.U32 R66, R73, R61, c[0x0][0x208] ;  /* 0x0000820049427625 */ /* 0x000fc800078e003d */
[-C--:B------:R-:W-:Y:S01]  /*e2a0*/  IMAD.WIDE.U32 R62, R62, R61.reuse, c[0x0][0x208] ;  /* 0x000082003e3e7625 */ /* 0x080fe200078e003d */
[----:B------:R0:W-:Y:S03]  /*e2b0*/  STG.E.128 [R66.64], R44 ;  /* 0x0000002c42007986 */ /* 0x0001e6000c101d06 */
[----:B------:R-:W-:Y:S01]  /*e2c0*/  IMAD.WIDE.U32 R60, R60, R61, c[0x0][0x208] ;  /* 0x000082003c3c7625 */ /* 0x000fe200078e003d */
[----:B------:R0:W-:Y:S04]  /*e2d0*/  STG.E.128 [R64.64], R48 ;  /* 0x0000003040007986 */ /* 0x0001e8000c101d06 */
[----:B------:R0:W-:Y:S04]  /*e2e0*/  STG.E.128 [R62.64], R52 ;  /* 0x000000343e007986 */ /* 0x0001e8000c101d06 */
[----:B------:R0:W-:Y:S02]  /*e2f0*/  STG.E.128 [R60.64], R56 ;  /* 0x000000383c007986 */ /* 0x0001e4000c101d06 */
.L_x_10798:
[----:B-1----:R-:W-:Y:S05]  /*e300*/  BSYNC B0 ;  /* 0x0000000000007941 */ /* 0x002fea0003800000 */
.L_x_10797:
[----:B------:R-:W-:Y:S02]  /*e310*/  IADD3 R78, R78, c[0x0][0x160], RZ ;  /* 0x000058004e4e7a10 */ /* 0x000fe40007ffe0ff */
[----:B------:R-:W-:-:S02]  /*e320*/  LOP3.LUT P1, RZ, R91, 0xff, RZ, 0xc0, !PT ;  /* 0x000000ff5bff7812 */ /* 0x000fc4000782c0ff */
[----:B------:R-:W-:Y:S02]  /*e330*/  ISETP.GE.AND P0, PT, R78, c[0x0][0x164], PT ;  /* 0x000059004e007a0c */ /* 0x000fe40003f06270 */
[----:B------:R-:W-:-:S11]  /*e340*/  SEL R91, RZ, 0x1, P1 ;  /* 0x00000001ff5b7807 */ /* 0x000fd60000800000 */
[----:B0-----:R-:W-:Y:S01]  /*e350*/  @P0 CALL.REL.NOINC `(.L_x_10799) ;  /* 0x0000001000000944 */ /* 0x001fe20003c00000 */
[----:B------:R-:W-:Y:S05]  /*e360*/  BRA `(.L_x_10800) ;  /* 0xffff25c000007947 */ /* 0x000fea000383ffff */
.L_x_10799:
[----:B------:R-:W-:Y:S05]  /*e370*/  EXIT ;  /* 0x000000000000794d */ /* 0x000fea0003800000 */
.L_x_10795:
[----:B------:R-:W-:Y:S01]  /*e380*/  IMAD.MOV.U32 R120, RZ, RZ, R92 ;  /* 0x000000ffff787224 */ /* 0x000fe200078e005c */
[----:B------:R-:W-:Y:S01]  /*e390*/  MOV R119, 0xffffffff ;  /* 0xffffffff00777802 */ /* 0x000fe20000000f00 */
[----:B------:R-:W-:Y:S01]  /*e3a0*/  IMAD.MOV.U32 R93, RZ, RZ, 0x1 ;  /* 0x00000001ff5d7424 */ /* 0x000fe200078e00ff */
[----:B------:R-:W-:Y:S01]  /*e3b0*/  MOV R116, 0xe3e0 ;  /* 0x0000e3e000747802 */ /* 0x000fe20000000f00 */
[----:B------:R-:W-:Y:S02]  /*e3c0*/  IMAD.MOV.U32 R122, RZ, RZ, 0x1f ;  /* 0x0000001fff7a7424 */ /* 0x000fe400078e00ff */
[----:B------:R-:W-:Y:S05]  /*e3d0*/  CALL.REL.NOINC `($__internal_59_$__cuda_sm70_shflsync_bfly_p) ;  /* 0x0000078000007944 */ /* 0x000fea0003c00000 */
[----:B01----:R-:W-:Y:S05]  /*e3e0*/  BRA `(.L_x_10801) ;  /* 0xffffeb8000007947 */ /* 0x003fea000383ffff */
.L_x_10796:
[----:B------:R-:W-:Y:S01]  /*e3f0*/  IMAD.MOV.U32 R93, RZ, RZ, 0x2 ;  /* 0x00000002ff5d7424 */ /* 0x000fe200078e00ff */
[----:B------:R-:W-:Y:S01]  /*e400*/  MOV R116, 0xe440 ;  /* 0x0000e44000747802 */ /* 0x000fe20000000f00 */
[----:B------:R-:W-:Y:S02]  /*e410*/  IMAD.MOV.U32 R122, RZ, RZ, 0x1f ;  /* 0x0000001fff7a7424 */ /* 0x000fe400078e00ff */
[----:B------:R-:W-:Y:S02]  /*e420*/  IMAD.MOV.U32 R119, RZ, RZ, -0x1 ;  /* 0xffffffffff777424 */ /* 0x000fe400078e00ff */
[----:B0-----:R-:W-:Y:S05]  /*e430*/  CALL.REL.NOINC `($__internal_59_$__cuda_sm70_shflsync_bfly_p) ;  /* 0x0000072000007944 */ /* 0x001fea0003c00000 */
[----:B0-----:R-:W-:Y:S01]  /*e440*/  HFMA2.MMA R122, -RZ, RZ, 0, 1.847743988037109375e-06 ;  /* 0x0000001fff7a7435 */ /* 0x001fe200000001ff */
[----:B-1----:R-:W-:Y:S01]  /*e450*/  FADD.FTZ R120, R120, R93 ;  /* 0x0000005d78787221 */ /* 0x002fe20000010000 */
[----:B------:R-:W-:Y:S01]  /*e460*/  MOV R116, 0xe4a0 ;  /* 0x0000e4a000747802 */ /* 0x000fe20000000f00 */
[----:B------:R-:W-:-:S02]  /*e470*/  IMAD.MOV.U32 R93, RZ, RZ, 0x4 ;  /* 0x00000004ff5d7424 */ /* 0x000fc400078e00ff */
[----:B------:R-:W-:Y:S02]  /*e480*/  IMAD.MOV.U32 R119, RZ, RZ, -0x1 ;  /* 0xffffffffff777424 */ /* 0x000fe400078e00ff */
[----:B------:R-:W-:Y:S05]  /*e490*/  CALL.REL.NOINC `($__internal_59_$__cuda_sm70_shflsync_bfly_p) ;  /* 0x000006c000007944 */ /* 0x000fea0003c00000 */
[----:B01----:R-:W-:Y:S01]  /*e4a0*/  FADD.FTZ R120, R120, R93 ;  /* 0x0000005d78787221 */ /* 0x003fe20000010000 */
[----:B------:R-:W-:Y:S01]  /*e4b0*/  MOV R116, 0xe500 ;  /* 0x0000e50000747802 */ /* 0x000fe20000000f00 */
[----:B------:R-:W-:Y:S02]  /*e4c0*/  IMAD.MOV.U32 R93, RZ, RZ, 0x8 ;  /* 0x00000008ff5d7424 */ /* 0x000fe400078e00ff */
[----:B------:R-:W-:Y:S02]  /*e4d0*/  IMAD.MOV.U32 R122, RZ, RZ, 0x1f ;  /* 0x0000001fff7a7424 */ /* 0x000fe400078e00ff */
[----:B------:R-:W-:Y:S02]  /*e4e0*/  IMAD.MOV.U32 R119, RZ, RZ, -0x1 ;  /* 0xffffffffff777424 */ /* 0x000fe400078e00ff */
[----:B------:R-:W-:Y:S05]  /*e4f0*/  CALL.REL.NOINC `($__internal_59_$__cuda_sm70_shflsync_bfly_p) ;  /* 0x0000066000007944 */ /* 0x000fea0003c00000 */
[----:B01----:R-:W-:Y:S01]  /*e500*/  FADD.FTZ R120, R120, R93 ;  /* 0x0000005d78787221 */ /* 0x003fe20000010000 */
[----:B------:R-:W-:Y:S01]  /*e510*/  MOV R93, 0x10 ;  /* 0x00000010005d7802 */ /* 0x000fe20000000f00 */
[----:B------:R-:W-:Y:S01]  /*e520*/  IMAD.MOV.U32 R122, RZ, RZ, 0x1f ;  /* 0x0000001fff7a7424 */ /* 0x000fe200078e00ff */
[----:B------:R-:W-:Y:S01]  /*e530*/  MOV R116, 0xe560 ;  /* 0x0000e56000747802 */ /* 0x000fe20000000f00 */
[----:B------:R-:W-:-:S02]  /*e540*/  IMAD.MOV.U32 R119, RZ, RZ, -0x1 ;  /* 0xffffffffff777424 */ /* 0x000fc400078e00ff */
[----:B------:R-:W-:Y:S05]  /*e550*/  CALL.REL.NOINC `($__internal_59_$__cuda_sm70_shflsync_bfly_p) ;  /* 0x0000060000007944 */ /* 0x000fea0003c00000 */
        /* <DEDUP_REMOVED lines=70> */
[----:B------:R-:W-:Y:S05]  /*e9c0*/  CALL.REL.NOINC `($__internal_59_$__cuda_sm70_shflsync_bfly_p) ;  /* 0x0000019000007944 */ /* 0x000fea0003c00000 */
[----:B01----:R-:W-:Y:S01]  /*e9d0*/  FADD.FTZ R120, R120, R93 ;  /* 0x0000005d78787221 */ /* 0x003fe20000010000 */
[----:B------:R-:W-:Y:S01]  /*e9e0*/  MOV R116, 0xea30 ;  /* 0x0000ea3000747802 */ /* 0x000fe20000000f00 */
[----:B------:R-:W-:Y:S02]  /*e9f0*/  IMAD.MOV.U32 R93, RZ, RZ, 0x2 ;  /* 0x00000002ff5d7424 */ /* 0x000fe400078e00ff */
[----:B------:R-:W-:Y:S02]  /*ea00*/  IMAD.MOV.U32 R122, RZ, RZ, 0x1f ;  /* 0x0000001fff7a7424 */ /* 0x000fe400078e00ff */
[----:B------:R-:W-:Y:S02]  /*ea10*/  IMAD.MOV.U32 R119, RZ, RZ, -0x1 ;  /* 0xffffffffff777424 */ /* 0x000fe400078e00ff */
[----:B------:R-:W-:Y:S05]  /*ea20*/  CALL.REL.NOINC `($__internal_59_$__cuda_sm70_shflsync_bfly_p) ;  /* 0x0000013000007944 */ /* 0x000fea0003c00000 */
        /* <DEDUP_REMOVED lines=18> */
[----:B01----:R-:W-:Y:S05]  /*eb50*/  BRA `(.L_x_10802) ;  /* 0xffffe95000007947 */ /* 0x003fea000383ffff */
        .weak           $__internal_59_$__cuda_sm70_shflsync_bfly_p
        .type           $__internal_59_$__cuda_sm70_shflsync_bfly_p,@function
        .size           $__internal_59_$__cuda_sm70_shflsync_bfly_p,(.L_x_29123 - $__internal_59_$__cuda_sm70_shflsync_bfly_p)
$__internal_59_$__cuda_sm70_shflsync_bfly_p:
[----:B------:R-:W-:Y:S01]  /*eb60*/  IMAD.MOV.U32 R117, RZ, RZ, 0x0 ;  /* 0x00000000ff757424 */ /* 0x000fe200078e00ff */
[----:B------:R-:W-:Y:S04]  /*eb70*/  WARPSYNC R119 ;  /* 0x0000007700007348 */ /* 0x000fe80003800000 */
[----:B------:R0:W1:Y:S01]  /*eb80*/  SHFL.BFLY PT, R93, R120, R93, R122 ;  /* 0x0c00005d785d7389 */ /* 0x00006200000e007a */
[----:B------:R-:W-:Y:S05]  /*eb90*/  RET.REL.NODEC R116 `(_ZN10layer_norm13ln_fwd_kernelINS_13Kernel_traitsI13__nv_bfloat16S2_fS2_fjLj4096ELj1ELj1ELj4ELj16ENS_18Kernel_traits_baseILj4096ES2_S2_fS2_fjLj128EEEEELb1ELb0ELb1ELb1EEEvNS_9FwdParamsE) ;  /* 0xffff146074007950 */ /* 0x000fea0003c3ffff */
.L_x_10803:
        /* <DEDUP_REMOVED lines=14> */
.L_x_29123:


//--------------------- .text._ZN10layer_norm13ln_fwd_kernelINS_13Kernel_traitsI13__nv_bfloat16S2_fS2_fjLj4096ELj1ELj1ELj4ELj16ENS_18Kernel_traits_baseILj4096ES2_S2_fS2_fjLj128EEEEELb1ELb1ELb0ELb0EEEvNS_9FwdParamsE --------------------------
	.section	.text._ZN10layer_norm13ln_fwd_kernelINS_13Kernel_traitsI13__nv_bfloat16S2_fS2_fjLj4096ELj1ELj1ELj4ELj16ENS_18Kernel_traits_baseILj4096ES2_S2_fS2_fjLj128EEEEELb1ELb1ELb0ELb0EEEvNS_9FwdParamsE,"ax",@progbits
	.sectioninfo	@"SHI_REGISTERS=168"
	.align	128
        .global         _ZN10layer_norm13ln_fwd_kernelINS_13Kernel_traitsI13__nv_bfloat16S2_fS2_fjLj4096ELj1ELj1ELj4ELj16ENS_18Kernel_traits_baseILj4096ES2_S2_fS2_fjLj128EEEEELb1ELb1ELb0ELb0EEEvNS_9FwdParamsE
        .type           _ZN10layer_norm13ln_fwd_kernelINS_13Kernel_traitsI13__nv_bfloat16S2_fS2_fjLj4096ELj1ELj1ELj4ELj16ENS_18Kernel_traits_baseILj4096ES2_S2_fS2_fjLj128EEEEELb1ELb1ELb0ELb0EEEvNS_9FwdParamsE,@function
        .size           _ZN10layer_norm13ln_fwd_kernelINS_13Kernel_traitsI13__nv_bfloat16S2_fS2_fjLj4096ELj1ELj1ELj4ELj16ENS_18Kernel_traits_baseILj4096ES2_S2_fS2_fjLj128EEEEELb1ELb1ELb0ELb0EEEvNS_9FwdParamsE,(.L_x_29124 - _ZN10layer_norm13ln_fwd_kernelINS_13Kernel_traitsI13__nv_bfloat16S2_fS2_fjLj4096ELj1ELj1ELj4ELj16ENS_18Kernel_traits_baseILj4096ES2_S2_fS2_fjLj128EEEEELb1ELb1ELb0ELb0EEEvNS_9FwdParamsE)
        .other          _ZN10layer_norm13ln_fwd_kernelINS_13Kernel_traitsI13__nv_bfloat16S2_fS2_fjLj4096ELj1ELj1ELj4ELj16ENS_18Kernel_traits_baseILj4096ES2_S2_fS2_fjLj128EEEEELb1ELb1ELb0ELb0EEEvNS_9FwdParamsE,@"STO_CUDA_ENTRY STV_DEFAULT"
_ZN10layer_norm13ln_fwd_kernelINS_13Kernel_traitsI13__nv_bfloat16S2_fS2_fjLj4096ELj1ELj1ELj4ELj16ENS_18Kernel_traits_baseILj4096ES2_S2_fS2_fjLj128EEEEELb1ELb1ELb0ELb0EEEvNS_9FwdParamsE:
.text._ZN10layer_norm13ln_fwd_kernelINS_13Kernel_traitsI13__nv_bfloat16S2_fS2_fjLj4096ELj1ELj1ELj4ELj16ENS_18Kernel_traits_baseILj4096ES2_S2_fS2_fjLj128EEEEELb1ELb1ELb0ELb0EEEvNS_9FwdParamsE:
[----:B------:R-:W-:-:S04]  /*0000*/  IMAD.MOV.U32 R1, RZ, RZ, c[0x0][0x28] ;  /* 0x00000a00ff017624 */ /* 0x000fc800078e00ff */
[----:B------:R-:W-:Y:S01]  /*0010*/  ULDC.U8 UR4, c[0x0][0x244] ;  /* 0x0000910000047ab9 */ /* 0x000fe20000000000 */
[----:B------:R-:W-:Y:S01]  /*0020*/  IADD3 R1, R1, -0x8, RZ ;  /* 0xfffffff801017810 */ /* 0x000fe20007ffe0ff */
[----:B------:R-:W-:Y:S01]  /*0030*/  ULDC.64 UR6, c[0x0][0x118] ;  /* 0x0000460000067ab9 */ /* 0x000fe20000000a00 */
[----:B------:R-:W-:Y:S01]  /*0040*/  ISETP.NE.AND P0, PT, RZ, UR4, PT ;  /* 0x00000004ff007c0c */ /* 0x000fe2000bf05270 */
[----:B------:R-:W-:Y:S01]  /*0050*/  ULDC.64 UR4, c[0x0][0x230] ;  /* 0x00008c0000047ab9 */ /* 0x000fe20000000a00 */
[----:B------:R-:W-:Y:S02]  /*0060*/  IMAD.MOV.U32 R92, RZ, RZ, c[0x0][0x238] ;  /* 0x00008e00ff5c7624 */ /* 0x000fe400078e00ff */
[----:B------:R-:W-:Y:S02]  /*0070*/  IMAD.U32 R6, RZ, RZ, UR4 ;  /* 0x00000004ff067e24 */ /* 0x000fe4000f8e00ff */
[----:B------:R-:W-:Y:S02]  /*0080*/  IMAD.U32 R7, RZ, RZ, UR5 ;  /* 0x00000005ff077e24 */ /* 0x000fe4000f8e00ff */
[----:B------:R-:W-:-:S05]  /*0090*/  IMAD.MOV.U32 R93, RZ, RZ, c[0x0][0x23c] ;  /* 0x00008f00ff5d7624 */ /* 0x000fca00078e00ff */
[----:B------:R-:W2:Y:S01]  /*00a0*/  @P0 LDG.E.64 R6, [R6.64] ;  /* 0x0000000606060981 */ /* 0x000ea2000c1e1b00 */
[----:B------:R-:W-:Y:S01]  /*00b0*/  @P0 MOV R12, R92 ;  /* 0x0000005c000c0202 */ /* 0x000fe20000000f00 */
        /* <DEDUP_REMOVED lines=9> */
[----:B--2---:R-:W0:Y:S01]  /*0150*/  @P0 R2UR UR4, R6 ;  /* 0x00000000060403c2 */ /* 0x004e2200000e0000 */
[----:B---3--:R-:W-:-:S07]  /*0160*/  @P0 IADD3 R92, P1, R2, c[0x0][0x240], RZ ;  /* 0x00009000025c0a10 */ /* 0x008fce0007f3e0ff */
[----:B------:R2:W3:Y:S01]  /*0170*/  @P0 R2UR UR5, R7 ;  /* 0x00000000070503c2 */ /* 0x0004e200000e0000 */
[----:B-1----:R-:W-:Y:S02]  /*0180*/  IMAD R2, R15, c[0x0][0x0], R0 ;  /* 0x000000000f027a24 */ /* 0x002fe400078e0200 */
[----:B------:R-:W-:Y:S02]  /*0190*/  @P0 IMAD.X R93, RZ, RZ, R3, P1 ;  /* 0x000000ffff5d0224 */ /* 0x000fe400008e0603 */
[----:B------:R-:W-:-:S03]  /*01a0*/  IMAD.WIDE.U32 R10, R2, -0x326172a9, RZ ;  /* 0xcd9e8d57020a7825 */ /* 0x000fc600078e00ff */
[--C-:B------:R-:W-:Y:S02]  /*01b0*/  SHF.R.U64 R3, R92, 0x2, R93.reuse ;  /* 0x000000025c037819 */ /* 0x100fe4000000125d */
[----:B------:R-:W-:-:S03]  /*01c0*/  SHF.R.U32.HI R4, RZ, 0x2, R93 ;  /* 0x00000002ff047819 */ /* 0x000fc6000001165d */
[----:B------:R-:W-:Y:S01]  /*01d0*/  IMAD.WIDE.U32 R8, R3, -0x2daee0ad, RZ ;  /* 0xd2511f5303087825 */ /* 0x000fe200078e00ff */
[----:B0-----:R-:W-:Y:S01]  /*01e0*/  LOP3.LUT R5, R11, UR4, R4, 0x96, !PT ;  /* 0x000000040b057c12 */ /* 0x001fe2000f8e9604 */
[----:B------:R-:W-:Y:S02]  /*01f0*/  UIADD3 UR9, UR4, -0x61c88647, URZ ;  /* 0x9e3779b904097890 */ /* 0x000fe4000fffe03f */
[----:B------:R-:W-:Y:S02]  /*0200*/  UIADD3 UR11, UR4, 0x3c6ef372, URZ ;  /* 0x3c6ef372040b7890 */ /* 0x000fe4000fffe03f */
[----:B--2---:R-:W-:Y:S01]  /*0210*/  IMAD.WIDE.U32 R6, R5, -0x2daee0ad, RZ ;  /* 0xd2511f5305067825 */ /* 0x004fe200078e00ff */
[----:B------:R-:W-:Y:S01]  /*0220*/  UIADD3 UR13, UR4, -0x255992d5, URZ ;  /* 0xdaa66d2b040d7890 */ /* 0x000fe2000fffe03f */
[----:B------:R-:W-:Y:S01]  /*0230*/  LOP3.LUT R5, R32, 0x7f, RZ, 0x3c, !PT ;  /* 0x0000007f20057812 */ /* 0x000fe200078e3cff */
[----:B---3--:R-:W-:Y:S01]  /*0240*/  UIADD3 UR10, UR5, -0x4498517b, URZ ;  /* 0xbb67ae85050a7890 */ /* 0x008fe2000fffe03f */
[----:B------:R-:W-:Y:S01]  /*0250*/  LOP3.LUT R12, R9, UR5, RZ, 0x3c, !PT ;  /* 0x00000005090c7c12 */ /* 0x000fe2000f8e3cff */
[----:B------:R-:W-:Y:S01]  /*0260*/  UIADD3 UR12, UR5, 0x76cf5d0a, URZ ;  /* 0x76cf5d0a050c7890 */ /* 0x000fe2000fffe03f */
        /* <DEDUP_REMOVED lines=9> */
[----:B------:R-:W-:Y:S01]  /*0300*/  UIADD3 UR18, UR5, -0x56f99767, URZ ;  /* 0xa906689905127890 */ /* 0x000fe2000fffe03f */
[----:B------:R-:W-:Y:S01]  /*0310*/  ISETP.GE.U32.AND P4, PT, R5, 0x100, PT ;  /* 0x000001000500780c */ /* 0x000fe20003f86070 */
        /* <DEDUP_REMOVED lines=14> */
[----:B------:R-:W-:Y:S01]  /*0400*/  P2R R78, PR, RZ, 0x20 ;  /* 0x00000020ff4e7803 */ /* 0x000fe20000000000 */
        /* <DEDUP_REMOVED lines=20> */
[----:B------:R-:W-:-:S03]  /*0550*/  LEA.HI R6, R0, R15, RZ, 0x19 ;  /* 0x0000000f00067211 */ /* 0x000fc600078fc8ff */
        /* <DEDUP_REMOVED lines=20> */
.L_x_10805:
[----:B0-----:R-:W-:Y:S05]  /*06a0*/  BSYNC B0 ;  /* 0x0000000000007941 */ /* 0x001fea0003800000 */
.L_x_10804:
        /* <DEDUP_REMOVED lines=16> */
.L_x_10807:
[----:B0-----:R-:W-:Y:S05]  /*07b0*/  BSYNC B0 ;  /* 0x0000000000007941 */ /* 0x001fea0003800000 */
.L_x_10806:
        /* <DEDUP_REMOVED lines=16> */
.L_x_10809:
[----:B0-----:R-:W-:Y:S05]  /*08c0*/  BSYNC B0 ;  /* 0x0000000000007941 */ /* 0x001fea0003800000 */
.L_x_10808:
        /* <DEDUP_REMOVED lines=15> */
.L_x_10811:
[----:B0-----:R-:W-:Y:S05]  /*09c0*/  BSYNC B0 ;  /* 0x0000000000007941 */ /* 0x001fea0003800000 */
.L_x_10810:
        /* <DEDUP_REMOVED lines=9> */
[----:B------:R-:W-:Y:S01]  /*0a60*/  IMAD.HI.U32 R89, R93, -0x326172a9, RZ ;  /* 0xcd9e8d575d597827 */ /* 0x000fe200078e00ff */
[--C-:B------:R-:W-:Y:S01]  /*0a70*/  PRMT R138, RZ, 0x5410, R25.reuse ;  /* 0x00005410ff8a7816 */ /* 0x100fe20000000019 */
[----:B------:R-:W-:Y:S01]  /*0a80*/  ULDC.U8 UR8, c[0x0][0x1f0] ;  /* 0x00007c0000087ab9 */ /* 0x000fe20000000000 */
[----:B------:R-:W-:Y:S01]  /*0a90*/  PRMT R137, RZ, 0x7610, R25 ;  /* 0x00007610ff897816 */ /* 0x000fe20000000019 */
[----:B------:R-:W-:Y:S01]  /*0aa0*/  IMAD.HI.U32 R88, R94, -0x2daee0ad, RZ ;  /* 0xd2511f535e587827 */ /* 0x000fe200078e00ff */
[----:B------:R-:W-:-:S02]  /*0ab0*/  LOP3.LUT R25, R0, 0x60, RZ, 0xc0, !PT ;  /* 0x0000006000197812 */ /* 0x000fc400078ec0ff */
[----:B------:R-:W-:Y:S01]  /*0ac0*/  LOP3.LUT R40, R50, 0x7f, RZ, 0xc0, !PT ;  /* 0x0000007f32287812 */ /* 0x000fe200078ec0ff */
[----:B------:R-:W-:Y:S01]  /*0ad0*/  IMAD.MOV.U32 R96, RZ, RZ, 0x1 ;  /* 0x00000001ff607424 */ /* 0x000fe200078e00ff */
[--C-:B------:R-:W-:Y:S01]  /*0ae0*/  PRMT R134, RZ, 0x5410, R27.reuse ;  /* 0x00005410ff867816 */ /* 0x100fe2000000001b */
[----:B------:R-:W-:Y:S01]  /*0af0*/  IMAD R93, R93, -0x326172a9, RZ ;  /* 0xcd9e8d575d5d7824 */ /* 0x000fe200078e02ff */
[----:B------:R-:W-:Y:S01]  /*0b00*/  PRMT R133, RZ, 0x7610, R27 ;  /* 0x00007610ff857816 */ /* 0x000fe2000000001b */
[----:B------:R-:W-:Y:S01]  /*0b10*/  IMAD.IADD R25, R40, 0x1, -R25 ;  /* 0x0000000128197824 */ /* 0x000fe200078e0a19 */
[----:B------:R-:W-:Y:S01]  /*0b20*/  SHF.R.U32.HI R50, RZ, 0x2, R50 ;  /* 0x00000002ff327819 */ /* 0x000fe20000011632 */
[----:B------:R-:W-:Y:S01]  /*0b30*/  IMAD R94, R94, -0x2daee0ad, RZ ;  /* 0xd2511f535e5e7824 */ /* 0x000fe200078e02ff */
[----:B------:R-:W-:Y:S01]  /*0b40*/  PRMT R136, RZ, 0x5410, R26 ;  /* 0x00005410ff887816 */ /* 0x000fe2000000001a */
[----:B------:R-:W-:Y:S01]  /*0b50*/  IMAD.MOV.U32 R95, RZ, RZ, RZ ;  /* 0x000000ffff5f7224 */ /* 0x000fe200078e00ff */
[----:B------:R-:W-:-:S02]  /*0b60*/  IMNMX R27, RZ, R25, !PT ;  /* 0x00000019ff1b7217 */ /* 0x000fc40007800200 */
[----:B------:R-:W-:Y:S02]  /*0b70*/  PRMT R135, RZ, 0x7610, R26 ;  /* 0x00007610ff877816 */ /* 0x000fe4000000001a */
[--C-:B------:R-:W-:Y:S02]  /*0b80*/  PRMT R25, RZ, 0x5410, R29.reuse ;  /* 0x00005410ff197816 */ /* 0x100fe4000000001d */
[----:B------:R-:W-:Y:S02]  /*0b90*/  PRMT R26, RZ, 0x7610, R29 ;  /* 0x00007610ff1a7816 */ /* 0x000fe4000000001d */
[----:B------:R-:W-:Y:S02]  /*0ba0*/  LOP3.LUT R50, R50, 0x3fffffe0, RZ, 0xc0, !PT ;  /* 0x3fffffe032327812 */ /* 0x000fe400078ec0ff */
[----:B------:R-:W-:Y:S02]  /*0bb0*/  IMNMX R29, R27, 0x20, PT ;  /* 0x000000201b1d7817 */ /* 0x000fe40003800200 */
[----:B------:R-:W-:-:S02]  /*0bc0*/  PRMT R146, RZ, 0x5410, R41 ;  /* 0x00005410ff927816 */ /* 0x000fc40000000029 */
[----:B------:R-:W-:Y:S01]  /*0bd0*/  PRMT R145, RZ, 0x7610, R41 ;  /* 0x00007610ff917816 */ /* 0x000fe20000000029 */
[----:B------:R-:W-:Y:S01]  /*0be0*/  IMAD.IADD R41, R29, 0x1, R50 ;  /* 0x000000011d297824 */ /* 0x000fe200078e0232 */
[--C-:B------:R-:W-:Y:S02]  /*0bf0*/  PRMT R144, RZ, 0x5410, R42.reuse ;  /* 0x00005410ff907816 */ /* 0x100fe4000000002a */
[----:B------:R-:W-:Y:S01]  /*0c00*/  PRMT R143, RZ, 0x7610, R42 ;  /* 0x00007610ff8f7816 */ /* 0x000fe2000000002a */
[----:B------:R-:W-:Y:S01]  /*0c10*/  IMAD.SHL.U32 R41, R41, 0x8, RZ ;  /* 0x0000000829297824 */ /* 0x000fe200078e00ff */
[--C-:B------:R-:W-:Y:S01]  /*0c20*/  PRMT R142, RZ, 0x5410, R43.reuse ;  /* 0x00005410ff8e7816 */ /* 0x100fe2000000002b */
[----:B------:R-:W-:Y:S01]  /*0c30*/  IMAD.SHL.U32 R42, R0, 0x20, RZ ;  /* 0x00000020002a7824 */ /* 0x000fe200078e00ff */
[----:B------:R-:W-:Y:S02]  /*0c40*/  PRMT R141, RZ, 0x7610, R43 ;  /* 0x00007610ff8d7816 */ /* 0x000fe4000000002b */
[----:B------:R-:W-:Y:S01]  /*0c50*/  PRMT R7, RZ, 0x5410, R52 ;  /* 0x00005410ff077816 */ /* 0x000fe20000000034 */
[----:B------:R-:W0:Y:S01]  /*0c60*/  I2F.U32 R41, R41 ;  /* 0x0000002900297306 */ /* 0x000e220000201000 */
[----:B------:R-:W-:-:S02]  /*0c70*/  LOP3.LUT R43, R42, 0x3e0, RZ, 0xc0, !PT ;  /* 0x000003e02a2b7812 */ /* 0x000fc400078ec0ff */
[--C-:B------:R-:W-:Y:S01]  /*0c80*/  PRMT R116, RZ, 0x5410, R8.reuse ;  /* 0x00005410ff747816 */ /* 0x100fe20000000008 */
[----:B------:R1:W-:Y:S01]  /*0c90*/  STL [R1], R7 ;  /* 0x0000000701007387 */ /* 0x0003e20000100800 */
[----:B------:R-:W-:Y:S02]  /*0ca0*/  IADD3 R43, R40, -R43, RZ ;  /* 0x8000002b282b7210 */ /* 0x000fe40007ffe0ff */
[----:B------:R-:W-:Y:S02]  /*0cb0*/  PRMT R114, RZ, 0x7610, R8 ;  /* 0x00007610ff727816 */ /* 0x000fe40000000008 */
[----:B------:R-:W-:Y:S02]  /*0cc0*/  IMNMX R43, RZ, R43, !PT ;  /* 0x0000002bff2b7217 */ /* 0x000fe40007800200 */
[--C-:B------:R-:W-:Y:S02]  /*0cd0*/  PRMT R112, RZ, 0x5410, R9.reuse ;  /* 0x00005410ff707816 */ /* 0x100fe40000000009 */
[----:B------:R-:W-:-:S02]  /*0ce0*/  PRMT R110, RZ, 0x7610, R9 ;  /* 0x00007610ff6e7816 */ /* 0x000fc40000000009 */
[--C-:B-1----:R-:W-:Y:S01]  /*0cf0*/  PRMT R7, RZ, 0x5410, R10.reuse ;  /* 0x00005410ff077816 */ /* 0x102fe2000000000a */
[----:B0-----:R0:W1:Y:S01]  /*0d00*/  MUFU.RCP R87, R41 ;  /* 0x0000002900577308 */ /* 0x0010620000001000 */
[----:B------:R-:W-:Y:S02]  /*0d10*/  PRMT R8, RZ, 0x7610, R10 ;  /* 0x00007610ff087816 */ /* 0x000fe4000000000a */
[--C-:B------:R-:W-:Y:S02]  /*0d20*/  PRMT R9, RZ, 0x5410, R11.reuse ;  /* 0x00005410ff097816 */ /* 0x100fe4000000000b */
[----:B------:R-:W-:Y:S02]  /*0d30*/  PRMT R10, RZ, 0x7610, R11 ;  /* 0x00007610ff0a7816 */ /* 0x000fe4000000000b */
[--C-:B------:R-:W-:Y:S02]  /*0d40*/  PRMT R115, RZ, 0x5410, R12.reuse ;  /* 0x00005410ff737816 */ /* 0x100fe4000000000c */
        /* <DEDUP_REMOVED lines=65> */
[----:B------:R-:W-:Y:S02]  /*1160*/  LOP3.LUT R89, R89, UR25, R48, 0x96, !PT ;  /* 0x0000001959597c12 */ /* 0x000fe4000f8e9630 */
        /* <DEDUP_REMOVED lines=9> */
[----:B01----:R-:W-:Y:S02]  /*1200*/  PRMT R103, RZ, 0x7610, R39 ;  /* 0x00007610ff677816 */ /* 0x003fe40000000027 */
.L_x_11055:
        /* <DEDUP_REMOVED lines=37> */
.L_x_10815:
[----:B0-----:R-:W-:Y:S02]  /*1460*/  MOV R74, R93 ;  /* 0x0000005d004a7202 */ /* 0x001fe40000000f00 */
.L_x_10816:
[----:B------:R-:W-:Y:S05]  /*1470*/  BSYNC B1 ;  /* 0x0000000000017941 */ /* 0x000fea0003800000 */
.L_x_10814:
        /* <DEDUP_REMOVED lines=16> */
.L_x_10820:
[----:B------:R-:W-:Y:S05]  /*1580*/  BSYNC B2 ;  /* 0x0000000000027941 */ /* 0x000fea0003800000 */
.L_x_10819:
        /* <DEDUP_REMOVED lines=44> */
.L_x_10818:
[----:B------:R-:W-:Y:S05]  /*1850*/  BSYNC B1 ;  /* 0x0000000000017941 */ /* 0x000fea0003800000 */
.L_x_10817:
[----:B------:R-:W2:Y:S01]  /*1860*/  LDL R41, [R1] ;  /* 0x0000000001297983 */ /* 0x000ea20000100800 */
[----:B------:R-:W0:Y:S01]  /*1870*/  I2F.U32 R40, R74 ;  /* 0x0000004a00287306 */ /* 0x000e220000201000 */
[----:B------:R-:W-:Y:S01]  /*1880*/  IMAD.MOV.U32 R105, RZ, RZ, 0x2f800000 ;  /* 0x2f800000ff697424 */ /* 0x000fe200078e00ff */
[----:B------:R-:W-:Y:S01]  /*1890*/  ISETP.NE.U32.AND P0, PT, RZ, c[0x0][0x180], PT ;  /* 0x00006000ff007a0c */ /* 0x000fe20003f05070 */
[----:B------:R-:W-:Y:S01]  /*18a0*/  BSSY B1, `(.L_x_10821) ;  /* 0x0000017000017945 */ /* 0x000fe20003800000 */
[----:B------:R-:W-:Y:S02]  /*18b0*/  IADD3 R43, R42, 0x1, RZ ;  /* 0x000000012a2b7810 */ /* 0x000fe40007ffe0ff */
[----:B------:R-:W-:Y:S01]  /*18c0*/  ISETP.NE.AND.EX P0, PT, RZ, c[0x0][0x184], PT, P0 ;  /* 0x00006100ff007a0c */ /* 0x000fe20003f05300 */
[----:B0-----:R-:W-:-:S05]  /*18d0*/  FFMA.FTZ R40, R40, R105, 1.1641532182693481445e-10 ;  /* 0x2f00000028287423 */ /* 0x001fca0000010069 */
[----:B------:R-:W-:Y:S02]  /*18e0*/  FSETP.GTU.FTZ.AND P1, PT, R40, c[0x0][0x1e4], PT ;  /* 0x0000790028007a0b */ /* 0x000fe40003f3c000 */
[----:B-----5:R-:W-:Y:S02]  /*18f0*/  PRMT R40, RZ, 0x5410, R44 ;  /* 0x00005410ff287816 */ /* 0x020fe4000000002c */
[----:B------:R-:W-:-:S03]  /*1900*/  P2R R74, PR, RZ, 0x2 ;  /* 0x00000002ff4a7803 */ /* 0x000fc60000000000 */
[----:B------:R-:W-:-:S04]  /*1910*/  FMUL.FTZ R40, R40, R107 ;  /* 0x0000006b28287220 */ /* 0x000fc80000410000 */
[----:B------:R-:W-:-:S05]  /*1920*/  FMUL.FTZ R40, R40, c[0x0][0x1e8] ;  /* 0x00007a0028287a20 */ /* 0x000fca0000410000 */
[----:B------:R-:W-:Y:S02]  /*1930*/  FSEL R40, R40, RZ, !P1 ;  /* 0x000000ff28287208 */ /* 0x000fe40004800000 */
[----:B------:R-:W-:-:S03]  /*1940*/  ISETP.NE.AND P1, PT, R42, 0x1, PT ;  /* 0x000000012a00780c */ /* 0x000fc60003f25270 */
[----:B--2---:R-:W-:-:S04]  /*1950*/  FMUL.FTZ R40, R41, R40 ;  /* 0x0000002829287220 */ /* 0x004fc80000410000 */
        /* <DEDUP_REMOVED lines=10> */
.L_x_10822:
[----:B------:R-:W-:Y:S02]  /*1a00*/  IMAD.MOV.U32 R41, RZ, RZ, R93 ;  /* 0x000000ffff297224 */ /* 0x000fe400078e005d */
.L_x_10823:
[----:B------:R-:W-:Y:S05]  /*1a10*/  BSYNC B1 ;  /* 0x0000000000017941 */ /* 0x000fea0003800000 */
.L_x_10821:
        /* <DEDUP_REMOVED lines=16> */
.L_x_10827:
[----:B------:R-:W-:Y:S05]  /*1b20*/  BSYNC B2 ;  /* 0x0000000000027941 */ /* 0x000fea0003800000 */
.L_x_10826:
        /* <DEDUP_REMOVED lines=44> */
.L_x_10825:
[----:B------:R-:W-:Y:S05]  /*1df0*/  BSYNC B1 ;  /* 0x0000000000017941 */ /* 0x000fea0003800000 */
.L_x_10824:
        /* <DEDUP_REMOVED lines=22> */
.L_x_10829:
[----:B------:R-:W-:Y:S02]  /*1f60*/  IMAD.MOV.U32 R44, RZ, RZ, R93 ;  /* 0x000000ffff2c7224 */ /* 0x000fe400078e005d */
.L_x_10830:
[----:B------:R-:W-:Y:S05]  /*1f70*/  BSYNC B1 ;  /* 0x0000000000017941 */ /* 0x000fea0003800000 */
.L_x_10828:
        /* <DEDUP_REMOVED lines=16> */
.L_x_10834:
[----:B------:R-:W-:Y:S05]  /*2080*/  BSYNC B2 ;  /* 0x0000000000027941 */ /* 0x000fea0003800000 */
.L_x_10833:
        /* <DEDUP_REMOVED lines=44> */
.L_x_10832:
[----:B------:R-:W-:Y:S05]  /*2350*/  BSYNC B1 ;  /* 0x0000000000017941 */ /* 0x000fea0003800000 */
.L_x_10831:
        /* <DEDUP_REMOVED lines=21> */
.L_x_10836:
[----:B------:R-:W-:Y:S02]  /*24b0*/  IMAD.MOV.U32 R43, RZ, RZ, R93 ;  /* 0x000000ffff2b7224 */ /* 0x000fe400078e005d */
.L_x_10837:
[----:B------:R-:W-:Y:S05]  /*24c0*/  BSYNC B1 ;  /* 0x0000000000017941 */ /* 0x000fea0003800000 */
.L_x_10835:
        /* <DEDUP_REMOVED lines=16> */
.L_x_10841:
[----:B------:R-:W-:Y:S05]  /*25d0*/  BSYNC B2 ;  /* 0x0000000000027941 */ /* 0x000fea0003800000 */
.L_x_10840:
        /* <DEDUP_REMOVED lines=44> */
.L_x_10839:
[----:B------:R-:W-:Y:S05]  /*28a0*/  BSYNC B1 ;  /* 0x0000000000017941 */ /* 0x000fea0003800000 */
.L_x_10838:
        /* <DEDUP_REMOVED lines=21> */
.L_x_10843:
[----:B------:R-:W-:Y:S02]  /*2a00*/  IMAD.MOV.U32 R92, RZ, RZ, R93 ;  /* 0x000000ffff5c7224 */ /* 0x000fe400078e005d */
.L_x_10844:
[----:B------:R-:W-:Y:S05]  /*2a10*/  BSYNC B1 ;  /* 0x0000000000017941 */ /* 0x000fea0003800000 */
.L_x_10842:
        /* <DEDUP_REMOVED lines=16> */
.L_x_10848:
[----:B------:R-:W-:Y:S05]  /*2b20*/  BSYNC B2 ;  /* 0x0000000000027941 */ /* 0x000fea0003800000 */
.L_x_10847:
        /* <DEDUP_REMOVED lines=44> */
.L_x_10846:
[----:B------:R-:W-:Y:S05]  /*2df0*/  BSYNC B1 ;  /* 0x0000000000017941 */ /* 0x000fea0003800000 */
.L_x_10845:
        /* <DEDUP_REMOVED lines=21> */
.L_x_10850:
[----:B------:R-:W-:Y:S02]  /*2f50*/  IMAD.MOV.U32 R45, RZ, RZ, R93 ;  /* 0x000000ffff2d7224 */ /* 0x000fe400078e005d */
.L_x_10851:
[----:B------:R-:W-:Y:S05]  /*2f60*/  BSYNC B1 ;  /* 0x0000000000017941 */ /* 0x000fea0003800000 */
.L_x_10849:
        /* <DEDUP_REMOVED lines=16> */
.L_x_10855:
[----:B------:R-:W-:Y:S05]  /*3070*/  BSYNC B2 ;  /* 0x0000000000027941 */ /* 0x000fea0003800000 */
.L_x_10854:
        /* <DEDUP_REMOVED lines=44> */
.L_x_10853:
[----:B------:R-:W-:Y:S05]  /*3340*/  BSYNC B1 ;  /* 0x0000000000017941 */ /* 0x000fea0003800000 */
.L_x_10852:
        /* <DEDUP_REMOVED lines=21> */
.L_x_10857:
[----:B------:R-:W-:Y:S02]  /*34a0*/  IMAD.MOV.U32 R46, RZ, RZ, R93 ;  /* 0x000000ffff2e7224 */ /* 0x000fe400078e005d */
.L_x_10858:
[----:B------:R-:W-:Y:S05]  /*34b0*/  BSYNC B1 ;  /* 0x0000000000017941 */ /* 0x000fea0003800000 */
.L_x_10856:
        /* <DEDUP_REMOVED lines=16> */
.L_x_10862:
[----:B------:R-:W-:Y:S05]  /*35c0*/  BSYNC B2 ;  /* 0x0000000000027941 */ /* 0x000fea0003800000 */
.L_x_10861:
        /* <DEDUP_REMOVED lines=44> */
.L_x_10860:
[----:B------:R-:W-:Y:S05]  /*3890*/  BSYNC B1 ;  /* 0x0000000000017941 */ /* 0x000fea0003800000 */
.L_x_10859:
[----:B------:R-:W0:Y:S01]  /*38a0*/  I2F.U32 R46, R46 ;  /* 0x0000002e002e7306 */ /* 0x000e220000201000 */
[----:B------:R-:W-:Y:S01]  /*38b0*/  ISETP.NE.AND P6, PT, R72, 0x1, PT ;  /* 0x000000014800780c */ /* 0x000fe20003fc5270 */
[----:B------:R-:W-:Y:S01]  /*38c0*/  BSSY B1, `(.L_x_10863) ;  /* 0x0000014000017945 */ /* 0x000fe20003800000 */
[----:B0-----:R-:W-:Y:S01]  /*38d0*/  FFMA.FTZ R73, R46, R105, 1.1641532182693481445e-10 ;  /* 0x2f0000002e497423 */ /* 0x001fe20000010069 */
[----:B------:R-:W-:-:S04]  /*38e0*/  PRMT R46, RZ, 0x5410, R47 ;  /* 0x00005410ff2e7816 */ /* 0x000fc8000000002f */
[----:B------:R-:W-:Y:S01]  /*38f0*/  FSETP.GTU.FTZ.AND P5, PT, R73, c[0x0][0x1e4], PT ;  /* 0x0000790049007a0b */ /* 0x000fe20003fbc000 */
[----:B------:R-:W-:-:S04]  /*3900*/  FMUL.FTZ R92, R46, R107 ;  /* 0x0000006b2e5c7220 */ /* 0x000fc80000410000 */
[----:B------:R-:W-:-:S05]  /*3910*/  FMUL.FTZ R92, R92, c[0x0][0x1e8] ;  /* 0x00007a005c5c7a20 */ /* 0x000fca0000410000 */
        /* <DEDUP_REMOVED lines=13> */
.L_x_10864:
[----:B------:R-:W-:Y:S02]  /*39f0*/  IMAD.MOV.U32 R104, RZ, RZ, R93 ;  /* 0x000000ffff687224 */ /* 0x000fe400078e005d */
.L_x_10865:
[----:B------:R-:W-:Y:S05]  /*3a00*/  BSYNC B1 ;  /* 0x0000000000017941 */ /* 0x000fea0003800000 */
.L_x_10863:
        /* <DEDUP_REMOVED lines=18> */
.L_x_10869:
[----:B------:R-:W-:Y:S05]  /*3b30*/  BSYNC B2 ;  /* 0x0000000000027941 */ /* 0x000fea0003800000 */
.L_x_10868:
        /* <DEDUP_REMOVED lines=44> */
.L_x_10867:
[----:B------:R-:W-:Y:S05]  /*3e00*/  BSYNC B1 ;  /* 0x0000000000017941 */ /* 0x000fea0003800000 */
.L_x_10866:
[----:B------:R-:W0:Y:S01]  /*3e10*/  I2F.U32 R104, R104 ;  /* 0x0000006800687306 */ /* 0x000e220000201000 */
[----:B------:R-:W-:Y:S02]  /*3e20*/  ISETP.NE.AND P6, PT, R74, RZ, PT ;  /* 0x000000ff4a00720c */ /* 0x000fe40003fc5270 */
[----:B------:R-:W-:Y:S02]  /*3e30*/  SEL R74, RZ, 0x1, P1 ;  /* 0x00000001ff4a7807 */ /* 0x000fe40000800000 */
[----:B------:R-:W-:Y:S02]  /*3e40*/  SEL R72, RZ, 0x10000, P5 ;  /* 0x00010000ff487807 */ /* 0x000fe40002800000 */
[----:B------:R-:W-:Y:S02]  /*3e50*/  SEL R165, RZ, 0x100, P4 ;  /* 0x00000100ffa57807 */ /* 0x000fe40002000000 */
[----:B------:R-:W-:-:S02]  /*3e60*/  SEL R73, RZ, 0x1, P2 ;  /* 0x00000001ff497807 */ /* 0x000fc40001000000 */
[----:B------:R-:W-:Y:S02]  /*3e70*/  ISETP.NE.AND P5, PT, R75, RZ, PT ;  /* 0x000000ff4b00720c */ /* 0x000fe40003fa5270 */
[----:B------:R-:W-:Y:S01]  /*3e80*/  SEL R75, RZ, 0x1, P3 ;  /* 0x00000001ff4b7807 */ /* 0x000fe20001800000 */
[----:B0-----:R-:W-:Y:S01]  /*3e90*/  FFMA.FTZ R108, R104, R105, 1.1641532182693481445e-10 ;  /* 0x2f000000686c7423 */ /* 0x001fe20000010069 */
[----:B------:R-:W-:-:S04]  /*3ea0*/  SEL R105, RZ, 0x1, P5 ;  /* 0x00000001ff697807 */ /* 0x000fc80002800000 */
[----:B------:R-:W-:Y:S01]  /*3eb0*/  FSETP.GTU.FTZ.AND P1, PT, R108, c[0x0][0x1e4], PT ;  /* 0x000079006c007a0b */ /* 0x000fe20003f3c000 */
[----:B------:R-:W-:-:S03]  /*3ec0*/  IMAD.WIDE.U32 R104, R105, 0x100, RZ ;  /* 0x0000010069687825 */ /* 0x000fc600078e00ff */
[----:B------:R-:W-:-:S04]  /*3ed0*/  SEL R108, RZ, 0x1000000, P1 ;  /* 0x01000000ff6c7807 */ /* 0x000fc80000800000 */
[----:B------:R-:W-:Y:S01]  /*3ee0*/  LOP3.LUT R165, R165, R108, R72, 0xfe, !PT ;  /* 0x0000006ca5a57212 */ /* 0x000fe200078efe48 */
[----:B------:R-:W-:Y:S01]  /*3ef0*/  IMAD.WIDE.U32 R72, R73, 0x1000000, RZ ;  /* 0x0100000049487825 */ /* 0x000fe200078e00ff */
[----:B------:R-:W-:-:S04]  /*3f00*/  IADD3 R108, R106, 0x80, RZ ;  /* 0x000000806a6c7810 */ /* 0x000fc80007ffe0ff */
[----:B------:R-:W-:Y:S01]  /*3f10*/  LOP3.LUT R73, R73, R165, R75, 0xfe, !PT ;  /* 0x000000a549497212 */ /* 0x000fe200078efe4b */
[----:B------:R-:W-:-:S05]  /*3f20*/  IMAD.WIDE.U32 R74, R74, 0x10000, RZ ;  /* 0x000100004a4a7825 */ /* 0x000fca00078e00ff */
[----:B------:R-:W-:Y:S02]  /*3f30*/  LOP3.LUT R74, R104, R72, R74, 0xfe, !PT ;  /* 0x00000048684a7212 */ /* 0x000fe400078efe4a */
[----:B------:R-:W-:Y:S02]  /*3f40*/  PRMT R72, RZ, 0x7610, R47 ;  /* 0x00007610ff487816 */ /* 0x000fe4000000002f */
[----:B------:R-:W-:Y:S02]  /*3f50*/  LOP3.LUT R75, R105, R73, R75, 0xfe, !PT ;  /* 0x00000049694b7212 */ /* 0x000fe400078efe4b */
[----:B------:R-:W-:Y:S01]  /*3f60*/  SEL R105, RZ, 0x1, P6 ;  /* 0x00000001ff697807 */ /* 0x000fe20003000000 */
[----:B------:R-:W-:-:S03]  /*3f70*/  FMUL.FTZ R72, R72, R107 ;  /* 0x0000006b48487220 */ /* 0x000fc60000410000 */
[----:B------:R-:W-:Y:S01]  /*3f80*/  LOP3.LUT R74, R74, R105, RZ, 0xfc, !PT ;  /* 0x000000694a4a7212 */ /* 0x000fe200078efcff */
[----:B------:R-:W-:-:S05]  /*3f90*/  FMUL.FTZ R72, R72, c[0x0][0x1e8] ;  /* 0x00007a0048487a20 */ /* 0x000fca0000410000 */
[----:B------:R-:W-:Y:S02]  /*3fa0*/  FSEL R104, R72, RZ, !P1 ;  /* 0x000000ff48687208 */ /* 0x000fe40004800000 */
[----:B------:R-:W-:-:S03]  /*3fb0*/  LEA R72, P1, R106, c[0x0][0x188], 0x5 ;  /* 0x000062006a487a11 */ /* 0x000fc600078228ff */
[----:B------:R-:W-:Y:S01]  /*3fc0*/  FMUL.FTZ R47, R157, R104 ;  /* 0x000000689d2f7220 */ /* 0x000fe20000410000 */
[----:B------:R-:W-:-:S03]  /*3fd0*/  LEA.HI.X R73, R106, c[0x0][0x18c], RZ, 0x5, P1 ;  /* 0x000063006a497a11 */ /* 0x000fc600008f2cff */
[----:B------:R-:W-:Y:S02]  /*3fe0*/  @P0 FADD.FTZ R47, R39, R47 ;  /* 0x0000002f272f0221 */ /* 0x000fe40000010000 */
[----:B------:R-:W-:Y:S04]  /*3ff0*/  STG.E.128 [R72.64], R40 ;  /* 0x0000002848007986 */ /* 0x000fe8000c101d06 */
[----:B------:R0:W-:Y:S02]  /*4000*/  STG.E.128 [R72.64+0x10], R44 ;  /* 0x0000102c48007986 */ /* 0x0001e4000c101d06 */
[----:B0-----:R-:W-:-:S04]  /*4010*/  LEA R72, P0, R106, c[0x0][0x190], 0x3 ;  /* 0x000064006a487a11 */ /* 0x001fc800078018ff */
[----:B------:R-:W-:-:S05]  /*4020*/  LEA.HI.X R73, R106, c[0x0][0x194], RZ, 0x3, P0 ;  /* 0x000065006a497a11 */ /* 0x000fca00000f1cff */
[----:B------:R0:W-:Y:S04]  /*4030*/  STG.E.64 [R72.64], R74 ;  /* 0x0000004a48007986 */ /* 0x0001e8000c101b06 */
.L_x_10813:
[----:B------:R-:W-:Y:S05]  /*4040*/  BSYNC B0 ;  /* 0x0000000000007941 */ /* 0x000fea0003800000 */
.L_x_10812:
[----:B------:R-:W-:Y:S01]  /*4050*/  ISETP.NE.AND P0, PT, R79, RZ, PT ;  /* 0x000000ff4f00720c */ /* 0x000fe20003f05270 */
[----:B------:R-:W-:-:S12]  /*4060*/  BSSY B0, `(.L_x_10870) ;  /* 0x00002d4000007945 */ /* 0x000fd80003800000 */
[----:B------:R-:W-:Y:S05]  /*4070*/  @!P0 BRA `(.L_x_10871) ;  /* 0x00002d2000008947 */ /* 0x000fea0003800000 */
[----:B------:R-:W-:Y:S01]  /*4080*/  HFMA2.MMA R53, -RZ, RZ, 0, 9.5367431640625e-07 ;  /* 0x00000010ff357435 */ /* 0x000fe200000001ff */
[----:B------:R-:W-:-:S04]  /*4090*/  ISETP.NE.U32.AND P0, PT, RZ, c[0x0][0x180], PT ;  /* 0x00006000ff007a0c */ /* 0x000fc80003f05070 */
[----:B------:R-:W-:-:S05]  /*40a0*/  ISETP.NE.AND.EX P0, PT, RZ, c[0x0][0x184], PT, P0 ;  /* 0x00006100ff007a0c */ /* 0x000fca0003f05300 */
[----:B------:R-:W-:-:S06]  /*40b0*/  IMAD.WIDE.U32 R52, R108, R53, c[0x0][0x170] ;  /* 0x00005c006c347625 */ /* 0x000fcc00078e0035 */
[----:B------:R-:W5:Y:S02]  /*40c0*/  LDG.E.128 R52, [R52.64] ;  /* 0x0000000634347981 */ /* 0x000f64000c1e1d00 */
        /* <DEDUP_REMOVED lines=9> */
[----:B0-----:R-:W-:-:S12]  /*4160*/  IMAD.MOV.U32 R74, RZ, RZ, R88 ;  /* 0x000000ffff4a7224 */ /* 0x001fd800078e0058 */
[----:B------:R-:W-:Y:S05]  /*4170*/  @!P0 BRA `(.L_x_10874) ;  /* 0x0000006000008947 */ /* 0x000fea0003800000 */
[----:B------:R-:W-:Y:S01]  /*4180*/  ISETP.NE.AND P0, PT, R92, 0x3, PT ;  /* 0x000000035c00780c */ /* 0x000fe20003f05270 */
[----:B------:R-:W-:-:S12]  /*4190*/  IMAD.MOV.U32 R74, RZ, RZ, R89 ;  /* 0x000000ffff4a7224 */ /* 0x000fd800078e0059 */
[----:B------:R-:W-:Y:S05]  /*41a0*/  @P0 BRA `(.L_x_10874) ;  /* 0x0000003000000947 */ /* 0x000fea0003800000 */
[----:B------:R-:W-:Y:S01]  /*41b0*/  IMAD.MOV.U32 R74, RZ, RZ, R94 ;  /* 0x000000ffff4a7224 */ /* 0x000fe200078e005e */
[----:B------:R-:W-:Y:S05]  /*41c0*/  BRA `(.L_x_10874) ;  /* 0x0000001000007947 */ /* 0x000fea0003800000 */
.L_x_10873:
[----:B01----:R-:W-:Y:S02]  /*41d0*/  IMAD.MOV.U32 R74, RZ, RZ, R93 ;  /* 0x000000ffff4a7224 */ /* 0x003fe400078e005d */
.L_x_10874:
[----:B------:R-:W-:Y:S05]  /*41e0*/  BSYNC B1 ;  /* 0x0000000000017941 */ /* 0x000fea0003800000 */
.L_x_10872:
        /* <DEDUP_REMOVED lines=16> */
.L_x_10878:
[----:B------:R-:W-:Y:S05]  /*42f0*/  BSYNC B2 ;  /* 0x0000000000027941 */ /* 0x000fea0003800000 */
.L_x_10877:
        /* <DEDUP_REMOVED lines=44> */
.L_x_10876:
[----:B------:R-:W-:Y:S05]  /*45c0*/  BSYNC B1 ;  /* 0x0000000000017941 */ /* 0x000fea0003800000 */
.L_x_10875:
        /* <DEDUP_REMOVED lines=25> */
.L_x_10880:
[----:B------:R-:W-:Y:S02]  /*4760*/  IMAD.MOV.U32 R49, RZ, RZ, R93 ;  /* 0x000000ffff317224 */ /* 0x000fe400078e005d */
.L_x_10881:
[----:B------:R-:W-:Y:S05]  /*4770*/  BSYNC B1 ;  /* 0x0000000000017941 */ /* 0x000fea0003800000 */
.L_x_10879:
        /* <DEDUP_REMOVED lines=16> */
.L_x_10885:
[----:B------:R-:W-:Y:S05]  /*4880*/  BSYNC B2 ;  /* 0x0000000000027941 */ /* 0x000fea0003800000 */
.L_x_10884:
        /* <DEDUP_REMOVED lines=44> */
.L_x_10883:
[----:B------:R-:W-:Y:S05]  /*4b50*/  BSYNC B1 ;  /* 0x0000000000017941 */ /* 0x000fea0003800000 */
.L_x_10882:
        /* <DEDUP_REMOVED lines=22> */
.L_x_10887:
[----:B------:R-:W-:Y:S02]  /*4cc0*/  IMAD.MOV.U32 R52, RZ, RZ, R93 ;  /* 0x000000ffff347224 */ /* 0x000fe400078e005d */
.L_x_10888:
[----:B------:R-:W-:Y:S05]  /*4cd0*/  BSYNC B1 ;  /* 0x0000000000017941 */ /* 0x000fea0003800000 */
.L_x_10886:
        /* <DEDUP_REMOVED lines=16> */
.L_x_10892:
[----:B------:R-:W-:Y:S05]  /*4de0*/  BSYNC B2 ;  /* 0x0000000000027941 */ /* 0x000fea0003800000 */
.L_x_10891:
        /* <DEDUP_REMOVED lines=43> */
[----:B------:R-:W-:Y:S02]  /*50a0*/  MOV R94, R50 ;  /* 0x00000032005e7202 */ /* 0x000fe40000000f00 */
.L_x_10890:
[----:B------:R-:W-:Y:S05]  /*50b0*/  BSYNC B1 ;  /* 0x0000000000017941 */ /* 0x000fea0003800000 */
.L_x_10889:
        /* <DEDUP_REMOVED lines=21> */
.L_x_10894:
[----:B------:R-:W-:Y:S02]  /*5210*/  IMAD.MOV.U32 R51, RZ, RZ, R93 ;  /* 0x000000ffff337224 */ /* 0x000fe400078e005d */
.L_x_10895:
[----:B------:R-:W-:Y:S05]  /*5220*/  BSYNC B1 ;  /* 0x0000000000017941 */ /* 0x000fea0003800000 */
.L_x_10893:
        /* <DEDUP_REMOVED lines=16> */
.L_x_10899:
[----:B------:R-:W-:Y:S05]  /*5330*/  BSYNC B2 ;  /* 0x0000000000027941 */ /* 0x000fea0003800000 */
.L_x_10898:
        /* <DEDUP_REMOVED lines=44> */
.L_x_10897:
[----:B------:R-:W-:Y:S05]  /*5600*/  BSYNC B1 ;  /* 0x0000000000017941 */ /* 0x000fea0003800000 */
.L_x_10896:
        /* <DEDUP_REMOVED lines=21> */
.L_x_10901:
[----:B------:R-:W-:Y:S02]  /*5760*/  IMAD.MOV.U32 R92, RZ, RZ, R93 ;  /* 0x000000ffff5c7224 */ /* 0x000fe400078e005d */
.L_x_10902:
[----:B------:R-:W-:Y:S05]  /*5770*/  BSYNC B1 ;  /* 0x0000000000017941 */ /* 0x000fea0003800000 */
.L_x_10900:
        /* <DEDUP_REMOVED lines=16> */
.L_x_10906:
[----:B------:R-:W-:Y:S05]  /*5880*/  BSYNC B2 ;  /* 0x0000000000027941 */ /* 0x000fea0003800000 */
.L_x_10905:
        /* <DEDUP_REMOVED lines=44> */
.L_x_10904:
[----:B------:R-:W-:Y:S05]  /*5b50*/  BSYNC B1 ;  /* 0x0000000000017941 */ /* 0x000fea0003800000 */
.L_x_10903:
        /* <DEDUP_REMOVED lines=21> */
.L_x_10908:
[----:B------:R-:W-:Y:S02]  /*5cb0*/  IMAD.MOV.U32 R53, RZ, RZ, R93 ;  /* 0x000000ffff357224 */ /* 0x000fe400078e005d */
.L_x_10909:
[----:B------:R-:W-:Y:S05]  /*5cc0*/  BSYNC B1 ;  /* 0x0000000000017941 */ /* 0x000fea0003800000 */
.L_x_10907:
        /* <DEDUP_REMOVED lines=16> */
.L_x_10913:
[----:B------:R-:W-:Y:S05]  /*5dd0*/  BSYNC B2 ;  /* 0x0000000000027941 */ /* 0x000fea0003800000 */
.L_x_10912:
        /* <DEDUP_REMOVED lines=44> */
.L_x_10911:
[----:B------:R-:W-:Y:S05]  /*60a0*/  BSYNC B1 ;  /* 0x0000000000017941 */ /* 0x000fea0003800000 */
.L_x_10910:
        /* <DEDUP_REMOVED lines=21> */
.L_x_10915:
[----:B------:R-:W-:Y:S02]  /*6200*/  IMAD.MOV.U32 R54, RZ, RZ, R93 ;  /* 0x000000ffff367224 */ /* 0x000fe400078e005d */
.L_x_10916:
[----:B------:R-:W-:Y:S05]  /*6210*/  BSYNC B1 ;  /* 0x0000000000017941 */ /* 0x000fea0003800000 */
.L_x_10914:
        /* <DEDUP_REMOVED lines=16> */
.L_x_10920:
[----:B------:R-:W-:Y:S05]  /*6320*/  BSYNC B2 ;  /* 0x0000000000027941 */ /* 0x000fea0003800000 */
.L_x_10919:
        /* <DEDUP_REMOVED lines=44> */
.L_x_10918:
[----:B------:R-:W-:Y:S05]  /*65f0*/  BSYNC B1 ;  /* 0x0000000000017941 */ /* 0x000fea0003800000 */
.L_x_10917:
        /* <DEDUP_REMOVED lines=21> */
.L_x_10922:
[----:B------:R-:W-:Y:S02]  /*6750*/  IMAD.MOV.U32 R104, RZ, RZ, R93 ;  /* 0x000000ffff687224 */ /* 0x000fe400078e005d */
.L_x_10923:
[----:B------:R-:W-:Y:S05]  /*6760*/  BSYNC B1 ;  /* 0x0000000000017941 */ /* 0x000fea0003800000 */
.L_x_10921:
        /* <DEDUP_REMOVED lines=18> */
.L_x_10927:
[----:B------:R-:W-:Y:S05]  /*6890*/  BSYNC B2 ;  /* 0x0000000000027941 */ /* 0x000fea0003800000 */
.L_x_10926:
        /* <DEDUP_REMOVED lines=44> */
.L_x_10925:
[----:B------:R-:W-:Y:S05]  /*6b60*/  BSYNC B1 ;  /* 0x0000000000017941 */ /* 0x000fea0003800000 */
.L_x_10924:
[----:B------:R-:W-:Y:S02]  /*6b70*/  ISETP.NE.AND P6, PT, R74, RZ, PT ;  /* 0x000000ff4a00720c */ /* 0x000fe40003fc5270 */
[----:B------:R-:W0:Y:S01]  /*6b80*/  I2F.U32 R74, R104 ;  /* 0x00000068004a7306 */ /* 0x000e220000201000 */
[----:B------:R-:W-:Y:S02]  /*6b90*/  SEL R72, RZ, 0x10000, P5 ;  /* 0x00010000ff487807 */ /* 0x000fe40002800000 */
[----:B------:R-:W-:Y:S02]  /*6ba0*/  SEL R165, RZ, 0x100, P4 ;  /* 0x00000100ffa57807 */ /* 0x000fe40002000000 */
[----:B------:R-:W-:Y:S02]  /*6bb0*/  SEL R73, RZ, 0x1, P2 ;  /* 0x00000001ff497807 */ /* 0x000fe40001000000 */
[----:B------:R-:W-:-:S02]  /*6bc0*/  ISETP.NE.AND P5, PT, R75, RZ, PT ;  /* 0x000000ff4b00720c */ /* 0x000fc40003fa5270 */
[----:B------:R-:W-:Y:S01]  /*6bd0*/  SEL R75, RZ, 0x1, P3 ;  /* 0x00000001ff4b7807 */ /* 0x000fe20001800000 */
[----:B0-----:R-:W-:Y:S01]  /*6be0*/  FFMA.FTZ R105, R74, R105, 1.1641532182693481445e-10 ;  /* 0x2f0000004a697423 */ /* 0x001fe20000010069 */
[----:B------:R-:W-:-:S04]  /*6bf0*/  SEL R74, RZ, 0x1, P1 ;  /* 0x00000001ff4a7807 */ /* 0x000fc80000800000 */
[----:B------:R-:W-:-:S04]  /*6c00*/  FSETP.GTU.FTZ.AND P1, PT, R105, c[0x0][0x1e4], PT ;  /* 0x0000790069007a0b */ /* 0x000fc80003f3c000 */
[----:B------:R-:W-:-:S04]  /*6c10*/  SEL R105, RZ, 0x1000000, P1 ;  /* 0x01000000ff697807 */ /* 0x000fc80000800000 */
[----:B------:R-:W-:Y:S01]  /*6c20*/  LOP3.LUT R165, R165, R105, R72, 0xfe, !PT ;  /* 0x00000069a5a57212 */ /* 0x000fe200078efe48 */
[----:B------:R-:W-:Y:S01]  /*6c30*/  IMAD.WIDE.U32 R72, R73, 0x1000000, RZ ;  /* 0x0100000049487825 */ /* 0x000fe200078e00ff */
[----:B------:R-:W-:-:S04]  /*6c40*/  SEL R105, RZ, 0x1, P5 ;  /* 0x00000001ff697807 */ /* 0x000fc80002800000 */
[----:B------:R-:W-:Y:S01]  /*6c50*/  LOP3.LUT R73, R73, R165, R75, 0xfe, !PT ;  /* 0x000000a549497212 */ /* 0x000fe200078efe4b */
[----:B------:R-:W-:-:S04]  /*6c60*/  IMAD.WIDE.U32 R74, R74, 0x10000, RZ ;  /* 0x000100004a4a7825 */ /* 0x000fc800078e00ff */
        /* <DEDUP_REMOVED lines=16> */
[C---:B------:R-:W-:Y:S02]  /*6d70*/  LEA.HI.X R73, R108.reuse, c[0x0][0x194], RZ, 0x3, P0 ;  /* 0x000065006c497a11 */ /* 0x040fe400000f1cff */
[----:B------:R-:W-:-:S03]  /*6d80*/  IADD3 R108, R108, 0x80, RZ ;  /* 0x000000806c6c7810 */ /* 0x000fc60007ffe0ff */
[----:B------:R0:W-:Y:S04]  /*6d90*/  STG.E.64 [R72.64], R74 ;  /* 0x0000004a48007986 */ /* 0x0001e8000c101b06 */
.L_x_10871:
[----:B------:R-:W-:Y:S05]  /*6da0*/  BSYNC B0 ;  /* 0x0000000000007941 */ /* 0x000fea0003800000 */
.L_x_10870:
        /* <DEDUP_REMOVED lines=19> */
[----:B------:R-:W-:Y:S02]  /*6ee0*/  ISETP.NE.AND P0, PT, R92, 0x3, PT ;  /* 0x000000035c00780c */ /* 0x000fe40003f05270 */
[----:B------:R-:W-:-:S11]  /*6ef0*/  MOV R74, R89 ;  /* 0x00000059004a7202 */ /* 0x000fd60000000f00 */
[----:B------:R-:W-:Y:S05]  /*6f00*/  @P0 BRA `(.L_x_10932) ;  /* 0x0000003000000947 */ /* 0x000fea0003800000 */
[----:B------:R-:W-:Y:S01]  /*6f10*/  IMAD.MOV.U32 R74, RZ, RZ, R94 ;  /* 0x000000ffff4a7224 */ /* 0x000fe200078e005e */
[----:B------:R-:W-:Y:S05]  /*6f20*/  BRA `(.L_x_10932) ;  /* 0x0000001000007947 */ /* 0x000fea0003800000 */
.L_x_10931:
[----:B01----:R-:W-:Y:S02]  /*6f30*/  IMAD.MOV.U32 R74, RZ, RZ, R93 ;  /* 0x000000ffff4a7224 */ /* 0x003fe400078e005d */
.L_x_10932:
[----:B------:R-:W-:Y:S05]  /*6f40*/  BSYNC B1 ;  /* 0x0000000000017941 */ /* 0x000fea0003800000 */
.L_x_10930:
        /* <DEDUP_REMOVED lines=16> */
.L_x_10936:
[----:B------:R-:W-:Y:S05]  /*7050*/  BSYNC B2 ;  /* 0x0000000000027941 */ /* 0x000fea0003800000 */
.L_x_10935:
        /* <DEDUP_REMOVED lines=39> */
[----:B------:R-:W-:Y:S01]  /*72d0*/  IMAD.MOV.U32 R58, RZ, RZ, RZ ;  /* 0x000000ffff3a7224 */ /* 0x000fe200078e00ff */
[----:B------:R-:W-:Y:S01]  /*72e0*/  MOV R93, R56 ;  /* 0x00000038005d7202 */ /* 0x000fe20000000f00 */
[----:B------:R-:W-:-:S04]  /*72f0*/  IMAD.WIDE.U32 R56, R59, -0x2daee0ad, RZ ;  /* 0xd2511f533b387825 */ /* 0x000fc800078e00ff */
[----:B------:R-:W-:Y:S01]  /*7300*/  IMAD.MOV.U32 R94, RZ, RZ, R56 ;  /* 0x000000ffff5e7224 */ /* 0x000fe200078e0038 */
[----:B------:R-:W-:Y:S02]  /*7310*/  LOP3.LUT R88, R57, UR26, R88, 0x96, !PT ;  /* 0x0000001a39587c12 */ /* 0x000fe4000f8e9658 */
.L_x_10934:
[----:B------:R-:W-:Y:S05]  /*7320*/  BSYNC B1 ;  /* 0x0000000000017941 */ /* 0x000fea0003800000 */
.L_x_10933:
        /* <DEDUP_REMOVED lines=25> */
.L_x_10938:
[----:B------:R-:W-:Y:S02]  /*74c0*/  IMAD.MOV.U32 R57, RZ, RZ, R93 ;  /* 0x000000ffff397224 */ /* 0x000fe400078e005d */
.L_x_10939:
[----:B------:R-:W-:Y:S05]  /*74d0*/  BSYNC B1 ;  /* 0x0000000000017941 */ /* 0x000fea0003800000 */
.L_x_10937:
        /* <DEDUP_REMOVED lines=16> */
.L_x_10943:
[----:B------:R-:W-:Y:S05]  /*75e0*/  BSYNC B2 ;  /* 0x0000000000027941 */ /* 0x000fea0003800000 */
.L_x_10942:
        /* <DEDUP_REMOVED lines=44> */
.L_x_10941:
[----:B------:R-:W-:Y:S05]  /*78b0*/  BSYNC B1 ;  /* 0x0000000000017941 */ /* 0x000fea0003800000 */
.L_x_10940:
        /* <DEDUP_REMOVED lines=22> */
.L_x_10945:
[----:B------:R-:W-:Y:S02]  /*7a20*/  IMAD.MOV.U32 R60, RZ, RZ, R93 ;  /* 0x000000ffff3c7224 */ /* 0x000fe400078e005d */
.L_x_10946:
[----:B------:R-:W-:Y:S05]  /*7a30*/  BSYNC B1 ;  /* 0x0000000000017941 */ /* 0x000fea0003800000 */
.L_x_10944:
        /* <DEDUP_REMOVED lines=16> */
.L_x_10950:
[----:B------:R-:W-:Y:S05]  /*7b40*/  BSYNC B2 ;  /* 0x0000000000027941 */ /* 0x000fea0003800000 */
.L_x_10949:
        /* <DEDUP_REMOVED lines=44> */
.L_x_10948:
[----:B------:R-:W-:Y:S05]  /*7e10*/  BSYNC B1 ;  /* 0x0000000000017941 */ /* 0x000fea0003800000 */
.L_x_10947:
        /* <DEDUP_REMOVED lines=21> */
.L_x_10952:
[----:B------:R-:W-:Y:S02]  /*7f70*/  IMAD.MOV.U32 R59, RZ, RZ, R93 ;  /* 0x000000ffff3b7224 */ /* 0x000fe400078e005d */
.L_x_10953:
[----:B------:R-:W-:Y:S05]  /*7f80*/  BSYNC B1 ;  /* 0x0000000000017941 */ /* 0x000fea0003800000 */
.L_x_10951:
        /* <DEDUP_REMOVED lines=16> */
.L_x_10957:
[----:B------:R-:W-:Y:S05]  /*8090*/  BSYNC B2 ;  /* 0x0000000000027941 */ /* 0x000fea0003800000 */
.L_x_10956:
        /* <DEDUP_REMOVED lines=44> */
.L_x_10955:
[----:B------:R-:W-:Y:S05]  /*8360*/  BSYNC B1 ;  /* 0x0000000000017941 */ /* 0x000fea0003800000 */
.L_x_10954:
        /* <DEDUP_REMOVED lines=21> */
.L_x_10959:
[----:B------:R-:W-:Y:S02]  /*84c0*/  IMAD.MOV.U32 R92, RZ, RZ, R93 ;  /* 0x000000ffff5c7224 */ /* 0x000fe400078e005d */
.L_x_10960:
[----:B------:R-:W-:Y:S05]  /*84d0*/  BSYNC B1 ;  /* 0x0000000000017941 */ /* 0x000fea0003800000 */
.L_x_10958:
        /* <DEDUP_REMOVED lines=16> */
.L_x_10964:
[----:B------:R-:W-:Y:S05]  /*85e0*/  BSYNC B2 ;  /* 0x0000000000027941 */ /* 0x000fea0003800000 */
.L_x_10963:
        /* <DEDUP_REMOVED lines=44> */
.L_x_10962:
[----:B------:R-:W-:Y:S05]  /*88b0*/  BSYNC B1 ;  /* 0x0000000000017941 */ /* 0x000fea0003800000 */
.L_x_10961:
        /* <DEDUP_REMOVED lines=21> */
.L_x_10966:
[----:B------:R-:W-:Y:S02]  /*8a10*/  IMAD.MOV.U32 R61, RZ, RZ, R93 ;  /* 0x000000ffff3d7224 */ /* 0x000fe400078e005d */
.L_x_10967:
[----:B------:R-:W-:Y:S05]  /*8a20*/  BSYNC B1 ;  /* 0x0000000000017941 */ /* 0x000fea0003800000 */
.L_x_10965:
        /* <DEDUP_REMOVED lines=16> */
.L_x_10971:
[----:B------:R-:W-:Y:S05]  /*8b30*/  BSYNC B2 ;  /* 0x0000000000027941 */ /* 0x000fea0003800000 */
.L_x_10970:
        /* <DEDUP_REMOVED lines=44> */
.L_x_10969:
[----:B------:R-:W-:Y:S05]  /*8e00*/  BSYNC B1 ;  /* 0x0000000000017941 */ /* 0x000fea0003800000 */
.L_x_10968:
        /* <DEDUP_REMOVED lines=21> */
.L_x_10973:
[----:B------:R-:W-:Y:S02]  /*8f60*/  IMAD.MOV.U32 R62, RZ, RZ, R93 ;  /* 0x000000ffff3e7224 */ /* 0x000fe400078e005d */
.L_x_10974:
[----:B------:R-:W-:Y:S05]  /*8f70*/  BSYNC B1 ;  /* 0x0000000000017941 */ /* 0x000fea0003800000 */
.L_x_10972:
        /* <DEDUP_REMOVED lines=16> */
.L_x_10978:
[----:B------:R-:W-:Y:S05]  /*9080*/  BSYNC B2 ;  /* 0x0000000000027941 */ /* 0x000fea0003800000 */
.L_x_10977:
        /* <DEDUP_REMOVED lines=44> */
.L_x_10976:
[----:B------:R-:W-:Y:S05]  /*9350*/  BSYNC B1 ;  /* 0x0000000000017941 */ /* 0x000fea0003800000 */
.L_x_10975:
        /* <DEDUP_REMOVED lines=21> */
.L_x_10980:
[----:B------:R-:W-:Y:S02]  /*94b0*/  IMAD.MOV.U32 R104, RZ, RZ, R93 ;  /* 0x000000ffff687224 */ /* 0x000fe400078e005d */
.L_x_10981:
[----:B------:R-:W-:Y:S05]  /*94c0*/  BSYNC B1 ;  /* 0x0000000000017941 */ /* 0x000fea0003800000 */
.L_x_10979:
        /* <DEDUP_REMOVED lines=18> */
.L_x_10985:
[----:B------:R-:W-:Y:S05]  /*95f0*/  BSYNC B2 ;  /* 0x0000000000027941 */ /* 0x000fea0003800000 */
.L_x_10984:
        /* <DEDUP_REMOVED lines=44> */
.L_x_10983:
[----:B------:R-:W-:Y:S05]  /*98c0*/  BSYNC B1 ;  /* 0x0000000000017941 */ /* 0x000fea0003800000 */
.L_x_10982:
[----:B------:R-:W-:Y:S02]  /*98d0*/  ISETP.NE.AND P6, PT, R74, RZ, PT ;  /* 0x000000ff4a00720c */ /* 0x000fe40003fc5270 */
[----:B------:R-:W0:Y:S01]  /*98e0*/  I2F.U32 R74, R104 ;  /* 0x00000068004a7306 */ /* 0x000e220000201000 */
[----:B------:R-:W-:Y:S02]  /*98f0*/  SEL R72, RZ, 0x10000, P5 ;  /* 0x00010000ff487807 */ /* 0x000fe40002800000 */
[----:B------:R-:W-:Y:S02]  /*9900*/  SEL R165, RZ, 0x100, P4 ;  /* 0x00000100ffa57807 */ /* 0x000fe40002000000 */
[----:B------:R-:W-:-:S02]  /*9910*/  SEL R73, RZ, 0x1, P2 ;  /* 0x00000001ff497807 */ /* 0x000fc40001000000 */
[----:B------:R-:W-:Y:S02]  /*9920*/  ISETP.NE.AND P5, PT, R75, RZ, PT ;  /* 0x000000ff4b00720c */ /* 0x000fe40003fa5270 */
        /* <DEDUP_REMOVED lines=29> */
.L_x_10929:
[----:B------:R-:W-:Y:S05]  /*9b00*/  BSYNC B0 ;  /* 0x0000000000007941 */ /* 0x000fea0003800000 */
.L_x_10928:
        /* <DEDUP_REMOVED lines=24> */
.L_x_10989:
[----:B01----:R-:W-:Y:S02]  /*9c90*/  MOV R74, R93 ;  /* 0x0000005d004a7202 */ /* 0x003fe40000000f00 */
.L_x_10990:
[----:B------:R-:W-:Y:S05]  /*9ca0*/  BSYNC B1 ;  /* 0x0000000000017941 */ /* 0x000fea0003800000 */
.L_x_10988:
        /* <DEDUP_REMOVED lines=16> */
.L_x_10994:
[----:B------:R-:W-:Y:S05]  /*9db0*/  BSYNC B2 ;  /* 0x0000000000027941 */ /* 0x000fea0003800000 */
.L_x_10993:
        /* <DEDUP_REMOVED lines=44> */
.L_x_10992:
[----:B------:R-:W-:Y:S05]  /*a080*/  BSYNC B1 ;  /* 0x0000000000017941 */ /* 0x000fea0003800000 */
.L_x_10991:
        /* <DEDUP_REMOVED lines=25> */
.L_x_10996:
[----:B------:R-:W-:Y:S02]  /*a220*/  IMAD.MOV.U32 R65, RZ, RZ, R93 ;  /* 0x000000ffff417224 */ /* 0x000fe400078e005d */
.L_x_10997:
[----:B------:R-:W-:Y:S05]  /*a230*/  BSYNC B1 ;  /* 0x0000000000017941 */ /* 0x000fea0003800000 */
.L_x_10995:
        /* <DEDUP_REMOVED lines=16> */
.L_x_11001:
[----:B------:R-:W-:Y:S05]  /*a340*/  BSYNC B2 ;  /* 0x0000000000027941 */ /* 0x000fea0003800000 */
.L_x_11000:
        /* <DEDUP_REMOVED lines=44> */
.L_x_10999:
[----:B------:R-:W-:Y:S05]  /*a610*/  BSYNC B1 ;  /* 0x0000000000017941 */ /* 0x000fea0003800000 */
.L_x_10998:
        /* <DEDUP_REMOVED lines=22> */
.L_x_11003:
[----:B------:R-:W-:Y:S02]  /*a780*/  IMAD.MOV.U32 R68, RZ, RZ, R93 ;  /* 0x000000ffff447224 */ /* 0x000fe400078e005d */
.L_x_11004:
[----:B------:R-:W-:Y:S05]  /*a790*/  BSYNC B1 ;  /* 0x0000000000017941 */ /* 0x000fea0003800000 */
.L_x_11002:
        /* <DEDUP_REMOVED lines=16> */
.L_x_11008:
[----:B------:R-:W-:Y:S05]  /*a8a0*/  BSYNC B2 ;  /* 0x0000000000027941 */ /* 0x000fea0003800000 */
.L_x_11007:
        /* <DEDUP_REMOVED lines=44> */
.L_x_11006:
[----:B------:R-:W-:Y:S05]  /*ab70*/  BSYNC B1 ;  /* 0x0000000000017941 */ /* 0x000fea0003800000 */
.L_x_11005:
        /* <DEDUP_REMOVED lines=21> */
.L_x_11010:
[----:B------:R-:W-:Y:S02]  /*acd0*/  IMAD.MOV.U32 R67, RZ, RZ, R93 ;  /* 0x000000ffff437224 */ /* 0x000fe400078e005d */
.L_x_11011:
[----:B------:R-:W-:Y:S05]  /*ace0*/  BSYNC B1 ;  /* 0x0000000000017941 */ /* 0x000fea0003800000 */
.L_x_11009:
        /* <DEDUP_REMOVED lines=16> */
.L_x_11015:
[----:B------:R-:W-:Y:S05]  /*adf0*/  BSYNC B2 ;  /* 0x0000000000027941 */ /* 0x000fea0003800000 */
.L_x_11014:
        /* <DEDUP_REMOVED lines=44> */
.L_x_11013:
[----:B------:R-:W-:Y:S05]  /*b0c0*/  BSYNC B1 ;  /* 0x0000000000017941 */ /* 0x000fea0003800000 */
.L_x_11012:
        /* <DEDUP_REMOVED lines=21> */
.L_x_11017:
[----:B------:R-:W-:Y:S02]  /*b220*/  IMAD.MOV.U32 R92, RZ, RZ, R93 ;  /* 0x000000ffff5c7224 */ /* 0x000fe400078e005d */
.L_x_11018:
[----:B------:R-:W-:Y:S05]  /*b230*/  BSYNC B1 ;  /* 0x0000000000017941 */ /* 0x000fea0003800000 */
.L_x_11016:
        /* <DEDUP_REMOVED lines=16> */
.L_x_11022:
[----:B------:R-:W-:Y:S05]  /*b340*/  BSYNC B2 ;  /* 0x0000000000027941 */ /* 0x000fea0003800000 */
.L_x_11021:
        /* <DEDUP_REMOVED lines=44> */
.L_x_11020:
[----:B------:R-:W-:Y:S05]  /*b610*/  BSYNC B1 ;  /* 0x0000000000017941 */ /* 0x000fea0003800000 */
.L_x_11019:
        /* <DEDUP_REMOVED lines=21> */
.L_x_11024:
[----:B------:R-:W-:Y:S02]  /*b770*/  IMAD.MOV.U32 R69, RZ, RZ, R93 ;  /* 0x000000ffff457224 */ /* 0x000fe400078e005d */
.L_x_11025:
[----:B------:R-:W-:Y:S05]  /*b780*/  BSYNC B1 ;  /* 0x0000000000017941 */ /* 0x000fea0003800000 */
.L_x_11023:
        /* <DEDUP_REMOVED lines=16> */
.L_x_11029:
[----:B------:R-:W-:Y:S05]  /*b890*/  BSYNC B2 ;  /* 0x0000000000027941 */ /* 0x000fea0003800000 */
.L_x_11028:
        /* <DEDUP_REMOVED lines=44> */
.L_x_11027:
[----:B------:R-:W-:Y:S05]  /*bb60*/  BSYNC B1 ;  /* 0x0000000000017941 */ /* 0x000fea0003800000 */
.L_x_11026:
        /* <DEDUP_REMOVED lines=21> */
.L_x_11031:
[----:B------:R-:W-:Y:S02]  /*bcc0*/  IMAD.MOV.U32 R70, RZ, RZ, R93 ;  /* 0x000000ffff467224 */ /* 0x000fe400078e005d */
.L_x_11032:
[----:B------:R-:W-:Y:S05]  /*bcd0*/  BSYNC B1 ;  /* 0x0000000000017941 */ /* 0x000fea0003800000 */
.L_x_11030:
        /* <DEDUP_REMOVED lines=16> */
.L_x_11036:
[----:B------:R-:W-:Y:S05]  /*bde0*/  BSYNC B2 ;  /* 0x0000000000027941 */ /* 0x000fea0003800000 */
.L_x_11035:
        /* <DEDUP_REMOVED lines=44> */
.L_x_11034:
[----:B------:R-:W-:Y:S05]  /*c0b0*/  BSYNC B1 ;  /* 0x0000000000017941 */ /* 0x000fea0003800000 */
.L_x_11033:
        /* <DEDUP_REMOVED lines=21> */
.L_x_11038:
[----:B------:R-:W-:Y:S02]  /*c210*/  IMAD.MOV.U32 R104, RZ, RZ, R93 ;  /* 0x000000ffff687224 */ /* 0x000fe400078e005d */
.L_x_11039:
[----:B------:R-:W-:Y:S05]  /*c220*/  BSYNC B1 ;  /* 0x0000000000017941 */ /* 0x000fea0003800000 */
.L_x_11037:
        /* <DEDUP_REMOVED lines=18> */
.L_x_11043:
[----:B------:R-:W-:Y:S05]  /*c350*/  BSYNC B2 ;  /* 0x0000000000027941 */ /* 0x000fea0003800000 */
.L_x_11042:
        /* <DEDUP_REMOVED lines=44> */
.L_x_11041:
[----:B------:R-:W-:Y:S05]  /*c620*/  BSYNC B1 ;  /* 0x0000000000017941 */ /* 0x000fea0003800000 */
.L_x_11040:
[----:B------:R-:W0:Y:S01]  /*c630*/  I2F.U32 R104, R104 ;  /* 0x0000006800687306 */ /* 0x000e220000201000 */
[----:B------:R-:W-:Y:S02]  /*c640*/  SEL R73, RZ, 0x10000, P5 ;  /* 0x00010000ff497807 */ /* 0x000fe40002800000 */
[----:B------:R-:W-:Y:S02]  /*c650*/  ISETP.NE.AND P5, PT, R75, RZ, PT ;  /* 0x000000ff4b00720c */ /* 0x000fe40003fa5270 */
        /* <DEDUP_REMOVED lines=11> */
[----:B------:R-:W-:-:S04]  /*c710*/  PRMT R164, RZ, 0x7610, R71 ;  /* 0x00007610ffa47816 */ /* 0x000fc80000000047 */
[----:B------:R-:W-:Y:S01]  /*c720*/  LOP3.LUT R71, R73, R105, R74, 0xfe, !PT ;  /* 0x0000006949477212 */ /* 0x000fe200078efe4a */
[----:B------:R-:W-:Y:S02]  /*c730*/  FMUL.FTZ R107, R164, R107 ;  /* 0x0000006ba46b7220 */ /* 0x000fe40000410000 */
[----:B------:R-:W-:-:S04]  /*c740*/  IMAD.WIDE.U32 R74, R75, 0x10000, RZ ;  /* 0x000100004b4a7825 */ /* 0x000fc800078e00ff */
[----:B------:R-:W-:-:S04]  /*c750*/  IMAD.WIDE.U32 R104, R104, 0x100, RZ ;  /* 0x0000010068687825 */ /* 0x000fc800078e00ff */
[----:B------:R-:W-:Y:S01]  /*c760*/  FMUL.FTZ R107, R107, c[0x0][0x1e8] ;  /* 0x00007a006b6b7a20 */ /* 0x000fe20000410000 */
[----:B------:R-:W-:Y:S02]  /*c770*/  LOP3.LUT R74, R104, R72, R74, 0xfe, !PT ;  /* 0x00000048684a7212 */ /* 0x000fe400078efe4a */
[----:B------:R-:W-:Y:S02]  /*c780*/  LOP3.LUT R75, R105, R71, R75, 0xfe, !PT ;  /* 0x00000047694b7212 */ /* 0x000fe400078efe4b */
[----:B------:R-:W-:Y:S02]  /*c790*/  FSEL R104, R107, RZ, !P1 ;  /* 0x000000ff6b687208 */ /* 0x000fe40004800000 */
[C---:B------:R-:W-:Y:S02]  /*c7a0*/  LEA R72, P1, R108.reuse, c[0x0][0x188], 0x5 ;  /* 0x000062006c487a11 */ /* 0x040fe400078228ff */
[----:B------:R-:W-:Y:S01]  /*c7b0*/  SEL R105, RZ, 0x1, P6 ;  /* 0x00000001ff697807 */ /* 0x000fe20003000000 */
[----:B------:R-:W-:Y:S01]  /*c7c0*/  FMUL.FTZ R71, R133, R104 ;  /* 0x0000006885477220 */ /* 0x000fe20000410000 */
[----:B------:R-:W-:-:S02]  /*c7d0*/  LEA.HI.X R73, R108, c[0x0][0x18c], RZ, 0x5, P1 ;  /* 0x000063006c497a11 */ /* 0x000fc400008f2cff */
[----:B------:R-:W-:Y:S01]  /*c7e0*/  LOP3.LUT R74, R74, R105, RZ, 0xfc, !PT ;  /* 0x000000694a4a7212 */ /* 0x000fe200078efcff */
[----:B------:R-:W-:Y:S02]  /*c7f0*/  @P0 FADD.FTZ R71, R39, R71 ;  /* 0x0000004727470221 */ /* 0x000fe40000010000 */
[----:B------:R-:W-:Y:S04]  /*c800*/  STG.E.128 [R72.64], R64 ;  /* 0x0000004048007986 */ /* 0x000fe8000c101d06 */
[----:B------:R0:W-:Y:S02]  /*c810*/  STG.E.128 [R72.64+0x10], R68 ;  /* 0x0000104448007986 */ /* 0x0001e4000c101d06 */
[----:B0-----:R-:W-:-:S04]  /*c820*/  LEA R72, P0, R108, c[0x0][0x190], 0x3 ;  /* 0x000064006c487a11 */ /* 0x001fc800078018ff */
[----:B------:R-:W-:-:S05]  /*c830*/  LEA.HI.X R73, R108, c[0x0][0x194], RZ, 0x3, P0 ;  /* 0x000065006c497a11 */ /* 0x000fca00000f1cff */
[----:B------:R0:W-:Y:S04]  /*c840*/  STG.E.64 [R72.64], R74 ;  /* 0x0000004a48007986 */ /* 0x0001e8000c101b06 */
.L_x_10987:
[----:B------:R-:W-:Y:S05]  /*c850*/  BSYNC B0 ;  /* 0x0000000000007941 */ /* 0x000fea0003800000 */
.L_x_10986:
        /* <DEDUP_REMOVED lines=43> */
.L_x_11056:
        /* <DEDUP_REMOVED lines=86> */
.L_x_11057:
        /* <DEDUP_REMOVED lines=19> */
[----:B------:R-:W1:Y:S01]  /*d1a0*/  @!P0 LDS.64 R72, [R107.X8] ;  /* 0x000000006b488984 */ /* 0x000e620000008a00 */
[----:B------:R-:W-:-:S02]  /*d1b0*/  LOP3.LUT P0, RZ, R75, 0x1f, R0, 0xf8, !PT ;  /* 0x0000001f4bff7812 */ /* 0x000fc4000780f800 */
[----:B0-----:R0:W2:Y:S11]  /*d1c0*/  I2F R105, R74 ;  /* 0x0000004a00697306 */ /* 0x0010b60000201400 */
[----:B------:R-:W-:-:S02]  /*d1d0*/  @!P0 IMAD.MOV.U32 R75, RZ, RZ, 0x4 ;  /* 0x00000004ff4b8424 */ /* 0x000fc400078e00ff */
[----:B0-----:R-:W-:Y:S01]  /*d1e0*/  IMAD.IADD R74, R74, 0x1, R108 ;  /* 0x000000014a4a7824 */ /* 0x001fe200078e026c */
[----:B-1----:R-:W0:Y:S02]  /*d1f0*/  SHFL.DOWN PT, R104, R72, 0x2, 0x1f ;  /* 0x08401f0048687f89 */ /* 0x002e2400000e0000 */
[C---:B0-----:R-:W-:Y:S02]  /*d200*/  FADD.FTZ R164, -R104.reuse, R72 ;  /* 0x0000004868a47221 */ /* 0x041fe40000010100 */
[----:B--2---:R-:W-:Y:S02]  /*d210*/  FMUL.FTZ R104, R104, R105 ;  /* 0x0000006968687220 */ /* 0x004fe40000410000 */
[----:B------:R-:W-:Y:S02]  /*d220*/  FMUL.FTZ R164, R164, R164 ;  /* 0x000000a4a4a47220 */ /* 0x000fe40000410000 */
[----:B------:R-:W-:Y:S02]  /*d230*/  FFMA.FTZ R107, R165, R72, R104 ;  /* 0x00000048a56b7223 */ /* 0x000fe40000010068 */
[----:B------:R-:W0:Y:S01]  /*d240*/  I2F R104, R74 ;  /* 0x0000004a00687306 */ /* 0x000e220000201400 */
[----:B------:R-:W-:-:S02]  /*d250*/  FMUL.FTZ R165, R164, R165 ;  /* 0x000000a5a4a57220 */ /* 0x000fc40000410000 */
[----:B------:R-:W1:Y:S02]  /*d260*/  SHFL.DOWN PT, R164, R73, 0x2, 0x1f ;  /* 0x08401f0049a47f89 */ /* 0x000e6400000e0000 */
[----:B------:R-:W-:Y:S02]  /*d270*/  FMUL.FTZ R72, R165, R105 ;  /* 0x00000069a5487220 */ /* 0x000fe40000410000 */
[----:B------:R-:W2:Y:S01]  /*d280*/  SHFL.DOWN PT, R105, R74, 0x1, 0x1f ;  /* 0x08201f004a697f89 */ /* 0x000ea200000e0000 */
[----:B0-----:R-:W0:Y:S01]  /*d290*/  MUFU.RCP R108, R104 ;  /* 0x00000068006c7308 */ /* 0x001e220000001000 */
[----:B-1----:R-:W-:Y:S02]  /*d2a0*/  FADD.FTZ R165, R164, R73 ;  /* 0x00000049a4a57221 */ /* 0x002fe40000010000 */
[----:B--2---:R-:W-:Y:S02]  /*d2b0*/  IMAD.IADD R164, R74, 0x1, R105 ;  /* 0x000000014aa47824 */ /* 0x004fe400078e0269 */
[----:B0-----:R-:W-:-:S02]  /*d2c0*/  FMUL.FTZ R107, R108, R107 ;  /* 0x0000006b6c6b7220 */ /* 0x001fc40000410000 */
[----:B------:R-:W-:Y:S02]  /*d2d0*/  FFMA.FTZ R72, R108, R72, R165 ;  /* 0x000000486c487223 */ /* 0x000fe400000100a5 */
[----:B------:R-:W0:Y:S01]  /*d2e0*/  I2F R164, R164 ;  /* 0x000000a400a47306 */ /* 0x000e220000201400 */
[----:B------:R-:W1:Y:S07]  /*d2f0*/  SHFL.DOWN PT, R165, R107, 0x1, 0x1f ;  /* 0x08201f006ba57f89 */ /* 0x000e6e00000e0000 */
[----:B------:R2:W3:Y:S08]  /*d300*/  I2F R108, R105 ;  /* 0x00000069006c7306 */ /* 0x0004f00000201400 */
[----:B0-----:R-:W0:Y:S01]  /*d310*/  MUFU.RCP R164, R164 ;  /* 0x000000a400a47308 */ /* 0x001e220000001000 */
[----:B--2---:R-:W2:Y:S01]  /*d320*/  SHFL.DOWN PT, R105, R72, 0x1, 0x1f ;  /* 0x08201f0048697f89 */ /* 0x004ea200000e0000 */
[----:B-1----:R-:W-:-:S02]  /*d330*/  FADD.FTZ R73, R107, -R165 ;  /* 0x800000a56b497221 */ /* 0x002fc40000010000 */
[-C--:B---3--:R-:W-:Y:S02]  /*d340*/  FMUL.FTZ R74, R165, R108.reuse ;  /* 0x0000006ca54a7220 */ /* 0x088fe40000410000 */
[----:B------:R-:W-:Y:S02]  /*d350*/  FMUL.FTZ R73, R73, R73 ;  /* 0x0000004949497220 */ /* 0x000fe40000410000 */
[C---:B------:R-:W-:Y:S02]  /*d360*/  FFMA.FTZ R165, R104.reuse, R107, R74 ;  /* 0x0000006b68a57223 */ /* 0x040fe4000001004a */
[----:B------:R-:W-:Y:S02]  /*d370*/  FMUL.FTZ R73, R104, R73 ;  /* 0x0000004968497220 */ /* 0x000fe40000410000 */
[----:B0-----:R-:W-:Y:S02]  /*d380*/  FMUL.FTZ R165, R164, R165 ;  /* 0x000000a5a4a57220 */ /* 0x001fe40000410000 */
[----:B------:R-:W-:-:S02]  /*d390*/  FMUL.FTZ R73, R73, R108 ;  /* 0x0000006c49497220 */ /* 0x000fc40000410000 */
[----:B--2---:R-:W-:Y:S01]  /*d3a0*/  FADD.FTZ R105, R72, R105 ;  /* 0x0000006948697221 */ /* 0x004fe20000010000 */
[----:B------:R-:W-:-:S03]  /*d3b0*/  MOV R72, c[0x0][0x1e0] ;  /* 0x0000780000487a02 */ /* 0x000fc60000000f00 */
[----:B------:R-:W-:Y:S02]  /*d3c0*/  FFMA.FTZ R74, R164, R73, R105 ;  /* 0x00000049a44a7223 */ /* 0x000fe40000010069 */
[----:B------:R-:W0:Y:S04]  /*d3d0*/  SHFL.IDX PT, R105, R165, RZ, 0x1f ;  /* 0x00001fffa5697589 */ /* 0x000e2800000e0000 */
[----:B------:R-:W1:Y:S01]  /*d3e0*/  SHFL.IDX PT, R107, R74, RZ, 0x1f ;  /* 0x00001fff4a6b7589 */ /* 0x000e6200000e0000 */
[C---:B0-----:R-:W-:Y:S01]  /*d3f0*/  FMUL.FTZ R73, R105.reuse, R105 ;  /* 0x0000006969497220 */ /* 0x041fe20000410000 */
[----:B------:R-:W-:Y:S01]  /*d400*/  FSEL R108, R105, RZ, !P1 ;  /* 0x000000ff696c7208 */ /* 0x000fe20004800000 */
[----:B-1----:R-:W-:-:S03]  /*d410*/  FFMA.FTZ R72, R107, R72, c[0x0][0x228] ;  /* 0x00008a006b487623 */ /* 0x002fc60000010048 */
[----:B------:R-:W-:-:S05]  /*d420*/  FSEL R73, R73, RZ, P1 ;  /* 0x000000ff49497208 */ /* 0x000fca0000800000 */
[----:B------:R-:W-:Y:S02]  /*d430*/  FADD.FTZ R107, R72, R73 ;  /* 0x00000049486b7221 */ /* 0x000fe40000010000 */
[----:B------:R-:W-:-:S04]  /*d440*/  @!P0 IMAD.MOV.U32 R73, RZ, RZ, 0x4 ;  /* 0x00000004ff498424 */ /* 0x000fc800078e00ff */
[----:B------:R-:W0:Y:S01]  /*d450*/  MUFU.RSQ R107, R107 ;  /* 0x0000006b006b7308 */ /* 0x000e220000001400 */
[----:B------:R-:W-:-:S05]  /*d460*/  @!P0 IMAD.WIDE R72, R6, R73, c[0x0][0x1a0] ;  /* 0x0000680006488625 */ /* 0x000fca00078e0249 */
[----:B------:R1:W-:Y:S02]  /*d470*/  @!P0 STG.E [R72.64], R105 ;  /* 0x0000006948008986 */ /* 0x0003e4000c101906 */
[----:B-1----:R-:W-:-:S05]  /*d480*/  @!P0 IMAD.WIDE R72, R6, R75, c[0x0][0x1a8] ;  /* 0x00006a0006488625 */ /* 0x002fca00078e024b */
[----:B0-----:R0:W-:Y:S01]  /*d490*/  @!P0 STG.E [R72.64], R107 ;  /* 0x0000006b48008986 */ /* 0x0011e2000c101906 */
[----:B------:R-:W-:Y:S05]  /*d4a0*/  @!P2 BRA `(.L_x_11047) ;  /* 0x000002000000a947 */ /* 0x000fea0003800000 */
[--C-:B------:R-:W-:Y:S02]  /*d4b0*/  FADD.FTZ R74, R41, -R108.reuse ;  /* 0x8000006c294a7221 */ /* 0x100fe40000010000 */
[--C-:B0-----:R-:W-:Y:S02]  /*d4c0*/  FADD.FTZ R72, R40, -R108.reuse ;  /* 0x8000006c28487221 */ /* 0x101fe40000010000 */
[--C-:B------:R-:W-:Y:S02]  /*d4d0*/  FADD.FTZ R104, R42, -R108.reuse ;  /* 0x8000006c2a687221 */ /* 0x100fe40000010000 */
[----:B------:R-:W-:Y:S02]  /*d4e0*/  FADD.FTZ R164, R43, -R108 ;  /* 0x8000006c2ba47221 */ /* 0x000fe40000010000 */
[C---:B------:R-:W-:Y:S02]  /*d4f0*/  FMUL.FTZ R74, R107.reuse, R74 ;  /* 0x0000004a6b4a7220 */ /* 0x040fe40000410000 */
[----:B------:R-:W-:-:S02]  /*d500*/  FMUL.FTZ R72, R107, R72 ;  /* 0x000000486b487220 */ /* 0x000fc40000410000 */
[C---:B------:R-:W-:Y:S02]  /*d510*/  FMUL.FTZ R104, R107.reuse, R104 ;  /* 0x000000686b687220 */ /* 0x040fe40000410000 */
[----:B------:R-:W-:Y:S02]  /*d520*/  FMUL.FTZ R164, R107, R164 ;  /* 0x000000a46ba47220 */ /* 0x000fe40000410000 */
[----:B------:R-:W-:Y:S02]  /*d530*/  FFMA.FTZ R73, R130, R74, R129 ;  /* 0x0000004a82497223 */ /* 0x000fe40000010081 */
[----:B------:R-:W-:Y:S02]  /*d540*/  FADD.FTZ R74, R44, -R108 ;  /* 0x8000006c2c4a7221 */ /* 0x000fe40000010000 */
[----:B------:R-:W-:Y:S02]  /*d550*/  FFMA.FTZ R72, R132, R72, R131 ;  /* 0x0000004884487223 */ /* 0x000fe40000010083 */
[----:B------:R-:W-:-:S02]  /*d560*/  FFMA.FTZ R104, R128, R104, R127 ;  /* 0x0000006880687223 */ /* 0x000fc4000001007f */
[----:B------:R-:W-:Y:S01]  /*d570*/  FFMA.FTZ R75, R126, R164, R125 ;  /* 0x000000a47e4b7223 */ /* 0x000fe2000001007d */
[----:B------:R-:W-:Y:S01]  /*d580*/  F2FP.BF16.PACK_AB R72, R73, R72 ;  /* 0x000000484948723e */ /* 0x000fe200000010ff */
[----:B------:R-:W-:Y:S02]  /*d590*/  FMUL.FTZ R105, R107, R74 ;  /* 0x0000004a6b697220 */ /* 0x000fe40000410000 */
[--C-:B------:R-:W-:Y:S01]  /*d5a0*/  FADD.FTZ R74, R45, -R108.reuse ;  /* 0x8000006c2d4a7221 */ /* 0x100fe20000010000 */
[----:B------:R-:W-:Y:S01]  /*d5b0*/  F2FP.BF16.PACK_AB R73, R75, R104 ;  /* 0x000000684b49723e */ /* 0x000fe200000010ff */
[--C-:B------:R-:W-:Y:S02]  /*d5c0*/  FADD.FTZ R164, R46, -R108.reuse ;  /* 0x8000006c2ea47221 */ /* 0x100fe40000010000 */
[----:B------:R-:W-:Y:S02]  /*d5d0*/  FADD.FTZ R104, R47, -R108 ;  /* 0x8000006c2f687221 */ /* 0x000fe40000010000 */
        /* <DEDUP_REMOVED lines=13> */
.L_x_11047:
[----:B------:R-:W-:Y:S05]  /*d6b0*/  BSYNC B0 ;  /* 0x0000000000007941 */ /* 0x000fea0003800000 */
.L_x_11046:
[----:B------:R-:W-:Y:S01]  /*d6c0*/  ISETP.NE.AND P0, PT, R79, RZ, PT ;  /* 0x000000ff4f00720c */ /* 0x000fe20003f05270 */
        /* <DEDUP_REMOVED lines=34> */
.L_x_11049:
[----:B------:R-:W-:Y:S05]  /*d8f0*/  BSYNC B0 ;  /* 0x0000000000007941 */ /* 0x000fea0003800000 */
.L_x_11048:
        /* <DEDUP_REMOVED lines=20> */
[C---:B------:R-:W-:Y:S02]  /*da40*/  FMUL.FTZ R75, R107.reuse, R74 ;  /* 0x0000004a6b4b7220 */ /* 0x040fe40000410000 */
[C---:B------:R-:W-:Y:S02]  /*da50*/  FMUL.FTZ R74, R107.reuse, R105 ;  /* 0x000000696b4a7220 */ /* 0x040fe40000410000 */
[----:B------:R-:W-:Y:S02]  /*da60*/  FMUL.FTZ R105, R107, R164 ;  /* 0x000000a46b697220 */ /* 0x000fe40000410000 */
[----:B------:R-:W-:-:S02]  /*da70*/  FADD.FTZ R104, R60, -R108 ;  /* 0x8000006c3c687221 */ /* 0x000fc40000010000 */
[----:B------:R-:W-:Y:S01]  /*da80*/  FFMA.FTZ R164, R22, R105, R30 ;  /* 0x0000006916a47223 */ /* 0x000fe2000001001e */
[----:B------:R-:W-:Y:S01]  /*da90*/  HFMA2.MMA R105, -RZ, RZ, 0, 9.5367431640625e-07 ;  /* 0x00000010ff697435 */ /* 0x000fe200000001ff */
[----:B------:R-:W-:Y:S02]  /*daa0*/  FMUL.FTZ R104, R107, R104 ;  /* 0x000000686b687220 */ /* 0x000fe40000410000 */
[----:B------:R-:W-:Y:S02]  /*dab0*/  FFMA.FTZ R165, R20, R75, R28 ;  /* 0x0000004b14a57223 */ /* 0x000fe4000001001c */
[----:B------:R-:W-:Y:S02]  /*dac0*/  FFMA.FTZ R104, R19, R104, R27 ;  /* 0x0000006813687223 */ /* 0x000fe4000001001b */
[----:B------:R-:W-:-:S03]  /*dad0*/  FFMA.FTZ R75, R21, R74, R29 ;  /* 0x0000004a154b7223 */ /* 0x000fc6000001001d */
[----:B------:R-:W-:Y:S01]  /*dae0*/  F2FP.BF16.PACK_AB R74, R165, R104 ;  /* 0x00000068a54a723e */ /* 0x000fe200000010ff */
[----:B------:R-:W-:Y:S01]  /*daf0*/  IMAD.WIDE.U32 R104, R106, R105, c[0x0][0x208] ;  /* 0x000082006a687625 */ /* 0x000fe200078e0069 */
[----:B------:R-:W-:Y:S02]  /*db00*/  F2FP.BF16.PACK_AB R75, R164, R75 ;  /* 0x0000004ba44b723e */ /* 0x000fe400000010ff */
[----:B------:R-:W-:-:S03]  /*db10*/  IADD3 R106, R106, 0x80, RZ ;  /* 0x000000806a6a7810 */ /* 0x000fc60007ffe0ff */
[----:B------:R0:W-:Y:S04]  /*db20*/  STG.E.128 [R104.64], R72 ;  /* 0x0000004868007986 */ /* 0x0001e8000c101d06 */
.L_x_11051:
[----:B------:R-:W-:Y:S05]  /*db30*/  BSYNC B0 ;  /* 0x0000000000007941 */ /* 0x000fea0003800000 */
.L_x_11050:
        /* <DEDUP_REMOVED lines=32> */
[----:B------:R-:W-:-:S05]  /*dd40*/  IMAD.WIDE.U32 R106, R106, R107, c[0x0][0x208] ;  /* 0x000082006a6a7625 */ /* 0x000fca00078e006b */
[----:B------:R0:W-:Y:S02]  /*dd50*/  STG.E.128 [R106.64], R72 ;  /* 0x000000486a007986 */ /* 0x0001e4000c101d06 */
.L_x_11053:
[----:B------:R-:W-:Y:S05]  /*dd60*/  BSYNC B0 ;  /* 0x0000000000007941 */ /* 0x000fea0003800000 */
.L_x_11052:
[----:B------:R-:W-:Y:S02]  /*dd70*/  IADD3 R6, R6, c[0x0][0x160], RZ ;  /* 0x0000580006067a10 */ /* 0x000fe40007ffe0ff */
[----:B------:R-:W-:Y:S02]  /*dd80*/  LOP3.LUT P1, RZ, R96, 0xff, RZ, 0xc0, !PT ;  /* 0x000000ff60ff7812 */ /* 0x000fe4000782c0ff */
[----:B------:R-:W-:Y:S02]  /*dd90*/  ISETP.GE.AND P0, PT, R6, c[0x0][0x164], PT ;  /* 0x0000590006007a0c */ /* 0x000fe40003f06270 */
[----:B------:R-:W-:-:S11]  /*dda0*/  SEL R96, RZ, 0x1, P1 ;  /* 0x00000001ff607807 */ /* 0x000fd60000800000 */
[----:B0-----:R-:W-:Y:S01]  /*ddb0*/  @P0 CALL.REL.NOINC `(.L_x_11054) ;  /* 0x0000001000000944 */ /* 0x001fe20003c00000 */
[----:B------:R-:W-:Y:S05]  /*ddc0*/  BRA `(.L_x_11055) ;  /* 0xffff344000007947 */ /* 0x000fea000383ffff */
.L_x_11054:
[----:B------:R-:W-:Y:S05]  /*ddd0*/  EXIT ;  /* 0x000000000000794d */ /* 0x000fea0003800000 */
.L_x_11044:
[----:B------:R-:W-:Y:S01]  /*dde0*/  IMAD.MOV.U32 R105, RZ, RZ, R72 ;  /* 0x000000ffff697224 */ /* 0x000fe200078e0048 */
[----:B------:R-:W-:Y:S01]  /*ddf0*/  MOV R75, 0xffffffff ;  /* 0xffffffff004b7802 */ /* 0x000fe20000000f00 */
[----:B------:R-:W-:Y:S01]  /*de00*/  IMAD.MOV.U32 R73, RZ, RZ, 0x1 ;  /* 0x00000001ff497424 */ /* 0x000fe200078e00ff */
[----:B------:R-:W-:Y:S01]  /*de10*/  MOV R74, 0xde40 ;  /* 0x0000de40004a7802 */ /* 0x000fe20000000f00 */
[----:B------:R-:W-:Y:S02]  /*de20*/  IMAD.MOV.U32 R108, RZ, RZ, 0x1f ;  /* 0x0000001fff6c7424 */ /* 0x000fe400078e00ff */
[----:B------:R-:W-:Y:S05]  /*de30*/  CALL.REL.NOINC `($__internal_60_$__cuda_sm70_shflsync_bfly_p) ;  /* 0x000007f000007944 */ /* 0x000fea0003c00000 */
[----:B-1----:R-:W-:Y:S05]  /*de40*/  BRA `(.L_x_11056) ;  /* 0xffffecc000007947 */ /* 0x002fea000383ffff */
.L_x_11045:
[----:B------:R-:W-:Y:S01]  /*de50*/  IMAD.MOV.U32 R105, RZ, RZ, R72 ;  /* 0x000000ffff697224 */ /* 0x000fe200078e0048 */
[----:B------:R-:W-:Y:S01]  /*de60*/  MOV R74, 0xdeb0 ;  /* 0x0000deb0004a7802 */ /* 0x000fe20000000f00 */
[----:B------:R-:W-:Y:S02]  /*de70*/  IMAD.MOV.U32 R73, RZ, RZ, 0x2 ;  /* 0x00000002ff497424 */ /* 0x000fe400078e00ff */
[----:B------:R-:W-:Y:S02]  /*de80*/  IMAD.MOV.U32 R108, RZ, RZ, 0x1f ;  /* 0x0000001fff6c7424 */ /* 0x000fe400078e00ff */
[----:B------:R-:W-:-:S02]  /*de90*/  IMAD.MOV.U32 R75, RZ, RZ, -0x1 ;  /* 0xffffffffff4b7424 */ /* 0x000fc400078e00ff */
[----:B------:R-:W-:Y:S05]  /*dea0*/  CALL.REL.NOINC `($__internal_60_$__cuda_sm70_shflsync_bfly_p) ;  /* 0x0000078000007944 */ /* 0x000fea0003c00000 */
[----:B-1----:R-:W-:Y:S01]  /*deb0*/  FADD.FTZ R72, R72, R73 ;  /* 0x0000004948487221 */ /* 0x002fe20000010000 */
[----:B------:R-:W-:Y:S01]  /*dec0*/  HFMA2.MMA R73, -RZ, RZ, 0, 2.384185791015625e-07 ;  /* 0x00000004ff497435 */ /* 0x000fe200000001ff */
[----:B------:R-:W-:Y:S01]  /*ded0*/  IMAD.MOV.U32 R108, RZ, RZ, 0x1f ;  /* 0x0000001fff6c7424 */ /* 0x000fe200078e00ff */
[----:B------:R-:W-:Y:S01]  /*dee0*/  MOV R74, 0xdf20 ;  /* 0x0000df20004a7802 */ /* 0x000fe20000000f00 */
[----:B------:R-:W-:-:S02]  /*def0*/  IMAD.MOV.U32 R75, RZ, RZ, -0x1 ;  /* 0xffffffffff4b7424 */ /* 0x000fc400078e00ff */
[----:B------:R-:W-:Y:S02]  /*df00*/  IMAD.MOV.U32 R105, RZ, RZ, R72 ;  /* 0x000000ffff697224 */ /* 0x000fe400078e0048 */
[----:B------:R-:W-:Y:S05]  /*df10*/  CALL.REL.NOINC `($__internal_60_$__cuda_sm70_shflsync_bfly_p) ;  /* 0x0000071000007944 */ /* 0x000fea0003c00000 */
[----:B-1----:R-:W-:Y:S01]  /*df20*/  FADD.FTZ R72, R72, R73 ;  /* 0x0000004948487221 */ /* 0x002fe20000010000 */
[----:B------:R-:W-:Y:S01]  /*df30*/  MOV R108, 0x1f ;  /* 0x0000001f006c7802 */ /* 0x000fe20000000f00 */
[----:B------:R-:W-:Y:S01]  /*df40*/  IMAD.MOV.U32 R73, RZ, RZ, 0x8 ;  /* 0x00000008ff497424 */ /* 0x000fe200078e00ff */
[----:B------:R-:W-:Y:S01]  /*df50*/  MOV R74, 0xdf90 ;  /* 0x0000df90004a7802 */ /* 0x000fe20000000f00 */
[----:B------:R-:W-:Y:S02]  /*df60*/  IMAD.MOV.U32 R75, RZ, RZ, -0x1 ;  /* 0xffffffffff4b7424 */ /* 0x000fe400078e00ff */
[----:B------:R-:W-:Y:S02]  /*df70*/  IMAD.MOV.U32 R105, RZ, RZ, R72 ;  /* 0x000000ffff697224 */ /* 0x000fe400078e0048 */
[----:B------:R-:W-:Y:S05]  /*df80*/  CALL.REL.NOINC `($__internal_60_$__cuda_sm70_shflsync_bfly_p) ;  /* 0x000006a000007944 */ /* 0x000fea0003c00000 */
[----:B-1----:R-:W-:Y:S01]  /*df90*/  FADD.FTZ R72, R72, R73 ;  /* 0x0000004948487221 */ /* 0x002fe20000010000 */
[----:B------:R-:W-:Y:S01]  /*dfa0*/  MOV R75, 0xffffffff ;  /* 0xffffffff004b7802 */ /* 0x000fe20000000f00 */
[----:B------:R-:W-:Y:S01]  /*dfb0*/  IMAD.MOV.U32 R73, RZ, RZ, 0x10 ;  /* 0x00000010ff497424 */ /* 0x000fe200078e00ff */
[----:B------:R-:W-:Y:S01]  /*dfc0*/  MOV R74, 0xe000 ;  /* 0x0000e000004a7802 */ /* 0x000fe20000000f00 */
[----:B------:R-:W-:-:S02]  /*dfd0*/  IMAD.MOV.U32 R108, RZ, RZ, 0x1f ;  /* 0x0000001fff6c7424 */ /* 0x000fc400078e00ff */
[----:B------:R-:W-:Y:S02]  /*dfe0*/  IMAD.MOV.U32 R105, RZ, RZ, R72 ;  /* 0x000000ffff697224 */ /* 0x000fe400078e0048 */
[----:B------:R-:W-:Y:S05]  /*dff0*/  CALL.REL.NOINC `($__internal_60_$__cuda_sm70_shflsync_bfly_p) ;  /* 0x0000063000007944 */ /* 0x000fea0003c00000 */
[----:B-1----:R-:W-:Y:S01]  /*e000*/  FADD.FTZ R72, R72, R73 ;  /* 0x0000004948487221 */ /* 0x002fe20000010000 */
[----:B------:R-:W-:Y:S01]  /*e010*/  ISETP.NE.AND P3, PT, R78, RZ, PT ;  /* 0x000000ff4e00720c */ /* 0x000fe20003f65270 */
[----:B------:R-:W-:Y:S02]  /*e020*/  IMAD.MOV.U32 R108, RZ, RZ, 0x1f ;  /* 0x0000001fff6c7424 */ /* 0x000fe400078e00ff */
[----:B------:R-:W-:Y:S02]  /*e030*/  FMUL.FTZ R72, R87, R72 ;  /* 0x0000004857487220 */ /* 0x000fe40000410000 */
[----:B------:R-:W-:Y:S02]  /*e040*/  IMAD.MOV.U32 R75, RZ, RZ, -0x1 ;  /* 0xffffffffff4b7424 */ /* 0x000fe400078e00ff */
[--C-:B------:R-:W-:Y:S02]  /*e050*/  FADD.FTZ R73, R40, -R72.reuse ;  /* 0x8000004828497221 */ /* 0x100fe40000010000 */
[----:B------:R-:W-:-:S02]  /*e060*/  FADD.FTZ R74, R41, -R72 ;  /* 0x80000048294a7221 */ /* 0x000fc40000010000 */
        /* <DEDUP_REMOVED lines=63> */
[----:B------:R-:W-:Y:S01]  /*e460*/  MOV R74, 0xe490 ;  /* 0x0000e490004a7802 */ /* 0x000fe20000000f00 */
[----:B------:R-:W-:Y:S02]  /*e470*/  IMAD.MOV.U32 R73, RZ, RZ, 0x1 ;  /* 0x00000001ff497424 */ /* 0x000fe400078e00ff */
[----:B------:R-:W-:Y:S05]  /*e480*/  CALL.REL.NOINC `($__internal_60_$__cuda_sm70_shflsync_bfly_p) ;  /* 0x000001a000007944 */ /* 0x000fea0003c00000 */
[----:B-1----:R-:W-:Y:S01]  /*e490*/  FADD.FTZ R105, R105, R73 ;  /* 0x0000004969697221 */ /* 0x002fe20000010000 */
[----:B------:R-:W-:Y:S01]  /*e4a0*/  HFMA2.MMA R73, -RZ, RZ, 0, 1.1920928955078125e-07 ;  /* 0x00000002ff497435 */ /* 0x000fe200000001ff */
[----:B------:R-:W-:Y:S01]  /*e4b0*/  IMAD.MOV.U32 R108, RZ, RZ, 0x1f ;  /* 0x0000001fff6c7424 */ /* 0x000fe200078e00ff */
[----:B------:R-:W-:Y:S01]  /*e4c0*/  MOV R74, 0xe4f0 ;  /* 0x0000e4f0004a7802 */ /* 0x000fe20000000f00 */
[----:B------:R-:W-:-:S03]  /*e4d0*/  IMAD.MOV.U32 R75, RZ, RZ, -0x1 ;  /* 0xffffffffff4b7424 */ /* 0x000fc600078e00ff */
[----:B------:R-:W-:Y:S05]  /*e4e0*/  CALL.REL.NOINC `($__internal_60_$__cuda_sm70_shflsync_bfly_p) ;  /* 0x0000014000007944 */ /* 0x000fea0003c00000 */
[----:B-1----:R-:W-:Y:S01]  /*e4f0*/  FADD.FTZ R105, R105, R73 ;  /* 0x0000004969697221 */ /* 0x002fe20000010000 */
[----:B------:R-:W-:Y:S01]  /*e500*/  MOV R75, 0xffffffff ;  /* 0xffffffff004b7802 */ /* 0x000fe20000000f00 */
[----:B------:R-:W-:Y:S01]  /*e510*/  IMAD.MOV.U32 R73, RZ, RZ, 0x4 ;  /* 0x00000004ff497424 */ /* 0x000fe200078e00ff */
[----:B------:R-:W-:Y:S01]  /*e520*/  MOV R74, 0xe550 ;  /* 0x0000e550004a7802 */ /* 0x000fe20000000f00 */
[----:B------:R-:W-:-:S02]  /*e530*/  IMAD.MOV.U32 R108, RZ, RZ, 0x1f ;  /* 0x0000001fff6c7424 */ /* 0x000fc400078e00ff */
[----:B------:R-:W-:Y:S05]  /*e540*/  CALL.REL.NOINC `($__internal_60_$__cuda_sm70_shflsync_bfly_p) ;  /* 0x000000e000007944 */ /* 0x000fea0003c00000 */
[----:B-1----:R-:W-:Y:S01]  /*e550*/  FADD.FTZ R105, R105, R73 ;  /* 0x0000004969697221 */ /* 0x002fe20000010000 */
[----:B------:R-:W-:Y:S01]  /*e560*/  MOV R74, 0xe5b0 ;  /* 0x0000e5b0004a7802 */ /* 0x000fe20000000f00 */
[----:B------:R-:W-:-:S02]  /*e570*/  IMAD.MOV.U32 R73, RZ, RZ, 0x8 ;  /* 0x00000008ff497424 */ /* 0x000fc400078e00ff */
[----:B------:R-:W-:Y:S02]  /*e580*/  IMAD.MOV.U32 R108, RZ, RZ, 0x1f ;  /* 0x0000001fff6c7424 */ /* 0x000fe400078e00ff */
[----:B------:R-:W-:Y:S02]  /*e590*/  IMAD.MOV.U32 R75, RZ, RZ, -0x1 ;  /* 0xffffffffff4b7424 */ /* 0x000fe400078e00ff */
[----:B------:R-:W-:Y:S05]  /*e5a0*/  CALL.REL.NOINC `($__internal_60_$__cuda_sm70_shflsync_bfly_p) ;  /* 0x0000008000007944 */ /* 0x000fea0003c00000 */
[----:B------:R-:W-:Y:S01]  /*e5b0*/  HFMA2.MMA R108, -RZ, RZ, 0, 1.847743988037109375e-06 ;  /* 0x0000001fff6c7435 */ /* 0x000fe200000001ff */
[----:B-1----:R-:W-:Y:S01]  /*e5c0*/  FADD.FTZ R105, R105, R73 ;  /* 0x0000004969697221 */ /* 0x002fe20000010000 */
[----:B------:R-:W-:Y:S01]  /*e5d0*/  MOV R74, 0xe610 ;  /* 0x0000e610004a7802 */ /* 0x000fe20000000f00 */
[----:B------:R-:W-:Y:S02]  /*e5e0*/  IMAD.MOV.U32 R73, RZ, RZ, 0x10 ;  /* 0x00000010ff497424 */ /* 0x000fe400078e00ff */
[----:B------:R-:W-:Y:S02]  /*e5f0*/  IMAD.MOV.U32 R75, RZ, RZ, -0x1 ;  /* 0xffffffffff4b7424 */ /* 0x000fe400078e00ff */
[----:B------:R-:W-:Y:S05]  /*e600*/  CALL.REL.NOINC `($__internal_60_$__cuda_sm70_shflsync_bfly_p) ;  /* 0x0000002000007944 */ /* 0x000fea0003c00000 */
[----:B-1----:R-:W-:Y:S01]  /*e610*/  IMAD.MOV.U32 R164, RZ, RZ, R73 ;  /* 0x000000ffffa47224 */ /* 0x002fe200078e0049 */
[----:B------:R-:W-:Y:S05]  /*e620*/  BRA `(.L_x_11057) ;  /* 0xffffea4000007947 */ /* 0x000fea000383ffff */
        .weak           $__internal_60_$__cuda_sm70_shflsync_bfly_p
        .type           $__internal_60_$__cuda_sm70_shflsync_bfly_p,@function
        .size           $__internal_60_$__cuda_sm70_shflsync_bfly_p,(.L_x_29124 - $__internal_60_$__cuda_sm70_shflsync_bfly_p)
$__internal_60_$__cuda_sm70_shflsync_bfly_p:
[----:B------:R-:W-:Y:S04]  /*e630*/  WARPSYNC R75 ;  /* 0x0000004b00007348 */ /* 0x000fe80003800000 */
[----:B------:R0:W1:Y:S02]  /*e640*/  SHFL.BFLY PT, R73, R105, R73, R108 ;  /* 0x0c00004969497389 */ /* 0x00006400000e006c */
[----:B0-----:R-:W-:-:S04]  /*e650*/  IMAD.MOV.U32 R75, RZ, RZ, 0x0 ;  /* 0x00000000ff4b7424 */ /* 0x001fc800078e00ff */
[----:B------:R-:W-:Y:S05]  /*e660*/  RET.REL.NODEC R74 `(_ZN10layer_norm13ln_fwd_kernelINS_13Kernel_traitsI13__nv_bfloat16S2_fS2_fjLj4096ELj1ELj1ELj4ELj16ENS_18Kernel_traits_baseILj4096ES2_S2_fS2_fjLj128EEEEELb1ELb1ELb0ELb0EEEvNS_9FwdParamsE) ;  /* 0xffff19904a007950 */ /* 0x000fea0003c3ffff */
.L_x_11058:
        /* <DEDUP_REMOVED lines=9> */
.L_x_29124:


//--------------------- .text._ZN10layer_norm13ln_fwd_kernelINS_13Kernel_traitsI13__nv_bfloat16S2_fS2_fjLj4096ELj1ELj1ELj4ELj16ENS_18Kernel_traits_baseILj4096ES2_S2_fS2_fjLj128EEEEELb1ELb1ELb0ELb1EEEvNS_9FwdParamsE --------------------------
	.section	.text._ZN10layer_norm13ln_fwd_kernelINS_13Kernel_traitsI13__nv_bfloat16S2_fS2_fjLj4096ELj1ELj1ELj4ELj16ENS_18Kernel_traits_baseILj4096ES2_S2_fS2_fjLj128EEEEELb1ELb1ELb0ELb1EEEvNS_9FwdParamsE,"ax",@progbits
	.sectioninfo	@"SHI_REGISTERS=167"
	.align	128
        .global         _ZN10layer_norm13ln_fwd_kernelINS_13Kernel_traitsI13__nv_bfloat16S2_fS2_fjLj4096ELj1ELj1ELj4ELj16ENS_18Kernel_traits_baseILj4096ES2_S2_fS2_fjLj128EEEEELb1ELb1ELb0ELb1EEEvNS_9FwdParamsE
        .type           _ZN10layer_norm13ln_fwd_kernelINS_13Kernel_traitsI13__nv_bfloat16S2_fS2_fjLj4096ELj1ELj1ELj4ELj16ENS_18Kernel_traits_baseILj4096ES2_S2_fS2_fjLj128EEEEELb1ELb1ELb0ELb1EEEvNS_9FwdParamsE,@function
        .size           _ZN10layer_norm13ln_fwd_kernelINS_13Kernel_traitsI13__nv_bfloat16S2_fS2_fjLj4096ELj1ELj1ELj4ELj16ENS_18Kernel_traits_baseILj4096ES2_S2_fS2_fjLj128EEEEELb1ELb1ELb0ELb1EEEvNS_9FwdParamsE,(.L_x_29125 - _ZN10layer_norm13ln_fwd_kernelINS_13Kernel_traitsI13__nv_bfloat16S2_fS2_fjLj4096ELj1ELj1ELj4ELj16ENS_18Kernel_traits_baseILj4096ES2_S2_fS2_fjLj128EEEEELb1ELb1ELb0ELb1EEEvNS_9FwdParamsE)
        .other          _ZN10layer_norm13ln_fwd_kernelINS_13Kernel_traitsI13__nv_bfloat16S2_fS2_fjLj4096ELj1ELj1ELj4ELj16ENS_18Kernel_traits_baseILj4096ES2_S2_fS2_fjLj128EEEEELb1ELb1ELb0ELb1EEEvNS_9FwdParamsE,@"STO_CUDA_ENTRY STV_DEFAULT"
_ZN10layer_norm13ln_fwd_kernelINS_13Kernel_traitsI13__nv_bfloat16S2_fS2_fjLj4096ELj1ELj1ELj4ELj16ENS_18Kernel_traits_baseILj4096ES2_S2_fS2_fjLj128EEEEELb1ELb1ELb0ELb1EEEvNS_9FwdParamsE:
.text._ZN10layer_norm13ln_fwd_kernelINS_13Kernel_traitsI13__nv_bfloat16S2_fS2_fjLj4096ELj1ELj1ELj4ELj16ENS_18Kernel_traits_baseILj4096ES2_S2_fS2_fjLj128EEEEELb1ELb1ELb0ELb1EEEvNS_9FwdParamsE:
        /* <DEDUP_REMOVED lines=49> */
[----:B------:R-:W-:Y:S01]  /*0310*/  IMAD.WIDE.U32 R2, R3, -0x2daee0ad, RZ ;  /* 0xd2511f5303027825 */ /* 0x000fe200078e00ff */
[----:B------:R-:W-:Y:S02]  /*0320*/  UIADD3 UR19, UR4, -0x4ab325aa, URZ ;  /* 0xb54cda5604137890 */ /* 0x000fe4000fffe03f */
[----:B------:R-:W-:Y:S01]  /*0330*/  UIADD3 UR20, UR5, 0x646e171e, URZ ;  /* 0x646e171e05147890 */ /* 0x000fe2000fffe03f */
[----:B------:R-:W-:Y:S01]  /*0340*/  IMAD.WIDE.U32 R14, R14, -0x326172a9, RZ ;  /* 0xcd9e8d570e0e7825 */ /* 0x000fe200078e00ff */
[----:B------:R-:W-:Y:S02]  /*0350*/  LOP3.LUT R13, R3, UR14, R6, 0x96, !PT ;  /* 0x0000000e030d7c12 */ /* 0x000fe4000f8e9606 */
[----:B------:R-:W-:Y:S02]  /*0360*/  LEA.HI R0, R22, R23, RZ, 0x19 ;  /* 0x0000001716007211 */ /* 0x000fe400078fc8ff */
[----:B------:R-:W-:Y:S01]  /*0370*/  LOP3.LUT R6, R15, UR13, R12, 0x96, !PT ;  /* 0x0000000d0f067c12 */ /* 0x000fe2000f8e960c */
[----:B------:R-:W-:Y:S01]  /*0380*/  IMAD.WIDE.U32 R12, R13, -0x326172a9, RZ ;  /* 0xcd9e8d570d0c7825 */ /* 0x000fe200078e00ff */
[----:B------:R-:W-:-:S03]  /*0390*/  IADD3.X R5, RZ, c[0x0][0x21c], RZ, P1, !PT ;  /* 0x00008700ff057a10 */ /* 0x000fc60000ffe4ff */
[----:B------:R-:W-:Y:S01]  /*03a0*/  IMAD.WIDE.U32 R6, R6, -0x2daee0ad, RZ ;  /* 0xd2511f5306067825 */ /* 0x000fe200078e00ff */
[----:B------:R-:W-:Y:S01]  /*03b0*/  LOP3.LUT R3, R13, UR15, R14, 0x96, !PT ;  /* 0x0000000f0d037c12 */ /* 0x000fe2000f8e960e */
[----:B------:R-:W-:Y:S01]  /*03c0*/  UIADD3 UR21, UR4, 0x5384540f, URZ ;  /* 0x5384540f04157890 */ /* 0x000fe2000fffe03f */
[----:B------:R-:W-:Y:S01]  /*03d0*/  ISETP.GE.AND P1, PT, R0, c[0x0][0x164], PT ;  /* 0x0000590000007a0c */ /* 0x000fe20003f26270 */
[----:B------:R-:W-:Y:S01]  /*03e0*/  UIADD3 UR22, UR5, 0x1fd5c5a3, URZ ;  /* 0x1fd5c5a305167890 */ /* 0x000fe2000fffe03f */
[----:B------:R-:W-:Y:S01]  /*03f0*/  LOP3.LUT R14, R7, UR16, R2, 0x96, !PT ;  /* 0x00000010070e7c12 */ /* 0x000fe2000f8e9602 */
[----:B------:R-:W-:Y:S01]  /*0400*/  IMAD.WIDE.U32 R2, R3, -0x2daee0ad, RZ ;  /* 0xd2511f5303027825 */ /* 0x000fe200078e00ff */
[----:B------:R0:W5:Y:S03]  /*0410*/  @P0 LDG.E.128 R8, [R4.64] ;  /* 0x0000000604080981 */ /* 0x000166000c1e1d00 */
[----:B------:R-:W-:Y:S01]  /*0420*/  IMAD.WIDE.U32 R14, R14, -0x326172a9, RZ ;  /* 0xcd9e8d570e0e7825 */ /* 0x000fe200078e00ff */
[----:B------:R-:W-:Y:S01]  /*0430*/  LOP3.LUT R13, R3, UR18, R6, 0x96, !PT ;  /* 0x00000012030d7c12 */ /* 0x000fe2000f8e9606 */
[----:B------:R0:W5:Y:S03]  /*0440*/  @P0 LDG.E.128 R16, [R4.64+0x800] ;  /* 0x0008000604100981 */ /* 0x000166000c1e1d00 */
[----:B------:R-:W-:Y:S01]  /*0450*/  LOP3.LUT R6, R15, UR17, R12, 0x96, !PT ;  /* 0x000000110f067c12 */ /* 0x000fe2000f8e960c */
[----:B------:R-:W-:Y:S01]  /*0460*/  IMAD.WIDE.U32 R12, R13, -0x326172a9, RZ ;  /* 0xcd9e8d570d0c7825 */ /* 0x000fe200078e00ff */
[----:B------:R0:W5:Y:S03]  /*0470*/  @P0 LDG.E.128 R32, [R4.64+0x1000] ;  /* 0x0010000604200981 */ /* 0x000166000c1e1d00 */
[----:B------:R-:W-:Y:S01]  /*0480*/  IMAD.WIDE.U32 R6, R6, -0x2daee0ad, RZ ;  /* 0xd2511f5306067825 */ /* 0x000fe200078e00ff */
[----:B------:R-:W-:Y:S01]  /*0490*/  LOP3.LUT R14, R13, UR19, R14, 0x96, !PT ;  /* 0x000000130d0e7c12 */ /* 0x000fe2000f8e960e */
[----:B------:R0:W5:Y:S01]  /*04a0*/  @P0 LDG.E.128 R24, [R4.64+0x1800] ;  /* 0x0018000604180981 */ /* 0x000162000c1e1d00 */
[----:B------:R-:W-:-:S02]  /*04b0*/  UIADD3 UR23, UR4, -0xe443238, URZ ;  /* 0xf1bbcdc804177890 */ /* 0x000fc4000fffe03f */
[----:B------:R-:W-:Y:S01]  /*04c0*/  LOP3.LUT R20, R7, UR20, R2, 0x96, !PT ;  /* 0x0000001407147c12 */ /* 0x000fe2000f8e9602 */
[----:B------:R-:W-:Y:S01]  /*04d0*/  IMAD.WIDE.U32 R14, R14, -0x2daee0ad, RZ ;  /* 0xd2511f530e0e7825 */ /* 0x000fe200078e00ff */
[----:B------:R-:W-:Y:S01]  /*04e0*/  LOP3.LUT R2, R22, 0x7f, RZ, 0xc0, !PT ;  /* 0x0000007f16027812 */ /* 0x000fe200078ec0ff */
[----:B------:R-:W-:Y:S02]  /*04f0*/  UIADD3 UR24, UR5, -0x24c28bd8, URZ ;  /* 0xdb3d742805187890 */ /* 0x000fe4000fffe03f */
[----:B------:R-:W-:Y:S01]  /*0500*/  IMAD.WIDE.U32 R20, R20, -0x326172a9, RZ ;  /* 0xcd9e8d5714147825 */ /* 0x000fe200078e00ff */
[----:B------:R-:W-:Y:S02]  /*0510*/  LOP3.LUT R117, R15, UR22, R6, 0x96, !PT ;  /* 0x000000160f757c12 */ /* 0x000fe4000f8e9606 */
[----:B------:R-:W-:Y:S02]  /*0520*/  LEA R6, P3, R2, c[0x0][0x1c8], 0x4 ;  /* 0x0000720002067a11 */ /* 0x000fe400078620ff */
[----:B------:R-:W-:Y:S01]  /*0530*/  LOP3.LUT R119, R21, UR21, R12, 0x96, !PT ;  /* 0x0000001515777c12 */ /* 0x000fe2000f8e960c */
[----:B------:R-:W-:Y:S01]  /*0540*/  IMAD.HI.U32 R13, R117, -0x326172a9, RZ ;  /* 0xcd9e8d57750d7827 */ /* 0x000fe200078e00ff */
[----:B0-----:R-:W-:-:S03]  /*0550*/  IADD3 R4, P2, R28, c[0x0][0x1b0], RZ ;  /* 0x00006c001c047a10 */ /* 0x001fc60007f5e0ff */
[----:B------:R-:W-:Y:S01]  /*0560*/  IMAD.HI.U32 R3, R119, -0x2daee0ad, RZ ;  /* 0xd2511f5377037827 */ /* 0x000fe200078e00ff */
[----:B------:R-:W-:-:S03]  /*0570*/  LOP3.LUT R118, R13, UR23, R20, 0x96, !PT ;  /* 0x000000170d767c12 */ /* 0x000fc6000f8e9614 */
[----:B------:R-:W-:Y:S01]  /*0580*/  IMAD.X R7, RZ, RZ, c[0x0][0x1cc], P3 ;  /* 0x00007300ff077624 */ /* 0x000fe200018e06ff */
[----:B------:R-:W-:Y:S01]  /*0590*/  LOP3.LUT R116, R3, UR24, R14, 0x96, !PT ;  /* 0x0000001803747c12 */ /* 0x000fe2000f8e960e */
[----:B------:R-:W-:Y:S01]  /*05a0*/  IMAD.X R5, RZ, RZ, c[0x0][0x1b4], P2 ;  /* 0x00006d00ff057624 */ /* 0x000fe200010e06ff */
        /* <DEDUP_REMOVED lines=8> */
[----:B------:R-:W-:Y:S01]  /*0630*/  PRMT R3, RZ, 0x5410, R8 ;  /* 0x00005410ff037816 */ /* 0x000fe20000000008 */
[----:B------:R-:W-:Y:S01]  /*0640*/  @!P0 CS2R R24, SRZ ;  /* 0x0000000000188805 */ /* 0x000fe2000001ff00 */
[----:B------:R1:W5:Y:S04]  /*0650*/  LDG.E.128 R68, [R4.64+0x800] ;  /* 0x0008000604447981 */ /* 0x000368000c1e1d00 */
[----:B------:R1:W5:Y:S04]  /*0660*/  LDG.E.128 R64, [R4.64+0x1000] ;  /* 0x0010000604407981 */ /* 0x000368000c1e1d00 */
[----:B------:R1:W5:Y:S01]  /*0670*/  LDG.E.128 R60, [R4.64+0x1800] ;  /* 0x00180006043c7981 */ /* 0x000362000c1e1d00 */
[----:B------:R-:W-:-:S03]  /*0680*/  PRMT R12, RZ, 0x7610, R16 ;  /* 0x00007610ff0c7816 */ /* 0x000fc60000000010 */
[----:B------:R0:W5:Y:S04]  /*0690*/  LDG.E.128 R84, [R6.64] ;  /* 0x0000000606547981 */ /* 0x000168000c1e1d00 */
        /* <DEDUP_REMOVED lines=13> */
[----:B------:R-:W-:Y:S01]  /*0770*/  PRMT R16, RZ, 0x7610, R18 ;  /* 0x00007610ff107816 */ /* 0x000fe20000000012 */
[----:B------:R-:W-:Y:S01]  /*0780*/  @!P0 CS2R R34, SRZ ;  /* 0x0000000000228805 */ /* 0x000fe2000001ff00 */
[--C-:B------:R-:W-:Y:S01]  /*0790*/  PRMT R17, RZ, 0x5410, R19.reuse ;  /* 0x00005410ff117816 */ /* 0x100fe20000000013 */
[----:B------:R-:W-:Y:S01]  /*07a0*/  @!P0 CS2R R26, SRZ ;  /* 0x00000000001a8805 */ /* 0x000fe2000001ff00 */
[----:B------:R-:W-:Y:S01]  /*07b0*/  PRMT R18, RZ, 0x7610, R19 ;  /* 0x00007610ff127816 */ /* 0x000fe20000000013 */
[----:B------:R-:W-:Y:S01]  /*07c0*/  UIADD3 UR25, UR4, -0x700cb87f, URZ ;  /* 0x8ff3478104197890 */ /* 0x000fe2000fffe03f */
[--C-:B------:R-:W-:Y:S01]  /*07d0*/  PRMT R19, RZ, 0x5410, R32.reuse ;  /* 0x00005410ff137816 */ /* 0x100fe20000000020 */
[----:B------:R-:W-:Y:S01]  /*07e0*/  UIADD3 UR26, UR5, -0x695add53, URZ ;  /* 0x96a522ad051a7890 */ /* 0x000fe2000fffe03f */
[----:B------:R-:W-:Y:S01]  /*07f0*/  PRMT R20, RZ, 0x7610, R32 ;  /* 0x00007610ff147816 */ /* 0x000fe20000000020 */
[----:B------:R-:W-:Y:S01]  /*0800*/  IMAD R119, R119, -0x2daee0ad, RZ ;  /* 0xd2511f5377777824 */ /* 0x000fe200078e02ff */
[--C-:B------:R-:W-:Y:S01]  /*0810*/  PRMT R95, RZ, 0x5410, R24.reuse ;  /* 0x00005410ff5f7816 */ /* 0x100fe20000000018 */
[----:B------:R-:W-:Y:S01]  /*0820*/  IMAD R117, R117, -0x326172a9, RZ ;  /* 0xcd9e8d5775757824 */ /* 0x000fe200078e02ff */
[----:B------:R-:W-:Y:S01]  /*0830*/  PRMT R97, RZ, 0x7610, R24 ;  /* 0x00007610ff617816 */ /* 0x000fe20000000018 */
[----:B------:R-:W-:-:S04]  /*0840*/  IMAD.HI.U32 R32, R116, -0x326172a9, RZ ;  /* 0xcd9e8d5774207827 */ /* 0x000fc800078e00ff */
        /* <DEDUP_REMOVED lines=10> */
[----:B------:R-:W-:-:S02]  /*08f0*/  PRMT R94, RZ, 0x7610, R35 ;  /* 0x00007610ff5e7816 */ /* 0x000fc40000000023 */
[--C-:B------:R-:W-:Y:S02]  /*0900*/  PRMT R96, RZ, 0x5410, R25.reuse ;  /* 0x00005410ff607816 */ /* 0x100fe40000000019 */
[----:B------:R-:W-:Y:S02]  /*0910*/  PRMT R99, RZ, 0x7610, R25 ;  /* 0x00007610ff637816 */ /* 0x000fe40000000019 */
[--C-:B------:R-:W-:Y:S02]  /*0920*/  PRMT R98, RZ, 0x5410, R26.reuse ;  /* 0x00005410ff627816 */ /* 0x100fe4000000001a */
[----:B------:R-:W-:Y:S02]  /*0930*/  PRMT R100, RZ, 0x7610, R26 ;  /* 0x00007610ff647816 */ /* 0x000fe4000000001a */
[--C-:B------:R-:W-:Y:S02]  /*0940*/  PRMT R101, RZ, 0x5410, R27.reuse ;  /* 0x00005410ff657816 */ /* 0x100fe4000000001b */
[----:B------:R-:W-:-:S02]  /*0950*/  PRMT R108, RZ, 0x7610, R27 ;  /* 0x00007610ff6c7816 */ /* 0x000fc4000000001b */
[----:B------:R-:W-:Y:S02]  /*0960*/  LOP3.LUT R117, R32, UR25, R117, 0x96, !PT ;  /* 0x0000001920757c12 */ /* 0x000fe4000f8e9675 */
[----:B------:R-:W-:Y:S02]  /*0970*/  LOP3.LUT R119, R24, UR26, R119, 0x96, !PT ;  /* 0x0000001a18777c12 */ /* 0x000fe4000f8e9677 */
[----:B------:R-:W-:Y:S02]  /*0980*/  LOP3.LUT R132, R132, 0x3, RZ, 0xc0, !PT ;  /* 0x0000000384847812 */ /* 0x000fe400078ec0ff */
[--C-:B--2---:R-:W-:Y:S02]  /*0990*/  PRMT R102, RZ, 0x5410, R28.reuse ;  /* 0x00005410ff667816 */ /* 0x104fe4000000001c */
[----:B------:R-:W-:Y:S02]  /*09a0*/  PRMT R109, RZ, 0x7610, R28 ;  /* 0x00007610ff6d7816 */ /* 0x000fe4000000001c */
[----:B------:R-:W-:-:S02]  /*09b0*/  PRMT R110, RZ, 0x5410, R29 ;  /* 0x00005410ff6e7816 */ /* 0x000fc4000000001d */
[----:B------:R-:W-:Y:S02]  /*09c0*/  PRMT R111, RZ, 0x7610, R29 ;  /* 0x00007610ff6f7816 */ /* 0x000fe4000000001d */
[--C-:B------:R-:W-:Y:S02]  /*09d0*/  PRMT R120, RZ, 0x5410, R30.reuse ;  /* 0x00005410ff787816 */ /* 0x100fe4000000001e */
[----:B------:R-:W-:Y:S02]  /*09e0*/  PRMT R122, RZ, 0x7610, R30 ;  /* 0x00007610ff7a7816 */ /* 0x000fe4000000001e */
[--C-:B------:R-:W-:Y:S02]  /*09f0*/  PRMT R121, RZ, 0x5410, R31.reuse ;  /* 0x00005410ff797816 */ /* 0x100fe4000000001f */
[----:B------:R-:W-:Y:S02]  /*0a00*/  PRMT R123, RZ, 0x7610, R31 ;  /* 0x00007610ff7b7816 */ /* 0x000fe4000000001f */
.L_x_11286:
[----:B------:R-:W-:Y:S01]  /*0a10*/  ISETP.NE.U32.AND P0, PT, RZ, c[0x0][0x1c0], PT ;  /* 0x00007000ff007a0c */ /* 0x000fe20003f05070 */
[----:B------:R-:W-:Y:S01]  /*0a20*/  IMAD R24, R0, c[0x0][0x168], RZ ;  /* 0x00005a0000187a24 */ /* 0x000fe200078e02ff */
[----:B------:R-:W-:Y:S01]  /*0a30*/  ISETP.NE.U32.AND P1, PT, RZ, c[0x0][0x180], PT ;  /* 0x00006000ff007a0c */ /* 0x000fe20003f25070 */
[----:B------:R-:W-:Y:S01]  /*0a40*/  IMAD.MOV.U32 R131, RZ, RZ, 0x10 ;  /* 0x00000010ff837424 */ /* 0x000fe200078e00ff */
[----:B------:R-:W-:-:S02]  /*0a50*/  ISETP.NE.AND.EX P0, PT, RZ, c[0x0][0x1c4], PT, P0 ;  /* 0x00007100ff007a0c */ /* 0x000fc40003f05300 */
[----:B------:R-:W-:Y:S02]  /*0a60*/  ISETP.NE.AND.EX P2, PT, RZ, c[0x0][0x184], PT, P1 ;  /* 0x00006100ff007a0c */ /* 0x000fe40003f45310 */
[----:B------:R-:W-:-:S09]  /*0a70*/  SHF.R.S32.HI R25, RZ, 0x1f, R24 ;  /* 0x0000001fff197819 */ /* 0x000fd20000011418 */
[----:B------:R-:W-:Y:S02]  /*0a80*/  @P0 MOV R29, 0x2 ;  /* 0x00000002001d0802 */ /* 0x000fe40000000f00 */
[----:B------:R-:W-:Y:S01]  /*0a90*/  LEA.HI R25, R25, R24, RZ, 0x3 ;  /* 0x0000001819197211 */ /* 0x000fe200078f18ff */
[----:B------:R-:W-:Y:S01]  /*0aa0*/  @P2 IMAD.MOV.U32 R33, RZ, RZ, 0x20 ;  /* 0x00000020ff212424 */ /* 0x000fe200078e00ff */
[----:B------:R-:W-:Y:S01]  /*0ab0*/  ISETP.NE.AND P1, PT, R132, 0x1, PT ;  /* 0x000000018400780c */ /* 0x000fe20003f25270 */
[----:B------:R-:W-:Y:S01]  /*0ac0*/  @P0 IMAD.WIDE R28, R0, R29, c[0x0][0x1c0] ;  /* 0x00007000001c0625 */ /* 0x000fe200078e021d */
[----:B------:R-:W-:Y:S01]  /*0ad0*/  LEA.HI.SX32 R124, R25, R2, 0x1d ;  /* 0x00000002197c7211 */ /* 0x000fe200078feaff */
[----:B------:R-:W-:Y:S01]  /*0ae0*/  BSSY B0, `(.L_x_11059) ;  /* 0x0000015000007945 */ /* 0x000fe20003800000 */
[----:B------:R-:W-:-:S03]  /*0af0*/  P2R R31, PR, RZ, 0x4 ;  /* 0x00000004ff1f7803 */ /* 0x000fc60000000000 */
[C---:B------:R-:W-:Y:S01]  /*0b00*/  IMAD.WIDE.U32 R24, R124.reuse, R131, c[0x0][0x170] ;  /* 0x00005c007c187625 */ /* 0x040fe200078e0083 */
[----:B------:R-:W2:Y:S03]  /*0b10*/  @P0 LDG.E.U16 R28, [R28.64] ;  /* 0x000000061c1c0981 */ /* 0x000ea6000c1e1500 */
        /* <DEDUP_REMOVED lines=16> */
.L_x_11060:
[----:B0-----:R-:W-:Y:S02]  /*0c20*/  IMAD.MOV.U32 R30, RZ, RZ, R116 ;  /* 0x000000ffff1e7224 */ /* 0x001fe400078e0074 */
.L_x_11061:
[----:B------:R-:W-:Y:S05]  /*0c30*/  BSYNC B0 ;  /* 0x0000000000007941 */ /* 0x000fea0003800000 */
.L_x_11059:
        /* <DEDUP_REMOVED lines=16> */
.L_x_11065:
[----:B------:R-:W-:Y:S05]  /*0d40*/  BSYNC B1 ;  /* 0x0000000000017941 */ /* 0x000fea0003800000 */
.L_x_11064:
        /* <DEDUP_REMOVED lines=42> */
.L_x_11063:
[----:B------:R-:W-:Y:S05]  /*0ff0*/  BSYNC B0 ;  /* 0x0000000000007941 */ /* 0x000fea0003800000 */
.L_x_11062:
[----:B------:R-:W0:Y:S01]  /*1000*/  I2F.U32 R28, R30 ;  /* 0x0000001e001c7306 */ /* 0x000e220000201000 */
[----:B-----5:R-:W-:Y:S01]  /*1010*/  PRMT R29, RZ, 0x5410, R24 ;  /* 0x00005410ff1d7816 */ /* 0x020fe20000000018 */
[----:B------:R-:W-:Y:S01]  /*1020*/  IMAD.MOV.U32 R127, RZ, RZ, 0x2f800000 ;  /* 0x2f800000ff7f7424 */ /* 0x000fe200078e00ff */
[----:B------:R-:W-:Y:S01]  /*1030*/  ISETP.NE.U32.AND P0, PT, RZ, c[0x0][0x180], PT ;  /* 0x00006000ff007a0c */ /* 0x000fe20003f05070 */
[----:B------:R-:W-:Y:S01]  /*1040*/  BSSY B0, `(.L_x_11066) ;  /* 0x0000018000007945 */ /* 0x000fe20003800000 */
[----:B------:R-:W-:Y:S01]  /*1050*/  PRMT R48, RZ, 0x5410, R84 ;  /* 0x00005410ff307816 */ /* 0x000fe20000000054 */
[----:B------:R-:W-:Y:S01]  /*1060*/  FMUL.FTZ R29, R29, R128 ;  /* 0x000000801d1d7220 */ /* 0x000fe20000410000 */
[----:B------:R-:W-:Y:S02]  /*1070*/  ISETP.NE.AND.EX P6, PT, RZ, c[0x0][0x184], PT, P0 ;  /* 0x00006100ff007a0c */ /* 0x000fe40003fc5300 */
[----:B------:R-:W-:Y:S01]  /*1080*/  ISETP.NE.AND P0, PT, R34, 0x1, PT ;  /* 0x000000012200780c */ /* 0x000fe20003f05270 */
[----:B------:R-:W-:Y:S01]  /*1090*/  FMUL.FTZ R29, R29, c[0x0][0x1e8] ;  /* 0x00007a001d1d7a20 */ /* 0x000fe20000410000 */
[----:B------:R-:W-:-:S02]  /*10a0*/  P2R R126, PR, RZ, 0x40 ;  /* 0x00000040ff7e7803 */ /* 0x000fc40000000000 */
[----:B------:R-:W-:Y:S01]  /*10b0*/  IADD3 R32, R34, 0x1, RZ ;  /* 0x0000000122207810 */ /* 0x000fe20007ffe0ff */
[----:B0-----:R-:W-:-:S05]  /*10c0*/  FFMA.FTZ R28, R28, R127, 1.1641532182693481445e-10 ;  /* 0x2f0000001c1c7423 */ /* 0x001fca000001007f */
[----:B------:R-:W-:-:S04]  /*10d0*/  FSETP.GTU.FTZ.AND P1, PT, R28, c[0x0][0x1e4], PT ;  /* 0x000079001c007a0b */ /* 0x000fc80003f3c000 */
[----:B------:R-:W-:Y:S02]  /*10e0*/  FSEL R29, R29, RZ, !P1 ;  /* 0x000000ff1d1d7208 */ /* 0x000fe40004800000 */
[----:B------:R-:W-:-:S03]  /*10f0*/  P2R R30, PR, RZ, 0x2 ;  /* 0x00000002ff1e7803 */ /* 0x000fc60000000000 */
        /* <DEDUP_REMOVED lines=11> */
.L_x_11067:
[----:B------:R-:W-:Y:S02]  /*11b0*/  IMAD.MOV.U32 R40, RZ, RZ, R116 ;  /* 0x000000ffff287224 */ /* 0x000fe400078e0074 */
.L_x_11068:
[----:B------:R-:W-:Y:S05]  /*11c0*/  BSYNC B0 ;  /* 0x0000000000007941 */ /* 0x000fea0003800000 */
.L_x_11066:
        /* <DEDUP_REMOVED lines=16> */
.L_x_11072:
[----:B------:R-:W-:Y:S05]  /*12d0*/  BSYNC B1 ;  /* 0x0000000000017941 */ /* 0x000fea0003800000 */
.L_x_11071:
        /* <DEDUP_REMOVED lines=42> */
.L_x_11070:
[----:B------:R-:W-:Y:S05]  /*1580*/  BSYNC B0 ;  /* 0x0000000000007941 */ /* 0x000fea0003800000 */
.L_x_11069:
[----:B------:R-:W0:Y:S01]  /*1590*/  I2F.U32 R28, R40 ;  /* 0x00000028001c7306 */ /* 0x000e220000201000 */
[----:B------:R-:W-:Y:S01]  /*15a0*/  PRMT R29, RZ, 0x7610, R24 ;  /* 0x00007610ff1d7816 */ /* 0x000fe20000000018 */
[----:B------:R-:W-:Y:S01]  /*15b0*/  BSSY B0, `(.L_x_11073) ;  /* 0x0000015000007945 */ /* 0x000fe20003800000 */
[----:B------:R-:W-:Y:S02]  /*15c0*/  ISETP.NE.AND P1, PT, R32, 0x1, PT ;  /* 0x000000012000780c */ /* 0x000fe40003f25270 */
[----:B------:R-:W-:Y:S01]  /*15d0*/  PRMT R24, RZ, 0x7610, R84 ;  /* 0x00007610ff187816 */ /* 0x000fe20000000054 */
        /* <DEDUP_REMOVED lines=17> */
.L_x_11074:
[----:B------:R-:W-:Y:S02]  /*16f0*/  IMAD.MOV.U32 R40, RZ, RZ, R116 ;  /* 0x000000ffff287224 */ /* 0x000fe400078e0074 */
.L_x_11075:
[----:B------:R-:W-:Y:S05]  /*1700*/  BSYNC B0 ;  /* 0x0000000000007941 */ /* 0x000fea0003800000 */
.L_x_11073:
        /* <DEDUP_REMOVED lines=16> */
.L_x_11079:
[----:B------:R-:W-:Y:S05]  /*1810*/  BSYNC B1 ;  /* 0x0000000000017941 */ /* 0x000fea0003800000 */
.L_x_11078:
        /* <DEDUP_REMOVED lines=42> */
.L_x_11077:
[----:B------:R-:W-:Y:S05]  /*1ac0*/  BSYNC B0 ;  /* 0x0000000000007941 */ /* 0x000fea0003800000 */
.L_x_11076:
        /* <DEDUP_REMOVED lines=22> */
.L_x_11081:
[----:B------:R-:W-:Y:S02]  /*1c30*/  IMAD.MOV.U32 R38, RZ, RZ, R116 ;  /* 0x000000ffff267224 */ /* 0x000fe400078e0074 */
.L_x_11082:
[----:B------:R-:W-:Y:S05]  /*1c40*/  BSYNC B0 ;  /* 0x0000000000007941 */ /* 0x000fea0003800000 */
.L_x_11080:
        /* <DEDUP_REMOVED lines=16> */
.L_x_11086:
[----:B------:R-:W-:Y:S05]  /*1d50*/  BSYNC B1 ;  /* 0x0000000000017941 */ /* 0x000fea0003800000 */
.L_x_11085:
        /* <DEDUP_REMOVED lines=42> */
.L_x_11084:
[----:B------:R-:W-:Y:S05]  /*2000*/  BSYNC B0 ;  /* 0x0000000000007941 */ /* 0x000fea0003800000 */
.L_x_11083:
        /* <DEDUP_REMOVED lines=8> */
[----:B------:R-:W-:Y:S02]  /*2090*/  PRMT R24, RZ, 0x7610, R85 ;  /* 0x00007610ff187816 */ /* 0x000fe40000000055 */
        /* <DEDUP_REMOVED lines=13> */
.L_x_11088:
[----:B------:R-:W-:Y:S02]  /*2170*/  MOV R38, R116 ;  /* 0x0000007400267202 */ /* 0x000fe40000000f00 */
.L_x_11089:
[----:B------:R-:W-:Y:S05]  /*2180*/  BSYNC B0 ;  /* 0x0000000000007941 */ /* 0x000fea0003800000 */
.L_x_11087:
        /* <DEDUP_REMOVED lines=16> */
.L_x_11093:
[----:B------:R-:W-:Y:S05]  /*2290*/  BSYNC B1 ;  /* 0x0000000000017941 */ /* 0x000fea0003800000 */
.L_x_11092:
        /* <DEDUP_REMOVED lines=42> */
.L_x_11091:
[----:B------:R-:W-:Y:S05]  /*2540*/  BSYNC B0 ;  /* 0x0000000000007941 */ /* 0x000fea0003800000 */
.L_x_11090:
        /* <DEDUP_REMOVED lines=22> */
.L_x_11095:
[----:B------:R-:W-:Y:S02]  /*26b0*/  IMAD.MOV.U32 R36, RZ, RZ, R116 ;  /* 0x000000ffff247224 */ /* 0x000fe400078e0074 */
.L_x_11096:
[----:B------:R-:W-:Y:S05]  /*26c0*/  BSYNC B0 ;  /* 0x0000000000007941 */ /* 0x000fea0003800000 */
.L_x_11094:
        /* <DEDUP_REMOVED lines=16> */
.L_x_11100:
[----:B------:R-:W-:Y:S05]  /*27d0*/  BSYNC B1 ;  /* 0x0000000000017941 */ /* 0x000fea0003800000 */
.L_x_11099:
        /* <DEDUP_REMOVED lines=42> */
.L_x_11098:
[----:B------:R-:W-:Y:S05]  /*2a80*/  BSYNC B0 ;  /* 0x0000000000007941 */ /* 0x000fea0003800000 */
.L_x_11097:
        /* <DEDUP_REMOVED lines=22> */
.L_x_11102:
[----:B------:R-:W-:Y:S02]  /*2bf0*/  IMAD.MOV.U32 R26, RZ, RZ, R116 ;  /* 0x000000ffff1a7224 */ /* 0x000fe400078e0074 */
.L_x_11103:
[----:B------:R-:W-:Y:S05]  /*2c00*/  BSYNC B0 ;  /* 0x0000000000007941 */ /* 0x000fea0003800000 */
.L_x_11101:
        /* <DEDUP_REMOVED lines=16> */
.L_x_11107:
[----:B------:R-:W-:Y:S05]  /*2d10*/  BSYNC B1 ;  /* 0x0000000000017941 */ /* 0x000fea0003800000 */
.L_x_11106:
        /* <DEDUP_REMOVED lines=41> */
[----:B------:R-:W-:-:S06]  /*2fb0*/  HFMA2.MMA R24, -RZ, RZ, 0, 0 ;  /* 0x00000000ff187435 */ /* 0x000fcc00000001ff */
.L_x_11105:
[----:B------:R-:W-:Y:S05]  /*2fc0*/  BSYNC B0 ;  /* 0x0000000000007941 */ /* 0x000fea0003800000 */
.L_x_11104:
[----:B------:R-:W0:Y:S01]  /*2fd0*/  I2F.U32 R26, R26 ;  /* 0x0000001a001a7306 */ /* 0x000e220000201000 */
[----:B------:R-:W-:Y:S01]  /*2fe0*/  PRMT R29, RZ, 0x5410, R27 ;  /* 0x00005410ff1d7816 */ /* 0x000fe2000000001b */
[----:B------:R-:W-:Y:S01]  /*2ff0*/  BSSY B0, `(.L_x_11108) ;  /* 0x0000016000007945 */ /* 0x000fe20003800000 */
[----:B------:R-:W-:Y:S02]  /*3000*/  ISETP.NE.AND P6, PT, R126, RZ, PT ;  /* 0x000000ff7e00720c */ /* 0x000fe40003fc5270 */
[----:B------:R-:W-:Y:S01]  /*3010*/  PRMT R46, RZ, 0x5410, R87 ;  /* 0x00005410ff2e7816 */ /* 0x000fe20000000057 */
        /* <DEDUP_REMOVED lines=18> */
.L_x_11109:
[----:B------:R-:W-:Y:S02]  /*3140*/  IMAD.MOV.U32 R38, RZ, RZ, R116 ;  /* 0x000000ffff267224 */ /* 0x000fe400078e0074 */
.L_x_11110:
[----:B------:R-:W-:Y:S05]  /*3150*/  BSYNC B0 ;  /* 0x0000000000007941 */ /* 0x000fea0003800000 */
.L_x_11108:
        /* <DEDUP_REMOVED lines=18> */
.L_x_11114:
[----:B------:R-:W-:Y:S05]  /*3280*/  BSYNC B1 ;  /* 0x0000000000017941 */ /* 0x000fea0003800000 */
.L_x_11113:
        /* <DEDUP_REMOVED lines=42> */
.L_x_11112:
[----:B------:R-:W-:Y:S05]  /*3530*/  BSYNC B0 ;  /* 0x0000000000007941 */ /* 0x000fea0003800000 */
.L_x_11111:
[----:B------:R-:W0:Y:S01]  /*3540*/  I2F.U32 R24, R38 ;  /* 0x0000002600187306 */ /* 0x000e220000201000 */
[----:B------:R-:W-:Y:S01]  /*3550*/  PRMT R27, RZ, 0x7610, R27 ;  /* 0x00007610ff1b7816 */ /* 0x000fe2000000001b */
[----:B------:R-:W-:Y:S01]  /*3560*/  IMAD.MOV.U32 R130, RZ, RZ, 0x20 ;  /* 0x00000020ff827424 */ /* 0x000fe200078e00ff */
[----:B------:R-:W-:Y:S02]  /*3570*/  SEL R32, RZ, 0x100, P4 ;  /* 0x00000100ff207807 */ /* 0x000fe40002000000 */
[----:B------:R-:W-:Y:S01]  /*3580*/  ISETP.NE.AND P4, PT, R30, RZ, PT ;  /* 0x000000ff1e00720c */ /* 0x000fe20003f85270 */
[----:B------:R-:W-:Y:S01]  /*3590*/  FMUL.FTZ R30, R27, R128 ;  /* 0x000000801b1e7220 */ /* 0x000fe20000410000 */
[----:B------:R-:W-:Y:S01]  /*35a0*/  SEL R28, RZ, 0x1, P2 ;  /* 0x00000001ff1c7807 */ /* 0x000fe20001000000 */
[----:B------:R-:W-:Y:S01]  /*35b0*/  IMAD.WIDE.U32 R36, R124, R130, c[0x0][0x188] ;  /* 0x000062007c247625 */ /* 0x000fe200078e0082 */
[----:B------:R-:W-:Y:S02]  /*35c0*/  ISETP.NE.AND P6, PT, R126, RZ, PT ;  /* 0x000000ff7e00720c */ /* 0x000fe40003fc5270 */
[----:B------:R-:W-:Y:S01]  /*35d0*/  SEL R26, RZ, 0x1, P1 ;  /* 0x00000001ff1a7807 */ /* 0x000fe20000800000 */
[----:B------:R-:W-:Y:S01]  /*35e0*/  FMUL.FTZ R30, R30, c[0x0][0x1e8] ;  /* 0x00007a001e1e7a20 */ /* 0x000fe20000410000 */
[----:B------:R-:W-:Y:S01]  /*35f0*/  SEL R33, RZ, 0x10000, P5 ;  /* 0x00010000ff217807 */ /* 0x000fe20002800000 */
[----:B------:R-:W-:Y:S01]  /*3600*/  IMAD.WIDE.U32 R28, R28, 0x1000000, RZ ;  /* 0x010000001c1c7825 */ /* 0x000fe200078e00ff */
[----:B------:R-:W-:Y:S01]  /*3610*/  ISETP.NE.AND P5, PT, R31, RZ, PT ;  /* 0x000000ff1f00720c */ /* 0x000fe20003fa5270 */
[----:B------:R1:W-:Y:S01]  /*3620*/  STG.E.128 [R36.64], R48 ;  /* 0x0000003024007986 */ /* 0x0003e2000c101d06 */
[----:B------:R-:W-:Y:S01]  /*3630*/  PRMT R47, RZ, 0x7610, R87 ;  /* 0x00007610ff2f7816 */ /* 0x000fe20000000057 */
[----:B0-----:R-:W-:Y:S01]  /*3640*/  FFMA.FTZ R24, R24, R127, 1.1641532182693481445e-10 ;  /* 0x2f00000018187423 */ /* 0x001fe2000001007f */
[----:B------:R-:W-:Y:S01]  /*3650*/  SEL R35, RZ, 0x1, P3 ;  /* 0x00000001ff237807 */ /* 0x000fe20001800000 */
[----:B------:R-:W-:Y:S01]  /*3660*/  IMAD.WIDE.U32 R26, R26, 0x10000, RZ ;  /* 0x000100001a1a7825 */ /* 0x000fe200078e00ff */
[----:B------:R-:W-:-:S02]  /*3670*/  MOV R129, 0x8 ;  /* 0x0000000800817802 */ /* 0x000fc40000000f00 */
[----:B------:R-:W-:Y:S02]  /*3680*/  FSETP.GTU.FTZ.AND P2, PT, R24, c[0x0][0x1e4], PT ;  /* 0x0000790018007a0b */ /* 0x000fe40003f5c000 */
[----:B------:R-:W-:Y:S02]  /*3690*/  SEL R24, RZ, 0x1, P0 ;  /* 0x00000001ff187807 */ /* 0x000fe40000000000 */
[----:B------:R-:W-:Y:S02]  /*36a0*/  SEL R34, RZ, 0x1000000, P2 ;  /* 0x01000000ff227807 */ /* 0x000fe40001000000 */
[----:B------:R-:W-:Y:S01]  /*36b0*/  FSEL R30, R30, RZ, !P2 ;  /* 0x000000ff1e1e7208 */ /* 0x000fe20005000000 */
[----:B------:R-:W-:Y:S01]  /*36c0*/  IMAD.WIDE.U32 R24, R24, 0x100, RZ ;  /* 0x0000010018187825 */ /* 0x000fe200078e00ff */
[----:B------:R-:W-:Y:S02]  /*36d0*/  LOP3.LUT R32, R32, R34, R33, 0xfe, !PT ;  /* 0x0000002220207212 */ /* 0x000fe400078efe21 */
[----:B------:R-:W-:Y:S01]  /*36e0*/  SEL R33, RZ, 0x1, P4 ;  /* 0x00000001ff217807 */ /* 0x000fe20002000000 */
[----:B------:R-:W-:Y:S01]  /*36f0*/  FMUL.FTZ R47, R30, R47 ;  /* 0x0000002f1e2f7220 */ /* 0x000fe20000410000 */
[----:B------:R-:W-:Y:S01]  /*3700*/  LOP3.LUT R29, R29, R32, R35, 0xfe, !PT ;  /* 0x000000201d1d7212 */ /* 0x000fe200078efe23 */
[C---:B------:R-:W-:Y:S01]  /*3710*/  IMAD.WIDE.U32 R34, R124.reuse, R129, c[0x0][0x190] ;  /* 0x000064007c227625 */ /* 0x040fe200078e0081 */
[----:B------:R-:W-:-:S02]  /*3720*/  IADD3 R30, R124, 0x80, RZ ;  /* 0x000000807c1e7810 */ /* 0x000fc40007ffe0ff */
[----:B------:R-:W-:Y:S01]  /*3730*/  LOP3.LUT R28, R24, R28, R26, 0xfe, !PT ;  /* 0x0000001c181c7212 */ /* 0x000fe200078efe1a */
[----:B------:R-:W-:Y:S01]  /*3740*/  @P6 FADD.FTZ R47, R55, R47 ;  /* 0x0000002f372f6221 */ /* 0x000fe20000010000 */
[----:B------:R-:W-:Y:S01]  /*3750*/  LOP3.LUT R29, R25, R29, R27, 0xfe, !PT ;  /* 0x0000001d191d7212 */ /* 0x000fe200078efe1b */
[----:B------:R-:W-:Y:S01]  /*3760*/  IMAD.WIDE.U32 R24, R30, R131, c[0x0][0x170] ;  /* 0x00005c001e187625 */ /* 0x000fe200078e0083 */
[----:B------:R-:W-:Y:S02]  /*3770*/  LOP3.LUT R28, R28, R33, RZ, 0xfc, !PT ;  /* 0x000000211c1c7212 */ /* 0x000fe400078efcff */
        /* <DEDUP_REMOVED lines=18> */
.L_x_11116:
[----:B-1----:R-:W-:Y:S02]  /*38a0*/  IMAD.MOV.U32 R38, RZ, RZ, R116 ;  /* 0x000000ffff267224 */ /* 0x002fe400078e0074 */
.L_x_11117:
[----:B------:R-:W-:Y:S05]  /*38b0*/  BSYNC B0 ;  /* 0x0000000000007941 */ /* 0x000fea0003800000 */
.L_x_11115:
        /* <DEDUP_REMOVED lines=16> */
.L_x_11121:
[----:B------:R-:W-:Y:S05]  /*39c0*/  BSYNC B1 ;  /* 0x0000000000017941 */ /* 0x000fea0003800000 */
.L_x_11120:
        /* <DEDUP_REMOVED lines=42> */
.L_x_11119:
[----:B------:R-:W-:Y:S05]  /*3c70*/  BSYNC B0 ;  /* 0x0000000000007941 */ /* 0x000fea0003800000 */
.L_x_11118:
[----:B------:R-:W0:Y:S01]  /*3c80*/  I2F.U32 R28, R38 ;  /* 0x00000026001c7306 */ /* 0x000e220000201000 */
[----:B-----5:R-:W-:Y:S01]  /*3c90*/  PRMT R29, RZ, 0x5410, R24 ;  /* 0x00005410ff1d7816 */ /* 0x020fe20000000018 */
[----:B------:R-:W-:Y:S01]  /*3ca0*/  BSSY B0, `(.L_x_11122) ;  /* 0x0000016000007945 */ /* 0x000fe20003800000 */
[----:B------:R-:W-:-:S03]  /*3cb0*/  PRMT R40, RZ, 0x5410, R80 ;  /* 0x00005410ff287816 */ /* 0x000fc60000000050 */
        /* <DEDUP_REMOVED lines=19> */
.L_x_11123:
[----:B------:R-:W-:Y:S02]  /*3df0*/  IMAD.MOV.U32 R38, RZ, RZ, R116 ;  /* 0x000000ffff267224 */ /* 0x000fe400078e0074 */
.L_x_11124:
[----:B------:R-:W-:Y:S05]  /*3e00*/  BSYNC B0 ;  /* 0x0000000000007941 */ /* 0x000fea0003800000 */
.L_x_11122:
        /* <DEDUP_REMOVED lines=16> */
.L_x_11128:
[----:B------:R-:W-:Y:S05]  /*3f10*/  BSYNC B1 ;  /* 0x0000000000017941 */ /* 0x000fea0003800000 */
.L_x_11127:
        /* <DEDUP_REMOVED lines=42> */
.L_x_11126:
[----:B------:R-:W-:Y:S05]  /*41c0*/  BSYNC B0 ;  /* 0x0000000000007941 */ /* 0x000fea0003800000 */
.L_x_11125:
        /* <DEDUP_REMOVED lines=22> */
.L_x_11130:
[----:B------:R-:W-:Y:S02]  /*4330*/  MOV R24, R116 ;  /* 0x0000007400187202 */ /* 0x000fe40000000f00 */
.L_x_11131:
[----:B------:R-:W-:Y:S05]  /*4340*/  BSYNC B0 ;  /* 0x0000000000007941 */ /* 0x000fea0003800000 */
.L_x_11129:
        /* <DEDUP_REMOVED lines=16> */
.L_x_11135:
[----:B------:R-:W-:Y:S05]  /*4450*/  BSYNC B1 ;  /* 0x0000000000017941 */ /* 0x000fea0003800000 */
.L_x_11134:
        /* <DEDUP_REMOVED lines=42> */
.L_x_11133:
[----:B------:R-:W-:Y:S05]  /*4700*/  BSYNC B0 ;  /* 0x0000000000007941 */ /* 0x000fea0003800000 */
.L_x_11132:
        /* <DEDUP_REMOVED lines=22> */
.L_x_11137:
[----:B------:R-:W-:Y:S02]  /*4870*/  IMAD.MOV.U32 R24, RZ, RZ, R116 ;  /* 0x000000ffff187224 */ /* 0x000fe400078e0074 */
.L_x_11138:
[----:B------:R-:W-:Y:S05]  /*4880*/  BSYNC B0 ;  /* 0x0000000000007941 */ /* 0x000fea0003800000 */
.L_x_11136:
        /* <DEDUP_REMOVED lines=16> */
.L_x_11142:
[----:B------:R-:W-:Y:S05]  /*4990*/  BSYNC B1 ;  /* 0x0000000000017941 */ /* 0x000fea0003800000 */
.L_x_11141:
        /* <DEDUP_REMOVED lines=42> */
.L_x_11140:
[----:B------:R-:W-:Y:S05]  /*4c40*/  BSYNC B0 ;  /* 0x0000000000007941 */ /* 0x000fea0003800000 */
.L_x_11139:
[----:B------:R-:W0:Y:S01]  /*4c50*/  I2F.U32 R24, R24 ;  /* 0x0000001800187306 */ /* 0x000e220000201000 */
[----:B------:R-:W-:Y:S01]  /*4c60*/  PRMT R29, RZ, 0x7610, R25 ;  /* 0x00007610ff1d7816 */ /* 0x000fe20000000019 */
[----:B------:R-:W-:Y:S01]  /*4c70*/  BSSY B0, `(.L_x_11143) ;  /* 0x0000015000007945 */ /* 0x000fe20003800000 */
[----:B------:R-:W-:-:S03]  /*4c80*/  ISETP.NE.AND P3, PT, R28, 0x1, PT ;  /* 0x000000011c00780c */ /* 0x000fc60003f65270 */
[----:B------:R-:W-:-:S04]  /*4c90*/  FMUL.FTZ R29, R29, R128 ;  /* 0x000000801d1d7220 */ /* 0x000fc80000410000 */
[----:B------:R-:W-:Y:S02]  /*4ca0*/  FMUL.FTZ R29, R29, c[0x0][0x1e8] ;  /* 0x00007a001d1d7a20 */ /* 0x000fe40000410000 */
[----:B0-----:R-:W-:Y:S01]  /*4cb0*/  FFMA.FTZ R25, R24, R127, 1.1641532182693481445e-10 ;  /* 0x2f00000018197423 */ /* 0x001fe2000001007f */
[----:B------:R-:W-:-:S04]  /*4cc0*/  PRMT R24, RZ, 0x7610, R81 ;  /* 0x00007610ff187816 */ /* 0x000fc80000000051 */
        /* <DEDUP_REMOVED lines=14> */
.L_x_11144:
[----:B------:R-:W-:Y:S02]  /*4db0*/  IMAD.MOV.U32 R37, RZ, RZ, R116 ;  /* 0x000000ffff257224 */ /* 0x000fe400078e0074 */
.L_x_11145:
[----:B------:R-:W-:Y:S05]  /*4dc0*/  BSYNC B0 ;  /* 0x0000000000007941 */ /* 0x000fea0003800000 */
.L_x_11143:
        /* <DEDUP_REMOVED lines=16> */
.L_x_11149:
[----:B------:R-:W-:Y:S05]  /*4ed0*/  BSYNC B1 ;  /* 0x0000000000017941 */ /* 0x000fea0003800000 */
.L_x_11148:
        /* <DEDUP_REMOVED lines=42> */
.L_x_11147:
[----:B------:R-:W-:Y:S05]  /*5180*/  BSYNC B0 ;  /* 0x0000000000007941 */ /* 0x000fea0003800000 */
.L_x_11146:
        /* <DEDUP_REMOVED lines=22> */
.L_x_11151:
[----:B------:R-:W-:Y:S02]  /*52f0*/  MOV R38, R116 ;  /* 0x0000007400267202 */ /* 0x000fe40000000f00 */
.L_x_11152:
[----:B------:R-:W-:Y:S05]  /*5300*/  BSYNC B0 ;  /* 0x0000000000007941 */ /* 0x000fea0003800000 */
.L_x_11150:
        /* <DEDUP_REMOVED lines=16> */
.L_x_11156:
[----:B------:R-:W-:Y:S05]  /*5410*/  BSYNC B1 ;  /* 0x0000000000017941 */ /* 0x000fea0003800000 */
.L_x_11155:
        /* <DEDUP_REMOVED lines=42> */
.L_x_11154:
[----:B------:R-:W-:Y:S05]  /*56c0*/  BSYNC B0 ;  /* 0x0000000000007941 */ /* 0x000fea0003800000 */
.L_x_11153:
        /* <DEDUP_REMOVED lines=22> */
.L_x_11158:
[----:B------:R-:W-:Y:S02]  /*5830*/  MOV R26, R116 ;  /* 0x00000074001a7202 */ /* 0x000fe40000000f00 */
.L_x_11159:
[----:B------:R-:W-:Y:S05]  /*5840*/  BSYNC B0 ;  /* 0x0000000000007941 */ /* 0x000fea0003800000 */
.L_x_11157:
        /* <DEDUP_REMOVED lines=16> */
.L_x_11163:
[----:B------:R-:W-:Y:S05]  /*5950*/  BSYNC B1 ;  /* 0x0000000000017941 */ /* 0x000fea0003800000 */
.L_x_11162:
        /* <DEDUP_REMOVED lines=42> */
.L_x_11161:
[----:B------:R-:W-:Y:S05]  /*5c00*/  BSYNC B0 ;  /* 0x0000000000007941 */ /* 0x000fea0003800000 */
.L_x_11160:
        /* <DEDUP_REMOVED lines=23> */
.L_x_11165:
[----:B------:R-:W-:Y:S02]  /*5d80*/  MOV R88, R116 ;  /* 0x0000007400587202 */ /* 0x000fe40000000f00 */
.L_x_11166:
[----:B------:R-:W-:Y:S05]  /*5d90*/  BSYNC B0 ;  /* 0x0000000000007941 */ /* 0x000fea0003800000 */
.L_x_11164:
        /* <DEDUP_REMOVED lines=18> */
.L_x_11170:
[----:B------:R-:W-:Y:S05]  /*5ec0*/  BSYNC B1 ;  /* 0x0000000000017941 */ /* 0x000fea0003800000 */
.L_x_11169:
        /* <DEDUP_REMOVED lines=42> */
.L_x_11168:
[----:B------:R-:W-:Y:S05]  /*6170*/  BSYNC B0 ;  /* 0x0000000000007941 */ /* 0x000fea0003800000 */
.L_x_11167:
[----:B------:R-:W0:Y:S01]  /*6180*/  I2F.U32 R24, R88 ;  /* 0x0000005800187306 */ /* 0x000e220000201000 */
[----:B------:R-:W-:Y:S02]  /*6190*/  PRMT R27, RZ, 0x7610, R27 ;  /* 0x00007610ff1b7816 */ /* 0x000fe4000000001b */
[----:B------:R-:W-:Y:S02]  /*61a0*/  SEL R28, RZ, 0x1, P2 ;  /* 0x00000001ff1c7807 */ /* 0x000fe40001000000 */
[----:B------:R-:W-:Y:S01]  /*61b0*/  SEL R26, RZ, 0x1, P1 ;  /* 0x00000001ff1a7807 */ /* 0x000fe20000800000 */
[----:B------:R-:W-:Y:S01]  /*61c0*/  FMUL.FTZ R32, R27, R128 ;  /* 0x000000801b207220 */ /* 0x000fe20000410000 */
[----:B------:R-:W-:Y:S01]  /*61d0*/  SEL R25, RZ, 0x1, P0 ;  /* 0x00000001ff197807 */ /* 0x000fe20000000000 */
[----:B------:R-:W-:Y:S01]  /*61e0*/  IMAD.WIDE.U32 R28, R28, 0x1000000, RZ ;  /* 0x010000001c1c7825 */ /* 0x000fe200078e00ff */
[----:B------:R-:W-:Y:S02]  /*61f0*/  ISETP.NE.AND P2, PT, R39, RZ, PT ;  /* 0x000000ff2700720c */ /* 0x000fe40003f45270 */
[----:B------:R-:W-:Y:S01]  /*6200*/  SEL R35, RZ, 0x10000, P5 ;  /* 0x00010000ff237807 */ /* 0x000fe20002800000 */
[----:B------:R-:W-:Y:S01]  /*6210*/  IMAD.WIDE.U32 R26, R26, 0x10000, RZ ;  /* 0x000100001a1a7825 */ /* 0x000fe200078e00ff */
[----:B------:R-:W-:-:S02]  /*6220*/  SEL R34, RZ, 0x100, P4 ;  /* 0x00000100ff227807 */ /* 0x000fc40002000000 */
[----:B------:R-:W-:Y:S01]  /*6230*/  ISETP.NE.AND P6, PT, R126, RZ, PT ;  /* 0x000000ff7e00720c */ /* 0x000fe20003fc5270 */
[----:B0-----:R-:W-:Y:S01]  /*6240*/  FFMA.FTZ R24, R24, R127, 1.1641532182693481445e-10 ;  /* 0x2f00000018187423 */ /* 0x001fe2000001007f */
[----:B------:R-:W-:Y:S01]  /*6250*/  ISETP.NE.AND P5, PT, R31, RZ, PT ;  /* 0x000000ff1f00720c */ /* 0x000fe20003fa5270 */
[----:B------:R-:W-:Y:S01]  /*6260*/  FMUL.FTZ R32, R32, c[0x0][0x1e8] ;  /* 0x00007a0020207a20 */ /* 0x000fe20000410000 */
[----:B------:R-:W-:Y:S01]  /*6270*/  IADD3 R132, R124, 0x100, RZ ;  /* 0x000001007c847810 */ /* 0x000fe20007ffe0ff */
[----:B------:R-:W-:Y:S01]  /*6280*/  IMAD.WIDE.U32 R88, R30, R130, c[0x0][0x188] ;  /* 0x000062001e587625 */ /* 0x000fe200078e0082 */
[----:B------:R-:W-:Y:S02]  /*6290*/  FSETP.GTU.FTZ.AND P0, PT, R24, c[0x0][0x1e4], PT ;  /* 0x0000790018007a0b */ /* 0x000fe40003f1c000 */
[----:B------:R-:W-:Y:S01]  /*62a0*/  SEL R33, RZ, 0x1, P2 ;  /* 0x00000001ff217807 */ /* 0x000fe20001000000 */
[----:B------:R-:W-:Y:S01]  /*62b0*/  IMAD.WIDE.U32 R24, R25, 0x100, RZ ;  /* 0x0000010019187825 */ /* 0x000fe200078e00ff */
[----:B------:R-:W-:Y:S01]  /*62c0*/  SEL R39, RZ, 0x1000000, P0 ;  /* 0x01000000ff277807 */ /* 0x000fe20000000000 */
[----:B------:R0:W-:Y:S01]  /*62d0*/  STG.E.128 [R88.64], R40 ;  /* 0x0000002858007986 */ /* 0x0001e2000c101d06 */
[----:B------:R-:W-:-:S02]  /*62e0*/  FSEL R32, R32, RZ, !P0 ;  /* 0x000000ff20207208 */ /* 0x000fc40004000000 */
[----:B------:R-:W-:Y:S02]  /*62f0*/  LOP3.LUT R28, R24, R28, R26, 0xfe, !PT ;  /* 0x0000001c181c7212 */ /* 0x000fe400078efe1a */
[----:B------:R-:W-:Y:S02]  /*6300*/  LOP3.LUT R24, R34, R39, R35, 0xfe, !PT ;  /* 0x0000002722187212 */ /* 0x000fe400078efe23 */
[----:B------:R-:W-:Y:S02]  /*6310*/  PRMT R39, RZ, 0x7610, R83 ;  /* 0x00007610ff277816 */ /* 0x000fe40000000053 */
[----:B------:R-:W-:Y:S02]  /*6320*/  SEL R35, RZ, 0x1, P3 ;  /* 0x00000001ff237807 */ /* 0x000fe40001800000 */
[----:B------:R-:W-:Y:S01]  /*6330*/  LOP3.LUT R28, R28, R33, RZ, 0xfc, !PT ;  /* 0x000000211c1c7212 */ /* 0x000fe200078efcff */
[----:B------:R-:W-:Y:S01]  /*6340*/  FMUL.FTZ R39, R32, R39 ;  /* 0x0000002720277220 */ /* 0x000fe20000410000 */
[----:B------:R-:W-:Y:S01]  /*6350*/  LOP3.LUT R29, R29, R24, R35, 0xfe, !PT ;  /* 0x000000181d1d7212 */ /* 0x000fe200078efe23 */
[----:B------:R-:W-:-:S03]  /*6360*/  IMAD.WIDE.U32 R34, R30, R129, c[0x0][0x190] ;  /* 0x000064001e227625 */ /* 0x000fc600078e0081 */
[----:B------:R-:W-:Y:S01]  /*6370*/  LOP3.LUT R29, R25, R29, R27, 0xfe, !PT ;  /* 0x0000001d191d7212 */ /* 0x000fe200078efe1b */
[----:B------:R-:W-:Y:S02]  /*6380*/  @P6 FADD.FTZ R39, R55, R39 ;  /* 0x0000002737276221 */ /* 0x000fe40000010000 */
        /* <DEDUP_REMOVED lines=19> */
.L_x_11172:
[----:B0-----:R-:W-:Y:S02]  /*64c0*/  MOV R30, R116 ;  /* 0x00000074001e7202 */ /* 0x001fe40000000f00 */
.L_x_11173:
[----:B------:R-:W-:Y:S05]  /*64d0*/  BSYNC B0 ;  /* 0x0000000000007941 */ /* 0x000fea0003800000 */
.L_x_11171:
        /* <DEDUP_REMOVED lines=16> */
.L_x_11177:
[----:B------:R-:W-:Y:S05]  /*65e0*/  BSYNC B1 ;  /* 0x0000000000017941 */ /* 0x000fea0003800000 */
.L_x_11176:
        /* <DEDUP_REMOVED lines=42> */
.L_x_11175:
[----:B------:R-:W-:Y:S05]  /*6890*/  BSYNC B0 ;  /* 0x0000000000007941 */ /* 0x000fea0003800000 */
.L_x_11174:
        /* <DEDUP_REMOVED lines=23> */
.L_x_11179:
[----:B------:R-:W-:Y:S02]  /*6a10*/  MOV R30, R116 ;  /* 0x00000074001e7202 */ /* 0x000fe40000000f00 */
.L_x_11180:
[----:B------:R-:W-:Y:S05]  /*6a20*/  BSYNC B0 ;  /* 0x0000000000007941 */ /* 0x000fea0003800000 */
.L_x_11178:
        /* <DEDUP_REMOVED lines=16> */
.L_x_11184:
[----:B------:R-:W-:Y:S05]  /*6b30*/  BSYNC B1 ;  /* 0x0000000000017941 */ /* 0x000fea0003800000 */
.L_x_11183:
        /* <DEDUP_REMOVED lines=42> */
.L_x_11182:
[----:B------:R-:W-:Y:S05]  /*6de0*/  BSYNC B0 ;  /* 0x0000000000007941 */ /* 0x000fea0003800000 */
.L_x_11181:
        /* <DEDUP_REMOVED lines=22> */
.L_x_11186:
[----:B------:R-:W-:Y:S02]  /*6f50*/  MOV R24, R116 ;  /* 0x0000007400187202 */ /* 0x000fe40000000f00 */
.L_x_11187:
[----:B------:R-:W-:Y:S05]  /*6f60*/  BSYNC B0 ;  /* 0x0000000000007941 */ /* 0x000fea0003800000 */
.L_x_11185:
        /* <DEDUP_REMOVED lines=16> */
.L_x_11191:
[----:B------:R-:W-:Y:S05]  /*7070*/  BSYNC B1 ;  /* 0x0000000000017941 */ /* 0x000fea0003800000 */
.L_x_11190:
        /* <DEDUP_REMOVED lines=42> */
.L_x_11189:
[----:B------:R-:W-:Y:S05]  /*7320*/  BSYNC B0 ;  /* 0x0000000000007941 */ /* 0x000fea0003800000 */
.L_x_11188:
        /* <DEDUP_REMOVED lines=22> */
.L_x_11193:
[----:B------:R-:W-:Y:S02]  /*7490*/  MOV R24, R116 ;  /* 0x0000007400187202 */ /* 0x000fe40000000f00 */
.L_x_11194:
[----:B------:R-:W-:Y:S05]  /*74a0*/  BSYNC B0 ;  /* 0x0000000000007941 */ /* 0x000fea0003800000 */
.L_x_11192:
        /* <DEDUP_REMOVED lines=16> */
.L_x_11198:
[----:B------:R-:W-:Y:S05]  /*75b0*/  BSYNC B1 ;  /* 0x0000000000017941 */ /* 0x000fea0003800000 */
.L_x_11197:
        /* <DEDUP_REMOVED lines=42> */
.L_x_11196:
[----:B------:R-:W-:Y:S05]  /*7860*/  BSYNC B0 ;  /* 0x0000000000007941 */ /* 0x000fea0003800000 */
.L_x_11195:
        /* <DEDUP_REMOVED lines=22> */
.L_x_11200:
[----:B------:R-:W-:Y:S02]  /*79d0*/  MOV R30, R116 ;  /* 0x00000074001e7202 */ /* 0x000fe40000000f00 */
.L_x_11201:
[----:B------:R-:W-:Y:S05]  /*79e0*/  BSYNC B0 ;  /* 0x0000000000007941 */ /* 0x000fea0003800000 */
.L_x_11199:
        /* <DEDUP_REMOVED lines=16> */
.L_x_11205:
[----:B------:R-:W-:Y:S05]  /*7af0*/  BSYNC B1 ;  /* 0x0000000000017941 */ /* 0x000fea0003800000 */
.L_x_11204:
        /* <DEDUP_REMOVED lines=42> */
.L_x_11203:
[----:B------:R-:W-:Y:S05]  /*7da0*/  BSYNC B0 ;  /* 0x0000000000007941 */ /* 0x000fea0003800000 */
.L_x_11202:
        /* <DEDUP_REMOVED lines=22> */
.L_x_11207:
[----:B------:R-:W-:Y:S02]  /*7f10*/  MOV R30, R116 ;  /* 0x00000074001e7202 */ /* 0x000fe40000000f00 */
.L_x_11208:
[----:B------:R-:W-:Y:S05]  /*7f20*/  BSYNC B0 ;  /* 0x0000000000007941 */ /* 0x000fea0003800000 */
.L_x_11206:
        /* <DEDUP_REMOVED lines=16> */
.L_x_11212:
[----:B------:R-:W-:Y:S05]  /*8030*/  BSYNC B1 ;  /* 0x0000000000017941 */ /* 0x000fea0003800000 */
.L_x_11211:
        /* <DEDUP_REMOVED lines=42> */
.L_x_11210:
[----:B------:R-:W-:Y:S05]  /*82e0*/  BSYNC B0 ;  /* 0x0000000000007941 */ /* 0x000fea0003800000 */
.L_x_11209:
        /* <DEDUP_REMOVED lines=22> */
.L_x_11214:
[----:B------:R-:W-:Y:S02]  /*8450*/  MOV R26, R116 ;  /* 0x00000074001a7202 */ /* 0x000fe40000000f00 */
.L_x_11215:
[----:B------:R-:W-:Y:S05]  /*8460*/  BSYNC B0 ;  /* 0x0000000000007941 */ /* 0x000fea0003800000 */
.L_x_11213:
        /* <DEDUP_REMOVED lines=16> */
.L_x_11219:
[----:B------:R-:W-:Y:S05]  /*8570*/  BSYNC B1 ;  /* 0x0000000000017941 */ /* 0x000fea0003800000 */
.L_x_11218:
        /* <DEDUP_REMOVED lines=42> */
.L_x_11217:
[----:B------:R-:W-:Y:S05]  /*8820*/  BSYNC B0 ;  /* 0x0000000000007941 */ /* 0x000fea0003800000 */
.L_x_11216:
        /* <DEDUP_REMOVED lines=23> */
.L_x_11221:
[----:B------:R-:W-:Y:S02]  /*89a0*/  MOV R115, R116 ;  /* 0x0000007400737202 */ /* 0x000fe40000000f00 */
.L_x_11222:
[----:B------:R-:W-:Y:S05]  /*89b0*/  BSYNC B0 ;  /* 0x0000000000007941 */ /* 0x000fea0003800000 */
.L_x_11220:
        /* <DEDUP_REMOVED lines=18> */
.L_x_11226:
[----:B------:R-:W-:Y:S05]  /*8ae0*/  BSYNC B1 ;  /* 0x0000000000017941 */ /* 0x000fea0003800000 */
.L_x_11225:
        /* <DEDUP_REMOVED lines=42> */
.L_x_11224:
[----:B------:R-:W-:Y:S05]  /*8d90*/  BSYNC B0 ;  /* 0x0000000000007941 */ /* 0x000fea0003800000 */
.L_x_11223:
[----:B------:R-:W0:Y:S01]  /*8da0*/  I2F.U32 R24, R115 ;  /* 0x0000007300187306 */ /* 0x000e220000201000 */
[----:B------:R-:W-:Y:S02]  /*8db0*/  PRMT R27, RZ, 0x7610, R27 ;  /* 0x00007610ff1b7816 */ /* 0x000fe4000000001b */
[----:B------:R-:W-:Y:S02]  /*8dc0*/  SEL R90, RZ, 0x10000, P5 ;  /* 0x00010000ff5a7807 */ /* 0x000fe40002800000 */
[----:B------:R-:W-:Y:S02]  /*8dd0*/  SEL R88, RZ, 0x1, P2 ;  /* 0x00000001ff587807 */ /* 0x000fe40001000000 */
[----:B------:R-:W-:Y:S02]  /*8de0*/  SEL R26, RZ, 0x1, P1 ;  /* 0x00000001ff1a7807 */ /* 0x000fe40000800000 */
[----:B------:R-:W-:Y:S01]  /*8df0*/  SEL R25, RZ, 0x1, P0 ;  /* 0x00000001ff197807 */ /* 0x000fe20000000000 */
[----:B------:R-:W-:Y:S01]  /*8e00*/  IMAD.WIDE.U32 R88, R88, 0x1000000, RZ ;  /* 0x0100000058587825 */ /* 0x000fe200078e00ff */
[----:B------:R-:W-:-:S02]  /*8e10*/  ISETP.NE.AND P5, PT, R31, RZ, PT ;  /* 0x000000ff1f00720c */ /* 0x000fc40003fa5270 */
[----:B------:R-:W-:Y:S01]  /*8e20*/  ISETP.NE.AND P6, PT, R126, RZ, PT ;  /* 0x000000ff7e00720c */ /* 0x000fe20003fc5270 */
[----:B------:R-:W-:Y:S01]  /*8e30*/  FMUL.FTZ R31, R27, R128 ;  /* 0x000000801b1f7220 */ /* 0x000fe20000410000 */
[----:B------:R-:W-:Y:S01]  /*8e40*/  SEL R113, RZ, 0x100, P4 ;  /* 0x00000100ff717807 */ /* 0x000fe20002000000 */
[----:B0-----:R-:W-:Y:S01]  /*8e50*/  FFMA.FTZ R24, R24, R127, 1.1641532182693481445e-10 ;  /* 0x2f00000018187423 */ /* 0x001fe2000001007f */
[----:B------:R-:W-:Y:S01]  /*8e60*/  ISETP.NE.AND P2, PT, R114, RZ, PT ;  /* 0x000000ff7200720c */ /* 0x000fe20003f45270 */
[----:B------:R-:W-:Y:S01]  /*8e70*/  IMAD.WIDE.U32 R26, R26, 0x10000, RZ ;  /* 0x000100001a1a7825 */ /* 0x000fe200078e00ff */
[----:B------:R-:W-:Y:S02]  /*8e80*/  IADD3 R125, R124, 0x180, RZ ;  /* 0x000001807c7d7810 */ /* 0x000fe40007ffe0ff */
[----:B------:R-:W-:Y:S01]  /*8e90*/  FSETP.GTU.FTZ.AND P0, PT, R24, c[0x0][0x1e4], PT ;  /* 0x0000790018007a0b */ /* 0x000fe20003f1c000 */
[----:B------:R-:W-:Y:S01]  /*8ea0*/  IMAD.WIDE.U32 R24, R25, 0x100, RZ ;  /* 0x0000010019187825 */ /* 0x000fe200078e00ff */
[----:B------:R-:W-:-:S02]  /*8eb0*/  SEL R91, RZ, 0x1, P2 ;  /* 0x00000001ff5b7807 */ /* 0x000fc40001000000 */
[----:B------:R-:W-:Y:S01]  /*8ec0*/  SEL R112, RZ, 0x1000000, P0 ;  /* 0x01000000ff707807 */ /* 0x000fe20000000000 */
[----:B------:R-:W-:Y:S01]  /*8ed0*/  FMUL.FTZ R31, R31, c[0x0][0x1e8] ;  /* 0x00007a001f1f7a20 */ /* 0x000fe20000410000 */
[----:B------:R-:W-:Y:S01]  /*8ee0*/  LOP3.LUT R24, R24, R88, R26, 0xfe, !PT ;  /* 0x0000005818187212 */ /* 0x000fe200078efe1a */
[----:B------:R-:W-:Y:S01]  /*8ef0*/  IMAD.WIDE.U32 R114, R132, R130, c[0x0][0x188] ;  /* 0x0000620084727625 */ /* 0x000fe200078e0082 */
[----:B------:R-:W-:Y:S02]  /*8f00*/  PRMT R26, RZ, 0x7610, R79 ;  /* 0x00007610ff1a7816 */ /* 0x000fe4000000004f */
[----:B------:R-:W-:Y:S02]  /*8f10*/  FSEL R31, R31, RZ, !P0 ;  /* 0x000000ff1f1f7208 */ /* 0x000fe40004000000 */
[----:B------:R-:W-:Y:S01]  /*8f20*/  LOP3.LUT R113, R113, R112, R90, 0xfe, !PT ;  /* 0x0000007071717212 */ /* 0x000fe200078efe5a */
[----:B------:R0:W-:Y:S01]  /*8f30*/  STG.E.128 [R114.64], R32 ;  /* 0x0000002072007986 */ /* 0x0001e2000c101d06 */
[----:B------:R-:W-:Y:S01]  /*8f40*/  SEL R88, RZ, 0x1, P3 ;  /* 0x00000001ff587807 */ /* 0x000fe20001800000 */
[----:B------:R-:W-:Y:S01]  /*8f50*/  FMUL.FTZ R31, R31, R26 ;  /* 0x0000001a1f1f7220 */ /* 0x000fe20000410000 */
[----:B------:R-:W-:-:S02]  /*8f60*/  LOP3.LUT R24, R24, R91, RZ, 0xfc, !PT ;  /* 0x0000005b18187212 */ /* 0x000fc400078efcff */
[----:B------:R-:W-:Y:S01]  /*8f70*/  LOP3.LUT R89, R89, R113, R88, 0xfe, !PT ;  /* 0x0000007159597212 */ /* 0x000fe200078efe58 */
[----:B------:R-:W-:Y:S02]  /*8f80*/  @P6 FADD.FTZ R31, R55, R31 ;  /* 0x0000001f371f6221 */ /* 0x000fe40000010000 */
[----:B------:R-:W-:Y:S01]  /*8f90*/  IMAD.WIDE.U32 R112, R132, R129, c[0x0][0x190] ;  /* 0x0000640084707625 */ /* 0x000fe200078e0081 */
[----:B------:R-:W-:Y:S02]  /*8fa0*/  LOP3.LUT R25, R25, R89, R27, 0xfe, !PT ;  /* 0x0000005919197212 */ /* 0x000fe400078efe1b */
[----:B------:R0:W-:Y:S01]  /*8fb0*/  STG.E.128 [R114.64+0x10], R28 ;  /* 0x0000101c72007986 */ /* 0x0001e2000c101d06 */
[----:B------:R-:W-:-:S03]  /*8fc0*/  IMAD.WIDE.U32 R88, R125, R131, c[0x0][0x170] ;  /* 0x00005c007d587625 */ /* 0x000fc600078e0083 */
[----:B------:R0:W-:Y:S01]  /*8fd0*/  STG.E.64 [R112.64], R24 ;  /* 0x0000001870007986 */ /* 0x0001e2000c101b06 */
[----:B------:R-:W-:-:S03]  /*8fe0*/  @P5 IMAD.WIDE.U32 R26, R130, R125, c[0x0][0x180] ;  /* 0x00006000821a5625 */ /* 0x000fc600078e007d */
[----:B------:R-:W5:Y:S04]  /*8ff0*/  LDG.E.128 R88, [R88.64] ;  /* 0x0000000658587981 */ /* 0x000f68000c1e1d00 */
        /* <DEDUP_REMOVED lines=14> */
.L_x_11228:
[----:B0-----:R-:W-:Y:S02]  /*90e0*/  MOV R131, R116 ;  /* 0x0000007400837202 */ /* 0x001fe40000000f00 */
.L_x_11229:
[----:B------:R-:W-:Y:S05]  /*90f0*/  BSYNC B0 ;  /* 0x0000000000007941 */ /* 0x000fea0003800000 */
.L_x_11227:
        /* <DEDUP_REMOVED lines=16> */
.L_x_11233:
[----:B------:R-:W-:Y:S05]  /*9200*/  BSYNC B1 ;  /* 0x0000000000017941 */ /* 0x000fea0003800000 */
.L_x_11232:
        /* <DEDUP_REMOVED lines=42> */
.L_x_11231:
[----:B------:R-:W-:Y:S05]  /*94b0*/  BSYNC B0 ;  /* 0x0000000000007941 */ /* 0x000fea0003800000 */
.L_x_11230:
        /* <DEDUP_REMOVED lines=22> */
.L_x_11235:
[----:B------:R-:W-:Y:S02]  /*9620*/  MOV R132, R116 ;  /* 0x0000007400847202 */ /* 0x000fe40000000f00 */
.L_x_11236:
[----:B------:R-:W-:Y:S05]  /*9630*/  BSYNC B0 ;  /* 0x0000000000007941 */ /* 0x000fea0003800000 */
.L_x_11234:
        /* <DEDUP_REMOVED lines=16> */
.L_x_11240:
[----:B------:R-:W-:Y:S05]  /*9740*/  BSYNC B1 ;  /* 0x0000000000017941 */ /* 0x000fea0003800000 */
.L_x_11239:
        /* <DEDUP_REMOVED lines=42> */
.L_x_11238:
[----:B------:R-:W-:Y:S05]  /*99f0*/  BSYNC B0 ;  /* 0x0000000000007941 */ /* 0x000fea0003800000 */
.L_x_11237:
        /* <DEDUP_REMOVED lines=21> */
.L_x_11242:
[----:B------:R-:W-:Y:S02]  /*9b50*/  MOV R88, R116 ;  /* 0x0000007400587202 */ /* 0x000fe40000000f00 */
.L_x_11243:
[----:B------:R-:W-:Y:S05]  /*9b60*/  BSYNC B0 ;  /* 0x0000000000007941 */ /* 0x000fea0003800000 */
.L_x_11241:
        /* <DEDUP_REMOVED lines=16> */
.L_x_11247:
[----:B------:R-:W-:Y:S05]  /*9c70*/  BSYNC B1 ;  /* 0x0000000000017941 */ /* 0x000fea0003800000 */
.L_x_11246:
        /* <DEDUP_REMOVED lines=42> */
.L_x_11245:
[----:B------:R-:W-:Y:S05]  /*9f20*/  BSYNC B0 ;  /* 0x0000000000007941 */ /* 0x000fea0003800000 */
.L_x_11244:
        /* <DEDUP_REMOVED lines=21> */
.L_x_11249:
[----:B------:R-:W-:Y:S02]  /*a080*/  MOV R88, R116 ;  /* 0x0000007400587202 */ /* 0x000fe40000000f00 */
.L_x_11250:
[----:B------:R-:W-:Y:S05]  /*a090*/  BSYNC B0 ;  /* 0x0000000000007941 */ /* 0x000fea0003800000 */
.L_x_11248:
        /* <DEDUP_REMOVED lines=16> */
.L_x_11254:
[----:B------:R-:W-:Y:S05]  /*a1a0*/  BSYNC B1 ;  /* 0x0000000000017941 */ /* 0x000fea0003800000 */
.L_x_11253:
        /* <DEDUP_REMOVED lines=42> */
.L_x_11252:
[----:B------:R-:W-:Y:S05]  /*a450*/  BSYNC B0 ;  /* 0x0000000000007941 */ /* 0x000fea0003800000 */
.L_x_11251:
        /* <DEDUP_REMOVED lines=21> */
.L_x_11256:
[----:B------:R-:W-:Y:S02]  /*a5b0*/  MOV R132, R116 ;  /* 0x0000007400847202 */ /* 0x000fe40000000f00 */
.L_x_11257:
[----:B------:R-:W-:Y:S05]  /*a5c0*/  BSYNC B0 ;  /* 0x0000000000007941 */ /* 0x000fea0003800000 */
.L_x_11255:
        /* <DEDUP_REMOVED lines=16> */
.L_x_11261:
[----:B------:R-:W-:Y:S05]  /*a6d0*/  BSYNC B1 ;  /* 0x0000000000017941 */ /* 0x000fea0003800000 */
.L_x_11260:
        /* <DEDUP_REMOVED lines=42> */
.L_x_11259:
[----:B------:R-:W-:Y:S05]  /*a980*/  BSYNC B0 ;  /* 0x0000000000007941 */ /* 0x000fea0003800000 */
.L_x_11258:
        /* <DEDUP_REMOVED lines=21> */
.L_x_11263:
[----:B------:R-:W-:Y:S02]  /*aae0*/  MOV R132, R116 ;  /* 0x0000007400847202 */ /* 0x000fe40000000f00 */
.L_x_11264:
[----:B------:R-:W-:Y:S05]  /*aaf0*/  BSYNC B0 ;  /* 0x0000000000007941 */ /* 0x000fea0003800000 */
.L_x_11262:
        /* <DEDUP_REMOVED lines=16> */
.L_x_11268:
[----:B------:R-:W-:Y:S05]  /*ac00*/  BSYNC B1 ;  /* 0x0000000000017941 */ /* 0x000fea0003800000 */
.L_x_11267:
        /* <DEDUP_REMOVED lines=42> */
.L_x_11266:
[----:B------:R-:W-:Y:S05]  /*aeb0*/  BSYNC B0 ;  /* 0x0000000000007941 */ /* 0x000fea0003800000 */
.L_x_11265:
        /* <DEDUP_REMOVED lines=21> */
.L_x_11270:
[----:B------:R-:W-:Y:S02]  /*b010*/  MOV R133, R116 ;  /* 0x0000007400857202 */ /* 0x000fe40000000f00 */
.L_x_11271:
[----:B------:R-:W-:Y:S05]  /*b020*/  BSYNC B0 ;  /* 0x0000000000007941 */ /* 0x000fea0003800000 */
.L_x_11269:
        /* <DEDUP_REMOVED lines=16> */
.L_x_11275:
[----:B------:R-:W-:Y:S05]  /*b130*/  BSYNC B1 ;  /* 0x0000000000017941 */ /* 0x000fea0003800000 */
.L_x_11274:
        /* <DEDUP_REMOVED lines=42> */
.L_x_11273:
[----:B------:R-:W-:Y:S05]  /*b3e0*/  BSYNC B0 ;  /* 0x0000000000007941 */ /* 0x000fea0003800000 */
.L_x_11272:
        /* <DEDUP_REMOVED lines=22> */
.L_x_11277:
[----:B------:R-:W-:Y:S02]  /*b550*/  MOV R133, R116 ;  /* 0x0000007400857202 */ /* 0x000fe40000000f00 */
.L_x_11278:
[----:B------:R-:W-:Y:S05]  /*b560*/  BSYNC B0 ;  /* 0x0000000000007941 */ /* 0x000fea0003800000 */
.L_x_11276:
        /* <DEDUP_REMOVED lines=18> */
.L_x_11282:
[----:B------:R-:W-:Y:S05]  /*b690*/  BSYNC B1 ;  /* 0x0000000000017941 */ /* 0x000fea0003800000 */
.L_x_11281:
        /* <DEDUP_REMOVED lines=42> */
.L_x_11280:
[----:B------:R-:W-:Y:S05]  /*b940*/  BSYNC B0 ;  /* 0x0000000000007941 */ /* 0x000fea0003800000 */
.L_x_11279:
[----:B------:R-:W-:Y:S01]  /*b950*/  FADD.FTZ R112, RZ, R48 ;  /* 0x00000030ff707221 */ /* 0x000fe20000010000 */
[----:B------:R-:W-:Y:S02]  /*b960*/  PRMT R91, RZ, 0x7610, R91 ;  /* 0x00007610ff5b7816 */ /* 0x000fe4000000005b */
[----:B------:R-:W-:Y:S01]  /*b970*/  ISETP.NE.AND P6, PT, R126, RZ, PT ;  /* 0x000000ff7e00720c */ /* 0x000fe20003fc5270 */
[----:B------:R-:W-:Y:S01]  /*b980*/  FADD.FTZ R113, R49, R112 ;  /* 0x0000007031717221 */ /* 0x000fe20000010000 */
[----:B------:R-:W-:Y:S01]  /*b990*/  SEL R126, RZ, 0x1, P2 ;  /* 0x00000001ff7e7807 */ /* 0x000fe20001000000 */
[----:B------:R-:W-:Y:S01]  /*b9a0*/  FMUL.FTZ R91, R91, R128 ;  /* 0x000000805b5b7220 */ /* 0x000fe20000410000 */
[----:B------:R-:W-:Y:S01]  /*b9b0*/  SEL R134, RZ, 0x10000, P5 ;  /* 0x00010000ff867807 */ /* 0x000fe20002800000 */
[----:B------:R-:W-:Y:S01]  /*b9c0*/  FADD.FTZ R112, R50, R113 ;  /* 0x0000007132707221 */ /* 0x000fe20000010000 */
[----:B------:R-:W-:Y:S01]  /*b9d0*/  ISETP.NE.AND P5, PT, R131, RZ, PT ;  /* 0x000000ff8300720c */ /* 0x000fe20003fa5270 */
[----:B------:R-:W-:-:S02]  /*b9e0*/  FMUL.FTZ R91, R91, c[0x0][0x1e8] ;  /* 0x00007a005b5b7a20 */ /* 0x000fc40000410000 */
        /* <DEDUP_REMOVED lines=16> */
[----:B------:R-:W-:Y:S01]  /*baf0*/  FADD.FTZ R113, R33, R114 ;  /* 0x0000007221717221 */ /* 0x000fe20000010000 */
[----:B------:R-:W-:Y:S01]  /*bb00*/  SEL R114, RZ, 0x1, P1 ;  /* 0x00000001ff727807 */ /* 0x000fe20000800000 */
[----:B-1----:R-:W-:Y:S01]  /*bb10*/  FFMA.FTZ R112, R112, R127, 1.1641532182693481445e-10 ;  /* 0x2f00000070707423 */ /* 0x002fe2000001007f */
[----:B------:R-:W-:Y:S01]  /*bb20*/  LOP3.LUT P1, RZ, R103, 0xff, RZ, 0xc0, !PT ;  /* 0x000000ff67ff7812 */ /* 0x000fe2000782c0ff */
[----:B------:R-:W-:Y:S02]  /*bb30*/  FADD.FTZ R128, R34, R113 ;  /* 0x0000007122807221 */ /* 0x000fe40000010000 */
[----:B------:R-:W-:Y:S01]  /*bb40*/  IMAD.WIDE.U32 R126, R126, 0x1000000, RZ ;  /* 0x010000007e7e7825 */ /* 0x000fe200078e00ff */
[----:B------:R-:W-:Y:S02]  /*bb50*/  FSETP.GTU.FTZ.AND P2, PT, R112, c[0x0][0x1e4], PT ;  /* 0x0000790070007a0b */ /* 0x000fe40003f5c000 */
[----:B------:R-:W-:Y:S01]  /*bb60*/  SEL R112, RZ, 0x1, P0 ;  /* 0x00000001ff707807 */ /* 0x000fe20000000000 */
[----:B------:R-:W-:Y:S01]  /*bb70*/  FADD.FTZ R113, R35, R128 ;  /* 0x0000008023717221 */ /* 0x000fe20000010000 */
[----:B------:R-:W-:Y:S01]  /*bb80*/  SEL R135, RZ, 0x1000000, P2 ;  /* 0x01000000ff877807 */ /* 0x000fe20001000000 */
[----:B------:R-:W-:-:S03]  /*bb90*/  IMAD.WIDE.U32 R114, R114, 0x10000, RZ ;  /* 0x0001000072727825 */ /* 0x000fc600078e00ff */
[----:B------:R-:W-:Y:S01]  /*bba0*/  LOP3.LUT R134, R133, R135, R134, 0xfe, !PT ;  /* 0x0000008785867212 */ /* 0x000fe200078efe86 */
[----:B------:R-:W-:Y:S01]  /*bbb0*/  FADD.FTZ R128, R28, R113 ;  /* 0x000000711c807221 */ /* 0x000fe20000010000 */
[----:B------:R-:W-:Y:S01]  /*bbc0*/  SEL R133, RZ, 0x1, P5 ;  /* 0x00000001ff857807 */ /* 0x000fe20002800000 */
[----:B------:R-:W-:Y:S01]  /*bbd0*/  IMAD.WIDE.U32 R112, R112, 0x100, RZ ;  /* 0x0000010070707825 */ /* 0x000fe200078e00ff */
[----:B------:R-:W-:-:S03]  /*bbe0*/  SEL R135, RZ, 0x1, P3 ;  /* 0x00000001ff877807 */ /* 0x000fc60001800000 */
[----:B------:R-:W-:Y:S01]  /*bbf0*/  FADD.FTZ R131, R29, R128 ;  /* 0x000000801d837221 */ /* 0x000fe20000010000 */
[----:B------:R-:W-:Y:S02]  /*bc00*/  LOP3.LUT R112, R112, R126, R114, 0xfe, !PT ;  /* 0x0000007e70707212 */ /* 0x000fe400078efe72 */
[----:B------:R-:W-:Y:S01]  /*bc10*/  FSEL R114, R91, RZ, !P2 ;  /* 0x000000ff5b727208 */ /* 0x000fe20005000000 */
[----:B------:R-:W-:Y:S01]  /*bc20*/  FADD.FTZ R128, R30, R131 ;  /* 0x000000831e807221 */ /* 0x000fe20000010000 */
[----:B------:R-:W0:Y:S01]  /*bc30*/  S2R R126, SR_TID.X ;  /* 0x00000000007e7919 */ /* 0x000e220000002100 */
[----:B------:R-:W-:Y:S02]  /*bc40*/  LOP3.LUT R112, R112, R133, RZ, 0xfc, !PT ;  /* 0x0000008570707212 */ /* 0x000fe400078efcff */
[----:B------:R-:W-:Y:S01]  /*bc50*/  FADD.FTZ R131, R31, R128 ;  /* 0x000000801f837221 */ /* 0x000fe20000010000 */
[----:B------:R-:W-:Y:S01]  /*bc60*/  LOP3.LUT R133, R127, R134, R135, 0xfe, !PT ;  /* 0x000000867f857212 */ /* 0x000fe200078efe87 */
[----:B------:R-:W-:-:S02]  /*bc70*/  FMUL.FTZ R91, R123, R114 ;  /* 0x000000727b5b7220 */ /* 0x000fc40000410000 */
[----:B------:R-:W-:Y:S01]  /*bc80*/  FADD.FTZ R114, R24, R131 ;  /* 0x0000008318727221 */ /* 0x000fe20000010000 */
[----:B------:R-:W-:Y:S01]  /*bc90*/  LOP3.LUT R113, R113, R133, R115, 0xfe, !PT ;  /* 0x0000008571717212 */ /* 0x000fe200078efe73 */
[----:B------:R-:W-:-:S04]  /*bca0*/  IMAD.WIDE.U32 R130, R125, R130, c[0x0][0x188] ;  /* 0x000062007d827625 */ /* 0x000fc800078e0082 */
[----:B------:R-:W-:Y:S01]  /*bcb0*/  @P6 FADD.FTZ R91, R55, R91 ;  /* 0x0000005b375b6221 */ /* 0x000fe20000010000 */
[----:B------:R-:W-:Y:S01]  /*bcc0*/  STG.E.128 [R130.64], R24 ;  /* 0x0000001882007986 */ /* 0x000fe2000c101d06 */
[----:B------:R-:W-:Y:S02]  /*bcd0*/  FADD.FTZ R127, R25, R114 ;  /* 0x00000072197f7221 */ /* 0x000fe40000010000 */
[----:B------:R-:W-:Y:S01]  /*bce0*/  IMAD.WIDE.U32 R114, R125, R129, c[0x0][0x190] ;  /* 0x000064007d727625 */ /* 0x000fe200078e0081 */
[----:B------:R1:W-:Y:S03]  /*bcf0*/  STG.E.128 [R130.64+0x10], R88 ;  /* 0x0000105882007986 */ /* 0x0003e6000c101d06 */
[----:B------:R-:W-:Y:S01]  /*bd00*/  FADD.FTZ R128, R26, R127 ;  /* 0x0000007f1a807221 */ /* 0x000fe20000010000 */
[----:B------:R2:W-:Y:S01]  /*bd10*/  STG.E.64 [R114.64], R112 ;  /* 0x0000007072007986 */ /* 0x0005e2000c101b06 */
[----:B0-----:R-:W-:-:S02]  /*bd20*/  LOP3.LUT P0, RZ, R126, 0x1f, RZ, 0xc0, !PT ;  /* 0x0000001f7eff7812 */ /* 0x001fc4000780c0ff */
[----:B------:R-:W-:-:S04]  /*bd30*/  FADD.FTZ R127, R27, R128 ;  /* 0x000000801b7f7221 */ /* 0x000fc80000010000 */
[----:B------:R-:W-:Y:S01]  /*bd40*/  FADD.FTZ R128, R88, R127 ;  /* 0x0000007f58807221 */ /* 0x000fe20000010000 */
[----:B------:R-:W-:-:S03]  /*bd50*/  SHF.R.U32.HI R127, RZ, 0x5, R126 ;  /* 0x00000005ff7f7819 */ /* 0x000fc6000001167e */
[----:B------:R-:W-:Y:S01]  /*bd60*/  FADD.FTZ R129, R89, R128 ;  /* 0x0000008059817221 */ /* 0x000fe20000010000 */
[----:B------:R-:W-:-:S03]  /*bd70*/  LOP3.LUT R127, R127, 0x7fffffc, RZ, 0xc0, !PT ;  /* 0x07fffffc7f7f7812 */ /* 0x000fc600078ec0ff */
[----:B------:R-:W-:Y:S01]  /*bd80*/  FADD.FTZ R128, R90, R129 ;  /* 0x000000815a807221 */ /* 0x000fe20000010000 */
[----:B------:R-:W-:-:S03]  /*bd90*/  @!P1 IADD3 R127, R127, 0x4, RZ ;  /* 0x000000047f7f9810 */ /* 0x000fc60007ffe0ff */
[----:B-1----:R-:W-:Y:S01]  /*bda0*/  FADD.FTZ R130, R91, R128 ;  /* 0x000000805b827221 */ /* 0x002fe20000010000 */
[----:B------:R-:W-:Y:S05]  /*bdb0*/  BRA.DIV ~URZ, `(.L_x_11283) ;  /* 0x000013d27f007947 */ /* 0x000fea000b800000 */
[----:B--2---:R0:W1:Y:S02]  /*bdc0*/  SHFL.BFLY PT, R112, R130, 0x1, 0x1f ;  /* 0x0c201f0082707f89 */ /* 0x00406400000e0000 */
.L_x_11287:
        /* <DEDUP_REMOVED lines=84> */
.L_x_11288:
[----:B------:R-:W2:Y:S01]  /*c310*/  S2R R128, SR_TID.X ;  /* 0x0000000000807919 */ /* 0x000ea20000002100 */
[----:B------:R-:W-:Y:S01]  /*c320*/  @!P0 SHF.R.U32.HI R114, RZ, 0x5, R126 ;  /* 0x00000005ff728819 */ /* 0x000fe2000001167e */
[----:B-1----:R-:W-:Y:S01]  /*c330*/  FADD.FTZ R113, R129, R130 ;  /* 0x0000008281717221 */ /* 0x002fe20000010000 */
[----:B------:R-:W-:Y:S01]  /*c340*/  WARPSYNC 0xffffffff ;  /* 0xffffffff00007948 */ /* 0x000fe20003800000 */
[----:B------:R-:W-:Y:S01]  /*c350*/  ULDC.U8 UR8, c[0x0][0x1f0] ;  /* 0x00007c0000087ab9 */ /* 0x000fe20000000000 */
[----:B------:R-:W-:-:S05]  /*c360*/  @!P0 LOP3.LUT R114, R114, 0x3, RZ, 0xc0, !PT ;  /* 0x0000000372728812 */ /* 0x000fca00078ec0ff */
[----:B------:R-:W-:Y:S02]  /*c370*/  @!P0 IMAD.IADD R126, R127, 0x1, R114 ;  /* 0x000000017f7e8824 */ /* 0x000fe400078e0272 */
[----:B------:R-:W-:-:S03]  /*c380*/  CS2R R114, SRZ ;  /* 0x0000000000727805 */ /* 0x000fc6000001ff00 */
[----:B------:R-:W-:Y:S01]  /*c390*/  @!P0 STS.64 [R126.X8], R112 ;  /* 0x000000707e008388 */ /* 0x000fe20000008a00 */
[----:B--2---:R-:W-:-:S03]  /*c3a0*/  LOP3.LUT R134, R128, 0x1f, RZ, 0xc0, !PT ;  /* 0x0000001f80867812 */ /* 0x004fc600078ec0ff */
[----:B------:R-:W-:Y:S01]  /*c3b0*/  BAR.SYNC.DEFER_BLOCKING 0x0 ;  /* 0x0000000000007b1d */ /* 0x000fe20000010000 */
[----:B------:R-:W-:-:S13]  /*c3c0*/  ISETP.GT.U32.AND P1, PT, R134, 0x3, PT ;  /* 0x000000038600780c */ /* 0x000fda0003f24070 */
[----:B------:R-:W-:Y:S02]  /*c3d0*/  @!P1 IMAD.IADD R134, R127, 0x1, R134 ;  /* 0x000000017f869824 */ /* 0x000fe400078e0286 */
[----:B------:R-:W-:Y:S01]  /*c3e0*/  IMAD.MOV.U32 R127, RZ, RZ, RZ ;  /* 0x000000ffff7f7224 */ /* 0x000fe200078e00ff */
[----:B------:R-:W-:-:S04]  /*c3f0*/  @!P1 MOV R127, 0x400 ;  /* 0x00000400007f9802 */ /* 0x000fc80000000f00 */
[----:B------:R-:W-:Y:S01]  /*c400*/  I2F R135, R127 ;  /* 0x0000007f00877306 */ /* 0x000fe20000201400 */
[----:B------:R-:W-:Y:S01]  /*c410*/  @!P1 LDS.64 R114, [R134.X8] ;  /* 0x0000000086729984 */ /* 0x000fe20000008a00 */
[----:B------:R-:W-:-:S03]  /*c420*/  ISETP.NE.AND P1, PT, RZ, UR8, PT ;  /* 0x00000008ff007c0c */ /* 0x000fc6000bf25270 */
[----:B0-----:R-:W0:Y:S02]  /*c430*/  SHFL.DOWN PT, R130, R127, 0x2, 0x1f ;  /* 0x08401f007f827f89 */ /* 0x001e2400000e0000 */
[----:B0-----:R-:W-:Y:S02]  /*c440*/  IMAD.IADD R131, R130, 0x1, R127 ;  /* 0x0000000182837824 */ /* 0x001fe400078e027f */
[----:B------:R-:W-:Y:S03]  /*c450*/  I2F R130, R130 ;  /* 0x0000008200827306 */ /* 0x000fe60000201400 */
[----:B------:R-:W0:Y:S05]  /*c460*/  SHFL.DOWN PT, R136, R131, 0x1, 0x1f ;  /* 0x08201f0083887f89 */ /* 0x000e2a00000e0000 */
[----:B------:R-:W1:Y:S01]  /*c470*/  I2F R133, R131 ;  /* 0x0000008300857306 */ /* 0x000e620000201400 */
[----:B------:R-:W2:Y:S04]  /*c480*/  SHFL.DOWN PT, R129, R114, 0x2, 0x1f ;  /* 0x08401f0072817f89 */ /* 0x000ea800000e0000 */
[----:B------:R-:W3:Y:S03]  /*c490*/  SHFL.DOWN PT, R112, R115, 0x2, 0x1f ;  /* 0x08401f0073707f89 */ /* 0x000ee600000e0000 */
[----:B-1----:R-:W1:Y:S01]  /*c4a0*/  MUFU.RCP R113, R133 ;  /* 0x0000008500717308 */ /* 0x002e620000001000 */
[----:B0-----:R-:W-:-:S07]  /*c4b0*/  IMAD.IADD R134, R131, 0x1, R136 ;  /* 0x0000000183867824 */ /* 0x001fce00078e0288 */
[----:B------:R-:W-:Y:S01]  /*c4c0*/  I2F R136, R136 ;  /* 0x0000008800887306 */ /* 0x000fe20000201400 */
[----:B--2---:R-:W-:-:S04]  /*c4d0*/  FMUL.FTZ R126, R129, R130 ;  /* 0x00000082817e7220 */ /* 0x004fc80000410000 */
[----:B------:R-:W-:Y:S02]  /*c4e0*/  FFMA.FTZ R126, R135, R114, R126 ;  /* 0x00000072877e7223 */ /* 0x000fe4000001007e */
[----:B------:R-:W-:Y:S01]  /*c4f0*/  FADD.FTZ R114, -R129, R114 ;  /* 0x0000007281727221 */ /* 0x000fe20000010100 */
[----:B------:R-:W0:Y:S01]  /*c500*/  I2F R134, R134 ;  /* 0x0000008600867306 */ /* 0x000e220000201400 */
[----:B-1----:R-:W-:Y:S01]  /*c510*/  FMUL.FTZ R126, R113, R126 ;  /* 0x0000007e717e7220 */ /* 0x002fe20000410000 */
[----:B------:R-:W-:Y:S01]  /*c520*/  SHF.R.U32.HI R129, RZ, 0x5, R128 ;  /* 0x00000005ff817819 */ /* 0x000fe20000011680 */
[----:B------:R-:W-:Y:S02]  /*c530*/  FMUL.FTZ R114, R114, R114 ;  /* 0x0000007272727220 */ /* 0x000fe40000410000 */
[----:B---3--:R-:W-:Y:S01]  /*c540*/  FADD.FTZ R112, R112, R115 ;  /* 0x0000007370707221 */ /* 0x008fe20000010000 */
[----:B------:R-:W1:Y:S01]  /*c550*/  SHFL.DOWN PT, R127, R126, 0x1, 0x1f ;  /* 0x08201f007e7f7f89 */ /* 0x000e6200000e0000 */
[----:B------:R-:W-:Y:S01]  /*c560*/  FMUL.FTZ R114, R114, R135 ;  /* 0x0000008772727220 */ /* 0x000fe20000410000 */
[----:B------:R-:W-:-:S03]  /*c570*/  LOP3.LUT R129, R129, 0x3, RZ, 0xc0, !PT ;  /* 0x0000000381817812 */ /* 0x000fc600078ec0ff */
[----:B------:R-:W-:Y:S01]  /*c580*/  FMUL.FTZ R114, R114, R130 ;  /* 0x0000008272727220 */ /* 0x000fe20000410000 */
[----:B------:R-:W-:-:S03]  /*c590*/  LOP3.LUT P0, RZ, R129, 0x1f, R128, 0xf8, !PT ;  /* 0x0000001f81ff7812 */ /* 0x000fc6000780f880 */
[----:B------:R-:W-:Y:S01]  /*c5a0*/  FFMA.FTZ R112, R113, R114, R112 ;  /* 0x0000007271707223 */ /* 0x000fe20000010070 */
[----:B0-----:R-:W0:Y:S04]  /*c5b0*/  MUFU.RCP R115, R134 ;  /* 0x0000008600737308 */ /* 0x001e280000001000 */
[----:B------:R-:W2:Y:S01]  /*c5c0*/  SHFL.DOWN PT, R113, R112, 0x1, 0x1f ;  /* 0x08201f0070717f89 */ /* 0x000ea200000e0000 */
[----:B-1----:R-:W-:-:S04]  /*c5d0*/  FMUL.FTZ R114, R127, R136 ;  /* 0x000000887f727220 */ /* 0x002fc80000410000 */
[----:B------:R-:W-:Y:S02]  /*c5e0*/  FFMA.FTZ R114, R133, R126, R114 ;  /* 0x0000007e85727223 */ /* 0x000fe40000010072 */
[----:B------:R-:W-:Y:S02]  /*c5f0*/  FADD.FTZ R126, R126, -R127 ;  /* 0x8000007f7e7e7221 */ /* 0x000fe40000010000 */
[----:B0-----:R-:W-:Y:S02]  /*c600*/  FMUL.FTZ R114, R115, R114 ;  /* 0x0000007273727220 */ /* 0x001fe40000410000 */
[----:B------:R-:W-:-:S03]  /*c610*/  FMUL.FTZ R126, R126, R126 ;  /* 0x0000007e7e7e7220 */ /* 0x000fc60000410000 */
[----:B------:R-:W0:Y:S01]  /*c620*/  SHFL.IDX PT, R127, R114, RZ, 0x1f ;  /* 0x00001fff727f7589 */ /* 0x000e2200000e0000 */
[----:B------:R-:W-:Y:S02]  /*c630*/  FMUL.FTZ R126, R133, R126 ;  /* 0x0000007e857e7220 */ /* 0x000fe40000410000 */
[----:B--2---:R-:W-:Y:S02]  /*c640*/  FADD.FTZ R112, R112, R113 ;  /* 0x0000007170707221 */ /* 0x004fe40000010000 */
[----:B------:R-:W-:Y:S02]  /*c650*/  FMUL.FTZ R126, R126, R136 ;  /* 0x000000887e7e7220 */ /* 0x000fe40000410000 */
[----:B------:R-:W-:Y:S02]  /*c660*/  @!P0 IMAD.MOV.U32 R113, RZ, RZ, 0x4 ;  /* 0x00000004ff718424 */ /* 0x000fe400078e00ff */
[----:B------:R-:W-:Y:S02]  /*c670*/  FFMA.FTZ R126, R115, R126, R112 ;  /* 0x0000007e737e7223 */ /* 0x000fe40000010070 */
[----:B------:R-:W-:-:S03]  /*c680*/  @!P0 IMAD.WIDE R112, R0, R113, c[0x0][0x1a0] ;  /* 0x0000680000708625 */ /* 0x000fc600078e0271 */
[----:B------:R-:W1:Y:S01]  /*c690*/  SHFL.IDX PT, R146, R126, RZ, 0x1f ;  /* 0x00001fff7e927589 */ /* 0x000e6200000e0000 */
[----:B0-----:R-:W-:-:S03]  /*c6a0*/  FSEL R114, R127, RZ, !P1 ;  /* 0x000000ff7f727208 */ /* 0x001fc60004800000 */
[----:B------:R0:W-:Y:S02]  /*c6b0*/  @!P0 STG.E [R112.64], R127 ;  /* 0x0000007f70008986 */ /* 0x0001e4000c101906 */
[--C-:B------:R-:W-:Y:S02]  /*c6c0*/  FADD.FTZ R134, R44, -R114.reuse ;  /* 0x800000722c867221 */ /* 0x100fe40000010000 */
[--C-:B------:R-:W-:Y:S01]  /*c6d0*/  FADD.FTZ R136, R45, -R114.reuse ;  /* 0x800000722d887221 */ /* 0x100fe20000010000 */
[----:B------:R-:W-:Y:S01]  /*c6e0*/  MOV R45, c[0x0][0x1e0] ;  /* 0x00007800002d7a02 */ /* 0x000fe20000000f00 */
[----:B------:R-:W-:Y:S02]  /*c6f0*/  FMUL.FTZ R44, R127, R127 ;  /* 0x0000007f7f2c7220 */ /* 0x000fe40000410000 */
[--C-:B------:R-:W-:Y:S02]  /*c700*/  FADD.FTZ R140, R41, -R114.reuse ;  /* 0x80000072298c7221 */ /* 0x100fe40000010000 */
[----:B0-----:R-:W-:Y:S01]  /*c710*/  FADD.FTZ R112, R40, -R114 ;  /* 0x8000007228707221 */ /* 0x001fe20000010000 */
[----:B------:R-:W-:Y:S01]  /*c720*/  FSEL R41, R44, RZ, P1 ;  /* 0x000000ff2c297208 */ /* 0x000fe20000800000 */
[----:B-1----:R-:W-:-:S02]  /*c730*/  FFMA.FTZ R40, R146, R45, c[0x0][0x228] ;  /* 0x00008a0092287623 */ /* 0x002fc4000001002d */
[--C-:B------:R-:W-:Y:S02]  /*c740*/  FADD.FTZ R148, R39, -R114.reuse ;  /* 0x8000007227947221 */ /* 0x100fe40000010000 */
[----:B------:R-:W-:Y:S02]  /*c750*/  FADD.FTZ R39, R40, R41 ;  /* 0x0000002928277221 */ /* 0x000fe40000010000 */
[--C-:B------:R-:W-:Y:S02]  /*c760*/  FADD.FTZ R158, R31, -R114.reuse ;  /* 0x800000721f9e7221 */ /* 0x100fe40000010000 */
[----:B------:R-:W-:Y:S02]  /*c770*/  @!P0 IMAD.MOV.U32 R31, RZ, RZ, 0x4 ;  /* 0x00000004ff1f8424 */ /* 0x000fe400078e00ff */
[----:B------:R-:W0:Y:S01]  /*c780*/  MUFU.RSQ R39, R39 ;  /* 0x0000002700277308 */ /* 0x000e220000001400 */
[--C-:B------:R-:W-:Y:S02]  /*c790*/  FADD.FTZ R160, R24, -R114.reuse ;  /* 0x8000007218a07221 */ /* 0x100fe40000010000 */
[----:B------:R-:W-:-:S02]  /*c7a0*/  FADD.FTZ R162, R25, -R114 ;  /* 0x8000007219a27221 */ /* 0x000fc40000010000 */
[C---:B------:R-:W-:Y:S01]  /*c7b0*/  @!P0 IMAD.WIDE R24, R0.reuse, R31, c[0x0][0x1a8] ;  /* 0x00006a0000188625 */ /* 0x040fe200078e021f */
[----:B------:R-:W-:-:S03]  /*c7c0*/  IADD3 R0, R0, c[0x0][0x160], RZ ;  /* 0x0000580000007a10 */ /* 0x000fc60007ffe0ff */
[--C-:B------:R-:W-:Y:S02]  /*c7d0*/  FADD.FTZ R32, R32, -R114.reuse ;  /* 0x8000007220207221 */ /* 0x100fe40000010000 */
[--C-:B------:R-:W-:Y:S02]  /*c7e0*/  FADD.FTZ R156, R29, -R114.reuse ;  /* 0x800000721d9c7221 */ /* 0x100fe40000010000 */
[--C-:B------:R-:W-:Y:S02]  /*c7f0*/  FADD.FTZ R29, R27, -R114.reuse ;  /* 0x800000721b1d7221 */ /* 0x100fe40000010000 */
[--C-:B------:R-:W-:Y:S01]  /*c800*/  FADD.FTZ R44, R37, -R114.reuse ;  /* 0x80000072252c7221 */ /* 0x100fe20000010000 */
[----:B0-----:R0:W-:Y:S01]  /*c810*/  @!P0 STG.E [R24.64], R39 ;  /* 0x0000002718008986 */ /* 0x0011e2000c101906 */
        /* <DEDUP_REMOVED lines=78> */
[----:B------:R-:W-:Y:S02]  /*cd00*/  FFMA.FTZ R51, R113, R51, R18 ;  /* 0x0000003371337223 */ /* 0x000fe40000010012 */
        /* <DEDUP_REMOVED lines=22> */
[----:B------:R-:W-:Y:S01]  /*ce70*/  F2FP.BF16.PACK_AB R25, R45, R42 ;  /* 0x0000002a2d19723e */ /* 0x000fe200000010ff */
[----:B------:R-:W-:Y:S01]  /*ce80*/  IMAD.MOV.U32 R45, RZ, RZ, 0x10 ;  /* 0x00000010ff2d7424 */ /* 0x000fe200078e00ff */
[----:B------:R-:W-:Y:S01]  /*ce90*/  LEA R42, P0, R124, c[0x0][0x208], 0x4 ;  /* 0x000082007c2a7a11 */ /* 0x000fe200078020ff */
[----:B------:R-:W-:Y:S01]  /*cea0*/  FFMA.FTZ R130, R28, R24, R101 ;  /* 0x000000181c827223 */ /* 0x000fe20000010065 */
[----:B------:R-:W-:Y:S02]  /*ceb0*/  PRMT R24, RZ, 0x7610, R63 ;  /* 0x00007610ff187816 */ /* 0x000fe4000000003f */
[----:B------:R-:W-:Y:S02]  /*cec0*/  F2FP.BF16.PACK_AB R28, R33, R34 ;  /* 0x00000022211c723e */ /* 0x000fe400000010ff */
[----:B------:R-:W-:Y:S01]  /*ced0*/  F2FP.BF16.PACK_AB R33, R44, R41 ;  /* 0x000000292c21723e */ /* 0x000fe200000010ff */
[----:B------:R-:W-:Y:S01]  /*cee0*/  FFMA.FTZ R131, R35, R24, R108 ;  /* 0x0000001823837223 */ /* 0x000fe2000001006c */
[----:B------:R-:W-:-:S02]  /*cef0*/  PRMT R24, RZ, 0x5410, R62 ;  /* 0x00005410ff187816 */ /* 0x000fc4000000003e */
[----:B------:R-:W-:Y:S02]  /*cf00*/  IADD3 R44, R124, 0x100, RZ ;  /* 0x000001007c2c7810 */ /* 0x000fe40007ffe0ff */
[----:B------:R-:W-:Y:S01]  /*cf10*/  F2FP.BF16.PACK_AB R34, R90, R47 ;  /* 0x0000002f5a22723e */ /* 0x000fe200000010ff */
[----:B------:R-:W-:Y:S01]  /*cf20*/  FFMA.FTZ R128, R29, R24, R98 ;  /* 0x000000181d807223 */ /* 0x000fe20000010062 */
[----:B------:R-:W-:Y:S02]  /*cf30*/  PRMT R24, RZ, 0x7610, R62 ;  /* 0x00007610ff187816 */ /* 0x000fe4000000003e */
[----:B------:R-:W-:Y:S02]  /*cf40*/  F2FP.BF16.PACK_AB R29, R113, R48 ;  /* 0x00000030711d723e */ /* 0x000fe400000010ff */
[----:B------:R-:W-:Y:S01]  /*cf50*/  F2FP.BF16.PACK_AB R35, R89, R112 ;  /* 0x000000705923723e */ /* 0x000fe200000010ff */
[----:B------:R-:W-:Y:S01]  /*cf60*/  FFMA.FTZ R129, R31, R24, R100 ;  /* 0x000000181f817223 */ /* 0x000fe20000010064 */
[----:B------:R-:W-:-:S02]  /*cf70*/  PRMT R24, RZ, 0x5410, R61 ;  /* 0x00005410ff187816 */ /* 0x000fc4000000003d */
[----:B------:R-:W-:-:S03]  /*cf80*/  F2FP.BF16.PACK_AB R31, R51, R50 ;  /* 0x00000032331f723e */ /* 0x000fc600000010ff */
[----:B------:R-:W-:Y:S01]  /*cf90*/  FFMA.FTZ R126, R27, R24, R96 ;  /* 0x000000181b7e7223 */ /* 0x000fe20000010060 */
[----:B------:R-:W-:Y:S02]  /*cfa0*/  PRMT R24, RZ, 0x7610, R61 ;  /* 0x00007610ff187816 */ /* 0x000fe4000000003d */
[----:B------:R-:W-:Y:S02]  /*cfb0*/  F2FP.BF16.PACK_AB R27, R39, R38 ;  /* 0x00000026271b723e */ /* 0x000fe400000010ff */
[----:B------:R-:W-:Y:S01]  /*cfc0*/  F2FP.BF16.PACK_AB R39, R131, R130 ;  /* 0x000000828327723e */ /* 0x000fe200000010ff */
[----:B------:R-:W-:Y:S01]  /*cfd0*/  FFMA.FTZ R127, R32, R24, R99 ;  /* 0x00000018207f7223 */ /* 0x000fe20000010063 */
[--C-:B------:R-:W-:Y:S02]  /*cfe0*/  PRMT R24, RZ, 0x5410, R60.reuse ;  /* 0x00005410ff187816 */ /* 0x100fe4000000003c */
[----:B------:R-:W-:Y:S02]  /*cff0*/  F2FP.BF16.PACK_AB R32, R37, R36 ;  /* 0x000000242520723e */ /* 0x000fe400000010ff */
[----:B------:R-:W-:Y:S01]  /*d000*/  F2FP.BF16.PACK_AB R38, R129, R128 ;  /* 0x000000808126723e */ /* 0x000fe200000010ff */
[----:B------:R-:W-:Y:S01]  /*d010*/  FFMA.FTZ R114, R26, R24, R95 ;  /* 0x000000181a727223 */ /* 0x000fe2000001005f */
[----:B------:R-:W-:-:S02]  /*d020*/  PRMT R24, RZ, 0x7610, R60 ;  /* 0x00007610ff187816 */ /* 0x000fc4000000003c */
[----:B------:R-:W-:Y:S02]  /*d030*/  F2FP.BF16.PACK_AB R26, R43, R40 ;  /* 0x000000282b1a723e */ /* 0x000fe400000010ff */
[----:B------:R-:W-:Y:S01]  /*d040*/  LEA R40, P1, R125, c[0x0][0x208], 0x4 ;  /* 0x000082007d287a11 */ /* 0x000fe200078220ff */
[----:B------:R-:W-:Y:S01]  /*d050*/  FFMA.FTZ R115, R30, R24, R97 ;  /* 0x000000181e737223 */ /* 0x000fe20000010061 */
[----:B------:R-:W-:Y:S02]  /*d060*/  F2FP.BF16.PACK_AB R24, R49, R46 ;  /* 0x0000002e3118723e */ /* 0x000fe400000010ff */
[C---:B------:R-:W-:Y:S02]  /*d070*/  IADD3 R46, R124.reuse, 0x80, RZ ;  /* 0x000000807c2e7810 */ /* 0x040fe40007ffe0ff */
[----:B------:R-:W-:Y:S02]  /*d080*/  LEA.HI.X R43, R124, c[0x0][0x20c], RZ, 0x4, P0 ;  /* 0x000083007c2b7a11 */ /* 0x000fe400000f24ff */
[----:B------:R-:W-:Y:S01]  /*d090*/  F2FP.BF16.PACK_AB R30, R91, R88 ;  /* 0x000000585b1e723e */ /* 0x000fe200000010ff */
[-C--:B------:R-:W-:Y:S01]  /*d0a0*/  IMAD.WIDE.U32 R46, R46, R45.reuse, c[0x0][0x208] ;  /* 0x000082002e2e7625 */ /* 0x080fe200078e002d */
[----:B------:R-:W-:Y:S01]  /*d0b0*/  F2FP.BF16.PACK_AB R37, R127, R126 ;  /* 0x0000007e7f25723e */ /* 0x000fe200000010ff */
[----:B------:R0:W-:Y:S01]  /*d0c0*/  STG.E.128 [R42.64], R24 ;  /* 0x000000182a007986 */ /* 0x0001e2000c101d06 */
[----:B------:R-:W-:Y:S01]  /*d0d0*/  F2FP.BF16.PACK_AB R36, R115, R114 ;  /* 0x000000727324723e */ /* 0x000fe200000010ff */
[----:B------:R-:W-:Y:S01]  /*d0e0*/  IMAD.WIDE.U32 R44, R44, R45, c[0x0][0x208] ;  /* 0x000082002c2c7625 */ /* 0x000fe200078e002d */
[----:B------:R-:W-:Y:S01]  /*d0f0*/  LEA.HI.X R41, R125, c[0x0][0x20c], RZ, 0x4, P1 ;  /* 0x000083007d297a11 */ /* 0x000fe200008f24ff */
[----:B------:R0:W-:Y:S01]  /*d100*/  STG.E.128 [R46.64], R28 ;  /* 0x0000001c2e007986 */ /* 0x0001e2000c101d06 */
[----:B------:R-:W-:-:S02]  /*d110*/  ISETP.GE.AND P0, PT, R0, c[0x0][0x164], PT ;  /* 0x0000590000007a0c */ /* 0x000fc40003f06270 */
[----:B------:R-:W-:Y:S01]  /*d120*/  LOP3.LUT P1, RZ, R103, 0xff, RZ, 0xc0, !PT ;  /* 0x000000ff67ff7812 */ /* 0x000fe2000782c0ff */
[----:B------:R0:W-:Y:S03]  /*d130*/  STG.E.128 [R44.64], R32 ;  /* 0x000000202c007986 */ /* 0x0001e6000c101d06 */
[----:B------:R-:W-:Y:S01]  /*d140*/  SEL R103, RZ, 0x1, P1 ;  /* 0x00000001ff677807 */ /* 0x000fe20000800000 */
[----:B------:R0:W-:Y:S06]  /*d150*/  STG.E.128 [R40.64], R36 ;  /* 0x0000002428007986 */ /* 0x0001ec000c101d06 */
[----:B0-----:R-:W-:Y:S01]  /*d160*/  @P0 CALL.REL.NOINC `(.L_x_11285) ;  /* 0x0000001000000944 */ /* 0x001fe20003c00000 */
[----:B------:R-:W-:Y:S05]  /*d170*/  BRA `(.L_x_11286) ;  /* 0xffff389000007947 */ /* 0x000fea000383ffff */
.L_x_11285:
[----:B------:R-:W-:Y:S05]  /*d180*/  EXIT ;  /* 0x000000000000794d */ /* 0x000fea0003800000 */
.L_x_11283:
[----:B--2---:R-:W-:Y:S01]  /*d190*/  HFMA2.MMA R113, -RZ, RZ, 0, 1.847743988037109375e-06 ;  /* 0x0000001fff717435 */ /* 0x004fe200000001ff */
[----:B------:R-:W-:Y:S01]  /*d1a0*/  IMAD.MOV.U32 R129, RZ, RZ, 0x1 ;  /* 0x00000001ff817424 */ /* 0x000fe200078e00ff */
[----:B------:R-:W-:Y:S01]  /*d1b0*/  MOV R114, 0xd1e0 ;  /* 0x0000d1e000727802 */ /* 0x000fe20000000f00 */
[----:B------:R-:W-:-:S03]  /*d1c0*/  IMAD.MOV.U32 R128, RZ, RZ, -0x1 ;  /* 0xffffffffff807424 */ /* 0x000fc600078e00ff */
[----:B------:R-:W-:Y:S05]  /*d1d0*/  CALL.REL.NOINC `($__internal_61_$__cuda_sm70_shflsync_bfly_p) ;  /* 0x0000079000007944 */ /* 0x000fea0003c00000 */
[----:B-1----:R-:W-:Y:S01]  /*d1e0*/  IMAD.MOV.U32 R112, RZ, RZ, R129 ;  /* 0x000000ffff707224 */ /* 0x002fe200078e0081 */
[----:B0-----:R-:W-:Y:S05]  /*d1f0*/  BRA `(.L_x_11287) ;  /* 0xffffebd000007947 */ /* 0x001fea000383ffff */
.L_x_11284:
[----:B------:R-:W-:Y:S01]  /*d200*/  IMAD.MOV.U32 R129, RZ, RZ, 0x2 ;  /* 0x00000002ff817424 */ /* 0x000fe200078e00ff */
[----:B------:R-:W-:Y:S01]  /*d210*/  MOV R113, 0x1f ;  /* 0x0000001f00717802 */ /* 0x000fe20000000f00 */
[----:B------:R-:W-:Y:S01]  /*d220*/  IMAD.MOV.U32 R128, RZ, RZ, -0x1 ;  /* 0xffffffffff807424 */ /* 0x000fe200078e00ff */
[----:B------:R-:W-:-:S02]  /*d230*/  MOV R114, 0xd250 ;  /* 0x0000d25000727802 */ /* 0x000fc40000000f00 */
[----:B------:R-:W-:Y:S05]  /*d240*/  CALL.REL.NOINC `($__internal_61_$__cuda_sm70_shflsync_bfly_p) ;  /* 0x0000072000007944 */ /* 0x000fea0003c00000 */
[----:B01----:R-:W-:Y:S01]  /*d250*/  FADD.FTZ R130, R130, R129 ;  /* 0x0000008182827221 */ /* 0x003fe20000010000 */
[----:B------:R-:W-:Y:S01]  /*d260*/  MOV R128, 0xffffffff ;  /* 0xffffffff00807802 */ /* 0x000fe20000000f00 */
[----:B------:R-:W-:Y:S01]  /*d270*/  IMAD.MOV.U32 R129, RZ, RZ, 0x4 ;  /* 0x00000004ff817424 */ /* 0x000fe200078e00ff */
[----:B------:R-:W-:Y:S01]  /*d280*/  MOV R114, 0xd2b0 ;  /* 0x0000d2b000727802 */ /* 0x000fe20000000f00 */
[----:B------:R-:W-:-:S02]  /*d290*/  IMAD.MOV.U32 R113, RZ, RZ, 0x1f ;  /* 0x0000001fff717424 */ /* 0x000fc400078e00ff */
[----:B------:R-:W-:Y:S05]  /*d2a0*/  CALL.REL.NOINC `($__internal_61_$__cuda_sm70_shflsync_bfly_p) ;  /* 0x000006c000007944 */ /* 0x000fea0003c00000 */
[----:B01----:R-:W-:Y:S01]  /*d2b0*/  FADD.FTZ R130, R130, R129 ;  /* 0x0000008182827221 */ /* 0x003fe20000010000 */
[----:B------:R-:W-:Y:S01]  /*d2c0*/  MOV R114, 0xd310 ;  /* 0x0000d31000727802 */ /* 0x000fe20000000f00 */
[----:B------:R-:W-:-:S02]  /*d2d0*/  IMAD.MOV.U32 R129, RZ, RZ, 0x8 ;  /* 0x00000008ff817424 */ /* 0x000fc400078e00ff */
[----:B------:R-:W-:Y:S02]  /*d2e0*/  IMAD.MOV.U32 R113, RZ, RZ, 0x1f ;  /* 0x0000001fff717424 */ /* 0x000fe400078e00ff */
[----:B------:R-:W-:Y:S02]  /*d2f0*/  IMAD.MOV.U32 R128, RZ, RZ, -0x1 ;  /* 0xffffffffff807424 */ /* 0x000fe400078e00ff */
[----:B------:R-:W-:Y:S05]  /*d300*/  CALL.REL.NOINC `($__internal_61_$__cuda_sm70_shflsync_bfly_p) ;  /* 0x0000066000007944 */ /* 0x000fea0003c00000 */
[----:B01----:R-:W-:Y:S01]  /*d310*/  FADD.FTZ R130, R130, R129 ;  /* 0x0000008182827221 */ /* 0x003fe20000010000 */
[----:B------:R-:W-:Y:S01]  /*d320*/  HFMA2.MMA R129, -RZ, RZ, 0, 9.5367431640625e-07 ;  /* 0x00000010ff817435 */ /* 0x000fe200000001ff */
[----:B------:R-:W-:Y:S01]  /*d330*/  IMAD.MOV.U32 R113, RZ, RZ, 0x1f ;  /* 0x0000001fff717424 */ /* 0x000fe200078e00ff */
[----:B------:R-:W-:Y:S01]  /*d340*/  MOV R114, 0xd370 ;  /* 0x0000d37000727802 */ /* 0x000fe20000000f00 */
[----:B------:R-:W-:-:S03]  /*d350*/  IMAD.MOV.U32 R128, RZ, RZ, -0x1 ;  /* 0xffffffffff807424 */ /* 0x000fc600078e00ff */
[----:B------:R-:W-:Y:S05]  /*d360*/  CALL.REL.NOINC `($__internal_61_$__cuda_sm70_shflsync_bfly_p) ;  /* 0x0000060000007944 */ /* 0x000fea0003c00000 */
[----:B-1----:R-:W-:Y:S02]  /*d370*/  FADD.FTZ R112, R130, R129 ;  /* 0x0000008182707221 */ /* 0x002fe40000010000 */
[----:B------:R-:W-:Y:S02]  /*d380*/  IMAD.MOV.U32 R129, RZ, RZ, 0x1 ;  /* 0x00000001ff817424 */ /* 0x000fe400078e00ff */
        /* <DEDUP_REMOVED lines=63> */
[----:B------:R-:W-:Y:S02]  /*d780*/  FFMA.FTZ R113, R128, R128, R113 ;  /* 0x0000008080717223 */ /* 0x000fe40000010071 */
[----:B------:R-:W-:Y:S02]  /*d790*/  IMAD.MOV.U32 R128, RZ, RZ, -0x1 ;  /* 0xffffffffff807424 */ /* 0x000fe400078e00ff */
[----:B------:R-:W-:Y:S01]  /*d7a0*/  FFMA.FTZ R130, R114, R114, R113 ;  /* 0x0000007272827223 */ /* 0x000fe20000010071 */
[----:B------:R-:W-:Y:S02]  /*d7b0*/  MOV R113, 0x1f ;  /* 0x0000001f00717802 */ /* 0x000fe40000000f00 */
        /* <DEDUP_REMOVED lines=15> */
[----:B------:R-:W-:Y:S01]  /*d8b0*/  HFMA2.MMA R129, -RZ, RZ, 0, 4.76837158203125e-07 ;  /* 0x00000008ff817435 */ /* 0x000fe200000001ff */
[----:B------:R-:W-:Y:S01]  /*d8c0*/  IMAD.MOV.U32 R113, RZ, RZ, 0x1f ;  /* 0x0000001fff717424 */ /* 0x000fe200078e00ff */
[----:B------:R-:W-:Y:S01]  /*d8d0*/  MOV R114, 0xd900 ;  /* 0x0000d90000727802 */ /* 0x000fe20000000f00 */
[----:B------:R-:W-:-:S03]  /*d8e0*/  IMAD.MOV.U32 R128, RZ, RZ, -0x1 ;  /* 0xffffffffff807424 */ /* 0x000fc600078e00ff */
[----:B------:R-:W-:Y:S05]  /*d8f0*/  CALL.REL.NOINC `($__internal_61_$__cuda_sm70_shflsync_bfly_p) ;  /* 0x0000007000007944 */ /* 0x000fea0003c00000 */
[----:B01----:R-:W-:Y:S01]  /*d900*/  FADD.FTZ R130, R130, R129 ;  /* 0x0000008182827221 */ /* 0x003fe20000010000 */
[----:B------:R-:W-:Y:S01]  /*d910*/  MOV R113, 0x1f ;  /* 0x0000001f00717802 */ /* 0x000fe20000000f00 */
[----:B------:R-:W-:Y:S01]  /*d920*/  IMAD.MOV.U32 R129, RZ, RZ, 0x10 ;  /* 0x00000010ff817424 */ /* 0x000fe200078e00ff */
[----:B------:R-:W-:Y:S01]  /*d930*/  MOV R114, 0xd960 ;  /* 0x0000d96000727802 */ /* 0x000fe20000000f00 */
[----:B------:R-:W-:-:S02]  /*d940*/  IMAD.MOV.U32 R128, RZ, RZ, -0x1 ;  /* 0xffffffffff807424 */ /* 0x000fc400078e00ff */
[----:B------:R-:W-:Y:S05]  /*d950*/  CALL.REL.NOINC `($__internal_61_$__cuda_sm70_shflsync_bfly_p) ;  /* 0x0000001000007944 */ /* 0x000fea0003c00000 */
[----:B01----:R-:W-:Y:S05]  /*d960*/  BRA `(.L_x_11288) ;  /* 0xffffe9a000007947 */ /* 0x003fea000383ffff */
        .weak           $__internal_61_$__cuda_sm70_shflsync_bfly_p
        .type           $__internal_61_$__cuda_sm70_shflsync_bfly_p,@function
        .size           $__internal_61_$__cuda_sm70_shflsync_bfly_p,(.L_x_29125 - $__internal_61_$__cuda_sm70_shflsync_bfly_p)
$__internal_61_$__cuda_sm70_shflsync_bfly_p:
[----:B------:R-:W-:Y:S01]  /*d970*/  IMAD.MOV.U32 R115, RZ, RZ, 0x0 ;  /* 0x00000000ff737424 */ /* 0x000fe200078e00ff */
[----:B------:R-:W-:Y:S04]  /*d980*/  WARPSYNC R128 ;  /* 0x0000008000007348 */ /* 0x000fe80003800000 */
[----:B------:R0:W1:Y:S01]  /*d990*/  SHFL.BFLY PT, R129, R130, R129, R113 ;  /* 0x0c00008182817389 */ /* 0x00006200000e0071 */
[----:B------:R-:W-:Y:S05]  /*d9a0*/  RET.REL.NODEC R114 `(_ZN10layer_norm13ln_fwd_kernelINS_13Kernel_traitsI13__nv_bfloat16S2_fS2_fjLj4096ELj1ELj1ELj4ELj16ENS_18Kernel_traits_baseILj4096ES2_S2_fS2_fjLj128EEEEELb1ELb1ELb0ELb1EEEvNS_9FwdParamsE) ;  /* 0xffff265072007950 */ /* 0x000fea0003c3ffff */
.L_x_11289:
        /* <DEDUP_REMOVED lines=13> */
.L_x_29125:


//--------------------- .text._ZN10layer_norm13ln_fwd_kernelINS_13Kernel_traitsI13__nv_bfloat16S2_fS2_fjLj4096ELj1ELj1ELj4ELj16ENS_18Kernel_traits_baseILj4096ES2_S2_fS2_fjLj128EEEEELb1ELb1ELb1ELb0EEEvNS_9FwdParamsE --------------------------
	.section	.text._ZN10layer_norm13ln_fwd_kernelINS_13Kernel_traitsI13__nv_bfloat16S2_fS2_fjLj4096ELj1ELj1ELj4ELj16ENS_18Kernel_traits_baseILj4096ES2_S2_fS2_fjLj128EEEEELb1ELb1ELb1ELb0EEEvNS_9FwdParamsE,"ax",@progbits
	.sectioninfo	@"SHI_REGISTERS=207"
	.align	128
        .global         _ZN10layer_norm13ln_fwd_kernelINS_13Kernel_traitsI13__nv_bfloat16S2_fS2_fjLj4096ELj1ELj1ELj4ELj16ENS_18Kernel_traits_baseILj4096ES2_S2_fS2_fjLj128EEEEELb1ELb1ELb1ELb0EEEvNS_9FwdParamsE
        .type           _ZN10layer_norm13ln_fwd_kernelINS_13Kernel_traitsI13__nv_bfloat16S2_fS2_fjLj4096ELj1ELj1ELj4ELj16ENS_18Kernel_traits_baseILj4096ES2_S2_fS2_fjLj128EEEEELb1ELb1ELb1ELb0EEEvNS_9FwdParamsE,@function
        .size           _ZN10layer_norm13ln_fwd_kernelINS_13Kernel_traitsI13__nv_bfloat16S2_fS2_fjLj4096ELj1ELj1ELj4ELj16ENS_18Kernel_traits_baseILj4096ES2_S2_fS2_fjLj128EEEEELb1ELb1ELb1ELb0EEEvNS_9FwdParamsE,(.L_x_29126 - _ZN10layer_norm13ln_fwd_kernelINS_13Kernel_traitsI13__nv_bfloat16S2_fS2_fjLj4096ELj1ELj1ELj4ELj16ENS_18Kernel_traits_baseILj4096ES2_S2_fS2_fjLj128EEEEELb1ELb1ELb1ELb0EEEvNS_9FwdParamsE)
        .other          _ZN10layer_norm13ln_fwd_kernelINS_13Kernel_traitsI13__nv_bfloat16S2_fS2_fjLj4096ELj1ELj1ELj4ELj16ENS_18Kernel_traits_baseILj4096ES2_S2_fS2_fjLj128EEEEELb1ELb1ELb1ELb0EEEvNS_9FwdParamsE,@"STO_CUDA_ENTRY STV_DEFAULT"
_ZN10layer_norm13ln_fwd_kernelINS_13Kernel_traitsI13__nv_bfloat16S2_fS2_fjLj4096ELj1ELj1ELj4ELj16ENS_18Kernel_traits_baseILj4096ES2_S2_fS2_fjLj128EEEEELb1ELb1ELb1ELb0EEEvNS_9FwdParamsE:
.text._ZN10layer_norm13ln_fwd_kernelINS_13Kernel_traitsI13__nv_bfloat16S2_fS2_fjLj4096ELj1ELj1ELj4ELj16ENS_18Kernel_traits_baseILj4096ES2_S2_fS2_fjLj128EEEEELb1ELb1ELb1ELb0EEEvNS_9FwdParamsE:
        /* <DEDUP_REMOVED lines=12> */
[----:B------:R-:W-:Y:S01]  /*00c0*/  IMAD.MOV.U32 R0, RZ, RZ, c[0x0][0x168] ;  /* 0x00005a00ff007624 */ /* 0x000fe200078e00ff */
[----:B------:R-:W-:Y:S02]  /*00d0*/  BSSY B0, `(.L_x_11290) ;  /* 0x000003c000007945 */ /* 0x000fe40003800000 */
[----:B------:R-:W0:Y:S02]  /*00e0*/  S2R R47, SR_TID.X ;  /* 0x00000000002f7919 */ /* 0x000e240000002100 */
[----:B------:R-:W-:Y:S02]  /*00f0*/  SHF.R.S32.HI R0, RZ, 0x1f, R0 ;  /* 0x0000001fff007819 */ /* 0x000fe40000011400 */
[----:B------:R-:W1:Y:S02]  /*0100*/  S2R R10, SR_CTAID.X ;  /* 0x00000000000a7919 */ /* 0x000e640000002500 */
[----:B------:R-:W-:-:S02]  /*0110*/  LEA.HI R90, R0, c[0x0][0x168], RZ, 0x3 ;  /* 0x00005a00005a7a11 */ /* 0x000fc400078f18ff */
        /* <DEDUP_REMOVED lines=10> */
[C---:B------:R-:W-:Y:S01]  /*01c0*/  IADD3 R42, R128.reuse, -0x61c88647, RZ ;  /* 0x9e3779b9802a7810 */ /* 0x040fe20007ffe0ff */
[----:B------:R-:W-:Y:S01]  /*01d0*/  IMAD.WIDE.U32 R2, R45, -0x2daee0ad, RZ ;  /* 0xd2511f532d027825 */ /* 0x000fe200078e00ff */
[----:B------:R-:W-:Y:S02]  /*01e0*/  LOP3.LUT R6, R5, R44, R128, 0x96, !PT ;  /* 0x0000002c05067212 */ /* 0x000fe400078e9680 */
[----:B------:R-:W-:Y:S02]  /*01f0*/  IADD3 R41, R128, 0x3c6ef372, RZ ;  /* 0x3c6ef37280297810 */ /* 0x000fe40007ffe0ff */
[----:B------:R-:W-:Y:S01]  /*0200*/  LOP3.LUT R8, R3, R129, RZ, 0x3c, !PT ;  /* 0x0000008103087212 */ /* 0x000fe200078e3cff */
[----:B------:R-:W-:Y:S01]  /*0210*/  IMAD.WIDE.U32 R6, R6, -0x2daee0ad, RZ ;  /* 0xd2511f5306067825 */ /* 0x000fe200078e00ff */
[----:B------:R-:W-:-:S02]  /*0220*/  IADD3 R40, R129, 0x76cf5d0a, RZ ;  /* 0x76cf5d0a81287810 */ /* 0x000fc40007ffe0ff */
[----:B------:R-:W-:Y:S01]  /*0230*/  IADD3 R37, R129, 0x32370b8f, RZ ;  /* 0x32370b8f81257810 */ /* 0x000fe20007ffe0ff */
[----:B------:R-:W-:Y:S01]  /*0240*/  IMAD.WIDE.U32 R8, R8, -0x326172a9, RZ ;  /* 0xcd9e8d5708087825 */ /* 0x000fe200078e00ff */
[----:B------:R-:W-:Y:S02]  /*0250*/  LOP3.LUT R5, R7, R2, R43, 0x96, !PT ;  /* 0x0000000207057212 */ /* 0x000fe400078e962b */
[----:B------:R-:W-:Y:S02]  /*0260*/  LOP3.LUT R7, R52, 0x7f, RZ, 0x3c, !PT ;  /* 0x0000007f34077812 */ /* 0x000fe400078e3cff */
[----:B------:R-:W-:Y:S01]  /*0270*/  LOP3.LUT R2, R9, R42, R4, 0x96, !PT ;  /* 0x0000002a09027212 */ /* 0x000fe200078e9604 */
[----:B------:R-:W-:Y:S01]  /*0280*/  IMAD.WIDE.U32 R4, R5, -0x326172a9, RZ ;  /* 0xcd9e8d5705047825 */ /* 0x000fe200078e00ff */
[----:B------:R-:W-:Y:S02]  /*0290*/  LEA.HI.SX32 R38, R90, R7, 0x1d ;  /* 0x000000075a267211 */ /* 0x000fe400078feaff */
[----:B------:R-:W-:Y:S01]  /*02a0*/  IADD3 R36, R128, -0x255992d5, RZ ;  /* 0xdaa66d2b80247810 */ /* 0x000fe20007ffe0ff */
[----:B------:R-:W-:Y:S01]  /*02b0*/  IMAD.WIDE.U32 R2, R2, -0x2daee0ad, RZ ;  /* 0xd2511f5302027825 */ /* 0x000fe200078e00ff */
[----:B------:R-:W-:-:S02]  /*02c0*/  LOP3.LUT R8, R5, R8, R41, 0x96, !PT ;  /* 0x0000000805087212 */ /* 0x000fc400078e9629 */
[----:B------:R-:W-:Y:S02]  /*02d0*/  LOP3.LUT P0, RZ, R38, 0xffffff80, RZ, 0xc0, !PT ;  /* 0xffffff8026ff7812 */ /* 0x000fe4000780c0ff */
[----:B------:R-:W-:Y:S01]  /*02e0*/  LOP3.LUT R10, R3, R6, R40, 0x96, !PT ;  /* 0x00000006030a7212 */ /* 0x000fe200078e9628 */
[----:B------:R-:W-:Y:S01]  /*02f0*/  IMAD.WIDE.U32 R8, R8, -0x2daee0ad, RZ ;  /* 0xd2511f5308087825 */ /* 0x000fe200078e00ff */
[C---:B------:R-:W-:Y:S02]  /*0300*/  ISETP.GE.U32.AND P6, PT, R38.reuse, 0x100, PT ;  /* 0x000001002600780c */ /* 0x040fe40003fc6070 */
[----:B------:R-:W-:Y:S01]  /*0310*/  ISETP.GE.U32.AND P5, PT, R38, 0x180, PT ;  /* 0x000001802600780c */ /* 0x000fe20003fa6070 */
[----:B------:R-:W-:Y:S01]  /*0320*/  IMAD.WIDE.U32 R10, R10, -0x326172a9, RZ ;  /* 0xcd9e8d570a0a7825 */ /* 0x000fe200078e00ff */
[----:B------:R-:W-:Y:S02]  /*0330*/  LOP3.LUT R84, R9, R2, R37, 0x96, !PT ;  /* 0x0000000209547212 */ /* 0x000fe400078e9625 */
[----:B------:R-:W-:-:S02]  /*0340*/  ISETP.GE.U32.AND P1, PT, R38, 0x200, PT ;  /* 0x000002002600780c */ /* 0x000fc40003f26070 */
[----:B------:R-:W-:Y:S01]  /*0350*/  P2R R48, PR, RZ, 0x40 ;  /* 0x00000040ff307803 */ /* 0x000fe20000000000 */
[----:B------:R-:W-:Y:S01]  /*0360*/  IMAD.WIDE.U32 R84, R84, -0x326172a9, RZ ;  /* 0xcd9e8d5754547825 */ /* 0x000fe200078e00ff */
        /* <DEDUP_REMOVED lines=18> */
.L_x_11291:
[----:B0-----:R-:W-:Y:S05]  /*0490*/  BSYNC B0 ;  /* 0x0000000000007941 */ /* 0x001fea0003800000 */
.L_x_11290:
        /* <DEDUP_REMOVED lines=13> */
[----:B------:R-:W-:Y:S01]  /*0570*/  IADD3 R52, R52, 0x80, RZ ;  /* 0x0000008034347810 */ /* 0x000fe20007ffe0ff */
[----:B------:R-:W-:Y:S01]  /*0580*/  @!P2 CS2R R72, SRZ ;  /* 0x000000000048a805 */ /* 0x000fe2000001ff00 */
[----:B------:R-:W-:Y:S02]  /*0590*/  @!P2 CS2R R74, SRZ ;  /* 0x00000000004aa805 */ /* 0x000fe4000001ff00 */
.L_x_11293:
[----:B0-----:R-:W-:Y:S05]  /*05a0*/  BSYNC B0 ;  /* 0x0000000000007941 */ /* 0x001fea0003800000 */
.L_x_11292:
        /* <DEDUP_REMOVED lines=16> */
.L_x_11295:
[----:B0-----:R-:W-:Y:S05]  /*06b0*/  BSYNC B0 ;  /* 0x0000000000007941 */ /* 0x001fea0003800000 */
.L_x_11294:
        /* <DEDUP_REMOVED lines=15> */
.L_x_11297:
[----:B0-----:R-:W-:Y:S05]  /*07b0*/  BSYNC B0 ;  /* 0x0000000000007941 */ /* 0x001fea0003800000 */
.L_x_11296:
[----:B------:R-:W-:Y:S01]  /*07c0*/  LOP3.LUT R87, R85, R10, R35, 0x96, !PT ;  /* 0x0000000a55577212 */ /* 0x000fe200078e9623 */
[----:B------:R-:W-:Y:S01]  /*07d0*/  IMAD.WIDE.U32 R88, R88, -0x2daee0ad, RZ ;  /* 0xd2511f5358587825 */ /* 0x000fe200078e00ff */
[----:B------:R-:W-:Y:S01]  /*07e0*/  IADD3 R34, R129, -0x126145ec, RZ ;  /* 0xed9eba1481227810 */ /* 0x000fe20007ffe0ff */
[----:B------:R-:W-:Y:S06]  /*07f0*/  @P3 EXIT ;  /* 0x000000000000394d */ /* 0x000fec0003800000 */
[----:B------:R-:W-:Y:S01]  /*0800*/  SHF.R.S32.HI R90, RZ, 0x3, R90 ;  /* 0x00000003ff5a7819 */ /* 0x000fe2000001145a */
[----:B------:R-:W-:Y:S01]  /*0810*/  IMAD.MOV.U32 R171, RZ, RZ, 0x1 ;  /* 0x00000001ffab7424 */ /* 0x000fe200078e00ff */
[--C-:B-----5:R-:W-:Y:S01]  /*0820*/  PRMT R143, RZ, 0x5410, R64.reuse ;  /* 0x00005410ff8f7816 */ /* 0x120fe20000000040 */
[----:B------:R-:W-:Y:S01]  /*0830*/  IMAD.MOV.U32 R175, RZ, RZ, RZ ;  /* 0x000000ffffaf7224 */ /* 0x000fe200078e00ff */
[----:B------:R-:W-:Y:S01]  /*0840*/  PRMT R148, RZ, 0x7610, R64 ;  /* 0x00007610ff947816 */ /* 0x000fe20000000040 */
[----:B------:R-:W-:Y:S01]  /*0850*/  ULDC.U8 UR6, c[0x0][0x1f0] ;  /* 0x00007c0000067ab9 */ /* 0x000fe20000000000 */
[----:B------:R-:W-:-:S02]  /*0860*/  PRMT R146, RZ, 0x5410, R65 ;  /* 0x00005410ff927816 */ /* 0x000fc40000000041 */
[----:B------:R-:W-:Y:S02]  /*0870*/  PRMT R150, RZ, 0x7610, R65 ;  /* 0x00007610ff967816 */ /* 0x000fe40000000041 */
[----:B------:R-:W-:Y:S02]  /*0880*/  LOP3.LUT R65, R47, 0x60, RZ, 0xc0, !PT ;  /* 0x000000602f417812 */ /* 0x000fe400078ec0ff */
[----:B------:R-:W-:Y:S02]  /*0890*/  LOP3.LUT R64, R90, 0x7f, RZ, 0xc0, !PT ;  /* 0x0000007f5a407812 */ /* 0x000fe400078ec0ff */
[--C-:B------:R-:W-:Y:S02]  /*08a0*/  PRMT R117, RZ, 0x5410, R70.reuse ;  /* 0x00005410ff757816 */ /* 0x100fe40000000046 */
[----:B------:R-:W-:Y:S01]  /*08b0*/  PRMT R119, RZ, 0x7610, R70 ;  /* 0x00007610ff777816 */ /* 0x000fe20000000046 */
[----:B------:R-:W-:Y:S01]  /*08c0*/  IMAD.IADD R65, R64, 0x1, -R65 ;  /* 0x0000000140417824 */ /* 0x000fe200078e0a41 */
[----:B------:R-:W-:-:S02]  /*08d0*/  PRMT R118, RZ, 0x5410, R71 ;  /* 0x00005410ff767816 */ /* 0x000fc40000000047 */
[----:B------:R-:W-:Y:S01]  /*08e0*/  PRMT R123, RZ, 0x7610, R71 ;  /* 0x00007610ff7b7816 */ /* 0x000fe20000000047 */
[----:B------:R-:W-:Y:S01]  /*08f0*/  IMAD.WIDE.U32 R70, R87, -0x2daee0ad, RZ ;  /* 0xd2511f5357467825 */ /* 0x000fe200078e00ff */
[----:B------:R-:W-:Y:S02]  /*0900*/  IADD3 R122, R129, -0x56f99767, RZ ;  /* 0xa9066899817a7810 */ /* 0x000fe40007ffe0ff */
[--C-:B------:R-:W-:Y:S02]  /*0910*/  PRMT R110, RZ, 0x5410, R68.reuse ;  /* 0x00005410ff6e7816 */ /* 0x100fe40000000044 */
[----:B------:R-:W-:Y:S02]  /*0920*/  PRMT R115, RZ, 0x7610, R68 ;  /* 0x00007610ff737816 */ /* 0x000fe40000000044 */
[----:B------:R-:W-:Y:S02]  /*0930*/  LOP3.LUT R85, R89, R8, R34, 0x96, !PT ;  /* 0x0000000859557212 */ /* 0x000fe400078e9622 */
[----:B------:R-:W-:-:S02]  /*0940*/  LOP3.LUT R68, R71, R88, R122, 0x96, !PT ;  /* 0x0000005847447212 */ /* 0x000fc400078e967a */
[----:B------:R-:W-:Y:S02]  /*0950*/  SHF.R.U32.HI R90, RZ, 0x2, R90 ;  /* 0x00000002ff5a7819 */ /* 0x000fe4000001165a */
[----:B------:R-:W-:Y:S02]  /*0960*/  IMNMX R65, RZ, R65, !PT ;  /* 0x00000041ff417217 */ /* 0x000fe40007800200 */
[--C-:B------:R-:W-:Y:S02]  /*0970*/  PRMT R114, RZ, 0x5410, R69.reuse ;  /* 0x00005410ff727816 */ /* 0x100fe40000000045 */
[----:B------:R-:W-:Y:S01]  /*0980*/  PRMT R116, RZ, 0x7610, R69 ;  /* 0x00007610ff747816 */ /* 0x000fe20000000045 */
[----:B------:R-:W-:Y:S01]  /*0990*/  IMAD.WIDE.U32 R68, R68, -0x326172a9, RZ ;  /* 0xcd9e8d5744447825 */ /* 0x000fe200078e00ff */
[--C-:B------:R-:W-:Y:S02]  /*09a0*/  PRMT R121, RZ, 0x5410, R72.reuse ;  /* 0x00005410ff797816 */ /* 0x100fe40000000048 */
[----:B------:R-:W-:-:S02]  /*09b0*/  PRMT R124, RZ, 0x7610, R72 ;  /* 0x00007610ff7c7816 */ /* 0x000fc40000000048 */
[--C-:B------:R-:W-:Y:S02]  /*09c0*/  PRMT R125, RZ, 0x5410, R73.reuse ;  /* 0x00005410ff7d7816 */ /* 0x100fe40000000049 */
[----:B------:R-:W-:Y:S01]  /*09d0*/  PRMT R127, RZ, 0x7610, R73 ;  /* 0x00007610ff7f7816 */ /* 0x000fe20000000049 */
[----:B------:R-:W-:Y:S01]  /*09e0*/  IMAD.WIDE.U32 R72, R85, -0x326172a9, RZ ;  /* 0xcd9e8d5755487825 */ /* 0x000fe200078e00ff */
[C---:B------:R-:W-:Y:S02]  /*09f0*/  IADD3 R120, R128.reuse, 0x1715609d, RZ ;  /* 0x1715609d80787810 */ /* 0x040fe40007ffe0ff */
[----:B------:R-:W-:Y:S02]  /*0a00*/  IADD3 R133, R128, -0x4ab325aa, RZ ;  /* 0xb54cda5680857810 */ /* 0x000fe40007ffe0ff */
[----:B------:R-:W-:Y:S02]  /*0a10*/  LOP3.LUT R90, R90, 0x3fffffe0, RZ, 0xc0, !PT ;  /* 0x3fffffe05a5a7812 */ /* 0x000fe400078ec0ff */
[----:B------:R-:W-:-:S02]  /*0a20*/  IMNMX R65, R65, 0x20, PT ;  /* 0x0000002041417817 */ /* 0x000fc40003800200 */
[--C-:B------:R-:W-:Y:S02]  /*0a30*/  PRMT R126, RZ, 0x5410, R74.reuse ;  /* 0x00005410ff7e7816 */ /* 0x100fe4000000004a */
[----:B------:R-:W-:Y:S01]  /*0a40*/  PRMT R130, RZ, 0x7610, R74 ;  /* 0x00007610ff827816 */ /* 0x000fe2000000004a */
[----:B------:R-:W-:Y:S01]  /*0a50*/  IMAD.IADD R65, R65, 0x1, R90 ;  /* 0x0000000141417824 */ /* 0x000fe200078e025a */
[--C-:B------:R-:W-:Y:S02]  /*0a60*/  PRMT R132, RZ, 0x5410, R60.reuse ;  /* 0x00005410ff847816 */ /* 0x100fe4000000003c */
[----:B------:R-:W-:Y:S01]  /*0a70*/  PRMT R137, RZ, 0x7610, R60 ;  /* 0x00007610ff897816 */ /* 0x000fe2000000003c */
[----:B------:R-:W-:Y:S01]  /*0a80*/  IMAD.SHL.U32 R65, R65, 0x8, RZ ;  /* 0x0000000841417824 */ /* 0x000fe200078e00ff */
[----:B------:R-:W-:Y:S02]  /*0a90*/  LOP3.LUT R74, R73, R84, R120, 0x96, !PT ;  /* 0x00000054494a7212 */ /* 0x000fe400078e9678 */
[----:B------:R-:W-:-:S02]  /*0aa0*/  LOP3.LUT R60, R69, R72, R133, 0x96, !PT ;  /* 0x00000048453c7212 */ /* 0x000fc400078e9685 */
[--C-:B------:R-:W-:Y:S01]  /*0ab0*/  PRMT R131, RZ, 0x5410, R75.reuse ;  /* 0x00005410ff837816 */ /* 0x100fe2000000004b */
[----:B------:R-:W0:Y:S01]  /*0ac0*/  I2F.U32 R65, R65 ;  /* 0x0000004100417306 */ /* 0x000e220000201000 */
[----:B------:R-:W-:Y:S01]  /*0ad0*/  PRMT R136, RZ, 0x7610, R75 ;  /* 0x00007610ff887816 */ /* 0x000fe2000000004b */
[----:B------:R-:W-:Y:S01]  /*0ae0*/  IMAD.WIDE.U32 R74, R74, -0x2daee0ad, RZ ;  /* 0xd2511f534a4a7825 */ /* 0x000fe200078e00ff */
[--C-:B------:R-:W-:Y:S02]  /*0af0*/  PRMT R135, RZ, 0x5410, R61.reuse ;  /* 0x00005410ff877816 */ /* 0x100fe4000000003d */
[----:B------:R-:W-:Y:S01]  /*0b00*/  PRMT R139, RZ, 0x7610, R61 ;  /* 0x00007610ff8b7816 */ /* 0x000fe2000000003d */
[----:B------:R-:W-:Y:S01]  /*0b10*/  IMAD.WIDE.U32 R60, R60, -0x2daee0ad, RZ ;  /* 0xd2511f533c3c7825 */ /* 0x000fe200078e00ff */
[C---:B------:R-:W-:Y:S02]  /*0b20*/  IADD3 R134, R129.reuse, 0x646e171e, RZ ;  /* 0x646e171e81867810 */ /* 0x040fe40007ffe0ff */
[----:B------:R-:W-:-:S02]  /*0b30*/  IADD3 R144, R129, 0x1fd5c5a3, RZ ;  /* 0x1fd5c5a381907810 */ /* 0x000fc40007ffe0ff */
[--C-:B------:R-:W-:Y:S02]  /*0b40*/  PRMT R138, RZ, 0x5410, R62.reuse ;  /* 0x00005410ff8a7816 */ /* 0x100fe4000000003e */
[----:B------:R-:W-:Y:S02]  /*0b50*/  PRMT R141, RZ, 0x7610, R62 ;  /* 0x00007610ff8d7816 */ /* 0x000fe4000000003e */
[----:B------:R-:W-:Y:S01]  /*0b60*/  LOP3.LUT R62, R75, R70, R134, 0x96, !PT ;  /* 0x000000464b3e7212 */ /* 0x000fe200078e9686 */
[----:B0-----:R0:W1:Y:S01]  /*0b70*/  MUFU.RCP R167, R65 ;  /* 0x0000004100a77308 */ /* 0x0010620000001000 */
[----:B------:R-:W-:Y:S01]  /*0b80*/  LOP3.LUT R74, R61, R74, R144, 0x96, !PT ;  /* 0x0000004a3d4a7212 */ /* 0x000fe200078e9690 */
[----:B------:R-:W-:Y:S01]  /*0b90*/  IMAD.SHL.U32 R61, R47, 0x20, RZ ;  /* 0x000000202f3d7824 */ /* 0x000fe200078e00ff */
[--C-:B------:R-:W-:Y:S02]  /*0ba0*/  PRMT R140, RZ, 0x5410, R63.reuse ;  /* 0x00005410ff8c7816 */ /* 0x100fe4000000003f */
[----:B------:R-:W-:Y:S01]  /*0bb0*/  PRMT R145, RZ, 0x7610, R63 ;  /* 0x00007610ff917816 */ /* 0x000fe2000000003f */
[----:B------:R-:W-:Y:S01]  /*0bc0*/  IMAD.WIDE.U32 R62, R62, -0x326172a9, RZ ;  /* 0xcd9e8d573e3e7825 */ /* 0x000fe200078e00ff */
[----:B------:R-:W-:-:S02]  /*0bd0*/  PRMT R149, RZ, 0x5410, R67 ;  /* 0x00005410ff957816 */ /* 0x000fc40000000043 */
[----:B------:R-:W-:Y:S02]  /*0be0*/  PRMT R156, RZ, 0x7610, R67 ;  /* 0x00007610ff9c7816 */ /* 0x000fe40000000043 */
[----:B------:R-:W-:Y:S02]  /*0bf0*/  IADD3 R142, R128, 0x5384540f, RZ ;  /* 0x5384540f808e7810 */ /* 0x000fe40007ffe0ff */
[----:B------:R-:W-:Y:S02]  /*0c00*/  LOP3.LUT R67, R61, 0x3e0, RZ, 0xc0, !PT ;  /* 0x000003e03d437812 */ /* 0x000fe400078ec0ff */
[----:B------:R-:W-:Y:S01]  /*0c10*/  LOP3.LUT R68, R63, R68, R142, 0x96, !PT ;  /* 0x000000443f447212 */ /* 0x000fe200078e968e */
[----:B------:R-:W-:Y:S01]  /*0c20*/  IMAD.HI.U32 R63, R74, -0x326172a9, RZ ;  /* 0xcd9e8d574a3f7827 */ /* 0x000fe200078e00ff */
[----:B------:R-:W-:Y:S02]  /*0c30*/  IADD3 R151, R128, -0xe443238, RZ ;  /* 0xf1bbcdc880977810 */ /* 0x000fe40007ffe0ff */
[----:B------:R-:W-:Y:S01]  /*0c40*/  IADD3 R155, R129, -0x24c28bd8, RZ ;  /* 0xdb3d7428819b7810 */ /* 0x000fe20007ffe0ff */
[----:B------:R-:W-:Y:S01]  /*0c50*/  IMAD.IADD R67, R64, 0x1, -R67 ;  /* 0x0000000140437824 */ /* 0x000fe200078e0a43 */
[----:B------:R-:W-:Y:S01]  /*0c60*/  LOP3.LUT R63, R63, R62, R151, 0x96, !PT ;  /* 0x0000003e3f3f7212 */ /* 0x000fe200078e9697 */
[----:B------:R-:W-:Y:S01]  /*0c70*/  IMAD.HI.U32 R61, R68, -0x2daee0ad, RZ ;  /* 0xd2511f53443d7827 */ /* 0x000fe200078e00ff */
[----:B------:R-:W-:-:S02]  /*0c80*/  PRMT R159, RZ, 0x5410, R52 ;  /* 0x00005410ff9f7816 */ /* 0x000fc40000000034 */
[----:B------:R-:W-:Y:S01]  /*0c90*/  IMNMX R67, RZ, R67, !PT ;  /* 0x00000043ff437217 */ /* 0x000fe20007800200 */
[----:B------:R-:W-:Y:S01]  /*0ca0*/  IMAD.HI.U32 R170, R63, -0x2daee0ad, RZ ;  /* 0xd2511f533faa7827 */ /* 0x000fe200078e00ff */
[----:B------:R-:W-:Y:S02]  /*0cb0*/  LOP3.LUT R61, R61, R60, R155, 0x96, !PT ;  /* 0x0000003c3d3d7212 */ /* 0x000fe400078e969b */
[----:B------:R-:W-:Y:S01]  /*0cc0*/  IMNMX R67, R67, 0x20, PT ;  /* 0x0000002043437817 */ /* 0x000fe20003800200 */
[----:B------:R-:W-:Y:S01]  /*0cd0*/  IMAD R178, R63, -0x2daee0ad, RZ ;  /* 0xd2511f533fb27824 */ /* 0x000fe200078e02ff */
[----:B------:R-:W-:Y:S01]  /*0ce0*/  PRMT R160, RZ, 0x7610, R52 ;  /* 0x00007610ffa07816 */ /* 0x000fe20000000034 */
[----:B------:R-:W-:Y:S01]  /*0cf0*/  IMAD R52, R74, -0x326172a9, RZ ;  /* 0xcd9e8d574a347824 */ /* 0x000fe200078e02ff */
[--C-:B------:R-:W-:Y:S01]  /*0d00*/  PRMT R161, RZ, 0x5410, R53.reuse ;  /* 0x00005410ffa17816 */ /* 0x100fe20000000035 */
[----:B------:R-:W-:Y:S01]  /*0d10*/  IMAD.HI.U32 R169, R61, -0x326172a9, RZ ;  /* 0xcd9e8d573da97827 */ /* 0x000fe200078e00ff */
[----:B------:R-:W-:-:S02]  /*0d20*/  PRMT R162, RZ, 0x7610, R53 ;  /* 0x00007610ffa27816 */ /* 0x000fc40000000035 */
[----:B------:R-:W-:Y:S01]  /*0d30*/  IADD3 R157, R128, -0x700cb87f, RZ ;  /* 0x8ff34781809d7810 */ /* 0x000fe20007ffe0ff */
[----:B------:R-:W-:Y:S01]  /*0d40*/  IMAD R53, R68, -0x2daee0ad, RZ ;  /* 0xd2511f5344357824 */ /* 0x000fe200078e02ff */
[----:B------:R-:W-:Y:S01]  /*0d50*/  IADD3 R158, R129, -0x695add53, RZ ;  /* 0x96a522ad819e7810 */ /* 0x000fe20007ffe0ff */
[----:B------:R-:W-:Y:S01]  /*0d60*/  IMAD.IADD R67, R90, 0x1, R67 ;  /* 0x000000015a437824 */ /* 0x000fe200078e0243 */
[--C-:B------:R-:W-:Y:S01]  /*0d70*/  PRMT R0, RZ, 0x5410, R100.reuse ;  /* 0x00005410ff007816 */ /* 0x100fe20000000064 */
[----:B------:R-:W-:Y:S01]  /*0d80*/  IMAD R176, R61, -0x326172a9, RZ ;  /* 0xcd9e8d573db07824 */ /* 0x000fe200078e02ff */
        /* <DEDUP_REMOVED lines=53> */
[----:B------:R-:W-:Y:S02]  /*10e0*/  LOP3.LUT R170, R170, R53, R158, 0x96, !PT ;  /* 0x00000035aaaa7212 */ /* 0x000fe400078e969e */
[----:B------:R-:W-:Y:S02]  /*10f0*/  LOP3.LUT R169, R169, R52, R157, 0x96, !PT ;  /* 0x00000034a9a97212 */ /* 0x000fe400078e969d */
[--C-:B------:R-:W-:Y:S02]  /*1100*/  PRMT R168, RZ, 0x5410, R56.reuse ;  /* 0x00005410ffa87816 */ /* 0x100fe40000000038 */
[----:B------:R-:W-:-:S02]  /*1110*/  PRMT R173, RZ, 0x7610, R56 ;  /* 0x00007610ffad7816 */ /* 0x000fc40000000038 */
[----:B------:R-:W-:Y:S02]  /*1120*/  LOP3.LUT R177, R86, 0x3, RZ, 0xc0, !PT ;  /* 0x0000000356b17812 */ /* 0x000fe400078ec0ff */
[----:B------:R-:W-:Y:S02]  /*1130*/  SHF.L.U32 R172, R67, 0x3, RZ ;  /* 0x0000000343ac7819 */ /* 0x000fe400000006ff */
[--C-:B------:R-:W-:Y:S02]  /*1140*/  PRMT R174, RZ, 0x5410, R57.reuse ;  /* 0x00005410ffae7816 */ /* 0x100fe40000000039 */
[----:B------:R-:W-:Y:S02]  /*1150*/  PRMT R179, RZ, 0x7610, R57 ;  /* 0x00007610ffb37816 */ /* 0x000fe40000000039 */
[--C-:B------:R-:W-:Y:S02]  /*1160*/  PRMT R180, RZ, 0x5410, R58.reuse ;  /* 0x00005410ffb47816 */ /* 0x100fe4000000003a */
[----:B------:R-:W-:-:S02]  /*1170*/  PRMT R181, RZ, 0x7610, R58 ;  /* 0x00007610ffb57816 */ /* 0x000fc4000000003a */
[--C-:B------:R-:W-:Y:S02]  /*1180*/  PRMT R182, RZ, 0x5410, R59.reuse ;  /* 0x00005410ffb67816 */ /* 0x100fe4000000003b */
[----:B01----:R-:W-:Y:S02]  /*1190*/  PRMT R183, RZ, 0x7610, R59 ;  /* 0x00007610ffb77816 */ /* 0x003fe4000000003b */
.L_x_11611:
        /* <DEDUP_REMOVED lines=16> */
[-C--:B------:R-:W-:Y:S02]  /*12a0*/  LEA.HI.SX32 R196, R153, R98.reuse, 0x1d ;  /* 0x0000006299c47211 */ /* 0x080fe400078feaff */
[----:B------:R-:W-:Y:S02]  /*12b0*/  @P2 LEA.HI.SX32 R193, R194, R98, 0x1d ;  /* 0x00000062c2c12211 */ /* 0x000fe400078feaff */
[----:B------:R-:W-:Y:S01]  /*12c0*/  SHF.R.S32.HI R194, RZ, 0x1f, R39 ;  /* 0x0000001fffc27819 */ /* 0x000fe20000011427 */
[----:B------:R-:W-:Y:S05]  /*12d0*/  @!P0 BRA `(.L_x_11299) ;  /* 0x000030f000008947 */ /* 0x000fea0003800000 */
[----:B-1----:R-:W-:-:S04]  /*12e0*/  ISETP.NE.U32.AND P3, PT, RZ, c[0x0][0x180], PT ;  /* 0x00006000ff007a0c */ /* 0x002fc80003f65070 */
        /* <DEDUP_REMOVED lines=27> */
.L_x_11303:
[----:B------:R-:W-:Y:S02]  /*14a0*/  IMAD.MOV.U32 R96, RZ, RZ, R176 ;  /* 0x000000ffff607224 */ /* 0x000fe400078e00b0 */
.L_x_11304:
[----:B------:R-:W-:Y:S05]  /*14b0*/  BSYNC B2 ;  /* 0x0000000000027941 */ /* 0x000fea0003800000 */
.L_x_11302:
        /* <DEDUP_REMOVED lines=16> */
.L_x_11308:
[----:B------:R-:W-:Y:S05]  /*15c0*/  BSYNC B3 ;  /* 0x0000000000037941 */ /* 0x000fea0003800000 */
.L_x_11307:
        /* <DEDUP_REMOVED lines=43> */
.L_x_11306:
[----:B------:R-:W-:Y:S05]  /*1880*/  BSYNC B2 ;  /* 0x0000000000027941 */ /* 0x000fea0003800000 */
.L_x_11305:
        /* <DEDUP_REMOVED lines=9> */
[----:B------:R-:W-:-:S04]  /*1920*/  FMUL.FTZ R56, R33, R56 ;  /* 0x0000003821387220 */ /* 0x000fc80000410000 */
[----:B------:R-:W-:Y:S02]  /*1930*/  @P3 FADD.FTZ R56, R52, R56 ;  /* 0x0000003834383221 */ /* 0x000fe40000010000 */
.L_x_11301:
[----:B0-----:R-:W-:Y:S05]  /*1940*/  BSYNC B1 ;  /* 0x0000000000017941 */ /* 0x001fea0003800000 */
.L_x_11300:
        /* <DEDUP_REMOVED lines=18> */
.L_x_11312:
[----:B------:R-:W-:Y:S02]  /*1a70*/  MOV R98, R176 ;  /* 0x000000b000627202 */ /* 0x000fe40000000f00 */
.L_x_11313:
[----:B------:R-:W-:Y:S05]  /*1a80*/  BSYNC B2 ;  /* 0x0000000000027941 */ /* 0x000fea0003800000 */
.L_x_11311:
        /* <DEDUP_REMOVED lines=16> */
.L_x_11317:
[----:B------:R-:W-:Y:S05]  /*1b90*/  BSYNC B3 ;  /* 0x0000000000037941 */ /* 0x000fea0003800000 */
.L_x_11316:
        /* <DEDUP_REMOVED lines=43> */
.L_x_11315:
[----:B------:R-:W-:Y:S05]  /*1e50*/  BSYNC B2 ;  /* 0x0000000000027941 */ /* 0x000fea0003800000 */
.L_x_11314:
        /* <DEDUP_REMOVED lines=11> */
.L_x_11310:
[----:B------:R-:W-:Y:S05]  /*1f10*/  BSYNC B1 ;  /* 0x0000000000017941 */ /* 0x000fea0003800000 */
.L_x_11309:
        /* <DEDUP_REMOVED lines=18> */
.L_x_11321:
[----:B------:R-:W-:Y:S02]  /*2040*/  IMAD.MOV.U32 R98, RZ, RZ, R176 ;  /* 0x000000ffff627224 */ /* 0x000fe400078e00b0 */
.L_x_11322:
[----:B------:R-:W-:Y:S05]  /*2050*/  BSYNC B2 ;  /* 0x0000000000027941 */ /* 0x000fea0003800000 */
.L_x_11320:
        /* <DEDUP_REMOVED lines=16> */
.L_x_11326:
[----:B------:R-:W-:Y:S05]  /*2160*/  BSYNC B3 ;  /* 0x0000000000037941 */ /* 0x000fea0003800000 */
.L_x_11325:
        /* <DEDUP_REMOVED lines=43> */
.L_x_11324:
[----:B------:R-:W-:Y:S05]  /*2420*/  BSYNC B2 ;  /* 0x0000000000027941 */ /* 0x000fea0003800000 */
.L_x_11323:
        /* <DEDUP_REMOVED lines=11> */
.L_x_11319:
[----:B------:R-:W-:Y:S05]  /*24e0*/  BSYNC B1 ;  /* 0x0000000000017941 */ /* 0x000fea0003800000 */
.L_x_11318:
        /* <DEDUP_REMOVED lines=18> */
.L_x_11330:
[----:B------:R-:W-:Y:S02]  /*2610*/  IMAD.MOV.U32 R152, RZ, RZ, R176 ;  /* 0x000000ffff987224 */ /* 0x000fe400078e00b0 */
.L_x_11331:
[----:B------:R-:W-:Y:S05]  /*2620*/  BSYNC B2 ;  /* 0x0000000000027941 */ /* 0x000fea0003800000 */
.L_x_11329:
        /* <DEDUP_REMOVED lines=16> */
.L_x_11335:
[----:B------:R-:W-:Y:S05]  /*2730*/  BSYNC B3 ;  /* 0x0000000000037941 */ /* 0x000fea0003800000 */
.L_x_11334:
        /* <DEDUP_REMOVED lines=43> */
.L_x_11333:
[----:B------:R-:W-:Y:S05]  /*29f0*/  BSYNC B2 ;  /* 0x0000000000027941 */ /* 0x000fea0003800000 */
.L_x_11332:
        /* <DEDUP_REMOVED lines=11> */
.L_x_11328:
[----:B------:R-:W-:Y:S05]  /*2ab0*/  BSYNC B1 ;  /* 0x0000000000017941 */ /* 0x000fea0003800000 */
.L_x_11327:
        /* <DEDUP_REMOVED lines=18> */
.L_x_11339:
[----:B------:R-:W-:Y:S02]  /*2be0*/  IMAD.MOV.U32 R152, RZ, RZ, R176 ;  /* 0x000000ffff987224 */ /* 0x000fe400078e00b0 */
.L_x_11340:
[----:B------:R-:W-:Y:S05]  /*2bf0*/  BSYNC B2 ;  /* 0x0000000000027941 */ /* 0x000fea0003800000 */
.L_x_11338:
        /* <DEDUP_REMOVED lines=16> */
.L_x_11344:
[----:B------:R-:W-:Y:S05]  /*2d00*/  BSYNC B3 ;  /* 0x0000000000037941 */ /* 0x000fea0003800000 */
.L_x_11343:
        /* <DEDUP_REMOVED lines=43> */
.L_x_11342:
[----:B------:R-:W-:Y:S05]  /*2fc0*/  BSYNC B2 ;  /* 0x0000000000027941 */ /* 0x000fea0003800000 */
.L_x_11341:
        /* <DEDUP_REMOVED lines=11> */
.L_x_11337:
[----:B------:R-:W-:Y:S05]  /*3080*/  BSYNC B1 ;  /* 0x0000000000017941 */ /* 0x000fea0003800000 */
.L_x_11336:
        /* <DEDUP_REMOVED lines=18> */
.L_x_11348:
[----:B------:R-:W-:Y:S02]  /*31b0*/  IMAD.MOV.U32 R197, RZ, RZ, R176 ;  /* 0x000000ffffc57224 */ /* 0x000fe400078e00b0 */
.L_x_11349:
[----:B------:R-:W-:Y:S05]  /*31c0*/  BSYNC B2 ;  /* 0x0000000000027941 */ /* 0x000fea0003800000 */
.L_x_11347:
        /* <DEDUP_REMOVED lines=16> */
.L_x_11353:
[----:B------:R-:W-:Y:S05]  /*32d0*/  BSYNC B3 ;  /* 0x0000000000037941 */ /* 0x000fea0003800000 */
.L_x_11352:
        /* <DEDUP_REMOVED lines=43> */
.L_x_11351:
[----:B------:R-:W-:Y:S05]  /*3590*/  BSYNC B2 ;  /* 0x0000000000027941 */ /* 0x000fea0003800000 */
.L_x_11350:
        /* <DEDUP_REMOVED lines=11> */
.L_x_11346:
[----:B------:R-:W-:Y:S05]  /*3650*/  BSYNC B1 ;  /* 0x0000000000017941 */ /* 0x000fea0003800000 */
.L_x_11345:
        /* <DEDUP_REMOVED lines=18> */
.L_x_11357:
[----:B------:R-:W-:Y:S02]  /*3780*/  IMAD.MOV.U32 R197, RZ, RZ, R176 ;  /* 0x000000ffffc57224 */ /* 0x000fe400078e00b0 */
.L_x_11358:
[----:B------:R-:W-:Y:S05]  /*3790*/  BSYNC B2 ;  /* 0x0000000000027941 */ /* 0x000fea0003800000 */
.L_x_11356:
        /* <DEDUP_REMOVED lines=16> */
.L_x_11362:
[----:B------:R-:W-:Y:S05]  /*38a0*/  BSYNC B3 ;  /* 0x0000000000037941 */ /* 0x000fea0003800000 */
.L_x_11361:
        /* <DEDUP_REMOVED lines=42> */
[----:B------:R-:W-:Y:S02]  /*3b50*/  MOV R96, RZ ;  /* 0x000000ff00607202 */ /* 0x000fe40000000f00 */
.L_x_11360:
[----:B------:R-:W-:Y:S05]  /*3b60*/  BSYNC B2 ;  /* 0x0000000000027941 */ /* 0x000fea0003800000 */
.L_x_11359:
        /* <DEDUP_REMOVED lines=11> */
.L_x_11355:
[----:B------:R-:W-:Y:S05]  /*3c20*/  BSYNC B1 ;  /* 0x0000000000017941 */ /* 0x000fea0003800000 */
.L_x_11354:
        /* <DEDUP_REMOVED lines=18> */
.L_x_11366:
[----:B------:R-:W-:Y:S02]  /*3d50*/  IMAD.MOV.U32 R197, RZ, RZ, R176 ;  /* 0x000000ffffc57224 */ /* 0x000fe400078e00b0 */
.L_x_11367:
[----:B------:R-:W-:Y:S05]  /*3d60*/  BSYNC B2 ;  /* 0x0000000000027941 */ /* 0x000fea0003800000 */
.L_x_11365:
        /* <DEDUP_REMOVED lines=16> */
.L_x_11371:
[----:B------:R-:W-:Y:S05]  /*3e70*/  BSYNC B3 ;  /* 0x0000000000037941 */ /* 0x000fea0003800000 */
.L_x_11370:
        /* <DEDUP_REMOVED lines=42> */
[----:B------:R-:W-:Y:S02]  /*4120*/  MOV R178, R96 ;  /* 0x0000006000b27202 */ /* 0x000fe40000000f00 */
.L_x_11369:
[----:B------:R-:W-:Y:S05]  /*4130*/  BSYNC B2 ;  /* 0x0000000000027941 */ /* 0x000fea0003800000 */
.L_x_11368:
        /* <DEDUP_REMOVED lines=11> */
.L_x_11364:
[----:B------:R-:W-:Y:S05]  /*41f0*/  BSYNC B1 ;  /* 0x0000000000017941 */ /* 0x000fea0003800000 */
.L_x_11363:
        /* <DEDUP_REMOVED lines=26> */
.L_x_11373:
[----:B------:R-:W-:Y:S05]  /*43a0*/  BSYNC B1 ;  /* 0x0000000000017941 */ /* 0x000fea0003800000 */
.L_x_11372:
[----:B------:R-:W-:Y:S02]  /*43b0*/  IADD3 R196, R196, 0x80, RZ ;  /* 0x00000080c4c47810 */ /* 0x000fe40007ffe0ff */
[----:B------:R-:W-:Y:S02]  /*43c0*/  IADD3 R193, R193, 0x80, RZ ;  /* 0x00000080c1c17810 */ /* 0x000fe40007ffe0ff */
.L_x_11299:
[----:B-1----:R-:W-:Y:S05]  /*43d0*/  BSYNC B0 ;  /* 0x0000000000007941 */ /* 0x002fea0003800000 */
.L_x_11298:
        /* <DEDUP_REMOVED lines=31> */
.L_x_11379:
[----:B0-----:R-:W-:Y:S02]  /*45d0*/  IMAD.MOV.U32 R96, RZ, RZ, R176 ;  /* 0x000000ffff607224 */ /* 0x001fe400078e00b0 */
.L_x_11380:
[----:B------:R-:W-:Y:S05]  /*45e0*/  BSYNC B2 ;  /* 0x0000000000027941 */ /* 0x000fea0003800000 */
.L_x_11378:
        /* <DEDUP_REMOVED lines=16> */
.L_x_11384:
[----:B------:R-:W-:Y:S05]  /*46f0*/  BSYNC B3 ;  /* 0x0000000000037941 */ /* 0x000fea0003800000 */
.L_x_11383:
        /* <DEDUP_REMOVED lines=43> */
.L_x_11382:
[----:B------:R-:W-:Y:S05]  /*49b0*/  BSYNC B2 ;  /* 0x0000000000027941 */ /* 0x000fea0003800000 */
.L_x_11381:
        /* <DEDUP_REMOVED lines=11> */
.L_x_11377:
[----:B-1----:R-:W-:Y:S05]  /*4a70*/  BSYNC B1 ;  /* 0x0000000000017941 */ /* 0x002fea0003800000 */
.L_x_11376:
        /* <DEDUP_REMOVED lines=11> */
[----:B0-----:R-:W-:-:S11]  /*4b30*/  MOV R98, R170 ;  /* 0x000000aa00627202 */ /* 0x001fd60000000f00 */
[----:B------:R-:W-:Y:S05]  /*4b40*/  @!P5 BRA `(.L_x_11389) ;  /* 0x000000600000d947 */ /* 0x000fea0003800000 */
[----:B------:R-:W-:Y:S01]  /*4b50*/  ISETP.NE.AND P5, PT, R78, 0x3, PT ;  /* 0x000000034e00780c */ /* 0x000fe20003fa5270 */
[----:B------:R-:W-:-:S12]  /*4b60*/  IMAD.MOV.U32 R98, RZ, RZ, R169 ;  /* 0x000000ffff627224 */ /* 0x000fd800078e00a9 */
[----:B------:R-:W-:Y:S05]  /*4b70*/  @P5 BRA `(.L_x_11389) ;  /* 0x0000003000005947 */ /* 0x000fea0003800000 */
[----:B------:R-:W-:Y:S01]  /*4b80*/  IMAD.MOV.U32 R98, RZ, RZ, R178 ;  /* 0x000000ffff627224 */ /* 0x000fe200078e00b2 */
[----:B------:R-:W-:Y:S05]  /*4b90*/  BRA `(.L_x_11389) ;  /* 0x0000001000007947 */ /* 0x000fea0003800000 */
.L_x_11388:
[----:B0-----:R-:W-:Y:S02]  /*4ba0*/  IMAD.MOV.U32 R98, RZ, RZ, R176 ;  /* 0x000000ffff627224 */ /* 0x001fe400078e00b0 */
.L_x_11389:
[----:B------:R-:W-:Y:S05]  /*4bb0*/  BSYNC B2 ;  /* 0x0000000000027941 */ /* 0x000fea0003800000 */
.L_x_11387:
        /* <DEDUP_REMOVED lines=16> */
.L_x_11393:
[----:B------:R-:W-:Y:S05]  /*4cc0*/  BSYNC B3 ;  /* 0x0000000000037941 */ /* 0x000fea0003800000 */
.L_x_11392:
        /* <DEDUP_REMOVED lines=43> */
.L_x_11391:
[----:B------:R-:W-:Y:S05]  /*4f80*/  BSYNC B2 ;  /* 0x0000000000027941 */ /* 0x000fea0003800000 */
.L_x_11390:
        /* <DEDUP_REMOVED lines=11> */
.L_x_11386:
[----:B------:R-:W-:Y:S05]  /*5040*/  BSYNC B1 ;  /* 0x0000000000017941 */ /* 0x000fea0003800000 */
.L_x_11385:
        /* <DEDUP_REMOVED lines=18> */
.L_x_11397:
[----:B0-----:R-:W-:Y:S02]  /*5170*/  IMAD.MOV.U32 R98, RZ, RZ, R176 ;  /* 0x000000ffff627224 */ /* 0x001fe400078e00b0 */
.L_x_11398:
[----:B------:R-:W-:Y:S05]  /*5180*/  BSYNC B2 ;  /* 0x0000000000027941 */ /* 0x000fea0003800000 */
.L_x_11396:
        /* <DEDUP_REMOVED lines=16> */
.L_x_11402:
[----:B------:R-:W-:Y:S05]  /*5290*/  BSYNC B3 ;  /* 0x0000000000037941 */ /* 0x000fea0003800000 */
.L_x_11401:
        /* <DEDUP_REMOVED lines=43> */
.L_x_11400:
[----:B------:R-:W-:Y:S05]  /*5550*/  BSYNC B2 ;  /* 0x0000000000027941 */ /* 0x000fea0003800000 */
.L_x_11399:
        /* <DEDUP_REMOVED lines=11> */
.L_x_11395:
[----:B------:R-:W-:Y:S05]  /*5610*/  BSYNC B1 ;  /* 0x0000000000017941 */ /* 0x000fea0003800000 */
.L_x_11394:
        /* <DEDUP_REMOVED lines=18> */
.L_x_11406:
[----:B------:R-:W-:Y:S02]  /*5740*/  IMAD.MOV.U32 R152, RZ, RZ, R176 ;  /* 0x000000ffff987224 */ /* 0x000fe400078e00b0 */
.L_x_11407:
[----:B------:R-:W-:Y:S05]  /*5750*/  BSYNC B2 ;  /* 0x0000000000027941 */ /* 0x000fea0003800000 */
.L_x_11405:
        /* <DEDUP_REMOVED lines=16> */
.L_x_11411:
[----:B------:R-:W-:Y:S05]  /*5860*/  BSYNC B3 ;  /* 0x0000000000037941 */ /* 0x000fea0003800000 */
.L_x_11410:
[----:B------:R-:W-:Y:S01]  /*5870*/  IMAD.HI.U32 R75, R46, -0x326172a9, RZ ;  /* 0xcd9e8d572e4b7827 */ /* 0x000fe200078e00ff */
[----:B------:R-:W-:-:S03]  /*5880*/  LOP3.LUT R76, R76, R175, R129, 0x96, !PT ;  /* 0x000000af4c4c7212 */ /* 0x000fc600078e9681 */
[----:B------:R-:W-:Y:S01]  /*5890*/  IMAD R79, R46, -0x326172a9, RZ ;  /* 0xcd9e8d572e4f7824 */ /* 0x000fe200078e02ff */
[----:B------:R-:W-:Y:S01]  /*58a0*/  LOP3.LUT R75, R75, R44, R128, 0x96, !PT ;  /* 0x0000002c4b4b7212 */ /* 0x000fe200078e9680 */
[----:B------:R-:W-:-:S04]  /*58b0*/  IMAD.WIDE.U32 R76, R76, -0x326172a9, RZ ;  /* 0xcd9e8d574c4c7825 */ /* 0x000fc800078e00ff */
[----:B------:R-:W-:Y:S01]  /*58c0*/  IMAD R78, R45, -0x2daee0ad, RZ ;  /* 0xd2511f532d4e7824 */ /* 0x000fe200078e02ff */
[----:B------:R-:W-:Y:S01]  /*58d0*/  LOP3.LUT R79, R77, R79, R42, 0x96, !PT ;  /* 0x0000004f4d4f7212 */ /* 0x000fe200078e962a */
[----:B0-----:R-:W-:-:S04]  /*58e0*/  IMAD.WIDE.U32 R98, R75, -0x2daee0ad, RZ ;  /* 0xd2511f534b627825 */ /* 0x001fc800078e00ff */
        /* <DEDUP_REMOVED lines=35> */
.L_x_11409:
[----:B------:R-:W-:Y:S05]  /*5b20*/  BSYNC B2 ;  /* 0x0000000000027941 */ /* 0x000fea0003800000 */
.L_x_11408:
        /* <DEDUP_REMOVED lines=9> */
[----:B------:R-:W-:-:S04]  /*5bc0*/  FMUL.FTZ R75, R22, R75 ;  /* 0x0000004b164b7220 */ /* 0x000fc80000410000 */
[----:B------:R-:W-:Y:S02]  /*5bd0*/  @P3 FADD.FTZ R75, R55, R75 ;  /* 0x0000004b374b3221 */ /* 0x000fe40000010000 */
.L_x_11404:
[----:B------:R-:W-:Y:S05]  /*5be0*/  BSYNC B1 ;  /* 0x0000000000017941 */ /* 0x000fea0003800000 */
.L_x_11403:
        /* <DEDUP_REMOVED lines=18> */
.L_x_11415:
[----:B------:R-:W-:Y:S02]  /*5d10*/  IMAD.MOV.U32 R152, RZ, RZ, R176 ;  /* 0x000000ffff987224 */ /* 0x000fe400078e00b0 */
.L_x_11416:
[----:B------:R-:W-:Y:S05]  /*5d20*/  BSYNC B2 ;  /* 0x0000000000027941 */ /* 0x000fea0003800000 */
.L_x_11414:
        /* <DEDUP_REMOVED lines=16> */
.L_x_11420:
[----:B------:R-:W-:Y:S05]  /*5e30*/  BSYNC B3 ;  /* 0x0000000000037941 */ /* 0x000fea0003800000 */
.L_x_11419:
[----:B------:R-:W-:Y:S01]  /*5e40*/  IMAD.HI.U32 R77, R46, -0x326172a9, RZ ;  /* 0xcd9e8d572e4d7827 */ /* 0x000fe200078e00ff */
[----:B------:R-:W-:-:S03]  /*5e50*/  LOP3.LUT R76, R76, R175, R129, 0x96, !PT ;  /* 0x000000af4c4c7212 */ /* 0x000fc600078e9681 */
[----:B------:R-:W-:Y:S01]  /*5e60*/  IMAD R79, R46, -0x326172a9, RZ ;  /* 0xcd9e8d572e4f7824 */ /* 0x000fe200078e02ff */
[----:B0-----:R-:W-:Y:S01]  /*5e70*/  LOP3.LUT R98, R77, R44, R128, 0x96, !PT ;  /* 0x0000002c4d627212 */ /* 0x001fe200078e9680 */
        /* <DEDUP_REMOVED lines=37> */
[----:B------:R-:W-:Y:S01]  /*60d0*/  IMAD.MOV.U32 R78, RZ, RZ, RZ ;  /* 0x000000ffff4e7224 */ /* 0x000fe200078e00ff */
[----:B------:R-:W-:Y:S02]  /*60e0*/  MOV R178, R76 ;  /* 0x0000004c00b27202 */ /* 0x000fe40000000f00 */
.L_x_11418:
[----:B------:R-:W-:Y:S05]  /*60f0*/  BSYNC B2 ;  /* 0x0000000000027941 */ /* 0x000fea0003800000 */
.L_x_11417:
        /* <DEDUP_REMOVED lines=11> */
.L_x_11413:
[----:B------:R-:W-:Y:S05]  /*61b0*/  BSYNC B1 ;  /* 0x0000000000017941 */ /* 0x000fea0003800000 */
.L_x_11412:
        /* <DEDUP_REMOVED lines=18> */
.L_x_11424:
[----:B------:R-:W-:Y:S02]  /*62e0*/  IMAD.MOV.U32 R197, RZ, RZ, R176 ;  /* 0x000000ffffc57224 */ /* 0x000fe400078e00b0 */
.L_x_11425:
[----:B------:R-:W-:Y:S05]  /*62f0*/  BSYNC B2 ;  /* 0x0000000000027941 */ /* 0x000fea0003800000 */
.L_x_11423:
        /* <DEDUP_REMOVED lines=16> */
.L_x_11429:
[----:B------:R-:W-:Y:S05]  /*6400*/  BSYNC B3 ;  /* 0x0000000000037941 */ /* 0x000fea0003800000 */
.L_x_11428:
[----:B------:R-:W-:Y:S01]  /*6410*/  IMAD.HI.U32 R77, R46, -0x326172a9, RZ ;  /* 0xcd9e8d572e4d7827 */ /* 0x000fe200078e00ff */
[----:B------:R-:W-:-:S03]  /*6420*/  LOP3.LUT R78, R78, R175, R129, 0x96, !PT ;  /* 0x000000af4e4e7212 */ /* 0x000fc600078e9681 */
[----:B0-----:R-:W-:Y:S01]  /*6430*/  IMAD R97, R46, -0x326172a9, RZ ;  /* 0xcd9e8d572e617824 */ /* 0x001fe200078e02ff */
        /* <DEDUP_REMOVED lines=40> */
.L_x_11427:
[----:B------:R-:W-:Y:S05]  /*66c0*/  BSYNC B2 ;  /* 0x0000000000027941 */ /* 0x000fea0003800000 */
.L_x_11426:
        /* <DEDUP_REMOVED lines=11> */
.L_x_11422:
[----:B------:R-:W-:Y:S05]  /*6780*/  BSYNC B1 ;  /* 0x0000000000017941 */ /* 0x000fea0003800000 */
.L_x_11421:
        /* <DEDUP_REMOVED lines=18> */
.L_x_11433:
[----:B------:R-:W-:Y:S02]  /*68b0*/  IMAD.MOV.U32 R197, RZ, RZ, R176 ;  /* 0x000000ffffc57224 */ /* 0x000fe400078e00b0 */
.L_x_11434:
[----:B------:R-:W-:Y:S05]  /*68c0*/  BSYNC B2 ;  /* 0x0000000000027941 */ /* 0x000fea0003800000 */
.L_x_11432:
        /* <DEDUP_REMOVED lines=16> */
.L_x_11438:
[----:B------:R-:W-:Y:S05]  /*69d0*/  BSYNC B3 ;  /* 0x0000000000037941 */ /* 0x000fea0003800000 */
.L_x_11437:
        /* <DEDUP_REMOVED lines=43> */
.L_x_11436:
[----:B------:R-:W-:Y:S05]  /*6c90*/  BSYNC B2 ;  /* 0x0000000000027941 */ /* 0x000fea0003800000 */
.L_x_11435:
        /* <DEDUP_REMOVED lines=11> */
.L_x_11431:
[----:B------:R-:W-:Y:S05]  /*6d50*/  BSYNC B1 ;  /* 0x0000000000017941 */ /* 0x000fea0003800000 */
.L_x_11430:
        /* <DEDUP_REMOVED lines=18> */
.L_x_11442:
[----:B------:R-:W-:Y:S02]  /*6e80*/  IMAD.MOV.U32 R197, RZ, RZ, R176 ;  /* 0x000000ffffc57224 */ /* 0x000fe400078e00b0 */
.L_x_11443:
[----:B------:R-:W-:Y:S05]  /*6e90*/  BSYNC B2 ;  /* 0x0000000000027941 */ /* 0x000fea0003800000 */
.L_x_11441:
        /* <DEDUP_REMOVED lines=16> */
.L_x_11447:
[----:B------:R-:W-:Y:S05]  /*6fa0*/  BSYNC B3 ;  /* 0x0000000000037941 */ /* 0x000fea0003800000 */
.L_x_11446:
        /* <DEDUP_REMOVED lines=43> */
.L_x_11445:
[----:B------:R-:W-:Y:S05]  /*7260*/  BSYNC B2 ;  /* 0x0000000000027941 */ /* 0x000fea0003800000 */
.L_x_11444:
        /* <DEDUP_REMOVED lines=11> */
.L_x_11440:
[----:B------:R-:W-:Y:S05]  /*7320*/  BSYNC B1 ;  /* 0x0000000000017941 */ /* 0x000fea0003800000 */
.L_x_11439:
        /* <DEDUP_REMOVED lines=26> */
.L_x_11449:
[----:B------:R-:W-:Y:S05]  /*74d0*/  BSYNC B1 ;  /* 0x0000000000017941 */ /* 0x000fea0003800000 */
.L_x_11448:
[----:B------:R-:W-:Y:S02]  /*74e0*/  IADD3 R196, R196, 0x80, RZ ;  /* 0x00000080c4c47810 */ /* 0x000fe40007ffe0ff */
[----:B------:R-:W-:Y:S02]  /*74f0*/  IADD3 R193, R193, 0x80, RZ ;  /* 0x00000080c1c17810 */ /* 0x000fe40007ffe0ff */
.L_x_11375:
[----:B------:R-:W-:Y:S05]  /*7500*/  BSYNC B0 ;  /* 0x0000000000007941 */ /* 0x000fea0003800000 */
.L_x_11374:
[----:B------:R-:W-:Y:S01]  /*7510*/  ISETP.NE.AND P3, PT, R49, RZ, PT ;  /* 0x000000ff3100720c */ /* 0x000fe20003f65270 */
[----:B------:R-:W-:-:S12]  /*7520*/  BSSY B0, `(.L_x_11450) ;  /* 0x0000311000007945 */ /* 0x000fd80003800000 */
[----:B------:R-:W-:Y:S05]  /*7530*/  @!P3 BRA `(.L_x_11451) ;  /* 0x000030f00000b947 */ /* 0x000fea0003800000 */
[----:B------:R-:W-:-:S04]  /*7540*/  ISETP.NE.U32.AND P3, PT, RZ, c[0x0][0x180], PT ;  /* 0x00006000ff007a0c */ /* 0x000fc80003f65070 */
[----:B------:R-:W-:Y:S02]  /*7550*/  ISETP.NE.AND.EX P3, PT, RZ, c[0x0][0x184], PT, P3 ;  /* 0x00006100ff007a0c */ /* 0x000fe40003f65330 */
[----:B------:R-:W-:-:S11]  /*7560*/  @P2 MOV R84, 0x10 ;  /* 0x0000001000542802 */ /* 0x000fd60000000f00 */
[----:B------:R-:W-:-:S04]  /*7570*/  @P3 IMAD.MOV.U32 R83, RZ, RZ, 0x20 ;  /* 0x00000020ff533424 */ /* 0x000fc800078e00ff */
[----:B------:R-:W-:-:S04]  /*7580*/  @P3 IMAD.WIDE.U32 R82, R196, R83, c[0x0][0x180] ;  /* 0x00006000c4523625 */ /* 0x000fc800078e0053 */
[----:B------:R-:W-:Y:S01]  /*7590*/  @P2 IMAD.WIDE.U32 R84, R193, R84, c[0x0][0x170] ;  /* 0x00005c00c1542625 */ /* 0x000fe200078e0054 */
[----:B------:R-:W2:Y:S01]  /*75a0*/  @P3 LDG.E.128 R52, [R82.64] ;  /* 0x0000000452343981 */ /* 0x000ea2000c1e1d00 */
[----:B------:R-:W-:-:S03]  /*75b0*/  ISETP.GT.AND P4, PT, R195, RZ, PT ;  /* 0x000000ffc300720c */ /* 0x000fc60003f84270 */
[----:B------:R1:W5:Y:S04]  /*75c0*/  @P2 LDG.E.128 R60, [R84.64] ;  /* 0x00000004543c2981 */ /* 0x000368000c1e1d00 */
[----:B------:R1:W5:Y:S01]  /*75d0*/  @P3 LDG.E.128 R64, [R82.64+0x10] ;  /* 0x0000100452403981 */ /* 0x000362000c1e1d00 */
[----:B------:R-:W-:Y:S05]  /*75e0*/  BSSY B1, `(.L_x_11452) ;  /* 0x000005c000017945 */ /* 0x000fea0003800000 */
        /* <DEDUP_REMOVED lines=17> */
.L_x_11455:
[----:B0-----:R-:W-:Y:S02]  /*7700*/  IMAD.MOV.U32 R96, RZ, RZ, R176 ;  /* 0x000000ffff607224 */ /* 0x001fe400078e00b0 */
.L_x_11456:
[----:B------:R-:W-:Y:S05]  /*7710*/  BSYNC B2 ;  /* 0x0000000000027941 */ /* 0x000fea0003800000 */
.L_x_11454:
        /* <DEDUP_REMOVED lines=16> */
.L_x_11460:
[----:B------:R-:W-:Y:S05]  /*7820*/  BSYNC B3 ;  /* 0x0000000000037941 */ /* 0x000fea0003800000 */
.L_x_11459:
        /* <DEDUP_REMOVED lines=43> */
.L_x_11458:
[----:B------:R-:W-:Y:S05]  /*7ae0*/  BSYNC B2 ;  /* 0x0000000000027941 */ /* 0x000fea0003800000 */
.L_x_11457:
        /* <DEDUP_REMOVED lines=11> */
.L_x_11453:
[----:B-1----:R-:W-:Y:S05]  /*7ba0*/  BSYNC B1 ;  /* 0x0000000000017941 */ /* 0x002fea0003800000 */
.L_x_11452:
        /* <DEDUP_REMOVED lines=18> */
.L_x_11464:
[----:B0-----:R-:W-:Y:S02]  /*7cd0*/  IMAD.MOV.U32 R98, RZ, RZ, R176 ;  /* 0x000000ffff627224 */ /* 0x001fe400078e00b0 */
.L_x_11465:
[----:B------:R-:W-:Y:S05]  /*7ce0*/  BSYNC B2 ;  /* 0x0000000000027941 */ /* 0x000fea0003800000 */
.L_x_11463:
        /* <DEDUP_REMOVED lines=16> */
.L_x_11469:
[----:B------:R-:W-:Y:S05]  /*7df0*/  BSYNC B3 ;  /* 0x0000000000037941 */ /* 0x000fea0003800000 */
.L_x_11468:
        /* <DEDUP_REMOVED lines=43> */
.L_x_11467:
[----:B------:R-:W-:Y:S05]  /*80b0*/  BSYNC B2 ;  /* 0x0000000000027941 */ /* 0x000fea0003800000 */
.L_x_11466:
        /* <DEDUP_REMOVED lines=11> */
.L_x_11462:
[----:B------:R-:W-:Y:S05]  /*8170*/  BSYNC B1 ;  /* 0x0000000000017941 */ /* 0x000fea0003800000 */
.L_x_11461:
        /* <DEDUP_REMOVED lines=18> */
.L_x_11473:
[----:B0-----:R-:W-:Y:S02]  /*82a0*/  IMAD.MOV.U32 R98, RZ, RZ, R176 ;  /* 0x000000ffff627224 */ /* 0x001fe400078e00b0 */
.L_x_11474:
[----:B------:R-:W-:Y:S05]  /*82b0*/  BSYNC B2 ;  /* 0x0000000000027941 */ /* 0x000fea0003800000 */
.L_x_11472:
        /* <DEDUP_REMOVED lines=16> */
.L_x_11478:
[----:B------:R-:W-:Y:S05]  /*83c0*/  BSYNC B3 ;  /* 0x0000000000037941 */ /* 0x000fea0003800000 */
.L_x_11477:
        /* <DEDUP_REMOVED lines=43> */
.L_x_11476:
[----:B------:R-:W-:Y:S05]  /*8680*/  BSYNC B2 ;  /* 0x0000000000027941 */ /* 0x000fea0003800000 */
.L_x_11475:
        /* <DEDUP_REMOVED lines=11> */
.L_x_11471:
[----:B------:R-:W-:Y:S05]  /*8740*/  BSYNC B1 ;  /* 0x0000000000017941 */ /* 0x000fea0003800000 */
.L_x_11470:
        /* <DEDUP_REMOVED lines=18> */
.L_x_11482:
[----:B------:R-:W-:Y:S02]  /*8870*/  IMAD.MOV.U32 R152, RZ, RZ, R176 ;  /* 0x000000ffff987224 */ /* 0x000fe400078e00b0 */
.L_x_11483:
[----:B------:R-:W-:Y:S05]  /*8880*/  BSYNC B2 ;  /* 0x0000000000027941 */ /* 0x000fea0003800000 */
.L_x_11481:
        /* <DEDUP_REMOVED lines=16> */
.L_x_11487:
[----:B------:R-:W-:Y:S05]  /*8990*/  BSYNC B3 ;  /* 0x0000000000037941 */ /* 0x000fea0003800000 */
.L_x_11486:
        /* <DEDUP_REMOVED lines=43> */
.L_x_11485:
[----:B------:R-:W-:Y:S05]  /*8c50*/  BSYNC B2 ;  /* 0x0000000000027941 */ /* 0x000fea0003800000 */
.L_x_11484:
        /* <DEDUP_REMOVED lines=11> */
.L_x_11480:
[----:B------:R-:W-:Y:S05]  /*8d10*/  BSYNC B1 ;  /* 0x0000000000017941 */ /* 0x000fea0003800000 */
.L_x_11479:
        /* <DEDUP_REMOVED lines=18> */
.L_x_11491:
[----:B------:R-:W-:Y:S02]  /*8e40*/  IMAD.MOV.U32 R152, RZ, RZ, R176 ;  /* 0x000000ffff987224 */ /* 0x000fe400078e00b0 */
.L_x_11492:
[----:B------:R-:W-:Y:S05]  /*8e50*/  BSYNC B2 ;  /* 0x0000000000027941 */ /* 0x000fea0003800000 */
.L_x_11490:
        /* <DEDUP_REMOVED lines=16> */
.L_x_11496:
[----:B------:R-:W-:Y:S05]  /*8f60*/  BSYNC B3 ;  /* 0x0000000000037941 */ /* 0x000fea0003800000 */
.L_x_11495:
        /* <DEDUP_REMOVED lines=43> */
.L_x_11494:
[----:B------:R-:W-:Y:S05]  /*9220*/  BSYNC B2 ;  /* 0x0000000000027941 */ /* 0x000fea0003800000 */
.L_x_11493:
        /* <DEDUP_REMOVED lines=11> */
.L_x_11489:
[----:B------:R-:W-:Y:S05]  /*92e0*/  BSYNC B1 ;  /* 0x0000000000017941 */ /* 0x000fea0003800000 */
.L_x_11488:
        /* <DEDUP_REMOVED lines=18> */
.L_x_11500:
[----:B------:R-:W-:Y:S02]  /*9410*/  MOV R197, R176 ;  /* 0x000000b000c57202 */ /* 0x000fe40000000f00 */
.L_x_11501:
[----:B------:R-:W-:Y:S05]  /*9420*/  BSYNC B2 ;  /* 0x0000000000027941 */ /* 0x000fea0003800000 */
.L_x_11499:
        /* <DEDUP_REMOVED lines=16> */
.L_x_11505:
[----:B------:R-:W-:Y:S05]  /*9530*/  BSYNC B3 ;  /* 0x0000000000037941 */ /* 0x000fea0003800000 */
.L_x_11504:
        /* <DEDUP_REMOVED lines=43> */
.L_x_11503:
[----:B------:R-:W-:Y:S05]  /*97f0*/  BSYNC B2 ;  /* 0x0000000000027941 */ /* 0x000fea0003800000 */
.L_x_11502:
        /* <DEDUP_REMOVED lines=11> */
.L_x_11498:
[----:B------:R-:W-:Y:S05]  /*98b0*/  BSYNC B1 ;  /* 0x0000000000017941 */ /* 0x000fea0003800000 */
.L_x_11497:
        /* <DEDUP_REMOVED lines=18> */
.L_x_11509:
[----:B------:R-:W-:Y:S02]  /*99e0*/  IMAD.MOV.U32 R197, RZ, RZ, R176 ;  /* 0x000000ffffc57224 */ /* 0x000fe400078e00b0 */
.L_x_11510:
[----:B------:R-:W-:Y:S05]  /*99f0*/  BSYNC B2 ;  /* 0x0000000000027941 */ /* 0x000fea0003800000 */
.L_x_11508:
        /* <DEDUP_REMOVED lines=16> */
.L_x_11514:
[----:B------:R-:W-:Y:S05]  /*9b00*/  BSYNC B3 ;  /* 0x0000000000037941 */ /* 0x000fea0003800000 */
.L_x_11513:
        /* <DEDUP_REMOVED lines=43> */
.L_x_11512:
[----:B------:R-:W-:Y:S05]  /*9dc0*/  BSYNC B2 ;  /* 0x0000000000027941 */ /* 0x000fea0003800000 */
.L_x_11511:
        /* <DEDUP_REMOVED lines=11> */
.L_x_11507:
[----:B------:R-:W-:Y:S05]  /*9e80*/  BSYNC B1 ;  /* 0x0000000000017941 */ /* 0x000fea0003800000 */
.L_x_11506:
        /* <DEDUP_REMOVED lines=18> */
.L_x_11518:
[----:B------:R-:W-:Y:S02]  /*9fb0*/  IMAD.MOV.U32 R197, RZ, RZ, R176 ;  /* 0x000000ffffc57224 */ /* 0x000fe400078e00b0 */
.L_x_11519:
[----:B------:R-:W-:Y:S05]  /*9fc0*/  BSYNC B2 ;  /* 0x0000000000027941 */ /* 0x000fea0003800000 */
.L_x_11517:
        /* <DEDUP_REMOVED lines=16> */
.L_x_11523:
[----:B------:R-:W-:Y:S05]  /*a0d0*/  BSYNC B3 ;  /* 0x0000000000037941 */ /* 0x000fea0003800000 */
.L_x_11522:
        /* <DEDUP_REMOVED lines=43> */
.L_x_11521:
[----:B------:R-:W-:Y:S05]  /*a390*/  BSYNC B2 ;  /* 0x0000000000027941 */ /* 0x000fea0003800000 */
.L_x_11520:
        /* <DEDUP_REMOVED lines=11> */
.L_x_11516:
[----:B------:R-:W-:Y:S05]  /*a450*/  BSYNC B1 ;  /* 0x0000000000017941 */ /* 0x000fea0003800000 */
.L_x_11515:
[----:B------:R-:W-:Y:S01]  /*a460*/  IMAD.MOV.U32 R97, RZ, RZ, 0x20 ;  /* 0x00000020ff617424 */ /* 0x000fe200078e00ff */
[----:B------:R-:W-:Y:S03]  /*a470*/  BSSY B1, `(.L_x_11524) ;  /* 0x0000019000017945 */ /* 0x000fe60003800000 */
[----:B------:R-:W-:-:S05]  /*a480*/  IMAD.WIDE.U32 R96, R196, R97, c[0x0][0x188] ;  /* 0x00006200c4607625 */ /* 0x000fca00078e0061 */
[----:B------:R0:W-:Y:S04]  /*a490*/  STG.E.128 [R96.64], R80 ;  /* 0x0000005060007986 */ /* 0x0001e8000c101d04 */
[----:B------:R0:W-:Y:S01]  /*a4a0*/  STG.E.128 [R96.64+0x10], R84 ;  /* 0x0000105460007986 */ /* 0x0001e2000c101d04 */
[----:B------:R-:W-:Y:S05]  /*a4b0*/  @!P2 BRA `(.L_x_11525) ;  /* 0x000001400000a947 */ /* 0x000fea0003800000 */
[----:B0-----:R-:W-:Y:S01]  /*a4c0*/  SHF.L.U32 R97, R190, 0x10, RZ ;  /* 0x00000010be617819 */ /* 0x001fe200000006ff */
[----:B------:R-:W-:Y:S01]  /*a4d0*/  IMAD.MOV.U32 R198, RZ, RZ, 0x8 ;  /* 0x00000008ffc67424 */ /* 0x000fe200078e00ff */
[----:B------:R-:W-:Y:S02]  /*a4e0*/  LOP3.LUT R96, R191, 0xffff, RZ, 0xc0, !PT ;  /* 0x0000ffffbf607812 */ /* 0x000fe400078ec0ff */
[----:B------:R-:W-:Y:S02]  /*a4f0*/  LOP3.LUT R97, R97, 0xff0000, RZ, 0xc0, !PT ;  /* 0x00ff000061617812 */ /* 0x000fe400078ec0ff */
[----:B------:R-:W-:-:S02]  /*a500*/  PRMT R99, R189, 0x7104, RZ ;  /* 0x00007104bd637816 */ /* 0x000fc400000000ff */
        /* <DEDUP_REMOVED lines=15> */
.L_x_11525:
[----:B------:R-:W-:Y:S05]  /*a600*/  BSYNC B1 ;  /* 0x0000000000017941 */ /* 0x000fea0003800000 */
.L_x_11524:
[----:B------:R-:W-:Y:S02]  /*a610*/  IADD3 R196, R196, 0x80, RZ ;  /* 0x00000080c4c47810 */ /* 0x000fe40007ffe0ff */
[----:B------:R-:W-:Y:S02]  /*a620*/  IADD3 R193, R193, 0x80, RZ ;  /* 0x00000080c1c17810 */ /* 0x000fe40007ffe0ff */
.L_x_11451:
[----:B------:R-:W-:Y:S05]  /*a630*/  BSYNC B0 ;  /* 0x0000000000007941 */ /* 0x000fea0003800000 */
.L_x_11450:
[----:B------:R-:W-:Y:S01]  /*a640*/  BSSY B0, `(.L_x_11526) ;  /* 0x000030d000007945 */ /* 0x000fe20003800000 */
        /* <DEDUP_REMOVED lines=29> */
.L_x_11531:
[----:B0-----:R-:W-:Y:S02]  /*a820*/  IMAD.MOV.U32 R96, RZ, RZ, R176 ;  /* 0x000000ffff607224 */ /* 0x001fe400078e00b0 */
.L_x_11532:
[----:B------:R-:W-:Y:S05]  /*a830*/  BSYNC B2 ;  /* 0x0000000000027941 */ /* 0x000fea0003800000 */
.L_x_11530:
        /* <DEDUP_REMOVED lines=16> */
.L_x_11536:
[----:B------:R-:W-:Y:S05]  /*a940*/  BSYNC B3 ;  /* 0x0000000000037941 */ /* 0x000fea0003800000 */
.L_x_11535:
        /* <DEDUP_REMOVED lines=43> */
.L_x_11534:
[----:B------:R-:W-:Y:S05]  /*ac00*/  BSYNC B2 ;  /* 0x0000000000027941 */ /* 0x000fea0003800000 */
.L_x_11533:
        /* <DEDUP_REMOVED lines=11> */
.L_x_11529:
[----:B-1----:R-:W-:Y:S05]  /*acc0*/  BSYNC B1 ;  /* 0x0000000000017941 */ /* 0x002fea0003800000 */
.L_x_11528:
        /* <DEDUP_REMOVED lines=18> */
.L_x_11540:
[----:B0-----:R-:W-:Y:S02]  /*adf0*/  IMAD.MOV.U32 R98, RZ, RZ, R176 ;  /* 0x000000ffff627224 */ /* 0x001fe400078e00b0 */
.L_x_11541:
[----:B------:R-:W-:Y:S05]  /*ae00*/  BSYNC B2 ;  /* 0x0000000000027941 */ /* 0x000fea0003800000 */
.L_x_11539:
        /* <DEDUP_REMOVED lines=16> */
.L_x_11545:
[----:B------:R-:W-:Y:S05]  /*af10*/  BSYNC B3 ;  /* 0x0000000000037941 */ /* 0x000fea0003800000 */
.L_x_11544:
        /* <DEDUP_REMOVED lines=43> */
.L_x_11543:
[----:B------:R-:W-:Y:S05]  /*b1d0*/  BSYNC B2 ;  /* 0x0000000000027941 */ /* 0x000fea0003800000 */
.L_x_11542:
        /* <DEDUP_REMOVED lines=11> */
.L_x_11538:
[----:B------:R-:W-:Y:S05]  /*b290*/  BSYNC B1 ;  /* 0x0000000000017941 */ /* 0x000fea0003800000 */
.L_x_11537:
        /* <DEDUP_REMOVED lines=18> */
.L_x_11549:
[----:B0-----:R-:W-:Y:S02]  /*b3c0*/  MOV R98, R176 ;  /* 0x000000b000627202 */ /* 0x001fe40000000f00 */
.L_x_11550:
[----:B------:R-:W-:Y:S05]  /*b3d0*/  BSYNC B2 ;  /* 0x0000000000027941 */ /* 0x000fea0003800000 */
.L_x_11548:
        /* <DEDUP_REMOVED lines=16> */
.L_x_11554:
[----:B------:R-:W-:Y:S05]  /*b4e0*/  BSYNC B3 ;  /* 0x0000000000037941 */ /* 0x000fea0003800000 */
.L_x_11553:
        /* <DEDUP_REMOVED lines=43> */
.L_x_11552:
[----:B------:R-:W-:Y:S05]  /*b7a0*/  BSYNC B2 ;  /* 0x0000000000027941 */ /* 0x000fea0003800000 */
.L_x_11551:
        /* <DEDUP_REMOVED lines=11> */
.L_x_11547:
[----:B------:R-:W-:Y:S05]  /*b860*/  BSYNC B1 ;  /* 0x0000000000017941 */ /* 0x000fea0003800000 */
.L_x_11546:
        /* <DEDUP_REMOVED lines=18> */
.L_x_11558:
[----:B------:R-:W-:Y:S02]  /*b990*/  IMAD.MOV.U32 R152, RZ, RZ, R176 ;  /* 0x000000ffff987224 */ /* 0x000fe400078e00b0 */
.L_x_11559:
[----:B------:R-:W-:Y:S05]  /*b9a0*/  BSYNC B2 ;  /* 0x0000000000027941 */ /* 0x000fea0003800000 */
.L_x_11557:
        /* <DEDUP_REMOVED lines=16> */
.L_x_11563:
[----:B------:R-:W-:Y:S05]  /*bab0*/  BSYNC B3 ;  /* 0x0000000000037941 */ /* 0x000fea0003800000 */
.L_x_11562:
        /* <DEDUP_REMOVED lines=43> */
.L_x_11561:
[----:B------:R-:W-:Y:S05]  /*bd70*/  BSYNC B2 ;  /* 0x0000000000027941 */ /* 0x000fea0003800000 */
.L_x_11560:
        /* <DEDUP_REMOVED lines=11> */
.L_x_11556:
[----:B------:R-:W-:Y:S05]  /*be30*/  BSYNC B1 ;  /* 0x0000000000017941 */ /* 0x000fea0003800000 */
.L_x_11555:
        /* <DEDUP_REMOVED lines=18> */
.L_x_11567:
[----:B------:R-:W-:Y:S02]  /*bf60*/  IMAD.MOV.U32 R152, RZ, RZ, R176 ;  /* 0x000000ffff987224 */ /* 0x000fe400078e00b0 */
.L_x_11568:
[----:B------:R-:W-:Y:S05]  /*bf70*/  BSYNC B2 ;  /* 0x0000000000027941 */ /* 0x000fea0003800000 */
.L_x_11566:
        /* <DEDUP_REMOVED lines=16> */
.L_x_11572:
[----:B------:R-:W-:Y:S05]  /*c080*/  BSYNC B3 ;  /* 0x0000000000037941 */ /* 0x000fea0003800000 */
.L_x_11571:
        /* <DEDUP_REMOVED lines=43> */
.L_x_11570:
[----:B------:R-:W-:Y:S05]  /*c340*/  BSYNC B2 ;  /* 0x0000000000027941 */ /* 0x000fea0003800000 */
.L_x_11569:
        /* <DEDUP_REMOVED lines=11> */
.L_x_11565:
[----:B------:R-:W-:Y:S05]  /*c400*/  BSYNC B1 ;  /* 0x0000000000017941 */ /* 0x000fea0003800000 */
.L_x_11564:
        /* <DEDUP_REMOVED lines=18> */
.L_x_11576:
[----:B------:R-:W-:Y:S02]  /*c530*/  IMAD.MOV.U32 R195, RZ, RZ, R176 ;  /* 0x000000ffffc37224 */ /* 0x000fe400078e00b0 */
.L_x_11577:
[----:B------:R-:W-:Y:S05]  /*c540*/  BSYNC B2 ;  /* 0x0000000000027941 */ /* 0x000fea0003800000 */
.L_x_11575:
        /* <DEDUP_REMOVED lines=16> */
.L_x_11581:
[----:B------:R-:W-:Y:S05]  /*c650*/  BSYNC B3 ;  /* 0x0000000000037941 */ /* 0x000fea0003800000 */
.L_x_11580:
        /* <DEDUP_REMOVED lines=43> */
.L_x_11579:
[----:B------:R-:W-:Y:S05]  /*c910*/  BSYNC B2 ;  /* 0x0000000000027941 */ /* 0x000fea0003800000 */
.L_x_11578:
        /* <DEDUP_REMOVED lines=11> */
.L_x_11574:
[----:B------:R-:W-:Y:S05]  /*c9d0*/  BSYNC B1 ;  /* 0x0000000000017941 */ /* 0x000fea0003800000 */
.L_x_11573:
        /* <DEDUP_REMOVED lines=18> */
.L_x_11585:
[----:B------:R-:W-:Y:S02]  /*cb00*/  IMAD.MOV.U32 R195, RZ, RZ, R176 ;  /* 0x000000ffffc37224 */ /* 0x000fe400078e00b0 */
.L_x_11586:
[----:B------:R-:W-:Y:S05]  /*cb10*/  BSYNC B2 ;  /* 0x0000000000027941 */ /* 0x000fea0003800000 */
.L_x_11584:
        /* <DEDUP_REMOVED lines=16> */
.L_x_11590:
[----:B------:R-:W-:Y:S05]  /*cc20*/  BSYNC B3 ;  /* 0x0000000000037941 */ /* 0x000fea0003800000 */
.L_x_11589:
        /* <DEDUP_REMOVED lines=43> */
.L_x_11588:
[----:B------:R-:W-:Y:S05]  /*cee0*/  BSYNC B2 ;  /* 0x0000000000027941 */ /* 0x000fea0003800000 */
.L_x_11587:
        /* <DEDUP_REMOVED lines=11> */
.L_x_11583:
[----:B------:R-:W-:Y:S05]  /*cfa0*/  BSYNC B1 ;  /* 0x0000000000017941 */ /* 0x000fea0003800000 */
.L_x_11582:
        /* <DEDUP_REMOVED lines=18> */
.L_x_11594:
[----:B------:R-:W-:Y:S02]  /*d0d0*/  IMAD.MOV.U32 R195, RZ, RZ, R176 ;  /* 0x000000ffffc37224 */ /* 0x000fe400078e00b0 */
.L_x_11595:
[----:B------:R-:W-:Y:S05]  /*d0e0*/  BSYNC B2 ;  /* 0x0000000000027941 */ /* 0x000fea0003800000 */
.L_x_11593:
        /* <DEDUP_REMOVED lines=16> */
.L_x_11599:
[----:B------:R-:W-:Y:S05]  /*d1f0*/  BSYNC B3 ;  /* 0x0000000000037941 */ /* 0x000fea0003800000 */
.L_x_11598:
        /* <DEDUP_REMOVED lines=40> */
[----:B------:R-:W-:Y:S01]  /*d480*/  MOV R177, RZ ;  /* 0x000000ff00b17202 */ /* 0x000fe20000000f00 */
[----:B------:R-:W-:Y:S01]  /*d490*/  IMAD.MOV.U32 R178, RZ, RZ, R96 ;  /* 0x000000ffffb27224 */ /* 0x000fe200078e0060 */
[----:B------:R-:W-:Y:S02]  /*d4a0*/  LOP3.LUT R170, R97, R98, R158, 0x96, !PT ;  /* 0x0000006261aa7212 */ /* 0x000fe400078e969e */
.L_x_11597:
[----:B------:R-:W-:Y:S05]  /*d4b0*/  BSYNC B2 ;  /* 0x0000000000027941 */ /* 0x000fea0003800000 */
.L_x_11596:
        /* <DEDUP_REMOVED lines=11> */
.L_x_11592:
[----:B------:R-:W-:Y:S05]  /*d570*/  BSYNC B1 ;  /* 0x0000000000017941 */ /* 0x000fea0003800000 */
.L_x_11591:
[----:B------:R-:W-:-:S04]  /*d580*/  IMAD.MOV.U32 R97, RZ, RZ, 0x20 ;  /* 0x00000020ff617424 */ /* 0x000fc800078e00ff */
        /* <DEDUP_REMOVED lines=24> */
.L_x_11527:
[----:B------:R-:W-:Y:S05]  /*d710*/  BSYNC B0 ;  /* 0x0000000000007941 */ /* 0x000fea0003800000 */
.L_x_11526:
        /* <DEDUP_REMOVED lines=42> */
.L_x_11612:
        /* <DEDUP_REMOVED lines=85> */
.L_x_11613:
        /* <DEDUP_REMOVED lines=15> */
[----:B------:R-:W-:Y:S01]  /*e000*/  BSSY B0, `(.L_x_11602) ;  /* 0x00000c6000007945 */ /* 0x000fe20003800000 */
[----:B------:R-:W-:Y:S02]  /*e010*/  IMAD.MOV.U32 R98, RZ, RZ, c[0x0][0x1e0] ;  /* 0x00007800ff627624 */ /* 0x000fe400078e00ff */
[----:B------:R-:W-:Y:S01]  /*e020*/  I2F R197, R99 ;  /* 0x0000006300c57306 */ /* 0x000fe20000201400 */
[----:B------:R-:W1:Y:S04]  /*e030*/  SHFL.DOWN PT, R196, R99, 0x2, 0x1f ;  /* 0x08401f0063c47f89 */ /* 0x000e6800000e0000 */
[----:B------:R2:W3:Y:S01]  /*e040*/  @!P2 LDS.64 R96, [R152.X8] ;  /* 0x000000009860a984 */ /* 0x0004e20000008a00 */
[----:B------:R-:W-:Y:S01]  /*e050*/  ISETP.NE.AND P2, PT, RZ, UR6, PT ;  /* 0x00000006ff007c0c */ /* 0x000fe2000bf45270 */
[----:B01----:R-:W-:-:S02]  /*e060*/  IMAD.IADD R193, R196, 0x1, R99 ;  /* 0x00000001c4c17824 */ /* 0x003fc400078e0263 */
[----:B------:R-:W-:Y:S03]  /*e070*/  I2F R196, R196 ;  /* 0x000000c400c47306 */ /* 0x000fe60000201400 */
[----:B------:R-:W-:Y:S05]  /*e080*/  SHFL.DOWN PT, R202, R193, 0x1, 0x1f ;  /* 0x08201f00c1ca7f89 */ /* 0x000fea00000e0000 */
[----:B------:R-:W2:Y:S08]  /*e090*/  I2F R195, R193 ;  /* 0x000000c100c37306 */ /* 0x000eb00000201400 */
[----:B--2---:R-:W0:Y:S01]  /*e0a0*/  MUFU.RCP R152, R195 ;  /* 0x000000c300987308 */ /* 0x004e220000001000 */
[----:B---3--:R-:W1:Y:S04]  /*e0b0*/  SHFL.DOWN PT, R153, R96, 0x2, 0x1f ;  /* 0x08401f0060997f89 */ /* 0x008e6800000e0000 */
        /* <DEDUP_REMOVED lines=81> */
.L_x_11605:
[----:B------:R-:W-:Y:S05]  /*e5d0*/  BSYNC B1 ;  /* 0x0000000000017941 */ /* 0x000fea0003800000 */
.L_x_11604:
        /* <DEDUP_REMOVED lines=35> */
.L_x_11607:
[----:B------:R-:W-:Y:S05]  /*e810*/  BSYNC B1 ;  /* 0x0000000000017941 */ /* 0x000fea0003800000 */
.L_x_11606:
        /* <DEDUP_REMOVED lines=35> */
.L_x_11609:
[----:B------:R-:W-:Y:S05]  /*ea50*/  BSYNC B1 ;  /* 0x0000000000017941 */ /* 0x000fea0003800000 */
.L_x_11608:
        /* <DEDUP_REMOVED lines=32> */
.L_x_11603:
[----:B-1----:R-:W-:Y:S05]  /*ec60*/  BSYNC B0 ;  /* 0x0000000000007941 */ /* 0x002fea0003800000 */
.L_x_11602:
[----:B------:R-:W-:Y:S02]  /*ec70*/  IADD3 R39, R39, c[0x0][0x160], RZ ;  /* 0x0000580027277a10 */ /* 0x000fe40007ffe0ff */
[----:B------:R-:W-:Y:S02]  /*ec80*/  LOP3.LUT P3, RZ, R171, 0xff, RZ, 0xc0, !PT ;  /* 0x000000ffabff7812 */ /* 0x000fe4000786c0ff */
[----:B------:R-:W-:Y:S02]  /*ec90*/  ISETP.GE.AND P2, PT, R39, c[0x0][0x164], PT ;  /* 0x0000590027007a0c */ /* 0x000fe40003f46270 */
[----:B------:R-:W-:-:S11]  /*eca0*/  SEL R171, RZ, 0x1, P3 ;  /* 0x00000001ffab7807 */ /* 0x000fd60001800000 */
[----:B0-----:R-:W-:Y:S01]  /*ecb0*/  @P2 CALL.REL.NOINC `(.L_x_11610) ;  /* 0x0000001000002944 */ /* 0x001fe20003c00000 */
[----:B------:R-:W-:Y:S05]  /*ecc0*/  BRA `(.L_x_11611) ;  /* 0xffff24d000007947 */ /* 0x000fea000383ffff */
.L_x_11610:
[----:B------:R-:W-:Y:S05]  /*ecd0*/  EXIT ;  /* 0x000000000000794d */ /* 0x000fea0003800000 */
.L_x_11600:
[----:B------:R-:W-:Y:S01]  /*ece0*/  IMAD.MOV.U32 R198, RZ, RZ, 0x1 ;  /* 0x00000001ffc67424 */ /* 0x000fe200078e00ff */
[----:B------:R-:W-:Y:S01]  /*ecf0*/  MOV R98, 0xed30 ;  /* 0x0000ed3000627802 */ /* 0x000fe20000000f00 */
[----:B------:R-:W-:Y:S02]  /*ed00*/  IMAD.MOV.U32 R153, RZ, RZ, 0x1f ;  /* 0x0000001fff997424 */ /* 0x000fe400078e00ff */
[----:B------:R-:W-:Y:S02]  /*ed10*/  IMAD.MOV.U32 R196, RZ, RZ, -0x1 ;  /* 0xffffffffffc47424 */ /* 0x000fe400078e00ff */
[----:B-----5:R-:W-:Y:S05]  /*ed20*/  CALL.REL.NOINC `($__internal_62_$__cuda_sm70_shflsync_bfly_p) ;  /* 0x000007b000007944 */ /* 0x020fea0003c00000 */
[----:B-1----:R-:W-:Y:S01]  /*ed30*/  IMAD.MOV.U32 R96, RZ, RZ, R198 ;  /* 0x000000ffff607224 */ /* 0x002fe200078e00c6 */
[----:B0-----:R-:W-:Y:S05]  /*ed40*/  BRA `(.L_x_11612) ;  /* 0xffffec7000007947 */ /* 0x001fea000383ffff */
.L_x_11601:
[----:B------:R-:W-:Y:S01]  /*ed50*/  HFMA2.MMA R198, -RZ, RZ, 0, 1.1920928955078125e-07 ;  /* 0x00000002ffc67435 */ /* 0x000fe200000001ff */
[----:B------:R-:W-:Y:S01]  /*ed60*/  IMAD.MOV.U32 R153, RZ, RZ, 0x1f ;  /* 0x0000001fff997424 */ /* 0x000fe200078e00ff */
[----:B------:R-:W-:Y:S01]  /*ed70*/  MOV R98, 0xeda0 ;  /* 0x0000eda000627802 */ /* 0x000fe20000000f00 */
[----:B------:R-:W-:-:S03]  /*ed80*/  IMAD.MOV.U32 R196, RZ, RZ, -0x1 ;  /* 0xffffffffffc47424 */ /* 0x000fc600078e00ff */
[----:B-----5:R-:W-:Y:S05]  /*ed90*/  CALL.REL.NOINC `($__internal_62_$__cuda_sm70_shflsync_bfly_p) ;  /* 0x0000074000007944 */ /* 0x020fea0003c00000 */
[----:B01----:R-:W-:Y:S01]  /*eda0*/  FADD.FTZ R97, R97, R198 ;  /* 0x000000c661617221 */ /* 0x003fe20000010000 */
[----:B------:R-:W-:Y:S01]  /*edb0*/  MOV R98, 0xee00 ;  /* 0x0000ee0000627802 */ /* 0x000fe20000000f00 */
[----:B------:R-:W-:-:S02]  /*edc0*/  IMAD.MOV.U32 R198, RZ, RZ, 0x4 ;  /* 0x00000004ffc67424 */ /* 0x000fc400078e00ff */
[----:B------:R-:W-:Y:S02]  /*edd0*/  IMAD.MOV.U32 R153, RZ, RZ, 0x1f ;  /* 0x0000001fff997424 */ /* 0x000fe400078e00ff */
[----:B------:R-:W-:Y:S02]  /*ede0*/  IMAD.MOV.U32 R196, RZ, RZ, -0x1 ;  /* 0xffffffffffc47424 */ /* 0x000fe400078e00ff */
[----:B------:R-:W-:Y:S05]  /*edf0*/  CALL.REL.NOINC `($__internal_62_$__cuda_sm70_shflsync_bfly_p) ;  /* 0x000006e000007944 */ /* 0x000fea0003c00000 */
[----:B01----:R-:W-:Y:S01]  /*ee00*/  FADD.FTZ R97, R97, R198 ;  /* 0x000000c661617221 */ /* 0x003fe20000010000 */
[----:B------:R-:W-:Y:S01]  /*ee10*/  MOV R98, 0xee60 ;  /* 0x0000ee6000627802 */ /* 0x000fe20000000f00 */
[----:B------:R-:W-:Y:S02]  /*ee20*/  IMAD.MOV.U32 R198, RZ, RZ, 0x8 ;  /* 0x00000008ffc67424 */ /* 0x000fe400078e00ff */
[----:B------:R-:W-:Y:S02]  /*ee30*/  IMAD.MOV.U32 R153, RZ, RZ, 0x1f ;  /* 0x0000001fff997424 */ /* 0x000fe400078e00ff */
[----:B------:R-:W-:Y:S02]  /*ee40*/  IMAD.MOV.U32 R196, RZ, RZ, -0x1 ;  /* 0xffffffffffc47424 */ /* 0x000fe400078e00ff */
[----:B------:R-:W-:Y:S05]  /*ee50*/  CALL.REL.NOINC `($__internal_62_$__cuda_sm70_shflsync_bfly_p) ;  /* 0x0000068000007944 */ /* 0x000fea0003c00000 */
[----:B01----:R-:W-:Y:S01]  /*ee60*/  FADD.FTZ R97, R97, R198 ;  /* 0x000000c661617221 */ /* 0x003fe20000010000 */
[----:B------:R-:W-:Y:S01]  /*ee70*/  MOV R153, 0x1f ;  /* 0x0000001f00997802 */ /* 0x000fe20000000f00 */
[----:B------:R-:W-:Y:S01]  /*ee80*/  IMAD.MOV.U32 R198, RZ, RZ, 0x10 ;  /* 0x00000010ffc67424 */ /* 0x000fe200078e00ff */
[----:B------:R-:W-:Y:S01]  /*ee90*/  MOV R98, 0xeec0 ;  /* 0x0000eec000627802 */ /* 0x000fe20000000f00 */
[----:B------:R-:W-:-:S02]  /*eea0*/  IMAD.MOV.U32 R196, RZ, RZ, -0x1 ;  /* 0xffffffffffc47424 */ /* 0x000fc400078e00ff */
[----:B------:R-:W-:Y:S05]  /*eeb0*/  CALL.REL.NOINC `($__internal_62_$__cuda_sm70_shflsync_bfly_p) ;  /* 0x0000062000007944 */ /* 0x000fea0003c00000 */
[----:B-1----:R-:W-:Y:S02]  /*eec0*/  FADD.FTZ R96, R97, R198 ;  /* 0x000000c661607221 */ /* 0x002fe40000010000 */
[----:B------:R-:W-:-:S02]  /*eed0*/  IMAD.MOV.U32 R198, RZ, RZ, 0x1 ;  /* 0x00000001ffc67424 */ /* 0x000fc400078e00ff */
[----:B------:R-:W-:-:S04]  /*eee0*/  FMUL.FTZ R96, R167, R96 ;  /* 0x00000060a7607220 */ /* 0x000fc80000410000 */
        /* <DEDUP_REMOVED lines=53> */
[----:B------:R-:W-:Y:S02]  /*f240*/  IMAD.MOV.U32 R196, RZ, RZ, -0x1 ;  /* 0xffffffffffc47424 */ /* 0x000fe400078e00ff */
        /* <DEDUP_REMOVED lines=11> */
[----:B------:R-:W-:Y:S02]  /*f300*/  IMAD.MOV.U32 R153, RZ, RZ, 0x1f ;  /* 0x0000001fff997424 */ /* 0x000fe400078e00ff */
[----:B------:R-:W-:Y:S01]  /*f310*/  @P4 FFMA.FTZ R97, R99, R99, R98 ;  /* 0x0000006363614223 */ /* 0x000fe20000010062 */
[----:B------:R-:W-:Y:S02]  /*f320*/  MOV R98, 0xf340 ;  /* 0x0000f34000627802 */ /* 0x000fe40000000f00 */
[----:B------:R-:W-:Y:S05]  /*f330*/  CALL.REL.NOINC `($__internal_62_$__cuda_sm70_shflsync_bfly_p) ;  /* 0x000001a000007944 */ /* 0x000fea0003c00000 */
[----:B01----:R-:W-:Y:S01]  /*f340*/  FADD.FTZ R97, R97, R198 ;  /* 0x000000c661617221 */ /* 0x003fe20000010000 */
[----:B------:R-:W-:Y:S01]  /*f350*/  MOV R98, 0xf3a0 ;  /* 0x0000f3a000627802 */ /* 0x000fe20000000f00 */
[----:B------:R-:W-:Y:S02]  /*f360*/  IMAD.MOV.U32 R198, RZ, RZ, 0x2 ;  /* 0x00000002ffc67424 */ /* 0x000fe400078e00ff */
[----:B------:R-:W-:Y:S02]  /*f370*/  IMAD.MOV.U32 R153, RZ, RZ, 0x1f ;  /* 0x0000001fff997424 */ /* 0x000fe400078e00ff */
[----:B------:R-:W-:-:S02]  /*f380*/  IMAD.MOV.U32 R196, RZ, RZ, -0x1 ;  /* 0xffffffffffc47424 */ /* 0x000fc400078e00ff */
[----:B------:R-:W-:Y:S05]  /*f390*/  CALL.REL.NOINC `($__internal_62_$__cuda_sm70_shflsync_bfly_p) ;  /* 0x0000014000007944 */ /* 0x000fea0003c00000 */
[----:B01----:R-:W-:Y:S01]  /*f3a0*/  FADD.FTZ R97, R97, R198 ;  /* 0x000000c661617221 */ /* 0x003fe20000010000 */
[----:B------:R-:W-:Y:S01]  /*f3b0*/  MOV R196, 0xffffffff ;  /* 0xffffffff00c47802 */ /* 0x000fe20000000f00 */
[----:B------:R-:W-:Y:S01]  /*f3c0*/  IMAD.MOV.U32 R198, RZ, RZ, 0x4 ;  /* 0x00000004ffc67424 */ /* 0x000fe200078e00ff */
[----:B------:R-:W-:Y:S01]  /*f3d0*/  MOV R98, 0xf400 ;  /* 0x0000f40000627802 */ /* 0x000fe20000000f00 */
[----:B------:R-:W-:-:S02]  /*f3e0*/  IMAD.MOV.U32 R153, RZ, RZ, 0x1f ;  /* 0x0000001fff997424 */ /* 0x000fc400078e00ff */
[----:B------:R-:W-:Y:S05]  /*f3f0*/  CALL.REL.NOINC `($__internal_62_$__cuda_sm70_shflsync_bfly_p) ;  /* 0x000000e000007944 */ /* 0x000fea0003c00000 */
[----:B01----:R-:W-:Y:S01]  /*f400*/  FADD.FTZ R97, R97, R198 ;  /* 0x000000c661617221 */ /* 0x003fe20000010000 */
[----:B------:R-:W-:Y:S01]  /*f410*/  MOV R98, 0xf460 ;  /* 0x0000f46000627802 */ /* 0x000fe20000000f00 */
[----:B------:R-:W-:-:S02]  /*f420*/  IMAD.MOV.U32 R198, RZ, RZ, 0x8 ;  /* 0x00000008ffc67424 */ /* 0x000fc400078e00ff */
[----:B------:R-:W-:Y:S02]  /*f430*/  IMAD.MOV.U32 R153, RZ, RZ, 0x1f ;  /* 0x0000001fff997424 */ /* 0x000fe400078e00ff */
[----:B------:R-:W-:Y:S02]  /*f440*/  IMAD.MOV.U32 R196, RZ, RZ, -0x1 ;  /* 0xffffffffffc47424 */ /* 0x000fe400078e00ff */
[----:B------:R-:W-:Y:S05]  /*f450*/  CALL.REL.NOINC `($__internal_62_$__cuda_sm70_shflsync_bfly_p) ;  /* 0x0000008000007944 */ /* 0x000fea0003c00000 */
[----:B-1----:R-:W-:Y:S01]  /*f460*/  FADD.FTZ R193, R97, R198 ;  /* 0x000000c661c17221 */ /* 0x002fe20000010000 */
[----:B------:R-:W-:Y:S01]  /*f470*/  MOV R98, 0xf4d0 ;  /* 0x0000f4d000627802 */ /* 0x000fe20000000f00 */
[----:B------:R-:W-:Y:S02]  /*f480*/  IMAD.MOV.U32 R198, RZ, RZ, 0x10 ;  /* 0x00000010ffc67424 */ /* 0x000fe400078e00ff */
[----:B0-----:R-:W-:Y:S02]  /*f490*/  IMAD.MOV.U32 R153, RZ, RZ, 0x1f ;  /* 0x0000001fff997424 */ /* 0x001fe400078e00ff */
[----:B------:R-:W-:Y:S02]  /*f4a0*/  IMAD.MOV.U32 R196, RZ, RZ, -0x1 ;  /* 0xffffffffffc47424 */ /* 0x000fe400078e00ff */
[----:B------:R-:W-:-:S02]  /*f4b0*/  IMAD.MOV.U32 R97, RZ, RZ, R193 ;  /* 0x000000ffff617224 */ /* 0x000fc400078e00c1 */
[----:B------:R-:W-:Y:S05]  /*f4c0*/  CALL.REL.NOINC `($__internal_62_$__cuda_sm70_shflsync_bfly_p) ;  /* 0x0000001000007944 */ /* 0x000fea0003c00000 */
[----:B01----:R-:W-:Y:S05]  /*f4d0*/  BRA `(.L_x_11613) ;  /* 0xffffea3000007947 */ /* 0x003fea000383ffff */
        .weak           $__internal_62_$__cuda_sm70_shflsync_bfly_p
        .type           $__internal_62_$__cuda_sm70_shflsync_bfly_p,@function
        .size           $__internal_62_$__cuda_sm70_shflsync_bfly_p,(.L_x_29126 - $__internal_62_$__cuda_sm70_shflsync_bfly_p)
$__internal_62_$__cuda_sm70_shflsync_bfly_p:
[----:B------:R-:W-:Y:S01]  /*f4e0*/  IMAD.MOV.U32 R99, RZ, RZ, 0x0 ;  /* 0x00000000ff637424 */ /* 0x000fe200078e00ff */
[----:B------:R-:W-:Y:S04]  /*f4f0*/  WARPSYNC R196 ;  /* 0x000000c400007348 */ /* 0x000fe80003800000 */
[----:B------:R0:W1:Y:S01]  /*f500*/  SHFL.BFLY PT, R198, R97, R198, R153 ;  /* 0x0c0000c661c67389 */ /* 0x00006200000e0099 */
[----:B------:R-:W-:Y:S05]  /*f510*/  RET.REL.NODEC R98 `(_ZN10layer_norm13ln_fwd_kernelINS_13Kernel_traitsI13__nv_bfloat16S2_fS2_fjLj4096ELj1ELj1ELj4ELj16ENS_18Kernel_traits_baseILj4096ES2_S2_fS2_fjLj128EEEEELb1ELb1ELb1ELb0EEEvNS_9FwdParamsE) ;  /* 0xffff0ae062007950 */ /* 0x000fea0003c3ffff */
.L_x_11614:
        /* <DEDUP_REMOVED lines=14> */
.L_x_29126:


//--------------------- .text._ZN10layer_norm13ln_fwd_kernelINS_13Kernel_traitsI13__nv_bfloat16S2_fS2_fjLj4096ELj1ELj1ELj4ELj16ENS_18Kernel_traits_baseILj4096ES2_S2_fS2_fjLj128EEEEELb1ELb1ELb1ELb1EEEvNS_9FwdParamsE --------------------------
	.section	.text._ZN10layer_norm13ln_fwd_kernelINS_13Kernel_traitsI13__nv_bfloat16S2_fS2_fjLj4096ELj1ELj1ELj4ELj16ENS_18Kernel_traits_baseILj4096ES2_S2_fS2_fjLj128EEEEELb1ELb1ELb1ELb1EEEvNS_9FwdParamsE,"ax",@progbits
	.sectioninfo	@"SHI_REGISTERS=167"
	.align	128
        .global         _ZN10layer_norm13ln_fwd_kernelINS_13Kernel_traitsI13__nv_bfloat16S2_fS2_fjLj4096ELj1ELj1ELj4ELj16ENS_18Kernel_traits_baseILj4096ES2_S2_fS2_fjLj128EEEEELb1ELb1ELb1ELb1EEEvNS_9FwdParamsE
        .type           _ZN10layer_norm13ln_fwd_kernelINS_13Kernel_traitsI13__nv_bfloat16S2_fS2_fjLj4096ELj1ELj1ELj4ELj16ENS_18Kernel_traits_baseILj4096ES2_S2_fS2_fjLj128EEEEELb1ELb1ELb1ELb1EEEvNS_9FwdParamsE,@function
        .size           _ZN10layer_norm13ln_fwd_kernelINS_13Kernel_traitsI13__nv_bfloat16S2_fS2_fjLj4096ELj1ELj1ELj4ELj16ENS_18Kernel_traits_baseILj4096ES2_S2_fS2_fjLj128EEEEELb1ELb1ELb1ELb1EEEvNS_9FwdParamsE,(.L_x_29127 - _ZN10layer_norm13ln_fwd_kernelINS_13Kernel_traitsI13__nv_bfloat16S2_fS2_fjLj4096ELj1ELj1ELj4ELj16ENS_18Kernel_traits_baseILj4096ES2_S2_fS2_fjLj128EEEEELb1ELb1ELb1ELb1EEEvNS_9FwdParamsE)
        .other          _ZN10layer_norm13ln_fwd_kernelINS_13Kernel_traitsI13__nv_bfloat16S2_fS2_fjLj4096ELj1ELj1ELj4ELj16ENS_18Kernel_traits_baseILj4096ES2_S2_fS2_fjLj128EEEEELb1ELb1ELb1ELb1EEEvNS_9FwdParamsE,@"STO_CUDA_ENTRY STV_DEFAULT"
_ZN10layer_norm13ln_fwd_kernelINS_13Kernel_traitsI13__nv_bfloat16S2_fS2_fjLj4096ELj1ELj1ELj4ELj16ENS_18Kernel_traits_baseILj4096ES2_S2_fS2_fjLj128EEEEELb1ELb1ELb1ELb1EEEvNS_9FwdParamsE:
.text._ZN10layer_norm13ln_fwd_kernelINS_13Kernel_traitsI13__nv_bfloat16S2_fS2_fjLj4096ELj1ELj1ELj4ELj16ENS_18Kernel_traits_baseILj4096ES2_S2_fS2_fjLj128EEEEELb1ELb1ELb1ELb1EEEvNS_9FwdParamsE:
        /* <DEDUP_REMOVED lines=10> */
[----:B------:R-:W-:Y:S01]  /*00a0*/  @P0 IMAD.MOV.U32 R8, RZ, RZ, R138 ;  /* 0x000000ffff080224 */ /* 0x000fe200078e008a */
[----:B------:R-:W-:-:S05]  /*00b0*/  @P0 MOV R9, R139 ;  /* 0x0000008b00090202 */ /* 0x000fca0000000f00 */
        /* <DEDUP_REMOVED lines=11> */
[----:B------:R-:W-:Y:S02]  /*0170*/  SHF.R.U64 R109, R138, 0x2, R139 ;  /* 0x000000028a6d7819 */ /* 0x000fe4000000128b */
[----:B------:R-:W-:Y:S02]  /*0180*/  ISETP.NE.AND.EX P0, PT, RZ, c[0x0][0x21c], PT, P0 ;  /* 0x00008700ff007a0c */ /* 0x000fe40003f05300 */
[----:B0-----:R-:W-:Y:S01]  /*0190*/  LOP3.LUT R0, R7, UR4, R108, 0x96, !PT ;  /* 0x0000000407007c12 */ /* 0x001fe2000f8e966c */
[----:B------:R-:W-:Y:S01]  /*01a0*/  IMAD.WIDE.U32 R4, R109, -0x2daee0ad, RZ ;  /* 0xd2511f536d047825 */ /* 0x000fe200078e00ff */
[----:B------:R-:W-:Y:S02]  /*01b0*/  UIADD3 UR9, UR4, -0x61c88647, URZ ;  /* 0x9e3779b904097890 */ /* 0x000fe4000fffe03f */
[----:B------:R-:W-:Y:S01]  /*01c0*/  UIADD3 UR11, UR4, 0x3c6ef372, URZ ;  /* 0x3c6ef372040b7890 */ /* 0x000fe2000fffe03f */
[----:B-1----:R-:W-:Y:S01]  /*01d0*/  IMAD.WIDE.U32 R2, R0, -0x2daee0ad, RZ ;  /* 0xd2511f5300027825 */ /* 0x002fe200078e00ff */
[----:B------:R-:W-:Y:S01]  /*01e0*/  UIADD3 UR13, UR4, -0x255992d5, URZ ;  /* 0xdaa66d2b040d7890 */ /* 0x000fe2000fffe03f */
[----:B--2---:R-:W-:-:S02]  /*01f0*/  LOP3.LUT R8, R5, UR5, RZ, 0x3c, !PT ;  /* 0x0000000505087c12 */ /* 0x004fc4000f8e3cff */
[----:B------:R-:W-:Y:S01]  /*0200*/  IMAD.SHL.U32 R0, R20, 0x10, RZ ;  /* 0x0000001014007824 */ /* 0x000fe200078e00ff */
[----:B------:R-:W-:Y:S02]  /*0210*/  UIADD3 UR10, UR5, -0x4498517b, URZ ;  /* 0xbb67ae85050a7890 */ /* 0x000fe4000fffe03f */
[----:B------:R-:W-:Y:S01]  /*0220*/  UIADD3 UR12, UR5, 0x76cf5d0a, URZ ;  /* 0x76cf5d0a050c7890 */ /* 0x000fe2000fffe03f */
[----:B------:R-:W-:Y:S01]  /*0230*/  IMAD.WIDE.U32 R8, R8, -0x326172a9, RZ ;  /* 0xcd9e8d5708087825 */ /* 0x000fe200078e00ff */
[----:B------:R-:W-:Y:S01]  /*0240*/  LOP3.LUT R21, R0, 0x7f0, RZ, 0xc0, !PT ;  /* 0x000007f000157812 */ /* 0x000fe200078ec0ff */
[----:B------:R-:W-:Y:S01]  /*0250*/  UIADD3 UR14, UR5, 0x32370b8f, URZ ;  /* 0x32370b8f050e7890 */ /* 0x000fe2000fffe03f */
[----:B------:R-:W-:Y:S01]  /*0260*/  LOP3.LUT R7, R3, UR10, R4, 0x96, !PT ;  /* 0x0000000a03077c12 */ /* 0x000fe2000f8e9604 */
[----:B------:R-:W-:Y:S01]  /*0270*/  UIADD3 UR15, UR4, 0x78dde6e4, URZ ;  /* 0x78dde6e4040f7890 */ /* 0x000fe2000fffe03f */
[----:B------:R-:W-:Y:S01]  /*0280*/  IADD3 R56, P1, R21, c[0x0][0x218], RZ ;  /* 0x0000860015387a10 */ /* 0x000fe20007f3e0ff */
[----:B------:R-:W-:Y:S01]  /*0290*/  UIADD3 UR16, UR5, -0x126145ec, URZ ;  /* 0xed9eba1405107890 */ /* 0x000fe2000fffe03f */
[----:B------:R-:W-:Y:S01]  /*02a0*/  LOP3.LUT R4, R9, UR9, R6, 0x96, !PT ;  /* 0x0000000909047c12 */ /* 0x000fe2000f8e9606 */
[----:B------:R-:W-:-:S04]  /*02b0*/  IMAD.WIDE.U32 R6, R7, -0x326172a9, RZ ;  /* 0xcd9e8d5707067825 */ /* 0x000fc800078e00ff */
[----:B------:R-:W-:Y:S01]  /*02c0*/  IMAD.X R57, RZ, RZ, c[0x0][0x21c], P1 ;  /* 0x00008700ff397624 */ /* 0x000fe200008e06ff */
[----:B------:R-:W-:Y:S01]  /*02d0*/  LOP3.LUT R3, R7, UR11, R8, 0x96, !PT ;  /* 0x0000000b07037c12 */ /* 0x000fe2000f8e9608 */
[----:B------:R-:W-:-:S03]  /*02e0*/  IMAD.WIDE.U32 R4, R4, -0x2daee0ad, RZ ;  /* 0xd2511f5304047825 */ /* 0x000fc600078e00ff */
[----:B------:R0:W5:Y:S02]  /*02f0*/  @P0 LDG.E.128 R8, [R56.64] ;  /* 0x0000000638080981 */ /* 0x000164000c1e1d00 */
[----:B------:R-:W-:Y:S01]  /*0300*/  LOP3.LUT R12, R5, UR12, R2, 0x96, !PT ;  /* 0x0000000c050c7c12 */ /* 0x000fe2000f8e9602 */
[----:B------:R-:W-:Y:S01]  /*0310*/  IMAD.WIDE.U32 R2, R3, -0x2daee0ad, RZ ;  /* 0xd2511f5303027825 */ /* 0x000fe200078e00ff */
[----:B------:R0:W5:Y:S03]  /*0320*/  @P0 LDG.E.128 R16, [R56.64+0x800] ;  /* 0x0008000638100981 */ /* 0x000166000c1e1d00 */
[----:B------:R-:W-:Y:S01]  /*0330*/  IMAD.WIDE.U32 R12, R12, -0x326172a9, RZ ;  /* 0xcd9e8d570c0c7825 */ /* 0x000fe200078e00ff */
[----:B------:R0:W5:Y:S01]  /*0340*/  @P0 LDG.E.128 R60, [R56.64+0x1000] ;  /* 0x00100006383c0981 */ /* 0x000162000c1e1d00 */
[----:B------:R-:W-:-:S03]  /*0350*/  LOP3.LUT R7, R3, UR14, R4, 0x96, !PT ;  /* 0x0000000e03077c12 */ /* 0x000fc6000f8e9604 */
[----:B------:R-:W-:Y:S01]  /*0360*/  LOP3.LUT R4, R13, UR13, R6, 0x96, !PT ;  /* 0x0000000d0d047c12 */ /* 0x000fe2000f8e9606 */
[----:B0-----:R-:W5:Y:S01]  /*0370*/  @P0 LDG.E.128 R56, [R56.64+0x1800] ;  /* 0x0018000638380981 */ /* 0x001f62000c1e1d00 */
[----:B------:R-:W-:-:S04]  /*0380*/  IMAD.WIDE.U32 R6, R7, -0x326172a9, RZ ;  /* 0xcd9e8d5707067825 */ /* 0x000fc800078e00ff */
[----:B------:R-:W-:Y:S01]  /*0390*/  IMAD.WIDE.U32 R4, R4, -0x2daee0ad, RZ ;  /* 0xd2511f5304047825 */ /* 0x000fe200078e00ff */
[----:B------:R-:W-:Y:S01]  /*03a0*/  LOP3.LUT R3, R7, UR15, R12, 0x96, !PT ;  /* 0x0000000f07037c12 */ /* 0x000fe2000f8e960c */
[----:B------:R-:W-:-:S03]  /*03b0*/  UIADD3 UR18, UR5, -0x56f99767, URZ ;  /* 0xa906689905127890 */ /* 0x000fc6000fffe03f */
[----:B------:R-:W-:Y:S01]  /*03c0*/  LOP3.LUT R12, R5, UR16, R2, 0x96, !PT ;  /* 0x00000010050c7c12 */ /* 0x000fe2000f8e9602 */
[----:B------:R-:W-:Y:S01]  /*03d0*/  UIADD3 UR17, UR4, 0x1715609d, URZ ;  /* 0x1715609d04117890 */ /* 0x000fe2000fffe03f */
        /* <DEDUP_REMOVED lines=40> */
[----:B------:R-:W-:-:S03]  /*0660*/  PRMT R10, RZ, 0x5410, R16 ;  /* 0x00005410ff0a7816 */ /* 0x000fc60000000010 */
[----:B------:R0:W5:Y:S01]  /*0670*/  LDG.E.128 R40, [R2.64+0x1800] ;  /* 0x0018000602287981 */ /* 0x000162000c1e1d00 */
[----:B------:R-:W-:-:S03]  /*0680*/  PRMT R12, RZ, 0x5410, R17 ;  /* 0x00005410ff0c7816 */ /* 0x000fc60000000011 */
[----:B------:R1:W5:Y:S01]  /*0690*/  LDG.E.128 R36, [R4.64] ;  /* 0x0000000604247981 */ /* 0x000362000c1e1d00 */
[----:B------:R-:W-:-:S03]  /*06a0*/  PRMT R13, RZ, 0x7610, R17 ;  /* 0x00007610ff0d7816 */ /* 0x000fc60000000011 */
[----:B------:R1:W5:Y:S01]  /*06b0*/  LDG.E.128 R32, [R4.64+0x800] ;  /* 0x0008000604207981 */ /* 0x000362000c1e1d00 */
[----:B0-----:R-:W-:-:S03]  /*06c0*/  PRMT R2, RZ, 0x5410, R8 ;  /* 0x00005410ff027816 */ /* 0x001fc60000000008 */
[----:B------:R1:W5:Y:S01]  /*06d0*/  LDG.E.128 R28, [R4.64+0x1000] ;  /* 0x00100006041c7981 */ /* 0x000362000c1e1d00 */
[----:B------:R-:W-:-:S03]  /*06e0*/  PRMT R3, RZ, 0x7610, R8 ;  /* 0x00007610ff037816 */ /* 0x000fc60000000008 */
[----:B------:R1:W5:Y:S01]  /*06f0*/  LDG.E.128 R24, [R4.64+0x1800] ;  /* 0x0018000604187981 */ /* 0x000362000c1e1d00 */
[----:B------:R-:W-:Y:S01]  /*0700*/  PRMT R8, RZ, 0x5410, R11 ;  /* 0x00005410ff087816 */ /* 0x000fe2000000000b */
[----:B------:R-:W-:Y:S01]  /*0710*/  @!P0 CS2R R62, SRZ ;  /* 0x00000000003e8805 */ /* 0x000fe2000001ff00 */
[--C-:B------:R-:W-:Y:S01]  /*0720*/  PRMT R14, RZ, 0x5410, R18.reuse ;  /* 0x00005410ff0e7816 */ /* 0x100fe20000000012 */
[----:B------:R-:W-:Y:S01]  /*0730*/  UIADD3 UR25, UR4, -0x700cb87f, URZ ;  /* 0x8ff3478104197890 */ /* 0x000fe2000fffe03f */
[----:B------:R-:W-:Y:S01]  /*0740*/  PRMT R15, RZ, 0x7610, R18 ;  /* 0x00007610ff0f7816 */ /* 0x000fe20000000012 */
[----:B------:R-:W-:Y:S01]  /*0750*/  UIADD3 UR26, UR5, -0x695add53, URZ ;  /* 0x96a522ad051a7890 */ /* 0x000fe2000fffe03f */
[----:B------:R-:W-:Y:S01]  /*0760*/  PRMT R17, RZ, 0x7610, R19 ;  /* 0x00007610ff117816 */ /* 0x000fe20000000013 */
[----:B------:R-:W-:Y:S01]  /*0770*/  @!P0 CS2R R56, SRZ ;  /* 0x0000000000388805 */ /* 0x000fe2000001ff00 */
[----:B------:R-:W-:Y:S01]  /*0780*/  PRMT R18, RZ, 0x5410, R60 ;  /* 0x00005410ff127816 */ /* 0x000fe2000000003c */
[----:B------:R-:W-:Y:S01]  /*0790*/  @!P0 CS2R R58, SRZ ;  /* 0x00000000003a8805 */ /* 0x000fe2000001ff00 */
[--C-:B-1----:R-:W-:Y:S01]  /*07a0*/  PRMT R4, RZ, 0x5410, R9.reuse ;  /* 0x00005410ff047816 */ /* 0x102fe20000000009 */
[----:B------:R-:W-:Y:S01]  /*07b0*/  IMAD R125, R125, -0x326172a9, RZ ;  /* 0xcd9e8d577d7d7824 */ /* 0x000fe200078e02ff */
[----:B------:R-:W-:Y:S01]  /*07c0*/  PRMT R5, RZ, 0x7610, R9 ;  /* 0x00007610ff057816 */ /* 0x000fe20000000009 */
[----:B------:R-:W-:Y:S01]  /*07d0*/  IMAD R124, R124, -0x2daee0ad, RZ ;  /* 0xd2511f537c7c7824 */ /* 0x000fe200078e02ff */
[----:B------:R-:W-:Y:S01]  /*07e0*/  PRMT R9, RZ, 0x7610, R11 ;  /* 0x00007610ff097816 */ /* 0x000fe2000000000b */
[----:B------:R-:W-:Y:S01]  /*07f0*/  HFMA2.MMA R107, -RZ, RZ, 0, 0 ;  /* 0x00000000ff6b7435 */ /* 0x000fe200000001ff */
[----:B------:R-:W-:Y:S01]  /*0800*/  PRMT R11, RZ, 0x7610, R16 ;  /* 0x00007610ff0b7816 */ /* 0x000fe20000000010 */
[----:B------:R-:W-:Y:S01]  /*0810*/  IMAD.MOV.U32 R104, RZ, RZ, 0x1 ;  /* 0x00000001ff687424 */ /* 0x000fe200078e00ff */
[----:B------:R-:W-:Y:S01]  /*0820*/  PRMT R16, RZ, 0x5410, R19 ;  /* 0x00005410ff107816 */ /* 0x000fe20000000013 */
[----:B------:R-:W-:Y:S01]  /*0830*/  ULDC.U8 UR8, c[0x0][0x1f0] ;  /* 0x00007c0000087ab9 */ /* 0x000fe20000000000 */
[----:B------:R-:W-:Y:S01]  /*0840*/  PRMT R19, RZ, 0x7610, R60 ;  /* 0x00007610ff137816 */ /* 0x000fe2000000003c */
[----:B------:R-:W-:Y:S01]  /*0850*/  IMAD.HI.U32 R60, R136, -0x326172a9, RZ ;  /* 0xcd9e8d57883c7827 */ /* 0x000fe200078e00ff */
[----:B------:R-:W-:-:S02]  /*0860*/  PRMT R20, RZ, 0x5410, R61 ;  /* 0x00005410ff147816 */ /* 0x000fc4000000003d */
[----:B------:R-:W-:Y:S01]  /*0870*/  PRMT R21, RZ, 0x7610, R61 ;  /* 0x00007610ff157816 */ /* 0x000fe2000000003d */
[----:B------:R-:W-:Y:S01]  /*0880*/  IMAD.HI.U32 R61, R140, -0x2daee0ad, RZ ;  /* 0xd2511f538c3d7827 */ /* 0x000fe200078e00ff */
[--C-:B------:R-:W-:Y:S02]  /*0890*/  PRMT R22, RZ, 0x5410, R62.reuse ;  /* 0x00005410ff167816 */ /* 0x100fe4000000003e */
[----:B------:R-:W-:Y:S01]  /*08a0*/  PRMT R23, RZ, 0x7610, R62 ;  /* 0x00007610ff177816 */ /* 0x000fe2000000003e */
[----:B------:R-:W-:Y:S01]  /*08b0*/  IMAD R136, R136, -0x326172a9, RZ ;  /* 0xcd9e8d5788887824 */ /* 0x000fe200078e02ff */
[--C-:B------:R-:W-:Y:S01]  /*08c0*/  PRMT R100, RZ, 0x5410, R63.reuse ;  /* 0x00005410ff647816 */ /* 0x100fe2000000003f */
[----:B------:R-:W-:Y:S01]  /*08d0*/  IMAD R140, R140, -0x2daee0ad, RZ ;  /* 0xd2511f538c8c7824 */ /* 0x000fe200078e02ff */
        /* <DEDUP_REMOVED lines=11> */
[----:B------:R-:W-:Y:S02]  /*0990*/  PRMT R115, RZ, 0x7610, R59 ;  /* 0x00007610ff737816 */ /* 0x000fe4000000003b */
.L_x_11916:
[----:B------:R-:W-:-:S04]  /*09a0*/  IMAD.MOV.U32 R74, RZ, RZ, 0x4 ;  /* 0x00000004ff4a7424 */ /* 0x000fc800078e00ff */
[----:B------:R-:W-:-:S06]  /*09b0*/  IMAD.WIDE R68, R103, R74, c[0x0][0x1d0] ;  /* 0x0000740067447625 */ /* 0x000fcc00078e024a */
[----:B------:R-:W2:Y:S01]  /*09c0*/  LDG.E R69, [R68.64] ;  /* 0x0000000644457981 */ /* 0x000ea2000c1e1900 */
[----:B------:R-:W-:Y:S01]  /*09d0*/  ISETP.NE.U32.AND P0, PT, RZ, c[0x0][0x180], PT ;  /* 0x00006000ff007a0c */ /* 0x000fe20003f05070 */
[----:B------:R-:W-:Y:S02]  /*09e0*/  IMAD R70, R103, c[0x0][0x168], RZ ;  /* 0x00005a0067467a24 */ /* 0x000fe400078e02ff */
[----:B------:R-:W-:Y:S01]  /*09f0*/  IMAD.MOV.U32 R133, RZ, RZ, RZ ;  /* 0x000000ffff857224 */ /* 0x000fe200078e00ff */
[----:B------:R-:W-:Y:S02]  /*0a00*/  ISETP.NE.AND.EX P0, PT, RZ, c[0x0][0x184], PT, P0 ;  /* 0x00006100ff007a0c */ /* 0x000fe40003f05300 */
[----:B------:R-:W-:-:S04]  /*0a10*/  SHF.R.S32.HI R71, RZ, 0x1f, R70 ;  /* 0x0000001fff477819 */ /* 0x000fc80000011446 */
[----:B------:R-:W-:-:S04]  /*0a20*/  LEA.HI R71, R71, R70, RZ, 0x3 ;  /* 0x0000004647477211 */ /* 0x000fc800078f18ff */
[----:B------:R-:W-:-:S03]  /*0a30*/  LEA.HI.SX32 R134, R71, R0, 0x1d ;  /* 0x0000000047867211 */ /* 0x000fc600078feaff */
[----:B------:R-:W-:-:S04]  /*0a40*/  @P0 IMAD.MOV.U32 R75, RZ, RZ, 0x20 ;  /* 0x00000020ff4b0424 */ /* 0x000fc800078e00ff */
[----:B------:R-:W-:-:S05]  /*0a50*/  @P0 IMAD.WIDE.U32 R70, R134, R75, c[0x0][0x180] ;  /* 0x0000600086460625 */ /* 0x000fca00078e004b */
[----:B------:R-:W3:Y:S04]  /*0a60*/  @P0 LDG.E.128 R56, [R70.64] ;  /* 0x0000000646380981 */ /* 0x000ee8000c1e1d00 */
[----:B-----5:R0:W5:Y:S01]  /*0a70*/  @P0 LDG.E.128 R60, [R70.64+0x10] ;  /* 0x00001006463c0981 */ /* 0x020162000c1e1d00 */
[----:B--2---:R-:W-:-:S13]  /*0a80*/  ISETP.GE.AND P2, PT, R69, 0x1, PT ;  /* 0x000000014500780c */ /* 0x004fda0003f46270 */
[----:B------:R-:W-:Y:S01]  /*0a90*/  @P2 IADD3 R72, R69, -0x1, RZ ;  /* 0xffffffff45482810 */ /* 0x000fe20007ffe0ff */
[----:B------:R-:W-:-:S04]  /*0aa0*/  @P2 IMAD.MOV.U32 R68, RZ, RZ, 0x10 ;  /* 0x00000010ff442424 */ /* 0x000fc800078e00ff */
[----:B------:R-:W-:-:S05]  /*0ab0*/  @P2 IMAD R72, R72, c[0x0][0x168], RZ ;  /* 0x00005a0048482a24 */ /* 0x000fca00078e02ff */
[----:B------:R-:W-:-:S04]  /*0ac0*/  @P2 SHF.R.S32.HI R73, RZ, 0x1f, R72 ;  /* 0x0000001fff492819 */ /* 0x000fc80000011448 */
[----:B------:R-:W-:-:S04]  /*0ad0*/  @P2 LEA.HI R73, R73, R72, RZ, 0x3 ;  /* 0x0000004849492211 */ /* 0x000fc800078f18ff */
[----:B------:R-:W-:Y:S01]  /*0ae0*/  @P2 LEA.HI.SX32 R133, R73, R0, 0x1d ;  /* 0x0000000049852211 */ /* 0x000fe200078feaff */
[----:B------:R-:W-:-:S04]  /*0af0*/  IMAD.WIDE R72, R103, R74, c[0x0][0x1d8] ;  /* 0x0000760067487625 */ /* 0x000fc800078e024a */
[----:B------:R-:W-:Y:S01]  /*0b00*/  @P2 IMAD.WIDE.U32 R74, R133, R68, c[0x0][0x170] ;  /* 0x00005c00854a2625 */ /* 0x000fe200078e0044 */
[----:B------:R0:W5:Y:S04]  /*0b10*/  LDG.E R131, [R72.64] ;  /* 0x0000000648837981 */ /* 0x000168000c1e1900 */
[----:B------:R0:W5:Y:S01]  /*0b20*/  @P2 LDG.E.128 R64, [R74.64] ;  /* 0x000000064a402981 */ /* 0x000162000c1e1d00 */
[----:B------:R-:W-:Y:S01]  /*0b30*/  ISETP.GT.AND P3, PT, R69, RZ, PT ;  /* 0x000000ff4500720c */ /* 0x000fe20003f64270 */
[----:B------:R-:W-:Y:S01]  /*0b40*/  BSSY B0, `(.L_x_11615) ;  /* 0x000005e000007945 */ /* 0x000fe20003800000 */
[----:B------:R-:W-:-:S11]  /*0b50*/  SHF.R.S32.HI R132, RZ, 0x1f, R103 ;  /* 0x0000001fff847819 */ /* 0x000fd60000011467 */
[----:B------:R-:W-:-:S04]  /*0b60*/  @!P3 ISETP.NE.U32.AND P1, PT, RZ, c[0x0][0x180], PT ;  /* 0x00006000ff00ba0c */ /* 0x000fc80003f25070 */
[----:B------:R-:W-:Y:S01]  /*0b70*/  @!P3 ISETP.NE.AND.EX P1, PT, RZ, c[0x0][0x184], PT, P1 ;  /* 0x00006100ff00ba0c */ /* 0x000fe20003f25310 */
[----:B------:R-:W-:-:S03]  /*0b80*/  @!P3 IMAD.MOV.U32 R76, RZ, RZ, R138 ;  /* 0x000000ffff4cb224 */ /* 0x000fc600078e008a */
[----:B---3--:R-:W-:Y:S01]  /*0b90*/  @!P3 FSEL R68, R56, RZ, P1 ;  /* 0x000000ff3844b208 */ /* 0x008fe20000800000 */
        /* <DEDUP_REMOVED lines=13> */
.L_x_11618:
[----:B------:R-:W-:Y:S02]  /*0c70*/  IMAD.MOV.U32 R77, RZ, RZ, R136 ;  /* 0x000000ffff4d7224 */ /* 0x000fe400078e0088 */
.L_x_11619:
[----:B------:R-:W-:Y:S05]  /*0c80*/  BSYNC B1 ;  /* 0x0000000000017941 */ /* 0x000fea0003800000 */
.L_x_11617:
        /* <DEDUP_REMOVED lines=16> */
.L_x_11623:
[----:B------:R-:W-:Y:S05]  /*0d90*/  BSYNC B2 ;  /* 0x0000000000027941 */ /* 0x000fea0003800000 */
.L_x_11622:
        /* <DEDUP_REMOVED lines=43> */
.L_x_11621:
[----:B------:R-:W-:Y:S05]  /*1050*/  BSYNC B1 ;  /* 0x0000000000017941 */ /* 0x000fea0003800000 */
.L_x_11620:
[----:B------:R-:W0:Y:S01]  /*1060*/  I2F.U32 R68, R77 ;  /* 0x0000004d00447306 */ /* 0x000e220000201000 */
[----:B-----5:R-:W-:Y:S01]  /*1070*/  PRMT R69, RZ, 0x5410, R64 ;  /* 0x00005410ff457816 */ /* 0x020fe20000000040 */
[----:B------:R-:W-:-:S04]  /*1080*/  IMAD.MOV.U32 R71, RZ, RZ, 0x2f800000 ;  /* 0x2f800000ff477424 */ /* 0x000fc800078e00ff */
[----:B------:R-:W-:-:S04]  /*1090*/  FMUL.FTZ R69, R69, c[0x0][0x1ec] ;  /* 0x00007b0045457a20 */ /* 0x000fc80000410000 */
[----:B------:R-:W-:Y:S02]  /*10a0*/  FMUL.FTZ R69, R69, c[0x0][0x1e8] ;  /* 0x00007a0045457a20 */ /* 0x000fe40000410000 */
[----:B0-----:R-:W-:-:S05]  /*10b0*/  FFMA.FTZ R68, R68, R71, 1.1641532182693481445e-10 ;  /* 0x2f00000044447423 */ /* 0x001fca0000010047 */
[----:B------:R-:W-:Y:S02]  /*10c0*/  FSETP.GTU.FTZ.AND P1, PT, R68, c[0x0][0x1e4], PT ;  /* 0x0000790044007a0b */ /* 0x000fe40003f3c000 */
[----:B------:R-:W-:Y:S02]  /*10d0*/  PRMT R68, RZ, 0x5410, R36 ;  /* 0x00005410ff447816 */ /* 0x000fe40000000024 */
[----:B------:R-:W-:Y:S02]  /*10e0*/  FSEL R69, R69, RZ, !P1 ;  /* 0x000000ff45457208 */ /* 0x000fe40004800000 */
[----:B------:R-:W-:-:S03]  /*10f0*/  SEL R116, RZ, 0x1, P1 ;  /* 0x00000001ff747807 */ /* 0x000fc60000800000 */
[----:B------:R-:W-:-:S04]  /*1100*/  FMUL.FTZ R68, R69, R68 ;  /* 0x0000004445447220 */ /* 0x000fc80000410000 */
[----:B------:R-:W-:Y:S02]  /*1110*/  @P0 FADD.FTZ R68, R56, R68 ;  /* 0x0000004438440221 */ /* 0x000fe40000010000 */
.L_x_11616:
[----:B0-----:R-:W-:Y:S05]  /*1120*/  BSYNC B0 ;  /* 0x0000000000007941 */ /* 0x001fea0003800000 */
.L_x_11615:
        /* <DEDUP_REMOVED lines=18> */
.L_x_11627:
[----:B------:R-:W-:Y:S02]  /*1250*/  IMAD.MOV.U32 R78, RZ, RZ, R136 ;  /* 0x000000ffff4e7224 */ /* 0x000fe400078e0088 */
.L_x_11628:
[----:B------:R-:W-:Y:S05]  /*1260*/  BSYNC B1 ;  /* 0x0000000000017941 */ /* 0x000fea0003800000 */
.L_x_11626:
        /* <DEDUP_REMOVED lines=16> */
.L_x_11632:
[----:B------:R-:W-:Y:S05]  /*1370*/  BSYNC B2 ;  /* 0x0000000000027941 */ /* 0x000fea0003800000 */
.L_x_11631:
        /* <DEDUP_REMOVED lines=43> */
.L_x_11630:
[----:B------:R-:W-:Y:S05]  /*1630*/  BSYNC B1 ;  /* 0x0000000000017941 */ /* 0x000fea0003800000 */
.L_x_11629:
        /* <DEDUP_REMOVED lines=12> */
.L_x_11625:
[----:B------:R-:W-:Y:S05]  /*1700*/  BSYNC B0 ;  /* 0x0000000000007941 */ /* 0x000fea0003800000 */
.L_x_11624:
        /* <DEDUP_REMOVED lines=18> */
.L_x_11636:
[----:B------:R-:W-:Y:S02]  /*1830*/  IMAD.MOV.U32 R78, RZ, RZ, R136 ;  /* 0x000000ffff4e7224 */ /* 0x000fe400078e0088 */
.L_x_11637:
[----:B------:R-:W-:Y:S05]  /*1840*/  BSYNC B1 ;  /* 0x0000000000017941 */ /* 0x000fea0003800000 */
.L_x_11635:
        /* <DEDUP_REMOVED lines=16> */
.L_x_11641:
[----:B------:R-:W-:Y:S05]  /*1950*/  BSYNC B2 ;  /* 0x0000000000027941 */ /* 0x000fea0003800000 */
.L_x_11640:
        /* <DEDUP_REMOVED lines=41> */
[----:B------:R-:W-:Y:S01]  /*1bf0*/  IMAD.MOV.U32 R72, RZ, RZ, RZ ;  /* 0x000000ffff487224 */ /* 0x000fe200078e00ff */
[----:B------:R-:W-:Y:S02]  /*1c00*/  LOP3.LUT R124, R141, UR26, R124, 0x96, !PT ;  /* 0x0000001a8d7c7c12 */ /* 0x000fe4000f8e967c */
.L_x_11639:
[----:B------:R-:W-:Y:S05]  /*1c10*/  BSYNC B1 ;  /* 0x0000000000017941 */ /* 0x000fea0003800000 */
.L_x_11638:
        /* <DEDUP_REMOVED lines=12> */
.L_x_11634:
[----:B------:R-:W-:Y:S05]  /*1ce0*/  BSYNC B0 ;  /* 0x0000000000007941 */ /* 0x000fea0003800000 */
.L_x_11633:
        /* <DEDUP_REMOVED lines=18> */
.L_x_11645:
[----:B------:R-:W-:Y:S02]  /*1e10*/  MOV R80, R136 ;  /* 0x0000008800507202 */ /* 0x000fe40000000f00 */
.L_x_11646:
[----:B------:R-:W-:Y:S05]  /*1e20*/  BSYNC B1 ;  /* 0x0000000000017941 */ /* 0x000fea0003800000 */
.L_x_11644:
        /* <DEDUP_REMOVED lines=16> */
.L_x_11650:
[----:B------:R-:W-:Y:S05]  /*1f30*/  BSYNC B2 ;  /* 0x0000000000027941 */ /* 0x000fea0003800000 */
.L_x_11649:
        /* <DEDUP_REMOVED lines=43> */
.L_x_11648:
[----:B------:R-:W-:Y:S05]  /*21f0*/  BSYNC B1 ;  /* 0x0000000000017941 */ /* 0x000fea0003800000 */
.L_x_11647:
[----:B------:R-:W0:Y:S01]  /*2200*/  I2F.U32 R71, R80 ;  /* 0x0000005000477306 */ /* 0x000e220000201000 */
[----:B------:R-:W-:Y:S01]  /*2210*/  HFMA2.MMA R74, -RZ, RZ, 0.1171875, 0 ;  /* 0x2f800000ff4a7435 */ /* 0x000fe200000001ff */
[----:B-----5:R-:W-:-:S05]  /*2220*/  PRMT R72, RZ, 0x7610, R65 ;  /* 0x00007610ff487816 */ /* 0x020fca0000000041 */
        /* <DEDUP_REMOVED lines=9> */
.L_x_11643:
[----:B------:R-:W-:Y:S05]  /*22c0*/  BSYNC B0 ;  /* 0x0000000000007941 */ /* 0x000fea0003800000 */
.L_x_11642:
        /* <DEDUP_REMOVED lines=18> */
.L_x_11654:
[----:B------:R-:W-:Y:S02]  /*23f0*/  IMAD.MOV.U32 R80, RZ, RZ, R136 ;  /* 0x000000ffff507224 */ /* 0x000fe400078e0088 */
.L_x_11655:
[----:B------:R-:W-:Y:S05]  /*2400*/  BSYNC B1 ;  /* 0x0000000000017941 */ /* 0x000fea0003800000 */
.L_x_11653:
        /* <DEDUP_REMOVED lines=16> */
.L_x_11659:
[----:B------:R-:W-:Y:S05]  /*2510*/  BSYNC B2 ;  /* 0x0000000000027941 */ /* 0x000fea0003800000 */
.L_x_11658:
        /* <DEDUP_REMOVED lines=43> */
.L_x_11657:
[----:B------:R-:W-:Y:S05]  /*27d0*/  BSYNC B1 ;  /* 0x0000000000017941 */ /* 0x000fea0003800000 */
.L_x_11656:
[----:B------:R-:W0:Y:S01]  /*27e0*/  I2F.U32 R72, R80 ;  /* 0x0000005000487306 */ /* 0x000e220000201000 */
[----:B------:R-:W-:Y:S01]  /*27f0*/  PRMT R73, RZ, 0x5410, R66 ;  /* 0x00005410ff497816 */ /* 0x000fe20000000042 */
        /* <DEDUP_REMOVED lines=10> */
.L_x_11652:
[----:B------:R-:W-:Y:S05]  /*28a0*/  BSYNC B0 ;  /* 0x0000000000007941 */ /* 0x000fea0003800000 */
.L_x_11651:
        /* <DEDUP_REMOVED lines=18> */
.L_x_11663:
[----:B------:R-:W-:Y:S02]  /*29d0*/  IMAD.MOV.U32 R82, RZ, RZ, R136 ;  /* 0x000000ffff527224 */ /* 0x000fe400078e0088 */
.L_x_11664:
[----:B------:R-:W-:Y:S05]  /*29e0*/  BSYNC B1 ;  /* 0x0000000000017941 */ /* 0x000fea0003800000 */
.L_x_11662:
        /* <DEDUP_REMOVED lines=16> */
.L_x_11668:
[----:B------:R-:W-:Y:S05]  /*2af0*/  BSYNC B2 ;  /* 0x0000000000027941 */ /* 0x000fea0003800000 */
.L_x_11667:
        /* <DEDUP_REMOVED lines=43> */
.L_x_11666:
[----:B------:R-:W-:Y:S05]  /*2db0*/  BSYNC B1 ;  /* 0x0000000000017941 */ /* 0x000fea0003800000 */
.L_x_11665:
        /* <DEDUP_REMOVED lines=12> */
.L_x_11661:
[----:B------:R-:W-:Y:S05]  /*2e80*/  BSYNC B0 ;  /* 0x0000000000007941 */ /* 0x000fea0003800000 */
.L_x_11660:
        /* <DEDUP_REMOVED lines=18> */
.L_x_11672:
[----:B------:R-:W-:Y:S02]  /*2fb0*/  IMAD.MOV.U32 R82, RZ, RZ, R136 ;  /* 0x000000ffff527224 */ /* 0x000fe400078e0088 */
.L_x_11673:
[----:B------:R-:W-:Y:S05]  /*2fc0*/  BSYNC B1 ;  /* 0x0000000000017941 */ /* 0x000fea0003800000 */
.L_x_11671:
        /* <DEDUP_REMOVED lines=16> */
.L_x_11677:
[----:B------:R-:W-:Y:S05]  /*30d0*/  BSYNC B2 ;  /* 0x0000000000027941 */ /* 0x000fea0003800000 */
.L_x_11676:
        /* <DEDUP_REMOVED lines=43> */
.L_x_11675:
[----:B------:R-:W-:Y:S05]  /*3390*/  BSYNC B1 ;  /* 0x0000000000017941 */ /* 0x000fea0003800000 */
.L_x_11674:
        /* <DEDUP_REMOVED lines=12> */
.L_x_11670:
[----:B------:R-:W-:Y:S05]  /*3460*/  BSYNC B0 ;  /* 0x0000000000007941 */ /* 0x000fea0003800000 */
.L_x_11669:
        /* <DEDUP_REMOVED lines=18> */
.L_x_11681:
[----:B------:R-:W-:Y:S02]  /*3590*/  IMAD.MOV.U32 R84, RZ, RZ, R136 ;  /* 0x000000ffff547224 */ /* 0x000fe400078e0088 */
.L_x_11682:
[----:B------:R-:W-:Y:S05]  /*35a0*/  BSYNC B1 ;  /* 0x0000000000017941 */ /* 0x000fea0003800000 */
.L_x_11680:
        /* <DEDUP_REMOVED lines=16> */
.L_x_11686:
[----:B------:R-:W-:Y:S05]  /*36b0*/  BSYNC B2 ;  /* 0x0000000000027941 */ /* 0x000fea0003800000 */
.L_x_11685:
        /* <DEDUP_REMOVED lines=42> */
.L_x_11684:
[----:B------:R-:W-:Y:S05]  /*3960*/  BSYNC B1 ;  /* 0x0000000000017941 */ /* 0x000fea0003800000 */
.L_x_11683:
        /* <DEDUP_REMOVED lines=12> */
.L_x_11679:
[----:B------:R-:W-:Y:S05]  /*3a30*/  BSYNC B0 ;  /* 0x0000000000007941 */ /* 0x000fea0003800000 */
.L_x_11678:
[----:B------:R-:W-:Y:S01]  /*3a40*/  IMAD.MOV.U32 R135, RZ, RZ, 0x20 ;  /* 0x00000020ff877424 */ /* 0x000fe200078e00ff */
[C---:B------:R-:W-:Y:S01]  /*3a50*/  IADD3 R94, R134.reuse, 0x80, RZ ;  /* 0x00000080865e7810 */ /* 0x040fe20007ffe0ff */
[----:B------:R-:W-:Y:S01]  /*3a60*/  BSSY B0, `(.L_x_11687) ;  /* 0x000001c000007945 */ /* 0x000fe20003800000 */
[----:B------:R-:W-:Y:S01]  /*3a70*/  IADD3 R92, R133, 0x80, RZ ;  /* 0x00000080855c7810 */ /* 0x000fe20007ffe0ff */
[----:B------:R-:W-:-:S04]  /*3a80*/  IMAD.WIDE.U32 R76, R134, R135, c[0x0][0x188] ;  /* 0x00006200864c7625 */ /* 0x000fc800078e0087 */
        /* <DEDUP_REMOVED lines=25> */
.L_x_11688:
[----:B------:R-:W-:Y:S05]  /*3c20*/  BSYNC B0 ;  /* 0x0000000000007941 */ /* 0x000fea0003800000 */
.L_x_11687:
[----:B0-----:R-:W-:Y:S01]  /*3c30*/  @P2 IMAD.WIDE.U32 R80, R92, R91, c[0x0][0x170] ;  /* 0x00005c005c502625 */ /* 0x001fe200078e005b */
[----:B------:R-:W2:Y:S04]  /*3c40*/  @P0 LDG.E.128 R56, [R78.64] ;  /* 0x000000064e380981 */ /* 0x000ea8000c1e1d00 */
[----:B------:R0:W5:Y:S04]  /*3c50*/  @P2 LDG.E.128 R64, [R80.64] ;  /* 0x0000000650402981 */ /* 0x000168000c1e1d00 */
[----:B------:R0:W5:Y:S01]  /*3c60*/  @P0 LDG.E.128 R60, [R78.64+0x10] ;  /* 0x000010064e3c0981 */ /* 0x000162000c1e1d00 */
[----:B------:R-:W-:Y:S01]  /*3c70*/  @!P3 ISETP.NE.U32.AND P1, PT, RZ, c[0x0][0x180], PT ;  /* 0x00006000ff00ba0c */ /* 0x000fe20003f25070 */
[----:B------:R-:W-:Y:S01]  /*3c80*/  BSSY B0, `(.L_x_11689) ;  /* 0x000005c000007945 */ /* 0x000fe20003800000 */
[----:B------:R-:W-:-:S02]  /*3c90*/  @!P3 MOV R82, R85 ;  /* 0x000000550052b202 */ /* 0x000fc40000000f00 */
        /* <DEDUP_REMOVED lines=15> */
.L_x_11692:
[----:B------:R-:W-:Y:S02]  /*3d90*/  IMAD.MOV.U32 R84, RZ, RZ, R136 ;  /* 0x000000ffff547224 */ /* 0x000fe400078e0088 */
.L_x_11693:
[----:B------:R-:W-:Y:S05]  /*3da0*/  BSYNC B1 ;  /* 0x0000000000017941 */ /* 0x000fea0003800000 */
.L_x_11691:
        /* <DEDUP_REMOVED lines=16> */
.L_x_11697:
[----:B------:R-:W-:Y:S05]  /*3eb0*/  BSYNC B2 ;  /* 0x0000000000027941 */ /* 0x000fea0003800000 */
.L_x_11696:
        /* <DEDUP_REMOVED lines=43> */
.L_x_11695:
[----:B------:R-:W-:Y:S05]  /*4170*/  BSYNC B1 ;  /* 0x0000000000017941 */ /* 0x000fea0003800000 */
.L_x_11694:
        /* <DEDUP_REMOVED lines=10> */
[----:B------:R-:W-:-:S04]  /*4220*/  FMUL.FTZ R76, R76, R77 ;  /* 0x0000004d4c4c7220 */ /* 0x000fc80000410000 */
[----:B------:R-:W-:Y:S02]  /*4230*/  @P0 FADD.FTZ R76, R56, R76 ;  /* 0x0000004c384c0221 */ /* 0x000fe40000010000 */
.L_x_11690:
[----:B0-----:R-:W-:Y:S05]  /*4240*/  BSYNC B0 ;  /* 0x0000000000007941 */ /* 0x001fea0003800000 */
.L_x_11689:
        /* <DEDUP_REMOVED lines=18> */
.L_x_11701:
[----:B------:R-:W-:Y:S02]  /*4370*/  IMAD.MOV.U32 R86, RZ, RZ, R136 ;  /* 0x000000ffff567224 */ /* 0x000fe400078e0088 */
.L_x_11702:
[----:B------:R-:W-:Y:S05]  /*4380*/  BSYNC B1 ;  /* 0x0000000000017941 */ /* 0x000fea0003800000 */
.L_x_11700:
        /* <DEDUP_REMOVED lines=16> */
.L_x_11706:
[----:B------:R-:W-:Y:S05]  /*4490*/  BSYNC B2 ;  /* 0x0000000000027941 */ /* 0x000fea0003800000 */
.L_x_11705:
        /* <DEDUP_REMOVED lines=43> */
.L_x_11704:
[----:B------:R-:W-:Y:S05]  /*4750*/  BSYNC B1 ;  /* 0x0000000000017941 */ /* 0x000fea0003800000 */
.L_x_11703:
        /* <DEDUP_REMOVED lines=12> */
.L_x_11699:
[----:B------:R-:W-:Y:S05]  /*4820*/  BSYNC B0 ;  /* 0x0000000000007941 */ /* 0x000fea0003800000 */
.L_x_11698:
        /* <DEDUP_REMOVED lines=18> */
.L_x_11710:
[----:B------:R-:W-:Y:S02]  /*4950*/  IMAD.MOV.U32 R86, RZ, RZ, R136 ;  /* 0x000000ffff567224 */ /* 0x000fe400078e0088 */
.L_x_11711:
[----:B------:R-:W-:Y:S05]  /*4960*/  BSYNC B1 ;  /* 0x0000000000017941 */ /* 0x000fea0003800000 */
.L_x_11709:
        /* <DEDUP_REMOVED lines=16> */
.L_x_11715:
[----:B------:R-:W-:Y:S05]  /*4a70*/  BSYNC B2 ;  /* 0x0000000000027941 */ /* 0x000fea0003800000 */
.L_x_11714:
        /* <DEDUP_REMOVED lines=43> */
.L_x_11713:
[----:B------:R-:W-:Y:S05]  /*4d30*/  BSYNC B1 ;  /* 0x0000000000017941 */ /* 0x000fea0003800000 */
.L_x_11712:
        /* <DEDUP_REMOVED lines=12> */
.L_x_11708:
[----:B------:R-:W-:Y:S05]  /*4e00*/  BSYNC B0 ;  /* 0x0000000000007941 */ /* 0x000fea0003800000 */
.L_x_11707:
        /* <DEDUP_REMOVED lines=18> */
.L_x_11719:
[----:B------:R-:W-:Y:S02]  /*4f30*/  IMAD.MOV.U32 R88, RZ, RZ, R136 ;  /* 0x000000ffff587224 */ /* 0x000fe400078e0088 */
.L_x_11720:
[----:B------:R-:W-:Y:S05]  /*4f40*/  BSYNC B1 ;  /* 0x0000000000017941 */ /* 0x000fea0003800000 */
.L_x_11718:
        /* <DEDUP_REMOVED lines=16> */
.L_x_11724:
[----:B------:R-:W-:Y:S05]  /*5050*/  BSYNC B2 ;  /* 0x0000000000027941 */ /* 0x000fea0003800000 */
.L_x_11723:
        /* <DEDUP_REMOVED lines=42> */
[----:B------:R-:W-:-:S03]  /*5300*/  LOP3.LUT R124, R141, UR26, R124, 0x96, !PT ;  /* 0x0000001a8d7c7c12 */ /* 0x000fc6000f8e967c */
.L_x_11722:
[----:B------:R-:W-:Y:S05]  /*5310*/  BSYNC B1 ;  /* 0x0000000000017941 */ /* 0x000fea0003800000 */
.L_x_11721:
        /* <DEDUP_REMOVED lines=12> */
.L_x_11717:
[----:B------:R-:W-:Y:S05]  /*53e0*/  BSYNC B0 ;  /* 0x0000000000007941 */ /* 0x000fea0003800000 */
.L_x_11716:
        /* <DEDUP_REMOVED lines=18> */
.L_x_11728:
[----:B------:R-:W-:Y:S02]  /*5510*/  MOV R88, R136 ;  /* 0x0000008800587202 */ /* 0x000fe40000000f00 */
.L_x_11729:
[----:B------:R-:W-:Y:S05]  /*5520*/  BSYNC B1 ;  /* 0x0000000000017941 */ /* 0x000fea0003800000 */
.L_x_11727:
        /* <DEDUP_REMOVED lines=16> */
.L_x_11733:
[----:B------:R-:W-:Y:S05]  /*5630*/  BSYNC B2 ;  /* 0x0000000000027941 */ /* 0x000fea0003800000 */
.L_x_11732:
        /* <DEDUP_REMOVED lines=43> */
.L_x_11731:
[----:B------:R-:W-:Y:S05]  /*58f0*/  BSYNC B1 ;  /* 0x0000000000017941 */ /* 0x000fea0003800000 */
.L_x_11730:
[----:B------:R-:W0:Y:S01]  /*5900*/  I2F.U32 R80, R88 ;  /* 0x0000005800507306 */ /* 0x000e220000201000 */
[----:B------:R-:W-:Y:S01]  /*5910*/  HFMA2.MMA R81, -RZ, RZ, 0.1171875, 0 ;  /* 0x2f800000ff517435 */ /* 0x000fe200000001ff */
[----:B------:R-:W-:-:S05]  /*5920*/  PRMT R83, RZ, 0x5410, R66 ;  /* 0x00005410ff537816 */ /* 0x000fca0000000042 */
        /* <DEDUP_REMOVED lines=9> */
.L_x_11726:
[----:B------:R-:W-:Y:S05]  /*59c0*/  BSYNC B0 ;  /* 0x0000000000007941 */ /* 0x000fea0003800000 */
.L_x_11725:
        /* <DEDUP_REMOVED lines=18> */
.L_x_11737:
[----:B------:R-:W-:Y:S02]  /*5af0*/  IMAD.MOV.U32 R90, RZ, RZ, R136 ;  /* 0x000000ffff5a7224 */ /* 0x000fe400078e0088 */
.L_x_11738:
[----:B------:R-:W-:Y:S05]  /*5b00*/  BSYNC B1 ;  /* 0x0000000000017941 */ /* 0x000fea0003800000 */
.L_x_11736:
        /* <DEDUP_REMOVED lines=16> */
.L_x_11742:
[----:B------:R-:W-:Y:S05]  /*5c10*/  BSYNC B2 ;  /* 0x0000000000027941 */ /* 0x000fea0003800000 */
.L_x_11741:
        /* <DEDUP_REMOVED lines=43> */
.L_x_11740:
[----:B------:R-:W-:Y:S05]  /*5ed0*/  BSYNC B1 ;  /* 0x0000000000017941 */ /* 0x000fea0003800000 */
.L_x_11739:
[----:B------:R-:W0:Y:S01]  /*5ee0*/  I2F.U32 R81, R90 ;  /* 0x0000005a00517306 */ /* 0x000e220000201000 */
[----:B------:R-:W-:Y:S01]  /*5ef0*/  PRMT R84, RZ, 0x7610, R66 ;  /* 0x00007610ff547816 */ /* 0x000fe20000000042 */
        /* <DEDUP_REMOVED lines=10> */
.L_x_11735:
[----:B------:R-:W-:Y:S05]  /*5fa0*/  BSYNC B0 ;  /* 0x0000000000007941 */ /* 0x000fea0003800000 */
.L_x_11734:
        /* <DEDUP_REMOVED lines=18> */
.L_x_11746:
[----:B------:R-:W-:Y:S02]  /*60d0*/  IMAD.MOV.U32 R90, RZ, RZ, R136 ;  /* 0x000000ffff5a7224 */ /* 0x000fe400078e0088 */
.L_x_11747:
[----:B------:R-:W-:Y:S05]  /*60e0*/  BSYNC B1 ;  /* 0x0000000000017941 */ /* 0x000fea0003800000 */
.L_x_11745:
        /* <DEDUP_REMOVED lines=16> */
.L_x_11751:
[----:B------:R-:W-:Y:S05]  /*61f0*/  BSYNC B2 ;  /* 0x0000000000027941 */ /* 0x000fea0003800000 */
.L_x_11750:
        /* <DEDUP_REMOVED lines=43> */
.L_x_11749:
[----:B------:R-:W-:Y:S05]  /*64b0*/  BSYNC B1 ;  /* 0x0000000000017941 */ /* 0x000fea0003800000 */
.L_x_11748:
        /* <DEDUP_REMOVED lines=12> */
.L_x_11744:
[----:B------:R-:W-:Y:S05]  /*6580*/  BSYNC B0 ;  /* 0x0000000000007941 */ /* 0x000fea0003800000 */
.L_x_11743:
        /* <DEDUP_REMOVED lines=18> */
.L_x_11755:
[----:B------:R-:W-:Y:S02]  /*66b0*/  IMAD.MOV.U32 R93, RZ, RZ, R136 ;  /* 0x000000ffff5d7224 */ /* 0x000fe400078e0088 */
.L_x_11756:
[----:B------:R-:W-:Y:S05]  /*66c0*/  BSYNC B1 ;  /* 0x0000000000017941 */ /* 0x000fea0003800000 */
.L_x_11754:
        /* <DEDUP_REMOVED lines=16> */
.L_x_11760:
[----:B------:R-:W-:Y:S05]  /*67d0*/  BSYNC B2 ;  /* 0x0000000000027941 */ /* 0x000fea0003800000 */
.L_x_11759:
        /* <DEDUP_REMOVED lines=42> */
.L_x_11758:
[----:B------:R-:W-:Y:S05]  /*6a80*/  BSYNC B1 ;  /* 0x0000000000017941 */ /* 0x000fea0003800000 */
.L_x_11757:
        /* <DEDUP_REMOVED lines=12> */
.L_x_11753:
[----:B------:R-:W-:Y:S05]  /*6b50*/  BSYNC B0 ;  /* 0x0000000000007941 */ /* 0x000fea0003800000 */
.L_x_11752:
        /* <DEDUP_REMOVED lines=29> */
.L_x_11762:
[----:B------:R-:W-:Y:S05]  /*6d30*/  BSYNC B0 ;  /* 0x0000000000007941 */ /* 0x000fea0003800000 */
.L_x_11761:
        /* <DEDUP_REMOVED lines=22> */
.L_x_11766:
[----:B------:R-:W-:Y:S02]  /*6ea0*/  IMAD.MOV.U32 R92, RZ, RZ, R136 ;  /* 0x000000ffff5c7224 */ /* 0x000fe400078e0088 */
.L_x_11767:
[----:B------:R-:W-:Y:S05]  /*6eb0*/  BSYNC B1 ;  /* 0x0000000000017941 */ /* 0x000fea0003800000 */
.L_x_11765:
        /* <DEDUP_REMOVED lines=16> */
.L_x_11771:
[----:B------:R-:W-:Y:S05]  /*6fc0*/  BSYNC B2 ;  /* 0x0000000000027941 */ /* 0x000fea0003800000 */
.L_x_11770:
        /* <DEDUP_REMOVED lines=43> */
.L_x_11769:
[----:B------:R-:W-:Y:S05]  /*7280*/  BSYNC B1 ;  /* 0x0000000000017941 */ /* 0x000fea0003800000 */
.L_x_11768:
        /* <DEDUP_REMOVED lines=12> */
.L_x_11764:
[----:B0-----:R-:W-:Y:S05]  /*7350*/  BSYNC B0 ;  /* 0x0000000000007941 */ /* 0x001fea0003800000 */
.L_x_11763:
        /* <DEDUP_REMOVED lines=18> */
.L_x_11775:
[----:B------:R-:W-:Y:S02]  /*7480*/  IMAD.MOV.U32 R94, RZ, RZ, R136 ;  /* 0x000000ffff5e7224 */ /* 0x000fe400078e0088 */
.L_x_11776:
[----:B------:R-:W-:Y:S05]  /*7490*/  BSYNC B1 ;  /* 0x0000000000017941 */ /* 0x000fea0003800000 */
.L_x_11774:
        /* <DEDUP_REMOVED lines=16> */
.L_x_11780:
[----:B------:R-:W-:Y:S05]  /*75a0*/  BSYNC B2 ;  /* 0x0000000000027941 */ /* 0x000fea0003800000 */
.L_x_11779:
        /* <DEDUP_REMOVED lines=43> */
.L_x_11778:
[----:B------:R-:W-:Y:S05]  /*7860*/  BSYNC B1 ;  /* 0x0000000000017941 */ /* 0x000fea0003800000 */
.L_x_11777:
        /* <DEDUP_REMOVED lines=12> */
.L_x_11773:
[----:B------:R-:W-:Y:S05]  /*7930*/  BSYNC B0 ;  /* 0x0000000000007941 */ /* 0x000fea0003800000 */
.L_x_11772:
        /* <DEDUP_REMOVED lines=18> */
.L_x_11784:
[----:B------:R-:W-:Y:S02]  /*7a60*/  IMAD.MOV.U32 R94, RZ, RZ, R136 ;  /* 0x000000ffff5e7224 */ /* 0x000fe400078e0088 */
.L_x_11785:
[----:B------:R-:W-:Y:S05]  /*7a70*/  BSYNC B1 ;  /* 0x0000000000017941 */ /* 0x000fea0003800000 */
.L_x_11783:
        /* <DEDUP_REMOVED lines=16> */
.L_x_11789:
[----:B------:R-:W-:Y:S05]  /*7b80*/  BSYNC B2 ;  /* 0x0000000000027941 */ /* 0x000fea0003800000 */
.L_x_11788:
        /* <DEDUP_REMOVED lines=43> */
.L_x_11787:
[----:B------:R-:W-:Y:S05]  /*7e40*/  BSYNC B1 ;  /* 0x0000000000017941 */ /* 0x000fea0003800000 */
.L_x_11786:
        /* <DEDUP_REMOVED lines=12> */
.L_x_11782:
[----:B------:R-:W-:Y:S05]  /*7f10*/  BSYNC B0 ;  /* 0x0000000000007941 */ /* 0x000fea0003800000 */
.L_x_11781:
        /* <DEDUP_REMOVED lines=18> */
.L_x_11793:
[----:B------:R-:W-:Y:S02]  /*8040*/  IMAD.MOV.U32 R96, RZ, RZ, R136 ;  /* 0x000000ffff607224 */ /* 0x000fe400078e0088 */
.L_x_11794:
[----:B------:R-:W-:Y:S05]  /*8050*/  BSYNC B1 ;  /* 0x0000000000017941 */ /* 0x000fea0003800000 */
.L_x_11792:
        /* <DEDUP_REMOVED lines=16> */
.L_x_11798:
[----:B------:R-:W-:Y:S05]  /*8160*/  BSYNC B2 ;  /* 0x0000000000027941 */ /* 0x000fea0003800000 */
.L_x_11797:
        /* <DEDUP_REMOVED lines=43> */
.L_x_11796:
[----:B------:R-:W-:Y:S05]  /*8420*/  BSYNC B1 ;  /* 0x0000000000017941 */ /* 0x000fea0003800000 */
.L_x_11795:
        /* <DEDUP_REMOVED lines=12> */
.L_x_11791:
[----:B------:R-:W-:Y:S05]  /*84f0*/  BSYNC B0 ;  /* 0x0000000000007941 */ /* 0x000fea0003800000 */
.L_x_11790:
        /* <DEDUP_REMOVED lines=18> */
.L_x_11802:
[----:B------:R-:W-:Y:S02]  /*8620*/  MOV R96, R136 ;  /* 0x0000008800607202 */ /* 0x000fe40000000f00 */
.L_x_11803:
[----:B------:R-:W-:Y:S05]  /*8630*/  BSYNC B1 ;  /* 0x0000000000017941 */ /* 0x000fea0003800000 */
.L_x_11801:
        /* <DEDUP_REMOVED lines=16> */
.L_x_11807:
[----:B------:R-:W-:Y:S05]  /*8740*/  BSYNC B2 ;  /* 0x0000000000027941 */ /* 0x000fea0003800000 */
.L_x_11806:
        /* <DEDUP_REMOVED lines=43> */
.L_x_11805:
[----:B------:R-:W-:Y:S05]  /*8a00*/  BSYNC B1 ;  /* 0x0000000000017941 */ /* 0x000fea0003800000 */
.L_x_11804:
        /* <DEDUP_REMOVED lines=12> */
.L_x_11800:
[----:B------:R-:W-:Y:S05]  /*8ad0*/  BSYNC B0 ;  /* 0x0000000000007941 */ /* 0x000fea0003800000 */
.L_x_11799:
        /* <DEDUP_REMOVED lines=18> */
.L_x_11811:
[----:B------:R-:W-:Y:S02]  /*8c00*/  IMAD.MOV.U32 R98, RZ, RZ, R136 ;  /* 0x000000ffff627224 */ /* 0x000fe400078e0088 */
.L_x_11812:
[----:B------:R-:W-:Y:S05]  /*8c10*/  BSYNC B1 ;  /* 0x0000000000017941 */ /* 0x000fea0003800000 */
.L_x_11810:
        /* <DEDUP_REMOVED lines=16> */
.L_x_11816:
[----:B------:R-:W-:Y:S05]  /*8d20*/  BSYNC B2 ;  /* 0x0000000000027941 */ /* 0x000fea0003800000 */
.L_x_11815:
        /* <DEDUP_REMOVED lines=43> */
.L_x_11814:
[----:B------:R-:W-:Y:S05]  /*8fe0*/  BSYNC B1 ;  /* 0x0000000000017941 */ /* 0x000fea0003800000 */
.L_x_11813:
        /* <DEDUP_REMOVED lines=12> */
.L_x_11809:
[----:B------:R-:W-:Y:S05]  /*90b0*/  BSYNC B0 ;  /* 0x0000000000007941 */ /* 0x000fea0003800000 */
.L_x_11808:
        /* <DEDUP_REMOVED lines=18> */
.L_x_11820:
[----:B------:R-:W-:Y:S02]  /*91e0*/  IMAD.MOV.U32 R98, RZ, RZ, R136 ;  /* 0x000000ffff627224 */ /* 0x000fe400078e0088 */
.L_x_11821:
[----:B------:R-:W-:Y:S05]  /*91f0*/  BSYNC B1 ;  /* 0x0000000000017941 */ /* 0x000fea0003800000 */
.L_x_11819:
        /* <DEDUP_REMOVED lines=16> */
.L_x_11825:
[----:B------:R-:W-:Y:S05]  /*9300*/  BSYNC B2 ;  /* 0x0000000000027941 */ /* 0x000fea0003800000 */
.L_x_11824:
        /* <DEDUP_REMOVED lines=43> */
.L_x_11823:
[----:B------:R-:W-:Y:S05]  /*95c0*/  BSYNC B1 ;  /* 0x0000000000017941 */ /* 0x000fea0003800000 */
.L_x_11822:
        /* <DEDUP_REMOVED lines=12> */
.L_x_11818:
[----:B------:R-:W-:Y:S05]  /*9690*/  BSYNC B0 ;  /* 0x0000000000007941 */ /* 0x000fea0003800000 */
.L_x_11817:
        /* <DEDUP_REMOVED lines=18> */
.L_x_11829:
[----:B------:R-:W-:Y:S02]  /*97c0*/  IMAD.MOV.U32 R119, RZ, RZ, R136 ;  /* 0x000000ffff777224 */ /* 0x000fe400078e0088 */
.L_x_11830:
[----:B------:R-:W-:Y:S05]  /*97d0*/  BSYNC B1 ;  /* 0x0000000000017941 */ /* 0x000fea0003800000 */
.L_x_11828:
        /* <DEDUP_REMOVED lines=16> */
.L_x_11834:
[----:B------:R-:W-:Y:S05]  /*98e0*/  BSYNC B2 ;  /* 0x0000000000027941 */ /* 0x000fea0003800000 */
.L_x_11833:
        /* <DEDUP_REMOVED lines=42> */
.L_x_11832:
[----:B------:R-:W-:Y:S05]  /*9b90*/  BSYNC B1 ;  /* 0x0000000000017941 */ /* 0x000fea0003800000 */
.L_x_11831:
        /* <DEDUP_REMOVED lines=12> */
.L_x_11827:
[----:B------:R-:W-:Y:S05]  /*9c60*/  BSYNC B0 ;  /* 0x0000000000007941 */ /* 0x000fea0003800000 */
.L_x_11826:
        /* <DEDUP_REMOVED lines=29> */
.L_x_11836:
[----:B------:R-:W-:Y:S05]  /*9e40*/  BSYNC B0 ;  /* 0x0000000000007941 */ /* 0x000fea0003800000 */
.L_x_11835:
        /* <DEDUP_REMOVED lines=22> */
.L_x_11840:
[----:B------:R-:W-:Y:S02]  /*9fb0*/  IMAD.MOV.U32 R116, RZ, RZ, R136 ;  /* 0x000000ffff747224 */ /* 0x000fe400078e0088 */
.L_x_11841:
[----:B------:R-:W-:Y:S05]  /*9fc0*/  BSYNC B1 ;  /* 0x0000000000017941 */ /* 0x000fea0003800000 */
.L_x_11839:
        /* <DEDUP_REMOVED lines=16> */
.L_x_11845:
[----:B------:R-:W-:Y:S05]  /*a0d0*/  BSYNC B2 ;  /* 0x0000000000027941 */ /* 0x000fea0003800000 */
.L_x_11844:
        /* <DEDUP_REMOVED lines=43> */
.L_x_11843:
[----:B------:R-:W-:Y:S05]  /*a390*/  BSYNC B1 ;  /* 0x0000000000017941 */ /* 0x000fea0003800000 */
.L_x_11842:
        /* <DEDUP_REMOVED lines=13> */
.L_x_11838:
[----:B0-----:R-:W-:Y:S05]  /*a470*/  BSYNC B0 ;  /* 0x0000000000007941 */ /* 0x001fea0003800000 */
.L_x_11837:
        /* <DEDUP_REMOVED lines=18> */
.L_x_11849:
[----:B------:R-:W-:Y:S02]  /*a5a0*/  IMAD.MOV.U32 R117, RZ, RZ, R136 ;  /* 0x000000ffff757224 */ /* 0x000fe400078e0088 */
.L_x_11850:
[----:B------:R-:W-:Y:S05]  /*a5b0*/  BSYNC B1 ;  /* 0x0000000000017941 */ /* 0x000fea0003800000 */
.L_x_11848:
        /* <DEDUP_REMOVED lines=16> */
.L_x_11854:
[----:B------:R-:W-:Y:S05]  /*a6c0*/  BSYNC B2 ;  /* 0x0000000000027941 */ /* 0x000fea0003800000 */
.L_x_11853:
        /* <DEDUP_REMOVED lines=43> */
.L_x_11852:
[----:B------:R-:W-:Y:S05]  /*a980*/  BSYNC B1 ;  /* 0x0000000000017941 */ /* 0x000fea0003800000 */
.L_x_11851:
        /* <DEDUP_REMOVED lines=11> */
[----:B------:R-:W-:-:S03]  /*aa40*/  PRMT R117, R94, 0x7610, R117 ;  /* 0x000076105e757816 */ /* 0x000fc60000000075 */
[----:B------:R-:W-:Y:S02]  /*aa50*/  @P0 FADD.FTZ R93, R57, R93 ;  /* 0x0000005d395d0221 */ /* 0x000fe40000010000 */
.L_x_11847:
[----:B------:R-:W-:Y:S05]  /*aa60*/  BSYNC B0 ;  /* 0x0000000000007941 */ /* 0x000fea0003800000 */
.L_x_11846:
        /* <DEDUP_REMOVED lines=18> */
.L_x_11858:
[----:B------:R-:W-:Y:S02]  /*ab90*/  IMAD.MOV.U32 R120, RZ, RZ, R136 ;  /* 0x000000ffff787224 */ /* 0x000fe400078e0088 */
.L_x_11859:
[----:B------:R-:W-:Y:S05]  /*aba0*/  BSYNC B1 ;  /* 0x0000000000017941 */ /* 0x000fea0003800000 */
.L_x_11857:
        /* <DEDUP_REMOVED lines=16> */
.L_x_11863:
[----:B------:R-:W-:Y:S05]  /*acb0*/  BSYNC B2 ;  /* 0x0000000000027941 */ /* 0x000fea0003800000 */
.L_x_11862:
        /* <DEDUP_REMOVED lines=43> */
.L_x_11861:
[----:B------:R-:W-:Y:S05]  /*af70*/  BSYNC B1 ;  /* 0x0000000000017941 */ /* 0x000fea0003800000 */
.L_x_11860:
        /* <DEDUP_REMOVED lines=12> */
.L_x_11856:
[----:B------:R-:W-:Y:S05]  /*b040*/  BSYNC B0 ;  /* 0x0000000000007941 */ /* 0x000fea0003800000 */
.L_x_11855:
        /* <DEDUP_REMOVED lines=18> */
.L_x_11867:
[----:B------:R-:W-:Y:S02]  /*b170*/  IMAD.MOV.U32 R122, RZ, RZ, R136 ;  /* 0x000000ffff7a7224 */ /* 0x000fe400078e0088 */
.L_x_11868:
[----:B------:R-:W-:Y:S05]  /*b180*/  BSYNC B1 ;  /* 0x0000000000017941 */ /* 0x000fea0003800000 */
.L_x_11866:
        /* <DEDUP_REMOVED lines=16> */
.L_x_11872:
[----:B------:R-:W-:Y:S05]  /*b290*/  BSYNC B2 ;  /* 0x0000000000027941 */ /* 0x000fea0003800000 */
.L_x_11871:
        /* <DEDUP_REMOVED lines=43> */
.L_x_11870:
[----:B------:R-:W-:Y:S05]  /*b550*/  BSYNC B1 ;  /* 0x0000000000017941 */ /* 0x000fea0003800000 */
.L_x_11869:
        /* <DEDUP_REMOVED lines=12> */
.L_x_11865:
[----:B------:R-:W-:Y:S05]  /*b620*/  BSYNC B0 ;  /* 0x0000000000007941 */ /* 0x000fea0003800000 */
.L_x_11864:
        /* <DEDUP_REMOVED lines=18> */
.L_x_11876:
[----:B------:R-:W-:Y:S02]  /*b750*/  MOV R122, R136 ;  /* 0x00000088007a7202 */ /* 0x000fe40000000f00 */
.L_x_11877:
[----:B------:R-:W-:Y:S05]  /*b760*/  BSYNC B1 ;  /* 0x0000000000017941 */ /* 0x000fea0003800000 */
.L_x_11875:
        /* <DEDUP_REMOVED lines=16> */
.L_x_11881:
[----:B------:R-:W-:Y:S05]  /*b870*/  BSYNC B2 ;  /* 0x0000000000027941 */ /* 0x000fea0003800000 */
.L_x_11880:
        /* <DEDUP_REMOVED lines=43> */
.L_x_11879:
[----:B------:R-:W-:Y:S05]  /*bb30*/  BSYNC B1 ;  /* 0x0000000000017941 */ /* 0x000fea0003800000 */
.L_x_11878:
        /* <DEDUP_REMOVED lines=12> */
.L_x_11874:
[----:B------:R-:W-:Y:S05]  /*bc00*/  BSYNC B0 ;  /* 0x0000000000007941 */ /* 0x000fea0003800000 */
.L_x_11873:
        /* <DEDUP_REMOVED lines=18> */
.L_x_11885:
[----:B------:R-:W-:Y:S02]  /*bd30*/  IMAD.MOV.U32 R129, RZ, RZ, R136 ;  /* 0x000000ffff817224 */ /* 0x000fe400078e0088 */
.L_x_11886:
[----:B------:R-:W-:Y:S05]  /*bd40*/  BSYNC B1 ;  /* 0x0000000000017941 */ /* 0x000fea0003800000 */
.L_x_11884:
        /* <DEDUP_REMOVED lines=16> */
.L_x_11890:
[----:B------:R-:W-:Y:S05]  /*be50*/  BSYNC B2 ;  /* 0x0000000000027941 */ /* 0x000fea0003800000 */
.L_x_11889:
        /* <DEDUP_REMOVED lines=43> */
.L_x_11888:
[----:B------:R-:W-:Y:S05]  /*c110*/  BSYNC B1 ;  /* 0x0000000000017941 */ /* 0x000fea0003800000 */
.L_x_11887:
        /* <DEDUP_REMOVED lines=13> */
.L_x_11883:
[----:B------:R-:W-:Y:S05]  /*c1f0*/  BSYNC B0 ;  /* 0x0000000000007941 */ /* 0x000fea0003800000 */
.L_x_11882:
        /* <DEDUP_REMOVED lines=18> */
.L_x_11894:
[----:B------:R-:W-:Y:S02]  /*c320*/  IMAD.MOV.U32 R130, RZ, RZ, R136 ;  /* 0x000000ffff827224 */ /* 0x000fe400078e0088 */
.L_x_11895:
[----:B------:R-:W-:Y:S05]  /*c330*/  BSYNC B1 ;  /* 0x0000000000017941 */ /* 0x000fea0003800000 */
.L_x_11893:
        /* <DEDUP_REMOVED lines=16> */
.L_x_11899:
[----:B------:R-:W-:Y:S05]  /*c440*/  BSYNC B2 ;  /* 0x0000000000027941 */ /* 0x000fea0003800000 */
.L_x_11898:
        /* <DEDUP_REMOVED lines=43> */
.L_x_11897:
[----:B------:R-:W-:Y:S05]  /*c700*/  BSYNC B1 ;  /* 0x0000000000017941 */ /* 0x000fea0003800000 */
.L_x_11896:
        /* <DEDUP_REMOVED lines=13> */
.L_x_11892:
[----:B------:R-:W-:Y:S05]  /*c7e0*/  BSYNC B0 ;  /* 0x0000000000007941 */ /* 0x000fea0003800000 */
.L_x_11891:
        /* <DEDUP_REMOVED lines=18> */
.L_x_11903:
[----:B------:R-:W-:Y:S02]  /*c910*/  IMAD.MOV.U32 R137, RZ, RZ, R136 ;  /* 0x000000ffff897224 */ /* 0x000fe400078e0088 */
.L_x_11904:
[----:B------:R-:W-:Y:S05]  /*c920*/  BSYNC B1 ;  /* 0x0000000000017941 */ /* 0x000fea0003800000 */
.L_x_11902:
        /* <DEDUP_REMOVED lines=16> */
.L_x_11908:
[----:B------:R-:W-:Y:S05]  /*ca30*/  BSYNC B2 ;  /* 0x0000000000027941 */ /* 0x000fea0003800000 */
.L_x_11907:
        /* <DEDUP_REMOVED lines=44> */
.L_x_11906:
[----:B------:R-:W-:Y:S05]  /*cd00*/  BSYNC B1 ;  /* 0x0000000000017941 */ /* 0x000fea0003800000 */
.L_x_11905:
[----:B------:R-:W0:Y:S01]  /*cd10*/  I2F.U32 R99, R137 ;  /* 0x0000008900637306 */ /* 0x000e220000201000 */
[----:B------:R-:W-:Y:S01]  /*cd20*/  PRMT R119, RZ, 0x7610, R67 ;  /* 0x00007610ff777816 */ /* 0x000fe20000000043 */
        /* <DEDUP_REMOVED lines=11> */
.L_x_11901:
[----:B------:R-:W-:Y:S05]  /*cde0*/  BSYNC B0 ;  /* 0x0000000000007941 */ /* 0x000fea0003800000 */
.L_x_11900:
[----:B------:R-:W-:Y:S01]  /*cdf0*/  FADD.FTZ R118, RZ, R68 ;  /* 0x00000044ff767221 */ /* 0x000fe20000010000 */
[----:B------:R-:W0:Y:S01]  /*ce00*/  S2R R139, SR_TID.X ;  /* 0x00000000008b7919 */ /* 0x000e220000002100 */
[----:B------:R-:W-:Y:S01]  /*ce10*/  IMAD.WIDE.U32 R134, R134, R135, c[0x0][0x188] ;  /* 0x0000620086867625 */ /* 0x000fe200078e0087 */
[----:B------:R-:W-:Y:S01]  /*ce20*/  BSSY B0, `(.L_x_11909) ;  /* 0x000003a000007945 */ /* 0x000fe20003800000 */
[----:B------:R-:W-:Y:S02]  /*ce30*/  LOP3.LUT P1, RZ, R104, 0xff, RZ, 0xc0, !PT ;  /* 0x000000ff68ff7812 */ /* 0x000fe4000782c0ff */
[----:B------:R-:W-:Y:S01]  /*ce40*/  FADD.FTZ R119, R118, R69 ;  /* 0x0000004576777221 */ /* 0x000fe20000010000 */
[----:B------:R1:W-:Y:S03]  /*ce50*/  STG.E.128 [R134.64], R92 ;  /* 0x0000005c86007986 */ /* 0x0003e6000c101d06 */
[----:B------:R-:W-:Y:S01]  /*ce60*/  FADD.FTZ R118, R119, R70 ;  /* 0x0000004677767221 */ /* 0x000fe20000010000 */
[----:B------:R1:W-:Y:S03]  /*ce70*/  STG.E.128 [R134.64+0x10], R96 ;  /* 0x0000106086007986 */ /* 0x0003e6000c101d06 */
        /* <DEDUP_REMOVED lines=32> */
[----:B-1----:R-:W-:Y:S01]  /*d080*/  IMAD.U32 R119, R130, 0x10000, RZ ;  /* 0x0001000082777824 */ /* 0x002fe200078e00ff */
        /* <DEDUP_REMOVED lines=19> */
.L_x_11910:
[----:B-1----:R-:W-:Y:S05]  /*d1c0*/  BSYNC B0 ;  /* 0x0000000000007941 */ /* 0x002fea0003800000 */
.L_x_11909:
[----:B------:R-:W-:Y:S01]  /*d1d0*/  @!P1 IADD3 R141, R141, 0x4, RZ ;  /* 0x000000048d8d9810 */ /* 0x000fe20007ffe0ff */
[----:B------:R-:W-:Y:S01]  /*d1e0*/  FADD.FTZ R134, R142, R99 ;  /* 0x000000638e867221 */ /* 0x000fe20000010000 */
[----:B------:R-:W-:Y:S05]  /*d1f0*/  BRA.DIV ~URZ, `(.L_x_11911) ;  /* 0x000014427f007947 */ /* 0x000fea000b800000 */
[----:B0-----:R0:W1:Y:S02]  /*d200*/  SHFL.BFLY PT, R118, R134, 0x1, 0x1f ;  /* 0x0c201f0086767f89 */ /* 0x00106400000e0000 */
.L_x_11917:
        /* <DEDUP_REMOVED lines=84> */
.L_x_11918:
[----:B------:R-:W2:Y:S01]  /*d750*/  S2R R120, SR_TID.X ;  /* 0x0000000000787919 */ /* 0x000ea20000002100 */
[----:B------:R-:W-:Y:S01]  /*d760*/  @!P0 SHF.R.U32.HI R122, RZ, 0x5, R139 ;  /* 0x00000005ff7a8819 */ /* 0x000fe2000001168b */
[----:B-1----:R-:W-:Y:S01]  /*d770*/  FADD.FTZ R119, R123, R134 ;  /* 0x000000867b777221 */ /* 0x002fe20000010000 */
[----:B------:R-:W-:Y:S02]  /*d780*/  WARPSYNC 0xffffffff ;  /* 0xffffffff00007948 */ /* 0x000fe40003800000 */
[----:B------:R-:W-:-:S05]  /*d790*/  @!P0 LOP3.LUT R122, R122, 0x3, RZ, 0xc0, !PT ;  /* 0x000000037a7a8812 */ /* 0x000fca00078ec0ff */
[----:B------:R-:W-:-:S05]  /*d7a0*/  @!P0 IMAD.IADD R122, R141, 0x1, R122 ;  /* 0x000000018d7a8824 */ /* 0x000fca00078e027a */
[----:B------:R1:W-:Y:S01]  /*d7b0*/  @!P0 STS.64 [R122.X8], R118 ;  /* 0x000000767a008388 */ /* 0x0003e20000008a00 */
[----:B0-2---:R-:W-:-:S04]  /*d7c0*/  LOP3.LUT R134, R120, 0x1f, RZ, 0xc0, !PT ;  /* 0x0000001f78867812 */ /* 0x005fc800078ec0ff */
[----:B------:R-:W-:-:S11]  /*d7d0*/  ISETP.GT.U32.AND P0, PT, R134, 0x3, PT ;  /* 0x000000038600780c */ /* 0x000fd60003f04070 */
[----:B-1----:R-:W-:Y:S01]  /*d7e0*/  BAR.SYNC.DEFER_BLOCKING 0x0 ;  /* 0x0000000000007b1d */ /* 0x002fe20000010000 */
[----:B------:R-:W-:Y:S01]  /*d7f0*/  CS2R R118, SRZ ;  /* 0x0000000000767805 */ /* 0x000fe2000001ff00 */
[----:B------:R-:W-:Y:S01]  /*d800*/  @!P0 IMAD.IADD R134, R141, 0x1, R134 ;  /* 0x000000018d868824 */ /* 0x000fe200078e0286 */
[----:B------:R-:W-:Y:S01]  /*d810*/  ISETP.NE.AND P1, PT, RZ, UR8, PT ;  /* 0x00000008ff007c0c */ /* 0x000fe2000bf25270 */
[----:B------:R-:W-:Y:S02]  /*d820*/  IMAD.MOV.U32 R121, RZ, RZ, RZ ;  /* 0x000000ffff797224 */ /* 0x000fe400078e00ff */
[----:B------:R-:W-:Y:S01]  /*d830*/  @!P0 IMAD.MOV.U32 R121, RZ, RZ, 0x400 ;  /* 0x00000400ff798424 */ /* 0x000fe200078e00ff */
[----:B------:R-:W-:Y:S03]  /*d840*/  BSSY B0, `(.L_x_11913) ;  /* 0x00000d8000007945 */ /* 0x000fe60003800000 */
[----:B------:R-:W-:Y:S01]  /*d850*/  I2F R139, R121 ;  /* 0x00000079008b7306 */ /* 0x000fe20000201400 */
[----:B------:R-:W0:Y:S04]  /*d860*/  SHFL.DOWN PT, R122, R121, 0x2, 0x1f ;  /* 0x08401f00797a7f89 */ /* 0x000e2800000e0000 */
[----:B------:R1:W2:Y:S01]  /*d870*/  @!P0 LDS.64 R118, [R134.X8] ;  /* 0x0000000086768984 */ /* 0x0002a20000008a00 */
        /* <DEDUP_REMOVED lines=31> */
[----:B------:R-:W-:Y:S01]  /*da70*/  FFMA.FTZ R118, R119, R122, R118 ;  /* 0x0000007a77767223 */ /* 0x000fe20000010076 */
[--C-:B------:R-:W-:Y:S02]  /*da80*/  SHF.R.U32.HI R119, RZ, 0x5, R120.reuse ;  /* 0x00000005ff777819 */ /* 0x100fe40000011678 */
[----:B------:R-:W0:Y:S02]  /*da90*/  SHFL.IDX PT, R133, R134, RZ, 0x1f ;  /* 0x00001fff86857589 */ /* 0x000e2400000e0000 */
[----:B------:R-:W-:Y:S02]  /*daa0*/  LOP3.LUT R123, R119, 0x3, RZ, 0xc0, !PT ;  /* 0x00000003777b7812 */ /* 0x000fe400078ec0ff */
[----:B------:R-:W1:Y:S02]  /*dab0*/  SHFL.IDX PT, R118, R118, RZ, 0x1f ;  /* 0x00001fff76767589 */ /* 0x000e6400000e0000 */
[----:B------:R-:W-:Y:S01]  /*dac0*/  LOP3.LUT P0, RZ, R123, 0x1f, R120, 0xf8, !PT ;  /* 0x0000001f7bff7812 */ /* 0x000fe2000780f878 */
[----:B0-----:R-:W-:-:S05]  /*dad0*/  FMUL.FTZ R119, R133, R133 ;  /* 0x0000008585777220 */ /* 0x001fca0000410000 */
[----:B------:R-:W-:Y:S01]  /*dae0*/  FSEL R120, R119, RZ, P1 ;  /* 0x000000ff77787208 */ /* 0x000fe20000800000 */
[----:B-1----:R-:W-:-:S06]  /*daf0*/  FFMA.FTZ R119, R118, R121, c[0x0][0x228] ;  /* 0x00008a0076777623 */ /* 0x002fcc0000010079 */
[----:B------:R-:W-:Y:S01]  /*db00*/  @!P0 LEA R118, P3, R103, c[0x0][0x1a8], 0x2 ;  /* 0x00006a0067768a11 */ /* 0x000fe200078610ff */
        /* <DEDUP_REMOVED lines=15> */
[----:B------:R-:W-:Y:S02]  /*dc00*/  FADD.FTZ R144, -R118, R79 ;  /* 0x0000004f76907221 */ /* 0x000fe40000010100 */
[----:B------:R-:W-:-:S02]  /*dc10*/  FMUL.FTZ R79, R123, R84 ;  /* 0x000000547b4f7220 */ /* 0x000fc40000410000 */
[C---:B------:R-:W-:Y:S02]  /*dc20*/  FADD.FTZ R158, -R118.reuse, R91 ;  /* 0x0000005b769e7221 */ /* 0x040fe40000010100 */
[C---:B------:R-:W-:Y:S01]  /*dc30*/  FMUL.FTZ R84, R123.reuse, R121 ;  /* 0x000000797b547220 */ /* 0x040fe20000410000 */
[----:B------:R-:W-:Y:S01]  /*dc40*/  PRMT R121, RZ, 0x7610, R48 ;  /* 0x00007610ff797816 */ /* 0x000fe20000000030 */
[C---:B------:R-:W-:Y:S02]  /*dc50*/  FMUL.FTZ R91, R123.reuse, R68 ;  /* 0x000000447b5b7220 */ /* 0x040fe40000410000 */
[----:B------:R-:W-:Y:S02]  /*dc60*/  FMUL.FTZ R68, R123, R142 ;  /* 0x0000008e7b447220 */ /* 0x000fe40000410000 */
[----:B------:R-:W-:Y:S02]  /*dc70*/  FADD.FTZ R90, -R118, R90 ;  /* 0x0000005a765a7221 */ /* 0x000fe40000010100 */
[----:B------:R-:W-:Y:S01]  /*dc80*/  FFMA.FTZ R121, R68, R121, R11 ;  /* 0x0000007944797223 */ /* 0x000fe2000001000b */
[----:B------:R-:W-:Y:S01]  /*dc90*/  PRMT R68, RZ, 0x5410, R47 ;  /* 0x00005410ff447816 */ /* 0x000fe2000000002f */
[----:B------:R-:W-:-:S02]  /*dca0*/  FADD.FTZ R150, -R118, R85 ;  /* 0x0000005576967221 */ /* 0x000fc40000010100 */
[----:B------:R-:W-:Y:S01]  /*dcb0*/  FMUL.FTZ R85, R123, R90 ;  /* 0x0000005a7b557220 */ /* 0x000fe20000410000 */
[----:B------:R-:W-:Y:S01]  /*dcc0*/  PRMT R90, RZ, 0x5410, R54 ;  /* 0x00005410ff5a7816 */ /* 0x000fe20000000036 */
[C---:B------:R-:W-:Y:S02]  /*dcd0*/  FADD.FTZ R82, -R118.reuse, R82 ;  /* 0x0000005276527221 */ /* 0x040fe40000010100 */
[----:B------:R-:W-:Y:S01]  /*dce0*/  FFMA.FTZ R85, R85, R68, R100 ;  /* 0x0000004455557223 */ /* 0x000fe20000010064 */
[----:B------:R-:W-:Y:S01]  /*dcf0*/  PRMT R68, RZ, 0x7610, R47 ;  /* 0x00007610ff447816 */ /* 0x000fe2000000002f */
[----:B------:R-:W-:Y:S02]  /*dd00*/  FADD.FTZ R122, -R118, R71 ;  /* 0x00000047767a7221 */ /* 0x000fe40000010100 */
[C---:B------:R-:W-:Y:S02]  /*dd10*/  FMUL.FTZ R119, R123.reuse, R82 ;  /* 0x000000527b777220 */ /* 0x040fe40000410000 */
[----:B------:R-:W-:-:S02]  /*dd20*/  FMUL.FTZ R82, R123, R158 ;  /* 0x0000009e7b527220 */ /* 0x000fc40000410000 */
[C---:B------:R-:W-:Y:S02]  /*dd30*/  FADD.FTZ R88, -R118.reuse, R88 ;  /* 0x0000005876587221 */ /* 0x040fe40000010100 */
[----:B------:R-:W-:Y:S02]  /*dd40*/  FADD.FTZ R77, -R118, R98 ;  /* 0x00000062764d7221 */ /* 0x000fe40000010100 */
[----:B------:R-:W-:Y:S02]  /*dd50*/  FMUL.FTZ R98, R123, R122 ;  /* 0x0000007a7b627220 */ /* 0x000fe40000410000 */
[----:B------:R-:W-:Y:S01]  /*dd60*/  FFMA.FTZ R122, R82, R68, R101 ;  /* 0x00000044527a7223 */ /* 0x000fe20000010065 */
[----:B------:R-:W-:Y:S01]  /*dd70*/  PRMT R68, RZ, 0x5410, R46 ;  /* 0x00005410ff447816 */ /* 0x000fe2000000002e */
[C---:B------:R-:W-:Y:S02]  /*dd80*/  FADD.FTZ R120, -R118.reuse, R69 ;  /* 0x0000004576787221 */ /* 0x040fe40000010100 */
[----:B------:R-:W-:-:S02]  /*dd90*/  FADD.FTZ R148, -R118, R83 ;  /* 0x0000005376947221 */ /* 0x000fc40000010100 */
[C---:B------:R-:W-:Y:S01]  /*dda0*/  FMUL.FTZ R83, R123.reuse, R88 ;  /* 0x000000587b537220 */ /* 0x040fe20000410000 */
[----:B------:R-:W-:Y:S01]  /*ddb0*/  PRMT R88, RZ, 0x5410, R55 ;  /* 0x00005410ff587816 */ /* 0x000fe20000000037 */
[C---:B------:R-:W-:Y:S02]  /*ddc0*/  FADD.FTZ R80, -R118.reuse, R80 ;  /* 0x0000005076507221 */ /* 0x040fe40000010100 */
[C---:B------:R-:W-:Y:S02]  /*ddd0*/  FADD.FTZ R156, -R118.reuse, R89 ;  /* 0x00000059769c7221 */ /* 0x040fe40000010100 */
[C---:B------:R-:W-:Y:S02]  /*dde0*/  FADD.FTZ R160, -R118.reuse, R92 ;  /* 0x0000005c76a07221 */ /* 0x040fe40000010100 */
[----:B------:R-:W-:Y:S02]  /*ddf0*/  FMUL.FTZ R92, R123, R120 ;  /* 0x000000787b5c7220 */ /* 0x000fe40000410000 */
[----:B------:R-:W-:-:S02]  /*de00*/  FADD.FTZ R70, -R118, R70 ;  /* 0x0000004676467221 */ /* 0x000fc40000010100 */
[C---:B------:R-:W-:Y:S02]  /*de10*/  FADD.FTZ R72, -R118.reuse, R72 ;  /* 0x0000004876487221 */ /* 0x040fe40000010100 */
[C---:B------:R-:W-:Y:S02]  /*de20*/  FADD.FTZ R74, -R118.reuse, R74 ;  /* 0x0000004a764a7221 */ /* 0x040fe40000010100 */
[C---:B------:R-:W-:Y:S02]  /*de30*/  FADD.FTZ R134, -R118.reuse, R75 ;  /* 0x0000004b76867221 */ /* 0x040fe40000010100 */
[C---:B------:R-:W-:Y:S02]  /*de40*/  FADD.FTZ R76, -R118.reuse, R76 ;  /* 0x0000004c764c7221 */ /* 0x040fe40000010100 */
[C---:B------:R-:W-:Y:S02]  /*de50*/  FADD.FTZ R78, -R118.reuse, R78 ;  /* 0x0000004e764e7221 */ /* 0x040fe40000010100 */
[----:B------:R-:W-:Y:S01]  /*de60*/  FFMA.FTZ R120, R83, R68, R22 ;  /* 0x0000004453787223 */ /* 0x000fe20000010016 */
        /* <DEDUP_REMOVED lines=27> */
[C---:B------:R-:W-:Y:S01]  /*e020*/  FMUL.FTZ R71, R123.reuse, R94 ;  /* 0x0000005e7b477220 */ /* 0x040fe20000410000 */
[----:B------:R-:W-:Y:S01]  /*e030*/  PRMT R94, RZ, 0x5410, R53 ;  /* 0x00005410ff5e7816 */ /* 0x000fe20000000035 */
[C---:B------:R-:W-:Y:S02]  /*e040*/  FMUL.FTZ R72, R123.reuse, R164 ;  /* 0x000000a47b487220 */ /* 0x040fe40000410000 */
[C---:B------:R-:W-:Y:S02]  /*e050*/  FMUL.FTZ R75, R123.reuse, R75 ;  /* 0x0000004b7b4b7220 */ /* 0x040fe40000410000 */
[C---:B------:R-:W-:Y:S01]  /*e060*/  FMUL.FTZ R74, R123.reuse, R97 ;  /* 0x000000617b4a7220 */ /* 0x040fe20000410000 */
[----:B------:R-:W-:Y:S01]  /*e070*/  PRMT R97, RZ, 0x5410, R52 ;  /* 0x00005410ff617816 */ /* 0x000fe20000000034 */
[----:B------:R-:W-:-:S02]  /*e080*/  FMUL.FTZ R77, R123, R77 ;  /* 0x0000004d7b4d7220 */ /* 0x000fc40000410000 */
[----:B------:R-:W-:Y:S01]  /*e090*/  FFMA.FTZ R123, R80, R68, R23 ;  /* 0x00000044507b7223 */ /* 0x000fe20000010017 */
[----:B------:R-:W-:Y:S01]  /*e0a0*/  PRMT R68, RZ, 0x5410, R45 ;  /* 0x00005410ff447816 */ /* 0x000fe2000000002d */
[----:B------:R-:W-:Y:S01]  /*e0b0*/  FFMA.FTZ R94, R95, R94, R4 ;  /* 0x0000005e5f5e7223 */ /* 0x000fe20000010004 */
[----:B------:R-:W-:Y:S01]  /*e0c0*/  PRMT R95, RZ, 0x7610, R53 ;  /* 0x00007610ff5f7816 */ /* 0x000fe20000000035 */
[----:B------:R-:W-:Y:S02]  /*e0d0*/  IMAD R131, R131, c[0x0][0x168], RZ ;  /* 0x00005a0083837a24 */ /* 0x000fe400078e02ff */
[----:B------:R-:W-:Y:S01]  /*e0e0*/  FFMA.FTZ R82, R81, R68, R20 ;  /* 0x0000004451527223 */ /* 0x000fe20000010014 */
[----:B------:R-:W-:Y:S01]  /*e0f0*/  PRMT R68, RZ, 0x7610, R45 ;  /* 0x00007610ff447816 */ /* 0x000fe2000000002d */
[----:B------:R-:W-:Y:S01]  /*e100*/  FFMA.FTZ R97, R91, R97, R2 ;  /* 0x000000615b617223 */ /* 0x000fe20000010002 */
[----:B------:R-:W-:Y:S01]  /*e110*/  PRMT R91, RZ, 0x7610, R52 ;  /* 0x00007610ff5b7816 */ /* 0x000fe20000000034 */
        /* <DEDUP_REMOVED lines=23> */
[----:B------:R-:W-:Y:S01]  /*e290*/  LEA.HI.SX32 R91, R91, R0, 0x1d ;  /* 0x000000005b5b7211 */ /* 0x000fe200078feaff */
[----:B------:R-:W-:Y:S01]  /*e2a0*/  FFMA.FTZ R99, R99, R118, R14 ;  /* 0x0000007663637223 */ /* 0x000fe2000001000e */
[----:B------:R-:W-:Y:S01]  /*e2b0*/  PRMT R118, RZ, 0x7610, R50 ;  /* 0x00007610ff767816 */ /* 0x000fe20000000032 */
[----:B------:R-:W-:Y:S01]  /*e2c0*/  FFMA.FTZ R142, R84, R68, R115 ;  /* 0x00000044548e7223 */ /* 0x000fe20000010073 */
[----:B------:R-:W-:-:S02]  /*e2d0*/  PRMT R68, RZ, 0x5410, R42 ;  /* 0x00005410ff447816 */ /* 0x000fc4000000002a */
[----:B------:R-:W-:Y:S01]  /*e2e0*/  F2FP.BF16.PACK_AB R79, R122, R85 ;  /* 0x000000557a4f723e */ /* 0x000fe200000010ff */
[----:B------:R-:W-:Y:S01]  /*e2f0*/  FFMA.FTZ R96, R96, R118, R15 ;  /* 0x0000007660607223 */ /* 0x000fe2000001000f */
[--C-:B------:R-:W-:Y:S01]  /*e300*/  PRMT R118, RZ, 0x5410, R49.reuse ;  /* 0x00005410ff767816 */ /* 0x100fe20000000031 */
[----:B------:R-:W-:Y:S01]  /*e310*/  FFMA.FTZ R134, R75, R68, R112 ;  /* 0x000000444b867223 */ /* 0x000fe20000010070 */
[----:B------:R-:W-:Y:S01]  /*e320*/  PRMT R68, RZ, 0x7610, R42 ;  /* 0x00007610ff447816 */ /* 0x000fe2000000002a */
[----:B------:R-:W-:Y:S01]  /*e330*/  IMAD.MOV.U32 R85, RZ, RZ, 0x10 ;  /* 0x00000010ff557424 */ /* 0x000fe200078e00ff */
[----:B------:R-:W-:Y:S01]  /*e340*/  F2FP.BF16.PACK_AB R76, R81, R80 ;  /* 0x00000050514c723e */ /* 0x000fe200000010ff */
        /* <DEDUP_REMOVED lines=9> */
[----:B------:R-:W-:Y:S01]  /*e3e0*/  F2FP.BF16.PACK_AB R71, R88, R87 ;  /* 0x000000575847723e */ /* 0x000fe200000010ff */
[----:B------:R-:W-:Y:S01]  /*e3f0*/  FFMA.FTZ R118, R69, R118, R10 ;  /* 0x0000007645767223 */ /* 0x000fe2000001000a */
[----:B------:R-:W-:Y:S01]  /*e400*/  IADD3 R88, R91, 0x80, RZ ;  /* 0x000000805b587810 */ /* 0x000fe20007ffe0ff */
[----:B------:R-:W-:Y:S01]  /*e410*/  FFMA.FTZ R133, R72, R68, R111 ;  /* 0x0000004448857223 */ /* 0x000fe2000001006f */
[----:B------:R-:W-:-:S02]  /*e420*/  PRMT R68, RZ, 0x5410, R40 ;  /* 0x00005410ff447816 */ /* 0x000fc40000000028 */
[----:B------:R-:W-:Y:S02]  /*e430*/  F2FP.BF16.PACK_AB R69, R95, R94 ;  /* 0x0000005e5f45723e */ /* 0x000fe400000010ff */
[----:B------:R-:W-:Y:S01]  /*e440*/  F2FP.BF16.PACK_AB R81, R133, R84 ;  /* 0x000000548551723e */ /* 0x000fe200000010ff */
[----:B------:R-:W-:Y:S01]  /*e450*/  FFMA.FTZ R131, R73, R68, R102 ;  /* 0x0000004449837223 */ /* 0x000fe20000010066 */
[----:B------:R-:W-:Y:S02]  /*e460*/  PRMT R68, RZ, 0x7610, R40 ;  /* 0x00007610ff447816 */ /* 0x000fe40000000028 */
[----:B------:R-:W-:Y:S01]  /*e470*/  F2FP.BF16.PACK_AB R73, R86, R89 ;  /* 0x000000595649723e */ /* 0x000fe200000010ff */
[-C--:B------:R-:W-:Y:S01]  /*e480*/  IMAD.WIDE.U32 R88, R88, R85.reuse, c[0x0][0x208] ;  /* 0x0000820058587625 */ /* 0x080fe200078e0055 */
[C---:B------:R-:W-:Y:S02]  /*e490*/  IADD3 R86, R91.reuse, 0x100, RZ ;  /* 0x000001005b567810 */ /* 0x040fe40007ffe0ff */
[----:B------:R-:W-:Y:S01]  /*e4a0*/  IADD3 R84, R91, 0x180, RZ ;  /* 0x000001805b547810 */ /* 0x000fe20007ffe0ff */
[----:B------:R-:W-:Y:S01]  /*e4b0*/  FFMA.FTZ R132, R70, R68, R105 ;  /* 0x0000004446847223 */ /* 0x000fe20000010069 */
[----:B------:R-:W-:Y:S01]  /*e4c0*/  F2FP.BF16.PACK_AB R70, R93, R90 ;  /* 0x0000005a5d46723e */ /* 0x000fe200000010ff */
[----:B------:R-:W-:Y:S01]  /*e4d0*/  IMAD.WIDE.U32 R90, R91, R85, c[0x0][0x208] ;  /* 0x000082005b5a7625 */ /* 0x000fe200078e0055 */
[----:B------:R-:W-:-:S02]  /*e4e0*/  F2FP.BF16.PACK_AB R68, R92, R97 ;  /* 0x000000615c44723e */ /* 0x000fc400000010ff */
[----:B------:R-:W-:Y:S01]  /*e4f0*/  F2FP.BF16.PACK_AB R74, R96, R99 ;  /* 0x00000063604a723e */ /* 0x000fe200000010ff */
[-C--:B------:R-:W-:Y:S01]  /*e500*/  IMAD.WIDE.U32 R86, R86, R85.reuse, c[0x0][0x208] ;  /* 0x0000820056567625 */ /* 0x080fe200078e0055 */
[----:B------:R-:W-:Y:S01]  /*e510*/  F2FP.BF16.PACK_AB R72, R121, R118 ;  /* 0x000000767948723e */ /* 0x000fe200000010ff */
[----:B------:R0:W-:Y:S01]  /*e520*/  STG.E.128 [R90.64], R68 ;  /* 0x000000445a007986 */ /* 0x0001e2000c101d06 */
[----:B------:R-:W-:Y:S01]  /*e530*/  F2FP.BF16.PACK_AB R78, R123, R120 ;  /* 0x000000787b4e723e */ /* 0x000fe200000010ff */
[----:B------:R-:W-:Y:S01]  /*e540*/  IMAD.WIDE.U32 R84, R84, R85, c[0x0][0x208] ;  /* 0x0000820054547625 */ /* 0x000fe200078e0055 */
[----:B------:R-:W-:Y:S01]  /*e550*/  F2FP.BF16.PACK_AB R77, R83, R82 ;  /* 0x00000052534d723e */ /* 0x000fe200000010ff */
[----:B------:R0:W-:Y:S01]  /*e560*/  STG.E.128 [R88.64], R72 ;  /* 0x0000004858007986 */ /* 0x0001e2000c101d06 */
[----:B------:R-:W-:Y:S02]  /*e570*/  F2FP.BF16.PACK_AB R83, R142, R139 ;  /* 0x0000008b8e53723e */ /* 0x000fe400000010ff */
[----:B------:R-:W-:Y:S01]  /*e580*/  F2FP.BF16.PACK_AB R82, R135, R134 ;  /* 0x000000868752723e */ /* 0x000fe200000010ff */
[----:B------:R0:W-:Y:S01]  /*e590*/  STG.E.128 [R86.64], R76 ;  /* 0x0000004c56007986 */ /* 0x0001e2000c101d06 */
[----:B------:R-:W-:-:S05]  /*e5a0*/  F2FP.BF16.PACK_AB R80, R132, R131 ;  /* 0x000000838450723e */ /* 0x000fca00000010ff */
[----:B------:R0:W-:Y:S02]  /*e5b0*/  STG.E.128 [R84.64], R80 ;  /* 0x0000005054007986 */ /* 0x0001e4000c101d06 */
.L_x_11914:
[----:B-1----:R-:W-:Y:S05]  /*e5c0*/  BSYNC B0 ;  /* 0x0000000000007941 */ /* 0x002fea0003800000 */
.L_x_11913:
[----:B------:R-:W-:Y:S02]  /*e5d0*/  IADD3 R103, R103, c[0x0][0x160], RZ ;  /* 0x0000580067677a10 */ /* 0x000fe40007ffe0ff */
[----:B------:R-:W-:Y:S02]  /*e5e0*/  LOP3.LUT P1, RZ, R104, 0xff, RZ, 0xc0, !PT ;  /* 0x000000ff68ff7812 */ /* 0x000fe4000782c0ff */
[----:B------:R-:W-:Y:S02]  /*e5f0*/  ISETP.GE.AND P0, PT, R103, c[0x0][0x164], PT ;  /* 0x0000590067007a0c */ /* 0x000fe40003f06270 */
[----:B------:R-:W-:-:S11]  /*e600*/  SEL R104, RZ, 0x1, P1 ;  /* 0x00000001ff687807 */ /* 0x000fd60000800000 */
[----:B0-----:R-:W-:Y:S01]  /*e610*/  @P0 CALL.REL.NOINC `(.L_x_11915) ;  /* 0x0000001000000944 */ /* 0x001fe20003c00000 */
[----:B------:R-:W-:Y:S05]  /*e620*/  BRA `(.L_x_11916) ;  /* 0xffff237000007947 */ /* 0x000fea000383ffff */
.L_x_11915:
[----:B------:R-:W-:Y:S05]  /*e630*/  EXIT ;  /* 0x000000000000794d */ /* 0x000fea0003800000 */
.L_x_11911:
[----:B------:R-:W-:Y:S01]  /*e640*/  IMAD.MOV.U32 R123, RZ, RZ, 0x1 ;  /* 0x00000001ff7b7424 */ /* 0x000fe200078e00ff */
[----:B0-----:R-:W-:Y:S01]  /*e650*/  MOV R120, 0xe690 ;  /* 0x0000e69000787802 */ /* 0x001fe20000000f00 */
[----:B------:R-:W-:Y:S02]  /*e660*/  IMAD.MOV.U32 R119, RZ, RZ, 0x1f ;  /* 0x0000001fff777424 */ /* 0x000fe400078e00ff */
[----:B------:R-:W-:Y:S02]  /*e670*/  IMAD.MOV.U32 R122, RZ, RZ, -0x1 ;  /* 0xffffffffff7a7424 */ /* 0x000fe400078e00ff */
[----:B------:R-:W-:Y:S05]  /*e680*/  CALL.REL.NOINC `($__internal_63_$__cuda_sm70_shflsync_bfly_p) ;  /* 0x0000079000007944 */ /* 0x000fea0003c00000 */
[----:B-1----:R-:W-:Y:S01]  /*e690*/  MOV R118, R123 ;  /* 0x0000007b00767202 */ /* 0x002fe20000000f00 */
[----:B0-----:R-:W-:Y:S05]  /*e6a0*/  BRA `(.L_x_11917) ;  /* 0xffffeb6000007947 */ /* 0x001fea000383ffff */
.L_x_11912:
[----:B------:R-:W-:Y:S01]  /*e6b0*/  IMAD.MOV.U32 R123, RZ, RZ, 0x2 ;  /* 0x00000002ff7b7424 */ /* 0x000fe200078e00ff */
[----:B------:R-:W-:Y:S01]  /*e6c0*/  MOV R120, 0xe700 ;  /* 0x0000e70000787802 */ /* 0x000fe20000000f00 */
[----:B------:R-:W-:Y:S02]  /*e6d0*/  IMAD.MOV.U32 R119, RZ, RZ, 0x1f ;  /* 0x0000001fff777424 */ /* 0x000fe400078e00ff */
[----:B------:R-:W-:Y:S02]  /*e6e0*/  IMAD.MOV.U32 R122, RZ, RZ, -0x1 ;  /* 0xffffffffff7a7424 */ /* 0x000fe400078e00ff */
[----:B------:R-:W-:Y:S05]  /*e6f0*/  CALL.REL.NOINC `($__internal_63_$__cuda_sm70_shflsync_bfly_p) ;  /* 0x0000072000007944 */ /* 0x000fea0003c00000 */
[----:B01----:R-:W-:Y:S01]  /*e700*/  FADD.FTZ R134, R134, R123 ;  /* 0x0000007b86867221 */ /* 0x003fe20000010000 */
[----:B------:R-:W-:Y:S01]  /*e710*/  MOV R122, 0xffffffff ;  /* 0xffffffff007a7802 */ /* 0x000fe20000000f00 */
[----:B------:R-:W-:Y:S01]  /*e720*/  IMAD.MOV.U32 R123, RZ, RZ, 0x4 ;  /* 0x00000004ff7b7424 */ /* 0x000fe200078e00ff */
[----:B------:R-:W-:Y:S01]  /*e730*/  MOV R120, 0xe760 ;  /* 0x0000e76000787802 */ /* 0x000fe20000000f00 */
[----:B------:R-:W-:-:S02]  /*e740*/  IMAD.MOV.U32 R119, RZ, RZ, 0x1f ;  /* 0x0000001fff777424 */ /* 0x000fc400078e00ff */
[----:B------:R-:W-:Y:S05]  /*e750*/  CALL.REL.NOINC `($__internal_63_$__cuda_sm70_shflsync_bfly_p) ;  /* 0x000006c000007944 */ /* 0x000fea0003c00000 */
[----:B01----:R-:W-:Y:S01]  /*e760*/  FADD.FTZ R134, R134, R123 ;  /* 0x0000007b86867221 */ /* 0x003fe20000010000 */
[----:B------:R-:W-:Y:S01]  /*e770*/  MOV R120, 0xe7c0 ;  /* 0x0000e7c000787802 */ /* 0x000fe20000000f00 */
[----:B------:R-:W-:-:S02]  /*e780*/  IMAD.MOV.U32 R123, RZ, RZ, 0x8 ;  /* 0x00000008ff7b7424 */ /* 0x000fc400078e00ff */
[----:B------:R-:W-:Y:S02]  /*e790*/  IMAD.MOV.U32 R119, RZ, RZ, 0x1f ;  /* 0x0000001fff777424 */ /* 0x000fe400078e00ff */
[----:B------:R-:W-:Y:S02]  /*e7a0*/  IMAD.MOV.U32 R122, RZ, RZ, -0x1 ;  /* 0xffffffffff7a7424 */ /* 0x000fe400078e00ff */
[----:B------:R-:W-:Y:S05]  /*e7b0*/  CALL.REL.NOINC `($__internal_63_$__cuda_sm70_shflsync_bfly_p) ;  /* 0x0000066000007944 */ /* 0x000fea0003c00000 */
[----:B01----:R-:W-:Y:S01]  /*e7c0*/  FADD.FTZ R134, R134, R123 ;  /* 0x0000007b86867221 */ /* 0x003fe20000010000 */
[----:B------:R-:W-:Y:S01]  /*e7d0*/  MOV R122, 0xffffffff ;  /* 0xffffffff007a7802 */ /* 0x000fe20000000f00 */
[----:B------:R-:W-:Y:S01]  /*e7e0*/  IMAD.MOV.U32 R123, RZ, RZ, 0x10 ;  /* 0x00000010ff7b7424 */ /* 0x000fe200078e00ff */
[----:B------:R-:W-:Y:S01]  /*e7f0*/  MOV R120, 0xe820 ;  /* 0x0000e82000787802 */ /* 0x000fe20000000f00 */
[----:B------:R-:W-:Y:S02]  /*e800*/  IMAD.MOV.U32 R119, RZ, RZ, 0x1f ;  /* 0x0000001fff777424 */ /* 0x000fe400078e00ff */
[----:B------:R-:W-:Y:S05]  /*e810*/  CALL.REL.NOINC `($__internal_63_$__cuda_sm70_shflsync_bfly_p) ;  /* 0x0000060000007944 */ /* 0x000fea0003c00000 */
        /* <DEDUP_REMOVED lines=68> */
[----:B------:R-:W-:Y:S01]  /*ec60*/  MOV R120, 0xec90 ;  /* 0x0000ec9000787802 */ /* 0x000fe20000000f00 */
[----:B------:R-:W-:-:S02]  /*ec70*/  IMAD.MOV.U32 R119, RZ, RZ, 0x1f ;  /* 0x0000001fff777424 */ /* 0x000fc400078e00ff */
        /* <DEDUP_REMOVED lines=19> */
[----:B01----:R-:W-:Y:S01]  /*edb0*/  FADD.FTZ R134, R134, R123 ;  /* 0x0000007b86867221 */ /* 0x003fe20000010000 */
[----:B------:R-:W-:Y:S01]  /*edc0*/  MOV R120, 0xee10 ;  /* 0x0000ee1000787802 */ /* 0x000fe20000000f00 */
[----:B------:R-:W-:Y:S02]  /*edd0*/  IMAD.MOV.U32 R123, RZ, RZ, 0x10 ;  /* 0x00000010ff7b7424 */ /* 0x000fe400078e00ff */
[----:B------:R-:W-:-:S02]  /*ede0*/  IMAD.MOV.U32 R119, RZ, RZ, 0x1f ;  /* 0x0000001fff777424 */ /* 0x000fc400078e00ff */
[----:B------:R-:W-:Y:S02]  /*edf0*/  IMAD.MOV.U32 R122, RZ, RZ, -0x1 ;  /* 0xffffffffff7a7424 */ /* 0x000fe400078e00ff */
[----:B------:R-:W-:Y:S05]  /*ee00*/  CALL.REL.NOINC `($__internal_63_$__cuda_sm70_shflsync_bfly_p) ;  /* 0x0000001000007944 */ /* 0x000fea0003c00000 */
[----:B01----:R-:W-:Y:S05]  /*ee10*/  BRA `(.L_x_11918) ;  /* 0xffffe93000007947 */ /* 0x003fea000383ffff */
        .weak           $__internal_63_$__cuda_sm70_shflsync_bfly_p
        .type           $__internal_63_$__cuda_sm70_shflsync_bfly_p,@function
        .size           $__internal_63_$__cuda_sm70_shflsync_bfly_p,(.L_x_29127 - $__internal_63_$__cuda_sm70_shflsync_bfly_p)
$__internal_63_$__cuda_sm70_shflsync_bfly_p:
[----:B------:R-:W-:Y:S01]  /*ee20*/  IMAD.MOV.U32 R121, RZ, RZ, 0x0 ;  /* 0x00000000ff797424 */ /* 0x000fe200078e00ff */
[----:B------:R-:W-:Y:S04]  /*ee30*/  WARPSYNC R122 ;  /* 0x0000007a00007348 */ /* 0x000fe80003800000 */
[----:B------:R0:W1:Y:S01]  /*ee40*/  SHFL.BFLY PT, R123, R134, R123, R119 ;  /* 0x0c00007b867b7389 */ /* 0x00006200000e0077 */
[----:B------:R-:W-:Y:S05]  /*ee50*/  RET.REL.NODEC R120 `(_ZN10layer_norm13ln_fwd_kernelINS_13Kernel_traitsI13__nv_bfloat16S2_fS2_fjLj4096ELj1ELj1ELj4ELj16ENS_18Kernel_traits_baseILj4096ES2_S2_fS2_fjLj128EEEEELb1ELb1ELb1ELb1EEEvNS_9FwdParamsE) ;  /* 0xffff11a078007950 */ /* 0x000fea0003c3ffff */
.L_x_11919:
        /* <DEDUP_REMOVED lines=10> */
.L_x_29127:


//--------------------- .text._ZN10layer_norm13ln_fwd_kernelINS_13Kernel_traitsIf13__nv_bfloat16fS2_fjLj4096ELj1ELj1ELj4ELj16ENS_18Kernel_traits_baseILj4096EfS2_fS2_fjLj128EEEEELb0ELb0ELb0ELb0EEEvNS_9FwdParamsE --------------------------
	.section	.text._ZN10layer_norm13ln_fwd_kernelINS_13Kernel_traitsIf13__nv_bfloat16fS2_fjLj4096ELj1ELj1ELj4ELj16ENS_18Kernel_traits_baseILj4096EfS2_fS2_fjLj128EEEEELb0ELb0ELb0ELb0EEEvNS_9FwdParamsE,"ax",@progbits
	.sectioninfo	@"SHI_REGISTERS=128"
	.align	128
        .global         _ZN10layer_norm13ln_fwd_kernelINS_13Kernel_traitsIf13__nv_bfloat16fS2_fjLj4096ELj1ELj1ELj4ELj16ENS_18Kernel_traits_baseILj4096EfS2_fS2_fjLj128EEEEELb0ELb0ELb0ELb0EEEvNS_9FwdParamsE
        .type           _ZN10layer_norm13ln_fwd_kernelINS_13Kernel_traitsIf13__nv_bfloat16fS2_fjLj4096ELj1ELj1ELj4ELj16ENS_18Kernel_traits_baseILj4096EfS2_fS2_fjLj128EEEEELb0ELb0ELb0ELb0EEEvNS_9FwdParamsE,@function
        .size           _ZN10layer_norm13ln_fwd_kernelINS_13Kernel_traitsIf13__nv_bfloat16fS2_fjLj4096ELj1ELj1ELj4ELj16ENS_18Kernel_traits_baseILj4096EfS2_fS2_fjLj128EEEEELb0ELb0ELb0ELb0EEEvNS_9FwdParamsE,(.L_x_29128 - _ZN10layer_norm13ln_fwd_kernelINS_13Kernel_traitsIf13__nv_bfloat16fS2_fjLj4096ELj1ELj1ELj4ELj16ENS_18Kernel_traits_baseILj4096EfS2_fS2_fjLj128EEEEELb0ELb0ELb0ELb0EEEvNS_9FwdParamsE)
        .other          _ZN10layer_norm13ln_fwd_kernelINS_13Kernel_traitsIf13__nv_bfloat16fS2_fjLj4096ELj1ELj1ELj4ELj16ENS_18Kernel_traits_baseILj4096EfS2_fS2_fjLj128EEEEELb0ELb0ELb0ELb0EEEvNS_9FwdParamsE,@"STO_CUDA_ENTRY STV_DEFAULT"
_ZN10layer_norm13ln_fwd_kernelINS_13Kernel_traitsIf13__nv_bfloat16fS2_fjLj4096ELj1ELj1ELj4ELj16ENS_18Kernel_traits_baseILj4096EfS2_fS2_fjLj128EEEEELb0ELb0ELb0ELb0EEEvNS_9FwdParamsE:
.text._ZN10layer_norm13ln_fwd_kernelINS_13Kernel_traitsIf13__nv_bfloat16fS2_fjLj4096ELj1ELj1ELj4ELj16ENS_18Kernel_traits_baseILj4096EfS2_fS2_fjLj128EEEEELb0ELb0ELb0ELb0EEEvNS_9FwdParamsE:
        /* <DEDUP_REMOVED lines=30> */
.L_x_11921:
[----:B------:R-:W-:Y:S05]  /*01e0*/  BSYNC B0 ;  /* 0x0000000000007941 */ /* 0x000fea0003800000 */
.L_x_11920:
[----:B------:R-:W-:Y:S01]  /*01f0*/  BSSY B0, `(.L_x_11922) ;  /* 0x0000011000007945 */ /* 0x000fe20003800000 */
[----:B------:R-:W-:Y:S05]  /*0200*/  @!P2 BRA `(.L_x_11923) ;  /* 0x000000f00000a947 */ /* 0x000fea0003800000 */
[----:B------:R-:W-:Y:S01]  /*0210*/  ISETP.NE.U32.AND P0, PT, RZ, c[0x0][0x218], PT ;  /* 0x00008600ff007a0c */ /* 0x000fe20003f05070 */
[----:B------:R-:W-:Y:S01]  /*0220*/  CS2R R22, SRZ ;  /* 0x0000000000167805 */ /* 0x000fe2000001ff00 */
[----:B------:R-:W-:Y:S01]  /*0230*/  MOV R37, 0x20 ;  /* 0x0000002000257802 */ /* 0x000fe20000000f00 */
[----:B0-----:R-:W-:Y:S01]  /*0240*/  CS2R R20, SRZ ;  /* 0x0000000000147805 */ /* 0x001fe2000001ff00 */
        /* <DEDUP_REMOVED lines=11> */
.L_x_11923:
[----:B------:R-:W-:Y:S05]  /*0300*/  BSYNC B0 ;  /* 0x0000000000007941 */ /* 0x000fea0003800000 */
.L_x_11922:
[----:B------:R-:W-:Y:S01]  /*0310*/  BSSY B0, `(.L_x_11924) ;  /* 0x0000011000007945 */ /* 0x000fe20003800000 */
[----:B------:R-:W-:Y:S05]  /*0320*/  @!P3 BRA `(.L_x_11925) ;  /* 0x000000f00000b947 */ /* 0x000fea0003800000 */
[----:B------:R-:W-:Y:S01]  /*0330*/  ISETP.NE.U32.AND P0, PT, RZ, c[0x0][0x218], PT ;  /* 0x00008600ff007a0c */ /* 0x000fe20003f05070 */
[----:B------:R-:W-:Y:S01]  /*0340*/  HFMA2.MMA R53, -RZ, RZ, 0, 1.9073486328125e-06 ;  /* 0x00000020ff357435 */ /* 0x000fe200000001ff */
[----:B------:R-:W-:Y:S01]  /*0350*/  CS2R R38, SRZ ;  /* 0x0000000000267805 */ /* 0x000fe2000001ff00 */
[----:B0-----:R-:W-:Y:S01]  /*0360*/  CS2R R36, SRZ ;  /* 0x0000000000247805 */ /* 0x001fe2000001ff00 */
        /* <DEDUP_REMOVED lines=11> */
.L_x_11925:
[----:B------:R-:W-:Y:S05]  /*0420*/  BSYNC B0 ;  /* 0x0000000000007941 */ /* 0x000fea0003800000 */
.L_x_11924:
[----:B------:R-:W-:Y:S01]  /*0430*/  BSSY B0, `(.L_x_11926) ;  /* 0x0000010000007945 */ /* 0x000fe20003800000 */
[----:B------:R-:W-:Y:S05]  /*0440*/  @!P4 BRA `(.L_x_11927) ;  /* 0x000000e00000c947 */ /* 0x000fea0003800000 */
[----:B------:R-:W-:Y:S01]  /*0450*/  ISETP.NE.U32.AND P0, PT, RZ, c[0x0][0x218], PT ;  /* 0x00008600ff007a0c */ /* 0x000fe20003f05070 */
[----:B------:R-:W-:Y:S01]  /*0460*/  CS2R R54, SRZ ;  /* 0x0000000000367805 */ /* 0x000fe2000001ff00 */
[----:B0-----:R-:W-:Y:S01]  /*0470*/  MOV R3, 0x20 ;  /* 0x0000002000037802 */ /* 0x001fe20000000f00 */
[----:B------:R-:W-:Y:S01]  /*0480*/  CS2R R52, SRZ ;  /* 0x0000000000347805 */ /* 0x000fe2000001ff00 */
[----:B------:R-:W-:Y:S01]  /*0490*/  ISETP.NE.AND.EX P0, PT, RZ, c[0x0][0x21c], PT, P0 ;  /* 0x00008700ff007a0c */ /* 0x000fe20003f05300 */
[----:B------:R-:W-:-:S02]  /*04a0*/  CS2R R58, SRZ ;  /* 0x00000000003a7805 */ /* 0x000fc4000001ff00 */
[----:B------:R-:W-:-:S05]  /*04b0*/  IMAD.WIDE.U32 R2, R56, R3, c[0x0][0x1b0] ;  /* 0x00006c0038027625 */ /* 0x000fca00078e0003 */
[----:B------:R0:W5:Y:S04]  /*04c0*/  LDG.E.128 R60, [R2.64] ;  /* 0x00000004023c7981 */ /* 0x000168000c1e1d00 */
[----:B------:R0:W5:Y:S01]  /*04d0*/  LDG.E.128 R64, [R2.64+0x10] ;  /* 0x0000100402407981 */ /* 0x000162000c1e1d00 */
[----:B------:R-:W-:-:S04]  /*04e0*/  @P0 LEA R68, P5, R56, c[0x0][0x218], 0x5 ;  /* 0x0000860038440a11 */ /* 0x000fc800078a28ff */
[----:B------:R-:W-:Y:S02]  /*04f0*/  @P0 LEA.HI.X R69, R56, c[0x0][0x21c], RZ, 0x5, P5 ;  /* 0x0000870038450a11 */ /* 0x000fe400028f2cff */
[----:B------:R-:W-:-:S03]  /*0500*/  CS2R R56, SRZ ;  /* 0x0000000000387805 */ /* 0x000fc6000001ff00 */
[----:B------:R0:W5:Y:S04]  /*0510*/  @P0 LDG.E.128 R52, [R68.64] ;  /* 0x0000000444340981 */ /* 0x000168000c1e1d00 */
[----:B------:R0:W5:Y:S02]  /*0520*/  @P0 LDG.E.128 R56, [R68.64+0x10] ;  /* 0x0000100444380981 */ /* 0x000164000c1e1d00 */
.L_x_11927:
[----:B------:R-:W-:Y:S05]  /*0530*/  BSYNC B0 ;  /* 0x0000000000007941 */ /* 0x000fea0003800000 */
.L_x_11926:
[----:B------:R-:W1:Y:S02]  /*0540*/  S2UR UR6, SR_CTAID.X ;  /* 0x00000000000679c3 */ /* 0x000e640000002500 */
[----:B-1----:R-:W-:-:S04]  /*0550*/  LEA.HI R114, R0, UR6, RZ, 0x19 ;  /* 0x0000000600727c11 */ /* 0x002fc8000f8fc8ff */
[----:B------:R-:W-:-:S13]  /*0560*/  ISETP.GE.AND P0, PT, R114, c[0x0][0x164], PT ;  /* 0x0000590072007a0c */ /* 0x000fda0003f06270 */
[----:B------:R-:W-:Y:S05]  /*0570*/  @P0 EXIT ;  /* 0x000000000000094d */ /* 0x000fea0003800000 */
[----:B------:R-:W-:Y:S01]  /*0580*/  SHF.R.S32.HI R70, RZ, 0x3, R70 ;  /* 0x00000003ff467819 */ /* 0x000fe20000011446 */
[----:B0-----:R-:W-:Y:S01]  /*0590*/  HFMA2.MMA R69, -RZ, RZ, 0, 5.9604644775390625e-08 ;  /* 0x00000001ff457435 */ /* 0x001fe200000001ff */
[----:B------:R-:W-:Y:S01]  /*05a0*/  LOP3.LUT R3, R0, 0x60, RZ, 0xc0, !PT ;  /* 0x0000006000037812 */ /* 0x000fe200078ec0ff */
[----:B------:R-:W-:Y:S01]  /*05b0*/  ULDC.U8 UR6, c[0x0][0x1f0] ;  /* 0x00007c0000067ab9 */ /* 0x000fe20000000000 */
[----:B------:R-:W-:Y:S02]  /*05c0*/  LOP3.LUT R2, R70, 0x7f, RZ, 0xc0, !PT ;  /* 0x0000007f46027812 */ /* 0x000fe400078ec0ff */
[----:B------:R-:W-:Y:S02]  /*05d0*/  SHF.R.U32.HI R70, RZ, 0x2, R70 ;  /* 0x00000002ff467819 */ /* 0x000fe40000011646 */
[----:B------:R-:W-:Y:S02]  /*05e0*/  IADD3 R3, R2, -R3, RZ ;  /* 0x8000000302037210 */ /* 0x000fe40007ffe0ff */
[----:B------:R-:W-:-:S02]  /*05f0*/  LOP3.LUT R70, R70, 0x3fffffe0, RZ, 0xc0, !PT ;  /* 0x3fffffe046467812 */ /* 0x000fc400078ec0ff */
[----:B------:R-:W-:-:S04]  /*0600*/  IMNMX R3, RZ, R3, !PT ;  /* 0x00000003ff037217 */ /* 0x000fc80007800200 */
[----:B------:R-:W-:-:S04]  /*0610*/  IMNMX R3, R3, 0x20, PT ;  /* 0x0000002003037817 */ /* 0x000fc80003800200 */
[----:B------:R-:W-:-:S04]  /*0620*/  IADD3 R3, R3, R70, RZ ;  /* 0x0000004603037210 */ /* 0x000fc80007ffe0ff */
[----:B------:R-:W-:Y:S02]  /*0630*/  SHF.L.U32 R68, R3, 0x3, RZ ;  /* 0x0000000303447819 */ /* 0x000fe400000006ff */
[----:B------:R-:W-:-:S04]  /*0640*/  SHF.L.U32 R3, R0, 0x5, RZ ;  /* 0x0000000500037819 */ /* 0x000fc800000006ff */
[----:B------:R-:W0:Y:S01]  /*0650*/  I2F.U32 R68, R68 ;  /* 0x0000004400447306 */ /* 0x000e220000201000 */
[----:B------:R-:W-:-:S04]  /*0660*/  LOP3.LUT R3, R3, 0x3e0, RZ, 0xc0, !PT ;  /* 0x000003e003037812 */ /* 0x000fc800078ec0ff */
[----:B------:R-:W-:-:S04]  /*0670*/  IADD3 R3, R2, -R3, RZ ;  /* 0x8000000302037210 */ /* 0x000fc80007ffe0ff */
[----:B------:R-:W-:-:S04]  /*0680*/  IMNMX R3, RZ, R3, !PT ;  /* 0x00000003ff037217 */ /* 0x000fc80007800200 */
[----:B------:R-:W-:Y:S01]  /*0690*/  IMNMX R3, R3, 0x20, PT ;  /* 0x0000002003037817 */ /* 0x000fe20003800200 */
[----:B0-----:R0:W1:Y:S03]  /*06a0*/  MUFU.RCP R2, R68 ;  /* 0x0000004400027308 */ /* 0x0010660000001000 */
[----:B------:R-:W-:Y:S02]  /*06b0*/  IADD3 R112, R70, R3, RZ ;  /* 0x0000000346707210 */ /* 0x000fe40007ffe0ff */
[----:B------:R-:W-:Y:S02]  /*06c0*/  PRMT R3, R69, 0x7610, R3 ;  /* 0x0000761045037816 */ /* 0x000fe40000000003 */
[----:B------:R-:W-:Y:S02]  /*06d0*/  SHF.L.U32 R112, R112, 0x3, RZ ;  /* 0x0000000370707819 */ /* 0x000fe400000006ff */
.L_x_11947:
        /* <DEDUP_REMOVED lines=22> */
[----:B0-----:R2:W3:Y:S04]  /*0840*/  @P0 LDG.E.128 R68, [R80.64] ;  /* 0x0000000450440981 */ /* 0x0014e8000c1e1d00 */
        /* <DEDUP_REMOVED lines=32> */
.L_x_11929:
[----:B------:R-:W-:Y:S05]  /*0a50*/  BSYNC B0 ;  /* 0x0000000000007941 */ /* 0x000fea0003800000 */
.L_x_11928:
        /* <DEDUP_REMOVED lines=42> */
.L_x_11931:
[----:B------:R-:W-:Y:S05]  /*0d00*/  BSYNC B0 ;  /* 0x0000000000007941 */ /* 0x000fea0003800000 */
.L_x_11930:
        /* <DEDUP_REMOVED lines=42> */
.L_x_11933:
[----:B------:R-:W-:Y:S05]  /*0fb0*/  BSYNC B0 ;  /* 0x0000000000007941 */ /* 0x000fea0003800000 */
.L_x_11932:
        /* <DEDUP_REMOVED lines=41> */
.L_x_11935:
[----:B------:R-:W-:Y:S05]  /*1250*/  BSYNC B0 ;  /* 0x0000000000007941 */ /* 0x000fea0003800000 */
.L_x_11934:
        /* <DEDUP_REMOVED lines=42> */
.L_x_11948:
        /* <DEDUP_REMOVED lines=85> */
.L_x_11949:
        /* <DEDUP_REMOVED lines=21> */
[----:B------:R-:W-:-:S10]  /*1ba0*/  IADD3 R116, R123, R120, RZ ;  /* 0x000000787b747210 */ /* 0x000fd40007ffe0ff */
[----:B------:R-:W-:Y:S01]  /*1bb0*/  @!P0 MOV R111, 0x4 ;  /* 0x00000004006f8802 */ /* 0x000fe20000000f00 */
        /* <DEDUP_REMOVED lines=25> */
[----:B-1----:R-:W-:Y:S02]  /*1d50*/  FADD.FTZ R110, R108, R121 ;  /* 0x000000796c6e7221 */ /* 0x002fe40000010000 */
[----:B------:R-:W-:Y:S01]  /*1d60*/  FMUL.FTZ R123, R123, R119 ;  /* 0x000000777b7b7220 */ /* 0x000fe20000410000 */
[----:B------:R-:W-:Y:S01]  /*1d70*/  @!P0 MOV R119, 0x4 ;  /* 0x0000000400778802 */ /* 0x000fe20000000f00 */
[C---:B0-----:R-:W-:Y:S02]  /*1d80*/  FMUL.FTZ R118, R109.reuse, R118 ;  /* 0x000000766d767220 */ /* 0x041fe40000410000 */
[----:B------:R-:W-:Y:S01]  /*1d90*/  FFMA.FTZ R123, R109, R123, R110 ;  /* 0x0000007b6d7b7223 */ /* 0x000fe2000001006e */
[----:B------:R-:W-:-:S02]  /*1da0*/  MOV R109, c[0x0][0x1e0] ;  /* 0x00007800006d7a02 */ /* 0x000fc40000000f00 */
[----:B------:R0:W1:Y:S04]  /*1db0*/  SHFL.IDX PT, R108, R118, RZ, 0x1f ;  /* 0x00001fff766c7589 */ /* 0x00006800000e0000 */
[----:B------:R-:W2:Y:S01]  /*1dc0*/  SHFL.IDX PT, R116, R123, RZ, 0x1f ;  /* 0x00001fff7b747589 */ /* 0x000ea200000e0000 */
[----:B0-----:R-:W-:-:S04]  /*1dd0*/  @!P0 IMAD.WIDE R118, R114, R119, c[0x0][0x1a8] ;  /* 0x00006a0072768625 */ /* 0x001fc800078e0277 */
[----:B-1----:R-:W-:Y:S02]  /*1de0*/  FMUL.FTZ R110, R108, R108 ;  /* 0x0000006c6c6e7220 */ /* 0x002fe40000410000 */
[----:B--2---:R-:W-:-:S03]  /*1df0*/  FFMA.FTZ R109, R116, R109, c[0x0][0x228] ;  /* 0x00008a00746d7623 */ /* 0x004fc6000001006d */
[----:B------:R-:W-:Y:S02]  /*1e00*/  FSEL R110, R110, RZ, P5 ;  /* 0x000000ff6e6e7208 */ /* 0x000fe40002800000 */
[----:B------:R-:W-:-:S03]  /*1e10*/  FSEL R116, R108, RZ, !P5 ;  /* 0x000000ff6c747208 */ /* 0x000fc60006800000 */
[----:B------:R-:W-:Y:S02]  /*1e20*/  FADD.FTZ R109, R109, R110 ;  /* 0x0000006e6d6d7221 */ /* 0x000fe40000010000 */
[----:B------:R-:W-:Y:S02]  /*1e30*/  @!P0 IMAD.WIDE R110, R114, R111, c[0x0][0x1a0] ;  /* 0x00006800726e8625 */ /* 0x000fe400078e026f */
[----:B------:R-:W0:Y:S03]  /*1e40*/  MUFU.RSQ R117, R109 ;  /* 0x0000006d00757308 */ /* 0x000e260000001400 */
[----:B------:R1:W-:Y:S04]  /*1e50*/  @!P0 STG.E [R110.64], R108 ;  /* 0x0000006c6e008986 */ /* 0x0003e8000c101904 */
[----:B0-----:R1:W-:Y:S01]  /*1e60*/  @!P0 STG.E [R118.64], R117 ;  /* 0x0000007576008986 */ /* 0x0013e2000c101904 */
[----:B------:R-:W-:Y:S05]  /*1e70*/  @!P1 BRA `(.L_x_11939) ;  /* 0x0000020000009947 */ /* 0x000fea0003800000 */
[--C-:B-1----:R-:W-:Y:S02]  /*1e80*/  FADD.FTZ R108, R76, -R116.reuse ;  /* 0x800000744c6c7221 */ /* 0x102fe40000010000 */
[----:B------:R-:W-:-:S02]  /*1e90*/  FADD.FTZ R110, R77, -R116 ;  /* 0x800000744d6e7221 */ /* 0x000fc40000010000 */
[C---:B------:R-:W-:Y:S02]  /*1ea0*/  FMUL.FTZ R109, R117.reuse, R108 ;  /* 0x0000006c756d7220 */ /* 0x040fe40000410000 */
[----:B------:R-:W-:Y:S02]  /*1eb0*/  FMUL.FTZ R110, R117, R110 ;  /* 0x0000006e756e7220 */ /* 0x000fe40000410000 */
[----:B-----5:R-:W-:Y:S02]  /*1ec0*/  FFMA.FTZ R108, R12, R109, R4 ;  /* 0x0000006d0c6c7223 */ /* 0x020fe40000010004 */
[----:B------:R-:W-:Y:S02]  /*1ed0*/  FFMA.FTZ R109, R13, R110, R5 ;  /* 0x0000006e0d6d7223 */ /* 0x000fe40000010005 */
[--C-:B------:R-:W-:Y:S02]  /*1ee0*/  FADD.FTZ R110, R78, -R116.reuse ;  /* 0x800000744e6e7221 */ /* 0x100fe40000010000 */
[--C-:B------:R-:W-:Y:S01]  /*1ef0*/  FADD.FTZ R118, R79, -R116.reuse ;  /* 0x800000744f767221 */ /* 0x100fe20000010000 */
[----:B------:R-:W-:Y:S01]  /*1f00*/  F2FP.BF16.PACK_AB R108, R109, R108 ;  /* 0x0000006c6d6c723e */ /* 0x000fe200000010ff */
[----:B------:R-:W-:-:S02]  /*1f10*/  FADD.FTZ R120, R80, -R116 ;  /* 0x8000007450787221 */ /* 0x000fc40000010000 */
[C---:B------:R-:W-:Y:S02]  /*1f20*/  FMUL.FTZ R109, R117.reuse, R110 ;  /* 0x0000006e756d7220 */ /* 0x040fe40000410000 */
[----:B------:R-:W-:Y:S02]  /*1f30*/  FMUL.FTZ R118, R117, R118 ;  /* 0x0000007675767220 */ /* 0x000fe40000410000 */
[--C-:B------:R-:W-:Y:S02]  /*1f40*/  FADD.FTZ R110, R81, -R116.reuse ;  /* 0x80000074516e7221 */ /* 0x100fe40000010000 */
[--C-:B------:R-:W-:Y:S02]  /*1f50*/  FADD.FTZ R122, R82, -R116.reuse ;  /* 0x80000074527a7221 */ /* 0x100fe40000010000 */
[----:B------:R-:W-:Y:S02]  /*1f60*/  FADD.FTZ R124, R83, -R116 ;  /* 0x80000074537c7221 */ /* 0x000fe40000010000 */
[----:B------:R-:W-:-:S02]  /*1f70*/  FMUL.FTZ R111, R117, R120 ;  /* 0x00000078756f7220 */ /* 0x000fc40000410000 */
[----:B------:R-:W-:Y:S02]  /*1f80*/  FMUL.FTZ R120, R117, R110 ;  /* 0x0000006e75787220 */ /* 0x000fe40000410000 */
[----:B------:R-:W-:Y:S02]  /*1f90*/  FFMA.FTZ R109, R14, R109, R6 ;  /* 0x0000006d0e6d7223 */ /* 0x000fe40000010006 */
[----:B------:R-:W-:Y:S02]  /*1fa0*/  FFMA.FTZ R118, R15, R118, R7 ;  /* 0x000000760f767223 */ /* 0x000fe40000010007 */
[C---:B------:R-:W-:Y:S02]  /*1fb0*/  FMUL.FTZ R119, R117.reuse, R122 ;  /* 0x0000007a75777220 */ /* 0x040fe40000410000 */
[----:B------:R-:W-:Y:S01]  /*1fc0*/  FMUL.FTZ R124, R117, R124 ;  /* 0x0000007c757c7220 */ /* 0x000fe20000410000 */
[----:B------:R-:W-:Y:S01]  /*1fd0*/  F2FP.BF16.PACK_AB R109, R118, R109 ;  /* 0x0000006d766d723e */ /* 0x000fe200000010ff */
[----:B------:R-:W-:Y:S01]  /*1fe0*/  FFMA.FTZ R110, R16, R111, R8 ;  /* 0x0000006f106e7223 */ /* 0x000fe20000010008 */
[----:B------:R-:W-:Y:S01]  /*1ff0*/  MOV R118, 0x10 ;  /* 0x0000001000767802 */ /* 0x000fe20000000f00 */
[----:B------:R-:W-:-:S02]  /*2000*/  FFMA.FTZ R111, R17, R120, R9 ;  /* 0x00000078116f7223 */ /* 0x000fc40000010009 */
[----:B------:R-:W-:Y:S02]  /*2010*/  FFMA.FTZ R119, R18, R119, R10 ;  /* 0x0000007712777223 */ /* 0x000fe4000001000a */
[----:B------:R-:W-:Y:S01]  /*2020*/  FFMA.FTZ R124, R19, R124, R11 ;  /* 0x0000007c137c7223 */ /* 0x000fe2000001000b */
[----:B------:R-:W-:-:S04]  /*2030*/  F2FP.BF16.PACK_AB R110, R111, R110 ;  /* 0x0000006e6f6e723e */ /* 0x000fc800000010ff */
[----:B------:R-:W-:Y:S01]  /*2040*/  F2FP.BF16.PACK_AB R111, R124, R119 ;  /* 0x000000777c6f723e */ /* 0x000fe200000010ff */
[C---:B------:R-:W-:Y:S01]  /*2050*/  IMAD.WIDE.U32 R118, R113.reuse, R118, c[0x0][0x208] ;  /* 0x0000820071767625 */ /* 0x040fe200078e0076 */
[----:B------:R-:W-:-:S04]  /*2060*/  IADD3 R113, R113, 0x80, RZ ;  /* 0x0000008071717810 */ /* 0x000fc80007ffe0ff */
[----:B------:R0:W-:Y:S03]  /*2070*/  STG.E.128 [R118.64], R108 ;  /* 0x0000006c76007986 */ /* 0x0001e6000c101d04 */
.L_x_11939:
[----:B------:R-:W-:Y:S05]  /*2080*/  BSYNC B0 ;  /* 0x0000000000007941 */ /* 0x000fea0003800000 */
.L_x_11938:
[----:B------:R-:W-:Y:S01]  /*2090*/  BSSY B0, `(.L_x_11940) ;  /* 0x0000022000007945 */ /* 0x000fe20003800000 */
        /* <DEDUP_REMOVED lines=10> */
[C---:B------:R-:W-:Y:S02]  /*2140*/  FMUL.FTZ R109, R117.reuse, R110 ;  /* 0x0000006e756d7220 */ /* 0x040fe40000410000 */
[----:B------:R-:W-:Y:S02]  /*2150*/  FMUL.FTZ R118, R117, R118 ;  /* 0x0000007675767220 */ /* 0x000fe40000410000 */
[----:B------:R-:W-:Y:S02]  /*2160*/  FADD.FTZ R120, R88, -R116 ;  /* 0x8000007458787221 */ /* 0x000fe40000010000 */
[----:B------:R-:W-:-:S02]  /*2170*/  FFMA.FTZ R109, R30, R109, R22 ;  /* 0x0000006d1e6d7223 */ /* 0x000fc40000010016 */
[----:B------:R-:W-:Y:S02]  /*2180*/  FFMA.FTZ R118, R31, R118, R23 ;  /* 0x000000761f767223 */ /* 0x000fe40000010017 */
[--C-:B------:R-:W-:Y:S02]  /*2190*/  FADD.FTZ R110, R89, -R116.reuse ;  /* 0x80000074596e7221 */ /* 0x100fe40000010000 */
[--C-:B------:R-:W-:Y:S01]  /*21a0*/  FADD.FTZ R122, R90, -R116.reuse ;  /* 0x800000745a7a7221 */ /* 0x100fe20000010000 */
[----:B------:R-:W-:Y:S01]  /*21b0*/  F2FP.BF16.PACK_AB R109, R118, R109 ;  /* 0x0000006d766d723e */ /* 0x000fe200000010ff */
[----:B------:R-:W-:Y:S01]  /*21c0*/  FADD.FTZ R124, R91, -R116 ;  /* 0x800000745b7c7221 */ /* 0x000fe20000010000 */
[----:B------:R-:W-:Y:S01]  /*21d0*/  HFMA2.MMA R118, -RZ, RZ, 0, 9.5367431640625e-07 ;  /* 0x00000010ff767435 */ /* 0x000fe200000001ff */
        /* <DEDUP_REMOVED lines=13> */
.L_x_11941:
[----:B------:R-:W-:Y:S05]  /*22b0*/  BSYNC B0 ;  /* 0x0000000000007941 */ /* 0x000fea0003800000 */
.L_x_11940:
        /* <DEDUP_REMOVED lines=34> */
.L_x_11943:
[----:B------:R-:W-:Y:S05]  /*24e0*/  BSYNC B0 ;  /* 0x0000000000007941 */ /* 0x000fea0003800000 */
.L_x_11942:
[----:B------:R-:W-:Y:S01]  /*24f0*/  BSSY B0, `(.L_x_11944) ;  /* 0x0000021000007945 */ /* 0x000fe20003800000 */
[----:B------:R-:W-:Y:S05]  /*2500*/  @!P4 BRA `(.L_x_11945) ;  /* 0x000001f00000c947 */ /* 0x000fea0003800000 */
[--C-:B------:R-:W-:Y:S02]  /*2510*/  FADD.FTZ R124, R106, -R116.reuse ;  /* 0x800000746a7c7221 */ /* 0x100fe40000010000 */
[--C-:B0-----:R-:W-:Y:S02]  /*2520*/  FADD.FTZ R109, R107, -R116.reuse ;  /* 0x800000746b6d7221 */ /* 0x101fe40000010000 */
[--C-:B-1----:R-:W-:Y:S02]  /*2530*/  FADD.FTZ R108, R100, -R116.reuse ;  /* 0x80000074646c7221 */ /* 0x102fe40000010000 */
[--C-:B------:R-:W-:Y:S02]  /*2540*/  FADD.FTZ R122, R101, -R116.reuse ;  /* 0x80000074657a7221 */ /* 0x100fe40000010000 */
[----:B------:R-:W-:Y:S02]  /*2550*/  FMUL.FTZ R111, R117, R124 ;  /* 0x0000007c756f7220 */ /* 0x000fe40000410000 */
[----:B------:R-:W-:-:S02]  /*2560*/  FADD.FTZ R120, R102, -R116 ;  /* 0x8000007466787221 */ /* 0x000fc40000010000 */
[--C-:B------:R-:W-:Y:S02]  /*2570*/  FADD.FTZ R118, R103, -R116.reuse ;  /* 0x8000007467767221 */ /* 0x100fe40000010000 */
[--C-:B------:R-:W-:Y:S02]  /*2580*/  FADD.FTZ R110, R104, -R116.reuse ;  /* 0x80000074686e7221 */ /* 0x100fe40000010000 */
[----:B------:R-:W-:Y:S02]  /*2590*/  FMUL.FTZ R124, R117, R109 ;  /* 0x0000006d757c7220 */ /* 0x000fe40000410000 */
        /* <DEDUP_REMOVED lines=22> */
.L_x_11945:
[----:B------:R-:W-:Y:S05]  /*2700*/  BSYNC B0 ;  /* 0x0000000000007941 */ /* 0x000fea0003800000 */
.L_x_11944:
[----:B------:R-:W-:Y:S02]  /*2710*/  IADD3 R114, R114, c[0x0][0x160], RZ ;  /* 0x0000580072727a10 */ /* 0x000fe40007ffe0ff */
[----:B------:R-:W-:Y:S02]  /*2720*/  LOP3.LUT P5, RZ, R3, 0xff, RZ, 0xc0, !PT ;  /* 0x000000ff03ff7812 */ /* 0x000fe400078ac0ff */
[----:B------:R-:W-:Y:S02]  /*2730*/  ISETP.GE.AND P0, PT, R114, c[0x0][0x164], PT ;  /* 0x0000590072007a0c */ /* 0x000fe40003f06270 */
[----:B------:R-:W-:-:S11]  /*2740*/  SEL R3, RZ, 0x1, P5 ;  /* 0x00000001ff037807 */ /* 0x000fd60002800000 */
[----:B01---5:R-:W-:Y:S01]  /*2750*/  @P0 CALL.REL.NOINC `(.L_x_11946) ;  /* 0x0000001000000944 */ /* 0x023fe20003c00000 */
[----:B------:R-:W-:Y:S05]  /*2760*/  BRA `(.L_x_11947) ;  /* 0xffffdf7000007947 */ /* 0x000fea000383ffff */
.L_x_11946:
[----:B------:R-:W-:Y:S05]  /*2770*/  EXIT ;  /* 0x000000000000794d */ /* 0x000fea0003800000 */
.L_x_11936:
[----:B------:R-:W-:Y:S01]  /*2780*/  HFMA2.MMA R117, -RZ, RZ, 0, 1.847743988037109375e-06 ;  /* 0x0000001fff757435 */ /* 0x000fe200000001ff */
[----:B------:R-:W-:Y:S02]  /*2790*/  MOV R119, 0x1 ;  /* 0x0000000100777802 */ /* 0x000fe40000000f00 */
[----:B------:R-:W-:Y:S02]  /*27a0*/  MOV R118, 0xffffffff ;  /* 0xffffffff00767802 */ /* 0x000fe40000000f00 */
[----:B------:R-:W-:Y:S02]  /*27b0*/  MOV R110, 0x27d0 ;  /* 0x000027d0006e7802 */ /* 0x000fe40000000f00 */
[----:B-1---5:R-:W-:Y:S05]  /*27c0*/  CALL.REL.NOINC `($__internal_64_$__cuda_sm70_shflsync_bfly_p) ;  /* 0x000007b000007944 */ /* 0x022fea0003c00000 */
[----:B01----:R-:W-:Y:S05]  /*27d0*/  BRA `(.L_x_11948) ;  /* 0xffffed2000007947 */ /* 0x003fea000383ffff */
.L_x_11937:
[----:B------:R-:W-:Y:S01]  /*27e0*/  HFMA2.MMA R119, -RZ, RZ, 0, 1.1920928955078125e-07 ;  /* 0x00000002ff777435 */ /* 0x000fe200000001ff */
[----:B------:R-:W-:Y:S02]  /*27f0*/  MOV R117, 0x1f ;  /* 0x0000001f00757802 */ /* 0x000fe40000000f00 */
[----:B------:R-:W-:Y:S02]  /*2800*/  MOV R118, 0xffffffff ;  /* 0xffffffff00767802 */ /* 0x000fe40000000f00 */
[----:B------:R-:W-:-:S02]  /*2810*/  MOV R110, 0x2830 ;  /* 0x00002830006e7802 */ /* 0x000fc40000000f00 */
[----:B-1---5:R-:W-:Y:S05]  /*2820*/  CALL.REL.NOINC `($__internal_64_$__cuda_sm70_shflsync_bfly_p) ;  /* 0x0000075000007944 */ /* 0x022fea0003c00000 */
[----:B0-----:R-:W-:Y:S01]  /*2830*/  HFMA2.MMA R119, -RZ, RZ, 0, 2.384185791015625e-07 ;  /* 0x00000004ff777435 */ /* 0x001fe200000001ff */
[----:B-1----:R-:W-:Y:S01]  /*2840*/  FADD.FTZ R109, R109, R118 ;  /* 0x000000766d6d7221 */ /* 0x002fe20000010000 */
[----:B------:R-:W-:-:S02]  /*2850*/  MOV R117, 0x1f ;  /* 0x0000001f00757802 */ /* 0x000fc40000000f00 */
[----:B------:R-:W-:Y:S02]  /*2860*/  MOV R118, 0xffffffff ;  /* 0xffffffff00767802 */ /* 0x000fe40000000f00 */
[----:B------:R-:W-:Y:S02]  /*2870*/  MOV R110, 0x2890 ;  /* 0x00002890006e7802 */ /* 0x000fe40000000f00 */
[----:B------:R-:W-:Y:S05]  /*2880*/  CALL.REL.NOINC `($__internal_64_$__cuda_sm70_shflsync_bfly_p) ;  /* 0x000006f000007944 */ /* 0x000fea0003c00000 */
[----:B0-----:R-:W-:Y:S01]  /*2890*/  HFMA2.MMA R119, -RZ, RZ, 0, 4.76837158203125e-07 ;  /* 0x00000008ff777435 */ /* 0x001fe200000001ff */
[----:B-1----:R-:W-:Y:S01]  /*28a0*/  FADD.FTZ R109, R109, R118 ;  /* 0x000000766d6d7221 */ /* 0x002fe20000010000 */
[----:B------:R-:W-:Y:S02]  /*28b0*/  MOV R117, 0x1f ;  /* 0x0000001f00757802 */ /* 0x000fe40000000f00 */
[----:B------:R-:W-:Y:S02]  /*28c0*/  MOV R118, 0xffffffff ;  /* 0xffffffff00767802 */ /* 0x000fe40000000f00 */
[----:B------:R-:W-:Y:S02]  /*28d0*/  MOV R110, 0x28f0 ;  /* 0x000028f0006e7802 */ /* 0x000fe40000000f00 */
[----:B------:R-:W-:Y:S05]  /*28e0*/  CALL.REL.NOINC `($__internal_64_$__cuda_sm70_shflsync_bfly_p) ;  /* 0x0000069000007944 */ /* 0x000fea0003c00000 */
[----:B0-----:R-:W-:Y:S01]  /*28f0*/  HFMA2.MMA R119, -RZ, RZ, 0, 9.5367431640625e-07 ;  /* 0x00000010ff777435 */ /* 0x001fe200000001ff */
[----:B-1----:R-:W-:Y:S01]  /*2900*/  FADD.FTZ R109, R109, R118 ;  /* 0x000000766d6d7221 */ /* 0x002fe20000010000 */
[----:B------:R-:W-:-:S02]  /*2910*/  MOV R117, 0x1f ;  /* 0x0000001f00757802 */ /* 0x000fc40000000f00 */
[----:B------:R-:W-:Y:S02]  /*2920*/  MOV R118, 0xffffffff ;  /* 0xffffffff00767802 */ /* 0x000fe40000000f00 */
[----:B------:R-:W-:Y:S02]  /*2930*/  MOV R110, 0x2950 ;  /* 0x00002950006e7802 */ /* 0x000fe40000000f00 */
[----:B------:R-:W-:Y:S05]  /*2940*/  CALL.REL.NOINC `($__internal_64_$__cuda_sm70_shflsync_bfly_p) ;  /* 0x0000063000007944 */ /* 0x000fea0003c00000 */
        /* <DEDUP_REMOVED lines=71> */
[----:B------:R-:W-:Y:S05]  /*2dc0*/  CALL.REL.NOINC `($__internal_64_$__cuda_sm70_shflsync_bfly_p) ;  /* 0x000001b000007944 */ /* 0x000fea0003c00000 */
[----:B0-----:R-:W-:Y:S01]  /*2dd0*/  HFMA2.MMA R119, -RZ, RZ, 0, 1.1920928955078125e-07 ;  /* 0x00000002ff777435 */ /* 0x001fe200000001ff */
[----:B-1----:R-:W-:Y:S01]  /*2de0*/  FADD.FTZ R109, R109, R118 ;  /* 0x000000766d6d7221 */ /* 0x002fe20000010000 */
[----:B------:R-:W-:Y:S02]  /*2df0*/  MOV R117, 0x1f ;  /* 0x0000001f00757802 */ /* 0x000fe40000000f00 */
[----:B------:R-:W-:Y:S02]  /*2e00*/  MOV R118, 0xffffffff ;  /* 0xffffffff00767802 */ /* 0x000fe40000000f00 */
[----:B------:R-:W-:Y:S02]  /*2e10*/  MOV R110, 0x2e30 ;  /* 0x00002e30006e7802 */ /* 0x000fe40000000f00 */
[----:B------:R-:W-:Y:S05]  /*2e20*/  CALL.REL.NOINC `($__internal_64_$__cuda_sm70_shflsync_bfly_p) ;  /* 0x0000015000007944 */ /* 0x000fea0003c00000 */
[----:B0-----:R-:W-:Y:S01]  /*2e30*/  HFMA2.MMA R119, -RZ, RZ, 0, 2.384185791015625e-07 ;  /* 0x00000004ff777435 */ /* 0x001fe200000001ff */
[----:B-1----:R-:W-:Y:S01]  /*2e40*/  FADD.FTZ R109, R109, R118 ;  /* 0x000000766d6d7221 */ /* 0x002fe20000010000 */
[----:B------:R-:W-:Y:S02]  /*2e50*/  MOV R117, 0x1f ;  /* 0x0000001f00757802 */ /* 0x000fe40000000f00 */
[----:B------:R-:W-:-:S02]  /*2e60*/  MOV R118, 0xffffffff ;  /* 0xffffffff00767802 */ /* 0x000fc40000000f00 */
        /* <DEDUP_REMOVED lines=8> */
[----:B-1----:R-:W-:Y:S01]  /*2ef0*/  FADD.FTZ R120, R109, R118 ;  /* 0x000000766d787221 */ /* 0x002fe20000010000 */
[----:B0-----:R-:W-:Y:S01]  /*2f00*/  HFMA2.MMA R119, -RZ, RZ, 0, 9.5367431640625e-07 ;  /* 0x00000010ff777435 */ /* 0x001fe200000001ff */
[----:B------:R-:W-:Y:S02]  /*2f10*/  MOV R117, 0x1f ;  /* 0x0000001f00757802 */ /* 0x000fe40000000f00 */
[----:B------:R-:W-:-:S02]  /*2f20*/  MOV R118, 0xffffffff ;  /* 0xffffffff00767802 */ /* 0x000fc40000000f00 */
[----:B------:R-:W-:Y:S02]  /*2f30*/  MOV R109, R120 ;  /* 0x00000078006d7202 */ /* 0x000fe40000000f00 */
[----:B------:R-:W-:Y:S02]  /*2f40*/  MOV R110, 0x2f60 ;  /* 0x00002f60006e7802 */ /* 0x000fe40000000f00 */
[----:B------:R-:W-:Y:S05]  /*2f50*/  CALL.REL.NOINC `($__internal_64_$__cuda_sm70_shflsync_bfly_p) ;  /* 0x0000002000007944 */ /* 0x000fea0003c00000 */
[----:B01----:R-:W-:Y:S01]  /*2f60*/  MOV R117, R118 ;  /* 0x0000007600757202 */ /* 0x003fe20000000f00 */
[----:B------:R-:W-:Y:S05]  /*2f70*/  BRA `(.L_x_11949) ;  /* 0xffffead000007947 */ /* 0x000fea000383ffff */
        .weak           $__internal_64_$__cuda_sm70_shflsync_bfly_p
        .type           $__internal_64_$__cuda_sm70_shflsync_bfly_p,@function
        .size           $__internal_64_$__cuda_sm70_shflsync_bfly_p,(.L_x_29128 - $__internal_64_$__cuda_sm70_shflsync_bfly_p)
$__internal_64_$__cuda_sm70_shflsync_bfly_p:
[----:B------:R-:W-:Y:S01]  /*2f80*/  HFMA2.MMA R111, -RZ, RZ, 0, 0 ;  /* 0x00000000ff6f7435 */ /* 0x000fe200000001ff */
[----:B------:R-:W-:Y:S04]  /*2f90*/  WARPSYNC R118 ;  /* 0x0000007600007348 */ /* 0x000fe80003800000 */
[----:B------:R0:W1:Y:S01]  /*2fa0*/  SHFL.BFLY PT, R118, R109, R119, R117 ;  /* 0x0c0000776d767389 */ /* 0x00006200000e0075 */
[----:B------:R-:W-:Y:S05]  /*2fb0*/  RET.REL.NODEC R110 `(_ZN10layer_norm13ln_fwd_kernelINS_13Kernel_traitsIf13__nv_bfloat16fS2_fjLj4096ELj1ELj1ELj4ELj16ENS_18Kernel_traits_baseILj4096EfS2_fS2_fjLj128EEEEELb0ELb0ELb0ELb0EEEvNS_9FwdParamsE) ;  /* 0xffffd0406e007950 */ /* 0x000fea0003c3ffff */
.L_x_11950:
        /* <DEDUP_REMOVED lines=12> */
.L_x_29128:


//--------------------- .text._ZN10layer_norm13ln_fwd_kernelINS_13Kernel_traitsIf13__nv_bfloat16fS2_fjLj4096ELj1ELj1ELj4ELj16ENS_18Kernel_traits_baseILj4096EfS2_fS2_fjLj128EEEEELb0ELb0ELb0ELb1EEEvNS_9FwdParamsE --------------------------
	.section	.text._ZN10layer_norm13ln_fwd_kernelINS_13Kernel_traitsIf13__nv_bfloat16fS2_fjLj4096ELj1ELj1ELj4ELj16ENS_18Kernel_traits_baseILj4096EfS2_fS2_fjLj128EEEEELb0ELb0ELb0ELb1EEEvNS_9FwdParamsE,"ax",@progbits
	.sectioninfo	@"SHI_REGISTERS=128"
	.align	128
        .global         _ZN10layer_norm13ln_fwd_kernelINS_13Kernel_traitsIf13__nv_bfloat16fS2_fjLj4096ELj1ELj1ELj4ELj16ENS_18Kernel_traits_baseILj4096EfS2_fS2_fjLj128EEEEELb0ELb0ELb0ELb1EEEvNS_9FwdParamsE
        .type           _ZN10layer_norm13ln_fwd_kernelINS_13Kernel_traitsIf13__nv_bfloat16fS2_fjLj4096ELj1ELj1ELj4ELj16ENS_18Kernel_traits_baseILj4096EfS2_fS2_fjLj128EEEEELb0ELb0ELb0ELb1EEEvNS_9FwdParamsE,@function
        .size           _ZN10layer_norm13ln_fwd_kernelINS_13Kernel_traitsIf13__nv_bfloat16fS2_fjLj4096ELj1ELj1ELj4ELj16ENS_18Kernel_traits_baseILj4096EfS2_fS2_fjLj128EEEEELb0ELb0ELb0ELb1EEEvNS_9FwdParamsE,(.L_x_29129 - _ZN10layer_norm13ln_fwd_kernelINS_13Kernel_traitsIf13__nv_bfloat16fS2_fjLj4096ELj1ELj1ELj4ELj16ENS_18Kernel_traits_baseILj4096EfS2_fS2_fjLj128EEEEELb0ELb0ELb0ELb1EEEvNS_9FwdParamsE)
        .other          _ZN10layer_norm13ln_fwd_kernelINS_13Kernel_traitsIf13__nv_bfloat16fS2_fjLj4096ELj1ELj1ELj4ELj16ENS_18Kernel_traits_baseILj4096EfS2_fS2_fjLj128EEEEELb0ELb0ELb0ELb1EEEvNS_9FwdParamsE,@"STO_CUDA_ENTRY STV_DEFAULT"
_ZN10layer_norm13ln_fwd_kernelINS_13Kernel_traitsIf13__nv_bfloat16fS2_fjLj4096ELj1ELj1ELj4ELj16ENS_18Kernel_traits_baseILj4096EfS2_fS2_fjLj128EEEEELb0ELb0ELb0ELb1EEEvNS_9FwdParamsE:
.text._ZN10layer_norm13ln_fwd_kernelINS_13Kernel_traitsIf13__nv_bfloat16fS2_fjLj4096ELj1ELj1ELj4ELj16ENS_18Kernel_traits_baseILj4096EfS2_fS2_fjLj128EEEEELb0ELb0ELb0ELb1EEEvNS_9FwdParamsE:
        /* <DEDUP_REMOVED lines=47> */
[----:B0-----:R-:W-:Y:S01]  /*02f0*/  HFMA2.MMA R2, -RZ, RZ, 0, 5.9604644775390625e-08 ;  /* 0x00000001ff027435 */ /* 0x001fe200000001ff */
[----:B------:R-:W-:-:S02]  /*0300*/  ULDC.U8 UR6, c[0x0][0x1f0] ;  /* 0x00007c0000067ab9 */ /* 0x000fc40000000000 */
.L_x_11954:
[----:B------:R-:W-:Y:S01]  /*0310*/  ISETP.NE.U32.AND P1, PT, RZ, c[0x0][0x1c0], PT ;  /* 0x00007000ff007a0c */ /* 0x000fe20003f25070 */
[----:B------:R-:W-:Y:S01]  /*0320*/  IMAD R76, R118, c[0x0][0x168], RZ ;  /* 0x00005a00764c7a24 */ /* 0x000fe200078e02ff */
[----:B------:R-:W-:-:S02]  /*0330*/  LOP3.LUT R3, R0, 0x7f, RZ, 0xc0, !PT ;  /* 0x0000007f00037812 */ /* 0x000fc400078ec0ff */
[----:B------:R-:W-:Y:S02]  /*0340*/  ISETP.NE.AND.EX P1, PT, RZ, c[0x0][0x1c4], PT, P1 ;  /* 0x00007100ff007a0c */ /* 0x000fe40003f25310 */
[----:B------:R-:W-:Y:S02]  /*0350*/  SHF.R.S32.HI R77, RZ, 0x1f, R76 ;  /* 0x0000001fff4d7819 */ /* 0x000fe4000001144c */
[----:B------:R-:W-:Y:S02]  /*0360*/  ISETP.NE.U32.AND P0, PT, RZ, c[0x0][0x180], PT ;  /* 0x00006000ff007a0c */ /* 0x000fe40003f05070 */
[----:B------:R-:W-:Y:S02]  /*0370*/  LEA.HI R76, R77, R76, RZ, 0x3 ;  /* 0x0000004c4d4c7211 */ /* 0x000fe400078f18ff */
[----:B------:R-:W-:Y:S02]  /*0380*/  MOV R108, 0x10 ;  /* 0x00000010006c7802 */ /* 0x000fe40000000f00 */
[----:B------:R-:W-:-:S03]  /*0390*/  LEA.HI.SX32 R3, R76, R3, 0x1d ;  /* 0x000000034c037211 */ /* 0x000fc600078feaff */
[----:B------:R-:W-:Y:S02]  /*03a0*/  @P1 MOV R81, 0x2 ;  /* 0x0000000200511802 */ /* 0x000fe40000000f00 */
[----:B------:R-:W-:Y:S01]  /*03b0*/  ISETP.NE.AND.EX P0, PT, RZ, c[0x0][0x184], PT, P0 ;  /* 0x00006100ff007a0c */ /* 0x000fe20003f05300 */
[----:B------:R-:W-:-:S04]  /*03c0*/  IMAD.WIDE.U32 R76, R3, R108, c[0x0][0x170] ;  /* 0x00005c00034c7625 */ /* 0x000fc800078e006c */
[----:B------:R-:W-:Y:S01]  /*03d0*/  @P1 IMAD.WIDE R80, R118, R81, c[0x0][0x1c0] ;  /* 0x0000700076501625 */ /* 0x000fe200078e0251 */
[----:B------:R-:W-:Y:S01]  /*03e0*/  MOV R96, 0x20 ;  /* 0x0000002000607802 */ /* 0x000fe20000000f00 */
[----:B------:R-:W2:Y:S04]  /*03f0*/  LDG.E.128 R76, [R76.64] ;  /* 0x000000044c4c7981 */ /* 0x000ea8000c1e1d00 */
[----:B------:R-:W3:Y:S02]  /*0400*/  @P1 LDG.E.U16 R80, [R80.64] ;  /* 0x0000000450501981 */ /* 0x000ee4000c1e1500 */
[----:B------:R-:W-:-:S05]  /*0410*/  @P0 IMAD.WIDE.U32 R82, R3, R96, c[0x0][0x180] ;  /* 0x0000600003520625 */ /* 0x000fca00078e0060 */
[----:B-1----:R2:W4:Y:S04]  /*0420*/  @P0 LDG.E.128 R68, [R82.64] ;  /* 0x0000000452440981 */ /* 0x002528000c1e1d00 */
[----:B------:R2:W4:Y:S01]  /*0430*/  @P0 LDG.E.128 R72, [R82.64+0x10] ;  /* 0x0000100452480981 */ /* 0x000522000c1e1d00 */
[----:B------:R-:W-:Y:S02]  /*0440*/  ISETP.NE.U32.AND P2, PT, RZ, c[0x0][0x180], PT ;  /* 0x00006000ff007a0c */ /* 0x000fe40003f45070 */
[----:B------:R-:W-:Y:S02]  /*0450*/  MOV R115, 0x3f800000 ;  /* 0x3f80000000737802 */ /* 0x000fe40000000f00 */
[C---:B------:R-:W-:Y:S01]  /*0460*/  IADD3 R116, R3.reuse, 0x80, RZ ;  /* 0x0000008003747810 */ /* 0x040fe20007ffe0ff */
[----:B------:R-:W-:Y:S01]  /*0470*/  IMAD.WIDE.U32 R96, R3, R96, c[0x0][0x188] ;  /* 0x0000620003607625 */ /* 0x000fe200078e0060 */
[----:B--2---:R-:W-:-:S02]  /*0480*/  PRMT R82, RZ, 0x7610, R76 ;  /* 0x00007610ff527816 */ /* 0x004fc4000000004c */
[----:B---3--:R-:W-:Y:S02]  /*0490*/  @P1 PRMT R115, RZ, 0x5410, R80 ;  /* 0x00005410ff731816 */ /* 0x008fe40000000050 */
[----:B------:R-:W-:Y:S02]  /*04a0*/  ISETP.NE.AND.EX P1, PT, RZ, c[0x0][0x184], PT, P2 ;  /* 0x00006100ff007a0c */ /* 0x000fe40003f25320 */
[----:B------:R-:W-:Y:S02]  /*04b0*/  PRMT R80, RZ, 0x5410, R76 ;  /* 0x00005410ff507816 */ /* 0x000fe4000000004c */
        /* <DEDUP_REMOVED lines=14> */
[----:B----4-:R-:W-:Y:S02]  /*05a0*/  @P1 FADD.FTZ R76, R68, R76 ;  /* 0x0000004c444c1221 */ /* 0x010fe40000010000 */
[----:B------:R-:W-:-:S02]  /*05b0*/  @P1 FADD.FTZ R77, R69, R77 ;  /* 0x0000004d454d1221 */ /* 0x000fc40000010000 */
[----:B------:R-:W-:Y:S02]  /*05c0*/  @P1 FADD.FTZ R78, R70, R78 ;  /* 0x0000004e464e1221 */ /* 0x000fe40000010000 */
[----:B------:R-:W-:Y:S02]  /*05d0*/  @P1 FADD.FTZ R79, R71, R79 ;  /* 0x0000004f474f1221 */ /* 0x000fe40000010000 */
[----:B------:R-:W-:Y:S02]  /*05e0*/  @P1 FADD.FTZ R80, R72, R80 ;  /* 0x0000005048501221 */ /* 0x000fe40000010000 */
[----:B------:R-:W-:Y:S02]  /*05f0*/  @P1 FADD.FTZ R81, R73, R81 ;  /* 0x0000005149511221 */ /* 0x000fe40000010000 */
[----:B------:R-:W-:Y:S02]  /*0600*/  @P1 FADD.FTZ R82, R74, R82 ;  /* 0x000000524a521221 */ /* 0x000fe40000010000 */
[----:B------:R-:W-:-:S02]  /*0610*/  @P1 FADD.FTZ R83, R75, R83 ;  /* 0x000000534b531221 */ /* 0x000fc40000010000 */
[C---:B------:R-:W-:Y:S01]  /*0620*/  IMAD.WIDE.U32 R92, R116.reuse, R108, c[0x0][0x170] ;  /* 0x00005c00745c7625 */ /* 0x040fe200078e006c */
[----:B------:R-:W-:Y:S01]  /*0630*/  STG.E.128 [R96.64], R76 ;  /* 0x0000004c60007986 */ /* 0x000fe2000c101d04 */
[----:B------:R-:W-:-:S03]  /*0640*/  @P0 LEA R98, P2, R116, c[0x0][0x180], 0x5 ;  /* 0x0000600074620a11 */ /* 0x000fc600078428ff */
[----:B------:R0:W-:Y:S04]  /*0650*/  STG.E.128 [R96.64+0x10], R80 ;  /* 0x0000105060007986 */ /* 0x0001e8000c101d04 */
[----:B------:R-:W0:Y:S01]  /*0660*/  LDG.E.128 R92, [R92.64] ;  /* 0x000000045c5c7981 */ /* 0x000e22000c1e1d00 */
        /* <DEDUP_REMOVED lines=9> */
[----:B------:R1:W2:Y:S04]  /*0700*/  @P0 LDG.E.128 R84, [R98.64] ;  /* 0x0000000462540981 */ /* 0x0002a8000c1e1d00 */
[----:B------:R1:W3:Y:S01]  /*0710*/  @P0 LDG.E.128 R88, [R98.64+0x10] ;  /* 0x0000100462580981 */ /* 0x0002e2000c1e1d00 */
[----:B------:R-:W-:Y:S02]  /*0720*/  IADD3 R117, R3, 0x100, RZ ;  /* 0x0000010003757810 */ /* 0x000fe40007ffe0ff */
[----:B------:R-:W-:-:S04]  /*0730*/  LEA R104, P2, R116, c[0x0][0x188], 0x5 ;  /* 0x0000620074687a11 */ /* 0x000fc800078428ff */
[----:B------:R-:W-:Y:S02]  /*0740*/  LEA.HI.X R105, R116, c[0x0][0x18c], RZ, 0x5, P2 ;  /* 0x0000630074697a11 */ /* 0x000fe400010f2cff */
[--C-:B0-----:R-:W-:Y:S02]  /*0750*/  PRMT R96, RZ, 0x5410, R92.reuse ;  /* 0x00005410ff607816 */ /* 0x101fe4000000005c */
[----:B-1----:R-:W-:Y:S02]  /*0760*/  PRMT R98, RZ, 0x7610, R92 ;  /* 0x00007610ff627816 */ /* 0x002fe4000000005c */
        /* <DEDUP_REMOVED lines=14> */
[----:B--2---:R-:W-:Y:S02]  /*0850*/  @P1 FADD.FTZ R92, R84, R92 ;  /* 0x0000005c545c1221 */ /* 0x004fe40000010000 */
[----:B------:R-:W-:-:S02]  /*0860*/  @P1 FADD.FTZ R93, R85, R93 ;  /* 0x0000005d555d1221 */ /* 0x000fc40000010000 */
[----:B------:R-:W-:Y:S02]  /*0870*/  @P1 FADD.FTZ R94, R86, R94 ;  /* 0x0000005e565e1221 */ /* 0x000fe40000010000 */
[----:B------:R-:W-:Y:S02]  /*0880*/  @P1 FADD.FTZ R95, R87, R95 ;  /* 0x0000005f575f1221 */ /* 0x000fe40000010000 */
[----:B---3--:R-:W-:Y:S02]  /*0890*/  @P1 FADD.FTZ R96, R88, R96 ;  /* 0x0000006058601221 */ /* 0x008fe40000010000 */
        /* <DEDUP_REMOVED lines=8> */
[----:B------:R-:W-:Y:S02]  /*0920*/  @P0 LEA.HI.X R107, R117, c[0x0][0x184], RZ, 0x5, P2 ;  /* 0x00006100756b0a11 */ /* 0x000fe400010f2cff */
[----:B------:R-:W-:Y:S02]  /*0930*/  @P0 MOV R68, R84 ;  /* 0x0000005400440202 */ /* 0x000fe40000000f00 */
[----:B------:R-:W-:Y:S02]  /*0940*/  @P0 MOV R69, R85 ;  /* 0x0000005500450202 */ /* 0x000fe40000000f00 */
[----:B------:R-:W-:-:S02]  /*0950*/  @P0 MOV R70, R86 ;  /* 0x0000005600460202 */ /* 0x000fc40000000f00 */
[----:B------:R-:W-:Y:S02]  /*0960*/  @P0 MOV R71, R87 ;  /* 0x0000005700470202 */ /* 0x000fe40000000f00 */
[----:B------:R-:W-:Y:S01]  /*0970*/  @P0 MOV R72, R88 ;  /* 0x0000005800480202 */ /* 0x000fe20000000f00 */
[----:B------:R1:W2:Y:S01]  /*0980*/  @P0 LDG.E.128 R84, [R106.64] ;  /* 0x000000046a540981 */ /* 0x0002a2000c1e1d00 */
[----:B------:R-:W-:Y:S02]  /*0990*/  @P0 MOV R73, R89 ;  /* 0x0000005900490202 */ /* 0x000fe40000000f00 */
[----:B------:R-:W-:Y:S02]  /*09a0*/  @P0 MOV R74, R90 ;  /* 0x0000005a004a0202 */ /* 0x000fe40000000f00 */
[----:B------:R-:W-:Y:S02]  /*09b0*/  @P0 MOV R75, R91 ;  /* 0x0000005b004b0202 */ /* 0x000fe40000000f00 */
[----:B------:R1:W3:Y:S01]  /*09c0*/  @P0 LDG.E.128 R88, [R106.64+0x10] ;  /* 0x000010046a580981 */ /* 0x0002e2000c1e1d00 */
[----:B------:R-:W-:-:S02]  /*09d0*/  IADD3 R119, R3, 0x180, RZ ;  /* 0x0000018003777810 */ /* 0x000fc40007ffe0ff */
[----:B------:R-:W-:-:S03]  /*09e0*/  LEA R120, P2, R117, c[0x0][0x188], 0x5 ;  /* 0x0000620075787a11 */ /* 0x000fc600078428ff */
[----:B------:R-:W-:Y:S01]  /*09f0*/  IMAD.WIDE.U32 R108, R119, R108, c[0x0][0x170] ;  /* 0x00005c00776c7625 */ /* 0x000fe200078e006c */
        /* <DEDUP_REMOVED lines=24> */
[----:B------:R-:W-:Y:S01]  /*0b80*/  @P1 FADD.FTZ R107, R91, R107 ;  /* 0x0000006b5b6b1221 */ /* 0x000fe20000010000 */
[----:B------:R-:W-:Y:S04]  /*0b90*/  STG.E.128 [R120.64], R100 ;  /* 0x0000006478007986 */ /* 0x000fe8000c101d04 */
[----:B------:R0:W-:Y:S01]  /*0ba0*/  STG.E.128 [R120.64+0x10], R104 ;  /* 0x0000106878007986 */ /* 0x0001e2000c101d04 */
[----:B------:R-:W-:-:S03]  /*0bb0*/  @P0 LEA R112, P2, R119, c[0x0][0x180], 0x5 ;  /* 0x0000600077700a11 */ /* 0x000fc600078428ff */
[----:B------:R-:W2:Y:S01]  /*0bc0*/  LDG.E.128 R108, [R108.64] ;  /* 0x000000046c6c7981 */ /* 0x000ea2000c1e1d00 */
[----:B------:R-:W-:Y:S02]  /*0bd0*/  @P0 MOV R68, R84 ;  /* 0x0000005400440202 */ /* 0x000fe40000000f00 */
[----:B------:R-:W-:Y:S02]  /*0be0*/  @P0 MOV R69, R85 ;  /* 0x0000005500450202 */ /* 0x000fe40000000f00 */
[----:B------:R-:W-:Y:S02]  /*0bf0*/  @P0 MOV R70, R86 ;  /* 0x0000005600460202 */ /* 0x000fe40000000f00 */
[----:B------:R-:W-:Y:S02]  /*0c00*/  @P0 MOV R71, R87 ;  /* 0x0000005700470202 */ /* 0x000fe40000000f00 */
[----:B------:R-:W-:-:S05]  /*0c10*/  @P0 LEA.HI.X R113, R119, c[0x0][0x184], RZ, 0x5, P2 ;  /* 0x0000610077710a11 */ /* 0x000fca00010f2cff */
[----:B------:R-:W3:Y:S01]  /*0c20*/  @P0 LDG.E.128 R68, [R112.64] ;  /* 0x0000000470440981 */ /* 0x000ee2000c1e1d00 */
        /* <DEDUP_REMOVED lines=15> */
[--C-:B------:R-:W-:Y:S02]  /*0d20*/  PRMT R114, RZ, 0x5410, R111.reuse ;  /* 0x00005410ff727816 */ /* 0x100fe4000000006f */
[----:B------:R-:W-:Y:S01]  /*0d30*/  PRMT R122, RZ, 0x7610, R111 ;  /* 0x00007610ff7a7816 */ /* 0x000fe2000000006f */
[----:B------:R-:W-:Y:S02]  /*0d40*/  FMUL.FTZ R111, R121, R115 ;  /* 0x00000073796f7220 */ /* 0x000fe40000410000 */
[----:B------:R-:W-:Y:S01]  /*0d50*/  FADD.FTZ R121, R93, R120 ;  /* 0x000000785d797221 */ /* 0x000fe20000010000 */
[----:B------:R-:W-:-:S03]  /*0d60*/  PRMT R123, RZ, 0x5410, R108 ;  /* 0x00005410ff7b7816 */ /* 0x000fc6000000006c */
[----:B------:R-:W-:Y:S01]  /*0d70*/  FADD.FTZ R120, R94, R121 ;  /* 0x000000795e787221 */ /* 0x000fe20000010000 */
[----:B------:R-:W-:Y:S01]  /*0d80*/  PRMT R125, RZ, 0x7610, R108 ;  /* 0x00007610ff7d7816 */ /* 0x000fe2000000006c */
[-C--:B------:R-:W-:Y:S01]  /*0d90*/  FMUL.FTZ R108, R123, R115.reuse ;  /* 0x000000737b6c7220 */ /* 0x080fe20000410000 */
[----:B---3--:R-:W-:Y:S01]  /*0da0*/  @P0 MOV R84, R68 ;  /* 0x0000004400540202 */ /* 0x008fe20000000f00 */
[----:B------:R-:W-:Y:S01]  /*0db0*/  FADD.FTZ R121, R95, R120 ;  /* 0x000000785f797221 */ /* 0x000fe20000010000 */
[----:B-1----:R-:W-:Y:S01]  /*0dc0*/  PRMT R113, RZ, 0x5410, R109 ;  /* 0x00005410ff717816 */ /* 0x002fe2000000006d */
[----:B------:R-:W-:Y:S01]  /*0dd0*/  FMUL.FTZ R109, R125, R115 ;  /* 0x000000737d6d7220 */ /* 0x000fe20000410000 */
[----:B------:R-:W-:Y:S01]  /*0de0*/  @P0 MOV R85, R69 ;  /* 0x0000004500550202 */ /* 0x000fe20000000f00 */
[----:B------:R-:W-:Y:S02]  /*0df0*/  @P1 FADD.FTZ R108, R108, R84 ;  /* 0x000000546c6c1221 */ /* 0x000fe40000010000 */
[----:B------:R-:W-:-:S02]  /*0e00*/  FADD.FTZ R84, R96, R121 ;  /* 0x0000007960547221 */ /* 0x000fc40000010000 */
[----:B------:R-:W-:Y:S02]  /*0e10*/  @P1 FADD.FTZ R109, R109, R85 ;  /* 0x000000556d6d1221 */ /* 0x000fe40000010000 */
        /* <DEDUP_REMOVED lines=9> */
[--C-:B------:R-:W-:Y:S02]  /*0eb0*/  PRMT R112, RZ, 0x5410, R110.reuse ;  /* 0x00005410ff707816 */ /* 0x100fe4000000006e */
[----:B------:R-:W-:Y:S01]  /*0ec0*/  PRMT R124, RZ, 0x7610, R110 ;  /* 0x00007610ff7c7816 */ /* 0x000fe2000000006e */
[----:B------:R-:W-:Y:S01]  /*0ed0*/  FADD.FTZ R84, R106, R85 ;  /* 0x000000556a547221 */ /* 0x000fe20000010000 */
[----:B------:R-:W-:Y:S01]  /*0ee0*/  @P0 MOV R86, R70 ;  /* 0x0000004600560202 */ /* 0x000fe20000000f00 */
[----:B------:R-:W-:Y:S02]  /*0ef0*/  FMUL.FTZ R110, R113, R115 ;  /* 0x00000073716e7220 */ /* 0x000fe40000410000 */
        /* <DEDUP_REMOVED lines=10> */
[----:B------:R-:W-:Y:S01]  /*0fa0*/  @P1 FADD.FTZ R110, R110, R86 ;  /* 0x000000566e6e1221 */ /* 0x000fe20000010000 */
[----:B------:R-:W-:Y:S01]  /*0fb0*/  LEA R84, P0, R119, c[0x0][0x188], 0x5 ;  /* 0x0000620077547a11 */ /* 0x000fe200078028ff */
[----:B------:R-:W-:-:S02]  /*0fc0*/  FADD.FTZ R86, R108, R85 ;  /* 0x000000556c567221 */ /* 0x000fc40000010000 */
[----:B------:R-:W-:Y:S01]  /*0fd0*/  @P1 FADD.FTZ R111, R111, R87 ;  /* 0x000000576f6f1221 */ /* 0x000fe20000010000 */
[----:B------:R-:W-:Y:S01]  /*0fe0*/  LEA.HI.X R85, R119, c[0x0][0x18c], RZ, 0x5, P0 ;  /* 0x0000630077557a11 */ /* 0x000fe200000f2cff */
[----:B------:R-:W-:Y:S02]  /*0ff0*/  @P1 FADD.FTZ R112, R112, R88 ;  /* 0x0000005870701221 */ /* 0x000fe40000010000 */
[----:B------:R-:W-:Y:S02]  /*1000*/  @P1 FADD.FTZ R113, R113, R89 ;  /* 0x0000005971711221 */ /* 0x000fe40000010000 */
[----:B------:R-:W-:Y:S02]  /*1010*/  @P1 FADD.FTZ R114, R114, R90 ;  /* 0x0000005a72721221 */ /* 0x000fe40000010000 */
[----:B------:R-:W-:Y:S02]  /*1020*/  @P1 FADD.FTZ R115, R115, R91 ;  /* 0x0000005b73731221 */ /* 0x000fe40000010000 */
[----:B------:R-:W-:Y:S01]  /*1030*/  FADD.FTZ R87, R109, R86 ;  /* 0x000000566d577221 */ /* 0x000fe20000010000 */
[----:B------:R0:W-:Y:S03]  /*1040*/  STG.E.128 [R84.64], R108 ;  /* 0x0000006c54007986 */ /* 0x0001e6000c101d04 */
[----:B------:R-:W-:Y:S01]  /*1050*/  FADD.FTZ R86, R110, R87 ;  /* 0x000000576e567221 */ /* 0x000fe20000010000 */
[----:B------:R0:W-:Y:S03]  /*1060*/  STG.E.128 [R84.64+0x10], R112 ;  /* 0x0000107054007986 */ /* 0x0001e6000c101d04 */
[----:B------:R-:W-:Y:S01]  /*1070*/  FADD.FTZ R87, R111, R86 ;  /* 0x000000566f577221 */ /* 0x000fe20000010000 */
[----:B------:R-:W-:-:S03]  /*1080*/  LOP3.LUT P1, RZ, R2, 0xff, RZ, 0xc0, !PT ;  /* 0x000000ff02ff7812 */ /* 0x000fc6000782c0ff */
[----:B------:R-:W-:Y:S01]  /*1090*/  FADD.FTZ R86, R112, R87 ;  /* 0x0000005770567221 */ /* 0x000fe20000010000 */
[----:B------:R-:W-:-:S03]  /*10a0*/  SHF.R.U32.HI R88, RZ, 0x5, R0 ;  /* 0x00000005ff587819 */ /* 0x000fc60000011600 */
[----:B------:R-:W-:Y:S01]  /*10b0*/  FADD.FTZ R87, R113, R86 ;  /* 0x0000005671577221 */ /* 0x000fe20000010000 */
[----:B------:R-:W-:-:S03]  /*10c0*/  LOP3.LUT R88, R88, 0x7fffffc, RZ, 0xc0, !PT ;  /* 0x07fffffc58587812 */ /* 0x000fc600078ec0ff */
[----:B------:R-:W-:Y:S01]  /*10d0*/  FADD.FTZ R86, R114, R87 ;  /* 0x0000005772567221 */ /* 0x000fe20000010000 */
[----:B------:R-:W-:Y:S02]  /*10e0*/  LOP3.LUT P0, RZ, R0, 0x1f, RZ, 0xc0, !PT ;  /* 0x0000001f00ff7812 */ /* 0x000fe4000780c0ff */
[----:B------:R-:W-:Y:S01]  /*10f0*/  @!P1 IADD3 R88, R88, 0x4, RZ ;  /* 0x0000000458589810 */ /* 0x000fe20007ffe0ff */
[----:B------:R-:W-:Y:S01]  /*1100*/  FADD.FTZ R120, R115, R86 ;  /* 0x0000005673787221 */ /* 0x000fe20000010000 */
[----:B------:R-:W-:Y:S07]  /*1110*/  BRA.DIV ~URZ, `(.L_x_11951) ;  /* 0x000011727f007947 */ /* 0x000fee000b800000 */
[----:B0-----:R0:W1:Y:S02]  /*1120*/  SHFL.BFLY PT, R89, R120, 0x1, 0x1f ;  /* 0x0c201f0078597f89 */ /* 0x00106400000e0000 */
.L_x_11955:
        /* <DEDUP_REMOVED lines=11> */
[--C-:B------:R-:W-:Y:S02]  /*11e0*/  FADD.FTZ R89, R76, -R84.reuse ;  /* 0x800000544c597221 */ /* 0x100fe40000010000 */
[--C-:B------:R-:W-:Y:S02]  /*11f0*/  FADD.FTZ R90, R77, -R84.reuse ;  /* 0x800000544d5a7221 */ /* 0x100fe40000010000 */
[----:B------:R-:W-:Y:S02]  /*1200*/  FFMA.FTZ R89, R89, R89, RZ ;  /* 0x0000005959597223 */ /* 0x000fe400000100ff */
[--C-:B------:R-:W-:Y:S02]  /*1210*/  FADD.FTZ R86, R79, -R84.reuse ;  /* 0x800000544f567221 */ /* 0x100fe40000010000 */
[----:B------:R-:W-:Y:S02]  /*1220*/  FFMA.FTZ R89, R90, R90, R89 ;  /* 0x0000005a5a597223 */ /* 0x000fe40000010059 */
        /* <DEDUP_REMOVED lines=67> */
[----:B0-----:R0:W1:Y:S02]  /*1660*/  SHFL.BFLY PT, R120, R85, 0x10, 0x1f ;  /* 0x0e001f0055787f89 */ /* 0x00106400000e0000 */
.L_x_11956:
[----:B------:R-:W-:Y:S01]  /*1670*/  SHF.R.U32.HI R89, RZ, 0x5, R0 ;  /* 0x00000005ff597819 */ /* 0x000fe20000011600 */
[----:B01----:R-:W-:Y:S01]  /*1680*/  FADD.FTZ R85, R120, R85 ;  /* 0x0000005578557221 */ /* 0x003fe20000010000 */
[----:B------:R-:W-:Y:S01]  /*1690*/  WARPSYNC 0xffffffff ;  /* 0xffffffff00007948 */ /* 0x000fe20003800000 */
[----:B------:R-:W-:Y:S01]  /*16a0*/  LOP3.LUT R87, R0, 0x1f, RZ, 0xc0, !PT ;  /* 0x0000001f00577812 */ /* 0x000fe200078ec0ff */
[----:B------:R-:W-:Y:S01]  /*16b0*/  HFMA2.MMA R120, -RZ, RZ, 0, 0 ;  /* 0x00000000ff787435 */ /* 0x000fe200000001ff */
[----:B------:R-:W-:Y:S02]  /*16c0*/  LOP3.LUT R89, R89, 0x3, RZ, 0xc0, !PT ;  /* 0x0000000359597812 */ /* 0x000fe400078ec0ff */
[----:B------:R-:W-:Y:S02]  /*16d0*/  ISETP.GT.U32.AND P1, PT, R87, 0x3, PT ;  /* 0x000000035700780c */ /* 0x000fe40003f24070 */
[----:B------:R-:W-:-:S05]  /*16e0*/  @!P0 IADD3 R90, R88, R89, RZ ;  /* 0x00000059585a8210 */ /* 0x000fca0007ffe0ff */
[----:B------:R-:W-:Y:S04]  /*16f0*/  @!P0 STS.64 [R90.X8], R84 ;  /* 0x000000545a008388 */ /* 0x000fe80000008a00 */
[----:B------:R-:W-:Y:S01]  /*1700*/  BAR.SYNC.DEFER_BLOCKING 0x0 ;  /* 0x0000000000007b1d */ /* 0x000fe20000010000 */
[----:B------:R-:W-:Y:S02]  /*1710*/  LOP3.LUT P0, RZ, R89, 0x1f, R0, 0xf8, !PT ;  /* 0x0000001f59ff7812 */ /* 0x000fe4000780f800 */
[----:B------:R-:W-:Y:S02]  /*1720*/  @!P1 IADD3 R121, R88, R87, RZ ;  /* 0x0000005758799210 */ /* 0x000fe40007ffe0ff */
[----:B------:R-:W-:Y:S01]  /*1730*/  CS2R R86, SRZ ;  /* 0x0000000000567805 */ /* 0x000fe2000001ff00 */
[----:B------:R-:W-:-:S04]  /*1740*/  @!P1 MOV R120, 0x400 ;  /* 0x0000040000789802 */ /* 0x000fc80000000f00 */
[----:B------:R-:W-:Y:S01]  /*1750*/  I2F R91, R120 ;  /* 0x00000078005b7306 */ /* 0x000fe20000201400 */
[----:B------:R-:W0:Y:S04]  /*1760*/  SHFL.DOWN PT, R123, R120, 0x2, 0x1f ;  /* 0x08401f00787b7f89 */ /* 0x000e2800000e0000 */
[----:B------:R-:W1:Y:S01]  /*1770*/  @!P1 LDS.64 R86, [R121.X8] ;  /* 0x0000000079569984 */ /* 0x000e620000008a00 */
[----:B------:R-:W-:Y:S02]  /*1780*/  ISETP.NE.AND P1, PT, RZ, UR6, PT ;  /* 0x00000006ff007c0c */ /* 0x000fe4000bf25270 */
[----:B0-----:R0:W-:Y:S01]  /*1790*/  I2F R88, R123 ;  /* 0x0000007b00587306 */ /* 0x0011e20000201400 */
[----:B------:R-:W-:-:S07]  /*17a0*/  IADD3 R85, R123, R120, RZ ;  /* 0x000000787b557210 */ /* 0x000fce0007ffe0ff */
[----:B------:R-:W2:Y:S01]  /*17b0*/  I2F R84, R85 ;  /* 0x0000005500547306 */ /* 0x000ea20000201400 */
[----:B0-----:R-:W-:-:S07]  /*17c0*/  @!P0 MOV R123, 0x4 ;  /* 0x00000004007b8802 */ /* 0x001fce0000000f00 */
[----:B--2---:R-:W0:Y:S01]  /*17d0*/  MUFU.RCP R120, R84 ;  /* 0x0000005400787308 */ /* 0x004e220000001000 */
[----:B-1----:R-:W1:Y:S04]  /*17e0*/  SHFL.DOWN PT, R125, R86, 0x2, 0x1f ;  /* 0x08401f00567d7f89 */ /* 0x002e6800000e0000 */
[----:B------:R-:W2:Y:S01]  /*17f0*/  SHFL.DOWN PT, R90, R87, 0x2, 0x1f ;  /* 0x08401f00575a7f89 */ /* 0x000ea200000e0000 */
[C---:B-1----:R-:W-:Y:S02]  /*1800*/  FADD.FTZ R122, -R125.reuse, R86 ;  /* 0x000000567d7a7221 */ /* 0x042fe40000010100 */
[----:B------:R-:W-:Y:S02]  /*1810*/  FMUL.FTZ R125, R125, R88 ;  /* 0x000000587d7d7220 */ /* 0x000fe40000410000 */
[----:B------:R-:W-:-:S02]  /*1820*/  FMUL.FTZ R122, R122, R122 ;  /* 0x0000007a7a7a7220 */ /* 0x000fc40000410000 */
[----:B------:R-:W-:Y:S02]  /*1830*/  FFMA.FTZ R125, R91, R86, R125 ;  /* 0x000000565b7d7223 */ /* 0x000fe4000001007d */
[----:B------:R-:W1:Y:S01]  /*1840*/  SHFL.DOWN PT, R86, R85, 0x1, 0x1f ;  /* 0x08201f0055567f89 */ /* 0x000e6200000e0000 */
[----:B------:R-:W-:Y:S02]  /*1850*/  FMUL.FTZ R91, R122, R91 ;  /* 0x0000005b7a5b7220 */ /* 0x000fe40000410000 */
[----:B--2---:R-:W-:Y:S02]  /*1860*/  FADD.FTZ R121, R90, R87 ;  /* 0x000000575a797221 */ /* 0x004fe40000010000 */
[----:B------:R-:W-:Y:S02]  /*1870*/  FMUL.FTZ R88, R91, R88 ;  /* 0x000000585b587220 */ /* 0x000fe40000410000 */
[C---:B0-----:R-:W-:Y:S02]  /*1880*/  FMUL.FTZ R91, R120.reuse, R125 ;  /* 0x0000007d785b7220 */ /* 0x041fe40000410000 */
[----:B------:R-:W-:-:S02]  /*1890*/  FFMA.FTZ R88, R120, R88, R121 ;  /* 0x0000005878587223 */ /* 0x000fc40000010079 */
[----:B------:R-:W-:Y:S01]  /*18a0*/  @!P0 IMAD.WIDE R122, R118, R123, c[0x0][0x1a0] ;  /* 0x00006800767a8625 */ /* 0x000fe200078e027b */
[----:B------:R-:W0:Y:S04]  /*18b0*/  SHFL.DOWN PT, R90, R91, 0x1, 0x1f ;  /* 0x08201f005b5a7f89 */ /* 0x000e2800000e0000 */
[----:B------:R-:W2:Y:S01]  /*18c0*/  SHFL.DOWN PT, R87, R88, 0x1, 0x1f ;  /* 0x08201f0058577f89 */ /* 0x000ea200000e0000 */
[----:B-1----:R-:W-:Y:S02]  /*18d0*/  IADD3 R120, R85, R86, RZ ;  /* 0x0000005655787210 */ /* 0x002fe40007ffe0ff */
[----:B------:R-:W1:Y:S08]  /*18e0*/  I2F R86, R86 ;  /* 0x0000005600567306 */ /* 0x000e700000201400 */
[----:B------:R-:W3:Y:S01]  /*18f0*/  I2F R120, R120 ;  /* 0x0000007800787306 */ /* 0x000ee20000201400 */
[----:B0-----:R-:W-:-:S04]  /*1900*/  FADD.FTZ R121, R91, -R90 ;  /* 0x8000005a5b797221 */ /* 0x001fc80000010000 */
[----:B------:R-:W-:Y:S02]  /*1910*/  FMUL.FTZ R121, R121, R121 ;  /* 0x0000007979797220 */ /* 0x000fe40000410000 */
[-C--:B-1----:R-:W-:Y:S02]  /*1920*/  FMUL.FTZ R90, R90, R86.reuse ;  /* 0x000000565a5a7220 */ /* 0x082fe40000410000 */
[C---:B------:R-:W-:Y:S02]  /*1930*/  FMUL.FTZ R121, R84.reuse, R121 ;  /* 0x0000007954797220 */ /* 0x040fe40000410000 */
[----:B------:R-:W-:Y:S02]  /*1940*/  FFMA.FTZ R90, R84, R91, R90 ;  /* 0x0000005b545a7223 */ /* 0x000fe4000001005a */
[----:B------:R-:W-:Y:S01]  /*1950*/  FMUL.FTZ R121, R121, R86 ;  /* 0x0000005679797220 */ /* 0x000fe20000410000 */
[----:B---3--:R-:W0:Y:S01]  /*1960*/  MUFU.RCP R85, R120 ;  /* 0x0000007800557308 */ /* 0x008e220000001000 */
[----:B--2---:R-:W-:Y:S01]  /*1970*/  FADD.FTZ R84, R88, R87 ;  /* 0x0000005758547221 */ /* 0x004fe20000010000 */
[----:B------:R-:W-:-:S05]  /*1980*/  @!P0 MOV R87, 0x4 ;  /* 0x0000000400578802 */ /* 0x000fca0000000f00 */
[C---:B------:R-:W-:Y:S01]  /*1990*/  @!P0 IMAD.WIDE R86, R118.reuse, R87, c[0x0][0x1a8] ;  /* 0x00006a0076568625 */ /* 0x040fe200078e0257 */
[----:B------:R-:W-:-:S03]  /*19a0*/  IADD3 R118, R118, c[0x0][0x160], RZ ;  /* 0x0000580076767a10 */ /* 0x000fc60007ffe0ff */
[C---:B0-----:R-:W-:Y:S02]  /*19b0*/  FMUL.FTZ R90, R85.reuse, R90 ;  /* 0x0000005a555a7220 */ /* 0x041fe40000410000 */
[----:B------:R-:W-:Y:S01]  /*19c0*/  FFMA.FTZ R121, R85, R121, R84 ;  /* 0x0000007955797223 */ /* 0x000fe20000010054 */
[----:B------:R-:W-:Y:S02]  /*19d0*/  MOV R84, c[0x0][0x1e0] ;  /* 0x0000780000547a02 */ /* 0x000fe40000000f00 */
[----:B------:R-:W0:Y:S04]  /*19e0*/  SHFL.IDX PT, R125, R90, RZ, 0x1f ;  /* 0x00001fff5a7d7589 */ /* 0x000e2800000e0000 */
[----:B------:R-:W1:Y:S01]  /*19f0*/  SHFL.IDX PT, R121, R121, RZ, 0x1f ;  /* 0x00001fff79797589 */ /* 0x000e6200000e0000 */
[----:B0-----:R-:W-:-:S03]  /*1a00*/  FMUL.FTZ R85, R125, R125 ;  /* 0x0000007d7d557220 */ /* 0x001fc60000410000 */
[----:B------:R0:W-:Y:S01]  /*1a10*/  @!P0 STG.E [R122.64], R125 ;  /* 0x0000007d7a008986 */ /* 0x0001e2000c101904 */
[----:B-1----:R-:W-:Y:S01]  /*1a20*/  FFMA.FTZ R84, R121, R84, c[0x0][0x228] ;  /* 0x00008a0079547623 */ /* 0x002fe20000010054 */
[----:B------:R-:W-:-:S05]  /*1a30*/  FSEL R85, R85, RZ, P1 ;  /* 0x000000ff55557208 */ /* 0x000fca0000800000 */
[----:B------:R-:W-:Y:S01]  /*1a40*/  FADD.FTZ R84, R84, R85 ;  /* 0x0000005554547221 */ /* 0x000fe20000010000 */
[----:B------:R-:W-:-:S05]  /*1a50*/  FSEL R85, R125, RZ, !P1 ;  /* 0x000000ff7d557208 */ /* 0x000fca0004800000 */
[----:B------:R-:W1:Y:S01]  /*1a60*/  MUFU.RSQ R84, R84 ;  /* 0x0000005400547308 */ /* 0x000e620000001400 */
[--C-:B------:R-:W-:Y:S02]  /*1a70*/  FADD.FTZ R121, R81, -R85.reuse ;  /* 0x8000005551797221 */ /* 0x100fe40000010000 */
[--C-:B------:R-:W-:Y:S02]  /*1a80*/  FADD.FTZ R79, R79, -R85.reuse ;  /* 0x800000554f4f7221 */ /* 0x100fe40000010000 */
[--C-:B------:R-:W-:Y:S02]  /*1a90*/  FADD.FTZ R89, R78, -R85.reuse ;  /* 0x800000554e597221 */ /* 0x100fe40000010000 */
[--C-:B0-----:R-:W-:Y:S02]  /*1aa0*/  FADD.FTZ R125, R82, -R85.reuse ;  /* 0x80000055527d7221 */ /* 0x101fe40000010000 */
[--C-:B------:R-:W-:Y:S02]  /*1ab0*/  FADD.FTZ R91, R80, -R85.reuse ;  /* 0x80000055505b7221 */ /* 0x100fe40000010000 */
[----:B------:R-:W-:-:S02]  /*1ac0*/  FADD.FTZ R77, R77, -R85 ;  /* 0x800000554d4d7221 */ /* 0x000fc40000010000 */
[--C-:B------:R-:W-:Y:S02]  /*1ad0*/  FADD.FTZ R81, R92, -R85.reuse ;  /* 0x800000555c517221 */ /* 0x100fe40000010000 */
[----:B------:R-:W-:Y:S01]  /*1ae0*/  FADD.FTZ R93, R93, -R85 ;  /* 0x800000555d5d7221 */ /* 0x000fe20000010000 */
[----:B-1----:R0:W-:Y:S01]  /*1af0*/  @!P0 STG.E [R86.64], R84 ;  /* 0x0000005456008986 */ /* 0x0021e2000c101904 */
[C---:B------:R-:W-:Y:S02]  /*1b00*/  FMUL.FTZ R82, R84.reuse, R121 ;  /* 0x0000007954527220 */ /* 0x040fe40000410000 */
[C---:B------:R-:W-:Y:S02]  /*1b10*/  FMUL.FTZ R80, R84.reuse, R79 ;  /* 0x0000004f54507220 */ /* 0x040fe40000410000 */
[C---:B------:R-:W-:Y:S02]  /*1b20*/  FMUL.FTZ R89, R84.reuse, R89 ;  /* 0x0000005954597220 */ /* 0x040fe40000410000 */
[----:B------:R-:W-:-:S02]  /*1b30*/  FMUL.FTZ R78, R84, R77 ;  /* 0x0000004d544e7220 */ /* 0x000fc40000410000 */
[C---:B------:R-:W-:Y:S02]  /*1b40*/  FMUL.FTZ R91, R84.reuse, R91 ;  /* 0x0000005b545b7220 */ /* 0x040fe40000410000 */
[----:B------:R-:W-:Y:S02]  /*1b50*/  FMUL.FTZ R125, R84, R125 ;  /* 0x0000007d547d7220 */ /* 0x000fe40000410000 */
[--C-:B0-----:R-:W-:Y:S02]  /*1b60*/  FADD.FTZ R87, R76, -R85.reuse ;  /* 0x800000554c577221 */ /* 0x101fe40000010000 */
[----:B------:R-:W-:Y:S02]  /*1b70*/  FADD.FTZ R76, R83, -R85 ;  /* 0x80000055534c7221 */ /* 0x000fe40000010000 */
[C---:B------:R-:W-:Y:S02]  /*1b80*/  FMUL.FTZ R87, R84.reuse, R87 ;  /* 0x0000005754577220 */ /* 0x040fe40000410000 */
[----:B------:R-:W-:-:S02]  /*1b90*/  FMUL.FTZ R86, R84, R76 ;  /* 0x0000004c54567220 */ /* 0x000fc40000410000 */
[----:B-----5:R-:W-:Y:S02]  /*1ba0*/  FFMA.FTZ R77, R34, R89, R66 ;  /* 0x00000059224d7223 */ /* 0x020fe40000010042 */
[----:B------:R-:W-:Y:S02]  /*1bb0*/  FFMA.FTZ R88, R31, R86, R63 ;  /* 0x000000561f587223 */ /* 0x000fe4000001003f */
[----:B------:R-:W-:Y:S02]  /*1bc0*/  FFMA.FTZ R86, R29, R82, R61 ;  /* 0x000000521d567223 */ /* 0x000fe4000001003d */
[----:B------:R-:W-:Y:S01]  /*1bd0*/  FFMA.FTZ R82, R35, R80, R67 ;  /* 0x0000005023527223 */ /* 0x000fe20000010043 */
[----:B------:R-:W-:Y:S01]  /*1be0*/  HFMA2.MMA R80, -RZ, RZ, 0, 9.5367431640625e-07 ;  /* 0x00000010ff507435 */ /* 0x000fe200000001ff */
[----:B------:R-:W-:Y:S02]  /*1bf0*/  FFMA.FTZ R76, R32, R87, R64 ;  /* 0x00000057204c7223 */ /* 0x000fe40000010040 */
[----:B------:R-:W-:Y:S01]  /*1c00*/  FFMA.FTZ R91, R28, R91, R60 ;  /* 0x0000005b1c5b7223 */ /* 0x000fe2000001003c */
[----:B------:R-:W-:Y:S01]  /*1c10*/  F2FP.BF16.PACK_AB R77, R82, R77 ;  /* 0x0000004d524d723e */ /* 0x000fe200000010ff */
[----:B------:R-:W-:-:S02]  /*1c20*/  FFMA.FTZ R79, R30, R125, R62 ;  /* 0x0000007d1e4f7223 */ /* 0x000fc4000001003e */
[----:B------:R-:W-:Y:S01]  /*1c30*/  FFMA.FTZ R87, R33, R78, R65 ;  /* 0x0000004e21577223 */ /* 0x000fe20000010041 */
[----:B------:R-:W-:Y:S01]  /*1c40*/  F2FP.BF16.PACK_AB R78, R86, R91 ;  /* 0x0000005b564e723e */ /* 0x000fe200000010ff */
[--C-:B------:R-:W-:Y:S01]  /*1c50*/  FADD.FTZ R83, R94, -R85.reuse ;  /* 0x800000555e537221 */ /* 0x100fe20000010000 */
[----:B------:R-:W-:Y:S01]  /*1c60*/  F2FP.BF16.PACK_AB R79, R88, R79 ;  /* 0x0000004f584f723e */ /* 0x000fe200000010ff */
[--C-:B------:R-:W-:Y:S01]  /*1c70*/  FADD.FTZ R95, R95, -R85.reuse ;  /* 0x800000555f5f7221 */ /* 0x100fe20000010000 */
[----:B------:R-:W-:Y:S01]  /*1c80*/  F2FP.BF16.PACK_AB R76, R87, R76 ;  /* 0x0000004c574c723e */ /* 0x000fe200000010ff */
[C---:B------:R-:W-:Y:S02]  /*1c90*/  FMUL.FTZ R81, R84.reuse, R81 ;  /* 0x0000005154517220 */ /* 0x040fe40000410000 */
[----:B------:R-:W-:Y:S02]  /*1ca0*/  FMUL.FTZ R82, R84, R93 ;  /* 0x0000005d54527220 */ /* 0x000fe40000410000 */
        /* <DEDUP_REMOVED lines=10> */
[----:B------:R-:W-:Y:S02]  /*1d50*/  FADD.FTZ R106, R106, -R85 ;  /* 0x800000556a6a7221 */ /* 0x000fe40000010000 */
[----:B------:R-:W-:-:S04]  /*1d60*/  IMAD.WIDE.U32 R86, R3, R80, c[0x0][0x208] ;  /* 0x0000820003567625 */ /* 0x000fc800078e0050 */
[C---:B------:R-:W-:Y:S01]  /*1d70*/  FMUL.FTZ R83, R84.reuse, R83 ;  /* 0x0000005354537220 */ /* 0x040fe20000410000 */
[----:B------:R0:W-:Y:S01]  /*1d80*/  STG.E.128 [R86.64], R76 ;  /* 0x0000004c56007986 */ /* 0x0001e2000c101d04 */
[----:B------:R-:W-:Y:S02]  /*1d90*/  FMUL.FTZ R88, R84, R95 ;  /* 0x0000005f54587220 */ /* 0x000fe40000410000 */
        /* <DEDUP_REMOVED lines=8> */
[----:B------:R-:W-:Y:S02]  /*1e20*/  FFMA.FTZ R81, R24, R81, R56 ;  /* 0x0000005118517223 */ /* 0x000fe40000010038 */
[----:B------:R-:W-:-:S02]  /*1e30*/  FFMA.FTZ R82, R25, R82, R57 ;  /* 0x0000005219527223 */ /* 0x000fc40000010039 */
[----:B------:R-:W-:Y:S02]  /*1e40*/  FADD.FTZ R85, R115, -R85 ;  /* 0x8000005573557221 */ /* 0x000fe40000010000 */
[----:B------:R-:W-:Y:S01]  /*1e50*/  FMUL.FTZ R93, R84, R98 ;  /* 0x00000062545d7220 */ /* 0x000fe20000410000 */
[----:B0-----:R-:W-:Y:S01]  /*1e60*/  F2FP.BF16.PACK_AB R76, R82, R81 ;  /* 0x00000051524c723e */ /* 0x001fe200000010ff */
        /* <DEDUP_REMOVED lines=55> */
[----:B------:R-:W-:Y:S01]  /*21e0*/  IMAD.WIDE.U32 R88, R116, R80, c[0x0][0x208] ;  /* 0x0000820074587625 */ /* 0x000fe200078e0050 */
[----:B------:R-:W-:-:S02]  /*21f0*/  ISETP.GE.AND P0, PT, R118, c[0x0][0x164], PT ;  /* 0x0000590076007a0c */ /* 0x000fc40003f06270 */
[----:B------:R-:W-:Y:S02]  /*2200*/  F2FP.BF16.PACK_AB R80, R96, R3 ;  /* 0x000000036050723e */ /* 0x000fe400000010ff */
[----:B------:R0:W-:Y:S01]  /*2210*/  STG.E.128 [R88.64], R76 ;  /* 0x0000004c58007986 */ /* 0x0001e2000c101d04 */
[----:B------:R-:W-:-:S03]  /*2220*/  LOP3.LUT P1, RZ, R2, 0xff, RZ, 0xc0, !PT ;  /* 0x000000ff02ff7812 */ /* 0x000fc6000782c0ff */
[----:B------:R0:W-:Y:S01]  /*2230*/  STG.E.128 [R90.64], R84 ;  /* 0x000000545a007986 */ /* 0x0001e2000c101d04 */
[----:B------:R-:W-:-:S03]  /*2240*/  SEL R2, RZ, 0x1, P1 ;  /* 0x00000001ff027807 */ /* 0x000fc60000800000 */
[----:B------:R0:W-:Y:S02]  /*2250*/  STG.E.128 [R92.64], R80 ;  /* 0x000000505c007986 */ /* 0x0001e4000c101d04 */
[----:B0-----:R-:W-:Y:S01]  /*2260*/  @P0 CALL.REL.NOINC `(.L_x_11953) ;  /* 0x0000001000000944 */ /* 0x001fe20003c00000 */
[----:B------:R-:W-:Y:S05]  /*2270*/  BRA `(.L_x_11954) ;  /* 0xffffe09000007947 */ /* 0x000fea000383ffff */
.L_x_11953:
[----:B------:R-:W-:Y:S05]  /*2280*/  EXIT ;  /* 0x000000000000794d */ /* 0x000fea0003800000 */
.L_x_11951:
[----:B0-----:R-:W-:Y:S01]  /*2290*/  HFMA2.MMA R91, -RZ, RZ, 0, 5.9604644775390625e-08 ;  /* 0x00000001ff5b7435 */ /* 0x001fe200000001ff */
[----:B------:R-:W-:Y:S02]  /*22a0*/  MOV R85, R120 ;  /* 0x0000007800557202 */ /* 0x000fe40000000f00 */
[----:B------:R-:W-:Y:S02]  /*22b0*/  MOV R90, 0x1f ;  /* 0x0000001f005a7802 */ /* 0x000fe40000000f00 */
[----:B------:R-:W-:Y:S02]  /*22c0*/  MOV R89, 0xffffffff ;  /* 0xffffffff00597802 */ /* 0x000fe40000000f00 */
[----:B------:R-:W-:Y:S02]  /*22d0*/  MOV R86, 0x22f0 ;  /* 0x000022f000567802 */ /* 0x000fe40000000f00 */
[----:B-----5:R-:W-:Y:S05]  /*22e0*/  CALL.REL.NOINC `($__internal_65_$__cuda_sm70_shflsync_bfly_p) ;  /* 0x0000079000007944 */ /* 0x020fea0003c00000 */
[----:B01----:R-:W-:Y:S05]  /*22f0*/  BRA `(.L_x_11955) ;  /* 0xffffee3000007947 */ /* 0x003fea000383ffff */
.L_x_11952:
[----:B------:R-:W-:Y:S01]  /*2300*/  HFMA2.MMA R91, -RZ, RZ, 0, 1.1920928955078125e-07 ;  /* 0x00000002ff5b7435 */ /* 0x000fe200000001ff */
[----:B------:R-:W-:-:S02]  /*2310*/  MOV R90, 0x1f ;  /* 0x0000001f005a7802 */ /* 0x000fc40000000f00 */
[----:B------:R-:W-:Y:S02]  /*2320*/  MOV R89, 0xffffffff ;  /* 0xffffffff00597802 */ /* 0x000fe40000000f00 */
[----:B------:R-:W-:Y:S02]  /*2330*/  MOV R86, 0x2350 ;  /* 0x0000235000567802 */ /* 0x000fe40000000f00 */
[----:B0----5:R-:W-:Y:S05]  /*2340*/  CALL.REL.NOINC `($__internal_65_$__cuda_sm70_shflsync_bfly_p) ;  /* 0x0000073000007944 */ /* 0x021fea0003c00000 */
[----:B0-----:R-:W-:Y:S01]  /*2350*/  HFMA2.MMA R91, -RZ, RZ, 0, 2.384185791015625e-07 ;  /* 0x00000004ff5b7435 */ /* 0x001fe200000001ff */
[----:B-1----:R-:W-:Y:S01]  /*2360*/  FADD.FTZ R85, R85, R89 ;  /* 0x0000005955557221 */ /* 0x002fe20000010000 */
[----:B------:R-:W-:Y:S02]  /*2370*/  MOV R90, 0x1f ;  /* 0x0000001f005a7802 */ /* 0x000fe40000000f00 */
[----:B------:R-:W-:Y:S02]  /*2380*/  MOV R89, 0xffffffff ;  /* 0xffffffff00597802 */ /* 0x000fe40000000f00 */
[----:B------:R-:W-:Y:S02]  /*2390*/  MOV R86, 0x23b0 ;  /* 0x000023b000567802 */ /* 0x000fe40000000f00 */
[----:B------:R-:W-:Y:S05]  /*23a0*/  CALL.REL.NOINC `($__internal_65_$__cuda_sm70_shflsync_bfly_p) ;  /* 0x000006d000007944 */ /* 0x000fea0003c00000 */
[----:B0-----:R-:W-:Y:S01]  /*23b0*/  HFMA2.MMA R91, -RZ, RZ, 0, 4.76837158203125e-07 ;  /* 0x00000008ff5b7435 */ /* 0x001fe200000001ff */
[----:B-1----:R-:W-:Y:S01]  /*23c0*/  FADD.FTZ R85, R85, R89 ;  /* 0x0000005955557221 */ /* 0x002fe20000010000 */
[----:B------:R-:W-:-:S02]  /*23d0*/  MOV R90, 0x1f ;  /* 0x0000001f005a7802 */ /* 0x000fc40000000f00 */
[----:B------:R-:W-:Y:S02]  /*23e0*/  MOV R89, 0xffffffff ;  /* 0xffffffff00597802 */ /* 0x000fe40000000f00 */
[----:B------:R-:W-:Y:S02]  /*23f0*/  MOV R86, 0x2410 ;  /* 0x0000241000567802 */ /* 0x000fe40000000f00 */
[----:B------:R-:W-:Y:S05]  /*2400*/  CALL.REL.NOINC `($__internal_65_$__cuda_sm70_shflsync_bfly_p) ;  /* 0x0000067000007944 */ /* 0x000fea0003c00000 */
[----:B0-----:R-:W-:Y:S01]  /*2410*/  HFMA2.MMA R91, -RZ, RZ, 0, 9.5367431640625e-07 ;  /* 0x00000010ff5b7435 */ /* 0x001fe200000001ff */
[----:B-1----:R-:W-:Y:S01]  /*2420*/  FADD.FTZ R85, R85, R89 ;  /* 0x0000005955557221 */ /* 0x002fe20000010000 */
[----:B------:R-:W-:Y:S02]  /*2430*/  MOV R90, 0x1f ;  /* 0x0000001f005a7802 */ /* 0x000fe40000000f00 */
[----:B------:R-:W-:Y:S02]  /*2440*/  MOV R89, 0xffffffff ;  /* 0xffffffff00597802 */ /* 0x000fe40000000f00 */
[----:B------:R-:W-:Y:S02]  /*2450*/  MOV R86, 0x2470 ;  /* 0x0000247000567802 */ /* 0x000fe40000000f00 */
[----:B------:R-:W-:Y:S05]  /*2460*/  CALL.REL.NOINC `($__internal_65_$__cuda_sm70_shflsync_bfly_p) ;  /* 0x0000061000007944 */ /* 0x000fea0003c00000 */
[----:B-1----:R-:W-:Y:S01]  /*2470*/  FADD.FTZ R84, R85, R89 ;  /* 0x0000005955547221 */ /* 0x002fe20000010000 */
[----:B0-----:R-:W-:Y:S01]  /*2480*/  HFMA2.MMA R91, -RZ, RZ, 0, 5.9604644775390625e-08 ;  /* 0x00000001ff5b7435 */ /* 0x001fe200000001ff */
[----:B------:R-:W-:-:S02]  /*2490*/  MOV R90, 0x1f ;  /* 0x0000001f005a7802 */ /* 0x000fc40000000f00 */
[----:B------:R-:W-:Y:S01]  /*24a0*/  FMUL.FTZ R84, R84, 0.0009765625 ;  /* 0x3a80000054547820 */ /* 0x000fe20000410000 */
[----:B------:R-:W-:-:S03]  /*24b0*/  MOV R89, 0xffffffff ;  /* 0xffffffff00597802 */ /* 0x000fc60000000f00 */
        /* <DEDUP_REMOVED lines=63> */
[----:B------:R-:W-:Y:S01]  /*28b0*/  FFMA.FTZ R85, R86, R86, R85 ;  /* 0x0000005656557223 */ /* 0x000fe20000010055 */
[----:B------:R-:W-:Y:S02]  /*28c0*/  MOV R86, 0x28e0 ;  /* 0x000028e000567802 */ /* 0x000fe40000000f00 */
[----:B------:R-:W-:Y:S05]  /*28d0*/  CALL.REL.NOINC `($__internal_65_$__cuda_sm70_shflsync_bfly_p) ;  /* 0x000001a000007944 */ /* 0x000fea0003c00000 */
[----:B0-----:R-:W-:Y:S01]  /*28e0*/  HFMA2.MMA R91, -RZ, RZ, 0, 1.1920928955078125e-07 ;  /* 0x00000002ff5b7435 */ /* 0x001fe200000001ff */
[----:B-1----:R-:W-:Y:S01]  /*28f0*/  FADD.FTZ R85, R85, R89 ;  /* 0x0000005955557221 */ /* 0x002fe20000010000 */
[----:B------:R-:W-:Y:S02]  /*2900*/  MOV R90, 0x1f ;  /* 0x0000001f005a7802 */ /* 0x000fe40000000f00 */
[----:B------:R-:W-:Y:S02]  /*2910*/  MOV R89, 0xffffffff ;  /* 0xffffffff00597802 */ /* 0x000fe40000000f00 */
[----:B------:R-:W-:Y:S02]  /*2920*/  MOV R86, 0x2940 ;  /* 0x0000294000567802 */ /* 0x000fe40000000f00 */
[----:B------:R-:W-:Y:S05]  /*2930*/  CALL.REL.NOINC `($__internal_65_$__cuda_sm70_shflsync_bfly_p) ;  /* 0x0000014000007944 */ /* 0x000fea0003c00000 */
[----:B0-----:R-:W-:Y:S01]  /*2940*/  HFMA2.MMA R91, -RZ, RZ, 0, 2.384185791015625e-07 ;  /* 0x00000004ff5b7435 */ /* 0x001fe200000001ff */
[----:B-1----:R-:W-:Y:S01]  /*2950*/  FADD.FTZ R85, R85, R89 ;  /* 0x0000005955557221 */ /* 0x002fe20000010000 */
[----:B------:R-:W-:Y:S02]  /*2960*/  MOV R90, 0x1f ;  /* 0x0000001f005a7802 */ /* 0x000fe40000000f00 */
[----:B------:R-:W-:-:S02]  /*2970*/  MOV R89, 0xffffffff ;  /* 0xffffffff00597802 */ /* 0x000fc40000000f00 */
[----:B------:R-:W-:Y:S02]  /*2980*/  MOV R86, 0x29a0 ;  /* 0x000029a000567802 */ /* 0x000fe40000000f00 */
[----:B------:R-:W-:Y:S05]  /*2990*/  CALL.REL.NOINC `($__internal_65_$__cuda_sm70_shflsync_bfly_p) ;  /* 0x000000e000007944 */ /* 0x000fea0003c00000 */
[----:B0-----:R-:W-:Y:S01]  /*29a0*/  HFMA2.MMA R91, -RZ, RZ, 0, 4.76837158203125e-07 ;  /* 0x00000008ff5b7435 */ /* 0x001fe200000001ff */
[----:B-1----:R-:W-:Y:S01]  /*29b0*/  FADD.FTZ R85, R85, R89 ;  /* 0x0000005955557221 */ /* 0x002fe20000010000 */
[----:B------:R-:W-:Y:S02]  /*29c0*/  MOV R90, 0x1f ;  /* 0x0000001f005a7802 */ /* 0x000fe40000000f00 */
[----:B------:R-:W-:Y:S02]  /*29d0*/  MOV R89, 0xffffffff ;  /* 0xffffffff00597802 */ /* 0x000fe40000000f00 */
[----:B------:R-:W-:Y:S02]  /*29e0*/  MOV R86, 0x2a00 ;  /* 0x00002a0000567802 */ /* 0x000fe40000000f00 */
[----:B------:R-:W-:Y:S05]  /*29f0*/  CALL.REL.NOINC `($__internal_65_$__cuda_sm70_shflsync_bfly_p) ;  /* 0x0000008000007944 */ /* 0x000fea0003c00000 */
[----:B0-----:R-:W-:Y:S01]  /*2a00*/  HFMA2.MMA R91, -RZ, RZ, 0, 9.5367431640625e-07 ;  /* 0x00000010ff5b7435 */ /* 0x001fe200000001ff */
[----:B-1----:R-:W-:Y:S01]  /*2a10*/  FADD.FTZ R85, R85, R89 ;  /* 0x0000005955557221 */ /* 0x002fe20000010000 */
[----:B------:R-:W-:Y:S02]  /*2a20*/  MOV R90, 0x1f ;  /* 0x0000001f005a7802 */ /* 0x000fe40000000f00 */
[----:B------:R-:W-:-:S02]  /*2a30*/  MOV R89, 0xffffffff ;  /* 0xffffffff00597802 */ /* 0x000fc40000000f00 */
[----:B------:R-:W-:Y:S02]  /*2a40*/  MOV R86, 0x2a60 ;  /* 0x00002a6000567802 */ /* 0x000fe40000000f00 */
[----:B------:R-:W-:Y:S05]  /*2a50*/  CALL.REL.NOINC `($__internal_65_$__cuda_sm70_shflsync_bfly_p) ;  /* 0x0000002000007944 */ /* 0x000fea0003c00000 */
[----:B-1----:R-:W-:Y:S01]  /*2a60*/  MOV R120, R89 ;  /* 0x0000005900787202 */ /* 0x002fe20000000f00 */
[----:B0-----:R-:W-:Y:S05]  /*2a70*/  BRA `(.L_x_11956) ;  /* 0xffffebf000007947 */ /* 0x001fea000383ffff */
        .weak           $__internal_65_$__cuda_sm70_shflsync_bfly_p
        .type           $__internal_65_$__cuda_sm70_shflsync_bfly_p,@function
        .size           $__internal_65_$__cuda_sm70_shflsync_bfly_p,(.L_x_29129 - $__internal_65_$__cuda_sm70_shflsync_bfly_p)
$__internal_65_$__cuda_sm70_shflsync_bfly_p:
[----:B------:R-:W-:Y:S01]  /*2a80*/  HFMA2.MMA R87, -RZ, RZ, 0, 0 ;  /* 0x00000000ff577435 */ /* 0x000fe200000001ff */
[----:B------:R-:W-:Y:S04]  /*2a90*/  WARPSYNC R89 ;  /* 0x0000005900007348 */ /* 0x000fe80003800000 */
[----:B------:R0:W1:Y:S01]  /*2aa0*/  SHFL.BFLY PT, R89, R85, R91, R90 ;  /* 0x0c00005b55597389 */ /* 0x00006200000e005a */
[----:B------:R-:W-:Y:S05]  /*2ab0*/  RET.REL.NODEC R86 `(_ZN10layer_norm13ln_fwd_kernelINS_13Kernel_traitsIf13__nv_bfloat16fS2_fjLj4096ELj1ELj1ELj4ELj16ENS_18Kernel_traits_baseILj4096EfS2_fS2_fjLj128EEEEELb0ELb0ELb0ELb1EEEvNS_9FwdParamsE) ;  /* 0xffffd54056007950 */ /* 0x000fea0003c3ffff */
.L_x_11957:
        /* <DEDUP_REMOVED lines=12> */
.L_x_29129:


//--------------------- .text._ZN10layer_norm13ln_fwd_kernelINS_13Kernel_traitsIf13__nv_bfloat16fS2_fjLj4096ELj1ELj1ELj4ELj16ENS_18Kernel_traits_baseILj4096EfS2_fS2_fjLj128EEEEELb0ELb0ELb1ELb0EEEvNS_9FwdParamsE --------------------------
	.section	.text._ZN10layer_norm13ln_fwd_kernelINS_13Kernel_traitsIf13__nv_bfloat16fS2_fjLj4096ELj1ELj1ELj4ELj16ENS_18Kernel_traits_baseILj4096EfS2_fS2_fjLj128EEEEELb0ELb0ELb1ELb0EEEvNS_9FwdParamsE,"ax",@progbits
	.sectioninfo	@"SHI_REGISTERS=128"
	.align	128
        .global         _ZN10layer_norm13ln_fwd_kernelINS_13Kernel_traitsIf13__nv_bfloat16fS2_fjLj4096ELj1ELj1ELj4ELj16ENS_18Kernel_traits_baseILj4096EfS2_fS2_fjLj128EEEEELb0ELb0ELb1ELb0EEEvNS_9FwdParamsE
        .type           _ZN10layer_norm13ln_fwd_kernelINS_13Kernel_traitsIf13__nv_bfloat16fS2_fjLj4096ELj1ELj1ELj4ELj16ENS_18Kernel_traits_baseILj4096EfS2_fS2_fjLj128EEEEELb0ELb0ELb1ELb0EEEvNS_9FwdParamsE,@function
        .size           _ZN10layer_norm13ln_fwd_kernelINS_13Kernel_traitsIf13__nv_bfloat16fS2_fjLj4096ELj1ELj1ELj4ELj16ENS_18Kernel_traits_baseILj4096EfS2_fS2_fjLj128EEEEELb0ELb0ELb1ELb0EEEvNS_9FwdParamsE,(.L_x_29130 - _ZN10layer_norm13ln_fwd_kernelINS_13Kernel_traitsIf13__nv_bfloat16fS2_fjLj4096ELj1ELj1ELj4ELj16ENS_18Kernel_traits_baseILj4096EfS2_fS2_fjLj128EEEEELb0ELb0ELb1ELb0EEEvNS_9FwdParamsE)
        .other          _ZN10layer_norm13ln_fwd_kernelINS_13Kernel_traitsIf13__nv_bfloat16fS2_fjLj4096ELj1ELj1ELj4ELj16ENS_18Kernel_traits_baseILj4096EfS2_fS2_fjLj128EEEEELb0ELb0ELb1ELb0EEEvNS_9FwdParamsE,@"STO_CUDA_ENTRY STV_DEFAULT"
_ZN10layer_norm13ln_fwd_kernelINS_13Kernel_traitsIf13__nv_bfloat16fS2_fjLj4096ELj1ELj1ELj4ELj16ENS_18Kernel_traits_baseILj4096EfS2_fS2_fjLj128EEEEELb0ELb0ELb1ELb0EEEvNS_9FwdParamsE:
.text._ZN10layer_norm13ln_fwd_kernelINS_13Kernel_traitsIf13__nv_bfloat16fS2_fjLj4096ELj1ELj1ELj4ELj16ENS_18Kernel_traits_baseILj4096EfS2_fS2_fjLj128EEEEELb0ELb0ELb1ELb0EEEvNS_9FwdParamsE:
        /* <DEDUP_REMOVED lines=31> */
.L_x_11959:
[----:B------:R-:W-:Y:S05]  /*01f0*/  BSYNC B0 ;  /* 0x0000000000007941 */ /* 0x000fea0003800000 */
.L_x_11958:
        /* <DEDUP_REMOVED lines=17> */
.L_x_11961:
[----:B------:R-:W-:Y:S05]  /*0310*/  BSYNC B0 ;  /* 0x0000000000007941 */ /* 0x000fea0003800000 */
.L_x_11960:
        /* <DEDUP_REMOVED lines=17> */
.L_x_11963:
[----:B------:R-:W-:Y:S05]  /*0430*/  BSYNC B0 ;  /* 0x0000000000007941 */ /* 0x000fea0003800000 */
.L_x_11962:
        /* <DEDUP_REMOVED lines=16> */
.L_x_11965:
[----:B------:R-:W-:Y:S05]  /*0540*/  BSYNC B0 ;  /* 0x0000000000007941 */ /* 0x000fea0003800000 */
.L_x_11964:
[----:B------:R-:W1:Y:S02]  /*0550*/  S2UR UR6, SR_CTAID.X ;  /* 0x00000000000679c3 */ /* 0x000e640000002500 */
[----:B-1----:R-:W-:-:S04]  /*0560*/  LEA.HI R118, R0, UR6, RZ, 0x19 ;  /* 0x0000000600767c11 */ /* 0x002fc8000f8fc8ff */
[----:B------:R-:W-:-:S13]  /*0570*/  ISETP.GE.AND P0, PT, R118, c[0x0][0x164], PT ;  /* 0x0000590076007a0c */ /* 0x000fda0003f06270 */
[----:B------:R-:W-:Y:S05]  /*0580*/  @P0 EXIT ;  /* 0x000000000000094d */ /* 0x000fea0003800000 */
[----:B------:R-:W-:Y:S01]  /*0590*/  SHF.R.S32.HI R70, RZ, 0x3, R70 ;  /* 0x00000003ff467819 */ /* 0x000fe20000011446 */
[----:B------:R-:W-:Y:S01]  /*05a0*/  ULDC.U8 UR6, c[0x0][0x1f0] ;  /* 0x00007c0000067ab9 */ /* 0x000fe20000000000 */
[----:B0-----:R-:W-:Y:S02]  /*05b0*/  LOP3.LUT R3, R0, 0x60, RZ, 0xc0, !PT ;  /* 0x0000006000037812 */ /* 0x001fe400078ec0ff */
        /* <DEDUP_REMOVED lines=11> */
[----:B------:R-:W-:Y:S01]  /*0670*/  IADD3 R3, R2, -R3, RZ ;  /* 0x8000000302037210 */ /* 0x000fe20007ffe0ff */
[----:B------:R-:W-:-:S03]  /*0680*/  HFMA2.MMA R2, -RZ, RZ, 0, 5.9604644775390625e-08 ;  /* 0x00000001ff027435 */ /* 0x000fc600000001ff */
[----:B------:R-:W-:-:S04]  /*0690*/  IMNMX R3, RZ, R3, !PT ;  /* 0x00000003ff037217 */ /* 0x000fc80007800200 */
[----:B------:R-:W-:Y:S01]  /*06a0*/  IMNMX R3, R3, 0x20, PT ;  /* 0x0000002003037817 */ /* 0x000fe20003800200 */
[----:B0-----:R0:W1:Y:S03]  /*06b0*/  MUFU.RCP R117, R68 ;  /* 0x0000004400757308 */ /* 0x0010660000001000 */
[----:B------:R-:W-:Y:S02]  /*06c0*/  IADD3 R116, R70, R3, RZ ;  /* 0x0000000346747210 */ /* 0x000fe40007ffe0ff */
[----:B------:R-:W-:Y:S02]  /*06d0*/  PRMT R3, R2, 0x7610, R3 ;  /* 0x0000761002037816 */ /* 0x000fe40000000003 */
[----:B------:R-:W-:Y:S02]  /*06e0*/  SHF.L.U32 R116, R116, 0x3, RZ ;  /* 0x0000000374747819 */ /* 0x000fe400000006ff */
.L_x_12049:
        /* <DEDUP_REMOVED lines=20> */
[----:B----4-:R-:W-:-:S04]  /*0830*/  ISETP.NE.U32.AND P5, PT, RZ, c[0x0][0x180], PT ;  /* 0x00006000ff007a0c */ /* 0x010fc80003fa5070 */
[----:B------:R-:W-:-:S13]  /*0840*/  ISETP.NE.AND.EX P5, PT, RZ, c[0x0][0x184], PT, P5 ;  /* 0x00006100ff007a0c */ /* 0x000fda0003fa5350 */
[----:B------:R-:W-:-:S05]  /*0850*/  @P5 MOV R114, 0x20 ;  /* 0x0000002000725802 */ /* 0x000fca0000000f00 */
[----:B------:R-:W-:-:S05]  /*0860*/  @P5 IMAD.WIDE.U32 R114, R121, R114, c[0x0][0x180] ;  /* 0x0000600079725625 */ /* 0x000fca00078e0072 */
[----:B0-----:R0:W2:Y:S01]  /*0870*/  @P5 LDG.E.128 R68, [R114.64] ;  /* 0x0000000472445981 */ /* 0x0010a2000c1e1d00 */
        /* <DEDUP_REMOVED lines=34> */
.L_x_11969:
[----:B0-----:R-:W-:Y:S05]  /*0aa0*/  BSYNC B1 ;  /* 0x0000000000017941 */ /* 0x001fea0003800000 */
.L_x_11968:
[----:B------:R-:W-:Y:S01]  /*0ab0*/  BSSY B1, `(.L_x_11970) ;  /* 0x0000005000017945 */ /* 0x000fe20003800000 */
[----:B------:R-:W-:Y:S05]  /*0ac0*/  @!P6 BRA `(.L_x_11971) ;  /* 0x000000300000e947 */ /* 0x000fea0003800000 */
[----:B-----5:R-:W-:-:S05]  /*0ad0*/  PRMT R73, RZ, 0x7610, R84 ;  /* 0x00007610ff497816 */ /* 0x020fca0000000054 */
[----:B------:R-:W-:-:S04]  /*0ae0*/  FMUL.FTZ R73, R73, c[0x0][0x1ec] ;  /* 0x00007b0049497a20 */ /* 0x000fc80000410000 */
[----:B------:R-:W-:Y:S02]  /*0af0*/  @P5 FADD.FTZ R73, R69, R73 ;  /* 0x0000004945495221 */ /* 0x000fe40000010000 */
.L_x_11971:
[----:B------:R-:W-:Y:S05]  /*0b00*/  BSYNC B1 ;  /* 0x0000000000017941 */ /* 0x000fea0003800000 */
.L_x_11970:
[----:B------:R-:W-:Y:S01]  /*0b10*/  BSSY B1, `(.L_x_11972) ;  /* 0x0000005000017945 */ /* 0x000fe20003800000 */
[----:B------:R-:W-:Y:S05]  /*0b20*/  @!P6 BRA `(.L_x_11973) ;  /* 0x000000300000e947 */ /* 0x000fea0003800000 */
[----:B-----5:R-:W-:-:S05]  /*0b30*/  PRMT R74, RZ, 0x5410, R85 ;  /* 0x00005410ff4a7816 */ /* 0x020fca0000000055 */
[----:B------:R-:W-:-:S04]  /*0b40*/  FMUL.FTZ R74, R74, c[0x0][0x1ec] ;  /* 0x00007b004a4a7a20 */ /* 0x000fc80000410000 */
[----:B------:R-:W-:Y:S02]  /*0b50*/  @P5 FADD.FTZ R74, R70, R74 ;  /* 0x0000004a464a5221 */ /* 0x000fe40000010000 */
.L_x_11973:
[----:B------:R-:W-:Y:S05]  /*0b60*/  BSYNC B1 ;  /* 0x0000000000017941 */ /* 0x000fea0003800000 */
.L_x_11972:
[----:B------:R-:W-:Y:S01]  /*0b70*/  BSSY B1, `(.L_x_11974) ;  /* 0x0000005000017945 */ /* 0x000fe20003800000 */
[----:B------:R-:W-:Y:S05]  /*0b80*/  @!P6 BRA `(.L_x_11975) ;  /* 0x000000300000e947 */ /* 0x000fea0003800000 */
[----:B-----5:R-:W-:-:S05]  /*0b90*/  PRMT R75, RZ, 0x7610, R85 ;  /* 0x00007610ff4b7816 */ /* 0x020fca0000000055 */
[----:B------:R-:W-:-:S04]  /*0ba0*/  FMUL.FTZ R75, R75, c[0x0][0x1ec] ;  /* 0x00007b004b4b7a20 */ /* 0x000fc80000410000 */
[----:B------:R-:W-:Y:S02]  /*0bb0*/  @P5 FADD.FTZ R75, R71, R75 ;  /* 0x0000004b474b5221 */ /* 0x000fe40000010000 */
.L_x_11975:
[----:B------:R-:W-:Y:S05]  /*0bc0*/  BSYNC B1 ;  /* 0x0000000000017941 */ /* 0x000fea0003800000 */
.L_x_11974:
[----:B------:R-:W-:Y:S01]  /*0bd0*/  BSSY B1, `(.L_x_11976) ;  /* 0x0000005000017945 */ /* 0x000fe20003800000 */
[----:B------:R-:W-:Y:S05]  /*0be0*/  @!P6 BRA `(.L_x_11977) ;  /* 0x000000300000e947 */ /* 0x000fea0003800000 */
[----:B-----5:R-:W-:-:S05]  /*0bf0*/  PRMT R80, RZ, 0x5410, R86 ;  /* 0x00005410ff507816 */ /* 0x020fca0000000056 */
[----:B------:R-:W-:-:S04]  /*0c00*/  FMUL.FTZ R80, R80, c[0x0][0x1ec] ;  /* 0x00007b0050507a20 */ /* 0x000fc80000410000 */
[----:B------:R-:W-:Y:S02]  /*0c10*/  @P5 FADD.FTZ R80, R76, R80 ;  /* 0x000000504c505221 */ /* 0x000fe40000010000 */
.L_x_11977:
[----:B------:R-:W-:Y:S05]  /*0c20*/  BSYNC B1 ;  /* 0x0000000000017941 */ /* 0x000fea0003800000 */
.L_x_11976:
[----:B------:R-:W-:Y:S01]  /*0c30*/  BSSY B1, `(.L_x_11978) ;  /* 0x0000005000017945 */ /* 0x000fe20003800000 */
[----:B------:R-:W-:Y:S05]  /*0c40*/  @!P6 BRA `(.L_x_11979) ;  /* 0x000000300000e947 */ /* 0x000fea0003800000 */
[----:B-----5:R-:W-:-:S05]  /*0c50*/  PRMT R81, RZ, 0x7610, R86 ;  /* 0x00007610ff517816 */ /* 0x020fca0000000056 */
[----:B------:R-:W-:-:S04]  /*0c60*/  FMUL.FTZ R81, R81, c[0x0][0x1ec] ;  /* 0x00007b0051517a20 */ /* 0x000fc80000410000 */
[----:B------:R-:W-:Y:S02]  /*0c70*/  @P5 FADD.FTZ R81, R77, R81 ;  /* 0x000000514d515221 */ /* 0x000fe40000010000 */
.L_x_11979:
[----:B------:R-:W-:Y:S05]  /*0c80*/  BSYNC B1 ;  /* 0x0000000000017941 */ /* 0x000fea0003800000 */
.L_x_11978:
[----:B------:R-:W-:Y:S01]  /*0c90*/  BSSY B1, `(.L_x_11980) ;  /* 0x0000006000017945 */ /* 0x000fe20003800000 */
[----:B------:R-:W-:Y:S01]  /*0ca0*/  HFMA2.MMA R114, -RZ, RZ, 0, 1.9073486328125e-06 ;  /* 0x00000020ff727435 */ /* 0x000fe200000001ff */
[----:B------:R-:W-:Y:S05]  /*0cb0*/  @!P6 BRA `(.L_x_11981) ;  /* 0x000000300000e947 */ /* 0x000fea0003800000 */
[----:B-----5:R-:W-:-:S05]  /*0cc0*/  PRMT R82, RZ, 0x5410, R87 ;  /* 0x00005410ff527816 */ /* 0x020fca0000000057 */
[----:B------:R-:W-:-:S04]  /*0cd0*/  FMUL.FTZ R82, R82, c[0x0][0x1ec] ;  /* 0x00007b0052527a20 */ /* 0x000fc80000410000 */
[----:B------:R-:W-:Y:S02]  /*0ce0*/  @P5 FADD.FTZ R82, R78, R82 ;  /* 0x000000524e525221 */ /* 0x000fe40000010000 */
.L_x_11981:
[----:B------:R-:W-:Y:S05]  /*0cf0*/  BSYNC B1 ;  /* 0x0000000000017941 */ /* 0x000fea0003800000 */
.L_x_11980:
[----:B------:R-:W-:Y:S01]  /*0d00*/  BSSY B1, `(.L_x_11982) ;  /* 0x0000006000017945 */ /* 0x000fe20003800000 */
[----:B------:R-:W-:Y:S01]  /*0d10*/  IMAD.WIDE.U32 R114, R121, R114, c[0x0][0x188] ;  /* 0x0000620079727625 */ /* 0x000fe200078e0072 */
[----:B------:R-:W-:Y:S05]  /*0d20*/  @!P6 BRA `(.L_x_11983) ;  /* 0x000000300000e947 */ /* 0x000fea0003800000 */
[----:B-----5:R-:W-:-:S05]  /*0d30*/  PRMT R83, RZ, 0x7610, R87 ;  /* 0x00007610ff537816 */ /* 0x020fca0000000057 */
[----:B------:R-:W-:-:S04]  /*0d40*/  FMUL.FTZ R83, R83, c[0x0][0x1ec] ;  /* 0x00007b0053537a20 */ /* 0x000fc80000410000 */
[----:B------:R-:W-:Y:S02]  /*0d50*/  @P5 FADD.FTZ R83, R79, R83 ;  /* 0x000000534f535221 */ /* 0x000fe40000010000 */
.L_x_11983:
[----:B------:R-:W-:Y:S05]  /*0d60*/  BSYNC B1 ;  /* 0x0000000000017941 */ /* 0x000fea0003800000 */
.L_x_11982:
[----:B------:R0:W-:Y:S01]  /*0d70*/  STG.E.128 [R114.64], R72 ;  /* 0x0000004872007986 */ /* 0x0001e2000c101d04 */
[----:B------:R-:W-:Y:S02]  /*0d80*/  IADD3 R120, R120, 0x80, RZ ;  /* 0x0000008078787810 */ /* 0x000fe40007ffe0ff */
[----:B------:R-:W-:Y:S01]  /*0d90*/  IADD3 R121, R121, 0x80, RZ ;  /* 0x0000008079797810 */ /* 0x000fe20007ffe0ff */
[----:B------:R0:W-:Y:S04]  /*0da0*/  STG.E.128 [R114.64+0x10], R80 ;  /* 0x0000105072007986 */ /* 0x0001e8000c101d04 */
.L_x_11967:
[----:B----4-:R-:W-:Y:S05]  /*0db0*/  BSYNC B0 ;  /* 0x0000000000007941 */ /* 0x010fea0003800000 */
.L_x_11966:
        /* <DEDUP_REMOVED lines=42> */
.L_x_11987:
[----:B0-----:R-:W-:Y:S05]  /*1060*/  BSYNC B1 ;  /* 0x0000000000017941 */ /* 0x001fea0003800000 */
.L_x_11986:
[----:B------:R-:W-:Y:S01]  /*1070*/  BSSY B1, `(.L_x_11988) ;  /* 0x0000005000017945 */ /* 0x000fe20003800000 */
[----:B------:R-:W-:Y:S05]  /*1080*/  @!P6 BRA `(.L_x_11989) ;  /* 0x000000300000e947 */ /* 0x000fea0003800000 */
[----:B-----5:R-:W-:-:S05]  /*1090*/  PRMT R89, RZ, 0x7610, R84 ;  /* 0x00007610ff597816 */ /* 0x020fca0000000054 */
[----:B------:R-:W-:-:S04]  /*10a0*/  FMUL.FTZ R89, R89, c[0x0][0x1ec] ;  /* 0x00007b0059597a20 */ /* 0x000fc80000410000 */
[----:B------:R-:W-:Y:S02]  /*10b0*/  @P5 FADD.FTZ R89, R69, R89 ;  /* 0x0000005945595221 */ /* 0x000fe40000010000 */
.L_x_11989:
[----:B------:R-:W-:Y:S05]  /*10c0*/  BSYNC B1 ;  /* 0x0000000000017941 */ /* 0x000fea0003800000 */
.L_x_11988:
[----:B------:R-:W-:Y:S01]  /*10d0*/  BSSY B1, `(.L_x_11990) ;  /* 0x0000005000017945 */ /* 0x000fe20003800000 */
[----:B------:R-:W-:Y:S05]  /*10e0*/  @!P6 BRA `(.L_x_11991) ;  /* 0x000000300000e947 */ /* 0x000fea0003800000 */
[----:B-----5:R-:W-:-:S05]  /*10f0*/  PRMT R90, RZ, 0x5410, R85 ;  /* 0x00005410ff5a7816 */ /* 0x020fca0000000055 */
[----:B------:R-:W-:-:S04]  /*1100*/  FMUL.FTZ R90, R90, c[0x0][0x1ec] ;  /* 0x00007b005a5a7a20 */ /* 0x000fc80000410000 */
[----:B------:R-:W-:Y:S02]  /*1110*/  @P5 FADD.FTZ R90, R70, R90 ;  /* 0x0000005a465a5221 */ /* 0x000fe40000010000 */
.L_x_11991:
[----:B------:R-:W-:Y:S05]  /*1120*/  BSYNC B1 ;  /* 0x0000000000017941 */ /* 0x000fea0003800000 */
.L_x_11990:
[----:B------:R-:W-:Y:S01]  /*1130*/  BSSY B1, `(.L_x_11992) ;  /* 0x0000005000017945 */ /* 0x000fe20003800000 */
[----:B------:R-:W-:Y:S05]  /*1140*/  @!P6 BRA `(.L_x_11993) ;  /* 0x000000300000e947 */ /* 0x000fea0003800000 */
[----:B-----5:R-:W-:-:S05]  /*1150*/  PRMT R91, RZ, 0x7610, R85 ;  /* 0x00007610ff5b7816 */ /* 0x020fca0000000055 */
[----:B------:R-:W-:-:S04]  /*1160*/  FMUL.FTZ R91, R91, c[0x0][0x1ec] ;  /* 0x00007b005b5b7a20 */ /* 0x000fc80000410000 */
[----:B------:R-:W-:Y:S02]  /*1170*/  @P5 FADD.FTZ R91, R71, R91 ;  /* 0x0000005b475b5221 */ /* 0x000fe40000010000 */
.L_x_11993:
[----:B------:R-:W-:Y:S05]  /*1180*/  BSYNC B1 ;  /* 0x0000000000017941 */ /* 0x000fea0003800000 */
.L_x_11992:
[----:B------:R-:W-:Y:S01]  /*1190*/  BSSY B1, `(.L_x_11994) ;  /* 0x0000005000017945 */ /* 0x000fe20003800000 */
[----:B------:R-:W-:Y:S05]  /*11a0*/  @!P6 BRA `(.L_x_11995) ;  /* 0x000000300000e947 */ /* 0x000fea0003800000 */
[----:B-----5:R-:W-:-:S05]  /*11b0*/  PRMT R92, RZ, 0x5410, R86 ;  /* 0x00005410ff5c7816 */ /* 0x020fca0000000056 */
[----:B------:R-:W-:-:S04]  /*11c0*/  FMUL.FTZ R92, R92, c[0x0][0x1ec] ;  /* 0x00007b005c5c7a20 */ /* 0x000fc80000410000 */
[----:B------:R-:W-:Y:S02]  /*11d0*/  @P5 FADD.FTZ R92, R76, R92 ;  /* 0x0000005c4c5c5221 */ /* 0x000fe40000010000 */
.L_x_11995:
[----:B------:R-:W-:Y:S05]  /*11e0*/  BSYNC B1 ;  /* 0x0000000000017941 */ /* 0x000fea0003800000 */
.L_x_11994:
[----:B------:R-:W-:Y:S01]  /*11f0*/  BSSY B1, `(.L_x_11996) ;  /* 0x0000005000017945 */ /* 0x000fe20003800000 */
[----:B------:R-:W-:Y:S05]  /*1200*/  @!P6 BRA `(.L_x_11997) ;  /* 0x000000300000e947 */ /* 0x000fea0003800000 */
[----:B-----5:R-:W-:-:S05]  /*1210*/  PRMT R93, RZ, 0x7610, R86 ;  /* 0x00007610ff5d7816 */ /* 0x020fca0000000056 */
[----:B------:R-:W-:-:S04]  /*1220*/  FMUL.FTZ R93, R93, c[0x0][0x1ec] ;  /* 0x00007b005d5d7a20 */ /* 0x000fc80000410000 */
[----:B------:R-:W-:Y:S02]  /*1230*/  @P5 FADD.FTZ R93, R77, R93 ;  /* 0x0000005d4d5d5221 */ /* 0x000fe40000010000 */
.L_x_11997:
[----:B------:R-:W-:Y:S05]  /*1240*/  BSYNC B1 ;  /* 0x0000000000017941 */ /* 0x000fea0003800000 */
.L_x_11996:
[----:B------:R-:W-:Y:S01]  /*1250*/  BSSY B1, `(.L_x_11998) ;  /* 0x0000006000017945 */ /* 0x000fe20003800000 */
[----:B------:R-:W-:Y:S01]  /*1260*/  HFMA2.MMA R114, -RZ, RZ, 0, 1.9073486328125e-06 ;  /* 0x00000020ff727435 */ /* 0x000fe200000001ff */
[----:B------:R-:W-:Y:S05]  /*1270*/  @!P6 BRA `(.L_x_11999) ;  /* 0x000000300000e947 */ /* 0x000fea0003800000 */
[----:B-----5:R-:W-:-:S05]  /*1280*/  PRMT R94, RZ, 0x5410, R87 ;  /* 0x00005410ff5e7816 */ /* 0x020fca0000000057 */
[----:B------:R-:W-:-:S04]  /*1290*/  FMUL.FTZ R94, R94, c[0x0][0x1ec] ;  /* 0x00007b005e5e7a20 */ /* 0x000fc80000410000 */
[----:B------:R-:W-:Y:S02]  /*12a0*/  @P5 FADD.FTZ R94, R78, R94 ;  /* 0x0000005e4e5e5221 */ /* 0x000fe40000010000 */
.L_x_11999:
[----:B------:R-:W-:Y:S05]  /*12b0*/  BSYNC B1 ;  /* 0x0000000000017941 */ /* 0x000fea0003800000 */
.L_x_11998:
[----:B------:R-:W-:Y:S01]  /*12c0*/  BSSY B1, `(.L_x_12000) ;  /* 0x0000006000017945 */ /* 0x000fe20003800000 */
[----:B------:R-:W-:Y:S01]  /*12d0*/  IMAD.WIDE.U32 R114, R121, R114, c[0x0][0x188] ;  /* 0x0000620079727625 */ /* 0x000fe200078e0072 */
[----:B------:R-:W-:Y:S05]  /*12e0*/  @!P6 BRA `(.L_x_12001) ;  /* 0x000000300000e947 */ /* 0x000fea0003800000 */
[----:B-----5:R-:W-:-:S05]  /*12f0*/  PRMT R95, RZ, 0x7610, R87 ;  /* 0x00007610ff5f7816 */ /* 0x020fca0000000057 */
[----:B------:R-:W-:-:S04]  /*1300*/  FMUL.FTZ R95, R95, c[0x0][0x1ec] ;  /* 0x00007b005f5f7a20 */ /* 0x000fc80000410000 */
[----:B------:R-:W-:Y:S02]  /*1310*/  @P5 FADD.FTZ R95, R79, R95 ;  /* 0x0000005f4f5f5221 */ /* 0x000fe40000010000 */
.L_x_12001:
[----:B------:R-:W-:Y:S05]  /*1320*/  BSYNC B1 ;  /* 0x0000000000017941 */ /* 0x000fea0003800000 */
.L_x_12000:
[----:B------:R0:W-:Y:S01]  /*1330*/  STG.E.128 [R114.64], R88 ;  /* 0x0000005872007986 */ /* 0x0001e2000c101d04 */
[----:B------:R-:W-:Y:S02]  /*1340*/  IADD3 R120, R120, 0x80, RZ ;  /* 0x0000008078787810 */ /* 0x000fe40007ffe0ff */
[----:B------:R-:W-:Y:S01]  /*1350*/  IADD3 R121, R121, 0x80, RZ ;  /* 0x0000008079797810 */ /* 0x000fe20007ffe0ff */
[----:B------:R0:W-:Y:S04]  /*1360*/  STG.E.128 [R114.64+0x10], R92 ;  /* 0x0000105c72007986 */ /* 0x0001e8000c101d04 */
.L_x_11985:
[----:B------:R-:W-:Y:S05]  /*1370*/  BSYNC B0 ;  /* 0x0000000000007941 */ /* 0x000fea0003800000 */
.L_x_11984:
        /* <DEDUP_REMOVED lines=41> */
.L_x_12005:
[----:B0-----:R-:W-:Y:S05]  /*1610*/  BSYNC B1 ;  /* 0x0000000000017941 */ /* 0x001fea0003800000 */
.L_x_12004:
[----:B------:R-:W-:Y:S01]  /*1620*/  BSSY B1, `(.L_x_12006) ;  /* 0x0000005000017945 */ /* 0x000fe20003800000 */
[----:B------:R-:W-:Y:S05]  /*1630*/  @!P6 BRA `(.L_x_12007) ;  /* 0x000000300000e947 */ /* 0x000fea0003800000 */
[----:B-----5:R-:W-:-:S05]  /*1640*/  PRMT R97, RZ, 0x7610, R84 ;  /* 0x00007610ff617816 */ /* 0x020fca0000000054 */
[----:B------:R-:W-:-:S04]  /*1650*/  FMUL.FTZ R97, R97, c[0x0][0x1ec] ;  /* 0x00007b0061617a20 */ /* 0x000fc80000410000 */
[----:B------:R-:W-:Y:S02]  /*1660*/  @P5 FADD.FTZ R97, R69, R97 ;  /* 0x0000006145615221 */ /* 0x000fe40000010000 */
.L_x_12007:
[----:B------:R-:W-:Y:S05]  /*1670*/  BSYNC B1 ;  /* 0x0000000000017941 */ /* 0x000fea0003800000 */
.L_x_12006:
[----:B------:R-:W-:Y:S01]  /*1680*/  BSSY B1, `(.L_x_12008) ;  /* 0x0000005000017945 */ /* 0x000fe20003800000 */
[----:B------:R-:W-:Y:S05]  /*1690*/  @!P6 BRA `(.L_x_12009) ;  /* 0x000000300000e947 */ /* 0x000fea0003800000 */
[----:B-----5:R-:W-:-:S05]  /*16a0*/  PRMT R98, RZ, 0x5410, R85 ;  /* 0x00005410ff627816 */ /* 0x020fca0000000055 */
[----:B------:R-:W-:-:S04]  /*16b0*/  FMUL.FTZ R98, R98, c[0x0][0x1ec] ;  /* 0x00007b0062627a20 */ /* 0x000fc80000410000 */
[----:B------:R-:W-:Y:S02]  /*16c0*/  @P5 FADD.FTZ R98, R70, R98 ;  /* 0x0000006246625221 */ /* 0x000fe40000010000 */
.L_x_12009:
[----:B------:R-:W-:Y:S05]  /*16d0*/  BSYNC B1 ;  /* 0x0000000000017941 */ /* 0x000fea0003800000 */
.L_x_12008:
[----:B------:R-:W-:Y:S01]  /*16e0*/  BSSY B1, `(.L_x_12010) ;  /* 0x0000005000017945 */ /* 0x000fe20003800000 */
[----:B------:R-:W-:Y:S05]  /*16f0*/  @!P6 BRA `(.L_x_12011) ;  /* 0x000000300000e947 */ /* 0x000fea0003800000 */
[----:B-----5:R-:W-:-:S05]  /*1700*/  PRMT R99, RZ, 0x7610, R85 ;  /* 0x00007610ff637816 */ /* 0x020fca0000000055 */
[----:B------:R-:W-:-:S04]  /*1710*/  FMUL.FTZ R99, R99, c[0x0][0x1ec] ;  /* 0x00007b0063637a20 */ /* 0x000fc80000410000 */
[----:B------:R-:W-:Y:S02]  /*1720*/  @P5 FADD.FTZ R99, R71, R99 ;  /* 0x0000006347635221 */ /* 0x000fe40000010000 */
.L_x_12011:
[----:B------:R-:W-:Y:S05]  /*1730*/  BSYNC B1 ;  /* 0x0000000000017941 */ /* 0x000fea0003800000 */
.L_x_12010:
[----:B------:R-:W-:Y:S01]  /*1740*/  BSSY B1, `(.L_x_12012) ;  /* 0x0000005000017945 */ /* 0x000fe20003800000 */
[----:B------:R-:W-:Y:S05]  /*1750*/  @!P6 BRA `(.L_x_12013) ;  /* 0x000000300000e947 */ /* 0x000fea0003800000 */
[----:B-----5:R-:W-:-:S05]  /*1760*/  PRMT R100, RZ, 0x5410, R86 ;  /* 0x00005410ff647816 */ /* 0x020fca0000000056 */
[----:B------:R-:W-:-:S04]  /*1770*/  FMUL.FTZ R100, R100, c[0x0][0x1ec] ;  /* 0x00007b0064647a20 */ /* 0x000fc80000410000 */
[----:B------:R-:W-:Y:S02]  /*1780*/  @P5 FADD.FTZ R100, R76, R100 ;  /* 0x000000644c645221 */ /* 0x000fe40000010000 */
.L_x_12013:
[----:B------:R-:W-:Y:S05]  /*1790*/  BSYNC B1 ;  /* 0x0000000000017941 */ /* 0x000fea0003800000 */
.L_x_12012:
[----:B------:R-:W-:Y:S01]  /*17a0*/  BSSY B1, `(.L_x_12014) ;  /* 0x0000005000017945 */ /* 0x000fe20003800000 */
[----:B------:R-:W-:Y:S05]  /*17b0*/  @!P6 BRA `(.L_x_12015) ;  /* 0x000000300000e947 */ /* 0x000fea0003800000 */
[----:B-----5:R-:W-:-:S05]  /*17c0*/  PRMT R101, RZ, 0x7610, R86 ;  /* 0x00007610ff657816 */ /* 0x020fca0000000056 */
[----:B------:R-:W-:-:S04]  /*17d0*/  FMUL.FTZ R101, R101, c[0x0][0x1ec] ;  /* 0x00007b0065657a20 */ /* 0x000fc80000410000 */
[----:B------:R-:W-:Y:S02]  /*17e0*/  @P5 FADD.FTZ R101, R77, R101 ;  /* 0x000000654d655221 */ /* 0x000fe40000010000 */
.L_x_12015:
[----:B------:R-:W-:Y:S05]  /*17f0*/  BSYNC B1 ;  /* 0x0000000000017941 */ /* 0x000fea0003800000 */
.L_x_12014:
[----:B------:R-:W-:Y:S01]  /*1800*/  BSSY B1, `(.L_x_12016) ;  /* 0x0000006000017945 */ /* 0x000fe20003800000 */
[----:B------:R-:W-:Y:S01]  /*1810*/  HFMA2.MMA R114, -RZ, RZ, 0, 1.9073486328125e-06 ;  /* 0x00000020ff727435 */ /* 0x000fe200000001ff */
[----:B------:R-:W-:Y:S05]  /*1820*/  @!P6 BRA `(.L_x_12017) ;  /* 0x000000300000e947 */ /* 0x000fea0003800000 */
[----:B-----5:R-:W-:-:S05]  /*1830*/  PRMT R102, RZ, 0x5410, R87 ;  /* 0x00005410ff667816 */ /* 0x020fca0000000057 */
[----:B------:R-:W-:-:S04]  /*1840*/  FMUL.FTZ R102, R102, c[0x0][0x1ec] ;  /* 0x00007b0066667a20 */ /* 0x000fc80000410000 */
[----:B------:R-:W-:Y:S02]  /*1850*/  @P5 FADD.FTZ R102, R78, R102 ;  /* 0x000000664e665221 */ /* 0x000fe40000010000 */
.L_x_12017:
[----:B------:R-:W-:Y:S05]  /*1860*/  BSYNC B1 ;  /* 0x0000000000017941 */ /* 0x000fea0003800000 */
.L_x_12016:
[----:B------:R-:W-:Y:S01]  /*1870*/  BSSY B1, `(.L_x_12018) ;  /* 0x0000006000017945 */ /* 0x000fe20003800000 */
[----:B------:R-:W-:Y:S01]  /*1880*/  IMAD.WIDE.U32 R114, R121, R114, c[0x0][0x188] ;  /* 0x0000620079727625 */ /* 0x000fe200078e0072 */
[----:B------:R-:W-:Y:S05]  /*1890*/  @!P6 BRA `(.L_x_12019) ;  /* 0x000000300000e947 */ /* 0x000fea0003800000 */
[----:B-----5:R-:W-:-:S05]  /*18a0*/  PRMT R103, RZ, 0x7610, R87 ;  /* 0x00007610ff677816 */ /* 0x020fca0000000057 */
[----:B------:R-:W-:-:S04]  /*18b0*/  FMUL.FTZ R103, R103, c[0x0][0x1ec] ;  /* 0x00007b0067677a20 */ /* 0x000fc80000410000 */
[----:B------:R-:W-:Y:S02]  /*18c0*/  @P5 FADD.FTZ R103, R79, R103 ;  /* 0x000000674f675221 */ /* 0x000fe40000010000 */
.L_x_12019:
[----:B------:R-:W-:Y:S05]  /*18d0*/  BSYNC B1 ;  /* 0x0000000000017941 */ /* 0x000fea0003800000 */
.L_x_12018:
[----:B------:R0:W-:Y:S01]  /*18e0*/  STG.E.128 [R114.64], R96 ;  /* 0x0000006072007986 */ /* 0x0001e2000c101d04 */
[----:B------:R-:W-:Y:S02]  /*18f0*/  IADD3 R120, R120, 0x80, RZ ;  /* 0x0000008078787810 */ /* 0x000fe40007ffe0ff */
[----:B------:R-:W-:Y:S01]  /*1900*/  IADD3 R121, R121, 0x80, RZ ;  /* 0x0000008079797810 */ /* 0x000fe20007ffe0ff */
[----:B------:R0:W-:Y:S04]  /*1910*/  STG.E.128 [R114.64+0x10], R100 ;  /* 0x0000106472007986 */ /* 0x0001e8000c101d04 */
.L_x_12003:
[----:B------:R-:W-:Y:S05]  /*1920*/  BSYNC B0 ;  /* 0x0000000000007941 */ /* 0x000fea0003800000 */
.L_x_12002:
[----:B------:R-:W-:Y:S01]  /*1930*/  BSSY B0, `(.L_x_12020) ;  /* 0x0000058000007945 */ /* 0x000fe20003800000 */
[----:B------:R-:W-:Y:S05]  /*1940*/  @!P3 BRA `(.L_x_12021) ;  /* 0x000005600000b947 */ /* 0x000fea0003800000 */
[----:B------:R-:W-:-:S04]  /*1950*/  ISETP.NE.U32.AND P0, PT, RZ, c[0x0][0x180], PT ;  /* 0x00006000ff007a0c */ /* 0x000fc80003f05070 */
[----:B------:R-:W-:-:S13]  /*1960*/  ISETP.NE.AND.EX P0, PT, RZ, c[0x0][0x184], PT, P0 ;  /* 0x00006100ff007a0c */ /* 0x000fda0003f05300 */
[----:B------:R-:W-:-:S05]  /*1970*/  @P0 MOV R106, 0x20 ;  /* 0x00000020006a0802 */ /* 0x000fca0000000f00 */
[----:B------:R-:W-:-:S05]  /*1980*/  @P0 IMAD.WIDE.U32 R106, R121, R106, c[0x0][0x180] ;  /* 0x00006000796a0625 */ /* 0x000fca00078e006a */
[----:B0-----:R-:W2:Y:S04]  /*1990*/  @P0 LDG.E.128 R68, [R106.64] ;  /* 0x000000046a440981 */ /* 0x001ea8000c1e1d00 */
[----:B------:R0:W3:Y:S01]  /*19a0*/  @P0 LDG.E.128 R76, [R106.64+0x10] ;  /* 0x000010046a4c0981 */ /* 0x0000e2000c1e1d00 */
[----:B------:R-:W-:Y:S02]  /*19b0*/  ISETP.GT.AND P5, PT, R112, RZ, PT ;  /* 0x000000ff7000720c */ /* 0x000fe40003fa4270 */
[----:B------:R-:W-:-:S05]  /*19c0*/  @P4 MOV R109, 0x10 ;  /* 0x00000010006d4802 */ /* 0x000fca0000000f00 */
[----:B------:R-:W-:-:S05]  /*19d0*/  @P4 IMAD.WIDE.U32 R108, R120, R109, c[0x0][0x170] ;  /* 0x00005c00786c4625 */ /* 0x000fca00078e006d */
[----:B-----5:R3:W5:Y:S01]  /*19e0*/  @P4 LDG.E.128 R84, [R108.64] ;  /* 0x000000046c544981 */ /* 0x020762000c1e1d00 */
[----:B------:R-:W-:Y:S01]  /*19f0*/  @!P5 ISETP.NE.U32.AND P4, PT, RZ, c[0x0][0x180], PT ;  /* 0x00006000ff00da0c */ /* 0x000fe20003f85070 */
[----:B------:R-:W-:Y:S01]  /*1a00*/  HFMA2.MMA R114, -RZ, RZ, 0, 1.9073486328125e-06 ;  /* 0x00000020ff727435 */ /* 0x000fe200000001ff */
        /* <DEDUP_REMOVED lines=9> */
[----:B0-----:R-:W-:Y:S02]  /*1aa0*/  @!P5 FSEL R106, R70, RZ, P4 ;  /* 0x000000ff466ad208 */ /* 0x001fe40002000000 */
        /* <DEDUP_REMOVED lines=18> */
.L_x_12023:
[----:B------:R-:W-:Y:S05]  /*1bd0*/  BSYNC B1 ;  /* 0x0000000000017941 */ /* 0x000fea0003800000 */
.L_x_12022:
[----:B------:R-:W-:Y:S01]  /*1be0*/  BSSY B1, `(.L_x_12024) ;  /* 0x0000005000017945 */ /* 0x000fe20003800000 */
[----:B------:R-:W-:Y:S05]  /*1bf0*/  @!P5 BRA `(.L_x_12025) ;  /* 0x000000300000d947 */ /* 0x000fea0003800000 */
[----:B-----5:R-:W-:-:S05]  /*1c00*/  PRMT R105, RZ, 0x7610, R84 ;  /* 0x00007610ff697816 */ /* 0x020fca0000000054 */
[----:B------:R-:W-:-:S04]  /*1c10*/  FMUL.FTZ R105, R105, c[0x0][0x1ec] ;  /* 0x00007b0069697a20 */ /* 0x000fc80000410000 */
[----:B------:R-:W-:Y:S02]  /*1c20*/  @P0 FADD.FTZ R105, R69, R105 ;  /* 0x0000006945690221 */ /* 0x000fe40000010000 */
.L_x_12025:
[----:B------:R-:W-:Y:S05]  /*1c30*/  BSYNC B1 ;  /* 0x0000000000017941 */ /* 0x000fea0003800000 */
.L_x_12024:
[----:B------:R-:W-:Y:S01]  /*1c40*/  BSSY B1, `(.L_x_12026) ;  /* 0x0000005000017945 */ /* 0x000fe20003800000 */
[----:B------:R-:W-:Y:S05]  /*1c50*/  @!P5 BRA `(.L_x_12027) ;  /* 0x000000300000d947 */ /* 0x000fea0003800000 */
[----:B-----5:R-:W-:-:S05]  /*1c60*/  PRMT R106, RZ, 0x5410, R85 ;  /* 0x00005410ff6a7816 */ /* 0x020fca0000000055 */
[----:B------:R-:W-:-:S04]  /*1c70*/  FMUL.FTZ R106, R106, c[0x0][0x1ec] ;  /* 0x00007b006a6a7a20 */ /* 0x000fc80000410000 */
[----:B------:R-:W-:Y:S02]  /*1c80*/  @P0 FADD.FTZ R106, R70, R106 ;  /* 0x0000006a466a0221 */ /* 0x000fe40000010000 */
.L_x_12027:
[----:B------:R-:W-:Y:S05]  /*1c90*/  BSYNC B1 ;  /* 0x0000000000017941 */ /* 0x000fea0003800000 */
.L_x_12026:
[----:B------:R-:W-:Y:S01]  /*1ca0*/  BSSY B1, `(.L_x_12028) ;  /* 0x0000005000017945 */ /* 0x000fe20003800000 */
[----:B------:R-:W-:Y:S05]  /*1cb0*/  @!P5 BRA `(.L_x_12029) ;  /* 0x000000300000d947 */ /* 0x000fea0003800000 */
[----:B-----5:R-:W-:-:S05]  /*1cc0*/  PRMT R107, RZ, 0x7610, R85 ;  /* 0x00007610ff6b7816 */ /* 0x020fca0000000055 */
[----:B------:R-:W-:-:S04]  /*1cd0*/  FMUL.FTZ R107, R107, c[0x0][0x1ec] ;  /* 0x00007b006b6b7a20 */ /* 0x000fc80000410000 */
[----:B------:R-:W-:Y:S02]  /*1ce0*/  @P0 FADD.FTZ R107, R71, R107 ;  /* 0x0000006b476b0221 */ /* 0x000fe40000010000 */
.L_x_12029:
[----:B------:R-:W-:Y:S05]  /*1cf0*/  BSYNC B1 ;  /* 0x0000000000017941 */ /* 0x000fea0003800000 */
.L_x_12028:
[----:B------:R-:W-:Y:S01]  /*1d00*/  BSSY B1, `(.L_x_12030) ;  /* 0x0000005000017945 */ /* 0x000fe20003800000 */
[----:B------:R-:W-:Y:S05]  /*1d10*/  @!P5 BRA `(.L_x_12031) ;  /* 0x000000300000d947 */ /* 0x000fea0003800000 */
[----:B-----5:R-:W-:-:S05]  /*1d20*/  PRMT R108, RZ, 0x5410, R86 ;  /* 0x00005410ff6c7816 */ /* 0x020fca0000000056 */
[----:B------:R-:W-:-:S04]  /*1d30*/  FMUL.FTZ R108, R108, c[0x0][0x1ec] ;  /* 0x00007b006c6c7a20 */ /* 0x000fc80000410000 */
[----:B------:R-:W-:Y:S02]  /*1d40*/  @P0 FADD.FTZ R108, R76, R108 ;  /* 0x0000006c4c6c0221 */ /* 0x000fe40000010000 */
.L_x_12031:
[----:B------:R-:W-:Y:S05]  /*1d50*/  BSYNC B1 ;  /* 0x0000000000017941 */ /* 0x000fea0003800000 */
.L_x_12030:
[----:B------:R-:W-:Y:S01]  /*1d60*/  BSSY B1, `(.L_x_12032) ;  /* 0x0000005000017945 */ /* 0x000fe20003800000 */
[----:B------:R-:W-:Y:S05]  /*1d70*/  @!P5 BRA `(.L_x_12033) ;  /* 0x000000300000d947 */ /* 0x000fea0003800000 */
[----:B-----5:R-:W-:-:S05]  /*1d80*/  PRMT R109, RZ, 0x7610, R86 ;  /* 0x00007610ff6d7816 */ /* 0x020fca0000000056 */
[----:B------:R-:W-:-:S04]  /*1d90*/  FMUL.FTZ R109, R109, c[0x0][0x1ec] ;  /* 0x00007b006d6d7a20 */ /* 0x000fc80000410000 */
[----:B------:R-:W-:Y:S02]  /*1da0*/  @P0 FADD.FTZ R109, R77, R109 ;  /* 0x0000006d4d6d0221 */ /* 0x000fe40000010000 */
.L_x_12033:
[----:B------:R-:W-:Y:S05]  /*1db0*/  BSYNC B1 ;  /* 0x0000000000017941 */ /* 0x000fea0003800000 */
.L_x_12032:
[----:B------:R-:W-:Y:S01]  /*1dc0*/  BSSY B1, `(.L_x_12034) ;  /* 0x0000005000017945 */ /* 0x000fe20003800000 */
[----:B------:R-:W-:Y:S05]  /*1dd0*/  @!P5 BRA `(.L_x_12035) ;  /* 0x000000300000d947 */ /* 0x000fea0003800000 */
[----:B-----5:R-:W-:-:S05]  /*1de0*/  PRMT R110, RZ, 0x5410, R87 ;  /* 0x00005410ff6e7816 */ /* 0x020fca0000000057 */
[----:B------:R-:W-:-:S04]  /*1df0*/  FMUL.FTZ R110, R110, c[0x0][0x1ec] ;  /* 0x00007b006e6e7a20 */ /* 0x000fc80000410000 */
[----:B------:R-:W-:Y:S02]  /*1e00*/  @P0 FADD.FTZ R110, R78, R110 ;  /* 0x0000006e4e6e0221 */ /* 0x000fe40000010000 */
.L_x_12035:
[----:B------:R-:W-:Y:S05]  /*1e10*/  BSYNC B1 ;  /* 0x0000000000017941 */ /* 0x000fea0003800000 */
.L_x_12034:
[----:B------:R-:W-:Y:S01]  /*1e20*/  BSSY B1, `(.L_x_12036) ;  /* 0x0000006000017945 */ /* 0x000fe20003800000 */
[----:B------:R-:W-:Y:S01]  /*1e30*/  @!P5 FSEL R111, R79, RZ, P4 ;  /* 0x000000ff4f6fd208 */ /* 0x000fe20002000000 */
[----:B------:R-:W-:Y:S05]  /*1e40*/  @!P5 BRA `(.L_x_12037) ;  /* 0x000000300000d947 */ /* 0x000fea0003800000 */
[----:B-----5:R-:W-:-:S05]  /*1e50*/  PRMT R111, RZ, 0x7610, R87 ;  /* 0x00007610ff6f7816 */ /* 0x020fca0000000057 */
[----:B------:R-:W-:-:S04]  /*1e60*/  FMUL.FTZ R111, R111, c[0x0][0x1ec] ;  /* 0x00007b006f6f7a20 */ /* 0x000fc80000410000 */
[----:B------:R-:W-:Y:S02]  /*1e70*/  @P0 FADD.FTZ R111, R79, R111 ;  /* 0x0000006f4f6f0221 */ /* 0x000fe40000010000 */
.L_x_12037:
[----:B------:R-:W-:Y:S05]  /*1e80*/  BSYNC B1 ;  /* 0x0000000000017941 */ /* 0x000fea0003800000 */
.L_x_12036:
[----:B------:R0:W-:Y:S04]  /*1e90*/  STG.E.128 [R114.64], R104 ;  /* 0x0000006872007986 */ /* 0x0001e8000c101d04 */
[----:B------:R0:W-:Y:S02]  /*1ea0*/  STG.E.128 [R114.64+0x10], R108 ;  /* 0x0000106c72007986 */ /* 0x0001e4000c101d04 */
.L_x_12021:
[----:B------:R-:W-:Y:S05]  /*1eb0*/  BSYNC B0 ;  /* 0x0000000000007941 */ /* 0x000fea0003800000 */
.L_x_12020:
[----:B------:R-:W-:Y:S01]  /*1ec0*/  FADD.FTZ R112, RZ, R72 ;  /* 0x00000048ff707221 */ /* 0x000fe20000010000 */
[C---:B------:R-:W-:Y:S02]  /*1ed0*/  ISETP.GT.U32.AND P0, PT, R119.reuse, 0xff, PT ;  /* 0x000000ff7700780c */ /* 0x040fe40003f04070 */
[----:B------:R-:W-:Y:S01]  /*1ee0*/  ISETP.GT.U32.AND P4, PT, R119, 0x17f, PT ;  /* 0x0000017f7700780c */ /* 0x000fe20003f84070 */
[----:B0-----:R-:W-:Y:S01]  /*1ef0*/  FADD.FTZ R115, R73, R112 ;  /* 0x0000007049737221 */ /* 0x001fe20000010000 */
[----:B------:R-:W-:-:S03]  /*1f00*/  LOP3.LUT P5, RZ, R3, 0xff, RZ, 0xc0, !PT ;  /* 0x000000ff03ff7812 */ /* 0x000fc600078ac0ff */
[----:B------:R-:W-:-:S04]  /*1f10*/  FADD.FTZ R112, R74, R115 ;  /* 0x000000734a707221 */ /* 0x000fc80000010000 */
[----:B------:R-:W-:-:S04]  /*1f20*/  FADD.FTZ R115, R75, R112 ;  /* 0x000000704b737221 */ /* 0x000fc80000010000 */
[----:B------:R-:W-:-:S04]  /*1f30*/  FADD.FTZ R112, R80, R115 ;  /* 0x0000007350707221 */ /* 0x000fc80000010000 */
        /* <DEDUP_REMOVED lines=21> */
[----:B------:R-:W-:Y:S01]  /*2090*/  FADD.FTZ R115, R105, R112 ;  /* 0x0000007069737221 */ /* 0x000fe20000010000 */
[----:B------:R-:W-:-:S03]  /*20a0*/  SHF.R.U32.HI R112, RZ, 0x5, R0 ;  /* 0x00000005ff707819 */ /* 0x000fc60000011600 */
[----:B------:R-:W-:Y:S01]  /*20b0*/  FADD.FTZ R114, R106, R115 ;  /* 0x000000736a727221 */ /* 0x000fe20000010000 */
[----:B------:R-:W-:-:S03]  /*20c0*/  LOP3.LUT R112, R112, 0x7fffffc, RZ, 0xc0, !PT ;  /* 0x07fffffc70707812 */ /* 0x000fc600078ec0ff */
[----:B------:R-:W-:Y:S01]  /*20d0*/  FADD.FTZ R115, R107, R114 ;  /* 0x000000726b737221 */ /* 0x000fe20000010000 */
[----:B------:R-:W-:Y:S02]  /*20e0*/  @!P5 IADD3 R112, R112, 0x4, RZ ;  /* 0x000000047070d810 */ /* 0x000fe40007ffe0ff */
[----:B------:R-:W-:Y:S01]  /*20f0*/  ISETP.GT.U32.AND P5, PT, R119, 0x1ff, PT ;  /* 0x000001ff7700780c */ /* 0x000fe20003fa4070 */
[----:B------:R-:W-:-:S04]  /*2100*/  FADD.FTZ R114, R108, R115 ;  /* 0x000000736c727221 */ /* 0x000fc80000010000 */
[----:B------:R-:W-:-:S04]  /*2110*/  FADD.FTZ R115, R109, R114 ;  /* 0x000000726d737221 */ /* 0x000fc80000010000 */
[----:B------:R-:W-:-:S04]  /*2120*/  FADD.FTZ R114, R110, R115 ;  /* 0x000000736e727221 */ /* 0x000fc80000010000 */
[----:B------:R-:W-:Y:S01]  /*2130*/  @P5 FADD.FTZ R123, R111, R114 ;  /* 0x000000726f7b5221 */ /* 0x000fe20000010000 */
[----:B------:R-:W-:Y:S05]  /*2140*/  BRA.DIV ~URZ, `(.L_x_12038) ;  /* 0x000013227f007947 */ /* 0x000fea000b800000 */
[----:B------:R0:W2:Y:S02]  /*2150*/  SHFL.BFLY PT, R122, R123, 0x1, 0x1f ;  /* 0x0c201f007b7a7f89 */ /* 0x0000a400000e0000 */
.L_x_12050:
        /* <DEDUP_REMOVED lines=85> */
.L_x_12051:
        /* <DEDUP_REMOVED lines=16> */
[----:B------:R-:W0:Y:S01]  /*27b0*/  I2F R121, R124 ;  /* 0x0000007c00797306 */ /* 0x000e220000201400 */
[----:B------:R-:W1:Y:S04]  /*27c0*/  SHFL.DOWN PT, R125, R124, 0x2, 0x1f ;  /* 0x08401f007c7d7f89 */ /* 0x000e6800000e0000 */
[----:B------:R-:W2:Y:S01]  /*27d0*/  @!P0 LDS.64 R114, [R120.X8] ;  /* 0x0000000078728984 */ /* 0x000ea20000008a00 */
[----:B------:R-:W-:-:S02]  /*27e0*/  ISETP.NE.AND P0, PT, RZ, UR6, PT ;  /* 0x00000006ff007c0c */ /* 0x000fc4000bf05270 */
[----:B-1----:R1:W3:Y:S01]  /*27f0*/  I2F R122, R125 ;  /* 0x0000007d007a7306 */ /* 0x0022e20000201400 */
[----:B------:R-:W-:-:S05]  /*2800*/  IADD3 R112, R125, R124, RZ ;  /* 0x0000007c7d707210 */ /* 0x000fca0007ffe0ff */
[----:B-1----:R-:W-:Y:S04]  /*2810*/  SHFL.DOWN PT, R125, R112, 0x1, 0x1f ;  /* 0x08201f00707d7f89 */ /* 0x002fe800000e0000 */
[----:B--2---:R-:W1:Y:S02]  /*2820*/  SHFL.DOWN PT, R123, R114, 0x2, 0x1f ;  /* 0x08401f00727b7f89 */ /* 0x004e6400000e0000 */
[----:B-1----:R-:W-:-:S04]  /*2830*/  FADD.FTZ R120, -R123, R114 ;  /* 0x000000727b787221 */ /* 0x002fc80000010100 */
[----:B------:R-:W-:-:S04]  /*2840*/  FMUL.FTZ R120, R120, R120 ;  /* 0x0000007878787220 */ /* 0x000fc80000410000 */
[----:B0-----:R-:W-:-:S04]  /*2850*/  FMUL.FTZ R120, R120, R121 ;  /* 0x0000007978787220 */ /* 0x001fc80000410000 */
[-C--:B---3--:R-:W-:Y:S02]  /*2860*/  FMUL.FTZ R120, R120, R122.reuse ;  /* 0x0000007a78787220 */ /* 0x088fe40000410000 */
[----:B------:R-:W-:-:S04]  /*2870*/  FMUL.FTZ R122, R123, R122 ;  /* 0x0000007a7b7a7220 */ /* 0x000fc80000410000 */
[----:B------:R-:W-:Y:S02]  /*2880*/  FFMA.FTZ R123, R121, R114, R122 ;  /* 0x00000072797b7223 */ /* 0x000fe4000001007a */
[----:B------:R-:W0:Y:S01]  /*2890*/  I2F R114, R112 ;  /* 0x0000007000727306 */ /* 0x000e220000201400 */
[----:B------:R-:W1:Y:S07]  /*28a0*/  SHFL.DOWN PT, R122, R115, 0x2, 0x1f ;  /* 0x08401f00737a7f89 */ /* 0x000e6e00000e0000 */
[----:B0-----:R-:W0:Y:S01]  /*28b0*/  MUFU.RCP R121, R114 ;  /* 0x0000007200797308 */ /* 0x001e220000001000 */
[----:B-1----:R-:W-:-:S04]  /*28c0*/  FADD.FTZ R122, R122, R115 ;  /* 0x000000737a7a7221 */ /* 0x002fc80000010000 */
[C---:B0-----:R-:W-:Y:S02]  /*28d0*/  FFMA.FTZ R120, R121.reuse, R120, R122 ;  /* 0x0000007879787223 */ /* 0x041fe4000001007a */
[----:B------:R-:W-:Y:S01]  /*28e0*/  FMUL.FTZ R121, R121, R123 ;  /* 0x0000007b79797220 */ /* 0x000fe20000410000 */
[----:B------:R-:W-:Y:S02]  /*28f0*/  IADD3 R123, R112, R125, RZ ;  /* 0x0000007d707b7210 */ /* 0x000fe40007ffe0ff */
[----:B------:R-:W0:Y:S01]  /*2900*/  I2F R125, R125 ;  /* 0x0000007d007d7306 */ /* 0x000e220000201400 */
[----:B------:R-:W1:Y:S04]  /*2910*/  SHFL.DOWN PT, R112, R120, 0x1, 0x1f ;  /* 0x08201f0078707f89 */ /* 0x000e6800000e0000 */
[----:B------:R-:W2:Y:S03]  /*2920*/  SHFL.DOWN PT, R122, R121, 0x1, 0x1f ;  /* 0x08201f00797a7f89 */ /* 0x000ea600000e0000 */
[----:B------:R-:W3:Y:S01]  /*2930*/  I2F R123, R123 ;  /* 0x0000007b007b7306 */ /* 0x000ee20000201400 */
[----:B-1----:R-:W-:-:S02]  /*2940*/  FADD.FTZ R112, R120, R112 ;  /* 0x0000007078707221 */ /* 0x002fc40000010000 */
[----:B--2---:R-:W-:Y:S02]  /*2950*/  FADD.FTZ R124, R121, -R122 ;  /* 0x8000007a797c7221 */ /* 0x004fe40000010000 */
[----:B0-----:R-:W-:Y:S02]  /*2960*/  FMUL.FTZ R122, R122, R125 ;  /* 0x0000007d7a7a7220 */ /* 0x001fe40000410000 */
[----:B------:R-:W-:Y:S02]  /*2970*/  FMUL.FTZ R115, R124, R124 ;  /* 0x0000007c7c737220 */ /* 0x000fe40000410000 */
[C---:B------:R-:W-:Y:S02]  /*2980*/  FFMA.FTZ R122, R114.reuse, R121, R122 ;  /* 0x00000079727a7223 */ /* 0x040fe4000001007a */
[----:B------:R-:W-:Y:S02]  /*2990*/  FMUL.FTZ R124, R114, R115 ;  /* 0x00000073727c7220 */ /* 0x000fe40000410000 */
[----:B---3--:R-:W0:Y:S02]  /*29a0*/  MUFU.RCP R114, R123 ;  /* 0x0000007b00727308 */ /* 0x008e240000001000 */
[----:B------:R-:W-:-:S02]  /*29b0*/  FMUL.FTZ R115, R124, R125 ;  /* 0x0000007d7c737220 */ /* 0x000fc40000410000 */
[C---:B0-----:R-:W-:Y:S02]  /*29c0*/  FMUL.FTZ R122, R114.reuse, R122 ;  /* 0x0000007a727a7220 */ /* 0x041fe40000410000 */
[----:B------:R-:W-:Y:S01]  /*29d0*/  FFMA.FTZ R112, R114, R115, R112 ;  /* 0x0000007372707223 */ /* 0x000fe20000010070 */
[----:B------:R-:W-:Y:S02]  /*29e0*/  MOV R114, c[0x0][0x1e0] ;  /* 0x0000780000727a02 */ /* 0x000fe40000000f00 */
[----:B------:R-:W0:Y:S04]  /*29f0*/  SHFL.IDX PT, R125, R122, RZ, 0x1f ;  /* 0x00001fff7a7d7589 */ /* 0x000e2800000e0000 */
[----:B------:R-:W1:Y:S01]  /*2a00*/  SHFL.IDX PT, R121, R112, RZ, 0x1f ;  /* 0x00001fff70797589 */ /* 0x000e6200000e0000 */
[----:B0-----:R-:W-:-:S02]  /*2a10*/  FMUL.FTZ R115, R125, R125 ;  /* 0x0000007d7d737220 */ /* 0x001fc40000410000 */
[----:B-1----:R-:W-:-:S03]  /*2a20*/  FFMA.FTZ R114, R121, R114, c[0x0][0x228] ;  /* 0x00008a0079727623 */ /* 0x002fc60000010072 */
[----:B------:R-:W-:-:S05]  /*2a30*/  FSEL R115, R115, RZ, P0 ;  /* 0x000000ff73737208 */ /* 0x000fca0000000000 */
        /* <DEDUP_REMOVED lines=19> */
[--C-:B------:R-:W-:Y:S01]  /*2b70*/  FADD.FTZ R112, R72, -R120.reuse ;  /* 0x8000007848707221 */ /* 0x100fe20000010000 */
[----:B------:R-:W-:Y:S01]  /*2b80*/  HFMA2.MMA R123, -RZ, RZ, 0, 9.5367431640625e-07 ;  /* 0x00000010ff7b7435 */ /* 0x000fe200000001ff */
[--C-:B------:R-:W-:Y:S02]  /*2b90*/  FADD.FTZ R122, R74, -R120.reuse ;  /* 0x800000784a7a7221 */ /* 0x100fe40000010000 */
[----:B------:R-:W-:Y:S02]  /*2ba0*/  FMUL.FTZ R113, R121, R112 ;  /* 0x0000007079717220 */ /* 0x000fe40000410000 */
        /* <DEDUP_REMOVED lines=16> */
[----:B------:R-:W-:Y:S02]  /*2cb0*/  FFMA.FTZ R115, R17, R122, R9 ;  /* 0x0000007a11737223 */ /* 0x000fe40000010009 */
[----:B------:R-:W-:-:S02]  /*2cc0*/  FADD.FTZ R122, R82, -R120 ;  /* 0x80000078527a7221 */ /* 0x000fc40000010000 */
[----:B------:R-:W-:Y:S01]  /*2cd0*/  FADD.FTZ R124, R83, -R120 ;  /* 0x80000078537c7221 */ /* 0x000fe20000010000 */
[----:B------:R-:W-:Y:S01]  /*2ce0*/  F2FP.BF16.PACK_AB R114, R115, R114 ;  /* 0x000000727372723e */ /* 0x000fe200000010ff */
[C---:B------:R-:W-:Y:S02]  /*2cf0*/  FMUL.FTZ R115, R121.reuse, R122 ;  /* 0x0000007a79737220 */ /* 0x040fe40000410000 */
[----:B------:R-:W-:Y:S02]  /*2d00*/  FMUL.FTZ R124, R121, R124 ;  /* 0x0000007c797c7220 */ /* 0x000fe40000410000 */
[----:B------:R-:W-:Y:S02]  /*2d10*/  FFMA.FTZ R115, R18, R115, R10 ;  /* 0x0000007312737223 */ /* 0x000fe4000001000a */
[----:B------:R-:W-:Y:S02]  /*2d20*/  FFMA.FTZ R124, R19, R124, R11 ;  /* 0x0000007c137c7223 */ /* 0x000fe4000001000b */
[C---:B------:R-:W-:Y:S01]  /*2d30*/  IMAD.WIDE.U32 R122, R2.reuse, R123, c[0x0][0x208] ;  /* 0x00008200027a7625 */ /* 0x040fe200078e007b */
[----:B------:R-:W-:-:S02]  /*2d40*/  IADD3 R2, R2, 0x80, RZ ;  /* 0x0000008002027810 */ /* 0x000fc40007ffe0ff */
[----:B------:R-:W-:-:S05]  /*2d50*/  F2FP.BF16.PACK_AB R115, R124, R115 ;  /* 0x000000737c73723e */ /* 0x000fca00000010ff */
[----:B------:R0:W-:Y:S02]  /*2d60*/  STG.E.128 [R122.64], R112 ;  /* 0x000000707a007986 */ /* 0x0001e4000c101d04 */
.L_x_12043:
[----:B------:R-:W-:Y:S05]  /*2d70*/  BSYNC B1 ;  /* 0x0000000000017941 */ /* 0x000fea0003800000 */
.L_x_12042:
[----:B------:R-:W-:Y:S01]  /*2d80*/  ISETP.GE.U32.AND P0, PT, R119, 0x100, PT ;  /* 0x000001007700780c */ /* 0x000fe20003f06070 */
[----:B------:R-:W-:-:S12]  /*2d90*/  BSSY B1, `(.L_x_12044) ;  /* 0x0000022000017945 */ /* 0x000fd80003800000 */
[----:B------:R-:W-:Y:S05]  /*2da0*/  @!P0 BRA `(.L_x_12045) ;  /* 0x0000020000008947 */ /* 0x000fea0003800000 */
[--C-:B0-----:R-:W-:Y:S01]  /*2db0*/  FADD.FTZ R112, R88, -R120.reuse ;  /* 0x8000007858707221 */ /* 0x101fe20000010000 */
[----:B------:R-:W-:Y:S01]  /*2dc0*/  MOV R123, 0x10 ;  /* 0x00000010007b7802 */ /* 0x000fe20000000f00 */
        /* <DEDUP_REMOVED lines=30> */
.L_x_12045:
[----:B------:R-:W-:Y:S05]  /*2fb0*/  BSYNC B1 ;  /* 0x0000000000017941 */ /* 0x000fea0003800000 */
.L_x_12044:
[----:B------:R-:W-:Y:S01]  /*2fc0*/  BSSY B1, `(.L_x_12046) ;  /* 0x0000022000017945 */ /* 0x000fe20003800000 */
[----:B------:R-:W-:Y:S05]  /*2fd0*/  @!P2 BRA `(.L_x_12047) ;  /* 0x000002000000a947 */ /* 0x000fea0003800000 */
[--C-:B0-----:R-:W-:Y:S01]  /*2fe0*/  FADD.FTZ R112, R96, -R120.reuse ;  /* 0x8000007860707221 */ /* 0x101fe20000010000 */
        /* <DEDUP_REMOVED lines=31> */
.L_x_12047:
[----:B------:R-:W-:Y:S05]  /*31e0*/  BSYNC B1 ;  /* 0x0000000000017941 */ /* 0x000fea0003800000 */
.L_x_12046:
        /* <DEDUP_REMOVED lines=15> */
[C---:B------:R-:W-:Y:S02]  /*32e0*/  FMUL.FTZ R113, R121.reuse, R113 ;  /* 0x0000007179717220 */ /* 0x040fe40000410000 */
[C---:B------:R-:W-:Y:S01]  /*32f0*/  FMUL.FTZ R123, R121.reuse, R123 ;  /* 0x0000007b797b7220 */ /* 0x040fe20000410000 */
[----:B------:R-:W-:Y:S01]  /*3300*/  F2FP.BF16.PACK_AB R115, R112, R115 ;  /* 0x000000737073723e */ /* 0x000fe200000010ff */
[C---:B------:R-:W-:Y:S02]  /*3310*/  FMUL.FTZ R124, R121.reuse, R124 ;  /* 0x0000007c797c7220 */ /* 0x040fe40000410000 */
[----:B------:R-:W-:-:S02]  /*3320*/  FMUL.FTZ R114, R121, R114 ;  /* 0x0000007279727220 */ /* 0x000fc40000410000 */
[----:B------:R-:W-:Y:S02]  /*3330*/  FFMA.FTZ R112, R60, R113, R52 ;  /* 0x000000713c707223 */ /* 0x000fe40000010034 */
        /* <DEDUP_REMOVED lines=11> */
.L_x_12041:
[----:B-1----:R-:W-:Y:S05]  /*33f0*/  BSYNC B0 ;  /* 0x0000000000007941 */ /* 0x002fea0003800000 */
.L_x_12040:
[----:B------:R-:W-:Y:S02]  /*3400*/  IADD3 R118, R118, c[0x0][0x160], RZ ;  /* 0x0000580076767a10 */ /* 0x000fe40007ffe0ff */
[----:B------:R-:W-:Y:S02]  /*3410*/  LOP3.LUT P4, RZ, R3, 0xff, RZ, 0xc0, !PT ;  /* 0x000000ff03ff7812 */ /* 0x000fe4000788c0ff */
[----:B------:R-:W-:Y:S02]  /*3420*/  ISETP.GE.AND P0, PT, R118, c[0x0][0x164], PT ;  /* 0x0000590076007a0c */ /* 0x000fe40003f06270 */
[----:B------:R-:W-:-:S11]  /*3430*/  SEL R3, RZ, 0x1, P4 ;  /* 0x00000001ff037807 */ /* 0x000fd60002000000 */
[----:B0-----:R-:W-:Y:S01]  /*3440*/  @P0 CALL.REL.NOINC `(.L_x_12048) ;  /* 0x0000001000000944 */ /* 0x001fe20003c00000 */
[----:B------:R-:W-:Y:S05]  /*3450*/  BRA `(.L_x_12049) ;  /* 0xffffd29000007947 */ /* 0x000fea000383ffff */
.L_x_12048:
[----:B------:R-:W-:Y:S05]  /*3460*/  EXIT ;  /* 0x000000000000794d */ /* 0x000fea0003800000 */
.L_x_12038:
[----:B------:R-:W-:Y:S01]  /*3470*/  HFMA2.MMA R121, -RZ, RZ, 0, 5.9604644775390625e-08 ;  /* 0x00000001ff797435 */ /* 0x000fe200000001ff */
[----:B------:R-:W-:Y:S02]  /*3480*/  MOV R122, 0x1f ;  /* 0x0000001f007a7802 */ /* 0x000fe40000000f00 */
[----:B------:R-:W-:Y:S02]  /*3490*/  MOV R115, 0xffffffff ;  /* 0xffffffff00737802 */ /* 0x000fe40000000f00 */
[----:B------:R-:W-:Y:S02]  /*34a0*/  MOV R120, 0x34c0 ;  /* 0x000034c000787802 */ /* 0x000fe40000000f00 */
[----:B-1---5:R-:W-:Y:S05]  /*34b0*/  CALL.REL.NOINC `($__internal_66_$__cuda_sm70_shflsync_bfly_p) ;  /* 0x0000079000007944 */ /* 0x022fea0003c00000 */
[----:B01----:R-:W-:Y:S05]  /*34c0*/  BRA `(.L_x_12050) ;  /* 0xffffec9000007947 */ /* 0x003fea000383ffff */
.L_x_12039:
[----:B------:R-:W-:Y:S01]  /*34d0*/  HFMA2.MMA R121, -RZ, RZ, 0, 1.1920928955078125e-07 ;  /* 0x00000002ff797435 */ /* 0x000fe200000001ff */
[----:B------:R-:W-:Y:S02]  /*34e0*/  MOV R122, 0x1f ;  /* 0x0000001f007a7802 */ /* 0x000fe40000000f00 */
[----:B------:R-:W-:Y:S02]  /*34f0*/  MOV R115, 0xffffffff ;  /* 0xffffffff00737802 */ /* 0x000fe40000000f00 */
[----:B------:R-:W-:-:S02]  /*3500*/  MOV R120, 0x3520 ;  /* 0x0000352000787802 */ /* 0x000fc40000000f00 */
[----:B-1---5:R-:W-:Y:S05]  /*3510*/  CALL.REL.NOINC `($__internal_66_$__cuda_sm70_shflsync_bfly_p) ;  /* 0x0000073000007944 */ /* 0x022fea0003c00000 */
[----:B0-----:R-:W-:Y:S01]  /*3520*/  HFMA2.MMA R121, -RZ, RZ, 0, 2.384185791015625e-07 ;  /* 0x00000004ff797435 */ /* 0x001fe200000001ff */
[----:B-1----:R-:W-:Y:S01]  /*3530*/  FADD.FTZ R123, R123, R122 ;  /* 0x0000007a7b7b7221 */ /* 0x002fe20000010000 */
[----:B------:R-:W-:-:S02]  /*3540*/  MOV R122, 0x1f ;  /* 0x0000001f007a7802 */ /* 0x000fc40000000f00 */
[----:B------:R-:W-:Y:S02]  /*3550*/  MOV R115, 0xffffffff ;  /* 0xffffffff00737802 */ /* 0x000fe40000000f00 */
[----:B------:R-:W-:Y:S02]  /*3560*/  MOV R120, 0x3580 ;  /* 0x0000358000787802 */ /* 0x000fe40000000f00 */
[----:B------:R-:W-:Y:S05]  /*3570*/  CALL.REL.NOINC `($__internal_66_$__cuda_sm70_shflsync_bfly_p) ;  /* 0x000006d000007944 */ /* 0x000fea0003c00000 */
[----:B0-----:R-:W-:Y:S01]  /*3580*/  HFMA2.MMA R121, -RZ, RZ, 0, 4.76837158203125e-07 ;  /* 0x00000008ff797435 */ /* 0x001fe200000001ff */
[----:B-1----:R-:W-:Y:S01]  /*3590*/  FADD.FTZ R123, R123, R122 ;  /* 0x0000007a7b7b7221 */ /* 0x002fe20000010000 */
[----:B------:R-:W-:Y:S02]  /*35a0*/  MOV R122, 0x1f ;  /* 0x0000001f007a7802 */ /* 0x000fe40000000f00 */
[----:B------:R-:W-:Y:S02]  /*35b0*/  MOV R115, 0xffffffff ;  /* 0xffffffff00737802 */ /* 0x000fe40000000f00 */
[----:B------:R-:W-:Y:S02]  /*35c0*/  MOV R120, 0x35e0 ;  /* 0x000035e000787802 */ /* 0x000fe40000000f00 */
[----:B------:R-:W-:Y:S05]  /*35d0*/  CALL.REL.NOINC `($__internal_66_$__cuda_sm70_shflsync_bfly_p) ;  /* 0x0000067000007944 */ /* 0x000fea0003c00000 */
[----:B0-----:R-:W-:Y:S01]  /*35e0*/  HFMA2.MMA R121, -RZ, RZ, 0, 9.5367431640625e-07 ;  /* 0x00000010ff797435 */ /* 0x001fe200000001ff */
[----:B-1----:R-:W-:Y:S01]  /*35f0*/  FADD.FTZ R123, R123, R122 ;  /* 0x0000007a7b7b7221 */ /* 0x002fe20000010000 */
[----:B------:R-:W-:-:S02]  /*3600*/  MOV R122, 0x1f ;  /* 0x0000001f007a7802 */ /* 0x000fc40000000f00 */
[----:B------:R-:W-:Y:S02]  /*3610*/  MOV R115, 0xffffffff ;  /* 0xffffffff00737802 */ /* 0x000fe40000000f00 */
[----:B------:R-:W-:Y:S02]  /*3620*/  MOV R120, 0x3640 ;  /* 0x0000364000787802 */ /* 0x000fe40000000f00 */
[----:B------:R-:W-:Y:S05]  /*3630*/  CALL.REL.NOINC `($__internal_66_$__cuda_sm70_shflsync_bfly_p) ;  /* 0x0000061000007944 */ /* 0x000fea0003c00000 */
[----:B-1----:R-:W-:Y:S01]  /*3640*/  FADD.FTZ R114, R123, R122 ;  /* 0x0000007a7b727221 */ /* 0x002fe20000010000 */
[----:B0-----:R-:W-:Y:S01]  /*3650*/  HFMA2.MMA R121, -RZ, RZ, 0, 5.9604644775390625e-08 ;  /* 0x00000001ff797435 */ /* 0x001fe200000001ff */
[----:B------:R-:W-:Y:S02]  /*3660*/  MOV R122, 0x1f ;  /* 0x0000001f007a7802 */ /* 0x000fe40000000f00 */
        /* <DEDUP_REMOVED lines=68> */
[----:B------:R-:W-:Y:S05]  /*3ab0*/  CALL.REL.NOINC `($__internal_66_$__cuda_sm70_shflsync_bfly_p) ;  /* 0x0000019000007944 */ /* 0x000fea0003c00000 */
[----:B0-----:R-:W-:Y:S01]  /*3ac0*/  HFMA2.MMA R121, -RZ, RZ, 0, 1.1920928955078125e-07 ;  /* 0x00000002ff797435 */ /* 0x001fe200000001ff */
[----:B-1----:R-:W-:Y:S01]  /*3ad0*/  FADD.FTZ R123, R123, R122 ;  /* 0x0000007a7b7b7221 */ /* 0x002fe20000010000 */
[----:B------:R-:W-:Y:S02]  /*3ae0*/  MOV R122, 0x1f ;  /* 0x0000001f007a7802 */ /* 0x000fe40000000f00 */
[----:B------:R-:W-:Y:S02]  /*3af0*/  MOV R115, 0xffffffff ;  /* 0xffffffff00737802 */ /* 0x000fe40000000f00 */
[----:B------:R-:W-:Y:S02]  /*3b00*/  MOV R120, 0x3b20 ;  /* 0x00003b2000787802 */ /* 0x000fe40000000f00 */
[----:B------:R-:W-:Y:S05]  /*3b10*/  CALL.REL.NOINC `($__internal_66_$__cuda_sm70_shflsync_bfly_p) ;  /* 0x0000013000007944 */ /* 0x000fea0003c00000 */
        /* <DEDUP_REMOVED lines=18> */
[----:B01----:R-:W-:Y:S05]  /*3c40*/  BRA `(.L_x_12051) ;  /* 0xffffea6000007947 */ /* 0x003fea000383ffff */
        .weak           $__internal_66_$__cuda_sm70_shflsync_bfly_p
        .type           $__internal_66_$__cuda_sm70_shflsync_bfly_p,@function
        .size           $__internal_66_$__cuda_sm70_shflsync_bfly_p,(.L_x_29130 - $__internal_66_$__cuda_sm70_shflsync_bfly_p)
$__internal_66_$__cuda_sm70_shflsync_bfly_p:
[----:B------:R-:W-:Y:S01]  /*3c50*/  HFMA2.MMA R125, -RZ, RZ, 0, 0 ;  /* 0x00000000ff7d7435 */ /* 0x000fe200000001ff */
[----:B------:R-:W-:Y:S01]  /*3c60*/  MOV R124, R120 ;  /* 0x00000078007c7202 */ /* 0x000fe20000000f00 */
[----:B------:R-:W-:Y:S04]  /*3c70*/  WARPSYNC R115 ;  /* 0x0000007300007348 */ /* 0x000fe80003800000 */
[----:B------:R0:W1:Y:S01]  /*3c80*/  SHFL.BFLY PT, R122, R123, R121, R122 ;  /* 0x0c0000797b7a7389 */ /* 0x00006200000e007a */
[----:B------:R-:W-:Y:S05]  /*3c90*/  RET.REL.NODEC R124 `(_ZN10layer_norm13ln_fwd_kernelINS_13Kernel_traitsIf13__nv_bfloat16fS2_fjLj4096ELj1ELj1ELj4ELj16ENS_18Kernel_traits_baseILj4096EfS2_fS2_fjLj128EEEEELb0ELb0ELb1ELb0EEEvNS_9FwdParamsE) ;  /* 0xffffc3607c007950 */ /* 0x000fea0003c3ffff */
.L_x_12052:
        /* <DEDUP_REMOVED lines=14> */
.L_x_29130:


//--------------------- .text._ZN10layer_norm13ln_fwd_kernelINS_13Kernel_traitsIf13__nv_bfloat16fS2_fjLj4096ELj1ELj1ELj4ELj16ENS_18Kernel_traits_baseILj4096EfS2_fS2_fjLj128EEEEELb0ELb0ELb1ELb1EEEvNS_9FwdParamsE --------------------------
	.section	.text._ZN10layer_norm13ln_fwd_kernelINS_13Kernel_traitsIf13__nv_bfloat16fS2_fjLj4096ELj1ELj1ELj4ELj16ENS_18Kernel_traits_baseILj4096EfS2_fS2_fjLj128EEEEELb0ELb0ELb1ELb1EEEvNS_9FwdParamsE,"ax",@progbits
	.sectioninfo	@"SHI_REGISTERS=128"
	.align	128
        .global         _ZN10layer_norm13ln_fwd_kernelINS_13Kernel_traitsIf13__nv_bfloat16fS2_fjLj4096ELj1ELj1ELj4ELj16ENS_18Kernel_traits_baseILj4096EfS2_fS2_fjLj128EEEEELb0ELb0ELb1ELb1EEEvNS_9FwdParamsE
        .type           _ZN10layer_norm13ln_fwd_kernelINS_13Kernel_traitsIf13__nv_bfloat16fS2_fjLj4096ELj1ELj1ELj4ELj16ENS_18Kernel_traits_baseILj4096EfS2_fS2_fjLj128EEEEELb0ELb0ELb1ELb1EEEvNS_9FwdParamsE,@function
        .size           _ZN10layer_norm13ln_fwd_kernelINS_13Kernel_traitsIf13__nv_bfloat16fS2_fjLj4096ELj1ELj1ELj4ELj16ENS_18Kernel_traits_baseILj4096EfS2_fS2_fjLj128EEEEELb0ELb0ELb1ELb1EEEvNS_9FwdParamsE,(.L_x_29131 - _ZN10layer_norm13ln_fwd_kernelINS_13Kernel_traitsIf13__nv_bfloat16fS2_fjLj4096ELj1ELj1ELj4ELj16ENS_18Kernel_traits_baseILj4096EfS2_fS2_fjLj128EEEEELb0ELb0ELb1ELb1EEEvNS_9FwdParamsE)
        .other          _ZN10layer_norm13ln_fwd_kernelINS_13Kernel_traitsIf13__nv_bfloat16fS2_fjLj4096ELj1ELj1ELj4ELj16ENS_18Kernel_traits_baseILj4096EfS2_fS2_fjLj128EEEEELb0ELb0ELb1ELb1EEEvNS_9FwdParamsE,@"STO_CUDA_ENTRY STV_DEFAULT"
_ZN10layer_norm13ln_fwd_kernelINS_13Kernel_traitsIf13__nv_bfloat16fS2_fjLj4096ELj1ELj1ELj4ELj16ENS_18Kernel_traits_baseILj4096EfS2_fS2_fjLj128EEEEELb0ELb0ELb1ELb1EEEvNS_9FwdParamsE:
.text._ZN10layer_norm13ln_fwd_kernelINS_13Kernel_traitsIf13__nv_bfloat16fS2_fjLj4096ELj1ELj1ELj4ELj16ENS_18Kernel_traits_baseILj4096EfS2_fS2_fjLj128EEEEELb0ELb0ELb1ELb1EEEvNS_9FwdParamsE:
        /* <DEDUP_REMOVED lines=48> */
[----:B------:R-:W-:Y:S01]  /*0300*/  MOV R2, R6 ;  /* 0x0000000600027202 */ /* 0x000fe20000000f00 */
[----:B------:R-:W-:-:S02]  /*0310*/  ULDC.U8 UR6, c[0x0][0x1f0] ;  /* 0x00007c0000067ab9 */ /* 0x000fc40000000000 */
.L_x_12122:
[----:B------:R-:W-:-:S05]  /*0320*/  MOV R9, 0x4 ;  /* 0x0000000400097802 */ /* 0x000fca0000000f00 */
[----:B-1----:R-:W-:-:S05]  /*0330*/  IMAD.WIDE R4, R2, R9, c[0x0][0x1d0] ;  /* 0x0000740002047625 */ /* 0x002fca00078e0209 */
[----:B------:R-:W2:Y:S01]  /*0340*/  LDG.E R12, [R4.64] ;  /* 0x00000004040c7981 */ /* 0x000ea2000c1e1900 */
[----:B------:R-:W-:Y:S01]  /*0350*/  ISETP.NE.U32.AND P0, PT, RZ, c[0x0][0x180], PT ;  /* 0x00006000ff007a0c */ /* 0x000fe20003f05070 */
[----:B------:R-:W-:-:S03]  /*0360*/  IMAD R6, R2, c[0x0][0x168], RZ ;  /* 0x00005a0002067a24 */ /* 0x000fc600078e02ff */
[----:B------:R-:W-:Y:S02]  /*0370*/  ISETP.NE.AND.EX P0, PT, RZ, c[0x0][0x184], PT, P0 ;  /* 0x00006100ff007a0c */ /* 0x000fe40003f05300 */
[----:B------:R-:W-:-:S04]  /*0380*/  SHF.R.S32.HI R7, RZ, 0x1f, R6 ;  /* 0x0000001fff077819 */ /* 0x000fc80000011406 */
[----:B------:R-:W-:Y:S02]  /*0390*/  LEA.HI R7, R7, R6, RZ, 0x3 ;  /* 0x0000000607077211 */ /* 0x000fe400078f18ff */
[----:B------:R-:W-:-:S04]  /*03a0*/  LOP3.LUT R6, R0, 0x7f, RZ, 0xc0, !PT ;  /* 0x0000007f00067812 */ /* 0x000fc800078ec0ff */
[----:B------:R-:W-:Y:S02]  /*03b0*/  LEA.HI.SX32 R7, R7, R6, 0x1d ;  /* 0x0000000607077211 */ /* 0x000fe400078feaff */
[----:B------:R-:W-:-:S05]  /*03c0*/  @P0 MOV R10, 0x20 ;  /* 0x00000020000a0802 */ /* 0x000fca0000000f00 */
[----:B------:R-:W-:-:S05]  /*03d0*/  @P0 IMAD.WIDE.U32 R10, R7, R10, c[0x0][0x180] ;  /* 0x00006000070a0625 */ /* 0x000fca00078e000a */
[----:B------:R0:W3:Y:S04]  /*03e0*/  @P0 LDG.E.128 R44, [R10.64] ;  /* 0x000000040a2c0981 */ /* 0x0000e8000c1e1d00 */
[----:B------:R0:W4:Y:S01]  /*03f0*/  @P0 LDG.E.128 R40, [R10.64+0x10] ;  /* 0x000010040a280981 */ /* 0x000122000c1e1d00 */
[----:B------:R-:W-:Y:S01]  /*0400*/  IMAD.WIDE R8, R2, R9, c[0x0][0x1d8] ;  /* 0x0000760002087625 */ /* 0x000fe200078e0209 */
[C---:B--2---:R-:W-:Y:S01]  /*0410*/  ISETP.GE.AND P5, PT, R12.reuse, 0x1, PT ;  /* 0x000000010c00780c */ /* 0x044fe20003fa6270 */
[----:B------:R-:W-:Y:S01]  /*0420*/  BSSY B0, `(.L_x_12053) ;  /* 0x000002c000007945 */ /* 0x000fe20003800000 */
[C---:B------:R-:W-:Y:S02]  /*0430*/  ISETP.GT.AND P6, PT, R12.reuse, RZ, PT ;  /* 0x000000ff0c00720c */ /* 0x040fe40003fc4270 */
[----:B-----5:R1:W5:Y:S09]  /*0440*/  LDG.E R113, [R8.64] ;  /* 0x0000000408717981 */ /* 0x020372000c1e1900 */
[----:B------:R-:W-:-:S02]  /*0450*/  @P5 IADD3 R4, R12, -0x1, RZ ;  /* 0xffffffff0c045810 */ /* 0x000fc40007ffe0ff */
[----:B0-----:R-:W-:-:S03]  /*0460*/  @P5 MOV R10, 0x10 ;  /* 0x00000010000a5802 */ /* 0x001fc60000000f00 */
[----:B------:R-:W-:-:S05]  /*0470*/  @P5 IMAD R4, R4, c[0x0][0x168], RZ ;  /* 0x00005a0004045a24 */ /* 0x000fca00078e02ff */
[----:B------:R-:W-:-:S04]  /*0480*/  @P5 SHF.R.S32.HI R5, RZ, 0x1f, R4 ;  /* 0x0000001fff055819 */ /* 0x000fc80000011404 */
[----:B------:R-:W-:Y:S02]  /*0490*/  @P5 LEA.HI R13, R5, R4, RZ, 0x3 ;  /* 0x00000004050d5211 */ /* 0x000fe400078f18ff */
[----:B------:R-:W-:Y:S02]  /*04a0*/  MOV R5, RZ ;  /* 0x000000ff00057202 */ /* 0x000fe40000000f00 */
[----:B------:R-:W-:Y:S02]  /*04b0*/  @P5 LEA.HI.SX32 R5, R13, R6, 0x1d ;  /* 0x000000060d055211 */ /* 0x000fe400078feaff */
[----:B------:R-:W-:Y:S02]  /*04c0*/  @!P6 ISETP.NE.U32.AND P1, PT, RZ, c[0x0][0x180], PT ;  /* 0x00006000ff00ea0c */ /* 0x000fe40003f25070 */
[----:B------:R-:W-:Y:S01]  /*04d0*/  @!P6 ISETP.NE.U32.AND P2, PT, RZ, c[0x0][0x180], PT ;  /* 0x00006000ff00ea0c */ /* 0x000fe20003f45070 */
[----:B------:R-:W-:Y:S01]  /*04e0*/  @P5 IMAD.WIDE.U32 R10, R5, R10, c[0x0][0x170] ;  /* 0x00005c00050a5625 */ /* 0x000fe200078e000a */
[----:B------:R-:W-:-:S02]  /*04f0*/  @!P6 ISETP.NE.U32.AND P4, PT, RZ, c[0x0][0x180], PT ;  /* 0x00006000ff00ea0c */ /* 0x000fc40003f85070 */
[----:B------:R-:W-:Y:S02]  /*0500*/  @!P6 ISETP.NE.U32.AND P3, PT, RZ, c[0x0][0x180], PT ;  /* 0x00006000ff00ea0c */ /* 0x000fe40003f65070 */
[----:B------:R0:W5:Y:S01]  /*0510*/  @P5 LDG.E.128 R36, [R10.64] ;  /* 0x000000040a245981 */ /* 0x000162000c1e1d00 */
[----:B------:R-:W-:Y:S02]  /*0520*/  @!P6 ISETP.NE.AND.EX P1, PT, RZ, c[0x0][0x184], PT, P1 ;  /* 0x00006100ff00ea0c */ /* 0x000fe40003f25310 */
[----:B------:R-:W-:Y:S02]  /*0530*/  @!P6 ISETP.NE.AND.EX P2, PT, RZ, c[0x0][0x184], PT, P2 ;  /* 0x00006100ff00ea0c */ /* 0x000fe40003f45320 */
[----:B------:R-:W-:Y:S02]  /*0540*/  @!P6 ISETP.NE.AND.EX P4, PT, RZ, c[0x0][0x184], PT, P4 ;  /* 0x00006100ff00ea0c */ /* 0x000fe40003f85340 */
[----:B------:R-:W-:Y:S02]  /*0550*/  @!P6 ISETP.NE.AND.EX P3, PT, RZ, c[0x0][0x184], PT, P3 ;  /* 0x00006100ff00ea0c */ /* 0x000fe40003f65330 */
[----:B---3--:R-:W-:-:S02]  /*0560*/  @!P6 FSEL R33, R45, RZ, P1 ;  /* 0x000000ff2d21e208 */ /* 0x008fc40000800000 */
[----:B------:R-:W-:Y:S02]  /*0570*/  @!P6 FSEL R34, R46, RZ, P2 ;  /* 0x000000ff2e22e208 */ /* 0x000fe40001000000 */
[----:B------:R-:W-:Y:S02]  /*0580*/  @!P6 FSEL R35, R47, RZ, P4 ;  /* 0x000000ff2f23e208 */ /* 0x000fe40002000000 */
[----:B----4-:R-:W-:Y:S02]  /*0590*/  @!P6 FSEL R28, R40, RZ, P3 ;  /* 0x000000ff281ce208 */ /* 0x010fe40001800000 */
[----:B------:R-:W-:Y:S02]  /*05a0*/  @!P6 ISETP.NE.U32.AND P1, PT, RZ, c[0x0][0x180], PT ;  /* 0x00006000ff00ea0c */ /* 0x000fe40003f25070 */
[----:B------:R-:W-:Y:S02]  /*05b0*/  @!P6 ISETP.NE.U32.AND P2, PT, RZ, c[0x0][0x180], PT ;  /* 0x00006000ff00ea0c */ /* 0x000fe40003f45070 */
[----:B------:R-:W-:-:S02]  /*05c0*/  @!P6 ISETP.NE.U32.AND P4, PT, RZ, c[0x0][0x180], PT ;  /* 0x00006000ff00ea0c */ /* 0x000fc40003f85070 */
[----:B------:R-:W-:Y:S02]  /*05d0*/  @!P6 ISETP.NE.U32.AND P3, PT, RZ, c[0x0][0x180], PT ;  /* 0x00006000ff00ea0c */ /* 0x000fe40003f65070 */
[----:B------:R-:W-:Y:S02]  /*05e0*/  MOV R4, 0x20 ;  /* 0x0000002000047802 */ /* 0x000fe40000000f00 */
[----:B------:R-:W-:Y:S02]  /*05f0*/  IADD3 R15, R7, 0x80, RZ ;  /* 0x00000080070f7810 */ /* 0x000fe40007ffe0ff */
[----:B------:R-:W-:Y:S02]  /*0600*/  @!P6 ISETP.NE.AND.EX P2, PT, RZ, c[0x0][0x184], PT, P2 ;  /* 0x00006100ff00ea0c */ /* 0x000fe40003f45320 */
[----:B------:R-:W-:Y:S02]  /*0610*/  @!P6 ISETP.NE.AND.EX P4, PT, RZ, c[0x0][0x184], PT, P4 ;  /* 0x00006100ff00ea0c */ /* 0x000fe40003f85340 */
[----:B------:R-:W-:-:S02]  /*0620*/  @!P6 ISETP.NE.AND.EX P3, PT, RZ, c[0x0][0x184], PT, P3 ;  /* 0x00006100ff00ea0c */ /* 0x000fc40003f65330 */
[----:B------:R-:W-:Y:S01]  /*0630*/  @!P6 ISETP.NE.AND.EX P1, PT, RZ, c[0x0][0x184], PT, P1 ;  /* 0x00006100ff00ea0c */ /* 0x000fe20003f25310 */
[-C--:B-1----:R-:W-:Y:S01]  /*0640*/  IMAD.WIDE.U32 R8, R7, R4.reuse, c[0x0][0x188] ;  /* 0x0000620007087625 */ /* 0x082fe200078e0004 */
[----:B------:R-:W-:Y:S02]  /*0650*/  @!P6 FSEL R29, R41, RZ, P2 ;  /* 0x000000ff291de208 */ /* 0x000fe40001000000 */
[----:B------:R-:W-:Y:S01]  /*0660*/  @!P6 FSEL R30, R42, RZ, P4 ;  /* 0x000000ff2a1ee208 */ /* 0x000fe20002000000 */
[----:B------:R-:W-:Y:S01]  /*0670*/  @P0 IMAD.WIDE.U32 R12, R15, R4, c[0x0][0x180] ;  /* 0x000060000f0c0625 */ /* 0x000fe200078e0004 */
[----:B------:R-:W-:Y:S02]  /*0680*/  @!P6 FSEL R31, R43, RZ, P3 ;  /* 0x000000ff2b1fe208 */ /* 0x000fe40001800000 */
[----:B------:R-:W-:Y:S01]  /*0690*/  @!P6 FSEL R32, R44, RZ, P1 ;  /* 0x000000ff2c20e208 */ /* 0x000fe20000800000 */
[----:B------:R-:W-:Y:S05]  /*06a0*/  @!P6 BRA `(.L_x_12054) ;  /* 0x000000300000e947 */ /* 0x000fea0003800000 */
[----:B0----5:R-:W-:-:S05]  /*06b0*/  PRMT R32, RZ, 0x5410, R36 ;  /* 0x00005410ff207816 */ /* 0x021fca0000000024 */
[----:B------:R-:W-:-:S04]  /*06c0*/  FMUL.FTZ R32, R32, c[0x0][0x1ec] ;  /* 0x00007b0020207a20 */ /* 0x000fc80000410000 */
[----:B------:R-:W-:Y:S02]  /*06d0*/  @P0 FADD.FTZ R32, R44, R32 ;  /* 0x000000202c200221 */ /* 0x000fe40000010000 */
.L_x_12054:
[----:B0-----:R-:W-:Y:S05]  /*06e0*/  BSYNC B0 ;  /* 0x0000000000007941 */ /* 0x001fea0003800000 */
.L_x_12053:
[----:B------:R-:W-:Y:S01]  /*06f0*/  BSSY B0, `(.L_x_12055) ;  /* 0x0000005000007945 */ /* 0x000fe20003800000 */
[----:B------:R-:W-:Y:S05]  /*0700*/  @!P6 BRA `(.L_x_12056) ;  /* 0x000000300000e947 */ /* 0x000fea0003800000 */
[----:B-----5:R-:W-:-:S05]  /*0710*/  PRMT R33, RZ, 0x7610, R36 ;  /* 0x00007610ff217816 */ /* 0x020fca0000000024 */
[----:B------:R-:W-:-:S04]  /*0720*/  FMUL.FTZ R33, R33, c[0x0][0x1ec] ;  /* 0x00007b0021217a20 */ /* 0x000fc80000410000 */
[----:B------:R-:W-:Y:S02]  /*0730*/  @P0 FADD.FTZ R33, R45, R33 ;  /* 0x000000212d210221 */ /* 0x000fe40000010000 */
.L_x_12056:
[----:B------:R-:W-:Y:S05]  /*0740*/  BSYNC B0 ;  /* 0x0000000000007941 */ /* 0x000fea0003800000 */
.L_x_12055:
[----:B------:R-:W-:Y:S01]  /*0750*/  BSSY B0, `(.L_x_12057) ;  /* 0x0000005000007945 */ /* 0x000fe20003800000 */
[----:B------:R-:W-:Y:S05]  /*0760*/  @!P6 BRA `(.L_x_12058) ;  /* 0x000000300000e947 */ /* 0x000fea0003800000 */
[----:B-----5:R-:W-:-:S05]  /*0770*/  PRMT R34, RZ, 0x5410, R37 ;  /* 0x00005410ff227816 */ /* 0x020fca0000000025 */
[----:B------:R-:W-:-:S04]  /*0780*/  FMUL.FTZ R34, R34, c[0x0][0x1ec] ;  /* 0x00007b0022227a20 */ /* 0x000fc80000410000 */
[----:B------:R-:W-:Y:S02]  /*0790*/  @P0 FADD.FTZ R34, R46, R34 ;  /* 0x000000222e220221 */ /* 0x000fe40000010000 */
.L_x_12058:
[----:B------:R-:W-:Y:S05]  /*07a0*/  BSYNC B0 ;  /* 0x0000000000007941 */ /* 0x000fea0003800000 */
.L_x_12057:
[----:B------:R-:W-:Y:S01]  /*07b0*/  BSSY B0, `(.L_x_12059) ;  /* 0x0000005000007945 */ /* 0x000fe20003800000 */
[----:B------:R-:W-:Y:S05]  /*07c0*/  @!P6 BRA `(.L_x_12060) ;  /* 0x000000300000e947 */ /* 0x000fea0003800000 */
[----:B-----5:R-:W-:-:S05]  /*07d0*/  PRMT R35, RZ, 0x7610, R37 ;  /* 0x00007610ff237816 */ /* 0x020fca0000000025 */
[----:B------:R-:W-:-:S04]  /*07e0*/  FMUL.FTZ R35, R35, c[0x0][0x1ec] ;  /* 0x00007b0023237a20 */ /* 0x000fc80000410000 */
[----:B------:R-:W-:Y:S02]  /*07f0*/  @P0 FADD.FTZ R35, R47, R35 ;  /* 0x000000232f230221 */ /* 0x000fe40000010000 */
.L_x_12060:
[----:B------:R-:W-:Y:S05]  /*0800*/  BSYNC B0 ;  /* 0x0000000000007941 */ /* 0x000fea0003800000 */
.L_x_12059:
[----:B------:R-:W-:Y:S01]  /*0810*/  BSSY B0, `(.L_x_12061) ;  /* 0x0000005000007945 */ /* 0x000fe20003800000 */
[----:B------:R-:W-:Y:S05]  /*0820*/  @!P6 BRA `(.L_x_12062) ;  /* 0x000000300000e947 */ /* 0x000fea0003800000 */
[----:B-----5:R-:W-:-:S05]  /*0830*/  PRMT R28, RZ, 0x5410, R38 ;  /* 0x00005410ff1c7816 */ /* 0x020fca0000000026 */
[----:B------:R-:W-:-:S04]  /*0840*/  FMUL.FTZ R28, R28, c[0x0][0x1ec] ;  /* 0x00007b001c1c7a20 */ /* 0x000fc80000410000 */
[----:B------:R-:W-:Y:S02]  /*0850*/  @P0 FADD.FTZ R28, R40, R28 ;  /* 0x0000001c281c0221 */ /* 0x000fe40000010000 */
.L_x_12062:
[----:B------:R-:W-:Y:S05]  /*0860*/  BSYNC B0 ;  /* 0x0000000000007941 */ /* 0x000fea0003800000 */
.L_x_12061:
[----:B------:R-:W-:Y:S01]  /*0870*/  BSSY B0, `(.L_x_12063) ;  /* 0x0000005000007945 */ /* 0x000fe20003800000 */
[----:B------:R-:W-:Y:S05]  /*0880*/  @!P6 BRA `(.L_x_12064) ;  /* 0x000000300000e947 */ /* 0x000fea0003800000 */
[----:B-----5:R-:W-:-:S05]  /*0890*/  PRMT R29, RZ, 0x7610, R38 ;  /* 0x00007610ff1d7816 */ /* 0x020fca0000000026 */
[----:B------:R-:W-:-:S04]  /*08a0*/  FMUL.FTZ R29, R29, c[0x0][0x1ec] ;  /* 0x00007b001d1d7a20 */ /* 0x000fc80000410000 */
[----:B------:R-:W-:Y:S02]  /*08b0*/  @P0 FADD.FTZ R29, R41, R29 ;  /* 0x0000001d291d0221 */ /* 0x000fe40000010000 */
.L_x_12064:
[----:B------:R-:W-:Y:S05]  /*08c0*/  BSYNC B0 ;  /* 0x0000000000007941 */ /* 0x000fea0003800000 */
.L_x_12063:
[----:B------:R-:W-:Y:S01]  /*08d0*/  BSSY B0, `(.L_x_12065) ;  /* 0x0000005000007945 */ /* 0x000fe20003800000 */
[----:B------:R-:W-:Y:S05]  /*08e0*/  @!P6 BRA `(.L_x_12066) ;  /* 0x000000300000e947 */ /* 0x000fea0003800000 */
[----:B-----5:R-:W-:-:S05]  /*08f0*/  PRMT R30, RZ, 0x5410, R39 ;  /* 0x00005410ff1e7816 */ /* 0x020fca0000000027 */
[----:B------:R-:W-:-:S04]  /*0900*/  FMUL.FTZ R30, R30, c[0x0][0x1ec] ;  /* 0x00007b001e1e7a20 */ /* 0x000fc80000410000 */
[----:B------:R-:W-:Y:S02]  /*0910*/  @P0 FADD.FTZ R30, R42, R30 ;  /* 0x0000001e2a1e0221 */ /* 0x000fe40000010000 */
.L_x_12066:
[----:B------:R-:W-:Y:S05]  /*0920*/  BSYNC B0 ;  /* 0x0000000000007941 */ /* 0x000fea0003800000 */
.L_x_12065:
[----:B------:R-:W-:Y:S01]  /*0930*/  BSSY B0, `(.L_x_12067) ;  /* 0x0000005000007945 */ /* 0x000fe20003800000 */
[----:B------:R-:W-:Y:S05]  /*0940*/  @!P6 BRA `(.L_x_12068) ;  /* 0x000000300000e947 */ /* 0x000fea0003800000 */
[----:B-----5:R-:W-:-:S05]  /*0950*/  PRMT R31, RZ, 0x7610, R39 ;  /* 0x00007610ff1f7816 */ /* 0x020fca0000000027 */
[----:B------:R-:W-:-:S04]  /*0960*/  FMUL.FTZ R31, R31, c[0x0][0x1ec] ;  /* 0x00007b001f1f7a20 */ /* 0x000fc80000410000 */
[----:B------:R-:W-:Y:S02]  /*0970*/  @P0 FADD.FTZ R31, R43, R31 ;  /* 0x0000001f2b1f0221 */ /* 0x000fe40000010000 */
.L_x_12068:
[----:B------:R-:W-:Y:S05]  /*0980*/  BSYNC B0 ;  /* 0x0000000000007941 */ /* 0x000fea0003800000 */
.L_x_12067:
[----:B------:R-:W-:Y:S04]  /*0990*/  STG.E.128 [R8.64], R32 ;  /* 0x0000002008007986 */ /* 0x000fe8000c101d04 */
[----:B------:R0:W-:Y:S04]  /*09a0*/  STG.E.128 [R8.64+0x10], R28 ;  /* 0x0000101c08007986 */ /* 0x0001e8000c101d04 */
[----:B------:R-:W2:Y:S04]  /*09b0*/  @P0 LDG.E.128 R44, [R12.64] ;  /* 0x000000040c2c0981 */ /* 0x000ea8000c1e1d00 */
[----:B------:R-:W3:Y:S01]  /*09c0*/  @P0 LDG.E.128 R40, [R12.64+0x10] ;  /* 0x000010040c280981 */ /* 0x000ee2000c1e1d00 */
[----:B------:R-:W-:-:S02]  /*09d0*/  @!P6 ISETP.NE.U32.AND P1, PT, RZ, c[0x0][0x180], PT ;  /* 0x00006000ff00ea0c */ /* 0x000fc40003f25070 */
[----:B------:R-:W-:Y:S02]  /*09e0*/  @!P6 ISETP.NE.U32.AND P2, PT, RZ, c[0x0][0x180], PT ;  /* 0x00006000ff00ea0c */ /* 0x000fe40003f45070 */
[----:B------:R-:W-:Y:S02]  /*09f0*/  @!P6 ISETP.NE.U32.AND P4, PT, RZ, c[0x0][0x180], PT ;  /* 0x00006000ff00ea0c */ /* 0x000fe40003f85070 */
[----:B------:R-:W-:Y:S02]  /*0a00*/  @!P6 ISETP.NE.U32.AND P3, PT, RZ, c[0x0][0x180], PT ;  /* 0x00006000ff00ea0c */ /* 0x000fe40003f65070 */
[----:B------:R-:W-:Y:S02]  /*0a10*/  @!P6 ISETP.NE.AND.EX P1, PT, RZ, c[0x0][0x184], PT, P1 ;  /* 0x00006100ff00ea0c */ /* 0x000fe40003f25310 */
[----:B------:R-:W-:Y:S02]  /*0a20*/  @!P6 ISETP.NE.AND.EX P2, PT, RZ, c[0x0][0x184], PT, P2 ;  /* 0x00006100ff00ea0c */ /* 0x000fe40003f45320 */
[----:B------:R-:W-:-:S02]  /*0a30*/  @!P6 ISETP.NE.AND.EX P4, PT, RZ, c[0x0][0x184], PT, P4 ;  /* 0x00006100ff00ea0c */ /* 0x000fc40003f85340 */
[----:B------:R-:W-:Y:S02]  /*0a40*/  @!P6 ISETP.NE.AND.EX P3, PT, RZ, c[0x0][0x184], PT, P3 ;  /* 0x00006100ff00ea0c */ /* 0x000fe40003f65330 */
[----:B------:R-:W-:Y:S02]  /*0a50*/  @P5 MOV R11, 0x10 ;  /* 0x00000010000b5802 */ /* 0x000fe40000000f00 */
[----:B------:R-:W-:Y:S02]  /*0a60*/  @P5 IADD3 R10, R5, 0x80, RZ ;  /* 0x00000080050a5810 */ /* 0x000fe40007ffe0ff */
[----:B------:R-:W-:-:S03]  /*0a70*/  IADD3 R117, R7, 0x100, RZ ;  /* 0x0000010007757810 */ /* 0x000fc60007ffe0ff */
[----:B------:R-:W-:Y:S01]  /*0a80*/  @P5 IMAD.WIDE.U32 R10, R10, R11, c[0x0][0x170] ;  /* 0x00005c000a0a5625 */ /* 0x000fe200078e000b */
[----:B------:R-:W-:Y:S03]  /*0a90*/  BSSY B0, `(.L_x_12069) ;  /* 0x0000018000007945 */ /* 0x000fe60003800000 */
[-C--:B0-----:R-:W-:Y:S01]  /*0aa0*/  IMAD.WIDE.U32 R8, R15, R4.reuse, c[0x0][0x188] ;  /* 0x000062000f087625 */ /* 0x081fe200078e0004 */
[----:B-----5:R0:W5:Y:S03]  /*0ab0*/  @P5 LDG.E.128 R36, [R10.64] ;  /* 0x000000040a245981 */ /* 0x020166000c1e1d00 */
[----:B0-----:R-:W-:Y:S01]  /*0ac0*/  @P0 IMAD.WIDE.U32 R10, R117, R4, c[0x0][0x180] ;  /* 0x00006000750a0625 */ /* 0x001fe200078e0004 */
[----:B--2---:R-:W-:Y:S02]  /*0ad0*/  @!P6 FSEL R25, R45, RZ, P1 ;  /* 0x000000ff2d19e208 */ /* 0x004fe40000800000 */
[----:B------:R-:W-:-:S02]  /*0ae0*/  @!P6 FSEL R26, R46, RZ, P2 ;  /* 0x000000ff2e1ae208 */ /* 0x000fc40001000000 */
[----:B------:R-:W-:Y:S02]  /*0af0*/  @!P6 FSEL R27, R47, RZ, P4 ;  /* 0x000000ff2f1be208 */ /* 0x000fe40002000000 */
[----:B---3--:R-:W-:Y:S02]  /*0b00*/  @!P6 FSEL R20, R40, RZ, P3 ;  /* 0x000000ff2814e208 */ /* 0x008fe40001800000 */
[----:B------:R-:W-:Y:S02]  /*0b10*/  @!P6 ISETP.NE.U32.AND P1, PT, RZ, c[0x0][0x180], PT ;  /* 0x00006000ff00ea0c */ /* 0x000fe40003f25070 */
[----:B------:R-:W-:Y:S02]  /*0b20*/  @!P6 ISETP.NE.U32.AND P2, PT, RZ, c[0x0][0x180], PT ;  /* 0x00006000ff00ea0c */ /* 0x000fe40003f45070 */
[----:B------:R-:W-:Y:S02]  /*0b30*/  @!P6 ISETP.NE.U32.AND P4, PT, RZ, c[0x0][0x180], PT ;  /* 0x00006000ff00ea0c */ /* 0x000fe40003f85070 */
[----:B------:R-:W-:-:S02]  /*0b40*/  @!P6 ISETP.NE.U32.AND P3, PT, RZ, c[0x0][0x180], PT ;  /* 0x00006000ff00ea0c */ /* 0x000fc40003f65070 */
[----:B------:R-:W-:Y:S02]  /*0b50*/  @!P6 ISETP.NE.AND.EX P2, PT, RZ, c[0x0][0x184], PT, P2 ;  /* 0x00006100ff00ea0c */ /* 0x000fe40003f45320 */
[----:B------:R-:W-:Y:S02]  /*0b60*/  @!P6 ISETP.NE.AND.EX P4, PT, RZ, c[0x0][0x184], PT, P4 ;  /* 0x00006100ff00ea0c */ /* 0x000fe40003f85340 */
[----:B------:R-:W-:Y:S02]  /*0b70*/  @!P6 ISETP.NE.AND.EX P3, PT, RZ, c[0x0][0x184], PT, P3 ;  /* 0x00006100ff00ea0c */ /* 0x000fe40003f65330 */
[----:B------:R-:W-:Y:S02]  /*0b80*/  @!P6 ISETP.NE.AND.EX P1, PT, RZ, c[0x0][0x184], PT, P1 ;  /* 0x00006100ff00ea0c */ /* 0x000fe40003f25310 */
[----:B------:R-:W-:Y:S02]  /*0b90*/  @!P6 FSEL R21, R41, RZ, P2 ;  /* 0x000000ff2915e208 */ /* 0x000fe40001000000 */
[----:B------:R-:W-:-:S02]  /*0ba0*/  @!P6 FSEL R22, R42, RZ, P4 ;  /* 0x000000ff2a16e208 */ /* 0x000fc40002000000 */
[----:B------:R-:W-:Y:S02]  /*0bb0*/  @!P6 FSEL R23, R43, RZ, P3 ;  /* 0x000000ff2b17e208 */ /* 0x000fe40001800000 */
[----:B------:R-:W-:Y:S01]  /*0bc0*/  @!P6 FSEL R24, R44, RZ, P1 ;  /* 0x000000ff2c18e208 */ /* 0x000fe20000800000 */
[----:B------:R-:W-:Y:S05]  /*0bd0*/  @!P6 BRA `(.L_x_12070) ;  /* 0x000000300000e947 */ /* 0x000fea0003800000 */
[----:B-----5:R-:W-:-:S05]  /*0be0*/  PRMT R24, RZ, 0x5410, R36 ;  /* 0x00005410ff187816 */ /* 0x020fca0000000024 */
[----:B------:R-:W-:-:S04]  /*0bf0*/  FMUL.FTZ R24, R24, c[0x0][0x1ec] ;  /* 0x00007b0018187a20 */ /* 0x000fc80000410000 */
[----:B------:R-:W-:Y:S02]  /*0c00*/  @P0 FADD.FTZ R24, R44, R24 ;  /* 0x000000182c180221 */ /* 0x000fe40000010000 */
.L_x_12070:
[----:B------:R-:W-:Y:S05]  /*0c10*/  BSYNC B0 ;  /* 0x0000000000007941 */ /* 0x000fea0003800000 */
.L_x_12069:
[----:B------:R-:W-:Y:S01]  /*0c20*/  BSSY B0, `(.L_x_12071) ;  /* 0x0000005000007945 */ /* 0x000fe20003800000 */
[----:B------:R-:W-:Y:S05]  /*0c30*/  @!P6 BRA `(.L_x_12072) ;  /* 0x000000300000e947 */ /* 0x000fea0003800000 */
[----:B-----5:R-:W-:-:S05]  /*0c40*/  PRMT R25, RZ, 0x7610, R36 ;  /* 0x00007610ff197816 */ /* 0x020fca0000000024 */
[----:B------:R-:W-:-:S04]  /*0c50*/  FMUL.FTZ R25, R25, c[0x0][0x1ec] ;  /* 0x00007b0019197a20 */ /* 0x000fc80000410000 */
[----:B------:R-:W-:Y:S02]  /*0c60*/  @P0 FADD.FTZ R25, R45, R25 ;  /* 0x000000192d190221 */ /* 0x000fe40000010000 */
.L_x_12072:
[----:B------:R-:W-:Y:S05]  /*0c70*/  BSYNC B0 ;  /* 0x0000000000007941 */ /* 0x000fea0003800000 */
.L_x_12071:
[----:B------:R-:W-:Y:S01]  /*0c80*/  BSSY B0, `(.L_x_12073) ;  /* 0x0000005000007945 */ /* 0x000fe20003800000 */
[----:B------:R-:W-:Y:S05]  /*0c90*/  @!P6 BRA `(.L_x_12074) ;  /* 0x000000300000e947 */ /* 0x000fea0003800000 */
[----:B-----5:R-:W-:-:S05]  /*0ca0*/  PRMT R26, RZ, 0x5410, R37 ;  /* 0x00005410ff1a7816 */ /* 0x020fca0000000025 */
[----:B------:R-:W-:-:S04]  /*0cb0*/  FMUL.FTZ R26, R26, c[0x0][0x1ec] ;  /* 0x00007b001a1a7a20 */ /* 0x000fc80000410000 */
[----:B------:R-:W-:Y:S02]  /*0cc0*/  @P0 FADD.FTZ R26, R46, R26 ;  /* 0x0000001a2e1a0221 */ /* 0x000fe40000010000 */
.L_x_12074:
[----:B------:R-:W-:Y:S05]  /*0cd0*/  BSYNC B0 ;  /* 0x0000000000007941 */ /* 0x000fea0003800000 */
.L_x_12073:
[----:B------:R-:W-:Y:S01]  /*0ce0*/  BSSY B0, `(.L_x_12075) ;  /* 0x0000005000007945 */ /* 0x000fe20003800000 */
[----:B------:R-:W-:Y:S05]  /*0cf0*/  @!P6 BRA `(.L_x_12076) ;  /* 0x000000300000e947 */ /* 0x000fea0003800000 */
[----:B-----5:R-:W-:-:S05]  /*0d00*/  PRMT R27, RZ, 0x7610, R37 ;  /* 0x00007610ff1b7816 */ /* 0x020fca0000000025 */
[----:B------:R-:W-:-:S04]  /*0d10*/  FMUL.FTZ R27, R27, c[0x0][0x1ec] ;  /* 0x00007b001b1b7a20 */ /* 0x000fc80000410000 */
[----:B------:R-:W-:Y:S02]  /*0d20*/  @P0 FADD.FTZ R27, R47, R27 ;  /* 0x0000001b2f1b0221 */ /* 0x000fe40000010000 */
.L_x_12076:
[----:B------:R-:W-:Y:S05]  /*0d30*/  BSYNC B0 ;  /* 0x0000000000007941 */ /* 0x000fea0003800000 */
.L_x_12075:
[----:B------:R-:W-:Y:S01]  /*0d40*/  BSSY B0, `(.L_x_12077) ;  /* 0x0000005000007945 */ /* 0x000fe20003800000 */
[----:B------:R-:W-:Y:S05]  /*0d50*/  @!P6 BRA `(.L_x_12078) ;  /* 0x000000300000e947 */ /* 0x000fea0003800000 */
[----:B-----5:R-:W-:-:S05]  /*0d60*/  PRMT R20, RZ, 0x5410, R38 ;  /* 0x00005410ff147816 */ /* 0x020fca0000000026 */
[----:B------:R-:W-:-:S04]  /*0d70*/  FMUL.FTZ R20, R20, c[0x0][0x1ec] ;  /* 0x00007b0014147a20 */ /* 0x000fc80000410000 */
[----:B------:R-:W-:Y:S02]  /*0d80*/  @P0 FADD.FTZ R20, R40, R20 ;  /* 0x0000001428140221 */ /* 0x000fe40000010000 */
.L_x_12078:
[----:B------:R-:W-:Y:S05]  /*0d90*/  BSYNC B0 ;  /* 0x0000000000007941 */ /* 0x000fea0003800000 */
.L_x_12077:
[----:B------:R-:W-:Y:S01]  /*0da0*/  BSSY B0, `(.L_x_12079) ;  /* 0x0000005000007945 */ /* 0x000fe20003800000 */
[----:B------:R-:W-:Y:S05]  /*0db0*/  @!P6 BRA `(.L_x_12080) ;  /* 0x000000300000e947 */ /* 0x000fea0003800000 */
[----:B-----5:R-:W-:-:S05]  /*0dc0*/  PRMT R21, RZ, 0x7610, R38 ;  /* 0x00007610ff157816 */ /* 0x020fca0000000026 */
[----:B------:R-:W-:-:S04]  /*0dd0*/  FMUL.FTZ R21, R21, c[0x0][0x1ec] ;  /* 0x00007b0015157a20 */ /* 0x000fc80000410000 */
[----:B------:R-:W-:Y:S02]  /*0de0*/  @P0 FADD.FTZ R21, R41, R21 ;  /* 0x0000001529150221 */ /* 0x000fe40000010000 */
.L_x_12080:
[----:B------:R-:W-:Y:S05]  /*0df0*/  BSYNC B0 ;  /* 0x0000000000007941 */ /* 0x000fea0003800000 */
.L_x_12079:
[----:B------:R-:W-:Y:S01]  /*0e00*/  BSSY B0, `(.L_x_12081) ;  /* 0x0000005000007945 */ /* 0x000fe20003800000 */
[----:B------:R-:W-:Y:S05]  /*0e10*/  @!P6 BRA `(.L_x_12082) ;  /* 0x000000300000e947 */ /* 0x000fea0003800000 */
[----:B-----5:R-:W-:-:S05]  /*0e20*/  PRMT R22, RZ, 0x5410, R39 ;  /* 0x00005410ff167816 */ /* 0x020fca0000000027 */
[----:B------:R-:W-:-:S04]  /*0e30*/  FMUL.FTZ R22, R22, c[0x0][0x1ec] ;  /* 0x00007b0016167a20 */ /* 0x000fc80000410000 */
[----:B------:R-:W-:Y:S02]  /*0e40*/  @P0 FADD.FTZ R22, R42, R22 ;  /* 0x000000162a160221 */ /* 0x000fe40000010000 */
.L_x_12082:
[----:B------:R-:W-:Y:S05]  /*0e50*/  BSYNC B0 ;  /* 0x0000000000007941 */ /* 0x000fea0003800000 */
.L_x_12081:
[----:B------:R-:W-:Y:S01]  /*0e60*/  BSSY B0, `(.L_x_12083) ;  /* 0x0000005000007945 */ /* 0x000fe20003800000 */
[----:B------:R-:W-:Y:S05]  /*0e70*/  @!P6 BRA `(.L_x_12084) ;  /* 0x000000300000e947 */ /* 0x000fea0003800000 */
[----:B-----5:R-:W-:-:S05]  /*0e80*/  PRMT R23, RZ, 0x7610, R39 ;  /* 0x00007610ff177816 */ /* 0x020fca0000000027 */
[----:B------:R-:W-:-:S04]  /*0e90*/  FMUL.FTZ R23, R23, c[0x0][0x1ec] ;  /* 0x00007b0017177a20 */ /* 0x000fc80000410000 */
[----:B------:R-:W-:Y:S02]  /*0ea0*/  @P0 FADD.FTZ R23, R43, R23 ;  /* 0x000000172b170221 */ /* 0x000fe40000010000 */
.L_x_12084:
[----:B------:R-:W-:Y:S05]  /*0eb0*/  BSYNC B0 ;  /* 0x0000000000007941 */ /* 0x000fea0003800000 */
.L_x_12083:
        /* <DEDUP_REMOVED lines=15> */
[----:B------:R-:W-:-:S02]  /*0fb0*/  @!P6 ISETP.NE.AND.EX P4, PT, RZ, c[0x0][0x184], PT, P4 ;  /* 0x00006100ff00ea0c */ /* 0x000fc40003f85340 */
[----:B------:R-:W-:Y:S02]  /*0fc0*/  @!P6 ISETP.NE.AND.EX P3, PT, RZ, c[0x0][0x184], PT, P3 ;  /* 0x00006100ff00ea0c */ /* 0x000fe40003f65330 */
[----:B------:R-:W-:Y:S01]  /*0fd0*/  IADD3 R115, R7, 0x180, RZ ;  /* 0x0000018007737810 */ /* 0x000fe20007ffe0ff */
[----:B------:R-:W-:-:S04]  /*0fe0*/  IMAD.WIDE.U32 R6, R117, R4, c[0x0][0x188] ;  /* 0x0000620075067625 */ /* 0x000fc800078e0004 */
[----:B0-----:R-:W-:Y:S01]  /*0ff0*/  @P0 IMAD.WIDE.U32 R8, R115, R4, c[0x0][0x180] ;  /* 0x0000600073080625 */ /* 0x001fe200078e0004 */
[----:B--2---:R-:W-:Y:S02]  /*1000*/  @!P6 FSEL R17, R45, RZ, P1 ;  /* 0x000000ff2d11e208 */ /* 0x004fe40000800000 */
[----:B------:R-:W-:Y:S02]  /*1010*/  @!P6 FSEL R18, R46, RZ, P2 ;  /* 0x000000ff2e12e208 */ /* 0x000fe40001000000 */
        /* <DEDUP_REMOVED lines=11> */
[----:B------:R-:W-:Y:S02]  /*10d0*/  @!P6 FSEL R14, R42, RZ, P4 ;  /* 0x000000ff2a0ee208 */ /* 0x000fe40002000000 */
[----:B------:R-:W-:Y:S02]  /*10e0*/  @!P6 FSEL R15, R43, RZ, P3 ;  /* 0x000000ff2b0fe208 */ /* 0x000fe40001800000 */
[----:B------:R-:W-:Y:S01]  /*10f0*/  @!P6 FSEL R16, R44, RZ, P1 ;  /* 0x000000ff2c10e208 */ /* 0x000fe20000800000 */
[----:B------:R-:W-:Y:S05]  /*1100*/  @!P6 BRA `(.L_x_12086) ;  /* 0x000000300000e947 */ /* 0x000fea0003800000 */
[----:B-----5:R-:W-:-:S05]  /*1110*/  PRMT R16, RZ, 0x5410, R36 ;  /* 0x00005410ff107816 */ /* 0x020fca0000000024 */
[----:B------:R-:W-:-:S04]  /*1120*/  FMUL.FTZ R16, R16, c[0x0][0x1ec] ;  /* 0x00007b0010107a20 */ /* 0x000fc80000410000 */
[----:B------:R-:W-:Y:S02]  /*1130*/  @P0 FADD.FTZ R16, R44, R16 ;  /* 0x000000102c100221 */ /* 0x000fe40000010000 */
.L_x_12086:
[----:B------:R-:W-:Y:S05]  /*1140*/  BSYNC B0 ;  /* 0x0000000000007941 */ /* 0x000fea0003800000 */
.L_x_12085:
[----:B------:R-:W-:Y:S01]  /*1150*/  BSSY B0, `(.L_x_12087) ;  /* 0x0000005000007945 */ /* 0x000fe20003800000 */
[----:B------:R-:W-:Y:S05]  /*1160*/  @!P6 BRA `(.L_x_12088) ;  /* 0x000000300000e947 */ /* 0x000fea0003800000 */
[----:B-----5:R-:W-:-:S05]  /*1170*/  PRMT R17, RZ, 0x7610, R36 ;  /* 0x00007610ff117816 */ /* 0x020fca0000000024 */
[----:B------:R-:W-:-:S04]  /*1180*/  FMUL.FTZ R17, R17, c[0x0][0x1ec] ;  /* 0x00007b0011117a20 */ /* 0x000fc80000410000 */
[----:B------:R-:W-:Y:S02]  /*1190*/  @P0 FADD.FTZ R17, R45, R17 ;  /* 0x000000112d110221 */ /* 0x000fe40000010000 */
.L_x_12088:
[----:B------:R-:W-:Y:S05]  /*11a0*/  BSYNC B0 ;  /* 0x0000000000007941 */ /* 0x000fea0003800000 */
.L_x_12087:
[----:B------:R-:W-:Y:S01]  /*11b0*/  BSSY B0, `(.L_x_12089) ;  /* 0x0000005000007945 */ /* 0x000fe20003800000 */
[----:B------:R-:W-:Y:S05]  /*11c0*/  @!P6 BRA `(.L_x_12090) ;  /* 0x000000300000e947 */ /* 0x000fea0003800000 */
[----:B-----5:R-:W-:-:S05]  /*11d0*/  PRMT R18, RZ, 0x5410, R37 ;  /* 0x00005410ff127816 */ /* 0x020fca0000000025 */
[----:B------:R-:W-:-:S04]  /*11e0*/  FMUL.FTZ R18, R18, c[0x0][0x1ec] ;  /* 0x00007b0012127a20 */ /* 0x000fc80000410000 */
[----:B------:R-:W-:Y:S02]  /*11f0*/  @P0 FADD.FTZ R18, R46, R18 ;  /* 0x000000122e120221 */ /* 0x000fe40000010000 */
.L_x_12090:
[----:B------:R-:W-:Y:S05]  /*1200*/  BSYNC B0 ;  /* 0x0000000000007941 */ /* 0x000fea0003800000 */
.L_x_12089:
[----:B------:R-:W-:Y:S01]  /*1210*/  BSSY B0, `(.L_x_12091) ;  /* 0x0000005000007945 */ /* 0x000fe20003800000 */
[----:B------:R-:W-:Y:S05]  /*1220*/  @!P6 BRA `(.L_x_12092) ;  /* 0x000000300000e947 */ /* 0x000fea0003800000 */
[----:B-----5:R-:W-:-:S05]  /*1230*/  PRMT R19, RZ, 0x7610, R37 ;  /* 0x00007610ff137816 */ /* 0x020fca0000000025 */
[----:B------:R-:W-:-:S04]  /*1240*/  FMUL.FTZ R19, R19, c[0x0][0x1ec] ;  /* 0x00007b0013137a20 */ /* 0x000fc80000410000 */
[----:B------:R-:W-:Y:S02]  /*1250*/  @P0 FADD.FTZ R19, R47, R19 ;  /* 0x000000132f130221 */ /* 0x000fe40000010000 */
.L_x_12092:
[----:B------:R-:W-:Y:S05]  /*1260*/  BSYNC B0 ;  /* 0x0000000000007941 */ /* 0x000fea0003800000 */
.L_x_12091:
[----:B------:R-:W-:Y:S01]  /*1270*/  BSSY B0, `(.L_x_12093) ;  /* 0x0000005000007945 */ /* 0x000fe20003800000 */
[----:B------:R-:W-:Y:S05]  /*1280*/  @!P6 BRA `(.L_x_12094) ;  /* 0x000000300000e947 */ /* 0x000fea0003800000 */
[----:B-----5:R-:W-:-:S05]  /*1290*/  PRMT R12, RZ, 0x5410, R38 ;  /* 0x00005410ff0c7816 */ /* 0x020fca0000000026 */
[----:B------:R-:W-:-:S04]  /*12a0*/  FMUL.FTZ R12, R12, c[0x0][0x1ec] ;  /* 0x00007b000c0c7a20 */ /* 0x000fc80000410000 */
[----:B------:R-:W-:Y:S02]  /*12b0*/  @P0 FADD.FTZ R12, R40, R12 ;  /* 0x0000000c280c0221 */ /* 0x000fe40000010000 */
.L_x_12094:
[----:B------:R-:W-:Y:S05]  /*12c0*/  BSYNC B0 ;  /* 0x0000000000007941 */ /* 0x000fea0003800000 */
.L_x_12093:
[----:B------:R-:W-:Y:S01]  /*12d0*/  BSSY B0, `(.L_x_12095) ;  /* 0x0000005000007945 */ /* 0x000fe20003800000 */
[----:B------:R-:W-:Y:S05]  /*12e0*/  @!P6 BRA `(.L_x_12096) ;  /* 0x000000300000e947 */ /* 0x000fea0003800000 */
[----:B-----5:R-:W-:-:S05]  /*12f0*/  PRMT R13, RZ, 0x7610, R38 ;  /* 0x00007610ff0d7816 */ /* 0x020fca0000000026 */
[----:B------:R-:W-:-:S04]  /*1300*/  FMUL.FTZ R13, R13, c[0x0][0x1ec] ;  /* 0x00007b000d0d7a20 */ /* 0x000fc80000410000 */
[----:B------:R-:W-:Y:S02]  /*1310*/  @P0 FADD.FTZ R13, R41, R13 ;  /* 0x0000000d290d0221 */ /* 0x000fe40000010000 */
.L_x_12096:
[----:B------:R-:W-:Y:S05]  /*1320*/  BSYNC B0 ;  /* 0x0000000000007941 */ /* 0x000fea0003800000 */
.L_x_12095:
[----:B------:R-:W-:Y:S01]  /*1330*/  BSSY B0, `(.L_x_12097) ;  /* 0x0000005000007945 */ /* 0x000fe20003800000 */
[----:B------:R-:W-:Y:S05]  /*1340*/  @!P6 BRA `(.L_x_12098) ;  /* 0x000000300000e947 */ /* 0x000fea0003800000 */
[----:B-----5:R-:W-:-:S05]  /*1350*/  PRMT R14, RZ, 0x5410, R39 ;  /* 0x00005410ff0e7816 */ /* 0x020fca0000000027 */
[----:B------:R-:W-:-:S04]  /*1360*/  FMUL.FTZ R14, R14, c[0x0][0x1ec] ;  /* 0x00007b000e0e7a20 */ /* 0x000fc80000410000 */
[----:B------:R-:W-:Y:S02]  /*1370*/  @P0 FADD.FTZ R14, R42, R14 ;  /* 0x0000000e2a0e0221 */ /* 0x000fe40000010000 */
.L_x_12098:
[----:B------:R-:W-:Y:S05]  /*1380*/  BSYNC B0 ;  /* 0x0000000000007941 */ /* 0x000fea0003800000 */
.L_x_12097:
[----:B------:R-:W-:Y:S01]  /*1390*/  BSSY B0, `(.L_x_12099) ;  /* 0x0000005000007945 */ /* 0x000fe20003800000 */
[----:B------:R-:W-:Y:S05]  /*13a0*/  @!P6 BRA `(.L_x_12100) ;  /* 0x000000300000e947 */ /* 0x000fea0003800000 */
[----:B-----5:R-:W-:-:S05]  /*13b0*/  PRMT R15, RZ, 0x7610, R39 ;  /* 0x00007610ff0f7816 */ /* 0x020fca0000000027 */
[----:B------:R-:W-:-:S04]  /*13c0*/  FMUL.FTZ R15, R15, c[0x0][0x1ec] ;  /* 0x00007b000f0f7a20 */ /* 0x000fc80000410000 */
[----:B------:R-:W-:Y:S02]  /*13d0*/  @P0 FADD.FTZ R15, R43, R15 ;  /* 0x0000000f2b0f0221 */ /* 0x000fe40000010000 */
.L_x_12100:
[----:B------:R-:W-:Y:S05]  /*13e0*/  BSYNC B0 ;  /* 0x0000000000007941 */ /* 0x000fea0003800000 */
.L_x_12099:
[----:B------:R-:W-:Y:S04]  /*13f0*/  STG.E.128 [R6.64], R16 ;  /* 0x0000001006007986 */ /* 0x000fe8000c101d04 */
[----:B------:R0:W-:Y:S04]  /*1400*/  STG.E.128 [R6.64+0x10], R12 ;  /* 0x0000100c06007986 */ /* 0x0001e8000c101d04 */
[----:B------:R-:W2:Y:S04]  /*1410*/  @P0 LDG.E.128 R44, [R8.64] ;  /* 0x00000004082c0981 */ /* 0x000ea8000c1e1d00 */
[----:B------:R2:W3:Y:S01]  /*1420*/  @P0 LDG.E.128 R40, [R8.64+0x10] ;  /* 0x0000100408280981 */ /* 0x0004e2000c1e1d00 */
[----:B------:R-:W-:-:S02]  /*1430*/  @P5 MOV R11, 0x10 ;  /* 0x00000010000b5802 */ /* 0x000fc40000000f00 */
[----:B------:R-:W-:-:S05]  /*1440*/  @P5 IADD3 R10, R5, 0x180, RZ ;  /* 0x00000180050a5810 */ /* 0x000fca0007ffe0ff */
[----:B------:R-:W-:Y:S01]  /*1450*/  @P5 IMAD.WIDE.U32 R10, R10, R11, c[0x0][0x170] ;  /* 0x00005c000a0a5625 */ /* 0x000fe200078e000b */
[----:B------:R-:W-:-:S04]  /*1460*/  @!P6 ISETP.NE.U32.AND P3, PT, RZ, c[0x0][0x180], PT ;  /* 0x00006000ff00ea0c */ /* 0x000fc80003f65070 */
[----:B-----5:R1:W5:Y:S01]  /*1470*/  @P5 LDG.E.128 R36, [R10.64] ;  /* 0x000000040a245981 */ /* 0x020362000c1e1d00 */
[----:B------:R-:W-:Y:S01]  /*1480*/  @!P6 ISETP.NE.U32.AND P5, PT, RZ, c[0x0][0x180], PT ;  /* 0x00006000ff00ea0c */ /* 0x000fe20003fa5070 */
[----:B------:R-:W-:Y:S01]  /*1490*/  BSSY B0, `(.L_x_12101) ;  /* 0x000001b000007945 */ /* 0x000fe20003800000 */
[----:B------:R-:W-:Y:S01]  /*14a0*/  @!P6 ISETP.NE.U32.AND P4, PT, RZ, c[0x0][0x180], PT ;  /* 0x00006000ff00ea0c */ /* 0x000fe20003f85070 */
[----:B------:R-:W-:Y:S01]  /*14b0*/  IMAD.WIDE.U32 R114, R115, R4, c[0x0][0x188] ;  /* 0x0000620073727625 */ /* 0x000fe200078e0004 */
[----:B------:R-:W-:Y:S02]  /*14c0*/  @!P6 ISETP.NE.AND.EX P3, PT, RZ, c[0x0][0x184], PT, P3 ;  /* 0x00006100ff00ea0c */ /* 0x000fe40003f65330 */
[----:B------:R-:W-:Y:S02]  /*14d0*/  @!P6 ISETP.NE.AND.EX P5, PT, RZ, c[0x0][0x184], PT, P5 ;  /* 0x00006100ff00ea0c */ /* 0x000fe40003fa5350 */
[----:B------:R-:W-:Y:S02]  /*14e0*/  @!P6 ISETP.NE.AND.EX P4, PT, RZ, c[0x0][0x184], PT, P4 ;  /* 0x00006100ff00ea0c */ /* 0x000fe40003f85340 */
[----:B------:R-:W-:-:S02]  /*14f0*/  @!P6 ISETP.NE.U32.AND P1, PT, RZ, c[0x0][0x180], PT ;  /* 0x00006000ff00ea0c */ /* 0x000fc40003f25070 */
[----:B------:R-:W-:Y:S02]  /*1500*/  @!P6 ISETP.NE.U32.AND P2, PT, RZ, c[0x0][0x180], PT ;  /* 0x00006000ff00ea0c */ /* 0x000fe40003f45070 */
[----:B------:R-:W-:Y:S02]  /*1510*/  @!P6 ISETP.NE.AND.EX P1, PT, RZ, c[0x0][0x184], PT, P1 ;  /* 0x00006100ff00ea0c */ /* 0x000fe40003f25310 */
[----:B------:R-:W-:Y:S02]  /*1520*/  @!P6 ISETP.NE.AND.EX P2, PT, RZ, c[0x0][0x184], PT, P2 ;  /* 0x00006100ff00ea0c */ /* 0x000fe40003f45320 */
[----:B--2---:R-:W-:Y:S02]  /*1530*/  @!P6 FSEL R9, R45, RZ, P3 ;  /* 0x000000ff2d09e208 */ /* 0x004fe40001800000 */
[----:B-1----:R-:W-:Y:S02]  /*1540*/  @!P6 FSEL R11, R47, RZ, P5 ;  /* 0x000000ff2f0be208 */ /* 0x002fe40002800000 */
[----:B------:R-:W-:-:S02]  /*1550*/  @!P6 ISETP.NE.U32.AND P3, PT, RZ, c[0x0][0x180], PT ;  /* 0x00006000ff00ea0c */ /* 0x000fc40003f65070 */
[----:B------:R-:W-:Y:S02]  /*1560*/  @!P6 ISETP.NE.U32.AND P5, PT, RZ, c[0x0][0x180], PT ;  /* 0x00006000ff00ea0c */ /* 0x000fe40003fa5070 */
[----:B------:R-:W-:Y:S02]  /*1570*/  @!P6 FSEL R10, R46, RZ, P4 ;  /* 0x000000ff2e0ae208 */ /* 0x000fe40002000000 */
[----:B------:R-:W-:Y:S02]  /*1580*/  @!P6 ISETP.NE.U32.AND P4, PT, RZ, c[0x0][0x180], PT ;  /* 0x00006000ff00ea0c */ /* 0x000fe40003f85070 */
[----:B------:R-:W-:Y:S02]  /*1590*/  @!P6 ISETP.NE.AND.EX P3, PT, RZ, c[0x0][0x184], PT, P3 ;  /* 0x00006100ff00ea0c */ /* 0x000fe40003f65330 */
[----:B------:R-:W-:Y:S02]  /*15a0*/  @!P6 ISETP.NE.AND.EX P5, PT, RZ, c[0x0][0x184], PT, P5 ;  /* 0x00006100ff00ea0c */ /* 0x000fe40003fa5350 */
[----:B------:R-:W-:-:S02]  /*15b0*/  @!P6 ISETP.NE.AND.EX P4, PT, RZ, c[0x0][0x184], PT, P4 ;  /* 0x00006100ff00ea0c */ /* 0x000fc40003f85340 */
[----:B---3--:R-:W-:Y:S02]  /*15c0*/  @!P6 FSEL R4, R40, RZ, P2 ;  /* 0x000000ff2804e208 */ /* 0x008fe40001000000 */
[----:B------:R-:W-:Y:S02]  /*15d0*/  @!P6 FSEL R5, R41, RZ, P3 ;  /* 0x000000ff2905e208 */ /* 0x000fe40001800000 */
[----:B0-----:R-:W-:Y:S02]  /*15e0*/  @!P6 FSEL R6, R42, RZ, P5 ;  /* 0x000000ff2a06e208 */ /* 0x001fe40002800000 */
[----:B------:R-:W-:Y:S01]  /*15f0*/  @!P6 FSEL R8, R44, RZ, P1 ;  /* 0x000000ff2c08e208 */ /* 0x000fe20000800000 */
[----:B------:R-:W-:Y:S05]  /*1600*/  @!P6 BRA `(.L_x_12102) ;  /* 0x000000300000e947 */ /* 0x000fea0003800000 */
[----:B-----5:R-:W-:-:S05]  /*1610*/  PRMT R8, RZ, 0x5410, R36 ;  /* 0x00005410ff087816 */ /* 0x020fca0000000024 */
[----:B------:R-:W-:-:S04]  /*1620*/  FMUL.FTZ R8, R8, c[0x0][0x1ec] ;  /* 0x00007b0008087a20 */ /* 0x000fc80000410000 */
[----:B------:R-:W-:Y:S02]  /*1630*/  @P0 FADD.FTZ R8, R44, R8 ;  /* 0x000000082c080221 */ /* 0x000fe40000010000 */
.L_x_12102:
[----:B------:R-:W-:Y:S05]  /*1640*/  BSYNC B0 ;  /* 0x0000000000007941 */ /* 0x000fea0003800000 */
.L_x_12101:
[----:B------:R-:W-:Y:S01]  /*1650*/  BSSY B0, `(.L_x_12103) ;  /* 0x0000005000007945 */ /* 0x000fe20003800000 */
[----:B------:R-:W-:Y:S05]  /*1660*/  @!P6 BRA `(.L_x_12104) ;  /* 0x000000300000e947 */ /* 0x000fea0003800000 */
[----:B-----5:R-:W-:-:S05]  /*1670*/  PRMT R9, RZ, 0x7610, R36 ;  /* 0x00007610ff097816 */ /* 0x020fca0000000024 */
[----:B------:R-:W-:-:S04]  /*1680*/  FMUL.FTZ R9, R9, c[0x0][0x1ec] ;  /* 0x00007b0009097a20 */ /* 0x000fc80000410000 */
[----:B------:R-:W-:Y:S02]  /*1690*/  @P0 FADD.FTZ R9, R45, R9 ;  /* 0x000000092d090221 */ /* 0x000fe40000010000 */
.L_x_12104:
[----:B------:R-:W-:Y:S05]  /*16a0*/  BSYNC B0 ;  /* 0x0000000000007941 */ /* 0x000fea0003800000 */
.L_x_12103:
[----:B------:R-:W-:Y:S01]  /*16b0*/  BSSY B0, `(.L_x_12105) ;  /* 0x0000005000007945 */ /* 0x000fe20003800000 */
[----:B------:R-:W-:Y:S05]  /*16c0*/  @!P6 BRA `(.L_x_12106) ;  /* 0x000000300000e947 */ /* 0x000fea0003800000 */
[----:B-----5:R-:W-:-:S05]  /*16d0*/  PRMT R10, RZ, 0x5410, R37 ;  /* 0x00005410ff0a7816 */ /* 0x020fca0000000025 */
[----:B------:R-:W-:-:S04]  /*16e0*/  FMUL.FTZ R10, R10, c[0x0][0x1ec] ;  /* 0x00007b000a0a7a20 */ /* 0x000fc80000410000 */
[----:B------:R-:W-:Y:S02]  /*16f0*/  @P0 FADD.FTZ R10, R46, R10 ;  /* 0x0000000a2e0a0221 */ /* 0x000fe40000010000 */
.L_x_12106:
[----:B------:R-:W-:Y:S05]  /*1700*/  BSYNC B0 ;  /* 0x0000000000007941 */ /* 0x000fea0003800000 */
.L_x_12105:
[----:B------:R-:W-:Y:S01]  /*1710*/  BSSY B0, `(.L_x_12107) ;  /* 0x0000005000007945 */ /* 0x000fe20003800000 */
[----:B------:R-:W-:Y:S05]  /*1720*/  @!P6 BRA `(.L_x_12108) ;  /* 0x000000300000e947 */ /* 0x000fea0003800000 */
[----:B-----5:R-:W-:-:S05]  /*1730*/  PRMT R11, RZ, 0x7610, R37 ;  /* 0x00007610ff0b7816 */ /* 0x020fca0000000025 */
[----:B------:R-:W-:-:S04]  /*1740*/  FMUL.FTZ R11, R11, c[0x0][0x1ec] ;  /* 0x00007b000b0b7a20 */ /* 0x000fc80000410000 */
[----:B------:R-:W-:Y:S02]  /*1750*/  @P0 FADD.FTZ R11, R47, R11 ;  /* 0x0000000b2f0b0221 */ /* 0x000fe40000010000 */
.L_x_12108:
[----:B------:R-:W-:Y:S05]  /*1760*/  BSYNC B0 ;  /* 0x0000000000007941 */ /* 0x000fea0003800000 */
.L_x_12107:
[----:B------:R-:W-:Y:S01]  /*1770*/  BSSY B0, `(.L_x_12109) ;  /* 0x0000005000007945 */ /* 0x000fe20003800000 */
[----:B------:R-:W-:Y:S05]  /*1780*/  @!P6 BRA `(.L_x_12110) ;  /* 0x000000300000e947 */ /* 0x000fea0003800000 */
[----:B-----5:R-:W-:-:S05]  /*1790*/  PRMT R4, RZ, 0x5410, R38 ;  /* 0x00005410ff047816 */ /* 0x020fca0000000026 */
[----:B------:R-:W-:-:S04]  /*17a0*/  FMUL.FTZ R4, R4, c[0x0][0x1ec] ;  /* 0x00007b0004047a20 */ /* 0x000fc80000410000 */
[----:B------:R-:W-:Y:S02]  /*17b0*/  @P0 FADD.FTZ R4, R40, R4 ;  /* 0x0000000428040221 */ /* 0x000fe40000010000 */
.L_x_12110:
[----:B------:R-:W-:Y:S05]  /*17c0*/  BSYNC B0 ;  /* 0x0000000000007941 */ /* 0x000fea0003800000 */
.L_x_12109:
[----:B------:R-:W-:Y:S01]  /*17d0*/  BSSY B0, `(.L_x_12111) ;  /* 0x0000005000007945 */ /* 0x000fe20003800000 */
[----:B------:R-:W-:Y:S05]  /*17e0*/  @!P6 BRA `(.L_x_12112) ;  /* 0x000000300000e947 */ /* 0x000fea0003800000 */
[----:B-----5:R-:W-:-:S05]  /*17f0*/  PRMT R5, RZ, 0x7610, R38 ;  /* 0x00007610ff057816 */ /* 0x020fca0000000026 */
[----:B------:R-:W-:-:S04]  /*1800*/  FMUL.FTZ R5, R5, c[0x0][0x1ec] ;  /* 0x00007b0005057a20 */ /* 0x000fc80000410000 */
[----:B------:R-:W-:Y:S02]  /*1810*/  @P0 FADD.FTZ R5, R41, R5 ;  /* 0x0000000529050221 */ /* 0x000fe40000010000 */
.L_x_12112:
[----:B------:R-:W-:Y:S05]  /*1820*/  BSYNC B0 ;  /* 0x0000000000007941 */ /* 0x000fea0003800000 */
.L_x_12111:
[----:B------:R-:W-:Y:S01]  /*1830*/  BSSY B0, `(.L_x_12113) ;  /* 0x0000005000007945 */ /* 0x000fe20003800000 */
[----:B------:R-:W-:Y:S05]  /*1840*/  @!P6 BRA `(.L_x_12114) ;  /* 0x000000300000e947 */ /* 0x000fea0003800000 */
[----:B-----5:R-:W-:-:S05]  /*1850*/  PRMT R6, RZ, 0x5410, R39 ;  /* 0x00005410ff067816 */ /* 0x020fca0000000027 */
[----:B------:R-:W-:-:S04]  /*1860*/  FMUL.FTZ R6, R6, c[0x0][0x1ec] ;  /* 0x00007b0006067a20 */ /* 0x000fc80000410000 */
[----:B------:R-:W-:Y:S02]  /*1870*/  @P0 FADD.FTZ R6, R42, R6 ;  /* 0x000000062a060221 */ /* 0x000fe40000010000 */
.L_x_12114:
[----:B------:R-:W-:Y:S05]  /*1880*/  BSYNC B0 ;  /* 0x0000000000007941 */ /* 0x000fea0003800000 */
.L_x_12113:
[----:B------:R-:W-:Y:S01]  /*1890*/  BSSY B0, `(.L_x_12115) ;  /* 0x0000006000007945 */ /* 0x000fe20003800000 */
[----:B------:R-:W-:Y:S01]  /*18a0*/  @!P6 FSEL R7, R43, RZ, P4 ;  /* 0x000000ff2b07e208 */ /* 0x000fe20002000000 */
[----:B------:R-:W-:Y:S05]  /*18b0*/  @!P6 BRA `(.L_x_12116) ;  /* 0x000000300000e947 */ /* 0x000fea0003800000 */
[----:B-----5:R-:W-:-:S05]  /*18c0*/  PRMT R7, RZ, 0x7610, R39 ;  /* 0x00007610ff077816 */ /* 0x020fca0000000027 */
[----:B------:R-:W-:-:S04]  /*18d0*/  FMUL.FTZ R7, R7, c[0x0][0x1ec] ;  /* 0x00007b0007077a20 */ /* 0x000fc80000410000 */
[----:B------:R-:W-:Y:S02]  /*18e0*/  @P0 FADD.FTZ R7, R43, R7 ;  /* 0x000000072b070221 */ /* 0x000fe40000010000 */
.L_x_12116:
[----:B------:R-:W-:Y:S05]  /*18f0*/  BSYNC B0 ;  /* 0x0000000000007941 */ /* 0x000fea0003800000 */
.L_x_12115:
[----:B------:R-:W-:Y:S01]  /*1900*/  FADD.FTZ R112, RZ, R32 ;  /* 0x00000020ff707221 */ /* 0x000fe20000010000 */
[----:B------:R-:W-:Y:S01]  /*1910*/  STG.E.128 [R114.64], R8 ;  /* 0x0000000872007986 */ /* 0x000fe2000c101d04 */
[----:B------:R-:W-:Y:S02]  /*1920*/  LOP3.LUT P1, RZ, R3, 0xff, RZ, 0xc0, !PT ;  /* 0x000000ff03ff7812 */ /* 0x000fe4000782c0ff */
[----:B------:R-:W-:Y:S01]  /*1930*/  FADD.FTZ R117, R112, R33 ;  /* 0x0000002170757221 */ /* 0x000fe20000010000 */
[----:B------:R0:W-:Y:S01]  /*1940*/  STG.E.128 [R114.64+0x10], R4 ;  /* 0x0000100472007986 */ /* 0x0001e2000c101d04 */
[----:B------:R-:W-:Y:S02]  /*1950*/  LOP3.LUT P0, RZ, R0, 0x1f, RZ, 0xc0, !PT ;  /* 0x0000001f00ff7812 */ /* 0x000fe4000780c0ff */
[----:B------:R-:W-:Y:S01]  /*1960*/  FADD.FTZ R112, R117, R34 ;  /* 0x0000002275707221 */ /* 0x000fe20000010000 */
[----:B------:R-:W-:-:S03]  /*1970*/  SHF.R.S32.HI R119, RZ, 0x1f, R2 ;  /* 0x0000001fff777819 */ /* 0x000fc60000011402 */
        /* <DEDUP_REMOVED lines=26> */
[----:B------:R-:W-:Y:S01]  /*1b20*/  FADD.FTZ R114, R115, R4 ;  /* 0x0000000473727221 */ /* 0x000fe20000010000 */
[----:B------:R-:W-:-:S03]  /*1b30*/  LOP3.LUT R112, R112, 0x7fffffc, RZ, 0xc0, !PT ;  /* 0x07fffffc70707812 */ /* 0x000fc600078ec0ff */
[----:B------:R-:W-:Y:S01]  /*1b40*/  FADD.FTZ R115, R114, R5 ;  /* 0x0000000572737221 */ /* 0x000fe20000010000 */
[----:B------:R-:W-:-:S03]  /*1b50*/  @!P1 IADD3 R112, R112, 0x4, RZ ;  /* 0x0000000470709810 */ /* 0x000fc60007ffe0ff */
[----:B------:R-:W-:-:S04]  /*1b60*/  FADD.FTZ R114, R115, R6 ;  /* 0x0000000673727221 */ /* 0x000fc80000010000 */
[----:B------:R-:W-:Y:S01]  /*1b70*/  FADD.FTZ R115, R114, R7 ;  /* 0x0000000772737221 */ /* 0x000fe20000010000 */
[----:B------:R-:W-:Y:S05]  /*1b80*/  BRA.DIV ~URZ, `(.L_x_12117) ;  /* 0x000012227f007947 */ /* 0x000fea000b800000 */
[----:B------:R0:W1:Y:S02]  /*1b90*/  SHFL.BFLY PT, R118, R115, 0x1, 0x1f ;  /* 0x0c201f0073767f89 */ /* 0x00006400000e0000 */
.L_x_12123:
        /* <DEDUP_REMOVED lines=84> */
.L_x_12124:
[----:B------:R-:W-:Y:S01]  /*20e0*/  SHF.R.U32.HI R117, RZ, 0x5, R0 ;  /* 0x00000005ff757819 */ /* 0x000fe20000011600 */
[----:B01----:R-:W-:Y:S01]  /*20f0*/  FADD.FTZ R115, R118, R115 ;  /* 0x0000007376737221 */ /* 0x003fe20000010000 */
[----:B------:R-:W-:Y:S01]  /*2100*/  LOP3.LUT R121, R0, 0x1f, RZ, 0xc0, !PT ;  /* 0x0000001f00797812 */ /* 0x000fe200078ec0ff */
[----:B------:R-:W-:Y:S01]  /*2110*/  WARPSYNC 0xffffffff ;  /* 0xffffffff00007948 */ /* 0x000fe20003800000 */
[----:B------:R-:W-:-:S04]  /*2120*/  LOP3.LUT R117, R117, 0x3, RZ, 0xc0, !PT ;  /* 0x0000000375757812 */ /* 0x000fc800078ec0ff */
        /* <DEDUP_REMOVED lines=9> */
[----:B------:R-:W-:-:S04]  /*21c0*/  @!P0 MOV R122, 0x400 ;  /* 0x00000400007a8802 */ /* 0x000fc80000000f00 */
[----:B------:R-:W-:Y:S01]  /*21d0*/  I2F R121, R122 ;  /* 0x0000007a00797306 */ /* 0x000fe20000201400 */
[----:B------:R-:W0:Y:S04]  /*21e0*/  SHFL.DOWN PT, R123, R122, 0x2, 0x1f ;  /* 0x08401f007a7b7f89 */ /* 0x000e2800000e0000 */
[----:B------:R1:W2:Y:S01]  /*21f0*/  @!P0 LDS.64 R114, [R116.X8] ;  /* 0x0000000074728984 */ /* 0x0002a20000008a00 */
[----:B------:R-:W-:Y:S02]  /*2200*/  LOP3.LUT P0, RZ, R117, 0x1f, R0, 0xf8, !PT ;  /* 0x0000001f75ff7812 */ /* 0x000fe4000780f800 */
[----:B0-----:R-:W-:Y:S01]  /*2210*/  I2F R118, R123 ;  /* 0x0000007b00767306 */ /* 0x001fe20000201400 */
[----:B------:R-:W-:-:S07]  /*2220*/  IADD3 R112, R123, R122, RZ ;  /* 0x0000007a7b707210 */ /* 0x000fce0007ffe0ff */
[----:B-1----:R-:W0:Y:S08]  /*2230*/  I2F R116, R112 ;  /* 0x0000007000747306 */ /* 0x002e300000201400 */
[----:B0-----:R-:W0:Y:S01]  /*2240*/  MUFU.RCP R123, R116 ;  /* 0x00000074007b7308 */ /* 0x001e220000001000 */
[----:B--2---:R-:W1:Y:S02]  /*2250*/  SHFL.DOWN PT, R125, R114, 0x2, 0x1f ;  /* 0x08401f00727d7f89 */ /* 0x004e6400000e0000 */
[----:B-1----:R-:W-:-:S02]  /*2260*/  FADD.FTZ R120, -R125, R114 ;  /* 0x000000727d787221 */ /* 0x002fc40000010100 */
[----:B------:R-:W-:Y:S02]  /*2270*/  FMUL.FTZ R125, R125, R118 ;  /* 0x000000767d7d7220 */ /* 0x000fe40000410000 */
[----:B------:R-:W-:Y:S02]  /*2280*/  FMUL.FTZ R124, R120, R120 ;  /* 0x00000078787c7220 */ /* 0x000fe40000410000 */
[----:B------:R-:W-:Y:S02]  /*2290*/  FFMA.FTZ R120, R121, R114, R125 ;  /* 0x0000007279787223 */ /* 0x000fe4000001007d */
[----:B------:R-:W1:Y:S01]  /*22a0*/  SHFL.DOWN PT, R125, R112, 0x1, 0x1f ;  /* 0x08201f00707d7f89 */ /* 0x000e6200000e0000 */
[----:B------:R-:W-:-:S03]  /*22b0*/  FMUL.FTZ R121, R124, R121 ;  /* 0x000000797c797220 */ /* 0x000fc60000410000 */
[----:B------:R-:W2:Y:S01]  /*22c0*/  SHFL.DOWN PT, R124, R115, 0x2, 0x1f ;  /* 0x08401f00737c7f89 */ /* 0x000ea200000e0000 */
[----:B------:R-:W-:Y:S02]  /*22d0*/  FMUL.FTZ R118, R121, R118 ;  /* 0x0000007679767220 */ /* 0x000fe40000410000 */
[----:B0-----:R-:W-:-:S05]  /*22e0*/  FMUL.FTZ R121, R123, R120 ;  /* 0x000000787b797220 */ /* 0x001fca0000410000 */
[----:B------:R-:W0:Y:S01]  /*22f0*/  SHFL.DOWN PT, R120, R121, 0x1, 0x1f ;  /* 0x08201f0079787f89 */ /* 0x000e2200000e0000 */
[----:B-1----:R-:W-:Y:S01]  /*2300*/  IADD3 R122, R112, R125, RZ ;  /* 0x0000007d707a7210 */ /* 0x002fe20007ffe0ff */
[----:B--2---:R-:W-:-:S05]  /*2310*/  FADD.FTZ R114, R124, R115 ;  /* 0x000000737c727221 */ /* 0x004fca0000010000 */
[----:B------:R-:W1:Y:S01]  /*2320*/  I2F R122, R122 ;  /* 0x0000007a007a7306 */ /* 0x000e620000201400 */
[----:B------:R-:W-:-:S05]  /*2330*/  FFMA.FTZ R114, R123, R118, R114 ;  /* 0x000000767b727223 */ /* 0x000fca0000010072 */
[----:B------:R-:W2:Y:S02]  /*2340*/  SHFL.DOWN PT, R123, R114, 0x1, 0x1f ;  /* 0x08201f00727b7f89 */ /* 0x000ea400000e0000 */
[----:B------:R-:W0:Y:S08]  /*2350*/  I2F R118, R125 ;  /* 0x0000007d00767306 */ /* 0x000e300000201400 */
[----:B-1----:R-:W1:Y:S01]  /*2360*/  MUFU.RCP R112, R122 ;  /* 0x0000007a00707308 */ /* 0x002e620000001000 */
[----:B0-----:R-:W-:-:S02]  /*2370*/  FMUL.FTZ R115, R120, R118 ;  /* 0x0000007678737220 */ /* 0x001fc40000410000 */
[----:B------:R-:W-:Y:S02]  /*2380*/  FADD.FTZ R120, R121, -R120 ;  /* 0x8000007879787221 */ /* 0x000fe40000010000 */
[----:B------:R-:W-:Y:S02]  /*2390*/  FFMA.FTZ R115, R116, R121, R115 ;  /* 0x0000007974737223 */ /* 0x000fe40000010073 */
[----:B------:R-:W-:Y:S02]  /*23a0*/  FMUL.FTZ R120, R120, R120 ;  /* 0x0000007878787220 */ /* 0x000fe40000410000 */
[----:B-1----:R-:W-:Y:S02]  /*23b0*/  FMUL.FTZ R121, R112, R115 ;  /* 0x0000007370797220 */ /* 0x002fe40000410000 */
[----:B------:R-:W-:Y:S02]  /*23c0*/  FMUL.FTZ R120, R116, R120 ;  /* 0x0000007874787220 */ /* 0x000fe40000410000 */
[----:B--2---:R-:W-:-:S02]  /*23d0*/  FADD.FTZ R123, R114, R123 ;  /* 0x0000007b727b7221 */ /* 0x004fc40000010000 */
[----:B------:R-:W-:Y:S01]  /*23e0*/  FMUL.FTZ R120, R120, R118 ;  /* 0x0000007678787220 */ /* 0x000fe20000410000 */
[----:B------:R-:W0:Y:S03]  /*23f0*/  SHFL.IDX PT, R121, R121, RZ, 0x1f ;  /* 0x00001fff79797589 */ /* 0x000e2600000e0000 */
[----:B------:R-:W-:Y:S01]  /*2400*/  FFMA.FTZ R120, R112, R120, R123 ;  /* 0x0000007870787223 */ /* 0x000fe2000001007b */
[----:B------:R-:W-:-:S04]  /*2410*/  MOV R112, c[0x0][0x1e0] ;  /* 0x0000780000707a02 */ /* 0x000fc80000000f00 */
        /* <DEDUP_REMOVED lines=12> */
[----:B------:R-:W-:-:S13]  /*24e0*/  ISETP.GE.AND P0, PT, R113, 0x1, PT ;  /* 0x000000017100780c */ /* 0x000fda0003f06270 */
[----:B------:R-:W-:Y:S05]  /*24f0*/  @!P0 BRA `(.L_x_12120) ;  /* 0x0000083000008947 */ /* 0x000fea0003800000 */
[----:B-1----:R-:W-:-:S05]  /*2500*/  FSEL R114, R121, RZ, !P1 ;  /* 0x000000ff79727208 */ /* 0x002fca0004800000 */
[C---:B------:R-:W-:Y:S01]  /*2510*/  FADD.FTZ R123, -R114.reuse, R24 ;  /* 0x00000018727b7221 */ /* 0x040fe20000010100 */
[----:B------:R-:W-:Y:S01]  /*2520*/  IADD3 R24, R113, -0x1, RZ ;  /* 0xffffffff71187810 */ /* 0x000fe20007ffe0ff */
[C---:B------:R-:W-:Y:S02]  /*2530*/  FADD.FTZ R25, -R114.reuse, R25 ;  /* 0x0000001972197221 */ /* 0x040fe40000010100 */
[----:B------:R-:W-:Y:S02]  /*2540*/  FADD.FTZ R20, -R114, R20 ;  /* 0x0000001472147221 */ /* 0x000fe40000010100 */
[----:B------:R-:W-:Y:S02]  /*2550*/  IMAD R24, R24, c[0x0][0x168], RZ ;  /* 0x00005a0018187a24 */ /* 0x000fe400078e02ff */
[C---:B------:R-:W-:Y:S02]  /*2560*/  FADD.FTZ R21, -R114.reuse, R21 ;  /* 0x0000001572157221 */ /* 0x040fe40000010100 */
[----:B------:R-:W-:-:S02]  /*2570*/  FADD.FTZ R119, -R114, R28 ;  /* 0x0000001c72777221 */ /* 0x000fc40000010100 */
[C---:B------:R-:W-:Y:S02]  /*2580*/  FADD.FTZ R16, -R114.reuse, R16 ;  /* 0x0000001072107221 */ /* 0x040fe40000010100 */
[C---:B------:R-:W-:Y:S02]  /*2590*/  FADD.FTZ R29, -R114.reuse, R29 ;  /* 0x0000001d721d7221 */ /* 0x040fe40000010100 */
[C---:B------:R-:W-:Y:S02]  /*25a0*/  FADD.FTZ R17, -R114.reuse, R17 ;  /* 0x0000001172117221 */ /* 0x040fe40000010100 */
[----:B------:R-:W-:Y:S01]  /*25b0*/  FADD.FTZ R113, -R114, R8 ;  /* 0x0000000872717221 */ /* 0x000fe20000010100 */
[----:B------:R-:W-:Y:S01]  /*25c0*/  SHF.R.S32.HI R8, RZ, 0x1f, R24 ;  /* 0x0000001fff087819 */ /* 0x000fe20000011418 */
[----:B------:R-:W-:Y:S02]  /*25d0*/  FMUL.FTZ R28, R112, R25 ;  /* 0x00000019701c7220 */ /* 0x000fe40000410000 */
[----:B------:R-:W-:Y:S01]  /*25e0*/  FADD.FTZ R23, -R114, R23 ;  /* 0x0000001772177221 */ /* 0x000fe20000010100 */
[----:B------:R-:W-:Y:S01]  /*25f0*/  LEA.HI R8, R8, R24, RZ, 0x3 ;  /* 0x0000001808087211 */ /* 0x000fe200078f18ff */
[----:B------:R-:W-:-:S02]  /*2600*/  FADD.FTZ R18, -R114, R18 ;  /* 0x0000001272127221 */ /* 0x000fc40000010100 */
[----:B------:R-:W-:Y:S02]  /*2610*/  FMUL.FTZ R25, R112, R20 ;  /* 0x0000001470197220 */ /* 0x000fe40000410000 */
[C---:B------:R-:W-:Y:S02]  /*2620*/  FADD.FTZ R19, -R114.reuse, R19 ;  /* 0x0000001372137221 */ /* 0x040fe40000010100 */
[----:B------:R-:W-:Y:S02]  /*2630*/  FADD.FTZ R14, -R114, R14 ;  /* 0x0000000e720e7221 */ /* 0x000fe40000010100 */
[----:B------:R-:W-:Y:S02]  /*2640*/  FMUL.FTZ R20, R112, R21 ;  /* 0x0000001570147220 */ /* 0x000fe40000410000 */
[C---:B------:R-:W-:Y:S02]  /*2650*/  FADD.FTZ R121, -R114.reuse, R30 ;  /* 0x0000001e72797221 */ /* 0x040fe40000010100 */
[----:B------:R-:W-:-:S02]  /*2660*/  FADD.FTZ R12, -R114, R12 ;  /* 0x0000000c720c7221 */ /* 0x000fc40000010100 */
[----:B------:R-:W-:Y:S02]  /*2670*/  FADD.FTZ R15, -R114, R15 ;  /* 0x0000000f720f7221 */ /* 0x000fe40000010100 */
        /* <DEDUP_REMOVED lines=17> */
[----:B------:R-:W-:Y:S01]  /*2790*/  FMUL.FTZ R30, R112, R29 ;  /* 0x0000001d701e7220 */ /* 0x000fe20000410000 */
[----:B------:R-:W-:Y:S01]  /*27a0*/  LOP3.LUT R29, R0, 0x7f, RZ, 0xc0, !PT ;  /* 0x0000007f001d7812 */ /* 0x000fe200078ec0ff */
        /* <DEDUP_REMOVED lines=33> */
[C---:B------:R-:W-:Y:S02]  /*29c0*/  FMUL.FTZ R26, R112.reuse, R35 ;  /* 0x00000023701a7220 */ /* 0x040fe40000410000 */
[----:B------:R-:W-:-:S02]  /*29d0*/  FMUL.FTZ R34, R112, R31 ;  /* 0x0000001f70227220 */ /* 0x000fc40000410000 */
[----:B------:R-:W-:Y:S02]  /*29e0*/  FFMA.FTZ R6, R72, R119, R104 ;  /* 0x0000007748067223 */ /* 0x000fe40000010068 */
        /* <DEDUP_REMOVED lines=8> */
[----:B------:R-:W-:-:S02]  /*2a70*/  FFMA.FTZ R27, R66, R27, R98 ;  /* 0x0000001b421b7223 */ /* 0x000fc40000010062 */
[----:B------:R-:W-:Y:S02]  /*2a80*/  FFMA.FTZ R114, R67, R114, R99 ;  /* 0x0000007243727223 */ /* 0x000fe40000010063 */
[----:B------:R-:W-:Y:S02]  /*2a90*/  FMUL.FTZ R113, R112, R113 ;  /* 0x0000007170717220 */ /* 0x000fe40000410000 */
[----:B------:R-:W-:Y:S01]  /*2aa0*/  FFMA.FTZ R4, R76, R115, R108 ;  /* 0x000000734c047223 */ /* 0x000fe2000001006c */
[----:B------:R-:W-:Y:S01]  /*2ab0*/  F2FP.BF16.PACK_AB R11, R114, R27 ;  /* 0x0000001b720b723e */ /* 0x000fe200000010ff */
[----:B------:R-:W-:Y:S01]  /*2ac0*/  FFMA.FTZ R9, R77, R24, R109 ;  /* 0x000000184d097223 */ /* 0x000fe2000001006d */
[----:B------:R-:W-:Y:S01]  /*2ad0*/  MOV R27, 0x10 ;  /* 0x00000010001b7802 */ /* 0x000fe20000000f00 */
[C---:B------:R-:W-:Y:S01]  /*2ae0*/  FMUL.FTZ R121, R112.reuse, R121 ;  /* 0x0000007970797220 */ /* 0x040fe20000410000 */
[----:B------:R-:W-:Y:S01]  /*2af0*/  IADD3 R24, R29, 0x100, RZ ;  /* 0x000001001d187810 */ /* 0x000fe20007ffe0ff */
[C---:B------:R-:W-:Y:S01]  /*2b00*/  FMUL.FTZ R118, R112.reuse, R5 ;  /* 0x0000000570767220 */ /* 0x040fe20000410000 */
[----:B------:R-:W-:Y:S01]  /*2b10*/  F2FP.BF16.PACK_AB R4, R9, R4 ;  /* 0x000000040904723e */ /* 0x000fe200000010ff */
[----:B------:R-:W-:-:S02]  /*2b20*/  FMUL.FTZ R125, R112, R125 ;  /* 0x0000007d707d7220 */ /* 0x000fc40000410000 */
[----:B------:R-:W-:Y:S02]  /*2b30*/  FFMA.FTZ R5, R78, R117, R110 ;  /* 0x000000754e057223 */ /* 0x000fe4000001006e */
[----:B------:R-:W-:Y:S02]  /*2b40*/  FFMA.FTZ R26, R79, R26, R111 ;  /* 0x0000001a4f1a7223 */ /* 0x000fe4000001006f */
[----:B------:R-:W-:Y:S02]  /*2b50*/  FMUL.FTZ R112, R112, R7 ;  /* 0x0000000770707220 */ /* 0x000fe40000410000 */
        /* <DEDUP_REMOVED lines=8> */
[----:B------:R-:W-:-:S02]  /*2be0*/  FFMA.FTZ R10, R64, R25, R96 ;  /* 0x00000019400a7223 */ /* 0x000fc40000010060 */
        /* <DEDUP_REMOVED lines=8> */
[----:B------:R-:W-:-:S02]  /*2c70*/  FFMA.FTZ R112, R51, R112, R83 ;  /* 0x0000007033707223 */ /* 0x000fc40000010053 */
[----:B------:R-:W-:Y:S02]  /*2c80*/  FFMA.FTZ R118, R49, R118, R81 ;  /* 0x0000007631767223 */ /* 0x000fe40000010051 */
[----:B------:R-:W-:Y:S01]  /*2c90*/  IMAD.WIDE.U32 R20, R29, R27, c[0x0][0x208] ;  /* 0x000082001d147625 */ /* 0x000fe200078e001b */
        /* <DEDUP_REMOVED lines=9> */
.L_x_12120:
[----:B-1----:R-:W-:Y:S05]  /*2d30*/  BSYNC B0 ;  /* 0x0000000000007941 */ /* 0x002fea0003800000 */
.L_x_12119:
[----:B------:R-:W-:Y:S02]  /*2d40*/  IADD3 R2, R2, c[0x0][0x160], RZ ;  /* 0x0000580002027a10 */ /* 0x000fe40007ffe0ff */
[----:B------:R-:W-:-:S02]  /*2d50*/  LOP3.LUT P1, RZ, R3, 0xff, RZ, 0xc0, !PT ;  /* 0x000000ff03ff7812 */ /* 0x000fc4000782c0ff */
[----:B------:R-:W-:Y:S02]  /*2d60*/  ISETP.GE.AND P0, PT, R2, c[0x0][0x164], PT ;  /* 0x0000590002007a0c */ /* 0x000fe40003f06270 */
[----:B------:R-:W-:-:S11]  /*2d70*/  SEL R3, RZ, 0x1, P1 ;  /* 0x00000001ff037807 */ /* 0x000fd60000800000 */
[----:B0----5:R-:W-:Y:S01]  /*2d80*/  @P0 CALL.REL.NOINC `(.L_x_12121) ;  /* 0x0000001000000944 */ /* 0x021fe20003c00000 */
[----:B------:R-:W-:Y:S05]  /*2d90*/  BRA `(.L_x_12122) ;  /* 0xffffd58000007947 */ /* 0x000fea000383ffff */
.L_x_12121:
[----:B------:R-:W-:Y:S05]  /*2da0*/  EXIT ;  /* 0x000000000000794d */ /* 0x000fea0003800000 */
.L_x_12117:
[----:B------:R-:W-:Y:S01]  /*2db0*/  HFMA2.MMA R120, -RZ, RZ, 0, 5.9604644775390625e-08 ;  /* 0x00000001ff787435 */ /* 0x000fe200000001ff */
[----:B------:R-:W-:Y:S02]  /*2dc0*/  MOV R121, 0x1f ;  /* 0x0000001f00797802 */ /* 0x000fe40000000f00 */
[----:B------:R-:W-:Y:S02]  /*2dd0*/  MOV R118, 0xffffffff ;  /* 0xffffffff00767802 */ /* 0x000fe40000000f00 */
[----:B------:R-:W-:Y:S02]  /*2de0*/  MOV R116, 0x2e00 ;  /* 0x00002e0000747802 */ /* 0x000fe40000000f00 */
[----:B-----5:R-:W-:Y:S05]  /*2df0*/  CALL.REL.NOINC `($__internal_67_$__cuda_sm70_shflsync_bfly_p) ;  /* 0x0000078000007944 */ /* 0x020fea0003c00000 */
[----:B01----:R-:W-:Y:S05]  /*2e00*/  BRA `(.L_x_12123) ;  /* 0xffffed9000007947 */ /* 0x003fea000383ffff */
.L_x_12118:
[----:B------:R-:W-:Y:S01]  /*2e10*/  HFMA2.MMA R120, -RZ, RZ, 0, 1.1920928955078125e-07 ;  /* 0x00000002ff787435 */ /* 0x000fe200000001ff */
[----:B------:R-:W-:Y:S02]  /*2e20*/  MOV R121, 0x1f ;  /* 0x0000001f00797802 */ /* 0x000fe40000000f00 */
[----:B------:R-:W-:Y:S02]  /*2e30*/  MOV R118, 0xffffffff ;  /* 0xffffffff00767802 */ /* 0x000fe40000000f00 */
[----:B------:R-:W-:-:S02]  /*2e40*/  MOV R116, 0x2e60 ;  /* 0x00002e6000747802 */ /* 0x000fc40000000f00 */
[----:B-----5:R-:W-:Y:S05]  /*2e50*/  CALL.REL.NOINC `($__internal_67_$__cuda_sm70_shflsync_bfly_p) ;  /* 0x0000072000007944 */ /* 0x020fea0003c00000 */
[----:B0-----:R-:W-:Y:S01]  /*2e60*/  HFMA2.MMA R120, -RZ, RZ, 0, 2.384185791015625e-07 ;  /* 0x00000004ff787435 */ /* 0x001fe200000001ff */
[----:B-1----:R-:W-:Y:S01]  /*2e70*/  FADD.FTZ R115, R115, R118 ;  /* 0x0000007673737221 */ /* 0x002fe20000010000 */
[----:B------:R-:W-:-:S02]  /*2e80*/  MOV R121, 0x1f ;  /* 0x0000001f00797802 */ /* 0x000fc40000000f00 */
[----:B------:R-:W-:Y:S02]  /*2e90*/  MOV R118, 0xffffffff ;  /* 0xffffffff00767802 */ /* 0x000fe40000000f00 */
[----:B------:R-:W-:Y:S02]  /*2ea0*/  MOV R116, 0x2ec0 ;  /* 0x00002ec000747802 */ /* 0x000fe40000000f00 */
[----:B------:R-:W-:Y:S05]  /*2eb0*/  CALL.REL.NOINC `($__internal_67_$__cuda_sm70_shflsync_bfly_p) ;  /* 0x000006c000007944 */ /* 0x000fea0003c00000 */
[----:B0-----:R-:W-:Y:S01]  /*2ec0*/  HFMA2.MMA R120, -RZ, RZ, 0, 4.76837158203125e-07 ;  /* 0x00000008ff787435 */ /* 0x001fe200000001ff */
[----:B-1----:R-:W-:Y:S01]  /*2ed0*/  FADD.FTZ R115, R115, R118 ;  /* 0x0000007673737221 */ /* 0x002fe20000010000 */
[----:B------:R-:W-:Y:S02]  /*2ee0*/  MOV R121, 0x1f ;  /* 0x0000001f00797802 */ /* 0x000fe40000000f00 */
[----:B------:R-:W-:Y:S02]  /*2ef0*/  MOV R118, 0xffffffff ;  /* 0xffffffff00767802 */ /* 0x000fe40000000f00 */
[----:B------:R-:W-:Y:S02]  /*2f00*/  MOV R116, 0x2f20 ;  /* 0x00002f2000747802 */ /* 0x000fe40000000f00 */
[----:B------:R-:W-:Y:S05]  /*2f10*/  CALL.REL.NOINC `($__internal_67_$__cuda_sm70_shflsync_bfly_p) ;  /* 0x0000066000007944 */ /* 0x000fea0003c00000 */
[----:B0-----:R-:W-:Y:S01]  /*2f20*/  HFMA2.MMA R120, -RZ, RZ, 0, 9.5367431640625e-07 ;  /* 0x00000010ff787435 */ /* 0x001fe200000001ff */
[----:B-1----:R-:W-:Y:S01]  /*2f30*/  FADD.FTZ R115, R115, R118 ;  /* 0x0000007673737221 */ /* 0x002fe20000010000 */
[----:B------:R-:W-:-:S02]  /*2f40*/  MOV R121, 0x1f ;  /* 0x0000001f00797802 */ /* 0x000fc40000000f00 */
[----:B------:R-:W-:Y:S02]  /*2f50*/  MOV R118, 0xffffffff ;  /* 0xffffffff00767802 */ /* 0x000fe40000000f00 */
[----:B------:R-:W-:Y:S02]  /*2f60*/  MOV R116, 0x2f80 ;  /* 0x00002f8000747802 */ /* 0x000fe40000000f00 */
[----:B------:R-:W-:Y:S05]  /*2f70*/  CALL.REL.NOINC `($__internal_67_$__cuda_sm70_shflsync_bfly_p) ;  /* 0x0000060000007944 */ /* 0x000fea0003c00000 */
[----:B-1----:R-:W-:Y:S01]  /*2f80*/  FADD.FTZ R114, R115, R118 ;  /* 0x0000007673727221 */ /* 0x002fe20000010000 */
[----:B0-----:R-:W-:Y:S01]  /*2f90*/  HFMA2.MMA R120, -RZ, RZ, 0, 5.9604644775390625e-08 ;  /* 0x00000001ff787435 */ /* 0x001fe200000001ff */
[----:B------:R-:W-:Y:S02]  /*2fa0*/  MOV R121, 0x1f ;  /* 0x0000001f00797802 */ /* 0x000fe40000000f00 */
[----:B------:R-:W-:Y:S01]  /*2fb0*/  FMUL.FTZ R114, R114, 0.0009765625 ;  /* 0x3a80000072727820 */ /* 0x000fe20000410000 */
[----:B------:R-:W-:-:S03]  /*2fc0*/  MOV R118, 0xffffffff ;  /* 0xffffffff00767802 */ /* 0x000fc60000000f00 */
        /* <DEDUP_REMOVED lines=65> */
[----:B------:R-:W-:Y:S05]  /*33e0*/  CALL.REL.NOINC `($__internal_67_$__cuda_sm70_shflsync_bfly_p) ;  /* 0x0000019000007944 */ /* 0x000fea0003c00000 */
[----:B0-----:R-:W-:Y:S01]  /*33f0*/  HFMA2.MMA R120, -RZ, RZ, 0, 1.1920928955078125e-07 ;  /* 0x00000002ff787435 */ /* 0x001fe200000001ff */
[----:B-1----:R-:W-:Y:S01]  /*3400*/  FADD.FTZ R115, R115, R118 ;  /* 0x0000007673737221 */ /* 0x002fe20000010000 */
[----:B------:R-:W-:Y:S02]  /*3410*/  MOV R121, 0x1f ;  /* 0x0000001f00797802 */ /* 0x000fe40000000f00 */
[----:B------:R-:W-:Y:S02]  /*3420*/  MOV R118, 0xffffffff ;  /* 0xffffffff00767802 */ /* 0x000fe40000000f00 */
[----:B------:R-:W-:Y:S02]  /*3430*/  MOV R116, 0x3450 ;  /* 0x0000345000747802 */ /* 0x000fe40000000f00 */
[----:B------:R-:W-:Y:S05]  /*3440*/  CALL.REL.NOINC `($__internal_67_$__cuda_sm70_shflsync_bfly_p) ;  /* 0x0000013000007944 */ /* 0x000fea0003c00000 */
[----:B0-----:R-:W-:Y:S01]  /*3450*/  HFMA2.MMA R120, -RZ, RZ, 0, 2.384185791015625e-07 ;  /* 0x00000004ff787435 */ /* 0x001fe200000001ff */
[----:B-1----:R-:W-:Y:S01]  /*3460*/  FADD.FTZ R115, R115, R118 ;  /* 0x0000007673737221 */ /* 0x002fe20000010000 */
[----:B------:R-:W-:Y:S02]  /*3470*/  MOV R121, 0x1f ;  /* 0x0000001f00797802 */ /* 0x000fe40000000f00 */
[----:B------:R-:W-:-:S02]  /*3480*/  MOV R118, 0xffffffff ;  /* 0xffffffff00767802 */ /* 0x000fc40000000f00 */
        /* <DEDUP_REMOVED lines=10> */
[----:B------:R-:W-:Y:S02]  /*3530*/  MOV R121, 0x1f ;  /* 0x0000001f00797802 */ /* 0x000fe40000000f00 */
[----:B------:R-:W-:-:S02]  /*3540*/  MOV R118, 0xffffffff ;  /* 0xffffffff00767802 */ /* 0x000fc40000000f00 */
[----:B------:R-:W-:Y:S02]  /*3550*/  MOV R116, 0x3570 ;  /* 0x0000357000747802 */ /* 0x000fe40000000f00 */
[----:B------:R-:W-:Y:S05]  /*3560*/  CALL.REL.NOINC `($__internal_67_$__cuda_sm70_shflsync_bfly_p) ;  /* 0x0000001000007944 */ /* 0x000fea0003c00000 */
[----:B01----:R-:W-:Y:S05]  /*3570*/  BRA `(.L_x_12124) ;  /* 0xffffeb6000007947 */ /* 0x003fea000383ffff */
        .weak           $__internal_67_$__cuda_sm70_shflsync_bfly_p
        .type           $__internal_67_$__cuda_sm70_shflsync_bfly_p,@function
        .size           $__internal_67_$__cuda_sm70_shflsync_bfly_p,(.L_x_29131 - $__internal_67_$__cuda_sm70_shflsync_bfly_p)
$__internal_67_$__cuda_sm70_shflsync_bfly_p:
[----:B------:R-:W-:Y:S01]  /*3580*/  HFMA2.MMA R117, -RZ, RZ, 0, 0 ;  /* 0x00000000ff757435 */ /* 0x000fe200000001ff */
[----:B------:R-:W-:Y:S04]  /*3590*/  WARPSYNC R118 ;  /* 0x0000007600007348 */ /* 0x000fe80003800000 */
[----:B------:R0:W1:Y:S01]  /*35a0*/  SHFL.BFLY PT, R118, R115, R120, R121 ;  /* 0x0c00007873767389 */ /* 0x00006200000e0079 */
[----:B------:R-:W-:Y:S05]  /*35b0*/  RET.REL.NODEC R116 `(_ZN10layer_norm13ln_fwd_kernelINS_13Kernel_traitsIf13__nv_bfloat16fS2_fjLj4096ELj1ELj1ELj4ELj16ENS_18Kernel_traits_baseILj4096EfS2_fS2_fjLj128EEEEELb0ELb0ELb1ELb1EEEvNS_9FwdParamsE) ;  /* 0xffffca4074007950 */ /* 0x000fea0003c3ffff */
.L_x_12125:
        /* <DEDUP_REMOVED lines=12> */
.L_x_29131:


//--------------------- .text._ZN10layer_norm13ln_fwd_kernelINS_13Kernel_traitsIf13__nv_bfloat16fS2_fjLj4096ELj1ELj1ELj4ELj16ENS_18Kernel_traits_baseILj4096EfS2_fS2_fjLj128EEEEELb0ELb1ELb0ELb0EEEvNS_9FwdParamsE --------------------------
	.section	.text._ZN10layer_norm13ln_fwd_kernelINS_13Kernel_traitsIf13__nv_bfloat16fS2_fjLj4096ELj1ELj1ELj4ELj16ENS_18Kernel_traits_baseILj4096EfS2_fS2_fjLj128EEEEELb0ELb1ELb0ELb0EEEvNS_9FwdParamsE,"ax",@progbits
	.sectioninfo	@"SHI_REGISTERS=162"
	.align	128
        .global         _ZN10layer_norm13ln_fwd_kernelINS_13Kernel_traitsIf13__nv_bfloat16fS2_fjLj4096ELj1ELj1ELj4ELj16ENS_18Kernel_traits_baseILj4096EfS2_fS2_fjLj128EEEEELb0ELb1ELb0ELb0EEEvNS_9FwdParamsE
        .type           _ZN10layer_norm13ln_fwd_kernelINS_13Kernel_traitsIf13__nv_bfloat16fS2_fjLj4096ELj1ELj1ELj4ELj16ENS_18Kernel_traits_baseILj4096EfS2_fS2_fjLj128EEEEELb0ELb1ELb0ELb0EEEvNS_9FwdParamsE,@function
        .size           _ZN10layer_norm13ln_fwd_kernelINS_13Kernel_traitsIf13__nv_bfloat16fS2_fjLj4096ELj1ELj1ELj4ELj16ENS_18Kernel_traits_baseILj4096EfS2_fS2_fjLj128EEEEELb0ELb1ELb0ELb0EEEvNS_9FwdParamsE,(.L_x_29132 - _ZN10layer_norm13ln_fwd_kernelINS_13Kernel_traitsIf13__nv_bfloat16fS2_fjLj4096ELj1ELj1ELj4ELj16ENS_18Kernel_traits_baseILj4096EfS2_fS2_fjLj128EEEEELb0ELb1ELb0ELb0EEEvNS_9FwdParamsE)
        .other          _ZN10layer_norm13ln_fwd_kernelINS_13Kernel_traitsIf13__nv_bfloat16fS2_fjLj4096ELj1ELj1ELj4ELj16ENS_18Kernel_traits_baseILj4096EfS2_fS2_fjLj128EEEEELb0ELb1ELb0ELb0EEEvNS_9FwdParamsE,@"STO_CUDA_ENTRY STV_DEFAULT"
_ZN10layer_norm13ln_fwd_kernelINS_13Kernel_traitsIf13__nv_bfloat16fS2_fjLj4096ELj1ELj1ELj4ELj16ENS_18Kernel_traits_baseILj4096EfS2_fS2_fjLj128EEEEELb0ELb1ELb0ELb0EEEvNS_9FwdParamsE:
.text._ZN10layer_norm13ln_fwd_kernelINS_13Kernel_traitsIf13__nv_bfloat16fS2_fjLj4096ELj1ELj1ELj4ELj16ENS_18Kernel_traits_baseILj4096EfS2_fS2_fjLj128EEEEELb0ELb1ELb0ELb0EEEvNS_9FwdParamsE:
        /* <DEDUP_REMOVED lines=34> */
.L_x_12127:
[----:B------:R-:W-:Y:S05]  /*0220*/  BSYNC B0 ;  /* 0x0000000000007941 */ /* 0x000fea0003800000 */
.L_x_12126:
        /* <DEDUP_REMOVED lines=21> */
.L_x_12129:
[----:B------:R-:W-:Y:S05]  /*0380*/  BSYNC B0 ;  /* 0x0000000000007941 */ /* 0x000fea0003800000 */
.L_x_12128:
        /* <DEDUP_REMOVED lines=21> */
.L_x_12131:
[----:B------:R-:W-:Y:S05]  /*04e0*/  BSYNC B0 ;  /* 0x0000000000007941 */ /* 0x000fea0003800000 */
.L_x_12130:
[----:B------:R-:W-:Y:S01]  /*04f0*/  BSSY B0, `(.L_x_12132) ;  /* 0x0000014000007945 */ /* 0x000fe20003800000 */
[----:B------:R-:W-:Y:S05]  /*0500*/  @!P4 BRA `(.L_x_12133) ;  /* 0x000001200000c947 */ /* 0x000fea0003800000 */
[----:B------:R-:W-:Y:S01]  /*0510*/  ISETP.NE.U32.AND P0, PT, RZ, c[0x0][0x218], PT ;  /* 0x00008600ff007a0c */ /* 0x000fe20003f05070 */
[----:B------:R-:W-:Y:S01]  /*0520*/  CS2R R26, SRZ ;  /* 0x00000000001a7805 */ /* 0x000fe2000001ff00 */
[C---:B------:R-:W-:Y:S01]  /*0530*/  LEA R104, P6, R100.reuse, c[0x0][0x1c8], 0x5 ;  /* 0x0000720064687a11 */ /* 0x040fe200078c28ff */
[----:B------:R-:W-:Y:S01]  /*0540*/  CS2R R24, SRZ ;  /* 0x0000000000187805 */ /* 0x000fe2000001ff00 */
[----:B------:R-:W-:Y:S01]  /*0550*/  ISETP.NE.AND.EX P0, PT, RZ, c[0x0][0x21c], PT, P0 ;  /* 0x00008700ff007a0c */ /* 0x000fe20003f05300 */
[----:B------:R-:W-:Y:S01]  /*0560*/  CS2R R22, SRZ ;  /* 0x0000000000167805 */ /* 0x000fe2000001ff00 */
[----:B------:R-:W-:Y:S01]  /*0570*/  MOV R101, 0x20 ;  /* 0x0000002000657802 */ /* 0x000fe20000000f00 */
[----:B------:R-:W-:Y:S01]  /*0580*/  CS2R R20, SRZ ;  /* 0x0000000000147805 */ /* 0x000fe2000001ff00 */
[----:B------:R-:W-:-:S05]  /*0590*/  LEA.HI.X R105, R100, c[0x0][0x1cc], RZ, 0x5, P6 ;  /* 0x0000730064697a11 */ /* 0x000fca00030f2cff */
[----:B0-----:R0:W5:Y:S04]  /*05a0*/  LDG.E.128 R8, [R104.64] ;  /* 0x0000000468087981 */ /* 0x001168000c1e1d00 */
[C---:B------:R-:W-:Y:S01]  /*05b0*/  @P0 LEA R102, P5, R100.reuse, c[0x0][0x218], 0x5 ;  /* 0x0000860064660a11 */ /* 0x040fe200078a28ff */
[----:B------:R0:W5:Y:S03]  /*05c0*/  LDG.E.128 R4, [R104.64+0x10] ;  /* 0x0000100468047981 */ /* 0x000166000c1e1d00 */
[C---:B------:R-:W-:Y:S01]  /*05d0*/  @P0 LEA.HI.X R103, R100.reuse, c[0x0][0x21c], RZ, 0x5, P5 ;  /* 0x0000870064670a11 */ /* 0x040fe200028f2cff */
[----:B------:R-:W-:-:S04]  /*05e0*/  IMAD.WIDE.U32 R100, R100, R101, c[0x0][0x1b0] ;  /* 0x00006c0064647625 */ /* 0x000fc800078e0065 */
[----:B------:R0:W5:Y:S04]  /*05f0*/  @P0 LDG.E.128 R24, [R102.64] ;  /* 0x0000000466180981 */ /* 0x000168000c1e1d00 */
[----:B------:R0:W5:Y:S04]  /*0600*/  @P0 LDG.E.128 R20, [R102.64+0x10] ;  /* 0x0000100466140981 */ /* 0x000168000c1e1d00 */
[----:B------:R0:W5:Y:S04]  /*0610*/  LDG.E.128 R16, [R100.64] ;  /* 0x0000000464107981 */ /* 0x000168000c1e1d00 */
[----:B------:R0:W5:Y:S02]  /*0620*/  LDG.E.128 R12, [R100.64+0x10] ;  /* 0x00001004640c7981 */ /* 0x000164000c1e1d00 */
.L_x_12133:
[----:B------:R-:W-:Y:S05]  /*0630*/  BSYNC B0 ;  /* 0x0000000000007941 */ /* 0x000fea0003800000 */
.L_x_12132:
        /* <DEDUP_REMOVED lines=19> */
[----:B------:R-:W-:Y:S02]  /*0770*/  IMNMX R103, RZ, R103, !PT ;  /* 0x00000067ff677217 */ /* 0x000fe40007800200 */
[----:B------:R-:W0:Y:S02]  /*0780*/  I2F.U32 R3, R101 ;  /* 0x0000006500037306 */ /* 0x000e240000201000 */
[----:B------:R-:W-:-:S04]  /*0790*/  IMNMX R103, R103, 0x20, PT ;  /* 0x0000002067677817 */ /* 0x000fc80003800200 */
[----:B------:R-:W-:-:S04]  /*07a0*/  IADD3 R103, R102, R103, RZ ;  /* 0x0000006766677210 */ /* 0x000fc80007ffe0ff */
[----:B------:R-:W-:Y:S01]  /*07b0*/  SHF.L.U32 R146, R103, 0x3, RZ ;  /* 0x0000000367927819 */ /* 0x000fe200000006ff */
[----:B0-----:R-:W0:Y:S06]  /*07c0*/  MUFU.RCP R3, R3 ;  /* 0x0000000300037308 */ /* 0x001e2c0000001000 */
.L_x_12153:
        /* <DEDUP_REMOVED lines=30> */
[----:B------:R-:W-:Y:S01]  /*09b0*/  PRMT R115, RZ, 0x7610, R108 ;  /* 0x00007610ff737816 */ /* 0x000fe2000000006c */
[-C--:B------:R-:W-:Y:S01]  /*09c0*/  FMUL.FTZ R113, R113, R140.reuse ;  /* 0x0000008c71717220 */ /* 0x080fe20000410000 */
[----:B------:R-:W-:Y:S01]  /*09d0*/  PRMT R109, RZ, 0x7610, R109 ;  /* 0x00007610ff6d7816 */ /* 0x000fe2000000006d */
[-C--:B------:R-:W-:Y:S01]  /*09e0*/  FMUL.FTZ R141, R141, R140.reuse ;  /* 0x0000008c8d8d7220 */ /* 0x080fe20000410000 */
[--C-:B------:R-:W-:Y:S01]  /*09f0*/  PRMT R151, RZ, 0x7610, R110.reuse ;  /* 0x00007610ff977816 */ /* 0x100fe2000000006e */
[----:B-----5:R-:W-:Y:S01]  /*0a00*/  FMUL.FTZ R108, R80, R113 ;  /* 0x00000071506c7220 */ /* 0x020fe20000410000 */
[--C-:B------:R-:W-:Y:S01]  /*0a10*/  PRMT R153, RZ, 0x5410, R111.reuse ;  /* 0x00005410ff997816 */ /* 0x100fe2000000006f */
[-C--:B------:R-:W-:Y:S01]  /*0a20*/  FMUL.FTZ R112, R109, R140.reuse ;  /* 0x0000008c6d707220 */ /* 0x080fe20000410000 */
[----:B------:R-:W-:Y:S01]  /*0a30*/  PRMT R149, RZ, 0x5410, R110 ;  /* 0x00005410ff957816 */ /* 0x000fe2000000006e */
        /* <DEDUP_REMOVED lines=9> */
[----:B------:R-:W-:Y:S01]  /*0ad0*/  FMUL.FTZ R110, R82, R141 ;  /* 0x0000008d526e7220 */ /* 0x000fe20000410000 */
[----:B------:R-:W-:Y:S01]  /*0ae0*/  IADD3 R141, R147, 0x80, RZ ;  /* 0x00000080938d7810 */ /* 0x000fe20007ffe0ff */
        /* <DEDUP_REMOVED lines=13> */
.L_x_12135:
[----:B------:R-:W-:Y:S05]  /*0bc0*/  BSYNC B0 ;  /* 0x0000000000007941 */ /* 0x000fea0003800000 */
.L_x_12134:
        /* <DEDUP_REMOVED lines=12> */
[C---:B-1----:R-:W-:Y:S02]  /*0c90*/  LEA R142, P5, R141.reuse, c[0x0][0x188], 0x5 ;  /* 0x000062008d8e7a11 */ /* 0x042fe400078a28ff */
[----:B------:R-:W-:Y:S02]  /*0ca0*/  ISETP.NE.AND.EX P0, PT, RZ, c[0x0][0x184], PT, P0 ;  /* 0x00006100ff007a0c */ /* 0x000fe40003f05300 */
[----:B------:R-:W-:-:S02]  /*0cb0*/  LEA.HI.X R143, R141, c[0x0][0x18c], RZ, 0x5, P5 ;  /* 0x000063008d8f7a11 */ /* 0x000fc400028f2cff */
[----:B------:R-:W-:Y:S02]  /*0cc0*/  IADD3 R141, R141, 0x80, RZ ;  /* 0x000000808d8d7810 */ /* 0x000fe40007ffe0ff */
        /* <DEDUP_REMOVED lines=34> */
.L_x_12137:
[----:B------:R-:W-:Y:S05]  /*0ef0*/  BSYNC B0 ;  /* 0x0000000000007941 */ /* 0x000fea0003800000 */
.L_x_12136:
        /* <DEDUP_REMOVED lines=50> */
.L_x_12139:
[----:B------:R-:W-:Y:S05]  /*1220*/  BSYNC B0 ;  /* 0x0000000000007941 */ /* 0x000fea0003800000 */
.L_x_12138:
        /* <DEDUP_REMOVED lines=9> */
[----:B------:R3:W4:Y:S04]  /*12c0*/  @P0 LDG.E.128 R100, [R136.64] ;  /* 0x0000000488640981 */ /* 0x000728000c1e1d00 */
[----:B------:R3:W4:Y:S01]  /*12d0*/  @P0 LDG.E.128 R104, [R136.64+0x10] ;  /* 0x0000100488680981 */ /* 0x000722000c1e1d00 */
[----:B------:R-:W-:Y:S02]  /*12e0*/  ISETP.NE.U32.AND P0, PT, RZ, c[0x0][0x180], PT ;  /* 0x00006000ff007a0c */ /* 0x000fe40003f05070 */
[----:B-1----:R-:W-:Y:S02]  /*12f0*/  LEA R142, P5, R141, c[0x0][0x188], 0x5 ;  /* 0x000062008d8e7a11 */ /* 0x002fe400078a28ff */
[----:B------:R-:W-:Y:S02]  /*1300*/  ISETP.NE.AND.EX P0, PT, RZ, c[0x0][0x184], PT, P0 ;  /* 0x00006100ff007a0c */ /* 0x000fe40003f05300 */
[----:B--2---:R-:W-:-:S02]  /*1310*/  PRMT R139, RZ, 0x7610, R132 ;  /* 0x00007610ff8b7816 */ /* 0x004fc40000000084 */
[----:B---3--:R-:W-:Y:S02]  /*1320*/  PRMT R137, RZ, 0x5410, R132 ;  /* 0x00005410ff897816 */ /* 0x008fe40000000084 */
        /* <DEDUP_REMOVED lines=15> */
[----:B-----5:R-:W-:Y:S02]  /*1420*/  FMUL.FTZ R133, R9, R134 ;  /* 0x0000008609857220 */ /* 0x020fe40000410000 */
[----:B------:R-:W-:Y:S02]  /*1430*/  FMUL.FTZ R132, R8, R137 ;  /* 0x0000008908847220 */ /* 0x000fe40000410000 */
[----:B------:R-:W-:-:S02]  /*1440*/  FMUL.FTZ R134, R10, R135 ;  /* 0x000000870a867220 */ /* 0x000fc40000410000 */
[----:B------:R-:W-:Y:S02]  /*1450*/  FMUL.FTZ R135, R11, R136 ;  /* 0x000000880b877220 */ /* 0x000fe40000410000 */
[----:B------:R-:W-:Y:S02]  /*1460*/  FMUL.FTZ R137, R5, R138 ;  /* 0x0000008a05897220 */ /* 0x000fe40000410000 */
[----:B------:R-:W-:Y:S02]  /*1470*/  FMUL.FTZ R136, R4, R149 ;  /* 0x0000009504887220 */ /* 0x000fe40000410000 */
[----:B------:R-:W-:Y:S02]  /*1480*/  FMUL.FTZ R138, R6, R153 ;  /* 0x00000099068a7220 */ /* 0x000fe40000410000 */
[----:B------:R-:W-:Y:S02]  /*1490*/  FMUL.FTZ R139, R7, R140 ;  /* 0x0000008c078b7220 */ /* 0x000fe40000410000 */
[----:B----4-:R-:W-:-:S02]  /*14a0*/  @P0 FADD.FTZ R132, R100, R132 ;  /* 0x0000008464840221 */ /* 0x010fc40000010000 */
[----:B------:R-:W-:Y:S02]  /*14b0*/  @P0 FADD.FTZ R133, R101, R133 ;  /* 0x0000008565850221 */ /* 0x000fe40000010000 */
[----:B------:R-:W-:Y:S02]  /*14c0*/  @P0 FADD.FTZ R134, R102, R134 ;  /* 0x0000008666860221 */ /* 0x000fe40000010000 */
[----:B------:R-:W-:Y:S02]  /*14d0*/  @P0 FADD.FTZ R135, R103, R135 ;  /* 0x0000008767870221 */ /* 0x000fe40000010000 */
[----:B------:R-:W-:Y:S02]  /*14e0*/  @P0 FADD.FTZ R136, R104, R136 ;  /* 0x0000008868880221 */ /* 0x000fe40000010000 */
[----:B------:R-:W-:Y:S01]  /*14f0*/  @P0 FADD.FTZ R137, R105, R137 ;  /* 0x0000008969890221 */ /* 0x000fe20000010000 */
[----:B------:R1:W-:Y:S01]  /*1500*/  STG.E.128 [R142.64], R132 ;  /* 0x000000848e007986 */ /* 0x0003e2000c101d04 */
[----:B------:R-:W-:-:S02]  /*1510*/  @P0 FADD.FTZ R138, R106, R138 ;  /* 0x0000008a6a8a0221 */ /* 0x000fc40000010000 */
[----:B------:R-:W-:-:S05]  /*1520*/  @P0 FADD.FTZ R139, R107, R139 ;  /* 0x0000008b6b8b0221 */ /* 0x000fca0000010000 */
[----:B------:R1:W-:Y:S02]  /*1530*/  STG.E.128 [R142.64+0x10], R136 ;  /* 0x000010888e007986 */ /* 0x0003e4000c101d04 */
.L_x_12141:
[----:B------:R-:W-:Y:S05]  /*1540*/  BSYNC B0 ;  /* 0x0000000000007941 */ /* 0x000fea0003800000 */
.L_x_12140:
[----:B------:R-:W-:Y:S01]  /*1550*/  FADD.FTZ R140, RZ, R108 ;  /* 0x0000006cff8c7221 */ /* 0x000fe20000010000 */
[C---:B------:R-:W-:Y:S02]  /*1560*/  ISETP.GT.U32.AND P0, PT, R2.reuse, 0xff, PT ;  /* 0x000000ff0200780c */ /* 0x040fe40003f04070 */
[----:B------:R-:W-:Y:S01]  /*1570*/  ISETP.GT.U32.AND P5, PT, R2, 0x17f, PT ;  /* 0x0000017f0200780c */ /* 0x000fe20003fa4070 */
[----:B------:R-:W-:Y:S01]  /*1580*/  FADD.FTZ R141, R109, R140 ;  /* 0x0000008c6d8d7221 */ /* 0x000fe20000010000 */
        /* <DEDUP_REMOVED lines=9> */
[----:B-1----:R-:W-:-:S04]  /*1620*/  FADD.FTZ R143, R117, R140 ;  /* 0x0000008c758f7221 */ /* 0x002fc80000010000 */
        /* <DEDUP_REMOVED lines=28> */
.L_x_12154:
        /* <DEDUP_REMOVED lines=85> */
.L_x_12155:
        /* <DEDUP_REMOVED lines=8> */
[----:B------:R-:W-:-:S12]  /*1dc0*/  ISETP.GT.U32.AND P0, PT, R151, 0x3, PT ;  /* 0x000000039700780c */ /* 0x000fd80003f04070 */
[----:B------:R-:W-:Y:S01]  /*1dd0*/  BAR.SYNC.DEFER_BLOCKING 0x0 ;  /* 0x0000000000007b1d */ /* 0x000fe20000010000 */
[----:B------:R-:W-:Y:S01]  /*1de0*/  @!P0 IADD3 R151, R140, R151, RZ ;  /* 0x000000978c978210 */ /* 0x000fe20007ffe0ff */
[----:B------:R-:W-:Y:S01]  /*1df0*/  HFMA2.MMA R148, -RZ, RZ, 0, 0 ;  /* 0x00000000ff947435 */ /* 0x000fe200000001ff */
[----:B0-----:R-:W-:Y:S01]  /*1e00*/  CS2R R140, SRZ ;  /* 0x00000000008c7805 */ /* 0x001fe2000001ff00 */
[----:B------:R-:W-:Y:S02]  /*1e10*/  ISETP.NE.AND P5, PT, RZ, UR6, PT ;  /* 0x00000006ff007c0c */ /* 0x000fe4000bfa5270 */
[----:B------:R-:W-:Y:S02]  /*1e20*/  BSSY B0, `(.L_x_12144) ;  /* 0x0000055000007945 */ /* 0x000fe40003800000 */
[----:B------:R-:W-:-:S04]  /*1e30*/  @!P0 MOV R148, R146 ;  /* 0x0000009200948202 */ /* 0x000fc80000000f00 */
[----:B------:R-:W-:Y:S01]  /*1e40*/  I2F R157, R148 ;  /* 0x00000094009d7306 */ /* 0x000fe20000201400 */
[----:B------:R-:W0:Y:S04]  /*1e50*/  SHFL.DOWN PT, R153, R148, 0x2, 0x1f ;  /* 0x08401f0094997f89 */ /* 0x000e2800000e0000 */
[----:B------:R1:W2:Y:S01]  /*1e60*/  @!P0 LDS.64 R140, [R151.X8] ;  /* 0x00000000978c8984 */ /* 0x0002a20000008a00 */
[----:B------:R-:W-:Y:S02]  /*1e70*/  LOP3.LUT P0, RZ, R149, 0x1f, R0, 0xf8, !PT ;  /* 0x0000001f95ff7812 */ /* 0x000fe4000780f800 */
[----:B0-----:R-:W-:Y:S02]  /*1e80*/  IADD3 R152, R153, R148, RZ ;  /* 0x0000009499987210 */ /* 0x001fe40007ffe0ff */
[----:B------:R-:W-:Y:S03]  /*1e90*/  I2F R153, R153 ;  /* 0x0000009900997306 */ /* 0x000fe60000201400 */
[----:B------:R-:W0:Y:S05]  /*1ea0*/  SHFL.DOWN PT, R143, R152, 0x1, 0x1f ;  /* 0x08201f00988f7f89 */ /* 0x000e2a00000e0000 */
[----:B------:R-:W1:Y:S08]  /*1eb0*/  I2F R142, R152 ;  /* 0x00000098008e7306 */ /* 0x000e700000201400 */
[----:B-1----:R-:W1:Y:S01]  /*1ec0*/  MUFU.RCP R151, R142 ;  /* 0x0000008e00977308 */ /* 0x002e620000001000 */
[----:B--2---:R-:W2:Y:S01]  /*1ed0*/  SHFL.DOWN PT, R155, R140, 0x2, 0x1f ;  /* 0x08401f008c9b7f89 */ /* 0x004ea200000e0000 */
[----:B0-----:R-:W-:-:S03]  /*1ee0*/  IADD3 R148, R152, R143, RZ ;  /* 0x0000008f98947210 */ /* 0x001fc60007ffe0ff */
[----:B------:R-:W0:Y:S03]  /*1ef0*/  SHFL.DOWN PT, R150, R141, 0x2, 0x1f ;  /* 0x08401f008d967f89 */ /* 0x000e2600000e0000 */
[----:B------:R-:W-:Y:S08]  /*1f00*/  I2F R143, R143 ;  /* 0x0000008f008f7306 */ /* 0x000ff00000201400 */
[----:B------:R-:W3:Y:S01]  /*1f10*/  I2F R148, R148 ;  /* 0x0000009400947306 */ /* 0x000ee20000201400 */
[----:B--2---:R-:W-:-:S02]  /*1f20*/  FADD.FTZ R154, -R155, R140 ;  /* 0x0000008c9b9a7221 */ /* 0x004fc40000010100 */
[----:B------:R-:W-:Y:S02]  /*1f30*/  FMUL.FTZ R155, R155, R153 ;  /* 0x000000999b9b7220 */ /* 0x000fe40000410000 */
[----:B------:R-:W-:Y:S02]  /*1f40*/  FMUL.FTZ R154, R154, R154 ;  /* 0x0000009a9a9a7220 */ /* 0x000fe40000410000 */
[----:B------:R-:W-:Y:S02]  /*1f50*/  FFMA.FTZ R140, R157, R140, R155 ;  /* 0x0000008c9d8c7223 */ /* 0x000fe4000001009b */
[----:B------:R-:W-:Y:S02]  /*1f60*/  FMUL.FTZ R154, R154, R157 ;  /* 0x0000009d9a9a7220 */ /* 0x000fe40000410000 */
[----:B0-----:R-:W-:Y:S02]  /*1f70*/  FADD.FTZ R150, R150, R141 ;  /* 0x0000008d96967221 */ /* 0x001fe40000010000 */
[----:B------:R-:W-:-:S02]  /*1f80*/  FMUL.FTZ R154, R154, R153 ;  /* 0x000000999a9a7220 */ /* 0x000fc40000410000 */
[C---:B-1----:R-:W-:Y:S02]  /*1f90*/  FMUL.FTZ R153, R151.reuse, R140 ;  /* 0x0000008c97997220 */ /* 0x042fe40000410000 */
[----:B------:R-:W-:Y:S02]  /*1fa0*/  FFMA.FTZ R150, R151, R154, R150 ;  /* 0x0000009a97967223 */ /* 0x000fe40000010096 */
[----:B---3--:R-:W0:Y:S01]  /*1fb0*/  MUFU.RCP R151, R148 ;  /* 0x0000009400977308 */ /* 0x008e220000001000 */
[----:B------:R-:W1:Y:S04]  /*1fc0*/  SHFL.DOWN PT, R140, R153, 0x1, 0x1f ;  /* 0x08201f00998c7f89 */ /* 0x000e6800000e0000 */
[----:B------:R-:W2:Y:S01]  /*1fd0*/  SHFL.DOWN PT, R141, R150, 0x1, 0x1f ;  /* 0x08201f00968d7f89 */ /* 0x000ea200000e0000 */
[----:B-1----:R-:W-:-:S02]  /*1fe0*/  FMUL.FTZ R152, R140, R143 ;  /* 0x0000008f8c987220 */ /* 0x002fc40000410000 */
[----:B------:R-:W-:Y:S02]  /*1ff0*/  FADD.FTZ R140, R153, -R140 ;  /* 0x8000008c998c7221 */ /* 0x000fe40000010000 */
[----:B------:R-:W-:Y:S02]  /*2000*/  FFMA.FTZ R152, R142, R153, R152 ;  /* 0x000000998e987223 */ /* 0x000fe40000010098 */
[----:B------:R-:W-:Y:S02]  /*2010*/  FMUL.FTZ R155, R140, R140 ;  /* 0x0000008c8c9b7220 */ /* 0x000fe40000410000 */
[----:B0-----:R-:W-:Y:S02]  /*2020*/  FMUL.FTZ R152, R151, R152 ;  /* 0x0000009897987220 */ /* 0x001fe40000410000 */
[----:B------:R-:W-:Y:S02]  /*2030*/  FMUL.FTZ R155, R142, R155 ;  /* 0x0000009b8e9b7220 */ /* 0x000fe40000410000 */
[----:B--2---:R-:W-:Y:S01]  /*2040*/  FADD.FTZ R140, R150, R141 ;  /* 0x0000008d968c7221 */ /* 0x004fe20000010000 */
[----:B------:R-:W0:Y:S01]  /*2050*/  SHFL.IDX PT, R153, R152, RZ, 0x1f ;  /* 0x00001fff98997589 */ /* 0x000e2200000e0000 */
[----:B------:R-:W-:Y:S01]  /*2060*/  FMUL.FTZ R155, R155, R143 ;  /* 0x0000008f9b9b7220 */ /* 0x000fe20000410000 */
[----:B------:R-:W-:-:S03]  /*2070*/  MOV R143, c[0x0][0x1e0] ;  /* 0x00007800008f7a02 */ /* 0x000fc60000000f00 */
[----:B------:R-:W-:-:S06]  /*2080*/  FFMA.FTZ R140, R151, R155, R140 ;  /* 0x0000009b978c7223 */ /* 0x000fcc000001008c */
        /* <DEDUP_REMOVED lines=15> */
[--C-:B------:R-:W-:Y:S02]  /*2180*/  FADD.FTZ R141, R108, -R149.reuse ;  /* 0x800000956c8d7221 */ /* 0x100fe40000010000 */
[----:B------:R-:W-:Y:S02]  /*2190*/  FMUL.FTZ R142, R148, R143 ;  /* 0x0000008f948e7220 */ /* 0x000fe40000410000 */
        /* <DEDUP_REMOVED lines=8> */
[----:B------:R-:W-:Y:S02]  /*2220*/  FMUL.FTZ R152, R148, R155 ;  /* 0x0000009b94987220 */ /* 0x000fe40000410000 */
[----:B-----5:R-:W-:Y:S02]  /*2230*/  FFMA.FTZ R140, R88, R141, R96 ;  /* 0x0000008d588c7223 */ /* 0x020fe40000010060 */
[----:B------:R-:W-:Y:S02]  /*2240*/  FFMA.FTZ R141, R89, R142, R97 ;  /* 0x0000008e598d7223 */ /* 0x000fe40000010061 */
[----:B------:R-:W-:Y:S02]  /*2250*/  FFMA.FTZ R142, R84, R143, R92 ;  /* 0x0000008f548e7223 */ /* 0x000fe4000001005c */
[----:B------:R-:W-:Y:S01]  /*2260*/  FFMA.FTZ R151, R90, R151, R98 ;  /* 0x000000975a977223 */ /* 0x000fe20000010062 */
[----:B------:R-:W-:Y:S01]  /*2270*/  F2FP.BF16.PACK_AB R140, R141, R140 ;  /* 0x0000008c8d8c723e */ /* 0x000fe200000010ff */
[----:B------:R-:W-:-:S02]  /*2280*/  FFMA.FTZ R150, R91, R150, R99 ;  /* 0x000000965b967223 */ /* 0x000fc40000010063 */
[----:B------:R-:W-:Y:S01]  /*2290*/  FFMA.FTZ R143, R85, R152, R93 ;  /* 0x00000098558f7223 */ /* 0x000fe2000001005d */
[----:B------:R-:W-:Y:S02]  /*22a0*/  MOV R152, 0x10 ;  /* 0x0000001000987802 */ /* 0x000fe40000000f00 */
[----:B------:R-:W-:Y:S01]  /*22b0*/  F2FP.BF16.PACK_AB R141, R150, R151 ;  /* 0x00000097968d723e */ /* 0x000fe200000010ff */
[--C-:B------:R-:W-:Y:S01]  /*22c0*/  FADD.FTZ R151, R115, -R149.reuse ;  /* 0x8000009573977221 */ /* 0x100fe20000010000 */
[----:B------:R-:W-:Y:S01]  /*22d0*/  F2FP.BF16.PACK_AB R142, R143, R142 ;  /* 0x0000008e8f8e723e */ /* 0x000fe200000010ff */
[----:B------:R-:W-:Y:S02]  /*22e0*/  FADD.FTZ R143, R114, -R149 ;  /* 0x80000095728f7221 */ /* 0x000fe40000010000 */
[C---:B------:R-:W-:Y:S02]  /*22f0*/  FMUL.FTZ R150, R148.reuse, R151 ;  /* 0x0000009794967220 */ /* 0x040fe40000410000 */
[----:B------:R-:W-:-:S02]  /*2300*/  FMUL.FTZ R143, R148, R143 ;  /* 0x0000008f948f7220 */ /* 0x000fc40000410000 */
[----:B------:R-:W-:Y:S02]  /*2310*/  FFMA.FTZ R150, R87, R150, R95 ;  /* 0x0000009657967223 */ /* 0x000fe4000001005f */
[----:B------:R-:W-:-:S05]  /*2320*/  FFMA.FTZ R143, R86, R143, R94 ;  /* 0x0000008f568f7223 */ /* 0x000fca000001005e */
[----:B------:R-:W-:Y:S01]  /*2330*/  F2FP.BF16.PACK_AB R143, R150, R143 ;  /* 0x0000008f968f723e */ /* 0x000fe200000010ff */
[C---:B------:R-:W-:Y:S01]  /*2340*/  IMAD.WIDE.U32 R150, R147.reuse, R152, c[0x0][0x208] ;  /* 0x0000820093967625 */ /* 0x040fe200078e0098 */
[----:B------:R-:W-:-:S04]  /*2350*/  IADD3 R147, R147, 0x80, RZ ;  /* 0x0000008093937810 */ /* 0x000fc80007ffe0ff */
[----:B------:R0:W-:Y:S03]  /*2360*/  STG.E.128 [R150.64], R140 ;  /* 0x0000008c96007986 */ /* 0x0001e6000c101d04 */
.L_x_12145:
[----:B------:R-:W-:Y:S05]  /*2370*/  BSYNC B0 ;  /* 0x0000000000007941 */ /* 0x000fea0003800000 */
.L_x_12144:
[----:B------:R-:W-:Y:S01]  /*2380*/  BSSY B0, `(.L_x_12146) ;  /* 0x0000022000007945 */ /* 0x000fe20003800000 */
[----:B------:R-:W-:Y:S05]  /*2390*/  @!P2 BRA `(.L_x_12147) ;  /* 0x000002000000a947 */ /* 0x000fea0003800000 */
[--C-:B01----:R-:W-:Y:S02]  /*23a0*/  FADD.FTZ R143, R117, -R149.reuse ;  /* 0x80000095758f7221 */ /* 0x103fe40000010000 */
[--C-:B------:R-:W-:Y:S02]  /*23b0*/  FADD.FTZ R141, R116, -R149.reuse ;  /* 0x80000095748d7221 */ /* 0x100fe40000010000 */
[----:B------:R-:W-:Y:S02]  /*23c0*/  FMUL.FTZ R142, R148, R143 ;  /* 0x0000008f948e7220 */ /* 0x000fe40000410000 */
[--C-:B------:R-:W-:Y:S02]  /*23d0*/  FADD.FTZ R143, R120, -R149.reuse ;  /* 0x80000095788f7221 */ /* 0x100fe40000010000 */
[--C-:B------:R-:W-:Y:S02]  /*23e0*/  FADD.FTZ R151, R118, -R149.reuse ;  /* 0x8000009576977221 */ /* 0x100fe40000010000 */
[----:B------:R-:W-:-:S02]  /*23f0*/  FADD.FTZ R153, R119, -R149 ;  /* 0x8000009577997221 */ /* 0x000fc40000010000 */
[----:B------:R-:W-:Y:S02]  /*2400*/  FADD.FTZ R155, R121, -R149 ;  /* 0x80000095799b7221 */ /* 0x000fe40000010000 */
[C---:B------:R-:W-:Y:S02]  /*2410*/  FMUL.FTZ R141, R148.reuse, R141 ;  /* 0x0000008d948d7220 */ /* 0x040fe40000410000 */
[C---:B------:R-:W-:Y:S02]  /*2420*/  FMUL.FTZ R143, R148.reuse, R143 ;  /* 0x0000008f948f7220 */ /* 0x040fe40000410000 */
[C---:B------:R-:W-:Y:S02]  /*2430*/  FMUL.FTZ R151, R148.reuse, R151 ;  /* 0x0000009794977220 */ /* 0x040fe40000410000 */
[C---:B------:R-:W-:Y:S02]  /*2440*/  FMUL.FTZ R150, R148.reuse, R153 ;  /* 0x0000009994967220 */ /* 0x040fe40000410000 */
[----:B------:R-:W-:-:S02]  /*2450*/  FMUL.FTZ R152, R148, R155 ;  /* 0x0000009b94987220 */ /* 0x000fc40000410000 */
[----:B-----5:R-:W-:Y:S02]  /*2460*/  FFMA.FTZ R140, R64, R141, R72 ;  /* 0x0000008d408c7223 */ /* 0x020fe40000010048 */
[----:B------:R-:W-:Y:S02]  /*2470*/  FFMA.FTZ R141, R65, R142, R73 ;  /* 0x0000008e418d7223 */ /* 0x000fe40000010049 */
[----:B------:R-:W-:Y:S02]  /*2480*/  FFMA.FTZ R142, R60, R143, R68 ;  /* 0x0000008f3c8e7223 */ /* 0x000fe40000010044 */
[----:B------:R-:W-:Y:S01]  /*2490*/  FFMA.FTZ R151, R66, R151, R74 ;  /* 0x0000009742977223 */ /* 0x000fe2000001004a */
[----:B------:R-:W-:Y:S01]  /*24a0*/  F2FP.BF16.PACK_AB R140, R141, R140 ;  /* 0x0000008c8d8c723e */ /* 0x000fe200000010ff */
[----:B------:R-:W-:Y:S02]  /*24b0*/  FFMA.FTZ R150, R67, R150, R75 ;  /* 0x0000009643967223 */ /* 0x000fe4000001004b */
[----:B------:R-:W-:Y:S01]  /*24c0*/  FFMA.FTZ R143, R61, R152, R69 ;  /* 0x000000983d8f7223 */ /* 0x000fe20000010045 */
[----:B------:R-:W-:-:S02]  /*24d0*/  HFMA2.MMA R152, -RZ, RZ, 0, 9.5367431640625e-07 ;  /* 0x00000010ff987435 */ /* 0x000fc400000001ff */
[----:B------:R-:W-:Y:S01]  /*24e0*/  F2FP.BF16.PACK_AB R141, R150, R151 ;  /* 0x00000097968d723e */ /* 0x000fe200000010ff */
[--C-:B------:R-:W-:Y:S01]  /*24f0*/  FADD.FTZ R151, R123, -R149.reuse ;  /* 0x800000957b977221 */ /* 0x100fe20000010000 */
[----:B------:R-:W-:Y:S01]  /*2500*/  F2FP.BF16.PACK_AB R142, R143, R142 ;  /* 0x0000008e8f8e723e */ /* 0x000fe200000010ff */
[----:B------:R-:W-:Y:S02]  /*2510*/  FADD.FTZ R143, R122, -R149 ;  /* 0x800000957a8f7221 */ /* 0x000fe40000010000 */
        /* <DEDUP_REMOVED lines=8> */
.L_x_12147:
[----:B------:R-:W-:Y:S05]  /*25a0*/  BSYNC B0 ;  /* 0x0000000000007941 */ /* 0x000fea0003800000 */
.L_x_12146:
        /* <DEDUP_REMOVED lines=21> */
[----:B------:R-:W-:-:S02]  /*2700*/  MOV R152, 0x10 ;  /* 0x0000001000987802 */ /* 0x000fc40000000f00 */
        /* <DEDUP_REMOVED lines=12> */
.L_x_12149:
[----:B------:R-:W-:Y:S05]  /*27d0*/  BSYNC B0 ;  /* 0x0000000000007941 */ /* 0x000fea0003800000 */
.L_x_12148:
[----:B------:R-:W-:Y:S01]  /*27e0*/  BSSY B0, `(.L_x_12150) ;  /* 0x0000021000007945 */ /* 0x000fe20003800000 */
        /* <DEDUP_REMOVED lines=11> */
[----:B------:R-:W-:Y:S02]  /*28a0*/  FMUL.FTZ R150, R148, R149 ;  /* 0x0000009594967220 */ /* 0x000fe40000410000 */
[----:B-----5:R-:W-:-:S02]  /*28b0*/  FFMA.FTZ R142, R12, R155, R20 ;  /* 0x0000009b0c8e7223 */ /* 0x020fc40000010014 */
[----:B------:R-:W-:Y:S02]  /*28c0*/  FFMA.FTZ R149, R13, R140, R21 ;  /* 0x0000008c0d957223 */ /* 0x000fe40000010015 */
[----:B------:R-:W-:Y:S02]  /*28d0*/  FFMA.FTZ R152, R15, R150, R23 ;  /* 0x000000960f987223 */ /* 0x000fe40000010017 */
[C---:B------:R-:W-:Y:S01]  /*28e0*/  FMUL.FTZ R150, R148.reuse, R143 ;  /* 0x0000008f94967220 */ /* 0x040fe20000410000 */
[----:B------:R-:W-:Y:S01]  /*28f0*/  F2FP.BF16.PACK_AB R142, R149, R142 ;  /* 0x0000008e958e723e */ /* 0x000fe200000010ff */
[C---:B------:R-:W-:Y:S02]  /*2900*/  FMUL.FTZ R141, R148.reuse, R141 ;  /* 0x0000008d948d7220 */ /* 0x040fe40000410000 */
[C---:B------:R-:W-:Y:S02]  /*2910*/  FMUL.FTZ R159, R148.reuse, R159 ;  /* 0x0000009f949f7220 */ /* 0x040fe40000410000 */
[----:B------:R-:W-:-:S02]  /*2920*/  FMUL.FTZ R151, R148, R151 ;  /* 0x0000009794977220 */ /* 0x000fc40000410000 */
[----:B------:R-:W-:Y:S01]  /*2930*/  FFMA.FTZ R149, R17, R150, R25 ;  /* 0x0000009611957223 */ /* 0x000fe20000010019 */
[----:B------:R-:W-:Y:S01]  /*2940*/  HFMA2.MMA R150, -RZ, RZ, 0, 9.5367431640625e-07 ;  /* 0x00000010ff967435 */ /* 0x000fe200000001ff */
[----:B------:R-:W-:Y:S02]  /*2950*/  FMUL.FTZ R148, R148, R153 ;  /* 0x0000009994947220 */ /* 0x000fe40000410000 */
        /* <DEDUP_REMOVED lines=9> */
.L_x_12151:
[----:B------:R-:W-:Y:S05]  /*29f0*/  BSYNC B0 ;  /* 0x0000000000007941 */ /* 0x000fea0003800000 */
.L_x_12150:
[----:B------:R-:W-:Y:S02]  /*2a00*/  IADD3 R144, R144, c[0x0][0x160], RZ ;  /* 0x0000580090907a10 */ /* 0x000fe40007ffe0ff */
[----:B------:R-:W-:Y:S02]  /*2a10*/  LOP3.LUT P5, RZ, R145, 0xff, RZ, 0xc0, !PT ;  /* 0x000000ff91ff7812 */ /* 0x000fe400078ac0ff */
[----:B------:R-:W-:Y:S02]  /*2a20*/  ISETP.GE.AND P0, PT, R144, c[0x0][0x164], PT ;  /* 0x0000590090007a0c */ /* 0x000fe40003f06270 */
[----:B------:R-:W-:-:S11]  /*2a30*/  SEL R145, RZ, 0x1, P5 ;  /* 0x00000001ff917807 */ /* 0x000fd60002800000 */
[----:B01---5:R-:W-:Y:S01]  /*2a40*/  @P0 CALL.REL.NOINC `(.L_x_12152) ;  /* 0x0000001000000944 */ /* 0x023fe20003c00000 */
[----:B------:R-:W-:Y:S05]  /*2a50*/  BRA `(.L_x_12153) ;  /* 0xffffdd7000007947 */ /* 0x000fea000383ffff */
.L_x_12152:
[----:B------:R-:W-:Y:S05]  /*2a60*/  EXIT ;  /* 0x000000000000794d */ /* 0x000fea0003800000 */
.L_x_12142:
[----:B------:R-:W-:Y:S01]  /*2a70*/  HFMA2.MMA R143, -RZ, RZ, 0, 1.847743988037109375e-06 ;  /* 0x0000001fff8f7435 */ /* 0x000fe200000001ff */
[----:B------:R-:W-:Y:S02]  /*2a80*/  MOV R152, 0x1 ;  /* 0x0000000100987802 */ /* 0x000fe40000000f00 */
[----:B------:R-:W-:Y:S02]  /*2a90*/  MOV R150, 0xffffffff ;  /* 0xffffffff00967802 */ /* 0x000fe40000000f00 */
[----:B------:R-:W-:Y:S02]  /*2aa0*/  MOV R148, 0x2ac0 ;  /* 0x00002ac000947802 */ /* 0x000fe40000000f00 */
[----:B0----5:R-:W-:Y:S05]  /*2ab0*/  CALL.REL.NOINC `($__internal_68_$__cuda_sm70_shflsync_bfly_p) ;  /* 0x000007c000007944 */ /* 0x021fea0003c00000 */
[----:B-1----:R-:W-:Y:S01]  /*2ac0*/  MOV R142, R152 ;  /* 0x00000098008e7202 */ /* 0x002fe20000000f00 */
[----:B0-----:R-:W-:Y:S05]  /*2ad0*/  BRA `(.L_x_12154) ;  /* 0xffffed1000007947 */ /* 0x001fea000383ffff */
.L_x_12143:
[----:B------:R-:W-:Y:S01]  /*2ae0*/  HFMA2.MMA R152, -RZ, RZ, 0, 1.1920928955078125e-07 ;  /* 0x00000002ff987435 */ /* 0x000fe200000001ff */
[----:B-1----:R-:W-:Y:S02]  /*2af0*/  MOV R141, R151 ;  /* 0x00000097008d7202 */ /* 0x002fe40000000f00 */
[----:B------:R-:W-:Y:S02]  /*2b00*/  MOV R143, 0x1f ;  /* 0x0000001f008f7802 */ /* 0x000fe40000000f00 */
[----:B------:R-:W-:-:S02]  /*2b10*/  MOV R150, 0xffffffff ;  /* 0xffffffff00967802 */ /* 0x000fc40000000f00 */
[----:B------:R-:W-:Y:S02]  /*2b20*/  MOV R148, 0x2b40 ;  /* 0x00002b4000947802 */ /* 0x000fe40000000f00 */
[----:B0----5:R-:W-:Y:S05]  /*2b30*/  CALL.REL.NOINC `($__internal_68_$__cuda_sm70_shflsync_bfly_p) ;  /* 0x0000074000007944 */ /* 0x021fea0003c00000 */
[----:B01----:R-:W-:Y:S01]  /*2b40*/  FADD.FTZ R141, R151, R152 ;  /* 0x00000098978d7221 */ /* 0x003fe20000010000 */
[----:B------:R-:W-:Y:S01]  /*2b50*/  HFMA2.MMA R152, -RZ, RZ, 0, 2.384185791015625e-07 ;  /* 0x00000004ff987435 */ /* 0x000fe200000001ff */
[----:B------:R-:W-:Y:S02]  /*2b60*/  MOV R143, 0x1f ;  /* 0x0000001f008f7802 */ /* 0x000fe40000000f00 */
[----:B------:R-:W-:Y:S02]  /*2b70*/  MOV R150, 0xffffffff ;  /* 0xffffffff00967802 */ /* 0x000fe40000000f00 */
[----:B------:R-:W-:Y:S02]  /*2b80*/  MOV R148, 0x2ba0 ;  /* 0x00002ba000947802 */ /* 0x000fe40000000f00 */
[----:B------:R-:W-:Y:S05]  /*2b90*/  CALL.REL.NOINC `($__internal_68_$__cuda_sm70_shflsync_bfly_p) ;  /* 0x000006e000007944 */ /* 0x000fea0003c00000 */
[----:B01----:R-:W-:Y:S01]  /*2ba0*/  FADD.FTZ R141, R141, R152 ;  /* 0x000000988d8d7221 */ /* 0x003fe20000010000 */
[----:B------:R-:W-:Y:S01]  /*2bb0*/  HFMA2.MMA R152, -RZ, RZ, 0, 4.76837158203125e-07 ;  /* 0x00000008ff987435 */ /* 0x000fe200000001ff */
[----:B------:R-:W-:Y:S02]  /*2bc0*/  MOV R143, 0x1f ;  /* 0x0000001f008f7802 */ /* 0x000fe40000000f00 */
[----:B------:R-:W-:-:S02]  /*2bd0*/  MOV R150, 0xffffffff ;  /* 0xffffffff00967802 */ /* 0x000fc40000000f00 */
[----:B------:R-:W-:Y:S02]  /*2be0*/  MOV R148, 0x2c00 ;  /* 0x00002c0000947802 */ /* 0x000fe40000000f00 */
[----:B------:R-:W-:Y:S05]  /*2bf0*/  CALL.REL.NOINC `($__internal_68_$__cuda_sm70_shflsync_bfly_p) ;  /* 0x0000068000007944 */ /* 0x000fea0003c00000 */
[----:B01----:R-:W-:Y:S01]  /*2c00*/  FADD.FTZ R141, R141, R152 ;  /* 0x000000988d8d7221 */ /* 0x003fe20000010000 */
[----:B------:R-:W-:Y:S01]  /*2c10*/  HFMA2.MMA R152, -RZ, RZ, 0, 9.5367431640625e-07 ;  /* 0x00000010ff987435 */ /* 0x000fe200000001ff */
[----:B------:R-:W-:Y:S02]  /*2c20*/  MOV R143, 0x1f ;  /* 0x0000001f008f7802 */ /* 0x000fe40000000f00 */
[----:B------:R-:W-:Y:S02]  /*2c30*/  MOV R150, 0xffffffff ;  /* 0xffffffff00967802 */ /* 0x000fe40000000f00 */
[----:B------:R-:W-:Y:S02]  /*2c40*/  MOV R148, 0x2c60 ;  /* 0x00002c6000947802 */ /* 0x000fe40000000f00 */
[----:B------:R-:W-:Y:S05]  /*2c50*/  CALL.REL.NOINC `($__internal_68_$__cuda_sm70_shflsync_bfly_p) ;  /* 0x0000062000007944 */ /* 0x000fea0003c00000 */
[----:B-1----:R-:W-:Y:S01]  /*2c60*/  FADD.FTZ R142, R141, R152 ;  /* 0x000000988d8e7221 */ /* 0x002fe20000010000 */
[----:B------:R-:W-:-:S03]  /*2c70*/  HFMA2.MMA R152, -RZ, RZ, 0, 5.9604644775390625e-08 ;  /* 0x00000001ff987435 */ /* 0x000fc600000001ff */
        /* <DEDUP_REMOVED lines=68> */
[----:B------:R-:W-:Y:S02]  /*30c0*/  MOV R148, 0x30e0 ;  /* 0x000030e000947802 */ /* 0x000fe40000000f00 */
[----:B------:R-:W-:Y:S05]  /*30d0*/  CALL.REL.NOINC `($__internal_68_$__cuda_sm70_shflsync_bfly_p) ;  /* 0x000001a000007944 */ /* 0x000fea0003c00000 */
[----:B01----:R-:W-:Y:S01]  /*30e0*/  FADD.FTZ R141, R141, R152 ;  /* 0x000000988d8d7221 */ /* 0x003fe20000010000 */
[----:B------:R-:W-:Y:S01]  /*30f0*/  HFMA2.MMA R152, -RZ, RZ, 0, 1.1920928955078125e-07 ;  /* 0x00000002ff987435 */ /* 0x000fe200000001ff */
[----:B------:R-:W-:Y:S02]  /*3100*/  MOV R143, 0x1f ;  /* 0x0000001f008f7802 */ /* 0x000fe40000000f00 */
[----:B------:R-:W-:Y:S02]  /*3110*/  MOV R150, 0xffffffff ;  /* 0xffffffff00967802 */ /* 0x000fe40000000f00 */
[----:B------:R-:W-:Y:S02]  /*3120*/  MOV R148, 0x3140 ;  /* 0x0000314000947802 */ /* 0x000fe40000000f00 */
[----:B------:R-:W-:Y:S05]  /*3130*/  CALL.REL.NOINC `($__internal_68_$__cuda_sm70_shflsync_bfly_p) ;  /* 0x0000014000007944 */ /* 0x000fea0003c00000 */
[----:B01----:R-:W-:Y:S01]  /*3140*/  FADD.FTZ R141, R141, R152 ;  /* 0x000000988d8d7221 */ /* 0x003fe20000010000 */
[----:B------:R-:W-:Y:S01]  /*3150*/  HFMA2.MMA R152, -RZ, RZ, 0, 2.384185791015625e-07 ;  /* 0x00000004ff987435 */ /* 0x000fe200000001ff */
[----:B------:R-:W-:-:S02]  /*3160*/  MOV R143, 0x1f ;  /* 0x0000001f008f7802 */ /* 0x000fc40000000f00 */
[----:B------:R-:W-:Y:S02]  /*3170*/  MOV R150, 0xffffffff ;  /* 0xffffffff00967802 */ /* 0x000fe40000000f00 */
[----:B------:R-:W-:Y:S02]  /*3180*/  MOV R148, 0x31a0 ;  /* 0x000031a000947802 */ /* 0x000fe40000000f00 */
[----:B------:R-:W-:Y:S05]  /*3190*/  CALL.REL.NOINC `($__internal_68_$__cuda_sm70_shflsync_bfly_p) ;  /* 0x000000e000007944 */ /* 0x000fea0003c00000 */
[----:B01----:R-:W-:Y:S01]  /*31a0*/  FADD.FTZ R141, R141, R152 ;  /* 0x000000988d8d7221 */ /* 0x003fe20000010000 */
[----:B------:R-:W-:Y:S01]  /*31b0*/  HFMA2.MMA R152, -RZ, RZ, 0, 4.76837158203125e-07 ;  /* 0x00000008ff987435 */ /* 0x000fe200000001ff */
[----:B------:R-:W-:Y:S02]  /*31c0*/  MOV R143, 0x1f ;  /* 0x0000001f008f7802 */ /* 0x000fe40000000f00 */
[----:B------:R-:W-:Y:S02]  /*31d0*/  MOV R150, 0xffffffff ;  /* 0xffffffff00967802 */ /* 0x000fe40000000f00 */
[----:B------:R-:W-:Y:S02]  /*31e0*/  MOV R148, 0x3200 ;  /* 0x0000320000947802 */ /* 0x000fe40000000f00 */
[----:B------:R-:W-:Y:S05]  /*31f0*/  CALL.REL.NOINC `($__internal_68_$__cuda_sm70_shflsync_bfly_p) ;  /* 0x0000008000007944 */ /* 0x000fea0003c00000 */
[----:B-1----:R-:W-:Y:S01]  /*3200*/  FADD.FTZ R151, R141, R152 ;  /* 0x000000988d977221 */ /* 0x002fe20000010000 */
[----:B------:R-:W-:Y:S01]  /*3210*/  HFMA2.MMA R152, -RZ, RZ, 0, 9.5367431640625e-07 ;  /* 0x00000010ff987435 */ /* 0x000fe200000001ff */
[----:B0-----:R-:W-:-:S02]  /*3220*/  MOV R143, 0x1f ;  /* 0x0000001f008f7802 */ /* 0x001fc40000000f00 */
[----:B------:R-:W-:Y:S02]  /*3230*/  MOV R150, 0xffffffff ;  /* 0xffffffff00967802 */ /* 0x000fe40000000f00 */
[----:B------:R-:W-:Y:S02]  /*3240*/  MOV R141, R151 ;  /* 0x00000097008d7202 */ /* 0x000fe40000000f00 */
[----:B------:R-:W-:Y:S02]  /*3250*/  MOV R148, 0x3270 ;  /* 0x0000327000947802 */ /* 0x000fe40000000f00 */
[----:B------:R-:W-:Y:S05]  /*3260*/  CALL.REL.NOINC `($__internal_68_$__cuda_sm70_shflsync_bfly_p) ;  /* 0x0000001000007944 */ /* 0x000fea0003c00000 */
[----:B01----:R-:W-:Y:S05]  /*3270*/  BRA `(.L_x_12155) ;  /* 0xffffeac000007947 */ /* 0x003fea000383ffff */
        .weak           $__internal_68_$__cuda_sm70_shflsync_bfly_p
        .type           $__internal_68_$__cuda_sm70_shflsync_bfly_p,@function
        .size           $__internal_68_$__cuda_sm70_shflsync_bfly_p,(.L_x_29132 - $__internal_68_$__cuda_sm70_shflsync_bfly_p)
$__internal_68_$__cuda_sm70_shflsync_bfly_p:
[----:B------:R-:W-:Y:S01]  /*3280*/  HFMA2.MMA R149, -RZ, RZ, 0, 0 ;  /* 0x00000000ff957435 */ /* 0x000fe200000001ff */
[----:B------:R-:W-:Y:S04]  /*3290*/  WARPSYNC R150 ;  /* 0x0000009600007348 */ /* 0x000fe80003800000 */
[----:B------:R0:W1:Y:S01]  /*32a0*/  SHFL.BFLY PT, R152, R141, R152, R143 ;  /* 0x0c0000988d987389 */ /* 0x00006200000e008f */
[----:B------:R-:W-:Y:S05]  /*32b0*/  RET.REL.NODEC R148 `(_ZN10layer_norm13ln_fwd_kernelINS_13Kernel_traitsIf13__nv_bfloat16fS2_fjLj4096ELj1ELj1ELj4ELj16ENS_18Kernel_traits_baseILj4096EfS2_fS2_fjLj128EEEEELb0ELb1ELb0ELb0EEEvNS_9FwdParamsE) ;  /* 0xffffcd4094007950 */ /* 0x000fea0003c3ffff */
.L_x_12156:
        /* <DEDUP_REMOVED lines=12> */
.L_x_29132:


//--------------------- .text._ZN10layer_norm13ln_fwd_kernelINS_13Kernel_traitsIf13__nv_bfloat16fS2_fjLj4096ELj1ELj1ELj4ELj16ENS_18Kernel_traits_baseILj4096EfS2_fS2_fjLj128EEEEELb0ELb1ELb0ELb1EEEvNS_9FwdParamsE --------------------------
	.section	.text._ZN10layer_norm13ln_fwd_kernelINS_13Kernel_traitsIf13__nv_bfloat16fS2_fjLj4096ELj1ELj1ELj4ELj16ENS_18Kernel_traits_baseILj4096EfS2_fS2_fjLj128EEEEELb0ELb1ELb0ELb1EEEvNS_9FwdParamsE,"ax",@progbits
	.sectioninfo	@"SHI_REGISTERS=167"
	.align	128
        .global         _ZN10layer_norm13ln_fwd_kernelINS_13Kernel_traitsIf13__nv_bfloat16fS2_fjLj4096ELj1ELj1ELj4ELj16ENS_18Kernel_traits_baseILj4096EfS2_fS2_fjLj128EEEEELb0ELb1ELb0ELb1EEEvNS_9FwdParamsE
        .type           _ZN10layer_norm13ln_fwd_kernelINS_13Kernel_traitsIf13__nv_bfloat16fS2_fjLj4096ELj1ELj1ELj4ELj16ENS_18Kernel_traits_baseILj4096EfS2_fS2_fjLj128EEEEELb0ELb1ELb0ELb1EEEvNS_9FwdParamsE,@function
        .size           _ZN10layer_norm13ln_fwd_kernelINS_13Kernel_traitsIf13__nv_bfloat16fS2_fjLj4096ELj1ELj1ELj4ELj16ENS_18Kernel_traits_baseILj4096EfS2_fS2_fjLj128EEEEELb0ELb1ELb0ELb1EEEvNS_9FwdParamsE,(.L_x_29133 - _ZN10layer_norm13ln_fwd_kernelINS_13Kernel_traitsIf13__nv_bfloat16fS2_fjLj4096ELj1ELj1ELj4ELj16ENS_18Kernel_traits_baseILj4096EfS2_fS2_fjLj128EEEEELb0ELb1ELb0ELb1EEEvNS_9FwdParamsE)
        .other          _ZN10layer_norm13ln_fwd_kernelINS_13Kernel_traitsIf13__nv_bfloat16fS2_fjLj4096ELj1ELj1ELj4ELj16ENS_18Kernel_traits_baseILj4096EfS2_fS2_fjLj128EEEEELb0ELb1ELb0ELb1EEEvNS_9FwdParamsE,@"STO_CUDA_ENTRY STV_DEFAULT"
_ZN10layer_norm13ln_fwd_kernelINS_13Kernel_traitsIf13__nv_bfloat16fS2_fjLj4096ELj1ELj1ELj4ELj16ENS_18Kernel_traits_baseILj4096EfS2_fS2_fjLj128EEEEELb0ELb1ELb0ELb1EEEvNS_9FwdParamsE:
.text._ZN10layer_norm13ln_fwd_kernelINS_13Kernel_traitsIf13__nv_bfloat16fS2_fjLj4096ELj1ELj1ELj4ELj16ENS_18Kernel_traits_baseILj4096EfS2_fS2_fjLj128EEEEELb0ELb1ELb0ELb1EEEvNS_9FwdParamsE:
        /* <DEDUP_REMOVED lines=23> */
[----:B------:R-:W-:Y:S02]  /*0170*/  LOP3.LUT R100, R0, 0xfe0, RZ, 0xc0, !PT ;  /* 0x00000fe000647812 */ /* 0x000fe400078ec0ff */
[----:B------:R-:W-:Y:S02]  /*0180*/  LOP3.LUT R0, R104, 0x7f, RZ, 0xc0, !PT ;  /* 0x0000007f68007812 */ /* 0x000fe400078ec0ff */
[----:B------:R-:W-:Y:S02]  /*0190*/  IADD3 R2, P3, R100, c[0x0][0x218], RZ ;  /* 0x0000860064027a10 */ /* 0x000fe40007f7e0ff */
[----:B------:R-:W-:Y:S02]  /*01a0*/  LEA R102, P1, R0, c[0x0][0x1c8], 0x5 ;  /* 0x0000720000667a11 */ /* 0x000fe400078228ff */
[----:B------:R-:W-:Y:S02]  /*01b0*/  IADD3.X R3, RZ, c[0x0][0x21c], RZ, P3, !PT ;  /* 0x00008700ff037a10 */ /* 0x000fe40001ffe4ff */
[----:B------:R-:W-:-:S02]  /*01c0*/  IADD3 R100, P2, R100, c[0x0][0x1b0], RZ ;  /* 0x00006c0064647a10 */ /* 0x000fc40007f5e0ff */
[----:B------:R-:W-:Y:S01]  /*01d0*/  IADD3.X R103, RZ, c[0x0][0x1cc], RZ, P1, !PT ;  /* 0x00007300ff677a10 */ /* 0x000fe20000ffe4ff */
[----:B------:R0:W5:Y:S01]  /*01e0*/  @P0 LDG.E.128 R96, [R2.64] ;  /* 0x0000000402600981 */ /* 0x000162000c1e1d00 */
[----:B------:R-:W-:Y:S02]  /*01f0*/  IADD3.X R101, RZ, c[0x0][0x1b4], RZ, P2, !PT ;  /* 0x00006d00ff657a10 */ /* 0x000fe400017fe4ff */
[----:B-1----:R-:W-:Y:S01]  /*0200*/  LEA.HI R104, R104, UR6, RZ, 0x19 ;  /* 0x0000000668687c11 */ /* 0x002fe2000f8fc8ff */
        /* <DEDUP_REMOVED lines=16> */
[----:B------:R1:W5:Y:S04]  /*0310*/  LDG.E.128 R36, [R100.64+0x3010] ;  /* 0x0030100464247981 */ /* 0x000368000c1e1d00 */
        /* <DEDUP_REMOVED lines=10> */
[----:B------:R-:W-:-:S03]  /*03c0*/  ULDC.U8 UR6, c[0x0][0x1f0] ;  /* 0x00007c0000067ab9 */ /* 0x000fc60000000000 */
.L_x_12160:
[----:B------:R-:W-:Y:S01]  /*03d0*/  ISETP.NE.U32.AND P0, PT, RZ, c[0x0][0x1c0], PT ;  /* 0x00007000ff007a0c */ /* 0x000fe20003f05070 */
[----:B------:R-:W-:Y:S01]  /*03e0*/  IMAD R108, R3, c[0x0][0x168], RZ ;  /* 0x00005a00036c7a24 */ /* 0x000fe200078e02ff */
[----:B------:R-:W-:-:S02]  /*03f0*/  MOV R140, 0x10 ;  /* 0x00000010008c7802 */ /* 0x000fc40000000f00 */
[----:B------:R-:W-:Y:S02]  /*0400*/  ISETP.NE.AND.EX P0, PT, RZ, c[0x0][0x1c4], PT, P0 ;  /* 0x00007100ff007a0c */ /* 0x000fe40003f05300 */
[----:B------:R-:W-:-:S04]  /*0410*/  SHF.R.S32.HI R109, RZ, 0x1f, R108 ;  /* 0x0000001fff6d7819 */ /* 0x000fc8000001146c */
[----:B------:R-:W-:-:S04]  /*0420*/  LEA.HI R109, R109, R108, RZ, 0x3 ;  /* 0x0000006c6d6d7211 */ /* 0x000fc800078f18ff */
[----:B------:R-:W-:-:S03]  /*0430*/  LEA.HI.SX32 R144, R109, R0, 0x1d ;  /* 0x000000006d907211 */ /* 0x000fc600078feaff */
[----:B------:R-:W-:Y:S02]  /*0440*/  @P0 MOV R112, 0x2 ;  /* 0x0000000200700802 */ /* 0x000fe40000000f00 */
[----:B------:R-:W-:Y:S01]  /*0450*/  IMAD.WIDE.U32 R108, R144, R140, c[0x0][0x170] ;  /* 0x00005c00906c7625 */ /* 0x000fe200078e008c */
[----:B------:R-:W-:-:S03]  /*0460*/  ISETP.NE.U32.AND P1, PT, RZ, c[0x0][0x180], PT ;  /* 0x00006000ff007a0c */ /* 0x000fc60003f25070 */
[----:B------:R-:W-:Y:S01]  /*0470*/  @P0 IMAD.WIDE R112, R3, R112, c[0x0][0x1c0] ;  /* 0x0000700003700625 */ /* 0x000fe200078e0270 */
[----:B------:R-:W-:Y:S01]  /*0480*/  ISETP.NE.AND.EX P1, PT, RZ, c[0x0][0x184], PT, P1 ;  /* 0x00006100ff007a0c */ /* 0x000fe20003f25310 */
[----:B------:R-:W2:Y:S04]  /*0490*/  LDG.E.128 R108, [R108.64] ;  /* 0x000000046c6c7981 */ /* 0x000ea8000c1e1d00 */
[----:B------:R-:W3:Y:S01]  /*04a0*/  @P0 LDG.E.U16 R112, [R112.64] ;  /* 0x0000000470700981 */ /* 0x000ee2000c1e1500 */
[----:B------:R-:W-:-:S07]  /*04b0*/  MOV R148, 0x20 ;  /* 0x0000002000947802 */ /* 0x000fce0000000f00 */
[----:B------:R-:W-:-:S05]  /*04c0*/  @P1 IMAD.WIDE.U32 R114, R144, R148, c[0x0][0x180] ;  /* 0x0000600090721625 */ /* 0x000fca00078e0094 */
[----:B-1----:R2:W4:Y:S04]  /*04d0*/  @P1 LDG.E.128 R100, [R114.64] ;  /* 0x0000000472641981 */ /* 0x002528000c1e1d00 */
[----:B------:R2:W4:Y:S01]  /*04e0*/  @P1 LDG.E.128 R104, [R114.64+0x10] ;  /* 0x0000100472681981 */ /* 0x000522000c1e1d00 */
[----:B------:R-:W-:Y:S02]  /*04f0*/  MOV R149, 0x3f800000 ;  /* 0x3f80000000957802 */ /* 0x000fe40000000f00 */
[C---:B------:R-:W-:Y:S01]  /*0500*/  IADD3 R146, R144.reuse, 0x80, RZ ;  /* 0x0000008090927810 */ /* 0x040fe20007ffe0ff */
[----:B------:R-:W-:Y:S01]  /*0510*/  IMAD.WIDE.U32 R124, R144, R148, c[0x0][0x188] ;  /* 0x00006200907c7625 */ /* 0x000fe200078e0094 */
[----:B--2---:R-:W-:Y:S02]  /*0520*/  PRMT R114, RZ, 0x5410, R109 ;  /* 0x00005410ff727816 */ /* 0x004fe4000000006d */
[----:B---3--:R-:W-:-:S02]  /*0530*/  @P0 PRMT R149, RZ, 0x5410, R112 ;  /* 0x00005410ff950816 */ /* 0x008fc40000000070 */
[----:B------:R-:W-:Y:S02]  /*0540*/  ISETP.NE.U32.AND P0, PT, RZ, c[0x0][0x180], PT ;  /* 0x00006000ff007a0c */ /* 0x000fe40003f05070 */
[--C-:B------:R-:W-:Y:S02]  /*0550*/  PRMT R112, RZ, 0x5410, R108.reuse ;  /* 0x00005410ff707816 */ /* 0x100fe4000000006c */
[----:B------:R-:W-:Y:S02]  /*0560*/  PRMT R108, RZ, 0x7610, R108 ;  /* 0x00007610ff6c7816 */ /* 0x000fe4000000006c */
[----:B------:R-:W-:Y:S02]  /*0570*/  PRMT R118, RZ, 0x5410, R110 ;  /* 0x00005410ff767816 */ /* 0x000fe4000000006e */
[----:B------:R-:W-:Y:S02]  /*0580*/  PRMT R122, RZ, 0x5410, R111 ;  /* 0x00005410ff7a7816 */ /* 0x000fe4000000006f */
[----:B------:R-:W-:-:S02]  /*0590*/  PRMT R116, RZ, 0x7610, R109 ;  /* 0x00007610ff747816 */ /* 0x000fc4000000006d */
[----:B------:R-:W-:Y:S02]  /*05a0*/  PRMT R120, RZ, 0x7610, R110 ;  /* 0x00007610ff787816 */ /* 0x000fe4000000006e */
[----:B------:R-:W-:Y:S02]  /*05b0*/  PRMT R126, RZ, 0x7610, R111 ;  /* 0x00007610ff7e7816 */ /* 0x000fe4000000006f */
[----:B------:R-:W-:Y:S01]  /*05c0*/  ISETP.NE.AND.EX P0, PT, RZ, c[0x0][0x184], PT, P0 ;  /* 0x00006100ff007a0c */ /* 0x000fe20003f05300 */
        /* <DEDUP_REMOVED lines=8> */
[----:B-----5:R-:W-:Y:S02]  /*0650*/  FMUL.FTZ R108, R32, R109 ;  /* 0x0000006d206c7220 */ /* 0x020fe40000410000 */
[----:B------:R-:W-:-:S02]  /*0660*/  FMUL.FTZ R109, R33, R110 ;  /* 0x0000006e216d7220 */ /* 0x000fc40000410000 */
[----:B------:R-:W-:Y:S02]  /*0670*/  FMUL.FTZ R110, R34, R111 ;  /* 0x0000006f226e7220 */ /* 0x000fe40000410000 */
[----:B------:R-:W-:Y:S02]  /*0680*/  FMUL.FTZ R112, R28, R113 ;  /* 0x000000711c707220 */ /* 0x000fe40000410000 */
[----:B------:R-:W-:Y:S02]  /*0690*/  FMUL.FTZ R114, R30, R115 ;  /* 0x000000731e727220 */ /* 0x000fe40000410000 */
[----:B------:R-:W-:Y:S02]  /*06a0*/  FMUL.FTZ R111, R35, R116 ;  /* 0x00000074236f7220 */ /* 0x000fe40000410000 */
[----:B------:R-:W-:Y:S02]  /*06b0*/  FMUL.FTZ R113, R29, R120 ;  /* 0x000000781d717220 */ /* 0x000fe40000410000 */
[----:B------:R-:W-:-:S02]  /*06c0*/  FMUL.FTZ R115, R31, R126 ;  /* 0x0000007e1f737220 */ /* 0x000fc40000410000 */
[----:B----4-:R-:W-:Y:S02]  /*06d0*/  @P0 FADD.FTZ R108, R100, R108 ;  /* 0x0000006c646c0221 */ /* 0x010fe40000010000 */
[----:B------:R-:W-:Y:S02]  /*06e0*/  @P0 FADD.FTZ R109, R101, R109 ;  /* 0x0000006d656d0221 */ /* 0x000fe40000010000 */
[----:B------:R-:W-:Y:S02]  /*06f0*/  @P0 FADD.FTZ R110, R102, R110 ;  /* 0x0000006e666e0221 */ /* 0x000fe40000010000 */
[----:B------:R-:W-:Y:S02]  /*0700*/  @P0 FADD.FTZ R111, R103, R111 ;  /* 0x0000006f676f0221 */ /* 0x000fe40000010000 */
[----:B------:R-:W-:Y:S02]  /*0710*/  @P0 FADD.FTZ R112, R104, R112 ;  /* 0x0000007068700221 */ /* 0x000fe40000010000 */
[----:B------:R-:W-:-:S02]  /*0720*/  @P0 FADD.FTZ R113, R105, R113 ;  /* 0x0000007169710221 */ /* 0x000fc40000010000 */
[----:B------:R-:W-:Y:S02]  /*0730*/  @P0 FADD.FTZ R114, R106, R114 ;  /* 0x000000726a720221 */ /* 0x000fe40000010000 */
[----:B------:R-:W-:Y:S02]  /*0740*/  @P0 FADD.FTZ R115, R107, R115 ;  /* 0x000000736b730221 */ /* 0x000fe40000010000 */
[----:B------:R-:W-:Y:S01]  /*0750*/  IMAD.WIDE.U32 R120, R146, R140, c[0x0][0x170] ;  /* 0x00005c0092787625 */ /* 0x000fe200078e008c */
[----:B------:R-:W-:Y:S04]  /*0760*/  STG.E.128 [R124.64], R108 ;  /* 0x0000006c7c007986 */ /* 0x000fe8000c101d04 */
[----:B------:R0:W-:Y:S04]  /*0770*/  STG.E.128 [R124.64+0x10], R112 ;  /* 0x000010707c007986 */ /* 0x0001e8000c101d04 */
[----:B------:R-:W0:Y:S01]  /*0780*/  LDG.E.128 R120, [R120.64] ;  /* 0x0000000478787981 */ /* 0x000e22000c1e1d00 */
[----:B------:R-:W-:Y:S01]  /*0790*/  MOV R136, R100 ;  /* 0x0000006400887202 */ /* 0x000fe20000000f00 */
[----:B------:R-:W-:Y:S01]  /*07a0*/  @P1 IMAD.WIDE.U32 R126, R148, R146, c[0x0][0x180] ;  /* 0x00006000947e1625 */ /* 0x000fe200078e0092 */
[----:B------:R-:W-:-:S02]  /*07b0*/  MOV R137, R101 ;  /* 0x0000006500897202 */ /* 0x000fc40000000f00 */
[----:B------:R-:W-:Y:S02]  /*07c0*/  MOV R138, R102 ;  /* 0x00000066008a7202 */ /* 0x000fe40000000f00 */
[----:B------:R-:W-:Y:S02]  /*07d0*/  MOV R139, R103 ;  /* 0x00000067008b7202 */ /* 0x000fe40000000f00 */
[----:B------:R-:W-:Y:S02]  /*07e0*/  MOV R116, R104 ;  /* 0x0000006800747202 */ /* 0x000fe40000000f00 */
[----:B------:R-:W-:Y:S02]  /*07f0*/  MOV R117, R105 ;  /* 0x0000006900757202 */ /* 0x000fe40000000f00 */
[----:B------:R-:W-:Y:S01]  /*0800*/  MOV R118, R106 ;  /* 0x0000006a00767202 */ /* 0x000fe20000000f00 */
[----:B------:R1:W2:Y:S01]  /*0810*/  @P1 LDG.E.128 R136, [R126.64] ;  /* 0x000000047e881981 */ /* 0x0002a2000c1e1d00 */
[----:B------:R-:W-:-:S06]  /*0820*/  MOV R119, R107 ;  /* 0x0000006b00777202 */ /* 0x000fcc0000000f00 */
[----:B------:R1:W3:Y:S01]  /*0830*/  @P1 LDG.E.128 R116, [R126.64+0x10] ;  /* 0x000010047e741981 */ /* 0x0002e2000c1e1d00 */
[----:B------:R-:W-:Y:S01]  /*0840*/  IADD3 R145, R144, 0x100, RZ ;  /* 0x0000010090917810 */ /* 0x000fe20007ffe0ff */
[----:B------:R-:W-:Y:S01]  /*0850*/  IMAD.WIDE.U32 R132, R148, R146, c[0x0][0x188] ;  /* 0x0000620094847625 */ /* 0x000fe200078e0092 */
[--C-:B0-----:R-:W-:Y:S02]  /*0860*/  PRMT R124, RZ, 0x5410, R120.reuse ;  /* 0x00005410ff7c7816 */ /* 0x101fe40000000078 */
[----:B------:R-:W-:Y:S02]  /*0870*/  PRMT R120, RZ, 0x7610, R120 ;  /* 0x00007610ff787816 */ /* 0x000fe40000000078 */
[----:B-1----:R-:W-:Y:S02]  /*0880*/  PRMT R126, RZ, 0x5410, R121 ;  /* 0x00005410ff7e7816 */ /* 0x002fe40000000079 */
[----:B------:R-:W-:Y:S02]  /*0890*/  PRMT R130, RZ, 0x5410, R122 ;  /* 0x00005410ff827816 */ /* 0x000fe4000000007a */
[----:B------:R-:W-:-:S02]  /*08a0*/  PRMT R142, RZ, 0x5410, R123 ;  /* 0x00005410ff8e7816 */ /* 0x000fc4000000007b */
[----:B------:R-:W-:Y:S02]  /*08b0*/  PRMT R128, RZ, 0x7610, R121 ;  /* 0x00007610ff807816 */ /* 0x000fe40000000079 */
[----:B------:R-:W-:Y:S02]  /*08c0*/  PRMT R134, RZ, 0x7610, R122 ;  /* 0x00007610ff867816 */ /* 0x000fe4000000007a */
        /* <DEDUP_REMOVED lines=16> */
[----:B------:R-:W-:-:S02]  /*09d0*/  FMUL.FTZ R127, R23, R150 ;  /* 0x00000096177f7220 */ /* 0x000fc40000410000 */
[----:B--2---:R-:W-:Y:S02]  /*09e0*/  @P0 FADD.FTZ R120, R136, R120 ;  /* 0x0000007888780221 */ /* 0x004fe40000010000 */
[----:B------:R-:W-:Y:S02]  /*09f0*/  @P0 FADD.FTZ R121, R137, R121 ;  /* 0x0000007989790221 */ /* 0x000fe40000010000 */
[----:B------:R-:W-:Y:S02]  /*0a00*/  @P0 FADD.FTZ R122, R138, R122 ;  /* 0x0000007a8a7a0221 */ /* 0x000fe40000010000 */
[----:B------:R-:W-:Y:S02]  /*0a10*/  @P0 FADD.FTZ R123, R139, R123 ;  /* 0x0000007b8b7b0221 */ /* 0x000fe40000010000 */
[----:B---3--:R-:W-:Y:S02]  /*0a20*/  @P0 FADD.FTZ R124, R116, R124 ;  /* 0x0000007c747c0221 */ /* 0x008fe40000010000 */
[----:B------:R-:W-:-:S02]  /*0a30*/  @P0 FADD.FTZ R125, R117, R125 ;  /* 0x0000007d757d0221 */ /* 0x000fc40000010000 */
[----:B------:R-:W-:Y:S02]  /*0a40*/  @P0 FADD.FTZ R126, R118, R126 ;  /* 0x0000007e767e0221 */ /* 0x000fe40000010000 */
[----:B------:R-:W-:Y:S02]  /*0a50*/  @P0 FADD.FTZ R127, R119, R127 ;  /* 0x0000007f777f0221 */ /* 0x000fe40000010000 */
[----:B------:R-:W-:Y:S01]  /*0a60*/  IMAD.WIDE.U32 R128, R145, R140, c[0x0][0x170] ;  /* 0x00005c0091807625 */ /* 0x000fe200078e008c */
[----:B------:R-:W-:Y:S04]  /*0a70*/  STG.E.128 [R132.64], R120 ;  /* 0x0000007884007986 */ /* 0x000fe8000c101d04 */
[----:B------:R0:W-:Y:S04]  /*0a80*/  STG.E.128 [R132.64+0x10], R124 ;  /* 0x0000107c84007986 */ /* 0x0001e8000c101d04 */
[----:B------:R-:W0:Y:S01]  /*0a90*/  LDG.E.128 R128, [R128.64] ;  /* 0x0000000480807981 */ /* 0x000e22000c1e1d00 */
[----:B------:R-:W-:Y:S01]  /*0aa0*/  @P1 IMAD.WIDE.U32 R134, R148, R145, c[0x0][0x180] ;  /* 0x0000600094861625 */ /* 0x000fe200078e0091 */
[----:B------:R-:W-:-:S02]  /*0ab0*/  @P1 MOV R100, R136 ;  /* 0x0000008800641202 */ /* 0x000fc40000000f00 */
[----:B------:R-:W-:Y:S02]  /*0ac0*/  @P1 MOV R101, R137 ;  /* 0x0000008900651202 */ /* 0x000fe40000000f00 */
[----:B------:R-:W-:Y:S02]  /*0ad0*/  @P1 MOV R102, R138 ;  /* 0x0000008a00661202 */ /* 0x000fe40000000f00 */
[----:B------:R-:W-:Y:S02]  /*0ae0*/  @P1 MOV R103, R139 ;  /* 0x0000008b00671202 */ /* 0x000fe40000000f00 */
[----:B------:R-:W-:Y:S01]  /*0af0*/  @P1 MOV R104, R116 ;  /* 0x0000007400681202 */ /* 0x000fe20000000f00 */
[----:B------:R1:W2:Y:S01]  /*0b00*/  @P1 LDG.E.128 R136, [R134.64] ;  /* 0x0000000486881981 */ /* 0x0002a2000c1e1d00 */
[----:B------:R-:W-:Y:S02]  /*0b10*/  @P1 MOV R105, R117 ;  /* 0x0000007500691202 */ /* 0x000fe40000000f00 */
[----:B------:R-:W-:-:S02]  /*0b20*/  @P1 MOV R106, R118 ;  /* 0x00000076006a1202 */ /* 0x000fc40000000f00 */
[----:B------:R-:W-:Y:S02]  /*0b30*/  @P1 MOV R107, R119 ;  /* 0x00000077006b1202 */ /* 0x000fe40000000f00 */
[----:B------:R1:W3:Y:S01]  /*0b40*/  @P1 LDG.E.128 R116, [R134.64+0x10] ;  /* 0x0000100486741981 */ /* 0x0002e2000c1e1d00 */
[----:B------:R-:W-:Y:S01]  /*0b50*/  IADD3 R147, R144, 0x180, RZ ;  /* 0x0000018090937810 */ /* 0x000fe20007ffe0ff */
[----:B------:R-:W-:-:S04]  /*0b60*/  IMAD.WIDE.U32 R150, R148, R145, c[0x0][0x188] ;  /* 0x0000620094967625 */ /* 0x000fc800078e0091 */
[----:B------:R-:W-:Y:S01]  /*0b70*/  IMAD.WIDE.U32 R140, R147, R140, c[0x0][0x170] ;  /* 0x00005c00938c7625 */ /* 0x000fe200078e008c */
[--C-:B0-----:R-:W-:Y:S02]  /*0b80*/  PRMT R132, RZ, 0x5410, R128.reuse ;  /* 0x00005410ff847816 */ /* 0x101fe40000000080 */
[----:B------:R-:W-:Y:S02]  /*0b90*/  PRMT R128, RZ, 0x7610, R128 ;  /* 0x00007610ff807816 */ /* 0x000fe40000000080 */
[----:B-1----:R-:W-:Y:S02]  /*0ba0*/  PRMT R134, RZ, 0x5410, R129 ;  /* 0x00005410ff867816 */ /* 0x002fe40000000081 */
[----:B------:R-:W-:Y:S02]  /*0bb0*/  PRMT R152, RZ, 0x5410, R130 ;  /* 0x00005410ff987816 */ /* 0x000fe40000000082 */
[----:B------:R-:W-:Y:S02]  /*0bc0*/  PRMT R156, RZ, 0x5410, R131 ;  /* 0x00005410ff9c7816 */ /* 0x000fe40000000083 */
[----:B------:R-:W-:-:S02]  /*0bd0*/  PRMT R142, RZ, 0x7610, R129 ;  /* 0x00007610ff8e7816 */ /* 0x000fc40000000081 */
[----:B------:R-:W-:Y:S02]  /*0be0*/  PRMT R154, RZ, 0x7610, R130 ;  /* 0x00007610ff9a7816 */ /* 0x000fe40000000082 */
[----:B------:R-:W-:Y:S01]  /*0bf0*/  PRMT R158, RZ, 0x7610, R131 ;  /* 0x00007610ff9e7816 */ /* 0x000fe20000000083 */
[-C--:B------:R-:W-:Y:S02]  /*0c00*/  FMUL.FTZ R129, R132, R149.reuse ;  /* 0x0000009584817220 */ /* 0x080fe40000410000 */
[-C--:B------:R-:W-:Y:S02]  /*0c10*/  FMUL.FTZ R130, R128, R149.reuse ;  /* 0x0000009580827220 */ /* 0x080fe40000410000 */
[-C--:B------:R-:W-:Y:S02]  /*0c20*/  FMUL.FTZ R131, R134, R149.reuse ;  /* 0x0000009586837220 */ /* 0x080fe40000410000 */
[-C--:B------:R-:W-:Y:S02]  /*0c30*/  FMUL.FTZ R133, R152, R149.reuse ;  /* 0x0000009598857220 */ /* 0x080fe40000410000 */
        /* <DEDUP_REMOVED lines=12> */
[----:B--2---:R-:W-:-:S02]  /*0d00*/  @P0 FADD.FTZ R128, R136, R128 ;  /* 0x0000008088800221 */ /* 0x004fc40000010000 */
[----:B------:R-:W-:Y:S02]  /*0d10*/  @P0 FADD.FTZ R129, R137, R129 ;  /* 0x0000008189810221 */ /* 0x000fe40000010000 */
[----:B------:R-:W-:Y:S02]  /*0d20*/  @P0 FADD.FTZ R130, R138, R130 ;  /* 0x000000828a820221 */ /* 0x000fe40000010000 */
[----:B------:R-:W-:Y:S02]  /*0d30*/  @P0 FADD.FTZ R131, R139, R131 ;  /* 0x000000838b830221 */ /* 0x000fe40000010000 */
[----:B---3--:R-:W-:Y:S02]  /*0d40*/  @P0 FADD.FTZ R132, R116, R132 ;  /* 0x0000008474840221 */ /* 0x008fe40000010000 */
[----:B------:R-:W-:Y:S02]  /*0d50*/  @P0 FADD.FTZ R133, R117, R133 ;  /* 0x0000008575850221 */ /* 0x000fe40000010000 */
[----:B------:R-:W-:-:S02]  /*0d60*/  @P0 FADD.FTZ R134, R118, R134 ;  /* 0x0000008676860221 */ /* 0x000fc40000010000 */
[----:B------:R-:W-:Y:S01]  /*0d70*/  @P0 FADD.FTZ R135, R119, R135 ;  /* 0x0000008777870221 */ /* 0x000fe20000010000 */
[----:B------:R-:W-:Y:S04]  /*0d80*/  STG.E.128 [R150.64], R128 ;  /* 0x0000008096007986 */ /* 0x000fe8000c101d04 */
[----:B------:R0:W-:Y:S04]  /*0d90*/  STG.E.128 [R150.64+0x10], R132 ;  /* 0x0000108496007986 */ /* 0x0001e8000c101d04 */
[----:B------:R-:W2:Y:S01]  /*0da0*/  LDG.E.128 R140, [R140.64] ;  /* 0x000000048c8c7981 */ /* 0x000ea2000c1e1d00 */
[----:B------:R-:W-:Y:S01]  /*0db0*/  @P1 MOV R100, R136 ;  /* 0x0000008800641202 */ /* 0x000fe20000000f00 */
[----:B------:R-:W-:Y:S01]  /*0dc0*/  @P1 IMAD.WIDE.U32 R152, R148, R147, c[0x0][0x180] ;  /* 0x0000600094981625 */ /* 0x000fe200078e0093 */
[----:B------:R-:W-:-:S02]  /*0dd0*/  @P1 MOV R101, R137 ;  /* 0x0000008900651202 */ /* 0x000fc40000000f00 */
[----:B------:R-:W-:Y:S02]  /*0de0*/  @P1 MOV R102, R138 ;  /* 0x0000008a00661202 */ /* 0x000fe40000000f00 */
[----:B------:R-:W-:-:S06]  /*0df0*/  @P1 MOV R103, R139 ;  /* 0x0000008b00671202 */ /* 0x000fcc0000000f00 */
        /* <DEDUP_REMOVED lines=19> */
[--C-:B--2---:R-:W-:Y:S02]  /*0f30*/  PRMT R150, RZ, 0x5410, R140.reuse ;  /* 0x00005410ff967816 */ /* 0x104fe4000000008c */
[--C-:B-1----:R-:W-:Y:S02]  /*0f40*/  PRMT R152, RZ, 0x5410, R141.reuse ;  /* 0x00005410ff987816 */ /* 0x102fe4000000008d */
[----:B------:R-:W-:Y:S02]  /*0f50*/  PRMT R154, RZ, 0x7610, R141 ;  /* 0x00007610ff9a7816 */ /* 0x000fe4000000008d */
[----:B------:R-:W-:Y:S02]  /*0f60*/  PRMT R140, RZ, 0x7610, R140 ;  /* 0x00007610ff8c7816 */ /* 0x000fe4000000008c */
[--C-:B------:R-:W-:Y:S02]  /*0f70*/  PRMT R156, RZ, 0x5410, R142.reuse ;  /* 0x00005410ff9c7816 */ /* 0x100fe4000000008e */
[----:B------:R-:W-:-:S02]  /*0f80*/  PRMT R158, RZ, 0x7610, R142 ;  /* 0x00007610ff9e7816 */ /* 0x000fc4000000008e */
[--C-:B------:R-:W-:Y:S02]  /*0f90*/  PRMT R160, RZ, 0x5410, R143.reuse ;  /* 0x00005410ffa07816 */ /* 0x100fe4000000008f */
        /* <DEDUP_REMOVED lines=9> */
[----:B------:R-:W-:Y:S01]  /*1030*/  FADD.FTZ R149, R125, R164 ;  /* 0x000000a47d957221 */ /* 0x000fe20000010000 */
[----:B---3--:R-:W-:-:S03]  /*1040*/  @P1 MOV R136, R100 ;  /* 0x0000006400881202 */ /* 0x008fc60000000f00 */
[----:B------:R-:W-:Y:S02]  /*1050*/  FADD.FTZ R156, R126, R149 ;  /* 0x000000957e9c7221 */ /* 0x000fe40000010000 */
[----:B------:R-:W-:Y:S02]  /*1060*/  FMUL.FTZ R140, R8, R141 ;  /* 0x0000008d088c7220 */ /* 0x000fe40000410000 */
[----:B------:R-:W-:Y:S01]  /*1070*/  FADD.FTZ R149, R127, R156 ;  /* 0x0000009c7f957221 */ /* 0x000fe20000010000 */
[----:B------:R-:W-:Y:S01]  /*1080*/  @P1 MOV R137, R101 ;  /* 0x0000006500891202 */ /* 0x000fe20000000f00 */
[----:B------:R-:W-:Y:S02]  /*1090*/  @P0 FADD.FTZ R140, R140, R136 ;  /* 0x000000888c8c0221 */ /* 0x000fe40000010000 */
[----:B------:R-:W-:Y:S02]  /*10a0*/  FMUL.FTZ R141, R9, R142 ;  /* 0x0000008e098d7220 */ /* 0x000fe40000410000 */
[----:B------:R-:W-:-:S02]  /*10b0*/  FADD.FTZ R136, R128, R149 ;  /* 0x0000009580887221 */ /* 0x000fc40000010000 */
[----:B------:R-:W-:Y:S02]  /*10c0*/  @P0 FADD.FTZ R141, R141, R137 ;  /* 0x000000898d8d0221 */ /* 0x000fe40000010000 */
[----:B------:R-:W-:-:S04]  /*10d0*/  FADD.FTZ R137, R129, R136 ;  /* 0x0000008881897221 */ /* 0x000fc80000010000 */
[----:B------:R-:W-:-:S04]  /*10e0*/  FADD.FTZ R136, R130, R137 ;  /* 0x0000008982887221 */ /* 0x000fc80000010000 */
[----:B------:R-:W-:Y:S01]  /*10f0*/  FADD.FTZ R137, R131, R136 ;  /* 0x0000008883897221 */ /* 0x000fe20000010000 */
[----:B------:R-:W-:-:S03]  /*1100*/  @P1 MOV R138, R102 ;  /* 0x00000066008a1202 */ /* 0x000fc60000000f00 */
[----:B------:R-:W-:Y:S02]  /*1110*/  FADD.FTZ R136, R132, R137 ;  /* 0x0000008984887221 */ /* 0x000fe40000010000 */
[----:B------:R-:W-:Y:S02]  /*1120*/  FMUL.FTZ R142, R10, R143 ;  /* 0x0000008f0a8e7220 */ /* 0x000fe40000410000 */
[----:B------:R-:W-:Y:S01]  /*1130*/  FADD.FTZ R137, R133, R136 ;  /* 0x0000008885897221 */ /* 0x000fe20000010000 */
[----:B------:R-:W-:Y:S01]  /*1140*/  @P1 MOV R139, R103 ;  /* 0x00000067008b1202 */ /* 0x000fe20000000f00 */
[----:B------:R-:W-:Y:S01]  /*1150*/  @P0 FADD.FTZ R142, R142, R138 ;  /* 0x0000008a8e8e0221 */ /* 0x000fe20000010000 */
[----:B----4-:R-:W-:Y:S01]  /*1160*/  @P1 MOV R116, R104 ;  /* 0x0000006800741202 */ /* 0x010fe20000000f00 */
[----:B------:R-:W-:Y:S02]  /*1170*/  FMUL.FTZ R143, R11, R150 ;  /* 0x000000960b8f7220 */ /* 0x000fe40000410000 */
[----:B------:R-:W-:-:S02]  /*1180*/  FADD.FTZ R138, R134, R137 ;  /* 0x00000089868a7221 */ /* 0x000fc40000010000 */
[----:B------:R-:W-:Y:S02]  /*1190*/  FMUL.FTZ R136, R4, R153 ;  /* 0x0000009904887220 */ /* 0x000fe40000410000 */
[----:B------:R-:W-:Y:S02]  /*11a0*/  @P0 FADD.FTZ R143, R143, R139 ;  /* 0x0000008b8f8f0221 */ /* 0x000fe40000010000 */
[----:B------:R-:W-:Y:S02]  /*11b0*/  FADD.FTZ R139, R135, R138 ;  /* 0x0000008a878b7221 */ /* 0x000fe40000010000 */
[----:B------:R-:W-:Y:S02]  /*11c0*/  @P0 FADD.FTZ R136, R136, R116 ;  /* 0x0000007488880221 */ /* 0x000fe40000010000 */
[----:B------:R-:W0:Y:S01]  /*11d0*/  S2R R116, SR_TID.X ;  /* 0x0000000000747919 */ /* 0x000e220000002100 */
[----:B------:R-:W-:Y:S01]  /*11e0*/  @P1 MOV R117, R105 ;  /* 0x0000006900751202 */ /* 0x000fe20000000f00 */
[----:B------:R-:W-:Y:S01]  /*11f0*/  FADD.FTZ R150, R140, R139 ;  /* 0x0000008b8c967221 */ /* 0x000fe20000010000 */
[----:B------:R-:W-:Y:S01]  /*1200*/  @P1 MOV R118, R106 ;  /* 0x0000006a00761202 */ /* 0x000fe20000000f00 */
[----:B------:R-:W-:Y:S01]  /*1210*/  FMUL.FTZ R137, R5, R152 ;  /* 0x0000009805897220 */ /* 0x000fe20000410000 */
[----:B------:R-:W-:Y:S01]  /*1220*/  @P1 MOV R119, R107 ;  /* 0x0000006b00771202 */ /* 0x000fe20000000f00 */
[----:B------:R-:W-:-:S02]  /*1230*/  FMUL.FTZ R138, R6, R151 ;  /* 0x00000097068a7220 */ /* 0x000fc40000410000 */
[----:B------:R-:W-:Y:S02]  /*1240*/  FMUL.FTZ R139, R7, R154 ;  /* 0x0000009a078b7220 */ /* 0x000fe40000410000 */
[----:B------:R-:W-:Y:S02]  /*1250*/  @P0 FADD.FTZ R137, R137, R117 ;  /* 0x0000007589890221 */ /* 0x000fe40000010000 */
[----:B------:R-:W-:Y:S02]  /*1260*/  @P0 FADD.FTZ R138, R138, R118 ;  /* 0x000000768a8a0221 */ /* 0x000fe40000010000 */
[----:B------:R-:W-:-:S04]  /*1270*/  IMAD.WIDE.U32 R148, R148, R147, c[0x0][0x188] ;  /* 0x0000620094947625 */ /* 0x000fc800078e0093 */
        /* <DEDUP_REMOVED lines=8> */
[----:B0-----:R-:W-:-:S03]  /*1300*/  SHF.R.U32.HI R117, RZ, 0x5, R116 ;  /* 0x00000005ff757819 */ /* 0x001fc60000011674 */
[----:B------:R-:W-:Y:S01]  /*1310*/  FADD.FTZ R119, R137, R118 ;  /* 0x0000007689777221 */ /* 0x000fe20000010000 */
[----:B------:R-:W-:-:S03]  /*1320*/  LOP3.LUT R117, R117, 0x7fffffc, RZ, 0xc0, !PT ;  /* 0x07fffffc75757812 */ /* 0x000fc600078ec0ff */
[----:B------:R-:W-:Y:S01]  /*1330*/  FADD.FTZ R118, R138, R119 ;  /* 0x000000778a767221 */ /* 0x000fe20000010000 */
[----:B------:R-:W-:Y:S02]  /*1340*/  LOP3.LUT P0, RZ, R116, 0x1f, RZ, 0xc0, !PT ;  /* 0x0000001f74ff7812 */ /* 0x000fe4000780c0ff */
[----:B------:R-:W-:Y:S01]  /*1350*/  @!P1 IADD3 R117, R117, 0x4, RZ ;  /* 0x0000000475759810 */ /* 0x000fe20007ffe0ff */
[----:B------:R-:W-:Y:S01]  /*1360*/  FADD.FTZ R152, R139, R118 ;  /* 0x000000768b987221 */ /* 0x000fe20000010000 */
[----:B------:R-:W-:Y:S07]  /*1370*/  BRA.DIV ~URZ, `(.L_x_12157) ;  /* 0x000011827f007947 */ /* 0x000fee000b800000 */
[----:B-1----:R0:W1:Y:S02]  /*1380*/  SHFL.BFLY PT, R118, R152, 0x1, 0x1f ;  /* 0x0c201f0098767f89 */ /* 0x00206400000e0000 */
.L_x_12161:
        /* <DEDUP_REMOVED lines=84> */
.L_x_12162:
[----:B------:R-:W2:Y:S01]  /*18d0*/  S2R R148, SR_TID.X ;  /* 0x0000000000947919 */ /* 0x000ea20000002100 */
[----:B------:R-:W-:Y:S01]  /*18e0*/  @!P0 SHF.R.U32.HI R116, RZ, 0x5, R116 ;  /* 0x00000005ff748819 */ /* 0x000fe20000011674 */
[----:B-1----:R-:W-:Y:S01]  /*18f0*/  FADD.FTZ R119, R151, R152 ;  /* 0x0000009897777221 */ /* 0x002fe20000010000 */
[----:B------:R-:W-:Y:S01]  /*1900*/  WARPSYNC 0xffffffff ;  /* 0xffffffff00007948 */ /* 0x000fe20003800000 */
[----:B------:R-:W-:Y:S01]  /*1910*/  HFMA2.MMA R151, -RZ, RZ, 0, 0 ;  /* 0x00000000ff977435 */ /* 0x000fe200000001ff */
[----:B------:R-:W-:-:S04]  /*1920*/  @!P0 LOP3.LUT R116, R116, 0x3, RZ, 0xc0, !PT ;  /* 0x0000000374748812 */ /* 0x000fc800078ec0ff */
[----:B------:R-:W-:-:S05]  /*1930*/  @!P0 IADD3 R150, R117, R116, RZ ;  /* 0x0000007475968210 */ /* 0x000fca0007ffe0ff */
[----:B------:R-:W-:Y:S01]  /*1940*/  @!P0 STS.64 [R150.X8], R118 ;  /* 0x0000007696008388 */ /* 0x000fe20000008a00 */
[----:B--2---:R-:W-:-:S03]  /*1950*/  LOP3.LUT R154, R148, 0x1f, RZ, 0xc0, !PT ;  /* 0x0000001f949a7812 */ /* 0x004fc600078ec0ff */
[----:B------:R-:W-:Y:S01]  /*1960*/  BAR.SYNC.DEFER_BLOCKING 0x0 ;  /* 0x0000000000007b1d */ /* 0x000fe20000010000 */
[----:B------:R-:W-:-:S13]  /*1970*/  ISETP.GT.U32.AND P1, PT, R154, 0x3, PT ;  /* 0x000000039a00780c */ /* 0x000fda0003f24070 */
[----:B------:R-:W-:Y:S02]  /*1980*/  @!P1 IADD3 R154, R117, R154, RZ ;  /* 0x0000009a759a9210 */ /* 0x000fe40007ffe0ff */
[----:B------:R-:W-:Y:S01]  /*1990*/  CS2R R116, SRZ ;  /* 0x0000000000747805 */ /* 0x000fe2000001ff00 */
[----:B------:R-:W-:-:S04]  /*19a0*/  @!P1 MOV R151, 0x400 ;  /* 0x0000040000979802 */ /* 0x000fc80000000f00 */
[----:B------:R-:W-:Y:S01]  /*19b0*/  I2F R156, R151 ;  /* 0x00000097009c7306 */ /* 0x000fe20000201400 */
[----:B------:R-:W-:Y:S01]  /*19c0*/  @!P1 LDS.64 R116, [R154.X8] ;  /* 0x000000009a749984 */ /* 0x000fe20000008a00 */
[----:B------:R-:W-:-:S03]  /*19d0*/  ISETP.NE.AND P1, PT, RZ, UR6, PT ;  /* 0x00000006ff007c0c */ /* 0x000fc6000bf25270 */
[----:B0-----:R-:W0:Y:S02]  /*19e0*/  SHFL.DOWN PT, R152, R151, 0x2, 0x1f ;  /* 0x08401f0097987f89 */ /* 0x001e2400000e0000 */
[----:B0-----:R-:W-:Y:S02]  /*19f0*/  IADD3 R155, R152, R151, RZ ;  /* 0x00000097989b7210 */ /* 0x001fe40007ffe0ff */
[----:B------:R-:W-:Y:S03]  /*1a00*/  I2F R152, R152 ;  /* 0x0000009800987306 */ /* 0x000fe60000201400 */
[----:B------:R-:W0:Y:S05]  /*1a10*/  SHFL.DOWN PT, R158, R155, 0x1, 0x1f ;  /* 0x08201f009b9e7f89 */ /* 0x000e2a00000e0000 */
[----:B------:R-:W1:Y:S01]  /*1a20*/  I2F R149, R155 ;  /* 0x0000009b00957306 */ /* 0x000e620000201400 */
[----:B------:R-:W2:Y:S04]  /*1a30*/  SHFL.DOWN PT, R153, R116, 0x2, 0x1f ;  /* 0x08401f0074997f89 */ /* 0x000ea800000e0000 */
[----:B------:R-:W3:Y:S03]  /*1a40*/  SHFL.DOWN PT, R154, R117, 0x2, 0x1f ;  /* 0x08401f00759a7f89 */ /* 0x000ee600000e0000 */
[----:B-1----:R-:W1:Y:S01]  /*1a50*/  MUFU.RCP R118, R149 ;  /* 0x0000009500767308 */ /* 0x002e620000001000 */
[----:B0-----:R-:W-:-:S07]  /*1a60*/  IADD3 R157, R155, R158, RZ ;  /* 0x0000009e9b9d7210 */ /* 0x001fce0007ffe0ff */
[----:B------:R-:W0:Y:S01]  /*1a70*/  I2F R157, R157 ;  /* 0x0000009d009d7306 */ /* 0x000e220000201400 */
[C---:B--2---:R-:W-:Y:S02]  /*1a80*/  FMUL.FTZ R119, R153.reuse, R152 ;  /* 0x0000009899777220 */ /* 0x044fe40000410000 */
[----:B------:R-:W-:Y:S02]  /*1a90*/  FADD.FTZ R153, -R153, R116 ;  /* 0x0000007499997221 */ /* 0x000fe40000010100 */
[----:B------:R-:W-:Y:S02]  /*1aa0*/  FFMA.FTZ R119, R156, R116, R119 ;  /* 0x000000749c777223 */ /* 0x000fe40000010077 */
[----:B------:R-:W-:Y:S01]  /*1ab0*/  FMUL.FTZ R153, R153, R153 ;  /* 0x0000009999997220 */ /* 0x000fe20000410000 */
[----:B------:R-:W2:Y:S01]  /*1ac0*/  I2F R116, R158 ;  /* 0x0000009e00747306 */ /* 0x000ea20000201400 */
[----:B-1----:R-:W-:Y:S02]  /*1ad0*/  FMUL.FTZ R150, R118, R119 ;  /* 0x0000007776967220 */ /* 0x002fe40000410000 */
[----:B------:R-:W-:-:S02]  /*1ae0*/  FMUL.FTZ R153, R153, R156 ;  /* 0x0000009c99997220 */ /* 0x000fc40000410000 */
[----:B---3--:R-:W-:Y:S01]  /*1af0*/  FADD.FTZ R117, R154, R117 ;  /* 0x000000759a757221 */ /* 0x008fe20000010000 */
[----:B------:R-:W2:Y:S01]  /*1b00*/  SHFL.DOWN PT, R119, R150, 0x1, 0x1f ;  /* 0x08201f0096777f89 */ /* 0x000ea200000e0000 */
[----:B------:R-:W-:Y:S01]  /*1b10*/  FMUL.FTZ R153, R153, R152 ;  /* 0x0000009899997220 */ /* 0x000fe20000410000 */
[----:B0-----:R-:W0:Y:S03]  /*1b20*/  MUFU.RCP R151, R157 ;  /* 0x0000009d00977308 */ /* 0x001e260000001000 */
[----:B------:R-:W-:-:S05]  /*1b30*/  FFMA.FTZ R117, R118, R153, R117 ;  /* 0x0000009976757223 */ /* 0x000fca0000010075 */
[----:B------:R-:W1:Y:S01]  /*1b40*/  SHFL.DOWN PT, R118, R117, 0x1, 0x1f ;  /* 0x08201f0075767f89 */ /* 0x000e6200000e0000 */
[----:B--2---:R-:W-:Y:S02]  /*1b50*/  FMUL.FTZ R152, R119, R116 ;  /* 0x0000007477987220 */ /* 0x004fe40000410000 */
[----:B------:R-:W-:Y:S02]  /*1b60*/  FADD.FTZ R119, R150, -R119 ;  /* 0x8000007796777221 */ /* 0x000fe40000010000 */
[----:B------:R-:W-:Y:S02]  /*1b70*/  FFMA.FTZ R152, R149, R150, R152 ;  /* 0x0000009695987223 */ /* 0x000fe40000010098 */
[----:B------:R-:W-:Y:S02]  /*1b80*/  FMUL.FTZ R150, R119, R119 ;  /* 0x0000007777967220 */ /* 0x000fe40000410000 */
[----:B0-----:R-:W-:Y:S02]  /*1b90*/  FMUL.FTZ R119, R151, R152 ;  /* 0x0000009897777220 */ /* 0x001fe40000410000 */
[----:B------:R-:W-:Y:S01]  /*1ba0*/  FMUL.FTZ R149, R149, R150 ;  /* 0x0000009695957220 */ /* 0x000fe20000410000 */
[----:B------:R-:W-:Y:S01]  /*1bb0*/  SHF.R.U32.HI R150, RZ, 0x5, R148 ;  /* 0x00000005ff967819 */ /* 0x000fe20000011694 */
[----:B-1----:R-:W-:-:S02]  /*1bc0*/  FADD.FTZ R118, R117, R118 ;  /* 0x0000007675767221 */ /* 0x002fc40000010000 */
[----:B------:R-:W0:Y:S01]  /*1bd0*/  SHFL.IDX PT, R119, R119, RZ, 0x1f ;  /* 0x00001fff77777589 */ /* 0x000e2200000e0000 */
[----:B------:R-:W-:Y:S01]  /*1be0*/  FMUL.FTZ R149, R149, R116 ;  /* 0x0000007495957220 */ /* 0x000fe20000410000 */
[----:B------:R-:W-:-:S03]  /*1bf0*/  LOP3.LUT R153, R150, 0x3, RZ, 0xc0, !PT ;  /* 0x0000000396997812 */ /* 0x000fc600078ec0ff */
[----:B------:R-:W-:Y:S01]  /*1c00*/  FFMA.FTZ R149, R151, R149, R118 ;  /* 0x0000009597957223 */ /* 0x000fe20000010076 */
[----:B------:R-:W-:-:S04]  /*1c10*/  LOP3.LUT P0, RZ, R153, 0x1f, R148, 0xf8, !PT ;  /* 0x0000001f99ff7812 */ /* 0x000fc8000780f894 */
[----:B------:R-:W1:Y:S09]  /*1c20*/  SHFL.IDX PT, R156, R149, RZ, 0x1f ;  /* 0x00001fff959c7589 */ /* 0x000e7200000e0000 */
[----:B------:R-:W-:Y:S02]  /*1c30*/  @!P0 MOV R152, 0x4 ;  /* 0x0000000400988802 */ /* 0x000fe40000000f00 */
[----:B0-----:R-:W-:-:S03]  /*1c40*/  FSEL R118, R119, RZ, !P1 ;  /* 0x000000ff77767208 */ /* 0x001fc60004800000 */
[----:B------:R-:W-:-:S04]  /*1c50*/  @!P0 IMAD.WIDE R152, R3, R152, c[0x0][0x1a0] ;  /* 0x0000680003988625 */ /* 0x000fc800078e0298 */
[--C-:B------:R-:W-:Y:S01]  /*1c60*/  FADD.FTZ R148, R111, -R118.reuse ;  /* 0x800000766f947221 */ /* 0x100fe20000010000 */
[----:B------:R0:W-:Y:S01]  /*1c70*/  @!P0 STG.E [R152.64], R119 ;  /* 0x0000007798008986 */ /* 0x0001e2000c101904 */
[--C-:B------:R-:W-:Y:S01]  /*1c80*/  FADD.FTZ R116, R109, -R118.reuse ;  /* 0x800000766d747221 */ /* 0x100fe20000010000 */
[----:B------:R-:W-:Y:S01]  /*1c90*/  MOV R109, c[0x0][0x1e0] ;  /* 0x00007800006d7a02 */ /* 0x000fe20000000f00 */
[----:B------:R-:W-:Y:S02]  /*1ca0*/  FMUL.FTZ R111, R119, R119 ;  /* 0x00000077776f7220 */ /* 0x000fe40000410000 */
[--C-:B------:R-:W-:Y:S02]  /*1cb0*/  FADD.FTZ R112, R112, -R118.reuse ;  /* 0x8000007670707221 */ /* 0x100fe40000010000 */
[----:B-1----:R-:W-:Y:S01]  /*1cc0*/  FFMA.FTZ R109, R156, R109, c[0x0][0x228] ;  /* 0x00008a009c6d7623 */ /* 0x002fe2000001006d */
[----:B------:R-:W-:Y:S01]  /*1cd0*/  FSEL R158, R111, RZ, P1 ;  /* 0x000000ff6f9e7208 */ /* 0x000fe20000800000 */
[--C-:B------:R-:W-:Y:S01]  /*1ce0*/  FADD.FTZ R114, R114, -R118.reuse ;  /* 0x8000007672727221 */ /* 0x100fe20000010000 */
[----:B------:R-:W-:Y:S01]  /*1cf0*/  LOP3.LUT P1, RZ, R2, 0xff, RZ, 0xc0, !PT ;  /* 0x000000ff02ff7812 */ /* 0x000fe2000782c0ff */
[----:B------:R-:W-:-:S02]  /*1d00*/  FADD.FTZ R150, R113, -R118 ;  /* 0x8000007671967221 */ /* 0x000fc40000010000 */
[----:B------:R-:W-:Y:S01]  /*1d10*/  FADD.FTZ R109, R109, R158 ;  /* 0x0000009e6d6d7221 */ /* 0x000fe20000010000 */
[----:B------:R-:W-:Y:S01]  /*1d20*/  SEL R2, RZ, 0x1, P1 ;  /* 0x00000001ff027807 */ /* 0x000fe20000800000 */
[--C-:B------:R-:W-:Y:S02]  /*1d30*/  FADD.FTZ R110, R110, -R118.reuse ;  /* 0x800000766e6e7221 */ /* 0x100fe40000010000 */
[----:B------:R-:W1:Y:S01]  /*1d40*/  MUFU.RSQ R117, R109 ;  /* 0x0000006d00757308 */ /* 0x000e620000001400 */
[--C-:B------:R-:W-:Y:S02]  /*1d50*/  FADD.FTZ R108, R108, -R118.reuse ;  /* 0x800000766c6c7221 */ /* 0x100fe40000010000 */
[--C-:B------:R-:W-:Y:S02]  /*1d60*/  FADD.FTZ R122, R122, -R118.reuse ;  /* 0x800000767a7a7221 */ /* 0x100fe40000010000 */
[--C-:B------:R-:W-:Y:S02]  /*1d70*/  FADD.FTZ R120, R120, -R118.reuse ;  /* 0x8000007678787221 */ /* 0x100fe40000010000 */
[----:B0-----:R-:W-:-:S02]  /*1d80*/  FADD.FTZ R152, R121, -R118 ;  /* 0x8000007679987221 */ /* 0x001fc40000010000 */
[--C-:B------:R-:W-:Y:S02]  /*1d90*/  FADD.FTZ R160, R126, -R118.reuse ;  /* 0x800000767ea07221 */ /* 0x100fe40000010000 */
[--C-:B------:R-:W-:Y:S02]  /*1da0*/  FADD.FTZ R154, R115, -R118.reuse ;  /* 0x80000076739a7221 */ /* 0x100fe40000010000 */
[--C-:B------:R-:W-:Y:S02]  /*1db0*/  FADD.FTZ R124, R124, -R118.reuse ;  /* 0x800000767c7c7221 */ /* 0x100fe40000010000 */
[----:B------:R-:W-:Y:S02]  /*1dc0*/  FADD.FTZ R158, R125, -R118 ;  /* 0x800000767d9e7221 */ /* 0x000fe40000010000 */
[C---:B-1----:R-:W-:Y:S02]  /*1dd0*/  FMUL.FTZ R111, R117.reuse, R112 ;  /* 0x00000070756f7220 */ /* 0x042fe40000410000 */
[----:B------:R-:W-:-:S02]  /*1de0*/  FMUL.FTZ R113, R117, R114 ;  /* 0x0000007275717220 */ /* 0x000fc40000410000 */
[C---:B------:R-:W-:Y:S02]  /*1df0*/  FMUL.FTZ R150, R117.reuse, R150 ;  /* 0x0000009675967220 */ /* 0x040fe40000410000 */
[----:B------:R-:W-:Y:S02]  /*1e00*/  FMUL.FTZ R109, R117, R110 ;  /* 0x0000006e756d7220 */ /* 0x000fe40000410000 */
[----:B------:R-:W-:Y:S02]  /*1e10*/  FFMA.FTZ R110, R60, R111, R92 ;  /* 0x0000006f3c6e7223 */ /* 0x000fe4000001005c */
[----:B------:R-:W-:Y:S02]  /*1e20*/  FFMA.FTZ R111, R62, R113, R94 ;  /* 0x000000713e6f7223 */ /* 0x000fe4000001005e */
[----:B------:R-:W-:Y:S02]  /*1e30*/  FFMA.FTZ R113, R61, R150, R93 ;  /* 0x000000963d717223 */ /* 0x000fe4000001005d */
[----:B------:R-:W-:-:S02]  /*1e40*/  FMUL.FTZ R116, R117, R116 ;  /* 0x0000007475747220 */ /* 0x000fc40000410000 */
[----:B------:R-:W-:Y:S01]  /*1e50*/  FMUL.FTZ R119, R117, R122 ;  /* 0x0000007a75777220 */ /* 0x000fe20000410000 */
[----:B------:R-:W-:Y:S01]  /*1e60*/  F2FP.BF16.PACK_AB R110, R113, R110 ;  /* 0x0000006e716e723e */ /* 0x000fe200000010ff */
[----:B------:R-:W-:Y:S02]  /*1e70*/  FMUL.FTZ R113, R117, R108 ;  /* 0x0000006c75717220 */ /* 0x000fe40000410000 */
[--C-:B------:R-:W-:Y:S02]  /*1e80*/  FADD.FTZ R127, R127, -R118.reuse ;  /* 0x800000767f7f7221 */ /* 0x100fe40000010000 */
[C---:B------:R-:W-:Y:S02]  /*1e90*/  FMUL.FTZ R115, R117.reuse, R120 ;  /* 0x0000007875737220 */ /* 0x040fe40000410000 */
[----:B------:R-:W-:Y:S02]  /*1ea0*/  FMUL.FTZ R152, R117, R152 ;  /* 0x0000009875987220 */ /* 0x000fe40000410000 */
[----:B------:R-:W-:-:S02]  /*1eb0*/  FADD.FTZ R156, R123, -R118 ;  /* 0x800000767b9c7221 */ /* 0x000fc40000010000 */
[----:B------:R-:W-:Y:S02]  /*1ec0*/  FFMA.FTZ R108, R64, R113, R96 ;  /* 0x00000071406c7223 */ /* 0x000fe40000010060 */
[----:B------:R-:W-:Y:S02]  /*1ed0*/  FMUL.FTZ R123, R117, R160 ;  /* 0x000000a0757b7220 */ /* 0x000fe40000410000 */
[----:B------:R-:W-:Y:S02]  /*1ee0*/  FFMA.FTZ R113, R65, R116, R97 ;  /* 0x0000007441717223 */ /* 0x000fe40000010061 */
[C---:B------:R-:W-:Y:S02]  /*1ef0*/  FMUL.FTZ R121, R117.reuse, R124 ;  /* 0x0000007c75797220 */ /* 0x040fe40000410000 */
[----:B------:R-:W-:Y:S01]  /*1f00*/  FMUL.FTZ R158, R117, R158 ;  /* 0x0000009e759e7220 */ /* 0x000fe20000410000 */
[----:B------:R-:W-:Y:S01]  /*1f10*/  F2FP.BF16.PACK_AB R108, R113, R108 ;  /* 0x0000006c716c723e */ /* 0x000fe200000010ff */
[----:B------:R-:W-:-:S02]  /*1f20*/  FFMA.FTZ R116, R58, R119, R90 ;  /* 0x000000773a747223 */ /* 0x000fc4000001005a */
[----:B------:R-:W-:Y:S02]  /*1f30*/  FADD.FTZ R164, R132, -R118 ;  /* 0x8000007684a47221 */ /* 0x000fe40000010000 */
        /* <DEDUP_REMOVED lines=17> */
[----:B------:R-:W-:Y:S02]  /*2050*/  FADD.FTZ R138, R138, -R118 ;  /* 0x800000768a8a7221 */ /* 0x000fe40000010000 */
[----:B------:R-:W-:-:S02]  /*2060*/  FMUL.FTZ R156, R117, R156 ;  /* 0x0000009c759c7220 */ /* 0x000fc40000410000 */
[----:B------:R-:W-:Y:S02]  /*2070*/  FADD.FTZ R118, R139, -R118 ;  /* 0x800000768b767221 */ /* 0x000fe40000010000 */
[----:B------:R-:W-:Y:S02]  /*2080*/  FFMA.FTZ R115, R54, R123, R86 ;  /* 0x0000007b36737223 */ /* 0x000fe40000010056 */
[----:B------:R-:W-:Y:S02]  /*2090*/  FFMA.FTZ R114, R52, R121, R84 ;  /* 0x0000007934727223 */ /* 0x000fe40000010054 */
[----:B------:R-:W-:Y:S02]  /*20a0*/  FFMA.FTZ R123, R53, R158, R85 ;  /* 0x0000009e357b7223 */ /* 0x000fe40000010055 */
[----:B------:R-:W-:Y:S02]  /*20b0*/  FFMA.FTZ R120, R55, R120, R87 ;  /* 0x0000007837787223 */ /* 0x000fe40000010057 */
[----:B------:R-:W-:Y:S01]  /*20c0*/  FFMA.FTZ R121, R59, R156, R91 ;  /* 0x0000009c3b797223 */ /* 0x000fe2000001005b */
[----:B------:R-:W-:Y:S01]  /*20d0*/  F2FP.BF16.PACK_AB R114, R123, R114 ;  /* 0x000000727b72723e */ /* 0x000fe200000010ff */
[C---:B------:R-:W-:Y:S01]  /*20e0*/  FMUL.FTZ R119, R117.reuse, R128 ;  /* 0x0000008075777220 */ /* 0x040fe20000410000 */
[----:B------:R-:W-:Y:S01]  /*20f0*/  F2FP.BF16.PACK_AB R115, R120, R115 ;  /* 0x000000737873723e */ /* 0x000fe200000010ff */
[----:B------:R-:W-:Y:S01]  /*2100*/  FMUL.FTZ R126, R117, R126 ;  /* 0x0000007e757e7220 */ /* 0x000fe20000410000 */
[----:B------:R-:W-:Y:S01]  /*2110*/  F2FP.BF16.PACK_AB R113, R121, R116 ;  /* 0x000000747971723e */ /* 0x000fe200000010ff */
[----:B------:R-:W-:-:S02]  /*2120*/  FMUL.FTZ R127, R117, R138 ;  /* 0x0000008a757f7220 */ /* 0x000fc40000410000 */
[C---:B------:R-:W-:Y:S02]  /*2130*/  FMUL.FTZ R118, R117.reuse, R118 ;  /* 0x0000007675767220 */ /* 0x040fe40000410000 */
[C---:B------:R-:W-:Y:S02]  /*2140*/  FMUL.FTZ R123, R117.reuse, R164 ;  /* 0x000000a4757b7220 */ /* 0x040fe40000410000 */
[C---:B------:R-:W-:Y:S01]  /*2150*/  FMUL.FTZ R125, R117.reuse, R134 ;  /* 0x00000086757d7220 */ /* 0x040fe20000410000 */
[----:B------:R-:W-:Y:S01]  /*2160*/  HFMA2.MMA R134, -RZ, RZ, 0, 9.5367431640625e-07 ;  /* 0x00000010ff867435 */ /* 0x000fe200000001ff */
[----:B------:R-:W-:Y:S02]  /*2170*/  FMUL.FTZ R124, R117, R135 ;  /* 0x00000087757c7220 */ /* 0x000fe40000410000 */
[----:B------:R-:W-:Y:S02]  /*2180*/  FFMA.FTZ R119, R48, R119, R80 ;  /* 0x0000007730777223 */ /* 0x000fe40000010050 */
[----:B------:R-:W-:-:S02]  /*2190*/  FFMA.FTZ R120, R49, R126, R81 ;  /* 0x0000007e31787223 */ /* 0x000fc40000010051 */
[----:B------:R-:W-:Y:S02]  /*21a0*/  FFMA.FTZ R127, R38, R127, R70 ;  /* 0x0000007f267f7223 */ /* 0x000fe40000010046 */
[----:B------:R-:W-:Y:S01]  /*21b0*/  FFMA.FTZ R118, R39, R118, R71 ;  /* 0x0000007627767223 */ /* 0x000fe20000010047 */
[----:B------:R-:W-:Y:S01]  /*21c0*/  F2FP.BF16.PACK_AB R120, R120, R119 ;  /* 0x000000777878723e */ /* 0x000fe200000010ff */
[----:B------:R-:W-:Y:S02]  /*21d0*/  FMUL.FTZ R116, R117, R133 ;  /* 0x0000008575747220 */ /* 0x000fe40000410000 */
[----:B------:R-:W-:Y:S01]  /*21e0*/  FFMA.FTZ R122, R44, R123, R76 ;  /* 0x0000007b2c7a7223 */ /* 0x000fe2000001004c */
[----:B------:R-:W-:Y:S01]  /*21f0*/  F2FP.BF16.PACK_AB R127, R118, R127 ;  /* 0x0000007f767f723e */ /* 0x000fe200000010ff */
[----:B------:R-:W-:Y:S02]  /*2200*/  FFMA.FTZ R123, R46, R125, R78 ;  /* 0x0000007d2e7b7223 */ /* 0x000fe4000001004e */
[----:B------:R-:W-:-:S02]  /*2210*/  FFMA.FTZ R124, R47, R124, R79 ;  /* 0x0000007c2f7c7223 */ /* 0x000fc4000001004f */
[----:B------:R-:W-:Y:S02]  /*2220*/  FFMA.FTZ R125, R45, R116, R77 ;  /* 0x000000742d7d7223 */ /* 0x000fe4000001004d */
[C---:B------:R-:W-:Y:S01]  /*2230*/  FMUL.FTZ R129, R117.reuse, R136 ;  /* 0x0000008875817220 */ /* 0x040fe20000410000 */
[----:B------:R-:W-:Y:S01]  /*2240*/  F2FP.BF16.PACK_AB R123, R124, R123 ;  /* 0x0000007b7c7b723e */ /* 0x000fe200000010ff */
[----:B------:R-:W-:Y:S01]  /*2250*/  FMUL.FTZ R119, R117, R140 ;  /* 0x0000008c75777220 */ /* 0x000fe20000410000 */
[----:B------:R-:W-:Y:S01]  /*2260*/  F2FP.BF16.PACK_AB R122, R125, R122 ;  /* 0x0000007a7d7a723e */ /* 0x000fe200000010ff */
[C---:B------:R-:W-:Y:S02]  /*2270*/  FMUL.FTZ R132, R117.reuse, R132 ;  /* 0x0000008475847220 */ /* 0x040fe40000410000 */
[C---:B------:R-:W-:Y:S02]  /*2280*/  FMUL.FTZ R118, R117.reuse, R137 ;  /* 0x0000008975767220 */ /* 0x040fe40000410000 */
[----:B------:R-:W-:-:S02]  /*2290*/  FMUL.FTZ R148, R117, R148 ;  /* 0x0000009475947220 */ /* 0x000fc40000410000 */
[C---:B------:R-:W-:Y:S02]  /*22a0*/  FMUL.FTZ R154, R117.reuse, R154 ;  /* 0x0000009a759a7220 */ /* 0x040fe40000410000 */
[----:B------:R-:W-:Y:S02]  /*22b0*/  FFMA.FTZ R126, R36, R129, R68 ;  /* 0x00000081247e7223 */ /* 0x000fe40000010044 */
[C---:B------:R-:W-:Y:S02]  /*22c0*/  FMUL.FTZ R121, R117.reuse, R130 ;  /* 0x0000008275797220 */ /* 0x040fe40000410000 */
[----:B------:R-:W-:Y:S02]  /*22d0*/  FMUL.FTZ R162, R117, R162 ;  /* 0x000000a275a27220 */ /* 0x000fe40000410000 */
[----:B------:R-:W-:Y:S02]  /*22e0*/  FFMA.FTZ R119, R40, R119, R72 ;  /* 0x0000007728777223 */ /* 0x000fe40000010048 */
[----:B------:R-:W-:Y:S01]  /*22f0*/  FFMA.FTZ R129, R37, R118, R69 ;  /* 0x0000007625817223 */ /* 0x000fe20000010045 */
[----:B------:R-:W-:Y:S01]  /*2300*/  @!P0 MOV R118, 0x4 ;  /* 0x0000000400768802 */ /* 0x000fe20000000f00 */
[----:B------:R-:W-:-:S02]  /*2310*/  FFMA.FTZ R124, R41, R132, R73 ;  /* 0x00000084297c7223 */ /* 0x000fc40000010049 */
[----:B------:R-:W-:Y:S01]  /*2320*/  FMUL.FTZ R125, R117, R142 ;  /* 0x0000008e757d7220 */ /* 0x000fe20000410000 */
[----:B------:R-:W-:Y:S01]  /*2330*/  F2FP.BF16.PACK_AB R126, R129, R126 ;  /* 0x0000007e817e723e */ /* 0x000fe200000010ff */
[----:B------:R-:W-:Y:S01]  /*2340*/  FMUL.FTZ R116, R117, R143 ;  /* 0x0000008f75747220 */ /* 0x000fe20000410000 */
        /* <DEDUP_REMOVED lines=11> */
[C---:B------:R-:W-:Y:S01]  /*2400*/  @!P0 IMAD.WIDE R118, R3.reuse, R118, c[0x0][0x1a8] ;  /* 0x00006a0003768625 */ /* 0x040fe200078e0276 */
[----:B------:R-:W-:Y:S02]  /*2410*/  IADD3 R3, R3, c[0x0][0x160], RZ ;  /* 0x0000580003037a10 */ /* 0x000fe40007ffe0ff */
[----:B------:R-:W-:Y:S01]  /*2420*/  F2FP.BF16.PACK_AB R125, R116, R125 ;  /* 0x0000007d747d723e */ /* 0x000fe200000010ff */
[-C--:B------:R-:W-:Y:S01]  /*2430*/  IMAD.WIDE.U32 R128, R144, R134.reuse, c[0x0][0x208] ;  /* 0x0000820090807625 */ /* 0x080fe200078e0086 */
[----:B------:R0:W-:Y:S01]  /*2440*/  @!P0 STG.E [R118.64], R117 ;  /* 0x0000007576008986 */ /* 0x0001e2000c101904 */
[----:B------:R-:W-:Y:S02]  /*2450*/  ISETP.GE.AND P0, PT, R3, c[0x0][0x164], PT ;  /* 0x0000590003007a0c */ /* 0x000fe40003f06270 */
[-C--:B------:R-:W-:Y:S01]  /*2460*/  IMAD.WIDE.U32 R130, R146, R134.reuse, c[0x0][0x208] ;  /* 0x0000820092827625 */ /* 0x080fe200078e0086 */
[----:B------:R0:W-:Y:S03]  /*2470*/  STG.E.128 [R128.64], R108 ;  /* 0x0000006c80007986 */ /* 0x0001e6000c101d04 */
[-C--:B------:R-:W-:Y:S01]  /*2480*/  IMAD.WIDE.U32 R132, R145, R134.reuse, c[0x0][0x208] ;  /* 0x0000820091847625 */ /* 0x080fe200078e0086 */
[----:B------:R0:W-:Y:S03]  /*2490*/  STG.E.128 [R130.64], R112 ;  /* 0x0000007082007986 */ /* 0x0001e6000c101d04 */
[----:B------:R-:W-:Y:S01]  /*24a0*/  IMAD.WIDE.U32 R134, R147, R134, c[0x0][0x208] ;  /* 0x0000820093867625 */ /* 0x000fe200078e0086 */
[----:B------:R0:W-:Y:S04]  /*24b0*/  STG.E.128 [R132.64], R120 ;  /* 0x0000007884007986 */ /* 0x0001e8000c101d04 */
[----:B------:R0:W-:Y:S02]  /*24c0*/  STG.E.128 [R134.64], R124 ;  /* 0x0000007c86007986 */ /* 0x0001e4000c101d04 */
[----:B0-----:R-:W-:Y:S01]  /*24d0*/  @P0 CALL.REL.NOINC `(.L_x_12159) ;  /* 0x0000001000000944 */ /* 0x001fe20003c00000 */
[----:B------:R-:W-:Y:S05]  /*24e0*/  BRA `(.L_x_12160) ;  /* 0xffffdee000007947 */ /* 0x000fea000383ffff */
.L_x_12159:
[----:B------:R-:W-:Y:S05]  /*24f0*/  EXIT ;  /* 0x000000000000794d */ /* 0x000fea0003800000 */
.L_x_12157:
[----:B-1----:R-:W-:Y:S01]  /*2500*/  HFMA2.MMA R119, -RZ, RZ, 0, 1.847743988037109375e-06 ;  /* 0x0000001fff777435 */ /* 0x002fe200000001ff */
[----:B------:R-:W-:-:S02]  /*2510*/  MOV R151, 0x1 ;  /* 0x0000000100977802 */ /* 0x000fc40000000f00 */
[----:B------:R-:W-:Y:S02]  /*2520*/  MOV R150, 0xffffffff ;  /* 0xffffffff00967802 */ /* 0x000fe40000000f00 */
[----:B------:R-:W-:Y:S02]  /*2530*/  MOV R148, 0x2550 ;  /* 0x0000255000947802 */ /* 0x000fe40000000f00 */
[----:B------:R-:W-:Y:S05]  /*2540*/  CALL.REL.NOINC `($__internal_69_$__cuda_sm70_shflsync_bfly_p) ;  /* 0x0000079000007944 */ /* 0x000fea0003c00000 */
[----:B-1----:R-:W-:Y:S01]  /*2550*/  MOV R118, R151 ;  /* 0x0000009700767202 */ /* 0x002fe20000000f00 */
[----:B0-----:R-:W-:Y:S05]  /*2560*/  BRA `(.L_x_12161) ;  /* 0xffffee2000007947 */ /* 0x001fea000383ffff */
.L_x_12158:
[----:B------:R-:W-:Y:S01]  /*2570*/  HFMA2.MMA R151, -RZ, RZ, 0, 1.1920928955078125e-07 ;  /* 0x00000002ff977435 */ /* 0x000fe200000001ff */
[----:B------:R-:W-:Y:S02]  /*2580*/  MOV R119, 0x1f ;  /* 0x0000001f00777802 */ /* 0x000fe40000000f00 */
[----:B------:R-:W-:Y:S02]  /*2590*/  MOV R150, 0xffffffff ;  /* 0xffffffff00967802 */ /* 0x000fe40000000f00 */
[----:B------:R-:W-:Y:S02]  /*25a0*/  MOV R148, 0x25c0 ;  /* 0x000025c000947802 */ /* 0x000fe40000000f00 */
[----:B------:R-:W-:Y:S05]  /*25b0*/  CALL.REL.NOINC `($__internal_69_$__cuda_sm70_shflsync_bfly_p) ;  /* 0x0000072000007944 */ /* 0x000fea0003c00000 */
[----:B01----:R-:W-:Y:S01]  /*25c0*/  FADD.FTZ R152, R152, R151 ;  /* 0x0000009798987221 */ /* 0x003fe20000010000 */
[----:B------:R-:W-:Y:S01]  /*25d0*/  HFMA2.MMA R151, -RZ, RZ, 0, 2.384185791015625e-07 ;  /* 0x00000004ff977435 */ /* 0x000fe200000001ff */
[----:B------:R-:W-:-:S02]  /*25e0*/  MOV R119, 0x1f ;  /* 0x0000001f00777802 */ /* 0x000fc40000000f00 */
[----:B------:R-:W-:Y:S02]  /*25f0*/  MOV R150, 0xffffffff ;  /* 0xffffffff00967802 */ /* 0x000fe40000000f00 */
[----:B------:R-:W-:Y:S02]  /*2600*/  MOV R148, 0x2620 ;  /* 0x0000262000947802 */ /* 0x000fe40000000f00 */
[----:B------:R-:W-:Y:S05]  /*2610*/  CALL.REL.NOINC `($__internal_69_$__cuda_sm70_shflsync_bfly_p) ;  /* 0x000006c000007944 */ /* 0x000fea0003c00000 */
[----:B01----:R-:W-:Y:S01]  /*2620*/  FADD.FTZ R152, R152, R151 ;  /* 0x0000009798987221 */ /* 0x003fe20000010000 */
[----:B------:R-:W-:Y:S01]  /*2630*/  HFMA2.MMA R151, -RZ, RZ, 0, 4.76837158203125e-07 ;  /* 0x00000008ff977435 */ /* 0x000fe200000001ff */
[----:B------:R-:W-:Y:S02]  /*2640*/  MOV R119, 0x1f ;  /* 0x0000001f00777802 */ /* 0x000fe40000000f00 */
[----:B------:R-:W-:Y:S02]  /*2650*/  MOV R150, 0xffffffff ;  /* 0xffffffff00967802 */ /* 0x000fe40000000f00 */
[----:B------:R-:W-:Y:S02]  /*2660*/  MOV R148, 0x2680 ;  /* 0x0000268000947802 */ /* 0x000fe40000000f00 */
[----:B------:R-:W-:Y:S05]  /*2670*/  CALL.REL.NOINC `($__internal_69_$__cuda_sm70_shflsync_bfly_p) ;  /* 0x0000066000007944 */ /* 0x000fea0003c00000 */
[----:B01----:R-:W-:Y:S01]  /*2680*/  FADD.FTZ R152, R152, R151 ;  /* 0x0000009798987221 */ /* 0x003fe20000010000 */
[----:B------:R-:W-:Y:S01]  /*2690*/  HFMA2.MMA R151, -RZ, RZ, 0, 9.5367431640625e-07 ;  /* 0x00000010ff977435 */ /* 0x000fe200000001ff */
[----:B------:R-:W-:-:S02]  /*26a0*/  MOV R119, 0x1f ;  /* 0x0000001f00777802 */ /* 0x000fc40000000f00 */
[----:B------:R-:W-:Y:S02]  /*26b0*/  MOV R150, 0xffffffff ;  /* 0xffffffff00967802 */ /* 0x000fe40000000f00 */
[----:B------:R-:W-:Y:S02]  /*26c0*/  MOV R148, 0x26e0 ;  /* 0x000026e000947802 */ /* 0x000fe40000000f00 */
[----:B------:R-:W-:Y:S05]  /*26d0*/  CALL.REL.NOINC `($__internal_69_$__cuda_sm70_shflsync_bfly_p) ;  /* 0x0000060000007944 */ /* 0x000fea0003c00000 */
        /* <DEDUP_REMOVED lines=70> */
[----:B------:R-:W-:Y:S05]  /*2b40*/  CALL.REL.NOINC `($__internal_69_$__cuda_sm70_shflsync_bfly_p) ;  /* 0x0000019000007944 */ /* 0x000fea0003c00000 */
[----:B01----:R-:W-:Y:S01]  /*2b50*/  FADD.FTZ R152, R152, R151 ;  /* 0x0000009798987221 */ /* 0x003fe20000010000 */
        /* <DEDUP_REMOVED lines=23> */
[----:B01----:R-:W-:Y:S05]  /*2cd0*/  BRA `(.L_x_12162) ;  /* 0xffffebf000007947 */ /* 0x003fea000383ffff */
        .weak           $__internal_69_$__cuda_sm70_shflsync_bfly_p
        .type           $__internal_69_$__cuda_sm70_shflsync_bfly_p,@function
        .size           $__internal_69_$__cuda_sm70_shflsync_bfly_p,(.L_x_29133 - $__internal_69_$__cuda_sm70_shflsync_bfly_p)
$__internal_69_$__cuda_sm70_shflsync_bfly_p:
[----:B------:R-:W-:Y:S01]  /*2ce0*/  HFMA2.MMA R149, -RZ, RZ, 0, 0 ;  /* 0x00000000ff957435 */ /* 0x000fe200000001ff */
[----:B------:R-:W-:Y:S04]  /*2cf0*/  WARPSYNC R150 ;  /* 0x0000009600007348 */ /* 0x000fe80003800000 */
[----:B------:R0:W1:Y:S01]  /*2d00*/  SHFL.BFLY PT, R151, R152, R151, R119 ;  /* 0x0c00009798977389 */ /* 0x00006200000e0077 */
[----:B------:R-:W-:Y:S05]  /*2d10*/  RET.REL.NODEC R148 `(_ZN10layer_norm13ln_fwd_kernelINS_13Kernel_traitsIf13__nv_bfloat16fS2_fjLj4096ELj1ELj1ELj4ELj16ENS_18Kernel_traits_baseILj4096EfS2_fS2_fjLj128EEEEELb0ELb1ELb0ELb1EEEvNS_9FwdParamsE) ;  /* 0xffffd2e094007950 */ /* 0x000fea0003c3ffff */
.L_x_12163:
        /* <DEDUP_REMOVED lines=14> */
.L_x_29133:


//--------------------- .text._ZN10layer_norm13ln_fwd_kernelINS_13Kernel_traitsIf13__nv_bfloat16fS2_fjLj4096ELj1ELj1ELj4ELj16ENS_18Kernel_traits_baseILj4096EfS2_fS2_fjLj128EEEEELb0ELb1ELb1ELb0EEEvNS_9FwdParamsE --------------------------
	.section	.text._ZN10layer_norm13ln_fwd_kernelINS_13Kernel_traitsIf13__nv_bfloat16fS2_fjLj4096ELj1ELj1ELj4ELj16ENS_18Kernel_traits_baseILj4096EfS2_fS2_fjLj128EEEEELb0ELb1ELb1ELb0EEEvNS_9FwdParamsE,"ax",@progbits
	.sectioninfo	@"SHI_REGISTERS=165"
	.align	128
        .global         _ZN10layer_norm13ln_fwd_kernelINS_13Kernel_traitsIf13__nv_bfloat16fS2_fjLj4096ELj1ELj1ELj4ELj16ENS_18Kernel_traits_baseILj4096EfS2_fS2_fjLj128EEEEELb0ELb1ELb1ELb0EEEvNS_9FwdParamsE
        .type           _ZN10layer_norm13ln_fwd_kernelINS_13Kernel_traitsIf13__nv_bfloat16fS2_fjLj4096ELj1ELj1ELj4ELj16ENS_18Kernel_traits_baseILj4096EfS2_fS2_fjLj128EEEEELb0ELb1ELb1ELb0EEEvNS_9FwdParamsE,@function
        .size           _ZN10layer_norm13ln_fwd_kernelINS_13Kernel_traitsIf13__nv_bfloat16fS2_fjLj4096ELj1ELj1ELj4ELj16ENS_18Kernel_traits_baseILj4096EfS2_fS2_fjLj128EEEEELb0ELb1ELb1ELb0EEEvNS_9FwdParamsE,(.L_x_29134 - _ZN10layer_norm13ln_fwd_kernelINS_13Kernel_traitsIf13__nv_bfloat16fS2_fjLj4096ELj1ELj1ELj4ELj16ENS_18Kernel_traits_baseILj4096EfS2_fS2_fjLj128EEEEELb0ELb1ELb1ELb0EEEvNS_9FwdParamsE)
        .other          _ZN10layer_norm13ln_fwd_kernelINS_13Kernel_traitsIf13__nv_bfloat16fS2_fjLj4096ELj1ELj1ELj4ELj16ENS_18Kernel_traits_baseILj4096EfS2_fS2_fjLj128EEEEELb0ELb1ELb1ELb0EEEvNS_9FwdParamsE,@"STO_CUDA_ENTRY STV_DEFAULT"
_ZN10layer_norm13ln_fwd_kernelINS_13Kernel_traitsIf13__nv_bfloat16fS2_fjLj4096ELj1ELj1ELj4ELj16ENS_18Kernel_traits_baseILj4096EfS2_fS2_fjLj128EEEEELb0ELb1ELb1ELb0EEEvNS_9FwdParamsE:
.text._ZN10layer_norm13ln_fwd_kernelINS_13Kernel_traitsIf13__nv_bfloat16fS2_fjLj4096ELj1ELj1ELj4ELj16ENS_18Kernel_traits_baseILj4096EfS2_fS2_fjLj128EEEEELb0ELb1ELb1ELb0EEEvNS_9FwdParamsE:
        /* <DEDUP_REMOVED lines=35> */
.L_x_12165:
[----:B------:R-:W-:Y:S05]  /*0230*/  BSYNC B0 ;  /* 0x0000000000007941 */ /* 0x000fea0003800000 */
.L_x_12164:
[----:B------:R-:W-:Y:S01]  /*0240*/  BSSY B0, `(.L_x_12166) ;  /* 0x0000015000007945 */ /* 0x000fe20003800000 */
[----:B------:R-:W-:Y:S05]  /*0250*/  @!P6 BRA `(.L_x_12167) ;  /* 0x000001300000e947 */ /* 0x000fea0003800000 */
[----:B------:R-:W-:Y:S01]  /*0260*/  ISETP.NE.U32.AND P0, PT, RZ, c[0x0][0x218], PT ;  /* 0x00008600ff007a0c */ /* 0x000fe20003f05070 */
[----:B0-----:R-:W-:Y:S01]  /*0270*/  CS2R R30, SRZ ;  /* 0x00000000001e7805 */ /* 0x001fe2000001ff00 */
[----:B------:R-:W-:Y:S01]  /*0280*/  MOV R55, 0x20 ;  /* 0x0000002000377802 */ /* 0x000fe20000000f00 */
        /* <DEDUP_REMOVED lines=16> */
.L_x_12167:
[----:B------:R-:W-:Y:S05]  /*0390*/  BSYNC B0 ;  /* 0x0000000000007941 */ /* 0x000fea0003800000 */
.L_x_12166:
[----:B------:R-:W-:Y:S01]  /*03a0*/  BSSY B0, `(.L_x_12168) ;  /* 0x0000015000007945 */ /* 0x000fe20003800000 */
[----:B------:R-:W-:Y:S05]  /*03b0*/  @!P2 BRA `(.L_x_12169) ;  /* 0x000001300000a947 */ /* 0x000fea0003800000 */
[----:B------:R-:W-:Y:S01]  /*03c0*/  ISETP.NE.U32.AND P0, PT, RZ, c[0x0][0x218], PT ;  /* 0x00008600ff007a0c */ /* 0x000fe20003f05070 */
[----:B------:R-:W-:Y:S01]  /*03d0*/  HFMA2.MMA R79, -RZ, RZ, 0, 1.9073486328125e-06 ;  /* 0x00000020ff4f7435 */ /* 0x000fe200000001ff */
[C---:B------:R-:W-:Y:S01]  /*03e0*/  LEA R76, P5, R84.reuse, c[0x0][0x1c8], 0x5 ;  /* 0x00007200544c7a11 */ /* 0x040fe200078a28ff */
[----:B0-----:R-:W-:Y:S01]  /*03f0*/  CS2R R54, SRZ ;  /* 0x0000000000367805 */ /* 0x001fe2000001ff00 */
        /* <DEDUP_REMOVED lines=15> */
.L_x_12169:
[----:B------:R-:W-:Y:S05]  /*04f0*/  BSYNC B0 ;  /* 0x0000000000007941 */ /* 0x000fea0003800000 */
.L_x_12168:
        /* <DEDUP_REMOVED lines=12> */
[----:B------:R0:W5:Y:S04]  /*05c0*/  LDG.E.128 R88, [R2.64+0x10] ;  /* 0x0000100402587981 */ /* 0x000168000c1e1d00 */
[C---:B------:R-:W-:Y:S01]  /*05d0*/  @P0 LEA R100, P4, R84.reuse, c[0x0][0x218], 0x5 ;  /* 0x0000860054640a11 */ /* 0x040fe200078828ff */
[----:B------:R0:W5:Y:S03]  /*05e0*/  LDG.E.128 R92, [R102.64+0x10] ;  /* 0x00001004665c7981 */ /* 0x000166000c1e1d00 */
[----:B------:R-:W-:Y:S01]  /*05f0*/  @P0 LEA.HI.X R101, R84, c[0x0][0x21c], RZ, 0x5, P4 ;  /* 0x0000870054650a11 */ /* 0x000fe200020f2cff */
[----:B------:R0:W5:Y:S04]  /*0600*/  LDG.E.128 R96, [R102.64] ;  /* 0x0000000466607981 */ /* 0x000168000c1e1d00 */
[----:B------:R0:W5:Y:S04]  /*0610*/  @P0 LDG.E.128 R76, [R100.64] ;  /* 0x00000004644c0981 */ /* 0x000168000c1e1d00 */
[----:B------:R0:W5:Y:S04]  /*0620*/  @P0 LDG.E.128 R80, [R100.64+0x10] ;  /* 0x0000100464500981 */ /* 0x000168000c1e1d00 */
[----:B------:R0:W5:Y:S02]  /*0630*/  LDG.E.128 R84, [R2.64] ;  /* 0x0000000402547981 */ /* 0x000164000c1e1d00 */
.L_x_12171:
[----:B------:R-:W-:Y:S05]  /*0640*/  BSYNC B0 ;  /* 0x0000000000007941 */ /* 0x000fea0003800000 */
.L_x_12170:
        /* <DEDUP_REMOVED lines=16> */
[----:B------:R-:W-:Y:S01]  /*0750*/  IADD3 R103, R2, -R103, RZ ;  /* 0x8000006702677210 */ /* 0x000fe20007ffe0ff */
[----:B------:R-:W-:Y:S01]  /*0760*/  HFMA2.MMA R2, -RZ, RZ, 0, 5.9604644775390625e-08 ;  /* 0x00000001ff027435 */ /* 0x000fe200000001ff */
[----:B------:R-:W-:-:S02]  /*0770*/  SHF.L.U32 R101, R101, 0x3, RZ ;  /* 0x0000000365657819 */ /* 0x000fc400000006ff */
[----:B------:R-:W-:-:S04]  /*0780*/  IMNMX R103, RZ, R103, !PT ;  /* 0x00000067ff677217 */ /* 0x000fc80007800200 */
[----:B------:R-:W0:Y:S01]  /*0790*/  I2F.U32 R101, R101 ;  /* 0x0000006500657306 */ /* 0x000e220000201000 */
[----:B------:R-:W-:-:S04]  /*07a0*/  IMNMX R103, R103, 0x20, PT ;  /* 0x0000002067677817 */ /* 0x000fc80003800200 */
[----:B------:R-:W-:-:S04]  /*07b0*/  IADD3 R0, R0, R103, RZ ;  /* 0x0000006700007210 */ /* 0x000fc80007ffe0ff */
[----:B------:R-:W-:Y:S01]  /*07c0*/  SHF.L.U32 R0, R0, 0x3, RZ ;  /* 0x0000000300007819 */ /* 0x000fe200000006ff */
[----:B0-----:R0:W1:Y:S06]  /*07d0*/  MUFU.RCP R148, R101 ;  /* 0x0000006500947308 */ /* 0x00106c0000001000 */
.L_x_12255:
[----:B------:R-:W-:-:S05]  /*07e0*/  MOV R152, 0x4 ;  /* 0x0000000400987802 */ /* 0x000fca0000000f00 */
[----:B------:R-:W-:-:S06]  /*07f0*/  IMAD.WIDE R144, R3, R152, c[0x0][0x1d0] ;  /* 0x0000740003907625 */ /* 0x000fcc00078e0298 */
[----:B------:R2:W3:Y:S01]  /*0800*/  LDG.E R144, [R144.64] ;  /* 0x0000000490907981 */ /* 0x0004e2000c1e1900 */
[C---:B------:R-:W-:Y:S02]  /*0810*/  IMAD R147, R3.reuse, c[0x0][0x168], RZ ;  /* 0x00005a0003937a24 */ /* 0x040fe400078e02ff */
[----:B------:R-:W-:-:S03]  /*0820*/  IMAD.WIDE R152, R3, R152, c[0x0][0x1d8] ;  /* 0x0000760003987625 */ /* 0x000fc600078e0298 */
[----:B------:R-:W-:Y:S01]  /*0830*/  SHF.R.S32.HI R154, RZ, 0x1f, R147 ;  /* 0x0000001fff9a7819 */ /* 0x000fe20000011493 */
[----:B------:R-:W-:Y:S01]  /*0840*/  BSSY B0, `(.L_x_12172) ;  /* 0x000006e000007945 */ /* 0x000fe20003800000 */
[----:B-----5:R4:W5:Y:S01]  /*0850*/  LDG.E R146, [R152.64] ;  /* 0x0000000498927981 */ /* 0x020962000c1e1900 */
[----:B--2---:R-:W-:Y:S02]  /*0860*/  LOP3.LUT R145, R150, 0x7f, RZ, 0xc0, !PT ;  /* 0x0000007f96917812 */ /* 0x004fe400078ec0ff */
[----:B------:R-:W-:Y:S02]  /*0870*/  LEA.HI R154, R154, R147, RZ, 0x3 ;  /* 0x000000939a9a7211 */ /* 0x000fe400078f18ff */
[----:B------:R-:W-:Y:S02]  /*0880*/  MOV R147, RZ ;  /* 0x000000ff00937202 */ /* 0x000fe40000000f00 */
[----:B----4-:R-:W-:Y:S02]  /*0890*/  SHF.R.S32.HI R152, RZ, 0x1f, R3 ;  /* 0x0000001fff987819 */ /* 0x010fe40000011403 */
[----:B---3--:R-:W-:-:S13]  /*08a0*/  ISETP.GE.AND P4, PT, R144, 0x1, PT ;  /* 0x000000019000780c */ /* 0x008fda0003f86270 */
[----:B------:R-:W-:-:S05]  /*08b0*/  @P4 IADD3 R151, R144, -0x1, RZ ;  /* 0xffffffff90974810 */ /* 0x000fca0007ffe0ff */
[----:B------:R-:W-:-:S05]  /*08c0*/  @P4 IMAD R151, R151, c[0x0][0x168], RZ ;  /* 0x00005a0097974a24 */ /* 0x000fca00078e02ff */
[----:B------:R-:W-:-:S04]  /*08d0*/  @P4 SHF.R.S32.HI R156, RZ, 0x1f, R151 ;  /* 0x0000001fff9c4819 */ /* 0x000fc80000011497 */
[----:B------:R-:W-:-:S04]  /*08e0*/  @P4 LEA.HI R156, R156, R151, RZ, 0x3 ;  /* 0x000000979c9c4211 */ /* 0x000fc800078f18ff */
[-C--:B------:R-:W-:Y:S02]  /*08f0*/  @P4 LEA.HI.SX32 R147, R156, R145.reuse, 0x1d ;  /* 0x000000919c934211 */ /* 0x080fe400078feaff */
[----:B------:R-:W-:Y:S01]  /*0900*/  LEA.HI.SX32 R145, R154, R145, 0x1d ;  /* 0x000000919a917211 */ /* 0x000fe200078feaff */
[----:B------:R-:W-:Y:S05]  /*0910*/  @!P1 BRA `(.L_x_12173) ;  /* 0x0000060000009947 */ /* 0x000fea0003800000 */
[----:B------:R-:W-:-:S04]  /*0920*/  ISETP.NE.U32.AND P5, PT, RZ, c[0x0][0x180], PT ;  /* 0x00006000ff007a0c */ /* 0x000fc80003fa5070 */
        /* <DEDUP_REMOVED lines=39> */
.L_x_12175:
[----:B0-----:R-:W-:Y:S05]  /*0ba0*/  BSYNC B1 ;  /* 0x0000000000017941 */ /* 0x001fea0003800000 */
.L_x_12174:
[----:B------:R-:W-:Y:S01]  /*0bb0*/  BSSY B1, `(.L_x_12176) ;  /* 0x0000006000017945 */ /* 0x000fe20003800000 */
[----:B------:R-:W-:Y:S05]  /*0bc0*/  @!P6 BRA `(.L_x_12177) ;  /* 0x000000400000e947 */ /* 0x000fea0003800000 */
[----:B-----5:R-:W-:-:S05]  /*0bd0*/  PRMT R105, RZ, 0x7610, R116 ;  /* 0x00007610ff697816 */ /* 0x020fca0000000074 */
[----:B------:R-:W-:-:S04]  /*0be0*/  FMUL.FTZ R154, R105, c[0x0][0x1ec] ;  /* 0x00007b00699a7a20 */ /* 0x000fc80000410000 */
[----:B------:R-:W-:-:S04]  /*0bf0*/  FMUL.FTZ R105, R25, R154 ;  /* 0x0000009a19697220 */ /* 0x000fc80000410000 */
[----:B------:R-:W-:Y:S02]  /*0c00*/  @P5 FADD.FTZ R105, R101, R105 ;  /* 0x0000006965695221 */ /* 0x000fe40000010000 */
.L_x_12177:
[----:B------:R-:W-:Y:S05]  /*0c10*/  BSYNC B1 ;  /* 0x0000000000017941 */ /* 0x000fea0003800000 */
.L_x_12176:
[----:B------:R-:W-:Y:S01]  /*0c20*/  BSSY B1, `(.L_x_12178) ;  /* 0x0000006000017945 */ /* 0x000fe20003800000 */
[----:B------:R-:W-:Y:S05]  /*0c30*/  @!P6 BRA `(.L_x_12179) ;  /* 0x000000400000e947 */ /* 0x000fea0003800000 */
[----:B-----5:R-:W-:-:S05]  /*0c40*/  PRMT R106, RZ, 0x5410, R117 ;  /* 0x00005410ff6a7816 */ /* 0x020fca0000000075 */
[----:B------:R-:W-:-:S04]  /*0c50*/  FMUL.FTZ R151, R106, c[0x0][0x1ec] ;  /* 0x00007b006a977a20 */ /* 0x000fc80000410000 */
[----:B------:R-:W-:-:S04]  /*0c60*/  FMUL.FTZ R106, R26, R151 ;  /* 0x000000971a6a7220 */ /* 0x000fc80000410000 */
[----:B------:R-:W-:Y:S02]  /*0c70*/  @P5 FADD.FTZ R106, R102, R106 ;  /* 0x0000006a666a5221 */ /* 0x000fe40000010000 */
.L_x_12179:
[----:B------:R-:W-:Y:S05]  /*0c80*/  BSYNC B1 ;  /* 0x0000000000017941 */ /* 0x000fea0003800000 */
.L_x_12178:
[----:B------:R-:W-:Y:S01]  /*0c90*/  BSSY B1, `(.L_x_12180) ;  /* 0x0000006000017945 */ /* 0x000fe20003800000 */
[----:B------:R-:W-:Y:S05]  /*0ca0*/  @!P6 BRA `(.L_x_12181) ;  /* 0x000000400000e947 */ /* 0x000fea0003800000 */
[----:B-----5:R-:W-:-:S05]  /*0cb0*/  PRMT R107, RZ, 0x7610, R117 ;  /* 0x00007610ff6b7816 */ /* 0x020fca0000000075 */
[----:B------:R-:W-:-:S04]  /*0cc0*/  FMUL.FTZ R154, R107, c[0x0][0x1ec] ;  /* 0x00007b006b9a7a20 */ /* 0x000fc80000410000 */
[----:B------:R-:W-:-:S04]  /*0cd0*/  FMUL.FTZ R107, R27, R154 ;  /* 0x0000009a1b6b7220 */ /* 0x000fc80000410000 */
[----:B------:R-:W-:Y:S02]  /*0ce0*/  @P5 FADD.FTZ R107, R103, R107 ;  /* 0x0000006b676b5221 */ /* 0x000fe40000010000 */
.L_x_12181:
[----:B------:R-:W-:Y:S05]  /*0cf0*/  BSYNC B1 ;  /* 0x0000000000017941 */ /* 0x000fea0003800000 */
.L_x_12180:
[----:B------:R-:W-:Y:S01]  /*0d00*/  BSSY B1, `(.L_x_12182) ;  /* 0x0000006000017945 */ /* 0x000fe20003800000 */
[----:B------:R-:W-:Y:S05]  /*0d10*/  @!P6 BRA `(.L_x_12183) ;  /* 0x000000400000e947 */ /* 0x000fea0003800000 */
[----:B-----5:R-:W-:-:S05]  /*0d20*/  PRMT R112, RZ, 0x5410, R118 ;  /* 0x00005410ff707816 */ /* 0x020fca0000000076 */
[----:B------:R-:W-:-:S04]  /*0d30*/  FMUL.FTZ R151, R112, c[0x0][0x1ec] ;  /* 0x00007b0070977a20 */ /* 0x000fc80000410000 */
[----:B------:R-:W-:-:S04]  /*0d40*/  FMUL.FTZ R112, R20, R151 ;  /* 0x0000009714707220 */ /* 0x000fc80000410000 */
[----:B------:R-:W-:Y:S02]  /*0d50*/  @P5 FADD.FTZ R112, R108, R112 ;  /* 0x000000706c705221 */ /* 0x000fe40000010000 */
.L_x_12183:
[----:B------:R-:W-:Y:S05]  /*0d60*/  BSYNC B1 ;  /* 0x0000000000017941 */ /* 0x000fea0003800000 */
.L_x_12182:
[----:B------:R-:W-:Y:S01]  /*0d70*/  BSSY B1, `(.L_x_12184) ;  /* 0x0000006000017945 */ /* 0x000fe20003800000 */
[----:B------:R-:W-:Y:S05]  /*0d80*/  @!P6 BRA `(.L_x_12185) ;  /* 0x000000400000e947 */ /* 0x000fea0003800000 */
[----:B-----5:R-:W-:-:S05]  /*0d90*/  PRMT R113, RZ, 0x7610, R118 ;  /* 0x00007610ff717816 */ /* 0x020fca0000000076 */
[----:B------:R-:W-:-:S04]  /*0da0*/  FMUL.FTZ R154, R113, c[0x0][0x1ec] ;  /* 0x00007b00719a7a20 */ /* 0x000fc80000410000 */
[----:B------:R-:W-:-:S04]  /*0db0*/  FMUL.FTZ R113, R21, R154 ;  /* 0x0000009a15717220 */ /* 0x000fc80000410000 */
[----:B------:R-:W-:Y:S02]  /*0dc0*/  @P5 FADD.FTZ R113, R109, R113 ;  /* 0x000000716d715221 */ /* 0x000fe40000010000 */
.L_x_12185:
[----:B------:R-:W-:Y:S05]  /*0dd0*/  BSYNC B1 ;  /* 0x0000000000017941 */ /* 0x000fea0003800000 */
.L_x_12184:
[----:B------:R-:W-:Y:S01]  /*0de0*/  BSSY B1, `(.L_x_12186) ;  /* 0x0000007000017945 */ /* 0x000fe20003800000 */
[----:B------:R-:W-:Y:S01]  /*0df0*/  HFMA2.MMA R154, -RZ, RZ, 0, 1.9073486328125e-06 ;  /* 0x00000020ff9a7435 */ /* 0x000fe200000001ff */
[----:B------:R-:W-:Y:S05]  /*0e00*/  @!P6 BRA `(.L_x_12187) ;  /* 0x000000400000e947 */ /* 0x000fea0003800000 */
[----:B-----5:R-:W-:-:S05]  /*0e10*/  PRMT R114, RZ, 0x5410, R119 ;  /* 0x00005410ff727816 */ /* 0x020fca0000000077 */
[----:B------:R-:W-:-:S04]  /*0e20*/  FMUL.FTZ R151, R114, c[0x0][0x1ec] ;  /* 0x00007b0072977a20 */ /* 0x000fc80000410000 */
[----:B------:R-:W-:-:S04]  /*0e30*/  FMUL.FTZ R114, R22, R151 ;  /* 0x0000009716727220 */ /* 0x000fc80000410000 */
[----:B------:R-:W-:Y:S02]  /*0e40*/  @P5 FADD.FTZ R114, R110, R114 ;  /* 0x000000726e725221 */ /* 0x000fe40000010000 */
.L_x_12187:
[----:B------:R-:W-:Y:S05]  /*0e50*/  BSYNC B1 ;  /* 0x0000000000017941 */ /* 0x000fea0003800000 */
.L_x_12186:
[----:B------:R-:W-:Y:S01]  /*0e60*/  BSSY B1, `(.L_x_12188) ;  /* 0x0000007000017945 */ /* 0x000fe20003800000 */
[----:B------:R-:W-:Y:S01]  /*0e70*/  IMAD.WIDE.U32 R154, R145, R154, c[0x0][0x188] ;  /* 0x00006200919a7625 */ /* 0x000fe200078e009a */
[----:B------:R-:W-:Y:S05]  /*0e80*/  @!P6 BRA `(.L_x_12189) ;  /* 0x000000400000e947 */ /* 0x000fea0003800000 */
[----:B-----5:R-:W-:-:S05]  /*0e90*/  PRMT R115, RZ, 0x7610, R119 ;  /* 0x00007610ff737816 */ /* 0x020fca0000000077 */
[----:B------:R-:W-:-:S04]  /*0ea0*/  FMUL.FTZ R156, R115, c[0x0][0x1ec] ;  /* 0x00007b00739c7a20 */ /* 0x000fc80000410000 */
[----:B------:R-:W-:-:S04]  /*0eb0*/  FMUL.FTZ R115, R23, R156 ;  /* 0x0000009c17737220 */ /* 0x000fc80000410000 */
[----:B------:R-:W-:Y:S02]  /*0ec0*/  @P5 FADD.FTZ R115, R111, R115 ;  /* 0x000000736f735221 */ /* 0x000fe40000010000 */
.L_x_12189:
[----:B------:R-:W-:Y:S05]  /*0ed0*/  BSYNC B1 ;  /* 0x0000000000017941 */ /* 0x000fea0003800000 */
.L_x_12188:
[----:B------:R0:W-:Y:S01]  /*0ee0*/  STG.E.128 [R154.64], R104 ;  /* 0x000000689a007986 */ /* 0x0001e2000c101d04 */
[----:B------:R-:W-:Y:S02]  /*0ef0*/  IADD3 R147, R147, 0x80, RZ ;  /* 0x0000008093937810 */ /* 0x000fe40007ffe0ff */
[----:B------:R-:W-:Y:S01]  /*0f00*/  IADD3 R145, R145, 0x80, RZ ;  /* 0x0000008091917810 */ /* 0x000fe20007ffe0ff */
[----:B------:R0:W-:Y:S04]  /*0f10*/  STG.E.128 [R154.64+0x10], R112 ;  /* 0x000010709a007986 */ /* 0x0001e8000c101d04 */
.L_x_12173:
[----:B------:R-:W-:Y:S05]  /*0f20*/  BSYNC B0 ;  /* 0x0000000000007941 */ /* 0x000fea0003800000 */
.L_x_12172:
        /* <DEDUP_REMOVED lines=43> */
.L_x_12193:
[----:B0-----:R-:W-:Y:S05]  /*11e0*/  BSYNC B1 ;  /* 0x0000000000017941 */ /* 0x001fea0003800000 */
.L_x_12192:
[----:B------:R-:W-:Y:S01]  /*11f0*/  BSSY B1, `(.L_x_12194) ;  /* 0x0000006000017945 */ /* 0x000fe20003800000 */
[----:B------:R-:W-:Y:S05]  /*1200*/  @!P6 BRA `(.L_x_12195) ;  /* 0x000000400000e947 */ /* 0x000fea0003800000 */
[----:B-----5:R-:W-:-:S05]  /*1210*/  PRMT R121, RZ, 0x7610, R116 ;  /* 0x00007610ff797816 */ /* 0x020fca0000000074 */
[----:B------:R-:W-:-:S04]  /*1220*/  FMUL.FTZ R154, R121, c[0x0][0x1ec] ;  /* 0x00007b00799a7a20 */ /* 0x000fc80000410000 */
[----:B------:R-:W-:-:S04]  /*1230*/  FMUL.FTZ R121, R49, R154 ;  /* 0x0000009a31797220 */ /* 0x000fc80000410000 */
[----:B------:R-:W-:Y:S02]  /*1240*/  @P5 FADD.FTZ R121, R101, R121 ;  /* 0x0000007965795221 */ /* 0x000fe40000010000 */
.L_x_12195:
[----:B------:R-:W-:Y:S05]  /*1250*/  BSYNC B1 ;  /* 0x0000000000017941 */ /* 0x000fea0003800000 */
.L_x_12194:
[----:B------:R-:W-:Y:S01]  /*1260*/  BSSY B1, `(.L_x_12196) ;  /* 0x0000006000017945 */ /* 0x000fe20003800000 */
[----:B------:R-:W-:Y:S05]  /*1270*/  @!P6 BRA `(.L_x_12197) ;  /* 0x000000400000e947 */ /* 0x000fea0003800000 */
[----:B-----5:R-:W-:-:S05]  /*1280*/  PRMT R122, RZ, 0x5410, R117 ;  /* 0x00005410ff7a7816 */ /* 0x020fca0000000075 */
[----:B------:R-:W-:-:S04]  /*1290*/  FMUL.FTZ R151, R122, c[0x0][0x1ec] ;  /* 0x00007b007a977a20 */ /* 0x000fc80000410000 */
[----:B------:R-:W-:-:S04]  /*12a0*/  FMUL.FTZ R122, R50, R151 ;  /* 0x00000097327a7220 */ /* 0x000fc80000410000 */
[----:B------:R-:W-:Y:S02]  /*12b0*/  @P5 FADD.FTZ R122, R102, R122 ;  /* 0x0000007a667a5221 */ /* 0x000fe40000010000 */
.L_x_12197:
[----:B------:R-:W-:Y:S05]  /*12c0*/  BSYNC B1 ;  /* 0x0000000000017941 */ /* 0x000fea0003800000 */
.L_x_12196:
[----:B------:R-:W-:Y:S01]  /*12d0*/  BSSY B1, `(.L_x_12198) ;  /* 0x0000006000017945 */ /* 0x000fe20003800000 */
[----:B------:R-:W-:Y:S05]  /*12e0*/  @!P6 BRA `(.L_x_12199) ;  /* 0x000000400000e947 */ /* 0x000fea0003800000 */
[----:B-----5:R-:W-:-:S05]  /*12f0*/  PRMT R123, RZ, 0x7610, R117 ;  /* 0x00007610ff7b7816 */ /* 0x020fca0000000075 */
[----:B------:R-:W-:-:S04]  /*1300*/  FMUL.FTZ R154, R123, c[0x0][0x1ec] ;  /* 0x00007b007b9a7a20 */ /* 0x000fc80000410000 */
[----:B------:R-:W-:-:S04]  /*1310*/  FMUL.FTZ R123, R51, R154 ;  /* 0x0000009a337b7220 */ /* 0x000fc80000410000 */
[----:B------:R-:W-:Y:S02]  /*1320*/  @P5 FADD.FTZ R123, R103, R123 ;  /* 0x0000007b677b5221 */ /* 0x000fe40000010000 */
.L_x_12199:
[----:B------:R-:W-:Y:S05]  /*1330*/  BSYNC B1 ;  /* 0x0000000000017941 */ /* 0x000fea0003800000 */
.L_x_12198:
[----:B------:R-:W-:Y:S01]  /*1340*/  BSSY B1, `(.L_x_12200) ;  /* 0x0000006000017945 */ /* 0x000fe20003800000 */
[----:B------:R-:W-:Y:S05]  /*1350*/  @!P6 BRA `(.L_x_12201) ;  /* 0x000000400000e947 */ /* 0x000fea0003800000 */
[----:B-----5:R-:W-:-:S05]  /*1360*/  PRMT R124, RZ, 0x5410, R118 ;  /* 0x00005410ff7c7816 */ /* 0x020fca0000000076 */
[----:B------:R-:W-:-:S04]  /*1370*/  FMUL.FTZ R151, R124, c[0x0][0x1ec] ;  /* 0x00007b007c977a20 */ /* 0x000fc80000410000 */
[----:B------:R-:W-:-:S04]  /*1380*/  FMUL.FTZ R124, R44, R151 ;  /* 0x000000972c7c7220 */ /* 0x000fc80000410000 */
[----:B------:R-:W-:Y:S02]  /*1390*/  @P5 FADD.FTZ R124, R108, R124 ;  /* 0x0000007c6c7c5221 */ /* 0x000fe40000010000 */
.L_x_12201:
[----:B------:R-:W-:Y:S05]  /*13a0*/  BSYNC B1 ;  /* 0x0000000000017941 */ /* 0x000fea0003800000 */
.L_x_12200:
[----:B------:R-:W-:Y:S01]  /*13b0*/  BSSY B1, `(.L_x_12202) ;  /* 0x0000006000017945 */ /* 0x000fe20003800000 */
[----:B------:R-:W-:Y:S05]  /*13c0*/  @!P6 BRA `(.L_x_12203) ;  /* 0x000000400000e947 */ /* 0x000fea0003800000 */
[----:B-----5:R-:W-:-:S05]  /*13d0*/  PRMT R125, RZ, 0x7610, R118 ;  /* 0x00007610ff7d7816 */ /* 0x020fca0000000076 */
[----:B------:R-:W-:-:S04]  /*13e0*/  FMUL.FTZ R154, R125, c[0x0][0x1ec] ;  /* 0x00007b007d9a7a20 */ /* 0x000fc80000410000 */
[----:B------:R-:W-:-:S04]  /*13f0*/  FMUL.FTZ R125, R45, R154 ;  /* 0x0000009a2d7d7220 */ /* 0x000fc80000410000 */
[----:B------:R-:W-:Y:S02]  /*1400*/  @P5 FADD.FTZ R125, R109, R125 ;  /* 0x0000007d6d7d5221 */ /* 0x000fe40000010000 */
.L_x_12203:
[----:B------:R-:W-:Y:S05]  /*1410*/  BSYNC B1 ;  /* 0x0000000000017941 */ /* 0x000fea0003800000 */
.L_x_12202:
[----:B------:R-:W-:Y:S01]  /*1420*/  BSSY B1, `(.L_x_12204) ;  /* 0x0000007000017945 */ /* 0x000fe20003800000 */
[----:B------:R-:W-:Y:S01]  /*1430*/  HFMA2.MMA R154, -RZ, RZ, 0, 1.9073486328125e-06 ;  /* 0x00000020ff9a7435 */ /* 0x000fe200000001ff */
[----:B------:R-:W-:Y:S05]  /*1440*/  @!P6 BRA `(.L_x_12205) ;  /* 0x000000400000e947 */ /* 0x000fea0003800000 */
[----:B-----5:R-:W-:-:S05]  /*1450*/  PRMT R126, RZ, 0x5410, R119 ;  /* 0x00005410ff7e7816 */ /* 0x020fca0000000077 */
[----:B------:R-:W-:-:S04]  /*1460*/  FMUL.FTZ R151, R126, c[0x0][0x1ec] ;  /* 0x00007b007e977a20 */ /* 0x000fc80000410000 */
[----:B------:R-:W-:-:S04]  /*1470*/  FMUL.FTZ R126, R46, R151 ;  /* 0x000000972e7e7220 */ /* 0x000fc80000410000 */
[----:B------:R-:W-:Y:S02]  /*1480*/  @P5 FADD.FTZ R126, R110, R126 ;  /* 0x0000007e6e7e5221 */ /* 0x000fe40000010000 */
.L_x_12205:
[----:B------:R-:W-:Y:S05]  /*1490*/  BSYNC B1 ;  /* 0x0000000000017941 */ /* 0x000fea0003800000 */
.L_x_12204:
[----:B------:R-:W-:Y:S01]  /*14a0*/  BSSY B1, `(.L_x_12206) ;  /* 0x0000007000017945 */ /* 0x000fe20003800000 */
[----:B------:R-:W-:Y:S01]  /*14b0*/  IMAD.WIDE.U32 R154, R145, R154, c[0x0][0x188] ;  /* 0x00006200919a7625 */ /* 0x000fe200078e009a */
[----:B------:R-:W-:Y:S05]  /*14c0*/  @!P6 BRA `(.L_x_12207) ;  /* 0x000000400000e947 */ /* 0x000fea0003800000 */
[----:B-----5:R-:W-:-:S05]  /*14d0*/  PRMT R127, RZ, 0x7610, R119 ;  /* 0x00007610ff7f7816 */ /* 0x020fca0000000077 */
[----:B------:R-:W-:-:S04]  /*14e0*/  FMUL.FTZ R156, R127, c[0x0][0x1ec] ;  /* 0x00007b007f9c7a20 */ /* 0x000fc80000410000 */
[----:B------:R-:W-:-:S04]  /*14f0*/  FMUL.FTZ R127, R47, R156 ;  /* 0x0000009c2f7f7220 */ /* 0x000fc80000410000 */
[----:B------:R-:W-:Y:S02]  /*1500*/  @P5 FADD.FTZ R127, R111, R127 ;  /* 0x0000007f6f7f5221 */ /* 0x000fe40000010000 */
.L_x_12207:
[----:B------:R-:W-:Y:S05]  /*1510*/  BSYNC B1 ;  /* 0x0000000000017941 */ /* 0x000fea0003800000 */
.L_x_12206:
[----:B------:R0:W-:Y:S01]  /*1520*/  STG.E.128 [R154.64], R120 ;  /* 0x000000789a007986 */ /* 0x0001e2000c101d04 */
[----:B------:R-:W-:Y:S02]  /*1530*/  IADD3 R147, R147, 0x80, RZ ;  /* 0x0000008093937810 */ /* 0x000fe40007ffe0ff */
[----:B------:R-:W-:Y:S01]  /*1540*/  IADD3 R145, R145, 0x80, RZ ;  /* 0x0000008091917810 */ /* 0x000fe20007ffe0ff */
[----:B------:R0:W-:Y:S04]  /*1550*/  STG.E.128 [R154.64+0x10], R124 ;  /* 0x0000107c9a007986 */ /* 0x0001e8000c101d04 */
.L_x_12191:
[----:B------:R-:W-:Y:S05]  /*1560*/  BSYNC B0 ;  /* 0x0000000000007941 */ /* 0x000fea0003800000 */
.L_x_12190:
        /* <DEDUP_REMOVED lines=42> */
.L_x_12211:
[----:B0-----:R-:W-:Y:S05]  /*1810*/  BSYNC B1 ;  /* 0x0000000000017941 */ /* 0x001fea0003800000 */
.L_x_12210:
[----:B------:R-:W-:Y:S01]  /*1820*/  BSSY B1, `(.L_x_12212) ;  /* 0x0000006000017945 */ /* 0x000fe20003800000 */
[----:B------:R-:W-:Y:S05]  /*1830*/  @!P6 BRA `(.L_x_12213) ;  /* 0x000000400000e947 */ /* 0x000fea0003800000 */
[----:B-----5:R-:W-:-:S05]  /*1840*/  PRMT R129, RZ, 0x7610, R116 ;  /* 0x00007610ff817816 */ /* 0x020fca0000000074 */
[----:B------:R-:W-:-:S04]  /*1850*/  FMUL.FTZ R154, R129, c[0x0][0x1ec] ;  /* 0x00007b00819a7a20 */ /* 0x000fc80000410000 */
[----:B------:R-:W-:-:S04]  /*1860*/  FMUL.FTZ R129, R73, R154 ;  /* 0x0000009a49817220 */ /* 0x000fc80000410000 */
[----:B------:R-:W-:Y:S02]  /*1870*/  @P5 FADD.FTZ R129, R101, R129 ;  /* 0x0000008165815221 */ /* 0x000fe40000010000 */
.L_x_12213:
[----:B------:R-:W-:Y:S05]  /*1880*/  BSYNC B1 ;  /* 0x0000000000017941 */ /* 0x000fea0003800000 */
.L_x_12212:
[----:B------:R-:W-:Y:S01]  /*1890*/  BSSY B1, `(.L_x_12214) ;  /* 0x0000006000017945 */ /* 0x000fe20003800000 */
[----:B------:R-:W-:Y:S05]  /*18a0*/  @!P6 BRA `(.L_x_12215) ;  /* 0x000000400000e947 */ /* 0x000fea0003800000 */
[----:B-----5:R-:W-:-:S05]  /*18b0*/  PRMT R130, RZ, 0x5410, R117 ;  /* 0x00005410ff827816 */ /* 0x020fca0000000075 */
[----:B------:R-:W-:-:S04]  /*18c0*/  FMUL.FTZ R151, R130, c[0x0][0x1ec] ;  /* 0x00007b0082977a20 */ /* 0x000fc80000410000 */
[----:B------:R-:W-:-:S04]  /*18d0*/  FMUL.FTZ R130, R74, R151 ;  /* 0x000000974a827220 */ /* 0x000fc80000410000 */
[----:B------:R-:W-:Y:S02]  /*18e0*/  @P5 FADD.FTZ R130, R102, R130 ;  /* 0x0000008266825221 */ /* 0x000fe40000010000 */
.L_x_12215:
[----:B------:R-:W-:Y:S05]  /*18f0*/  BSYNC B1 ;  /* 0x0000000000017941 */ /* 0x000fea0003800000 */
.L_x_12214:
[----:B------:R-:W-:Y:S01]  /*1900*/  BSSY B1, `(.L_x_12216) ;  /* 0x0000006000017945 */ /* 0x000fe20003800000 */
[----:B------:R-:W-:Y:S05]  /*1910*/  @!P6 BRA `(.L_x_12217) ;  /* 0x000000400000e947 */ /* 0x000fea0003800000 */
[----:B-----5:R-:W-:-:S05]  /*1920*/  PRMT R131, RZ, 0x7610, R117 ;  /* 0x00007610ff837816 */ /* 0x020fca0000000075 */
[----:B------:R-:W-:-:S04]  /*1930*/  FMUL.FTZ R154, R131, c[0x0][0x1ec] ;  /* 0x00007b00839a7a20 */ /* 0x000fc80000410000 */
[----:B------:R-:W-:-:S04]  /*1940*/  FMUL.FTZ R131, R75, R154 ;  /* 0x0000009a4b837220 */ /* 0x000fc80000410000 */
[----:B------:R-:W-:Y:S02]  /*1950*/  @P5 FADD.FTZ R131, R103, R131 ;  /* 0x0000008367835221 */ /* 0x000fe40000010000 */
.L_x_12217:
[----:B------:R-:W-:Y:S05]  /*1960*/  BSYNC B1 ;  /* 0x0000000000017941 */ /* 0x000fea0003800000 */
.L_x_12216:
[----:B------:R-:W-:Y:S01]  /*1970*/  BSSY B1, `(.L_x_12218) ;  /* 0x0000006000017945 */ /* 0x000fe20003800000 */
[----:B------:R-:W-:Y:S05]  /*1980*/  @!P6 BRA `(.L_x_12219) ;  /* 0x000000400000e947 */ /* 0x000fea0003800000 */
[----:B-----5:R-:W-:-:S05]  /*1990*/  PRMT R132, RZ, 0x5410, R118 ;  /* 0x00005410ff847816 */ /* 0x020fca0000000076 */
[----:B------:R-:W-:-:S04]  /*19a0*/  FMUL.FTZ R151, R132, c[0x0][0x1ec] ;  /* 0x00007b0084977a20 */ /* 0x000fc80000410000 */
[----:B------:R-:W-:-:S04]  /*19b0*/  FMUL.FTZ R132, R68, R151 ;  /* 0x0000009744847220 */ /* 0x000fc80000410000 */
[----:B------:R-:W-:Y:S02]  /*19c0*/  @P5 FADD.FTZ R132, R108, R132 ;  /* 0x000000846c845221 */ /* 0x000fe40000010000 */
.L_x_12219:
[----:B------:R-:W-:Y:S05]  /*19d0*/  BSYNC B1 ;  /* 0x0000000000017941 */ /* 0x000fea0003800000 */
.L_x_12218:
[----:B------:R-:W-:Y:S01]  /*19e0*/  BSSY B1, `(.L_x_12220) ;  /* 0x0000006000017945 */ /* 0x000fe20003800000 */
[----:B------:R-:W-:Y:S05]  /*19f0*/  @!P6 BRA `(.L_x_12221) ;  /* 0x000000400000e947 */ /* 0x000fea0003800000 */
[----:B-----5:R-:W-:-:S05]  /*1a00*/  PRMT R133, RZ, 0x7610, R118 ;  /* 0x00007610ff857816 */ /* 0x020fca0000000076 */
[----:B------:R-:W-:-:S04]  /*1a10*/  FMUL.FTZ R154, R133, c[0x0][0x1ec] ;  /* 0x00007b00859a7a20 */ /* 0x000fc80000410000 */
[----:B------:R-:W-:-:S04]  /*1a20*/  FMUL.FTZ R133, R69, R154 ;  /* 0x0000009a45857220 */ /* 0x000fc80000410000 */
[----:B------:R-:W-:Y:S02]  /*1a30*/  @P5 FADD.FTZ R133, R109, R133 ;  /* 0x000000856d855221 */ /* 0x000fe40000010000 */
.L_x_12221:
[----:B------:R-:W-:Y:S05]  /*1a40*/  BSYNC B1 ;  /* 0x0000000000017941 */ /* 0x000fea0003800000 */
.L_x_12220:
[----:B------:R-:W-:Y:S01]  /*1a50*/  BSSY B1, `(.L_x_12222) ;  /* 0x0000007000017945 */ /* 0x000fe20003800000 */
[----:B------:R-:W-:Y:S01]  /*1a60*/  HFMA2.MMA R154, -RZ, RZ, 0, 1.9073486328125e-06 ;  /* 0x00000020ff9a7435 */ /* 0x000fe200000001ff */
[----:B------:R-:W-:Y:S05]  /*1a70*/  @!P6 BRA `(.L_x_12223) ;  /* 0x000000400000e947 */ /* 0x000fea0003800000 */
[----:B-----5:R-:W-:-:S05]  /*1a80*/  PRMT R134, RZ, 0x5410, R119 ;  /* 0x00005410ff867816 */ /* 0x020fca0000000077 */
[----:B------:R-:W-:-:S04]  /*1a90*/  FMUL.FTZ R151, R134, c[0x0][0x1ec] ;  /* 0x00007b0086977a20 */ /* 0x000fc80000410000 */
[----:B------:R-:W-:-:S04]  /*1aa0*/  FMUL.FTZ R134, R70, R151 ;  /* 0x0000009746867220 */ /* 0x000fc80000410000 */
[----:B------:R-:W-:Y:S02]  /*1ab0*/  @P5 FADD.FTZ R134, R110, R134 ;  /* 0x000000866e865221 */ /* 0x000fe40000010000 */
.L_x_12223:
[----:B------:R-:W-:Y:S05]  /*1ac0*/  BSYNC B1 ;  /* 0x0000000000017941 */ /* 0x000fea0003800000 */
.L_x_12222:
[----:B------:R-:W-:Y:S01]  /*1ad0*/  BSSY B1, `(.L_x_12224) ;  /* 0x0000007000017945 */ /* 0x000fe20003800000 */
[----:B------:R-:W-:Y:S01]  /*1ae0*/  IMAD.WIDE.U32 R154, R145, R154, c[0x0][0x188] ;  /* 0x00006200919a7625 */ /* 0x000fe200078e009a */
[----:B------:R-:W-:Y:S05]  /*1af0*/  @!P6 BRA `(.L_x_12225) ;  /* 0x000000400000e947 */ /* 0x000fea0003800000 */
[----:B-----5:R-:W-:-:S05]  /*1b00*/  PRMT R135, RZ, 0x7610, R119 ;  /* 0x00007610ff877816 */ /* 0x020fca0000000077 */
[----:B------:R-:W-:-:S04]  /*1b10*/  FMUL.FTZ R156, R135, c[0x0][0x1ec] ;  /* 0x00007b00879c7a20 */ /* 0x000fc80000410000 */
[----:B------:R-:W-:-:S04]  /*1b20*/  FMUL.FTZ R135, R71, R156 ;  /* 0x0000009c47877220 */ /* 0x000fc80000410000 */
[----:B------:R-:W-:Y:S02]  /*1b30*/  @P5 FADD.FTZ R135, R111, R135 ;  /* 0x000000876f875221 */ /* 0x000fe40000010000 */
.L_x_12225:
[----:B------:R-:W-:Y:S05]  /*1b40*/  BSYNC B1 ;  /* 0x0000000000017941 */ /* 0x000fea0003800000 */
.L_x_12224:
[----:B------:R0:W-:Y:S01]  /*1b50*/  STG.E.128 [R154.64], R128 ;  /* 0x000000809a007986 */ /* 0x0001e2000c101d04 */
[----:B------:R-:W-:Y:S02]  /*1b60*/  IADD3 R147, R147, 0x80, RZ ;  /* 0x0000008093937810 */ /* 0x000fe40007ffe0ff */
[----:B------:R-:W-:Y:S01]  /*1b70*/  IADD3 R145, R145, 0x80, RZ ;  /* 0x0000008091917810 */ /* 0x000fe20007ffe0ff */
[----:B------:R0:W-:Y:S04]  /*1b80*/  STG.E.128 [R154.64+0x10], R132 ;  /* 0x000010849a007986 */ /* 0x0001e8000c101d04 */
.L_x_12209:
[----:B------:R-:W-:Y:S05]  /*1b90*/  BSYNC B0 ;  /* 0x0000000000007941 */ /* 0x000fea0003800000 */
.L_x_12208:
        /* <DEDUP_REMOVED lines=43> */
.L_x_12229:
[----:B------:R-:W-:Y:S05]  /*1e50*/  BSYNC B1 ;  /* 0x0000000000017941 */ /* 0x000fea0003800000 */
.L_x_12228:
[----:B------:R-:W-:Y:S01]  /*1e60*/  BSSY B1, `(.L_x_12230) ;  /* 0x0000006000017945 */ /* 0x000fe20003800000 */
[----:B------:R-:W-:Y:S05]  /*1e70*/  @!P5 BRA `(.L_x_12231) ;  /* 0x000000400000d947 */ /* 0x000fea0003800000 */
[----:B-----5:R-:W-:-:S05]  /*1e80*/  PRMT R137, RZ, 0x7610, R116 ;  /* 0x00007610ff897816 */ /* 0x020fca0000000074 */
[----:B------:R-:W-:-:S04]  /*1e90*/  FMUL.FTZ R154, R137, c[0x0][0x1ec] ;  /* 0x00007b00899a7a20 */ /* 0x000fc80000410000 */
[----:B------:R-:W-:-:S04]  /*1ea0*/  FMUL.FTZ R137, R97, R154 ;  /* 0x0000009a61897220 */ /* 0x000fc80000410000 */
[----:B------:R-:W-:Y:S02]  /*1eb0*/  @P0 FADD.FTZ R137, R101, R137 ;  /* 0x0000008965890221 */ /* 0x000fe40000010000 */
.L_x_12231:
[----:B------:R-:W-:Y:S05]  /*1ec0*/  BSYNC B1 ;  /* 0x0000000000017941 */ /* 0x000fea0003800000 */
.L_x_12230:
[----:B------:R-:W-:Y:S01]  /*1ed0*/  BSSY B1, `(.L_x_12232) ;  /* 0x0000006000017945 */ /* 0x000fe20003800000 */
[----:B------:R-:W-:Y:S05]  /*1ee0*/  @!P5 BRA `(.L_x_12233) ;  /* 0x000000400000d947 */ /* 0x000fea0003800000 */
[----:B-----5:R-:W-:-:S05]  /*1ef0*/  PRMT R138, RZ, 0x5410, R117 ;  /* 0x00005410ff8a7816 */ /* 0x020fca0000000075 */
[----:B------:R-:W-:-:S04]  /*1f00*/  FMUL.FTZ R143, R138, c[0x0][0x1ec] ;  /* 0x00007b008a8f7a20 */ /* 0x000fc80000410000 */
[----:B------:R-:W-:-:S04]  /*1f10*/  FMUL.FTZ R138, R98, R143 ;  /* 0x0000008f628a7220 */ /* 0x000fc80000410000 */
[----:B------:R-:W-:Y:S02]  /*1f20*/  @P0 FADD.FTZ R138, R102, R138 ;  /* 0x0000008a668a0221 */ /* 0x000fe40000010000 */
.L_x_12233:
[----:B------:R-:W-:Y:S05]  /*1f30*/  BSYNC B1 ;  /* 0x0000000000017941 */ /* 0x000fea0003800000 */
.L_x_12232:
[----:B------:R-:W-:Y:S01]  /*1f40*/  BSSY B1, `(.L_x_12234) ;  /* 0x0000006000017945 */ /* 0x000fe20003800000 */
[----:B------:R-:W-:Y:S05]  /*1f50*/  @!P5 BRA `(.L_x_12235) ;  /* 0x000000400000d947 */ /* 0x000fea0003800000 */
[----:B-----5:R-:W-:-:S05]  /*1f60*/  PRMT R139, RZ, 0x7610, R117 ;  /* 0x00007610ff8b7816 */ /* 0x020fca0000000075 */
[----:B------:R-:W-:-:S04]  /*1f70*/  FMUL.FTZ R154, R139, c[0x0][0x1ec] ;  /* 0x00007b008b9a7a20 */ /* 0x000fc80000410000 */
[----:B------:R-:W-:-:S04]  /*1f80*/  FMUL.FTZ R139, R99, R154 ;  /* 0x0000009a638b7220 */ /* 0x000fc80000410000 */
[----:B------:R-:W-:Y:S02]  /*1f90*/  @P0 FADD.FTZ R139, R103, R139 ;  /* 0x0000008b678b0221 */ /* 0x000fe40000010000 */
.L_x_12235:
[----:B------:R-:W-:Y:S05]  /*1fa0*/  BSYNC B1 ;  /* 0x0000000000017941 */ /* 0x000fea0003800000 */
.L_x_12234:
[----:B------:R-:W-:Y:S01]  /*1fb0*/  BSSY B1, `(.L_x_12236) ;  /* 0x0000006000017945 */ /* 0x000fe20003800000 */
[----:B------:R-:W-:Y:S05]  /*1fc0*/  @!P5 BRA `(.L_x_12237) ;  /* 0x000000400000d947 */ /* 0x000fea0003800000 */
[----:B-----5:R-:W-:-:S05]  /*1fd0*/  PRMT R140, RZ, 0x5410, R118 ;  /* 0x00005410ff8c7816 */ /* 0x020fca0000000076 */
[----:B------:R-:W-:-:S04]  /*1fe0*/  FMUL.FTZ R143, R140, c[0x0][0x1ec] ;  /* 0x00007b008c8f7a20 */ /* 0x000fc80000410000 */
[----:B------:R-:W-:-:S04]  /*1ff0*/  FMUL.FTZ R140, R92, R143 ;  /* 0x0000008f5c8c7220 */ /* 0x000fc80000410000 */
[----:B------:R-:W-:Y:S02]  /*2000*/  @P0 FADD.FTZ R140, R108, R140 ;  /* 0x0000008c6c8c0221 */ /* 0x000fe40000010000 */
.L_x_12237:
[----:B------:R-:W-:Y:S05]  /*2010*/  BSYNC B1 ;  /* 0x0000000000017941 */ /* 0x000fea0003800000 */
.L_x_12236:
[----:B------:R-:W-:Y:S01]  /*2020*/  BSSY B1, `(.L_x_12238) ;  /* 0x0000006000017945 */ /* 0x000fe20003800000 */
[----:B------:R-:W-:Y:S05]  /*2030*/  @!P5 BRA `(.L_x_12239) ;  /* 0x000000400000d947 */ /* 0x000fea0003800000 */
[----:B-----5:R-:W-:-:S05]  /*2040*/  PRMT R141, RZ, 0x7610, R118 ;  /* 0x00007610ff8d7816 */ /* 0x020fca0000000076 */
[----:B------:R-:W-:-:S04]  /*2050*/  FMUL.FTZ R154, R141, c[0x0][0x1ec] ;  /* 0x00007b008d9a7a20 */ /* 0x000fc80000410000 */
[----:B------:R-:W-:-:S04]  /*2060*/  FMUL.FTZ R141, R93, R154 ;  /* 0x0000009a5d8d7220 */ /* 0x000fc80000410000 */
[----:B------:R-:W-:Y:S02]  /*2070*/  @P0 FADD.FTZ R141, R109, R141 ;  /* 0x0000008d6d8d0221 */ /* 0x000fe40000010000 */
.L_x_12239:
[----:B------:R-:W-:Y:S05]  /*2080*/  BSYNC B1 ;  /* 0x0000000000017941 */ /* 0x000fea0003800000 */
.L_x_12238:
[----:B------:R-:W-:Y:S01]  /*2090*/  BSSY B1, `(.L_x_12240) ;  /* 0x0000006000017945 */ /* 0x000fe20003800000 */
[----:B------:R-:W-:Y:S05]  /*20a0*/  @!P5 BRA `(.L_x_12241) ;  /* 0x000000400000d947 */ /* 0x000fea0003800000 */
[----:B-----5:R-:W-:-:S05]  /*20b0*/  PRMT R142, RZ, 0x5410, R119 ;  /* 0x00005410ff8e7816 */ /* 0x020fca0000000077 */
[----:B------:R-:W-:-:S04]  /*20c0*/  FMUL.FTZ R143, R142, c[0x0][0x1ec] ;  /* 0x00007b008e8f7a20 */ /* 0x000fc80000410000 */
[----:B------:R-:W-:-:S04]  /*20d0*/  FMUL.FTZ R142, R94, R143 ;  /* 0x0000008f5e8e7220 */ /* 0x000fc80000410000 */
[----:B------:R-:W-:Y:S02]  /*20e0*/  @P0 FADD.FTZ R142, R110, R142 ;  /* 0x0000008e6e8e0221 */ /* 0x000fe40000010000 */
.L_x_12241:
[----:B------:R-:W-:Y:S05]  /*20f0*/  BSYNC B1 ;  /* 0x0000000000017941 */ /* 0x000fea0003800000 */
.L_x_12240:
[----:B------:R-:W-:Y:S01]  /*2100*/  BSSY B1, `(.L_x_12242) ;  /* 0x0000007000017945 */ /* 0x000fe20003800000 */
[----:B------:R-:W-:Y:S01]  /*2110*/  @!P5 FSEL R143, R111, RZ, P4 ;  /* 0x000000ff6f8fd208 */ /* 0x000fe20002000000 */
[----:B------:R-:W-:Y:S05]  /*2120*/  @!P5 BRA `(.L_x_12243) ;  /* 0x000000400000d947 */ /* 0x000fea0003800000 */
[----:B-----5:R-:W-:-:S05]  /*2130*/  PRMT R143, RZ, 0x7610, R119 ;  /* 0x00007610ff8f7816 */ /* 0x020fca0000000077 */
[----:B------:R-:W-:-:S04]  /*2140*/  FMUL.FTZ R154, R143, c[0x0][0x1ec] ;  /* 0x00007b008f9a7a20 */ /* 0x000fc80000410000 */
[----:B------:R-:W-:-:S04]  /*2150*/  FMUL.FTZ R143, R95, R154 ;  /* 0x0000009a5f8f7220 */ /* 0x000fc80000410000 */
[----:B------:R-:W-:Y:S02]  /*2160*/  @P0 FADD.FTZ R143, R111, R143 ;  /* 0x0000008f6f8f0221 */ /* 0x000fe40000010000 */
.L_x_12243:
[----:B------:R-:W-:Y:S05]  /*2170*/  BSYNC B1 ;  /* 0x0000000000017941 */ /* 0x000fea0003800000 */
.L_x_12242:
[----:B------:R0:W-:Y:S04]  /*2180*/  STG.E.128 [R144.64], R136 ;  /* 0x0000008890007986 */ /* 0x0001e8000c101d04 */
[----:B------:R0:W-:Y:S02]  /*2190*/  STG.E.128 [R144.64+0x10], R140 ;  /* 0x0000108c90007986 */ /* 0x0001e4000c101d04 */
.L_x_12227:
[----:B------:R-:W-:Y:S05]  /*21a0*/  BSYNC B0 ;  /* 0x0000000000007941 */ /* 0x000fea0003800000 */
.L_x_12226:
[----:B0-----:R-:W-:Y:S01]  /*21b0*/  FADD.FTZ R144, RZ, R104 ;  /* 0x00000068ff907221 */ /* 0x001fe20000010000 */
        /* <DEDUP_REMOVED lines=27> */
[----:B------:R-:W-:Y:S01]  /*2370*/  @P4 FADD.FTZ R145, R135, R144 ;  /* 0x0000009087914221 */ /* 0x000fe20000010000 */
[----:B------:R-:W-:-:S03]  /*2380*/  LOP3.LUT R147, R147, 0x7fffffc, RZ, 0xc0, !PT ;  /* 0x07fffffc93937812 */ /* 0x000fc600078ec0ff */
[----:B------:R-:W-:Y:S01]  /*2390*/  FADD.FTZ R144, R136, R145 ;  /* 0x0000009188907221 */ /* 0x000fe20000010000 */
[----:B------:R-:W-:Y:S02]  /*23a0*/  @!P5 IADD3 R147, R147, 0x4, RZ ;  /* 0x000000049393d810 */ /* 0x000fe40007ffe0ff */
[----:B------:R-:W-:Y:S01]  /*23b0*/  ISETP.GT.U32.AND P5, PT, R149, 0x1ff, PT ;  /* 0x000001ff9500780c */ /* 0x000fe20003fa4070 */
        /* <DEDUP_REMOVED lines=9> */
.L_x_12256:
        /* <DEDUP_REMOVED lines=85> */
.L_x_12257:
[----:B------:R-:W-:Y:S01]  /*29a0*/  LOP3.LUT P0, RZ, R150, 0x1f, RZ, 0xc0, !PT ;  /* 0x0000001f96ff7812 */ /* 0x000fe2000780c0ff */
[----:B-1----:R-:W-:Y:S01]  /*29b0*/  FADD.FTZ R145, R156, R153 ;  /* 0x000000999c917221 */ /* 0x002fe20000010000 */
[----:B------:R-:W-:Y:S01]  /*29c0*/  SHF.R.U32.HI R151, RZ, 0x5, R150 ;  /* 0x00000005ff977819 */ /* 0x000fe20000011696 */
[----:B------:R-:W-:Y:S01]  /*29d0*/  WARPSYNC 0xffffffff ;  /* 0xffffffff00007948 */ /* 0x000fe20003800000 */
[----:B------:R-:W-:Y:S02]  /*29e0*/  LOP3.LUT R154, R150, 0x1f, RZ, 0xc0, !PT ;  /* 0x0000001f969a7812 */ /* 0x000fe400078ec0ff */
[----:B------:R-:W-:-:S07]  /*29f0*/  LOP3.LUT R151, R151, 0x3, RZ, 0xc0, !PT ;  /* 0x0000000397977812 */ /* 0x000fce00078ec0ff */
[----:B0-----:R-:W-:-:S05]  /*2a00*/  @!P0 IADD3 R153, R147, R151, RZ ;  /* 0x0000009793998210 */ /* 0x001fca0007ffe0ff */
        /* <DEDUP_REMOVED lines=11> */
[----:B------:R1:W2:Y:S01]  /*2ac0*/  @!P0 LDS.64 R144, [R155.X8] ;  /* 0x000000009b908984 */ /* 0x0002a20000008a00 */
[----:B------:R-:W-:-:S02]  /*2ad0*/  ISETP.NE.AND P0, PT, RZ, UR6, PT ;  /* 0x00000006ff007c0c */ /* 0x000fc4000bf05270 */
        /* <DEDUP_REMOVED lines=15> */
[----:B-1----:R-:W-:Y:S02]  /*2bd0*/  FMUL.FTZ R144, R155, R144 ;  /* 0x000000909b907220 */ /* 0x002fe40000410000 */
[----:B0-----:R-:W-:-:S02]  /*2be0*/  FADD.FTZ R158, R158, R145 ;  /* 0x000000919e9e7221 */ /* 0x001fc40000010000 */
[----:B------:R-:W-:Y:S01]  /*2bf0*/  FMUL.FTZ R160, R160, R157 ;  /* 0x0000009da0a07220 */ /* 0x000fe20000410000 */
[----:B------:R-:W0:Y:S01]  /*2c00*/  SHFL.DOWN PT, R145, R144, 0x1, 0x1f ;  /* 0x08201f0090917f89 */ /* 0x000e2200000e0000 */
[----:B---3--:R-:W1:Y:S02]  /*2c10*/  MUFU.RCP R157, R153 ;  /* 0x00000099009d7308 */ /* 0x008e640000001000 */
[----:B------:R-:W-:-:S05]  /*2c20*/  FFMA.FTZ R155, R155, R160, R158 ;  /* 0x000000a09b9b7223 */ /* 0x000fca000001009e */
[----:B------:R-:W2:Y:S01]  /*2c30*/  SHFL.DOWN PT, R156, R155, 0x1, 0x1f ;  /* 0x08201f009b9c7f89 */ /* 0x000ea200000e0000 */
[----:B0-----:R-:W-:Y:S02]  /*2c40*/  FADD.FTZ R158, R144, -R145 ;  /* 0x80000091909e7221 */ /* 0x001fe40000010000 */
[----:B------:R-:W-:Y:S02]  /*2c50*/  FMUL.FTZ R145, R145, R154 ;  /* 0x0000009a91917220 */ /* 0x000fe40000410000 */
[----:B------:R-:W-:Y:S02]  /*2c60*/  FMUL.FTZ R158, R158, R158 ;  /* 0x0000009e9e9e7220 */ /* 0x000fe40000410000 */
[C---:B------:R-:W-:Y:S01]  /*2c70*/  FFMA.FTZ R160, R147.reuse, R144, R145 ;  /* 0x0000009093a07223 */ /* 0x040fe20000010091 */
[----:B------:R-:W-:Y:S01]  /*2c80*/  MOV R145, c[0x0][0x1e0] ;  /* 0x0000780000917a02 */ /* 0x000fe20000000f00 */
[----:B------:R-:W-:Y:S02]  /*2c90*/  FMUL.FTZ R158, R147, R158 ;  /* 0x0000009e939e7220 */ /* 0x000fe40000410000 */
[----:B-1----:R-:W-:-:S02]  /*2ca0*/  FMUL.FTZ R144, R157, R160 ;  /* 0x000000a09d907220 */ /* 0x002fc40000410000 */
[----:B------:R-:W-:Y:S02]  /*2cb0*/  FMUL.FTZ R158, R158, R154 ;  /* 0x0000009a9e9e7220 */ /* 0x000fe40000410000 */
[----:B--2---:R-:W-:Y:S02]  /*2cc0*/  FADD.FTZ R156, R155, R156 ;  /* 0x0000009c9b9c7221 */ /* 0x004fe40000010000 */
[----:B------:R-:W0:Y:S02]  /*2cd0*/  SHFL.IDX PT, R144, R144, RZ, 0x1f ;  /* 0x00001fff90907589 */ /* 0x000e2400000e0000 */
[----:B------:R-:W-:-:S06]  /*2ce0*/  FFMA.FTZ R156, R157, R158, R156 ;  /* 0x0000009e9d9c7223 */ /* 0x000fcc000001009c */
[----:B------:R-:W1:Y:S01]  /*2cf0*/  SHFL.IDX PT, R156, R156, RZ, 0x1f ;  /* 0x00001fff9c9c7589 */ /* 0x000e6200000e0000 */
[----:B0-----:R-:W-:-:S05]  /*2d00*/  FMUL.FTZ R147, R144, R144 ;  /* 0x0000009090937220 */ /* 0x001fca0000410000 */
[----:B------:R-:W-:Y:S01]  /*2d10*/  FSEL R154, R147, RZ, P0 ;  /* 0x000000ff939a7208 */ /* 0x000fe20000000000 */
[----:B-1----:R-:W-:-:S04]  /*2d20*/  FFMA.FTZ R145, R156, R145, c[0x0][0x228] ;  /* 0x00008a009c917623 */ /* 0x002fc80000010091 */
[----:B------:R-:W-:Y:S01]  /*2d30*/  FADD.FTZ R145, R145, R154 ;  /* 0x0000009a91917221 */ /* 0x000fe20000010000 */
[----:B------:R-:W-:-:S03]  /*2d40*/  @!P4 LEA R154, P5, R3, c[0x0][0x1a0], 0x2 ;  /* 0x00006800039aca11 */ /* 0x000fc600078a10ff */
[----:B------:R-:W0:Y:S01]  /*2d50*/  MUFU.RSQ R153, R145 ;  /* 0x0000009100997308 */ /* 0x000e220000001400 */
[C---:B------:R-:W-:Y:S02]  /*2d60*/  @!P4 LEA.HI.X R155, R3.reuse, c[0x0][0x1a4], R152, 0x2, P5 ;  /* 0x00006900039bca11 */ /* 0x040fe400028f1498 */
        /* <DEDUP_REMOVED lines=47> */
.L_x_12249:
[----:B------:R-:W-:Y:S05]  /*3060*/  BSYNC B1 ;  /* 0x0000000000017941 */ /* 0x000fea0003800000 */
.L_x_12248:
        /* <DEDUP_REMOVED lines=35> */
.L_x_12251:
[----:B------:R-:W-:Y:S05]  /*32a0*/  BSYNC B1 ;  /* 0x0000000000017941 */ /* 0x000fea0003800000 */
.L_x_12250:
        /* <DEDUP_REMOVED lines=34> */
.L_x_12253:
[----:B------:R-:W-:Y:S05]  /*34d0*/  BSYNC B1 ;  /* 0x0000000000017941 */ /* 0x000fea0003800000 */
.L_x_12252:
        /* <DEDUP_REMOVED lines=22> */
[----:B------:R-:W-:Y:S01]  /*3640*/  FFMA.FTZ R162, R91, R162, R83 ;  /* 0x000000a25ba27223 */ /* 0x000fe20000010053 */
[----:B------:R-:W-:Y:S01]  /*3650*/  MOV R152, 0x10 ;  /* 0x0000001000987802 */ /* 0x000fe20000000f00 */
[----:B------:R-:W-:Y:S02]  /*3660*/  FFMA.FTZ R146, R88, R157, R80 ;  /* 0x0000009d58927223 */ /* 0x000fe40000010050 */
[----:B------:R-:W-:Y:S01]  /*3670*/  FFMA.FTZ R155, R89, R154, R81 ;  /* 0x0000009a599b7223 */ /* 0x000fe20000010051 */
[----:B------:R-:W-:Y:S01]  /*3680*/  F2FP.BF16.PACK_AB R147, R162, R147 ;  /* 0x00000093a293723e */ /* 0x000fe200000010ff */
[----:B------:R-:W-:-:S02]  /*3690*/  FFMA.FTZ R156, R87, R156, R79 ;  /* 0x0000009c579c7223 */ /* 0x000fc4000001004f */
[----:B------:R-:W-:Y:S01]  /*36a0*/  IMAD.WIDE.U32 R152, R151, R152, c[0x0][0x208] ;  /* 0x0000820097987625 */ /* 0x000fe200078e0098 */
[----:B------:R-:W-:Y:S02]  /*36b0*/  F2FP.BF16.PACK_AB R146, R155, R146 ;  /* 0x000000929b92723e */ /* 0x000fe400000010ff */
[----:B------:R-:W-:-:S05]  /*36c0*/  F2FP.BF16.PACK_AB R145, R156, R145 ;  /* 0x000000919c91723e */ /* 0x000fca00000010ff */
[----:B------:R0:W-:Y:S02]  /*36d0*/  STG.E.128 [R152.64], R144 ;  /* 0x0000009098007986 */ /* 0x0001e4000c101d04 */
.L_x_12247:
[----:B-1----:R-:W-:Y:S05]  /*36e0*/  BSYNC B0 ;  /* 0x0000000000007941 */ /* 0x002fea0003800000 */
.L_x_12246:
[----:B------:R-:W-:Y:S02]  /*36f0*/  IADD3 R3, R3, c[0x0][0x160], RZ ;  /* 0x0000580003037a10 */ /* 0x000fe40007ffe0ff */
[----:B------:R-:W-:Y:S02]  /*3700*/  LOP3.LUT P4, RZ, R2, 0xff, RZ, 0xc0, !PT ;  /* 0x000000ff02ff7812 */ /* 0x000fe4000788c0ff */
[----:B------:R-:W-:Y:S02]  /*3710*/  ISETP.GE.AND P0, PT, R3, c[0x0][0x164], PT ;  /* 0x0000590003007a0c */ /* 0x000fe40003f06270 */
[----:B------:R-:W-:-:S11]  /*3720*/  SEL R2, RZ, 0x1, P4 ;  /* 0x00000001ff027807 */ /* 0x000fd60002000000 */
[----:B0-----:R-:W-:Y:S01]  /*3730*/  @P0 CALL.REL.NOINC `(.L_x_12254) ;  /* 0x0000001000000944 */ /* 0x001fe20003c00000 */
[----:B------:R-:W-:Y:S05]  /*3740*/  BRA `(.L_x_12255) ;  /* 0xffffd09000007947 */ /* 0x000fea000383ffff */
.L_x_12254:
[----:B------:R-:W-:Y:S05]  /*3750*/  EXIT ;  /* 0x000000000000794d */ /* 0x000fea0003800000 */
.L_x_12244:
[----:B------:R-:W-:Y:S01]  /*3760*/  HFMA2.MMA R156, -RZ, RZ, 0, 5.9604644775390625e-08 ;  /* 0x00000001ff9c7435 */ /* 0x000fe200000001ff */
[----:B------:R-:W-:Y:S02]  /*3770*/  MOV R151, 0x1f ;  /* 0x0000001f00977802 */ /* 0x000fe40000000f00 */
[----:B------:R-:W-:Y:S02]  /*3780*/  MOV R158, 0xffffffff ;  /* 0xffffffff009e7802 */ /* 0x000fe40000000f00 */
[----:B------:R-:W-:Y:S02]  /*3790*/  MOV R154, 0x37b0 ;  /* 0x000037b0009a7802 */ /* 0x000fe40000000f00 */
[----:B-1---5:R-:W-:Y:S05]  /*37a0*/  CALL.REL.NOINC `($__internal_70_$__cuda_sm70_shflsync_bfly_p) ;  /* 0x000007a000007944 */ /* 0x022fea0003c00000 */
[----:B01----:R-:W-:Y:S05]  /*37b0*/  BRA `(.L_x_12256) ;  /* 0xffffec9000007947 */ /* 0x003fea000383ffff */
.L_x_12245:
[----:B------:R-:W-:Y:S01]  /*37c0*/  HFMA2.MMA R156, -RZ, RZ, 0, 1.1920928955078125e-07 ;  /* 0x00000002ff9c7435 */ /* 0x000fe200000001ff */
[----:B------:R-:W-:Y:S02]  /*37d0*/  MOV R151, 0x1f ;  /* 0x0000001f00977802 */ /* 0x000fe40000000f00 */
[----:B------:R-:W-:Y:S02]  /*37e0*/  MOV R158, 0xffffffff ;  /* 0xffffffff009e7802 */ /* 0x000fe40000000f00 */
[----:B------:R-:W-:-:S02]  /*37f0*/  MOV R154, 0x3810 ;  /* 0x00003810009a7802 */ /* 0x000fc40000000f00 */
[----:B-1---5:R-:W-:Y:S05]  /*3800*/  CALL.REL.NOINC `($__internal_70_$__cuda_sm70_shflsync_bfly_p) ;  /* 0x0000074000007944 */ /* 0x022fea0003c00000 */
[----:B01----:R-:W-:Y:S01]  /*3810*/  FADD.FTZ R145, R145, R156 ;  /* 0x0000009c91917221 */ /* 0x003fe20000010000 */
[----:B------:R-:W-:Y:S01]  /*3820*/  HFMA2.MMA R156, -RZ, RZ, 0, 2.384185791015625e-07 ;  /* 0x00000004ff9c7435 */ /* 0x000fe200000001ff */
[----:B------:R-:W-:-:S02]  /*3830*/  MOV R151, 0x1f ;  /* 0x0000001f00977802 */ /* 0x000fc40000000f00 */
[----:B------:R-:W-:Y:S02]  /*3840*/  MOV R158, 0xffffffff ;  /* 0xffffffff009e7802 */ /* 0x000fe40000000f00 */
[----:B------:R-:W-:Y:S02]  /*3850*/  MOV R154, 0x3870 ;  /* 0x00003870009a7802 */ /* 0x000fe40000000f00 */
[----:B------:R-:W-:Y:S05]  /*3860*/  CALL.REL.NOINC `($__internal_70_$__cuda_sm70_shflsync_bfly_p) ;  /* 0x000006e000007944 */ /* 0x000fea0003c00000 */
[----:B01----:R-:W-:Y:S01]  /*3870*/  FADD.FTZ R145, R145, R156 ;  /* 0x0000009c91917221 */ /* 0x003fe20000010000 */
[----:B------:R-:W-:Y:S01]  /*3880*/  HFMA2.MMA R156, -RZ, RZ, 0, 4.76837158203125e-07 ;  /* 0x00000008ff9c7435 */ /* 0x000fe200000001ff */
[----:B------:R-:W-:Y:S02]  /*3890*/  MOV R151, 0x1f ;  /* 0x0000001f00977802 */ /* 0x000fe40000000f00 */
[----:B------:R-:W-:Y:S02]  /*38a0*/  MOV R158, 0xffffffff ;  /* 0xffffffff009e7802 */ /* 0x000fe40000000f00 */
[----:B------:R-:W-:Y:S02]  /*38b0*/  MOV R154, 0x38d0 ;  /* 0x000038d0009a7802 */ /* 0x000fe40000000f00 */
[----:B------:R-:W-:Y:S05]  /*38c0*/  CALL.REL.NOINC `($__internal_70_$__cuda_sm70_shflsync_bfly_p) ;  /* 0x0000068000007944 */ /* 0x000fea0003c00000 */
[----:B01----:R-:W-:Y:S01]  /*38d0*/  FADD.FTZ R145, R145, R156 ;  /* 0x0000009c91917221 */ /* 0x003fe20000010000 */
[----:B------:R-:W-:Y:S01]  /*38e0*/  HFMA2.MMA R156, -RZ, RZ, 0, 9.5367431640625e-07 ;  /* 0x00000010ff9c7435 */ /* 0x000fe200000001ff */
[----:B------:R-:W-:-:S02]  /*38f0*/  MOV R151, 0x1f ;  /* 0x0000001f00977802 */ /* 0x000fc40000000f00 */
[----:B------:R-:W-:Y:S02]  /*3900*/  MOV R158, 0xffffffff ;  /* 0xffffffff009e7802 */ /* 0x000fe40000000f00 */
[----:B------:R-:W-:Y:S02]  /*3910*/  MOV R154, 0x3930 ;  /* 0x00003930009a7802 */ /* 0x000fe40000000f00 */
[----:B------:R-:W-:Y:S05]  /*3920*/  CALL.REL.NOINC `($__internal_70_$__cuda_sm70_shflsync_bfly_p) ;  /* 0x0000062000007944 */ /* 0x000fea0003c00000 */
        /* <DEDUP_REMOVED lines=71> */
[----:B------:R-:W-:Y:S05]  /*3da0*/  CALL.REL.NOINC `($__internal_70_$__cuda_sm70_shflsync_bfly_p) ;  /* 0x000001a000007944 */ /* 0x000fea0003c00000 */
[----:B01----:R-:W-:Y:S01]  /*3db0*/  FADD.FTZ R145, R145, R156 ;  /* 0x0000009c91917221 */ /* 0x003fe20000010000 */
[----:B------:R-:W-:Y:S01]  /*3dc0*/  HFMA2.MMA R156, -RZ, RZ, 0, 1.1920928955078125e-07 ;  /* 0x00000002ff9c7435 */ /* 0x000fe200000001ff */
[----:B------:R-:W-:Y:S02]  /*3dd0*/  MOV R151, 0x1f ;  /* 0x0000001f00977802 */ /* 0x000fe40000000f00 */
[----:B------:R-:W-:Y:S02]  /*3de0*/  MOV R158, 0xffffffff ;  /* 0xffffffff009e7802 */ /* 0x000fe40000000f00 */
[----:B------:R-:W-:Y:S02]  /*3df0*/  MOV R154, 0x3e10 ;  /* 0x00003e10009a7802 */ /* 0x000fe40000000f00 */
[----:B------:R-:W-:Y:S05]  /*3e00*/  CALL.REL.NOINC `($__internal_70_$__cuda_sm70_shflsync_bfly_p) ;  /* 0x0000014000007944 */ /* 0x000fea0003c00000 */
        /* <DEDUP_REMOVED lines=12> */
[----:B-1----:R-:W-:Y:S01]  /*3ed0*/  FADD.FTZ R153, R145, R156 ;  /* 0x0000009c91997221 */ /* 0x002fe20000010000 */
[----:B------:R-:W-:Y:S01]  /*3ee0*/  HFMA2.MMA R156, -RZ, RZ, 0, 9.5367431640625e-07 ;  /* 0x00000010ff9c7435 */ /* 0x000fe200000001ff */
[----:B0-----:R-:W-:-:S02]  /*3ef0*/  MOV R151, 0x1f ;  /* 0x0000001f00977802 */ /* 0x001fc40000000f00 */
[----:B------:R-:W-:Y:S02]  /*3f00*/  MOV R158, 0xffffffff ;  /* 0xffffffff009e7802 */ /* 0x000fe40000000f00 */
[----:B------:R-:W-:Y:S02]  /*3f10*/  MOV R145, R153 ;  /* 0x0000009900917202 */ /* 0x000fe40000000f00 */
[----:B------:R-:W-:Y:S02]  /*3f20*/  MOV R154, 0x3f40 ;  /* 0x00003f40009a7802 */ /* 0x000fe40000000f00 */
[----:B------:R-:W-:Y:S05]  /*3f30*/  CALL.REL.NOINC `($__internal_70_$__cuda_sm70_shflsync_bfly_p) ;  /* 0x0000001000007944 */ /* 0x000fea0003c00000 */
[----:B01----:R-:W-:Y:S05]  /*3f40*/  BRA `(.L_x_12257) ;  /* 0xffffea5000007947 */ /* 0x003fea000383ffff */
        .weak           $__internal_70_$__cuda_sm70_shflsync_bfly_p
        .type           $__internal_70_$__cuda_sm70_shflsync_bfly_p,@function
        .size           $__internal_70_$__cuda_sm70_shflsync_bfly_p,(.L_x_29134 - $__internal_70_$__cuda_sm70_shflsync_bfly_p)
$__internal_70_$__cuda_sm70_shflsync_bfly_p:
[----:B------:R-:W-:Y:S01]  /*3f50*/  HFMA2.MMA R155, -RZ, RZ, 0, 0 ;  /* 0x00000000ff9b7435 */ /* 0x000fe200000001ff */
[----:B------:R-:W-:Y:S04]  /*3f60*/  WARPSYNC R158 ;  /* 0x0000009e00007348 */ /* 0x000fe80003800000 */
[----:B------:R0:W1:Y:S01]  /*3f70*/  SHFL.BFLY PT, R156, R145, R156, R151 ;  /* 0x0c00009c919c7389 */ /* 0x00006200000e0097 */
[----:B------:R-:W-:Y:S05]  /*3f80*/  RET.REL.NODEC R154 `(_ZN10layer_norm13ln_fwd_kernelINS_13Kernel_traitsIf13__nv_bfloat16fS2_fjLj4096ELj1ELj1ELj4ELj16ENS_18Kernel_traits_baseILj4096EfS2_fS2_fjLj128EEEEELb0ELb1ELb1ELb0EEEvNS_9FwdParamsE) ;  /* 0xffffc0709a007950 */ /* 0x000fea0003c3ffff */
.L_x_12258:
        /* <DEDUP_REMOVED lines=15> */
.L_x_29134:


//--------------------- .text._ZN10layer_norm13ln_fwd_kernelINS_13Kernel_traitsIf13__nv_bfloat16fS2_fjLj4096ELj1ELj1ELj4ELj16ENS_18Kernel_traits_baseILj4096EfS2_fS2_fjLj128EEEEELb0ELb1ELb1ELb1EEEvNS_9FwdParamsE --------------------------
	.section	.text._ZN10layer_norm13ln_fwd_kernelINS_13Kernel_traitsIf13__nv_bfloat16fS2_fjLj4096ELj1ELj1ELj4ELj16ENS_18Kernel_traits_baseILj4096EfS2_fS2_fjLj128EEEEELb0ELb1ELb1ELb1EEEvNS_9FwdParamsE,"ax",@progbits
	.sectioninfo	@"SHI_REGISTERS=168"
	.align	128
        .global         _ZN10layer_norm13ln_fwd_kernelINS_13Kernel_traitsIf13__nv_bfloat16fS2_fjLj4096ELj1ELj1ELj4ELj16ENS_18Kernel_traits_baseILj4096EfS2_fS2_fjLj128EEEEELb0ELb1ELb1ELb1EEEvNS_9FwdParamsE
        .type           _ZN10layer_norm13ln_fwd_kernelINS_13Kernel_traitsIf13__nv_bfloat16fS2_fjLj4096ELj1ELj1ELj4ELj16ENS_18Kernel_traits_baseILj4096EfS2_fS2_fjLj128EEEEELb0ELb1ELb1ELb1EEEvNS_9FwdParamsE,@function
        .size           _ZN10layer_norm13ln_fwd_kernelINS_13Kernel_traitsIf13__nv_bfloat16fS2_fjLj4096ELj1ELj1ELj4ELj16ENS_18Kernel_traits_baseILj4096EfS2_fS2_fjLj128EEEEELb0ELb1ELb1ELb1EEEvNS_9FwdParamsE,(.L_x_29135 - _ZN10layer_norm13ln_fwd_kernelINS_13Kernel_traitsIf13__nv_bfloat16fS2_fjLj4096ELj1ELj1ELj4ELj16ENS_18Kernel_traits_baseILj4096EfS2_fS2_fjLj128EEEEELb0ELb1ELb1ELb1EEEvNS_9FwdParamsE)
        .other          _ZN10layer_norm13ln_fwd_kernelINS_13Kernel_traitsIf13__nv_bfloat16fS2_fjLj4096ELj1ELj1ELj4ELj16ENS_18Kernel_traits_baseILj4096EfS2_fS2_fjLj128EEEEELb0ELb1ELb1ELb1EEEvNS_9FwdParamsE,@"STO_CUDA_ENTRY STV_DEFAULT"
_ZN10layer_norm13ln_fwd_kernelINS_13Kernel_traitsIf13__nv_bfloat16fS2_fjLj4096ELj1ELj1ELj4ELj16ENS_18Kernel_traits_baseILj4096EfS2_fS2_fjLj128EEEEELb0ELb1ELb1ELb1EEEvNS_9FwdParamsE:
.text._ZN10layer_norm13ln_fwd_kernelINS_13Kernel_traitsIf13__nv_bfloat16fS2_fjLj4096ELj1ELj1ELj4ELj16ENS_18Kernel_traits_baseILj4096EfS2_fS2_fjLj128EEEEELb0ELb1ELb1ELb1EEEvNS_9FwdParamsE:
        /* <DEDUP_REMOVED lines=58> */
[----:B0-----:R1:W5:Y:S01]  /*03a0*/  LDG.E.128 R4, [R102.64+0x3010] ;  /* 0x0030100466047981 */ /* 0x001362000c1e1d00 */
[----:B------:R-:W-:Y:S01]  /*03b0*/  SHF.L.U32 R3, R3, 0x2, RZ ;  /* 0x0000000203037819 */ /* 0x000fe200000006ff */
[----:B------:R-:W-:Y:S01]  /*03c0*/  HFMA2.MMA R146, -RZ, RZ, 0, 5.9604644775390625e-08 ;  /* 0x00000001ff927435 */ /* 0x000fe200000001ff */
[----:B------:R-:W-:Y:S01]  /*03d0*/  SHF.R.U32.HI R147, RZ, 0x5, R0 ;  /* 0x00000005ff937819 */ /* 0x000fe20000011600 */
[----:B------:R-:W-:Y:S01]  /*03e0*/  ULDC.U8 UR6, c[0x0][0x1f0] ;  /* 0x00007c0000067ab9 */ /* 0x000fe20000000000 */
[----:B------:R-:W-:-:S02]  /*03f0*/  LOP3.LUT R145, R0, 0x1f, RZ, 0xc0, !PT ;  /* 0x0000001f00917812 */ /* 0x000fc400078ec0ff */
[----:B------:R-:W-:Y:S02]  /*0400*/  LOP3.LUT R147, R147, 0x3, RZ, 0xc0, !PT ;  /* 0x0000000393937812 */ /* 0x000fe400078ec0ff */
[----:B------:R-:W-:Y:S02]  /*0410*/  IADD3 R148, R3, 0x4, RZ ;  /* 0x0000000403947810 */ /* 0x000fe40007ffe0ff */
.L_x_12328:
        /* <DEDUP_REMOVED lines=11> */
[----:B-1----:R1:W3:Y:S04]  /*04d0*/  @P0 LDG.E.128 R100, [R114.64] ;  /* 0x0000000472640981 */ /* 0x0022e8000c1e1d00 */
[----:B------:R1:W4:Y:S01]  /*04e0*/  @P0 LDG.E.128 R104, [R114.64+0x10] ;  /* 0x0000100472680981 */ /* 0x000322000c1e1d00 */
[----:B0-----:R-:W-:Y:S01]  /*04f0*/  IMAD.WIDE R112, R144, R117, c[0x0][0x1d8] ;  /* 0x0000760090707625 */ /* 0x001fe200078e0275 */
[----:B------:R-:W-:-:S04]  /*0500*/  MOV R137, RZ ;  /* 0x000000ff00897202 */ /* 0x000fc80000000f00 */
[----:B-----5:R4:W5:Y:S01]  /*0510*/  LDG.E R149, [R112.64] ;  /* 0x0000000470957981 */ /* 0x020962000c1e1900 */
[----:B------:R-:W-:Y:S02]  /*0520*/  MOV R136, 0x20 ;  /* 0x0000002000887802 */ /* 0x000fe40000000f00 */
[C---:B------:R-:W-:Y:S01]  /*0530*/  IADD3 R131, R129.reuse, 0x80, RZ ;  /* 0x0000008081837810 */ /* 0x040fe20007ffe0ff */
[----:B------:R-:W-:Y:S02]  /*0540*/  BSSY B0, `(.L_x_12259) ;  /* 0x000002a000007945 */ /* 0x000fe40003800000 */
[----:B------:R-:W-:-:S04]  /*0550*/  IMAD.WIDE.U32 R120, R129, R136, c[0x0][0x188] ;  /* 0x0000620081787625 */ /* 0x000fc800078e0088 */
[----:B------:R-:W-:Y:S01]  /*0560*/  @P0 IMAD.WIDE.U32 R122, R131, R136, c[0x0][0x180] ;  /* 0x00006000837a0625 */ /* 0x000fe200078e0088 */
[C---:B--2---:R-:W-:Y:S02]  /*0570*/  ISETP.GE.AND P5, PT, R118.reuse, 0x1, PT ;  /* 0x000000017600780c */ /* 0x044fe40003fa6270 */
[----:B------:R-:W-:-:S11]  /*0580*/  ISETP.GT.AND P6, PT, R118, RZ, PT ;  /* 0x000000ff7600720c */ /* 0x000fd60003fc4270 */
[----:B------:R-:W-:Y:S02]  /*0590*/  @P5 IADD3 R116, R118, -0x1, RZ ;  /* 0xffffffff76745810 */ /* 0x000fe40007ffe0ff */
[----:B-1----:R-:W-:-:S03]  /*05a0*/  @P5 MOV R114, 0x10 ;  /* 0x0000001000725802 */ /* 0x002fc60000000f00 */
[----:B------:R-:W-:Y:S01]  /*05b0*/  @P5 IMAD R116, R116, c[0x0][0x168], RZ ;  /* 0x00005a0074745a24 */ /* 0x000fe200078e02ff */
[----:B------:R-:W-:Y:S02]  /*05c0*/  @!P6 ISETP.NE.U32.AND P1, PT, RZ, c[0x0][0x180], PT ;  /* 0x00006000ff00ea0c */ /* 0x000fe40003f25070 */
[----:B------:R-:W-:Y:S02]  /*05d0*/  @!P6 ISETP.NE.U32.AND P2, PT, RZ, c[0x0][0x180], PT ;  /* 0x00006000ff00ea0c */ /* 0x000fe40003f45070 */
[----:B------:R-:W-:Y:S02]  /*05e0*/  @P5 SHF.R.S32.HI R117, RZ, 0x1f, R116 ;  /* 0x0000001fff755819 */ /* 0x000fe40000011474 */
[----:B------:R-:W-:Y:S02]  /*05f0*/  @!P6 ISETP.NE.U32.AND P4, PT, RZ, c[0x0][0x180], PT ;  /* 0x00006000ff00ea0c */ /* 0x000fe40003f85070 */
[----:B------:R-:W-:Y:S02]  /*0600*/  @!P6 ISETP.NE.U32.AND P3, PT, RZ, c[0x0][0x180], PT ;  /* 0x00006000ff00ea0c */ /* 0x000fe40003f65070 */
[----:B------:R-:W-:-:S02]  /*0610*/  @P5 LEA.HI R117, R117, R116, RZ, 0x3 ;  /* 0x0000007475755211 */ /* 0x000fc400078f18ff */
[----:B------:R-:W-:Y:S02]  /*0620*/  @!P6 ISETP.NE.AND.EX P1, PT, RZ, c[0x0][0x184], PT, P1 ;  /* 0x00006100ff00ea0c */ /* 0x000fe40003f25310 */
[----:B------:R-:W-:Y:S02]  /*0630*/  @!P6 ISETP.NE.AND.EX P2, PT, RZ, c[0x0][0x184], PT, P2 ;  /* 0x00006100ff00ea0c */ /* 0x000fe40003f45320 */
[----:B------:R-:W-:Y:S02]  /*0640*/  @!P6 ISETP.NE.AND.EX P4, PT, RZ, c[0x0][0x184], PT, P4 ;  /* 0x00006100ff00ea0c */ /* 0x000fe40003f85340 */
[----:B------:R-:W-:Y:S02]  /*0650*/  @!P6 ISETP.NE.AND.EX P3, PT, RZ, c[0x0][0x184], PT, P3 ;  /* 0x00006100ff00ea0c */ /* 0x000fe40003f65330 */
[----:B------:R-:W-:Y:S02]  /*0660*/  @P5 LEA.HI.SX32 R137, R117, R2, 0x1d ;  /* 0x0000000275895211 */ /* 0x000fe400078feaff */
[----:B---3--:R-:W-:-:S02]  /*0670*/  @!P6 FSEL R117, R101, RZ, P1 ;  /* 0x000000ff6575e208 */ /* 0x008fc40000800000 */
[----:B------:R-:W-:Y:S01]  /*0680*/  @!P6 FSEL R118, R102, RZ, P2 ;  /* 0x000000ff6676e208 */ /* 0x000fe20001000000 */
[----:B------:R-:W-:Y:S01]  /*0690*/  @P5 IMAD.WIDE.U32 R114, R137, R114, c[0x0][0x170] ;  /* 0x00005c0089725625 */ /* 0x000fe200078e0072 */
[----:B------:R-:W-:Y:S02]  /*06a0*/  @!P6 FSEL R119, R103, RZ, P4 ;  /* 0x000000ff6777e208 */ /* 0x000fe40002000000 */
[----:B----4-:R-:W-:Y:S02]  /*06b0*/  @!P6 FSEL R112, R104, RZ, P3 ;  /* 0x000000ff6870e208 */ /* 0x010fe40001800000 */
[----:B------:R-:W-:Y:S01]  /*06c0*/  @!P6 ISETP.NE.U32.AND P1, PT, RZ, c[0x0][0x180], PT ;  /* 0x00006000ff00ea0c */ /* 0x000fe20003f25070 */
[----:B------:R0:W5:Y:S01]  /*06d0*/  @P5 LDG.E.128 R108, [R114.64] ;  /* 0x00000004726c5981 */ /* 0x000162000c1e1d00 */
[----:B------:R-:W-:Y:S02]  /*06e0*/  @!P6 ISETP.NE.U32.AND P2, PT, RZ, c[0x0][0x180], PT ;  /* 0x00006000ff00ea0c */ /* 0x000fe40003f45070 */
[----:B------:R-:W-:-:S02]  /*06f0*/  @!P6 ISETP.NE.U32.AND P4, PT, RZ, c[0x0][0x180], PT ;  /* 0x00006000ff00ea0c */ /* 0x000fc40003f85070 */
[----:B------:R-:W-:Y:S02]  /*0700*/  @!P6 ISETP.NE.U32.AND P3, PT, RZ, c[0x0][0x180], PT ;  /* 0x00006000ff00ea0c */ /* 0x000fe40003f65070 */
[----:B------:R-:W-:Y:S02]  /*0710*/  @!P6 ISETP.NE.AND.EX P2, PT, RZ, c[0x0][0x184], PT, P2 ;  /* 0x00006100ff00ea0c */ /* 0x000fe40003f45320 */
[----:B------:R-:W-:Y:S02]  /*0720*/  @!P6 ISETP.NE.AND.EX P4, PT, RZ, c[0x0][0x184], PT, P4 ;  /* 0x00006100ff00ea0c */ /* 0x000fe40003f85340 */
[----:B------:R-:W-:Y:S02]  /*0730*/  @!P6 ISETP.NE.AND.EX P3, PT, RZ, c[0x0][0x184], PT, P3 ;  /* 0x00006100ff00ea0c */ /* 0x000fe40003f65330 */
[----:B------:R-:W-:Y:S02]  /*0740*/  @!P6 ISETP.NE.AND.EX P1, PT, RZ, c[0x0][0x184], PT, P1 ;  /* 0x00006100ff00ea0c */ /* 0x000fe40003f25310 */
[----:B------:R-:W-:-:S02]  /*0750*/  @!P6 FSEL R113, R105, RZ, P2 ;  /* 0x000000ff6971e208 */ /* 0x000fc40001000000 */
        /* <DEDUP_REMOVED lines=8> */
.L_x_12260:
[----:B------:R-:W-:Y:S05]  /*07e0*/  BSYNC B0 ;  /* 0x0000000000007941 */ /* 0x000fea0003800000 */
.L_x_12259:
[----:B------:R-:W-:Y:S01]  /*07f0*/  BSSY B0, `(.L_x_12261) ;  /* 0x0000006000007945 */ /* 0x000fe20003800000 */
[----:B------:R-:W-:Y:S05]  /*0800*/  @!P6 BRA `(.L_x_12262) ;  /* 0x000000400000e947 */ /* 0x000fea0003800000 */
[----:B-----5:R-:W-:-:S05]  /*0810*/  PRMT R117, RZ, 0x7610, R108 ;  /* 0x00007610ff757816 */ /* 0x020fca000000006c */
[----:B------:R-:W-:-:S04]  /*0820*/  FMUL.FTZ R124, R117, c[0x0][0x1ec] ;  /* 0x00007b00757c7a20 */ /* 0x000fc80000410000 */
[----:B------:R-:W-:-:S04]  /*0830*/  FMUL.FTZ R117, R33, R124 ;  /* 0x0000007c21757220 */ /* 0x000fc80000410000 */
[----:B------:R-:W-:Y:S02]  /*0840*/  @P0 FADD.FTZ R117, R101, R117 ;  /* 0x0000007565750221 */ /* 0x000fe40000010000 */
.L_x_12262:
[----:B------:R-:W-:Y:S05]  /*0850*/  BSYNC B0 ;  /* 0x0000000000007941 */ /* 0x000fea0003800000 */
.L_x_12261:
[----:B------:R-:W-:Y:S01]  /*0860*/  BSSY B0, `(.L_x_12263) ;  /* 0x0000006000007945 */ /* 0x000fe20003800000 */
[----:B------:R-:W-:Y:S05]  /*0870*/  @!P6 BRA `(.L_x_12264) ;  /* 0x000000400000e947 */ /* 0x000fea0003800000 */
[----:B-----5:R-:W-:-:S05]  /*0880*/  PRMT R118, RZ, 0x5410, R109 ;  /* 0x00005410ff767816 */ /* 0x020fca000000006d */
[----:B------:R-:W-:-:S04]  /*0890*/  FMUL.FTZ R125, R118, c[0x0][0x1ec] ;  /* 0x00007b00767d7a20 */ /* 0x000fc80000410000 */
[----:B------:R-:W-:-:S04]  /*08a0*/  FMUL.FTZ R118, R34, R125 ;  /* 0x0000007d22767220 */ /* 0x000fc80000410000 */
[----:B------:R-:W-:Y:S02]  /*08b0*/  @P0 FADD.FTZ R118, R102, R118 ;  /* 0x0000007666760221 */ /* 0x000fe40000010000 */
.L_x_12264:
[----:B------:R-:W-:Y:S05]  /*08c0*/  BSYNC B0 ;  /* 0x0000000000007941 */ /* 0x000fea0003800000 */
.L_x_12263:
[----:B------:R-:W-:Y:S01]  /*08d0*/  BSSY B0, `(.L_x_12265) ;  /* 0x0000006000007945 */ /* 0x000fe20003800000 */
[----:B------:R-:W-:Y:S05]  /*08e0*/  @!P6 BRA `(.L_x_12266) ;  /* 0x000000400000e947 */ /* 0x000fea0003800000 */
[----:B-----5:R-:W-:-:S05]  /*08f0*/  PRMT R119, RZ, 0x7610, R109 ;  /* 0x00007610ff777816 */ /* 0x020fca000000006d */
[----:B------:R-:W-:-:S04]  /*0900*/  FMUL.FTZ R124, R119, c[0x0][0x1ec] ;  /* 0x00007b00777c7a20 */ /* 0x000fc80000410000 */
[----:B------:R-:W-:-:S04]  /*0910*/  FMUL.FTZ R119, R35, R124 ;  /* 0x0000007c23777220 */ /* 0x000fc80000410000 */
[----:B------:R-:W-:Y:S02]  /*0920*/  @P0 FADD.FTZ R119, R103, R119 ;  /* 0x0000007767770221 */ /* 0x000fe40000010000 */
.L_x_12266:
[----:B------:R-:W-:Y:S05]  /*0930*/  BSYNC B0 ;  /* 0x0000000000007941 */ /* 0x000fea0003800000 */
.L_x_12265:
[----:B------:R-:W-:Y:S01]  /*0940*/  BSSY B0, `(.L_x_12267) ;  /* 0x0000006000007945 */ /* 0x000fe20003800000 */
[----:B------:R-:W-:Y:S05]  /*0950*/  @!P6 BRA `(.L_x_12268) ;  /* 0x000000400000e947 */ /* 0x000fea0003800000 */
[----:B-----5:R-:W-:-:S05]  /*0960*/  PRMT R112, RZ, 0x5410, R110 ;  /* 0x00005410ff707816 */ /* 0x020fca000000006e */
[----:B------:R-:W-:-:S04]  /*0970*/  FMUL.FTZ R125, R112, c[0x0][0x1ec] ;  /* 0x00007b00707d7a20 */ /* 0x000fc80000410000 */
[----:B------:R-:W-:-:S04]  /*0980*/  FMUL.FTZ R112, R28, R125 ;  /* 0x0000007d1c707220 */ /* 0x000fc80000410000 */
[----:B------:R-:W-:Y:S02]  /*0990*/  @P0 FADD.FTZ R112, R104, R112 ;  /* 0x0000007068700221 */ /* 0x000fe40000010000 */
.L_x_12268:
[----:B------:R-:W-:Y:S05]  /*09a0*/  BSYNC B0 ;  /* 0x0000000000007941 */ /* 0x000fea0003800000 */
.L_x_12267:
[----:B------:R-:W-:Y:S01]  /*09b0*/  BSSY B0, `(.L_x_12269) ;  /* 0x0000006000007945 */ /* 0x000fe20003800000 */
[----:B------:R-:W-:Y:S05]  /*09c0*/  @!P6 BRA `(.L_x_12270) ;  /* 0x000000400000e947 */ /* 0x000fea0003800000 */
[----:B-----5:R-:W-:-:S05]  /*09d0*/  PRMT R113, RZ, 0x7610, R110 ;  /* 0x00007610ff717816 */ /* 0x020fca000000006e */
[----:B------:R-:W-:-:S04]  /*09e0*/  FMUL.FTZ R124, R113, c[0x0][0x1ec] ;  /* 0x00007b00717c7a20 */ /* 0x000fc80000410000 */
[----:B------:R-:W-:-:S04]  /*09f0*/  FMUL.FTZ R113, R29, R124 ;  /* 0x0000007c1d717220 */ /* 0x000fc80000410000 */
[----:B------:R-:W-:Y:S02]  /*0a00*/  @P0 FADD.FTZ R113, R105, R113 ;  /* 0x0000007169710221 */ /* 0x000fe40000010000 */
.L_x_12270:
[----:B------:R-:W-:Y:S05]  /*0a10*/  BSYNC B0 ;  /* 0x0000000000007941 */ /* 0x000fea0003800000 */
.L_x_12269:
[----:B------:R-:W-:Y:S01]  /*0a20*/  BSSY B0, `(.L_x_12271) ;  /* 0x0000006000007945 */ /* 0x000fe20003800000 */
[----:B------:R-:W-:Y:S05]  /*0a30*/  @!P6 BRA `(.L_x_12272) ;  /* 0x000000400000e947 */ /* 0x000fea0003800000 */
[----:B-----5:R-:W-:-:S05]  /*0a40*/  PRMT R114, RZ, 0x5410, R111 ;  /* 0x00005410ff727816 */ /* 0x020fca000000006f */
[----:B------:R-:W-:-:S04]  /*0a50*/  FMUL.FTZ R125, R114, c[0x0][0x1ec] ;  /* 0x00007b00727d7a20 */ /* 0x000fc80000410000 */
[----:B------:R-:W-:-:S04]  /*0a60*/  FMUL.FTZ R114, R30, R125 ;  /* 0x0000007d1e727220 */ /* 0x000fc80000410000 */
[----:B------:R-:W-:Y:S02]  /*0a70*/  @P0 FADD.FTZ R114, R106, R114 ;  /* 0x000000726a720221 */ /* 0x000fe40000010000 */
.L_x_12272:
[----:B------:R-:W-:Y:S05]  /*0a80*/  BSYNC B0 ;  /* 0x0000000000007941 */ /* 0x000fea0003800000 */
.L_x_12271:
[----:B------:R-:W-:Y:S01]  /*0a90*/  BSSY B0, `(.L_x_12273) ;  /* 0x0000006000007945 */ /* 0x000fe20003800000 */
[----:B------:R-:W-:Y:S05]  /*0aa0*/  @!P6 BRA `(.L_x_12274) ;  /* 0x000000400000e947 */ /* 0x000fea0003800000 */
[----:B-----5:R-:W-:-:S05]  /*0ab0*/  PRMT R115, RZ, 0x7610, R111 ;  /* 0x00007610ff737816 */ /* 0x020fca000000006f */
[----:B------:R-:W-:-:S04]  /*0ac0*/  FMUL.FTZ R124, R115, c[0x0][0x1ec] ;  /* 0x00007b00737c7a20 */ /* 0x000fc80000410000 */
[----:B------:R-:W-:-:S04]  /*0ad0*/  FMUL.FTZ R115, R31, R124 ;  /* 0x0000007c1f737220 */ /* 0x000fc80000410000 */
[----:B------:R-:W-:Y:S02]  /*0ae0*/  @P0 FADD.FTZ R115, R107, R115 ;  /* 0x000000736b730221 */ /* 0x000fe40000010000 */
.L_x_12274:
[----:B------:R-:W-:Y:S05]  /*0af0*/  BSYNC B0 ;  /* 0x0000000000007941 */ /* 0x000fea0003800000 */
.L_x_12273:
[----:B------:R-:W-:Y:S04]  /*0b00*/  STG.E.128 [R120.64], R116 ;  /* 0x0000007478007986 */ /* 0x000fe8000c101d04 */
[----:B------:R0:W-:Y:S04]  /*0b10*/  STG.E.128 [R120.64+0x10], R112 ;  /* 0x0000107078007986 */ /* 0x0001e8000c101d04 */
[----:B------:R-:W2:Y:S04]  /*0b20*/  @P0 LDG.E.128 R100, [R122.64] ;  /* 0x000000047a640981 */ /* 0x000ea8000c1e1d00 */
[----:B------:R-:W0:Y:S01]  /*0b30*/  @P0 LDG.E.128 R104, [R122.64+0x10] ;  /* 0x000010047a680981 */ /* 0x000e22000c1e1d00 */
        /* <DEDUP_REMOVED lines=19> */
[----:B0-----:R-:W-:Y:S02]  /*0c70*/  @!P6 FSEL R120, R104, RZ, P3 ;  /* 0x000000ff6878e208 */ /* 0x001fe40001800000 */
        /* <DEDUP_REMOVED lines=15> */
[----:B------:R-:W-:-:S04]  /*0d70*/  FMUL.FTZ R124, R24, R135 ;  /* 0x00000087187c7220 */ /* 0x000fc80000410000 */
[----:B------:R-:W-:Y:S02]  /*0d80*/  @P0 FADD.FTZ R124, R100, R124 ;  /* 0x0000007c647c0221 */ /* 0x000fe40000010000 */
.L_x_12276:
[----:B------:R-:W-:Y:S05]  /*0d90*/  BSYNC B0 ;  /* 0x0000000000007941 */ /* 0x000fea0003800000 */
.L_x_12275:
[----:B------:R-:W-:Y:S01]  /*0da0*/  BSSY B0, `(.L_x_12277) ;  /* 0x0000006000007945 */ /* 0x000fe20003800000 */
[----:B------:R-:W-:Y:S05]  /*0db0*/  @!P6 BRA `(.L_x_12278) ;  /* 0x000000400000e947 */ /* 0x000fea0003800000 */
[----:B-----5:R-:W-:-:S05]  /*0dc0*/  PRMT R125, RZ, 0x7610, R108 ;  /* 0x00007610ff7d7816 */ /* 0x020fca000000006c */
[----:B------:R-:W-:-:S04]  /*0dd0*/  FMUL.FTZ R128, R125, c[0x0][0x1ec] ;  /* 0x00007b007d807a20 */ /* 0x000fc80000410000 */
[----:B------:R-:W-:-:S04]  /*0de0*/  FMUL.FTZ R125, R25, R128 ;  /* 0x00000080197d7220 */ /* 0x000fc80000410000 */
[----:B------:R-:W-:Y:S02]  /*0df0*/  @P0 FADD.FTZ R125, R101, R125 ;  /* 0x0000007d657d0221 */ /* 0x000fe40000010000 */
.L_x_12278:
[----:B------:R-:W-:Y:S05]  /*0e00*/  BSYNC B0 ;  /* 0x0000000000007941 */ /* 0x000fea0003800000 */
.L_x_12277:
[----:B------:R-:W-:Y:S01]  /*0e10*/  BSSY B0, `(.L_x_12279) ;  /* 0x0000006000007945 */ /* 0x000fe20003800000 */
[----:B------:R-:W-:Y:S05]  /*0e20*/  @!P6 BRA `(.L_x_12280) ;  /* 0x000000400000e947 */ /* 0x000fea0003800000 */
[----:B-----5:R-:W-:-:S05]  /*0e30*/  PRMT R126, RZ, 0x5410, R109 ;  /* 0x00005410ff7e7816 */ /* 0x020fca000000006d */
[----:B------:R-:W-:-:S04]  /*0e40*/  FMUL.FTZ R135, R126, c[0x0][0x1ec] ;  /* 0x00007b007e877a20 */ /* 0x000fc80000410000 */
[----:B------:R-:W-:-:S04]  /*0e50*/  FMUL.FTZ R126, R26, R135 ;  /* 0x000000871a7e7220 */ /* 0x000fc80000410000 */
[----:B------:R-:W-:Y:S02]  /*0e60*/  @P0 FADD.FTZ R126, R102, R126 ;  /* 0x0000007e667e0221 */ /* 0x000fe40000010000 */
.L_x_12280:
[----:B------:R-:W-:Y:S05]  /*0e70*/  BSYNC B0 ;  /* 0x0000000000007941 */ /* 0x000fea0003800000 */
.L_x_12279:
[----:B------:R-:W-:Y:S01]  /*0e80*/  BSSY B0, `(.L_x_12281) ;  /* 0x0000006000007945 */ /* 0x000fe20003800000 */
[----:B------:R-:W-:Y:S05]  /*0e90*/  @!P6 BRA `(.L_x_12282) ;  /* 0x000000400000e947 */ /* 0x000fea0003800000 */
[----:B-----5:R-:W-:-:S05]  /*0ea0*/  PRMT R127, RZ, 0x7610, R109 ;  /* 0x00007610ff7f7816 */ /* 0x020fca000000006d */
[----:B------:R-:W-:-:S04]  /*0eb0*/  FMUL.FTZ R128, R127, c[0x0][0x1ec] ;  /* 0x00007b007f807a20 */ /* 0x000fc80000410000 */
[----:B------:R-:W-:-:S04]  /*0ec0*/  FMUL.FTZ R127, R27, R128 ;  /* 0x000000801b7f7220 */ /* 0x000fc80000410000 */
[----:B------:R-:W-:Y:S02]  /*0ed0*/  @P0 FADD.FTZ R127, R103, R127 ;  /* 0x0000007f677f0221 */ /* 0x000fe40000010000 */
.L_x_12282:
[----:B------:R-:W-:Y:S05]  /*0ee0*/  BSYNC B0 ;  /* 0x0000000000007941 */ /* 0x000fea0003800000 */
.L_x_12281:
[----:B------:R-:W-:Y:S01]  /*0ef0*/  BSSY B0, `(.L_x_12283) ;  /* 0x0000006000007945 */ /* 0x000fe20003800000 */
[----:B------:R-:W-:Y:S05]  /*0f00*/  @!P6 BRA `(.L_x_12284) ;  /* 0x000000400000e947 */ /* 0x000fea0003800000 */
[----:B-----5:R-:W-:-:S05]  /*0f10*/  PRMT R120, RZ, 0x5410, R110 ;  /* 0x00005410ff787816 */ /* 0x020fca000000006e */
[----:B------:R-:W-:-:S04]  /*0f20*/  FMUL.FTZ R135, R120, c[0x0][0x1ec] ;  /* 0x00007b0078877a20 */ /* 0x000fc80000410000 */
[----:B------:R-:W-:-:S04]  /*0f30*/  FMUL.FTZ R120, R20, R135 ;  /* 0x0000008714787220 */ /* 0x000fc80000410000 */
[----:B------:R-:W-:Y:S02]  /*0f40*/  @P0 FADD.FTZ R120, R104, R120 ;  /* 0x0000007868780221 */ /* 0x000fe40000010000 */
.L_x_12284:
[----:B------:R-:W-:Y:S05]  /*0f50*/  BSYNC B0 ;  /* 0x0000000000007941 */ /* 0x000fea0003800000 */
.L_x_12283:
[----:B------:R-:W-:Y:S01]  /*0f60*/  BSSY B0, `(.L_x_12285) ;  /* 0x0000006000007945 */ /* 0x000fe20003800000 */
[----:B------:R-:W-:Y:S05]  /*0f70*/  @!P6 BRA `(.L_x_12286) ;  /* 0x000000400000e947 */ /* 0x000fea0003800000 */
[----:B-----5:R-:W-:-:S05]  /*0f80*/  PRMT R121, RZ, 0x7610, R110 ;  /* 0x00007610ff797816 */ /* 0x020fca000000006e */
[----:B------:R-:W-:-:S04]  /*0f90*/  FMUL.FTZ R128, R121, c[0x0][0x1ec] ;  /* 0x00007b0079807a20 */ /* 0x000fc80000410000 */
[----:B------:R-:W-:-:S04]  /*0fa0*/  FMUL.FTZ R121, R21, R128 ;  /* 0x0000008015797220 */ /* 0x000fc80000410000 */
[----:B------:R-:W-:Y:S02]  /*0fb0*/  @P0 FADD.FTZ R121, R105, R121 ;  /* 0x0000007969790221 */ /* 0x000fe40000010000 */
.L_x_12286:
[----:B------:R-:W-:Y:S05]  /*0fc0*/  BSYNC B0 ;  /* 0x0000000000007941 */ /* 0x000fea0003800000 */
.L_x_12285:
[----:B------:R-:W-:Y:S01]  /*0fd0*/  BSSY B0, `(.L_x_12287) ;  /* 0x0000006000007945 */ /* 0x000fe20003800000 */
[----:B------:R-:W-:Y:S05]  /*0fe0*/  @!P6 BRA `(.L_x_12288) ;  /* 0x000000400000e947 */ /* 0x000fea0003800000 */
[----:B-----5:R-:W-:-:S05]  /*0ff0*/  PRMT R122, RZ, 0x5410, R111 ;  /* 0x00005410ff7a7816 */ /* 0x020fca000000006f */
[----:B------:R-:W-:-:S04]  /*1000*/  FMUL.FTZ R135, R122, c[0x0][0x1ec] ;  /* 0x00007b007a877a20 */ /* 0x000fc80000410000 */
[----:B------:R-:W-:-:S04]  /*1010*/  FMUL.FTZ R122, R22, R135 ;  /* 0x00000087167a7220 */ /* 0x000fc80000410000 */
[----:B------:R-:W-:Y:S02]  /*1020*/  @P0 FADD.FTZ R122, R106, R122 ;  /* 0x0000007a6a7a0221 */ /* 0x000fe40000010000 */
.L_x_12288:
[----:B------:R-:W-:Y:S05]  /*1030*/  BSYNC B0 ;  /* 0x0000000000007941 */ /* 0x000fea0003800000 */
.L_x_12287:
[----:B------:R-:W-:Y:S01]  /*1040*/  BSSY B0, `(.L_x_12289) ;  /* 0x0000006000007945 */ /* 0x000fe20003800000 */
[----:B------:R-:W-:Y:S05]  /*1050*/  @!P6 BRA `(.L_x_12290) ;  /* 0x000000400000e947 */ /* 0x000fea0003800000 */
[----:B-----5:R-:W-:-:S05]  /*1060*/  PRMT R123, RZ, 0x7610, R111 ;  /* 0x00007610ff7b7816 */ /* 0x020fca000000006f */
[----:B------:R-:W-:-:S04]  /*1070*/  FMUL.FTZ R128, R123, c[0x0][0x1ec] ;  /* 0x00007b007b807a20 */ /* 0x000fc80000410000 */
[----:B------:R-:W-:-:S04]  /*1080*/  FMUL.FTZ R123, R23, R128 ;  /* 0x00000080177b7220 */ /* 0x000fc80000410000 */
[----:B------:R-:W-:Y:S02]  /*1090*/  @P0 FADD.FTZ R123, R107, R123 ;  /* 0x0000007b6b7b0221 */ /* 0x000fe40000010000 */
.L_x_12290:
[----:B------:R-:W-:Y:S05]  /*10a0*/  BSYNC B0 ;  /* 0x0000000000007941 */ /* 0x000fea0003800000 */
.L_x_12289:
[----:B------:R-:W-:Y:S04]  /*10b0*/  STG.E.128 [R130.64], R124 ;  /* 0x0000007c82007986 */ /* 0x000fe8000c101d04 */
[----:B------:R0:W-:Y:S04]  /*10c0*/  STG.E.128 [R130.64+0x10], R120 ;  /* 0x0000107882007986 */ /* 0x0001e8000c101d04 */
[----:B------:R-:W2:Y:S04]  /*10d0*/  @P0 LDG.E.128 R100, [R132.64] ;  /* 0x0000000484640981 */ /* 0x000ea8000c1e1d00 */
[----:B------:R2:W3:Y:S01]  /*10e0*/  @P0 LDG.E.128 R104, [R132.64+0x10] ;  /* 0x0000100484680981 */ /* 0x0004e2000c1e1d00 */
        /* <DEDUP_REMOVED lines=37> */
.L_x_12292:
[----:B------:R-:W-:Y:S05]  /*1340*/  BSYNC B0 ;  /* 0x0000000000007941 */ /* 0x000fea0003800000 */
.L_x_12291:
[----:B------:R-:W-:Y:S01]  /*1350*/  BSSY B0, `(.L_x_12293) ;  /* 0x0000006000007945 */ /* 0x000fe20003800000 */
[----:B------:R-:W-:Y:S05]  /*1360*/  @!P6 BRA `(.L_x_12294) ;  /* 0x000000400000e947 */ /* 0x000fea0003800000 */
[----:B-----5:R-:W-:-:S05]  /*1370*/  PRMT R133, RZ, 0x7610, R108 ;  /* 0x00007610ff857816 */ /* 0x020fca000000006c */
[----:B------:R-:W-:-:S04]  /*1380*/  FMUL.FTZ R142, R133, c[0x0][0x1ec] ;  /* 0x00007b00858e7a20 */ /* 0x000fc80000410000 */
[----:B------:R-:W-:-:S04]  /*1390*/  FMUL.FTZ R133, R17, R142 ;  /* 0x0000008e11857220 */ /* 0x000fc80000410000 */
[----:B------:R-:W-:Y:S02]  /*13a0*/  @P0 FADD.FTZ R133, R101, R133 ;  /* 0x0000008565850221 */ /* 0x000fe40000010000 */
.L_x_12294:
[----:B------:R-:W-:Y:S05]  /*13b0*/  BSYNC B0 ;  /* 0x0000000000007941 */ /* 0x000fea0003800000 */
.L_x_12293:
[----:B------:R-:W-:Y:S01]  /*13c0*/  BSSY B0, `(.L_x_12295) ;  /* 0x0000006000007945 */ /* 0x000fe20003800000 */
[----:B------:R-:W-:Y:S05]  /*13d0*/  @!P6 BRA `(.L_x_12296) ;  /* 0x000000400000e947 */ /* 0x000fea0003800000 */
[----:B-----5:R-:W-:-:S05]  /*13e0*/  PRMT R134, RZ, 0x5410, R109 ;  /* 0x00005410ff867816 */ /* 0x020fca000000006d */
[----:B------:R-:W-:-:S04]  /*13f0*/  FMUL.FTZ R151, R134, c[0x0][0x1ec] ;  /* 0x00007b0086977a20 */ /* 0x000fc80000410000 */
[----:B------:R-:W-:-:S04]  /*1400*/  FMUL.FTZ R134, R18, R151 ;  /* 0x0000009712867220 */ /* 0x000fc80000410000 */
[----:B------:R-:W-:Y:S02]  /*1410*/  @P0 FADD.FTZ R134, R102, R134 ;  /* 0x0000008666860221 */ /* 0x000fe40000010000 */
.L_x_12296:
[----:B------:R-:W-:Y:S05]  /*1420*/  BSYNC B0 ;  /* 0x0000000000007941 */ /* 0x000fea0003800000 */
.L_x_12295:
[----:B------:R-:W-:Y:S01]  /*1430*/  BSSY B0, `(.L_x_12297) ;  /* 0x0000006000007945 */ /* 0x000fe20003800000 */
[----:B------:R-:W-:Y:S05]  /*1440*/  @!P6 BRA `(.L_x_12298) ;  /* 0x000000400000e947 */ /* 0x000fea0003800000 */
[----:B-----5:R-:W-:-:S05]  /*1450*/  PRMT R135, RZ, 0x7610, R109 ;  /* 0x00007610ff877816 */ /* 0x020fca000000006d */
[----:B------:R-:W-:-:S04]  /*1460*/  FMUL.FTZ R142, R135, c[0x0][0x1ec] ;  /* 0x00007b00878e7a20 */ /* 0x000fc80000410000 */
[----:B------:R-:W-:-:S04]  /*1470*/  FMUL.FTZ R135, R19, R142 ;  /* 0x0000008e13877220 */ /* 0x000fc80000410000 */
[----:B------:R-:W-:Y:S02]  /*1480*/  @P0 FADD.FTZ R135, R103, R135 ;  /* 0x0000008767870221 */ /* 0x000fe40000010000 */
.L_x_12298:
[----:B------:R-:W-:Y:S05]  /*1490*/  BSYNC B0 ;  /* 0x0000000000007941 */ /* 0x000fea0003800000 */
.L_x_12297:
[----:B------:R-:W-:Y:S01]  /*14a0*/  BSSY B0, `(.L_x_12299) ;  /* 0x0000006000007945 */ /* 0x000fe20003800000 */
[----:B------:R-:W-:Y:S05]  /*14b0*/  @!P6 BRA `(.L_x_12300) ;  /* 0x000000400000e947 */ /* 0x000fea0003800000 */
[----:B-----5:R-:W-:-:S05]  /*14c0*/  PRMT R128, RZ, 0x5410, R110 ;  /* 0x00005410ff807816 */ /* 0x020fca000000006e */
[----:B------:R-:W-:-:S04]  /*14d0*/  FMUL.FTZ R151, R128, c[0x0][0x1ec] ;  /* 0x00007b0080977a20 */ /* 0x000fc80000410000 */
[----:B------:R-:W-:-:S04]  /*14e0*/  FMUL.FTZ R128, R12, R151 ;  /* 0x000000970c807220 */ /* 0x000fc80000410000 */
[----:B------:R-:W-:Y:S02]  /*14f0*/  @P0 FADD.FTZ R128, R104, R128 ;  /* 0x0000008068800221 */ /* 0x000fe40000010000 */
.L_x_12300:
[----:B------:R-:W-:Y:S05]  /*1500*/  BSYNC B0 ;  /* 0x0000000000007941 */ /* 0x000fea0003800000 */
.L_x_12299:
[----:B------:R-:W-:Y:S01]  /*1510*/  BSSY B0, `(.L_x_12301) ;  /* 0x0000006000007945 */ /* 0x000fe20003800000 */
[----:B------:R-:W-:Y:S05]  /*1520*/  @!P6 BRA `(.L_x_12302) ;  /* 0x000000400000e947 */ /* 0x000fea0003800000 */
[----:B-----5:R-:W-:-:S05]  /*1530*/  PRMT R129, RZ, 0x7610, R110 ;  /* 0x00007610ff817816 */ /* 0x020fca000000006e */
[----:B------:R-:W-:-:S04]  /*1540*/  FMUL.FTZ R142, R129, c[0x0][0x1ec] ;  /* 0x00007b00818e7a20 */ /* 0x000fc80000410000 */
[----:B------:R-:W-:-:S04]  /*1550*/  FMUL.FTZ R129, R13, R142 ;  /* 0x0000008e0d817220 */ /* 0x000fc80000410000 */
[----:B------:R-:W-:Y:S02]  /*1560*/  @P0 FADD.FTZ R129, R105, R129 ;  /* 0x0000008169810221 */ /* 0x000fe40000010000 */
.L_x_12302:
[----:B------:R-:W-:Y:S05]  /*1570*/  BSYNC B0 ;  /* 0x0000000000007941 */ /* 0x000fea0003800000 */
.L_x_12301:
[----:B------:R-:W-:Y:S01]  /*1580*/  BSSY B0, `(.L_x_12303) ;  /* 0x0000006000007945 */ /* 0x000fe20003800000 */
[----:B------:R-:W-:Y:S05]  /*1590*/  @!P6 BRA `(.L_x_12304) ;  /* 0x000000400000e947 */ /* 0x000fea0003800000 */
[----:B-----5:R-:W-:-:S05]  /*15a0*/  PRMT R130, RZ, 0x5410, R111 ;  /* 0x00005410ff827816 */ /* 0x020fca000000006f */
[----:B------:R-:W-:-:S04]  /*15b0*/  FMUL.FTZ R151, R130, c[0x0][0x1ec] ;  /* 0x00007b0082977a20 */ /* 0x000fc80000410000 */
[----:B------:R-:W-:-:S04]  /*15c0*/  FMUL.FTZ R130, R14, R151 ;  /* 0x000000970e827220 */ /* 0x000fc80000410000 */
[----:B------:R-:W-:Y:S02]  /*15d0*/  @P0 FADD.FTZ R130, R106, R130 ;  /* 0x000000826a820221 */ /* 0x000fe40000010000 */
.L_x_12304:
[----:B------:R-:W-:Y:S05]  /*15e0*/  BSYNC B0 ;  /* 0x0000000000007941 */ /* 0x000fea0003800000 */
.L_x_12303:
[----:B------:R-:W-:Y:S01]  /*15f0*/  BSSY B0, `(.L_x_12305) ;  /* 0x0000006000007945 */ /* 0x000fe20003800000 */
[----:B------:R-:W-:Y:S05]  /*1600*/  @!P6 BRA `(.L_x_12306) ;  /* 0x000000400000e947 */ /* 0x000fea0003800000 */
[----:B-----5:R-:W-:-:S05]  /*1610*/  PRMT R131, RZ, 0x7610, R111 ;  /* 0x00007610ff837816 */ /* 0x020fca000000006f */
[----:B------:R-:W-:-:S04]  /*1620*/  FMUL.FTZ R142, R131, c[0x0][0x1ec] ;  /* 0x00007b00838e7a20 */ /* 0x000fc80000410000 */
[----:B------:R-:W-:-:S04]  /*1630*/  FMUL.FTZ R131, R15, R142 ;  /* 0x0000008e0f837220 */ /* 0x000fc80000410000 */
[----:B------:R-:W-:Y:S02]  /*1640*/  @P0 FADD.FTZ R131, R107, R131 ;  /* 0x000000836b830221 */ /* 0x000fe40000010000 */
.L_x_12306:
[----:B------:R-:W-:Y:S05]  /*1650*/  BSYNC B0 ;  /* 0x0000000000007941 */ /* 0x000fea0003800000 */
.L_x_12305:
[----:B------:R-:W-:Y:S04]  /*1660*/  STG.E.128 [R138.64], R132 ;  /* 0x000000848a007986 */ /* 0x000fe8000c101d04 */
[----:B------:R0:W-:Y:S04]  /*1670*/  STG.E.128 [R138.64+0x10], R128 ;  /* 0x000010808a007986 */ /* 0x0001e8000c101d04 */
[----:B------:R-:W0:Y:S04]  /*1680*/  @P0 LDG.E.128 R100, [R140.64] ;  /* 0x000000048c640981 */ /* 0x000e28000c1e1d00 */
[----:B------:R-:W2:Y:S01]  /*1690*/  @P0 LDG.E.128 R104, [R140.64+0x10] ;  /* 0x000010048c680981 */ /* 0x000ea2000c1e1d00 */
[----:B------:R-:W-:-:S02]  /*16a0*/  @P5 MOV R151, 0x10 ;  /* 0x0000001000975802 */ /* 0x000fc40000000f00 */
[----:B------:R-:W-:-:S05]  /*16b0*/  @P5 IADD3 R150, R137, 0x180, RZ ;  /* 0x0000018089965810 */ /* 0x000fca0007ffe0ff */
[----:B------:R-:W-:-:S05]  /*16c0*/  @P5 IMAD.WIDE.U32 R150, R150, R151, c[0x0][0x170] ;  /* 0x00005c0096965625 */ /* 0x000fca00078e0097 */
[----:B-----5:R1:W5:Y:S01]  /*16d0*/  @P5 LDG.E.128 R108, [R150.64] ;  /* 0x00000004966c5981 */ /* 0x020362000c1e1d00 */
[----:B------:R-:W-:Y:S01]  /*16e0*/  @!P6 ISETP.NE.U32.AND P5, PT, RZ, c[0x0][0x180], PT ;  /* 0x00006000ff00ea0c */ /* 0x000fe20003fa5070 */
[----:B------:R-:W-:Y:S01]  /*16f0*/  BSSY B0, `(.L_x_12307) ;  /* 0x000001c000007945 */ /* 0x000fe20003800000 */
[----:B------:R-:W-:Y:S02]  /*1700*/  @!P6 ISETP.NE.U32.AND P3, PT, RZ, c[0x0][0x180], PT ;  /* 0x00006000ff00ea0c */ /* 0x000fe40003f65070 */
[----:B------:R-:W-:Y:S02]  /*1710*/  @!P6 ISETP.NE.U32.AND P4, PT, RZ, c[0x0][0x180], PT ;  /* 0x00006000ff00ea0c */ /* 0x000fe40003f85070 */
[----:B------:R-:W-:Y:S02]  /*1720*/  @!P6 ISETP.NE.AND.EX P5, PT, RZ, c[0x0][0x184], PT, P5 ;  /* 0x00006100ff00ea0c */ /* 0x000fe40003fa5350 */
[----:B------:R-:W-:Y:S01]  /*1730*/  @!P6 ISETP.NE.AND.EX P3, PT, RZ, c[0x0][0x184], PT, P3 ;  /* 0x00006100ff00ea0c */ /* 0x000fe20003f65330 */
[----:B-1----:R-:W-:Y:S01]  /*1740*/  IMAD.WIDE.U32 R150, R143, R136, c[0x0][0x188] ;  /* 0x000062008f967625 */ /* 0x002fe200078e0088 */
[----:B------:R-:W-:-:S02]  /*1750*/  @!P6 ISETP.NE.AND.EX P4, PT, RZ, c[0x0][0x184], PT, P4 ;  /* 0x00006100ff00ea0c */ /* 0x000fc40003f85340 */
[----:B------:R-:W-:Y:S02]  /*1760*/  @!P6 ISETP.NE.U32.AND P2, PT, RZ, c[0x0][0x180], PT ;  /* 0x00006000ff00ea0c */ /* 0x000fe40003f45070 */
[----:B------:R-:W-:Y:S02]  /*1770*/  @!P6 ISETP.NE.U32.AND P1, PT, RZ, c[0x0][0x180], PT ;  /* 0x00006000ff00ea0c */ /* 0x000fe40003f25070 */
[----:B------:R-:W-:Y:S02]  /*1780*/  @!P6 ISETP.NE.AND.EX P2, PT, RZ, c[0x0][0x184], PT, P2 ;  /* 0x00006100ff00ea0c */ /* 0x000fe40003f45320 */
[----:B------:R-:W-:Y:S02]  /*1790*/  @!P6 ISETP.NE.AND.EX P1, PT, RZ, c[0x0][0x184], PT, P1 ;  /* 0x00006100ff00ea0c */ /* 0x000fe40003f25310 */
[----:B0-----:R-:W-:Y:S02]  /*17a0*/  @!P6 FSEL R139, R103, RZ, P5 ;  /* 0x000000ff678be208 */ /* 0x001fe40002800000 */
[----:B------:R-:W-:-:S02]  /*17b0*/  @!P6 ISETP.NE.U32.AND P5, PT, RZ, c[0x0][0x180], PT ;  /* 0x00006000ff00ea0c */ /* 0x000fc40003fa5070 */
[----:B------:R-:W-:Y:S02]  /*17c0*/  @!P6 FSEL R137, R101, RZ, P3 ;  /* 0x000000ff6589e208 */ /* 0x000fe40001800000 */
        /* <DEDUP_REMOVED lines=14> */
.L_x_12308:
[----:B------:R-:W-:Y:S05]  /*18b0*/  BSYNC B0 ;  /* 0x0000000000007941 */ /* 0x000fea0003800000 */
.L_x_12307:
[----:B------:R-:W-:Y:S01]  /*18c0*/  BSSY B0, `(.L_x_12309) ;  /* 0x0000006000007945 */ /* 0x000fe20003800000 */
[----:B------:R-:W-:Y:S05]  /*18d0*/  @!P6 BRA `(.L_x_12310) ;  /* 0x000000400000e947 */ /* 0x000fea0003800000 */
[----:B-----5:R-:W-:-:S05]  /*18e0*/  PRMT R137, RZ, 0x7610, R108 ;  /* 0x00007610ff897816 */ /* 0x020fca000000006c */
[----:B------:R-:W-:-:S04]  /*18f0*/  FMUL.FTZ R142, R137, c[0x0][0x1ec] ;  /* 0x00007b00898e7a20 */ /* 0x000fc80000410000 */
[----:B------:R-:W-:-:S04]  /*1900*/  FMUL.FTZ R137, R9, R142 ;  /* 0x0000008e09897220 */ /* 0x000fc80000410000 */
[----:B------:R-:W-:Y:S02]  /*1910*/  @P0 FADD.FTZ R137, R101, R137 ;  /* 0x0000008965890221 */ /* 0x000fe40000010000 */
.L_x_12310:
[----:B------:R-:W-:Y:S05]  /*1920*/  BSYNC B0 ;  /* 0x0000000000007941 */ /* 0x000fea0003800000 */
.L_x_12309:
[----:B------:R-:W-:Y:S01]  /*1930*/  BSSY B0, `(.L_x_12311) ;  /* 0x0000006000007945 */ /* 0x000fe20003800000 */
[----:B------:R-:W-:Y:S05]  /*1940*/  @!P6 BRA `(.L_x_12312) ;  /* 0x000000400000e947 */ /* 0x000fea0003800000 */
[----:B-----5:R-:W-:-:S05]  /*1950*/  PRMT R138, RZ, 0x5410, R109 ;  /* 0x00005410ff8a7816 */ /* 0x020fca000000006d */
[----:B------:R-:W-:-:S04]  /*1960*/  FMUL.FTZ R143, R138, c[0x0][0x1ec] ;  /* 0x00007b008a8f7a20 */ /* 0x000fc80000410000 */
[----:B------:R-:W-:-:S04]  /*1970*/  FMUL.FTZ R138, R10, R143 ;  /* 0x0000008f0a8a7220 */ /* 0x000fc80000410000 */
[----:B------:R-:W-:Y:S02]  /*1980*/  @P0 FADD.FTZ R138, R102, R138 ;  /* 0x0000008a668a0221 */ /* 0x000fe40000010000 */
.L_x_12312:
[----:B------:R-:W-:Y:S05]  /*1990*/  BSYNC B0 ;  /* 0x0000000000007941 */ /* 0x000fea0003800000 */
.L_x_12311:
[----:B------:R-:W-:Y:S01]  /*19a0*/  BSSY B0, `(.L_x_12313) ;  /* 0x0000006000007945 */ /* 0x000fe20003800000 */
[----:B------:R-:W-:Y:S05]  /*19b0*/  @!P6 BRA `(.L_x_12314) ;  /* 0x000000400000e947 */ /* 0x000fea0003800000 */
[----:B-----5:R-:W-:-:S05]  /*19c0*/  PRMT R139, RZ, 0x7610, R109 ;  /* 0x00007610ff8b7816 */ /* 0x020fca000000006d */
[----:B------:R-:W-:-:S04]  /*19d0*/  FMUL.FTZ R142, R139, c[0x0][0x1ec] ;  /* 0x00007b008b8e7a20 */ /* 0x000fc80000410000 */
[----:B------:R-:W-:-:S04]  /*19e0*/  FMUL.FTZ R139, R11, R142 ;  /* 0x0000008e0b8b7220 */ /* 0x000fc80000410000 */
[----:B------:R-:W-:Y:S02]  /*19f0*/  @P0 FADD.FTZ R139, R103, R139 ;  /* 0x0000008b678b0221 */ /* 0x000fe40000010000 */
.L_x_12314:
[----:B------:R-:W-:Y:S05]  /*1a00*/  BSYNC B0 ;  /* 0x0000000000007941 */ /* 0x000fea0003800000 */
.L_x_12313:
[----:B------:R-:W-:Y:S01]  /*1a10*/  BSSY B0, `(.L_x_12315) ;  /* 0x0000006000007945 */ /* 0x000fe20003800000 */
[----:B------:R-:W-:Y:S05]  /*1a20*/  @!P6 BRA `(.L_x_12316) ;  /* 0x000000400000e947 */ /* 0x000fea0003800000 */
[----:B-----5:R-:W-:-:S05]  /*1a30*/  PRMT R140, RZ, 0x5410, R110 ;  /* 0x00005410ff8c7816 */ /* 0x020fca000000006e */
[----:B------:R-:W-:-:S04]  /*1a40*/  FMUL.FTZ R143, R140, c[0x0][0x1ec] ;  /* 0x00007b008c8f7a20 */ /* 0x000fc80000410000 */
[----:B------:R-:W-:-:S04]  /*1a50*/  FMUL.FTZ R140, R4, R143 ;  /* 0x0000008f048c7220 */ /* 0x000fc80000410000 */
[----:B------:R-:W-:Y:S02]  /*1a60*/  @P0 FADD.FTZ R140, R104, R140 ;  /* 0x0000008c688c0221 */ /* 0x000fe40000010000 */
.L_x_12316:
[----:B------:R-:W-:Y:S05]  /*1a70*/  BSYNC B0 ;  /* 0x0000000000007941 */ /* 0x000fea0003800000 */
.L_x_12315:
[----:B------:R-:W-:Y:S01]  /*1a80*/  BSSY B0, `(.L_x_12317) ;  /* 0x0000006000007945 */ /* 0x000fe20003800000 */
[----:B------:R-:W-:Y:S05]  /*1a90*/  @!P6 BRA `(.L_x_12318) ;  /* 0x000000400000e947 */ /* 0x000fea0003800000 */
[----:B-----5:R-:W-:-:S05]  /*1aa0*/  PRMT R141, RZ, 0x7610, R110 ;  /* 0x00007610ff8d7816 */ /* 0x020fca000000006e */
[----:B------:R-:W-:-:S04]  /*1ab0*/  FMUL.FTZ R142, R141, c[0x0][0x1ec] ;  /* 0x00007b008d8e7a20 */ /* 0x000fc80000410000 */
[----:B------:R-:W-:-:S04]  /*1ac0*/  FMUL.FTZ R141, R5, R142 ;  /* 0x0000008e058d7220 */ /* 0x000fc80000410000 */
[----:B------:R-:W-:Y:S02]  /*1ad0*/  @P0 FADD.FTZ R141, R105, R141 ;  /* 0x0000008d698d0221 */ /* 0x000fe40000010000 */
.L_x_12318:
[----:B------:R-:W-:Y:S05]  /*1ae0*/  BSYNC B0 ;  /* 0x0000000000007941 */ /* 0x000fea0003800000 */
.L_x_12317:
[----:B------:R-:W-:Y:S01]  /*1af0*/  BSSY B0, `(.L_x_12319) ;  /* 0x0000007000007945 */ /* 0x000fe20003800000 */
[----:B------:R-:W-:Y:S01]  /*1b00*/  @!P6 FSEL R142, R106, RZ, P3 ;  /* 0x000000ff6a8ee208 */ /* 0x000fe20001800000 */
[----:B------:R-:W-:Y:S05]  /*1b10*/  @!P6 BRA `(.L_x_12320) ;  /* 0x000000400000e947 */ /* 0x000fea0003800000 */
[----:B-----5:R-:W-:-:S05]  /*1b20*/  PRMT R142, RZ, 0x5410, R111 ;  /* 0x00005410ff8e7816 */ /* 0x020fca000000006f */
[----:B------:R-:W-:-:S04]  /*1b30*/  FMUL.FTZ R143, R142, c[0x0][0x1ec] ;  /* 0x00007b008e8f7a20 */ /* 0x000fc80000410000 */
[----:B------:R-:W-:-:S04]  /*1b40*/  FMUL.FTZ R142, R6, R143 ;  /* 0x0000008f068e7220 */ /* 0x000fc80000410000 */
[----:B------:R-:W-:Y:S02]  /*1b50*/  @P0 FADD.FTZ R142, R106, R142 ;  /* 0x0000008e6a8e0221 */ /* 0x000fe40000010000 */
.L_x_12320:
[----:B------:R-:W-:Y:S05]  /*1b60*/  BSYNC B0 ;  /* 0x0000000000007941 */ /* 0x000fea0003800000 */
.L_x_12319:
[----:B------:R-:W-:Y:S01]  /*1b70*/  BSSY B0, `(.L_x_12321) ;  /* 0x0000007000007945 */ /* 0x000fe20003800000 */
[----:B------:R-:W-:Y:S01]  /*1b80*/  @!P6 FSEL R143, R107, RZ, P4 ;  /* 0x000000ff6b8fe208 */ /* 0x000fe20002000000 */
[----:B------:R-:W-:Y:S05]  /*1b90*/  @!P6 BRA `(.L_x_12322) ;  /* 0x000000400000e947 */ /* 0x000fea0003800000 */
[----:B-----5:R-:W-:-:S05]  /*1ba0*/  PRMT R143, RZ, 0x7610, R111 ;  /* 0x00007610ff8f7816 */ /* 0x020fca000000006f */
[----:B------:R-:W-:-:S04]  /*1bb0*/  FMUL.FTZ R152, R143, c[0x0][0x1ec] ;  /* 0x00007b008f987a20 */ /* 0x000fc80000410000 */
[----:B------:R-:W-:-:S04]  /*1bc0*/  FMUL.FTZ R143, R7, R152 ;  /* 0x00000098078f7220 */ /* 0x000fc80000410000 */
[----:B------:R-:W-:Y:S02]  /*1bd0*/  @P0 FADD.FTZ R143, R107, R143 ;  /* 0x0000008f6b8f0221 */ /* 0x000fe40000010000 */
.L_x_12322:
[----:B------:R-:W-:Y:S05]  /*1be0*/  BSYNC B0 ;  /* 0x0000000000007941 */ /* 0x000fea0003800000 */
.L_x_12321:
        /* <DEDUP_REMOVED lines=39> */
.L_x_12329:
        /* <DEDUP_REMOVED lines=84> */
.L_x_12330:
        /* <DEDUP_REMOVED lines=28> */
[----:B-1----:R-:W-:Y:S01]  /*2560*/  FADD.FTZ R150, R156, R151 ;  /* 0x000000979c967221 */ /* 0x002fe20000010000 */
[----:B------:R-:W-:Y:S01]  /*2570*/  IADD3 R156, R153, R158, RZ ;  /* 0x0000009e999c7210 */ /* 0x000fe20007ffe0ff */
[----:B------:R-:W-:Y:S01]  /*2580*/  FMUL.FTZ R157, R162, R157 ;  /* 0x0000009da29d7220 */ /* 0x000fe20000410000 */
[----:B------:R-:W-:Y:S03]  /*2590*/  I2F R158, R158 ;  /* 0x0000009e009e7306 */ /* 0x000fe60000201400 */
[----:B------:R-:W-:-:S02]  /*25a0*/  FMUL.FTZ R154, R157, R154 ;  /* 0x0000009a9d9a7220 */ /* 0x000fc40000410000 */
[----:B0-----:R-:W-:-:S03]  /*25b0*/  FMUL.FTZ R157, R161, R164 ;  /* 0x000000a4a19d7220 */ /* 0x001fc60000410000 */
[----:B------:R-:W0:Y:S01]  /*25c0*/  I2F R156, R156 ;  /* 0x0000009c009c7306 */ /* 0x000e220000201400 */
[----:B------:R-:W-:Y:S02]  /*25d0*/  FFMA.FTZ R150, R161, R154, R150 ;  /* 0x0000009aa1967223 */ /* 0x000fe40000010096 */
[----:B------:R-:W1:Y:S04]  /*25e0*/  SHFL.DOWN PT, R154, R157, 0x1, 0x1f ;  /* 0x08201f009d9a7f89 */ /* 0x000e6800000e0000 */
[----:B------:R-:W2:Y:S01]  /*25f0*/  SHFL.DOWN PT, R151, R150, 0x1, 0x1f ;  /* 0x08201f0096977f89 */ /* 0x000ea200000e0000 */
        /* <DEDUP_REMOVED lines=9> */
[----:B------:R0:W1:Y:S01]  /*2690*/  SHFL.IDX PT, R157, R154, RZ, 0x1f ;  /* 0x00001fff9a9d7589 */ /* 0x00006200000e0000 */
[----:B------:R-:W-:-:S02]  /*26a0*/  MOV R150, c[0x0][0x1e0] ;  /* 0x0000780000967a02 */ /* 0x000fc40000000f00 */
[----:B------:R-:W-:Y:S01]  /*26b0*/  FFMA.FTZ R159, R153, R159, R152 ;  /* 0x0000009f999f7223 */ /* 0x000fe20000010098 */
[----:B------:R-:W-:-:S04]  /*26c0*/  @!P0 LEA R152, P2, R144, c[0x0][0x1a0], 0x2 ;  /* 0x0000680090988a11 */ /* 0x000fc800078410ff */
[C---:B------:R-:W-:Y:S01]  /*26d0*/  @!P0 LEA.HI.X R153, R144.reuse, c[0x0][0x1a4], R155, 0x2, P2 ;  /* 0x0000690090998a11 */ /* 0x040fe200010f149b */
[----:B------:R-:W2:Y:S01]  /*26e0*/  SHFL.IDX PT, R159, R159, RZ, 0x1f ;  /* 0x00001fff9f9f7589 */ /* 0x000ea200000e0000 */
[----:B0-----:R-:W-:-:S04]  /*26f0*/  @!P0 LEA R154, P2, R144, c[0x0][0x1a8], 0x2 ;  /* 0x00006a00909a8a11 */ /* 0x001fc800078410ff */
[----:B------:R-:W-:Y:S01]  /*2700*/  @!P0 LEA.HI.X R155, R144, c[0x0][0x1ac], R155, 0x2, P2 ;  /* 0x00006b00909b8a11 */ /* 0x000fe200010f149b */
[----:B-1----:R-:W-:Y:S01]  /*2710*/  FMUL.FTZ R151, R157, R157 ;  /* 0x0000009d9d977220 */ /* 0x002fe20000410000 */
[----:B------:R0:W-:Y:S04]  /*2720*/  @!P0 STG.E [R152.64], R157 ;  /* 0x0000009d98008986 */ /* 0x0001e8000c101904 */
[----:B------:R-:W-:Y:S01]  /*2730*/  FSEL R151, R151, RZ, P1 ;  /* 0x000000ff97977208 */ /* 0x000fe20000800000 */
[----:B--2---:R-:W-:-:S04]  /*2740*/  FFMA.FTZ R150, R159, R150, c[0x0][0x228] ;  /* 0x00008a009f967623 */ /* 0x004fc80000010096 */
[----:B------:R-:W-:-:S06]  /*2750*/  FADD.FTZ R150, R150, R151 ;  /* 0x0000009796967221 */ /* 0x000fcc0000010000 */
[----:B------:R-:W1:Y:S02]  /*2760*/  MUFU.RSQ R150, R150 ;  /* 0x0000009600967308 */ /* 0x000e640000001400 */
[----:B-1----:R0:W-:Y:S01]  /*2770*/  @!P0 STG.E [R154.64], R150 ;  /* 0x000000969a008986 */ /* 0x0021e2000c101904 */
[----:B------:R-:W-:-:S13]  /*2780*/  ISETP.GE.AND P0, PT, R149, 0x1, PT ;  /* 0x000000019500780c */ /* 0x000fda0003f06270 */
[----:B------:R-:W-:Y:S05]  /*2790*/  @!P0 BRA `(.L_x_12326) ;  /* 0x0000082000008947 */ /* 0x000fea0003800000 */
[----:B0-----:R-:W-:-:S05]  /*27a0*/  FSEL R151, R157, RZ, !P1 ;  /* 0x000000ff9d977208 */ /* 0x001fca0004800000 */
[----:B------:R-:W-:Y:S01]  /*27b0*/  FADD.FTZ R157, -R151, R112 ;  /* 0x00000070979d7221 */ /* 0x000fe20000010100 */
[----:B------:R-:W-:Y:S01]  /*27c0*/  IADD3 R112, R149, -0x1, RZ ;  /* 0xffffffff95707810 */ /* 0x000fe20007ffe0ff */
        /* <DEDUP_REMOVED lines=8> */
[----:B------:R-:W-:Y:S02]  /*2850*/  IMAD R112, R112, c[0x0][0x168], RZ ;  /* 0x00005a0070707a24 */ /* 0x000fe400078e02ff */
[C---:B------:R-:W-:Y:S02]  /*2860*/  FADD.FTZ R153, -R151.reuse, R116 ;  /* 0x0000007497997221 */ /* 0x040fe40000010100 */
[----:B------:R-:W-:-:S02]  /*2870*/  FADD.FTZ R165, -R151, R120 ;  /* 0x0000007897a57221 */ /* 0x000fc40000010100 */
[C---:B------:R-:W-:Y:S02]  /*2880*/  FADD.FTZ R135, -R151.reuse, R135 ;  /* 0x0000008797877221 */ /* 0x040fe40000010100 */
[C---:B------:R-:W-:Y:S02]  /*2890*/  FMUL.FTZ R114, R150.reuse, R117 ;  /* 0x0000007596727220 */ /* 0x040fe40000410000 */
[----:B------:R-:W-:Y:S02]  /*28a0*/  FADD.FTZ R122, -R151, R122 ;  /* 0x0000007a977a7221 */ /* 0x000fe40000010100 */
[C---:B------:R-:W-:Y:S02]  /*28b0*/  FMUL.FTZ R155, R150.reuse, R155 ;  /* 0x0000009b969b7220 */ /* 0x040fe40000410000 */
[C---:B------:R-:W-:Y:S02]  /*28c0*/  FMUL.FTZ R116, R150.reuse, R119 ;  /* 0x0000007796747220 */ /* 0x040fe40000410000 */
[----:B------:R-:W-:-:S02]  /*28d0*/  FMUL.FTZ R157, R150, R157 ;  /* 0x0000009d969d7220 */ /* 0x000fc40000410000 */
[C---:B------:R-:W-:Y:S02]  /*28e0*/  FMUL.FTZ R120, R150.reuse, R113 ;  /* 0x0000007196787220 */ /* 0x040fe40000410000 */
[C---:B------:R-:W-:Y:S02]  /*28f0*/  FADD.FTZ R123, -R151.reuse, R123 ;  /* 0x0000007b977b7221 */ /* 0x040fe40000010100 */
[C---:B------:R-:W-:Y:S02]  /*2900*/  FMUL.FTZ R152, R150.reuse, R121 ;  /* 0x0000007996987220 */ /* 0x040fe40000410000 */
[C---:B------:R-:W-:Y:S02]  /*2910*/  FADD.FTZ R161, -R151.reuse, R124 ;  /* 0x0000007c97a17221 */ /* 0x040fe40000010100 */
[----:B------:R-:W-:Y:S02]  /*2920*/  FADD.FTZ R125, -R151, R125 ;  /* 0x0000007d977d7221 */ /* 0x000fe40000010100 */
[----:B------:R-:W-:-:S02]  /*2930*/  FMUL.FTZ R121, R150, R132 ;  /* 0x0000008496797220 */ /* 0x000fc40000410000 */
[C---:B------:R-:W-:Y:S01]  /*2940*/  FMUL.FTZ R154, R150.reuse, R131 ;  /* 0x00000083969a7220 */ /* 0x040fe20000410000 */
[----:B------:R-:W-:Y:S01]  /*2950*/  SHF.R.S32.HI R131, RZ, 0x1f, R112 ;  /* 0x0000001fff837819 */ /* 0x000fe20000011470 */
[----:B------:R-:W-:Y:S02]  /*2960*/  FADD.FTZ R128, -R151, R128 ;  /* 0x0000008097807221 */ /* 0x000fe40000010100 */
[C---:B------:R-:W-:Y:S01]  /*2970*/  FMUL.FTZ R132, R150.reuse, R135 ;  /* 0x0000008796847220 */ /* 0x040fe20000410000 */
[----:B------:R-:W-:Y:S01]  /*2980*/  LEA.HI R131, R131, R112, RZ, 0x3 ;  /* 0x0000007083837211 */ /* 0x000fe200078f18ff */
[----:B------:R-:W-:Y:S02]  /*2990*/  FFMA.FTZ R119, R65, R114, R97 ;  /* 0x0000007241777223 */ /* 0x000fe40000010061 */
[----:B------:R-:W-:Y:S01]  /*29a0*/  FADD.FTZ R137, -R151, R137 ;  /* 0x0000008997897221 */ /* 0x000fe20000010100 */
[----:B------:R-:W-:Y:S01]  /*29b0*/  LEA.HI.SX32 R131, R131, R2, 0x1d ;  /* 0x0000000283837211 */ /* 0x000fe200078feaff */
[----:B------:R-:W-:-:S02]  /*29c0*/  FMUL.FTZ R153, R150, R153 ;  /* 0x0000009996997220 */ /* 0x000fc40000410000 */
[----:B------:R-:W-:Y:S02]  /*29d0*/  FMUL.FTZ R113, R150, R122 ;  /* 0x0000007a96717220 */ /* 0x000fe40000410000 */
[----:B------:R-:W-:Y:S02]  /*29e0*/  FFMA.FTZ R155, R66, R155, R98 ;  /* 0x0000009b429b7223 */ /* 0x000fe40000010062 */
[----:B------:R-:W-:Y:S02]  /*29f0*/  FFMA.FTZ R114, R60, R157, R92 ;  /* 0x0000009d3c727223 */ /* 0x000fe4000001005c */
[----:B------:R-:W-:Y:S02]  /*2a00*/  FFMA.FTZ R135, R61, R120, R93 ;  /* 0x000000783d877223 */ /* 0x000fe4000001005d */
[----:B------:R-:W-:Y:S02]  /*2a10*/  FFMA.FTZ R116, R67, R116, R99 ;  /* 0x0000007443747223 */ /* 0x000fe40000010063 */
[----:B------:R-:W-:Y:S01]  /*2a20*/  FMUL.FTZ R122, R150, R123 ;  /* 0x0000007b967a7220 */ /* 0x000fe20000410000 */
[----:B------:R-:W-:Y:S01]  /*2a30*/  F2FP.BF16.PACK_AB R114, R135, R114 ;  /* 0x000000728772723e */ /* 0x000fe200000010ff */
[----:B------:R-:W-:-:S02]  /*2a40*/  FADD.FTZ R163, -R151, R126 ;  /* 0x0000007e97a37221 */ /* 0x000fc40000010100 */
[C---:B------:R-:W-:Y:S02]  /*2a50*/  FADD.FTZ R127, -R151.reuse, R127 ;  /* 0x0000007f977f7221 */ /* 0x040fe40000010100 */
[C---:B------:R-:W-:Y:S02]  /*2a60*/  FMUL.FTZ R161, R150.reuse, R161 ;  /* 0x000000a196a17220 */ /* 0x040fe40000410000 */
[C---:B------:R-:W-:Y:S02]  /*2a70*/  FMUL.FTZ R118, R150.reuse, R125 ;  /* 0x0000007d96767220 */ /* 0x040fe40000410000 */
[----:B------:R-:W-:Y:S02]  /*2a80*/  FMUL.FTZ R117, R150, R128 ;  /* 0x0000008096757220 */ /* 0x000fe40000410000 */
[C---:B------:R-:W-:Y:S02]  /*2a90*/  FADD.FTZ R133, -R151.reuse, R133 ;  /* 0x0000008597857221 */ /* 0x040fe40000010100 */
[----:B------:R-:W-:-:S02]  /*2aa0*/  FADD.FTZ R134, -R151, R134 ;  /* 0x0000008697867221 */ /* 0x000fc40000010100 */
[C---:B------:R-:W-:Y:S02]  /*2ab0*/  FADD.FTZ R130, -R151.reuse, R130 ;  /* 0x0000008297827221 */ /* 0x040fe40000010100 */
[----:B------:R-:W-:Y:S02]  /*2ac0*/  FMUL.FTZ R128, R150, R137 ;  /* 0x0000008996807220 */ /* 0x000fe40000410000 */
[----:B------:R-:W-:Y:S02]  /*2ad0*/  FFMA.FTZ R112, R64, R153, R96 ;  /* 0x0000009940707223 */ /* 0x000fe40000010060 */
[----:B------:R-:W-:Y:S01]  /*2ae0*/  FFMA.FTZ R120, R54, R113, R86 ;  /* 0x0000007136787223 */ /* 0x000fe20000010056 */
[----:B------:R-:W-:Y:S01]  /*2af0*/  F2FP.BF16.PACK_AB R113, R116, R155 ;  /* 0x0000009b7471723e */ /* 0x000fe200000010ff */
[----:B------:R-:W-:Y:S01]  /*2b00*/  FADD.FTZ R138, -R151, R138 ;  /* 0x0000008a978a7221 */ /* 0x000fe20000010100 */
[----:B------:R-:W-:Y:S01]  /*2b10*/  F2FP.BF16.PACK_AB R112, R119, R112 ;  /* 0x000000707770723e */ /* 0x000fe200000010ff */
[----:B------:R-:W-:-:S02]  /*2b20*/  FADD.FTZ R139, -R151, R139 ;  /* 0x0000008b978b7221 */ /* 0x000fc40000010100 */
[----:B------:R-:W-:Y:S02]  /*2b30*/  FFMA.FTZ R137, R55, R122, R87 ;  /* 0x0000007a37897223 */ /* 0x000fe40000010057 */
[C---:B------:R-:W-:Y:S02]  /*2b40*/  FMUL.FTZ R163, R150.reuse, R163 ;  /* 0x000000a396a37220 */ /* 0x040fe40000410000 */
[----:B------:R-:W-:Y:S01]  /*2b50*/  FMUL.FTZ R124, R150, R127 ;  /* 0x0000007f967c7220 */ /* 0x000fe20000410000 */
[----:B------:R-:W-:Y:S01]  /*2b60*/  F2FP.BF16.PACK_AB R119, R137, R120 ;  /* 0x000000788977723e */ /* 0x000fe200000010ff */
[----:B------:R-:W-:Y:S02]  /*2b70*/  FFMA.FTZ R116, R56, R161, R88 ;  /* 0x000000a138747223 */ /* 0x000fe40000010058 */
[----:B------:R-:W-:Y:S02]  /*2b80*/  FFMA.FTZ R135, R57, R118, R89 ;  /* 0x0000007639877223 */ /* 0x000fe40000010059 */
[----:B------:R-:W-:-:S02]  /*2b90*/  FADD.FTZ R129, -R151, R129 ;  /* 0x0000008197817221 */ /* 0x000fc40000010100 */
[----:B------:R-:W-:Y:S01]  /*2ba0*/  FADD.FTZ R136, -R151, R136 ;  /* 0x0000008897887221 */ /* 0x000fe20000010100 */
[----:B------:R-:W-:Y:S01]  /*2bb0*/  F2FP.BF16.PACK_AB R116, R135, R116 ;  /* 0x000000748774723e */ /* 0x000fe200000010ff */
[C---:B------:R-:W-:Y:S02]  /*2bc0*/  FMUL.FTZ R126, R150.reuse, R133 ;  /* 0x00000085967e7220 */ /* 0x040fe40000410000 */
[C---:B------:R-:W-:Y:S02]  /*2bd0*/  FMUL.FTZ R125, R150.reuse, R134 ;  /* 0x00000086967d7220 */ /* 0x040fe40000410000 */
[C---:B------:R-:W-:Y:S02]  /*2be0*/  FMUL.FTZ R123, R150.reuse, R130 ;  /* 0x00000082967b7220 */ /* 0x040fe40000410000 */
[C---:B------:R-:W-:Y:S02]  /*2bf0*/  FMUL.FTZ R127, R150.reuse, R138 ;  /* 0x0000008a967f7220 */ /* 0x040fe40000410000 */
[----:B------:R-:W-:-:S02]  /*2c00*/  FMUL.FTZ R130, R150, R139 ;  /* 0x0000008b96827220 */ /* 0x000fc40000410000 */
[C---:B------:R-:W-:Y:S02]  /*2c10*/  FADD.FTZ R115, -R151.reuse, R115 ;  /* 0x0000007397737221 */ /* 0x040fe40000010100 */
[----:B------:R-:W-:Y:S02]  /*2c20*/  FADD.FTZ R142, -R151, R142 ;  /* 0x0000008e978e7221 */ /* 0x000fe40000010100 */
[----:B------:R-:W-:Y:S02]  /*2c30*/  FFMA.FTZ R163, R58, R163, R90 ;  /* 0x000000a33aa37223 */ /* 0x000fe4000001005a */
[----:B------:R-:W-:Y:S02]  /*2c40*/  FFMA.FTZ R124, R59, R124, R91 ;  /* 0x0000007c3b7c7223 */ /* 0x000fe4000001005b */
[C---:B------:R-:W-:Y:S02]  /*2c50*/  FADD.FTZ R149, -R151.reuse, R140 ;  /* 0x0000008c97957221 */ /* 0x040fe40000010100 */
[----:B------:R-:W-:-:S02]  /*2c60*/  FADD.FTZ R141, -R151, R141 ;  /* 0x0000008d978d7221 */ /* 0x000fc40000010100 */
[----:B------:R-:W-:Y:S02]  /*2c70*/  FMUL.FTZ R134, R150, R129 ;  /* 0x0000008196867220 */ /* 0x000fe40000410000 */
[----:B------:R-:W-:Y:S02]  /*2c80*/  FFMA.FTZ R120, R48, R121, R80 ;  /* 0x0000007930787223 */ /* 0x000fe40000010050 */
[----:B------:R-:W-:Y:S02]  /*2c90*/  FMUL.FTZ R129, R150, R136 ;  /* 0x0000008896817220 */ /* 0x000fe40000410000 */
[----:B------:R-:W-:Y:S02]  /*2ca0*/  FFMA.FTZ R135, R49, R126, R81 ;  /* 0x0000007e31877223 */ /* 0x000fe40000010051 */
[----:B------:R-:W-:Y:S02]  /*2cb0*/  FFMA.FTZ R121, R50, R125, R82 ;  /* 0x0000007d32797223 */ /* 0x000fe40000010052 */
[----:B------:R-:W-:Y:S01]  /*2cc0*/  FADD.FTZ R143, -R151, R143 ;  /* 0x0000008f978f7221 */ /* 0x000fe20000010100 */
[----:B------:R-:W-:Y:S01]  /*2cd0*/  F2FP.BF16.PACK_AB R120, R135, R120 ;  /* 0x000000788778723e */ /* 0x000fe200000010ff */
[----:B------:R-:W-:Y:S01]  /*2ce0*/  FFMA.FTZ R125, R42, R127, R74 ;  /* 0x0000007f2a7d7223 */ /* 0x000fe2000001004a */
[----:B------:R-:W-:Y:S01]  /*2cf0*/  MOV R135, 0x10 ;  /* 0x0000001000877802 */ /* 0x000fe20000000f00 */
[----:B------:R-:W-:-:S02]  /*2d00*/  FFMA.FTZ R130, R43, R130, R75 ;  /* 0x000000822b827223 */ /* 0x000fc4000001004b */
[C---:B------:R-:W-:Y:S02]  /*2d10*/  FMUL.FTZ R159, R150.reuse, R159 ;  /* 0x0000009f969f7220 */ /* 0x040fe40000410000 */
[----:B------:R-:W-:Y:S01]  /*2d20*/  FMUL.FTZ R140, R150, R115 ;  /* 0x00000073968c7220 */ /* 0x000fe20000410000 */
[----:B------:R-:W-:Y:S01]  /*2d30*/  F2FP.BF16.PACK_AB R125, R130, R125 ;  /* 0x0000007d827d723e */ /* 0x000fe200000010ff */
[----:B------:R-:W-:Y:S01]  /*2d40*/  FMUL.FTZ R133, R150, R142 ;  /* 0x0000008e96857220 */ /* 0x000fe20000410000 */
[----:B------:R-:W-:Y:S01]  /*2d50*/  IADD3 R130, R131, 0x80, RZ ;  /* 0x0000008083827810 */ /* 0x000fe20007ffe0ff */
[----:B------:R-:W-:Y:S01]  /*2d60*/  FFMA.FTZ R122, R44, R117, R76 ;  /* 0x000000752c7a7223 */ /* 0x000fe2000001004c */
[----:B------:R-:W-:Y:S01]  /*2d70*/  F2FP.BF16.PACK_AB R117, R124, R163 ;  /* 0x000000a37c75723e */ /* 0x000fe200000010ff */
[----:B------:R-:W-:Y:S02]  /*2d80*/  FFMA.FTZ R132, R51, R132, R83 ;  /* 0x0000008433847223 */ /* 0x000fe40000010053 */
[----:B------:R-:W-:-:S02]  /*2d90*/  FMUL.FTZ R165, R150, R165 ;  /* 0x000000a596a57220 */ /* 0x000fc40000410000 */
[----:B------:R-:W-:Y:S01]  /*2da0*/  FMUL.FTZ R149, R150, R149 ;  /* 0x0000009596957220 */ /* 0x000fe20000410000 */
[----:B------:R-:W-:Y:S01]  /*2db0*/  F2FP.BF16.PACK_AB R121, R132, R121 ;  /* 0x000000798479723e */ /* 0x000fe200000010ff */
[----:B------:R-:W-:Y:S01]  /*2dc0*/  FMUL.FTZ R136, R150, R141 ;  /* 0x0000008d96887220 */ /* 0x000fe20000410000 */
[----:B------:R-:W-:Y:S01]  /*2dd0*/  IADD3 R132, R131, 0x100, RZ ;  /* 0x0000010083847810 */ /* 0x000fe20007ffe0ff */
[----:B------:R-:W-:Y:S02]  /*2de0*/  FFMA.FTZ R124, R40, R129, R72 ;  /* 0x00000081287c7223 */ /* 0x000fe40000010048 */
[----:B------:R-:W-:Y:S02]  /*2df0*/  FMUL.FTZ R150, R150, R143 ;  /* 0x0000008f96967220 */ /* 0x000fe40000410000 */
[----:B------:R-:W-:Y:S02]  /*2e00*/  FFMA.FTZ R129, R41, R128, R73 ;  /* 0x0000008029817223 */ /* 0x000fe40000010049 */
[----:B------:R-:W-:-:S02]  /*2e10*/  FFMA.FTZ R115, R62, R159, R94 ;  /* 0x0000009f3e737223 */ /* 0x000fc4000001005e */
[----:B------:R-:W-:Y:S01]  /*2e20*/  FFMA.FTZ R140, R63, R140, R95 ;  /* 0x0000008c3f8c7223 */ /* 0x000fe2000001005f */
[----:B------:R-:W-:Y:S01]  /*2e30*/  F2FP.BF16.PACK_AB R124, R129, R124 ;  /* 0x0000007c817c723e */ /* 0x000fe200000010ff */
        /* <DEDUP_REMOVED lines=24> */
.L_x_12326:
[----:B0-----:R-:W-:Y:S05]  /*2fc0*/  BSYNC B0 ;  /* 0x0000000000007941 */ /* 0x001fea0003800000 */
.L_x_12325:
[----:B------:R-:W-:Y:S02]  /*2fd0*/  IADD3 R144, R144, c[0x0][0x160], RZ ;  /* 0x0000580090907a10 */ /* 0x000fe40007ffe0ff */
[----:B------:R-:W-:-:S02]  /*2fe0*/  LOP3.LUT P1, RZ, R146, 0xff, RZ, 0xc0, !PT ;  /* 0x000000ff92ff7812 */ /* 0x000fc4000782c0ff */
[----:B------:R-:W-:Y:S02]  /*2ff0*/  ISETP.GE.AND P0, PT, R144, c[0x0][0x164], PT ;  /* 0x0000590090007a0c */ /* 0x000fe40003f06270 */
[----:B------:R-:W-:-:S11]  /*3000*/  SEL R146, RZ, 0x1, P1 ;  /* 0x00000001ff927807 */ /* 0x000fd60000800000 */
[----:B-----5:R-:W-:Y:S01]  /*3010*/  @P0 CALL.REL.NOINC `(.L_x_12327) ;  /* 0x0000001000000944 */ /* 0x020fe20003c00000 */
[----:B------:R-:W-:Y:S05]  /*3020*/  BRA `(.L_x_12328) ;  /* 0xffffd3f000007947 */ /* 0x000fea000383ffff */
.L_x_12327:
[----:B------:R-:W-:Y:S05]  /*3030*/  EXIT ;  /* 0x000000000000794d */ /* 0x000fea0003800000 */
.L_x_12323:
[----:B------:R-:W-:Y:S01]  /*3040*/  HFMA2.MMA R157, -RZ, RZ, 0, 5.9604644775390625e-08 ;  /* 0x00000001ff9d7435 */ /* 0x000fe200000001ff */
[----:B------:R-:W-:Y:S02]  /*3050*/  MOV R156, 0x1f ;  /* 0x0000001f009c7802 */ /* 0x000fe40000000f00 */
[----:B------:R-:W-:Y:S02]  /*3060*/  MOV R151, 0xffffffff ;  /* 0xffffffff00977802 */ /* 0x000fe40000000f00 */
[----:B------:R-:W-:Y:S02]  /*3070*/  MOV R152, 0x3090 ;  /* 0x0000309000987802 */ /* 0x000fe40000000f00 */
[----:B-----5:R-:W-:Y:S05]  /*3080*/  CALL.REL.NOINC `($__internal_71_$__cuda_sm70_shflsync_bfly_p) ;  /* 0x0000078000007944 */ /* 0x020fea0003c00000 */
[----:B01----:R-:W-:Y:S05]  /*3090*/  BRA `(.L_x_12329) ;  /* 0xffffedc000007947 */ /* 0x003fea000383ffff */
.L_x_12324:
[----:B------:R-:W-:Y:S01]  /*30a0*/  HFMA2.MMA R157, -RZ, RZ, 0, 1.1920928955078125e-07 ;  /* 0x00000002ff9d7435 */ /* 0x000fe200000001ff */
[----:B------:R-:W-:Y:S02]  /*30b0*/  MOV R156, 0x1f ;  /* 0x0000001f009c7802 */ /* 0x000fe40000000f00 */
[----:B------:R-:W-:Y:S02]  /*30c0*/  MOV R151, 0xffffffff ;  /* 0xffffffff00977802 */ /* 0x000fe40000000f00 */
[----:B------:R-:W-:-:S02]  /*30d0*/  MOV R152, 0x30f0 ;  /* 0x000030f000987802 */ /* 0x000fc40000000f00 */
[----:B-----5:R-:W-:Y:S05]  /*30e0*/  CALL.REL.NOINC `($__internal_71_$__cuda_sm70_shflsync_bfly_p) ;  /* 0x0000072000007944 */ /* 0x020fea0003c00000 */
[----:B0-----:R-:W-:Y:S01]  /*30f0*/  HFMA2.MMA R157, -RZ, RZ, 0, 2.384185791015625e-07 ;  /* 0x00000004ff9d7435 */ /* 0x001fe200000001ff */
[----:B-1----:R-:W-:Y:S01]  /*3100*/  FADD.FTZ R158, R158, R151 ;  /* 0x000000979e9e7221 */ /* 0x002fe20000010000 */
[----:B------:R-:W-:-:S02]  /*3110*/  MOV R156, 0x1f ;  /* 0x0000001f009c7802 */ /* 0x000fc40000000f00 */
[----:B------:R-:W-:Y:S02]  /*3120*/  MOV R151, 0xffffffff ;  /* 0xffffffff00977802 */ /* 0x000fe40000000f00 */
[----:B------:R-:W-:Y:S02]  /*3130*/  MOV R152, 0x3150 ;  /* 0x0000315000987802 */ /* 0x000fe40000000f00 */
[----:B------:R-:W-:Y:S05]  /*3140*/  CALL.REL.NOINC `($__internal_71_$__cuda_sm70_shflsync_bfly_p) ;  /* 0x000006c000007944 */ /* 0x000fea0003c00000 */
[----:B0-----:R-:W-:Y:S01]  /*3150*/  HFMA2.MMA R157, -RZ, RZ, 0, 4.76837158203125e-07 ;  /* 0x00000008ff9d7435 */ /* 0x001fe200000001ff */
[----:B-1----:R-:W-:Y:S01]  /*3160*/  FADD.FTZ R158, R158, R151 ;  /* 0x000000979e9e7221 */ /* 0x002fe20000010000 */
[----:B------:R-:W-:Y:S02]  /*3170*/  MOV R156, 0x1f ;  /* 0x0000001f009c7802 */ /* 0x000fe40000000f00 */
[----:B------:R-:W-:Y:S02]  /*3180*/  MOV R151, 0xffffffff ;  /* 0xffffffff00977802 */ /* 0x000fe40000000f00 */
[----:B------:R-:W-:Y:S02]  /*3190*/  MOV R152, 0x31b0 ;  /* 0x000031b000987802 */ /* 0x000fe40000000f00 */
[----:B------:R-:W-:Y:S05]  /*31a0*/  CALL.REL.NOINC `($__internal_71_$__cuda_sm70_shflsync_bfly_p) ;  /* 0x0000066000007944 */ /* 0x000fea0003c00000 */
[----:B0-----:R-:W-:Y:S01]  /*31b0*/  HFMA2.MMA R157, -RZ, RZ, 0, 9.5367431640625e-07 ;  /* 0x00000010ff9d7435 */ /* 0x001fe200000001ff */
[----:B-1----:R-:W-:Y:S01]  /*31c0*/  FADD.FTZ R158, R158, R151 ;  /* 0x000000979e9e7221 */ /* 0x002fe20000010000 */
[----:B------:R-:W-:-:S02]  /*31d0*/  MOV R156, 0x1f ;  /* 0x0000001f009c7802 */ /* 0x000fc40000000f00 */
[----:B------:R-:W-:Y:S02]  /*31e0*/  MOV R151, 0xffffffff ;  /* 0xffffffff00977802 */ /* 0x000fe40000000f00 */
[----:B------:R-:W-:Y:S02]  /*31f0*/  MOV R152, 0x3210 ;  /* 0x0000321000987802 */ /* 0x000fe40000000f00 */
[----:B------:R-:W-:Y:S05]  /*3200*/  CALL.REL.NOINC `($__internal_71_$__cuda_sm70_shflsync_bfly_p) ;  /* 0x0000060000007944 */ /* 0x000fea0003c00000 */
        /* <DEDUP_REMOVED lines=70> */
[----:B------:R-:W-:Y:S05]  /*3670*/  CALL.REL.NOINC `($__internal_71_$__cuda_sm70_shflsync_bfly_p) ;  /* 0x0000019000007944 */ /* 0x000fea0003c00000 */
[----:B0-----:R-:W-:Y:S01]  /*3680*/  HFMA2.MMA R157, -RZ, RZ, 0, 1.1920928955078125e-07 ;  /* 0x00000002ff9d7435 */ /* 0x001fe200000001ff */
[----:B-1----:R-:W-:Y:S01]  /*3690*/  FADD.FTZ R158, R158, R151 ;  /* 0x000000979e9e7221 */ /* 0x002fe20000010000 */
[----:B------:R-:W-:Y:S02]  /*36a0*/  MOV R156, 0x1f ;  /* 0x0000001f009c7802 */ /* 0x000fe40000000f00 */
[----:B------:R-:W-:Y:S02]  /*36b0*/  MOV R151, 0xffffffff ;  /* 0xffffffff00977802 */ /* 0x000fe40000000f00 */
[----:B------:R-:W-:Y:S02]  /*36c0*/  MOV R152, 0x36e0 ;  /* 0x000036e000987802 */ /* 0x000fe40000000f00 */
[----:B------:R-:W-:Y:S05]  /*36d0*/  CALL.REL.NOINC `($__internal_71_$__cuda_sm70_shflsync_bfly_p) ;  /* 0x0000013000007944 */ /* 0x000fea0003c00000 */
        /* <DEDUP_REMOVED lines=18> */
[----:B01----:R-:W-:Y:S05]  /*3800*/  BRA `(.L_x_12330) ;  /* 0xffffeb9000007947 */ /* 0x003fea000383ffff */
        .weak           $__internal_71_$__cuda_sm70_shflsync_bfly_p
        .type           $__internal_71_$__cuda_sm70_shflsync_bfly_p,@function
        .size           $__internal_71_$__cuda_sm70_shflsync_bfly_p,(.L_x_29135 - $__internal_71_$__cuda_sm70_shflsync_bfly_p)
$__internal_71_$__cuda_sm70_shflsync_bfly_p:
[----:B------:R-:W-:Y:S01]  /*3810*/  HFMA2.MMA R153, -RZ, RZ, 0, 0 ;  /* 0x00000000ff997435 */ /* 0x000fe200000001ff */
[----:B------:R-:W-:Y:S04]  /*3820*/  WARPSYNC R151 ;  /* 0x0000009700007348 */ /* 0x000fe80003800000 */
[----:B------:R0:W1:Y:S01]  /*3830*/  SHFL.BFLY PT, R151, R158, R157, R156 ;  /* 0x0c00009d9e977389 */ /* 0x00006200000e009c */
[----:B------:R-:W-:Y:S05]  /*3840*/  RET.REL.NODEC R152 `(_ZN10layer_norm13ln_fwd_kernelINS_13Kernel_traitsIf13__nv_bfloat16fS2_fjLj4096ELj1ELj1ELj4ELj16ENS_18Kernel_traits_baseILj4096EfS2_fS2_fjLj128EEEEELb0ELb1ELb1ELb1EEEvNS_9FwdParamsE) ;  /* 0xffffc7b098007950 */ /* 0x000fea0003c3ffff */
.L_x_12331:
        /* <DEDUP_REMOVED lines=11> */
.L_x_29135:


//--------------------- .text._ZN10layer_norm13ln_fwd_kernelINS_13Kernel_traitsIf13__nv_bfloat16fS2_fjLj4096ELj1ELj1ELj4ELj16ENS_18Kernel_traits_baseILj4096EfS2_fS2_fjLj128EEEEELb1ELb0ELb0ELb0EEEvNS_9FwdParamsE --------------------------
	.section	.text._ZN10layer_norm13ln_fwd_kernelINS_13Kernel_traitsIf13__nv_bfloat16fS2_fjLj4096ELj1ELj1ELj4ELj16ENS_18Kernel_traits_baseILj4096EfS2_fS2_fjLj128EEEEELb1ELb0ELb0ELb0EEEvNS_9FwdParamsE,"ax",@progbits
	.sectioninfo	@"SHI_REGISTERS=145"
	.align	128
        .global         _ZN10layer_norm13ln_fwd_kernelINS_13Kernel_traitsIf13__nv_bfloat16fS2_fjLj4096ELj1ELj1ELj4ELj16ENS_18Kernel_traits_baseILj4096EfS2_fS2_fjLj128EEEEELb1ELb0ELb0ELb0EEEvNS_9FwdParamsE
        .type           _ZN10layer_norm13ln_fwd_kernelINS_13Kernel_traitsIf13__nv_bfloat16fS2_fjLj4096ELj1ELj1ELj4ELj16ENS_18Kernel_traits_baseILj4096EfS2_fS2_fjLj128EEEEELb1ELb0ELb0ELb0EEEvNS_9FwdParamsE,@function
        .size           _ZN10layer_norm13ln_fwd_kernelINS_13Kernel_traitsIf13__nv_bfloat16fS2_fjLj4096ELj1ELj1ELj4ELj16ENS_18Kernel_traits_baseILj4096EfS2_fS2_fjLj128EEEEELb1ELb0ELb0ELb0EEEvNS_9FwdParamsE,(.L_x_29136 - _ZN10layer_norm13ln_fwd_kernelINS_13Kernel_traitsIf13__nv_bfloat16fS2_fjLj4096ELj1ELj1ELj4ELj16ENS_18Kernel_traits_baseILj4096EfS2_fS2_fjLj128EEEEELb1ELb0ELb0ELb0EEEvNS_9FwdParamsE)
        .other          _ZN10layer_norm13ln_fwd_kernelINS_13Kernel_traitsIf13__nv_bfloat16fS2_fjLj4096ELj1ELj1ELj4ELj16ENS_18Kernel_traits_baseILj4096EfS2_fS2_fjLj128EEEEELb1ELb0ELb0ELb0EEEvNS_9FwdParamsE,@"STO_CUDA_ENTRY STV_DEFAULT"
_ZN10layer_norm13ln_fwd_kernelINS_13Kernel_traitsIf13__nv_bfloat16fS2_fjLj4096ELj1ELj1ELj4ELj16ENS_18Kernel_traits_baseILj4096EfS2_fS2_fjLj128EEEEELb1ELb0ELb0ELb0EEEvNS_9FwdParamsE:
.text._ZN10layer_norm13ln_fwd_kernelINS_13Kernel_traitsIf13__nv_bfloat16fS2_fjLj4096ELj1ELj1ELj4ELj16ENS_18Kernel_traits_baseILj4096EfS2_fS2_fjLj128EEEEELb1ELb0ELb0ELb0EEEvNS_9FwdParamsE:
        /* <DEDUP_REMOVED lines=15> */
[----:B------:R-:W0:Y:S02]  /*00f0*/  S2R R13, SR_CTAID.X ;  /* 0x00000000000d7919 */ /* 0x000e240000002500 */
[----:B0-----:R-:W-:Y:S01]  /*0100*/  LEA.HI R114, R0, R13, RZ, 0x19 ;  /* 0x0000000d00727211 */ /* 0x001fe200078fc8ff */
[----:B--2---:R-:W0:Y:S08]  /*0110*/  @P0 R2UR UR4, R4 ;  /* 0x00000000040403c2 */ /* 0x004e3000000e0000 */
[----:B------:R1:W2:Y:S01]  /*0120*/  @P0 R2UR UR5, R5 ;  /* 0x00000000050503c2 */ /* 0x0002a200000e0000 */
[----:B---3--:R-:W-:Y:S01]  /*0130*/  @P0 IADD3 R68, P1, R2, c[0x0][0x240], RZ ;  /* 0x0000900002440a10 */ /* 0x008fe20007f3e0ff */
[----:B------:R-:W-:-:S03]  /*0140*/  IMAD R2, R13, c[0x0][0x0], R0 ;  /* 0x000000000d027a24 */ /* 0x000fc600078e0200 */
[----:B------:R-:W-:Y:S01]  /*0150*/  @P0 IADD3.X R69, RZ, R3, RZ, P1, !PT ;  /* 0x00000003ff450210 */ /* 0x000fe20000ffe4ff */
[----:B------:R-:W-:-:S03]  /*0160*/  IMAD.WIDE.U32 R8, R2, -0x326172a9, RZ ;  /* 0xcd9e8d5702087825 */ /* 0x000fc600078e00ff */
        /* <DEDUP_REMOVED lines=41> */
[----:B------:R-:W-:-:S03]  /*0400*/  LOP3.LUT R9, R5, UR18, R6, 0x96, !PT ;  /* 0x0000001205097c12 */ /* 0x000fc6000f8e9606 */
[----:B------:R-:W-:Y:S01]  /*0410*/  IMAD.MOV.U32 R7, RZ, RZ, c[0x0][0x168] ;  /* 0x00005a00ff077624 */ /* 0x000fe200078e00ff */
[----:B------:R-:W-:Y:S01]  /*0420*/  LOP3.LUT R6, R11, UR17, R8, 0x96, !PT ;  /* 0x000000110b067c12 */ /* 0x000fe2000f8e9608 */
[----:B------:R-:W-:Y:S01]  /*0430*/  IMAD.WIDE.U32 R8, R9, -0x326172a9, RZ ;  /* 0xcd9e8d5709087825 */ /* 0x000fe200078e00ff */
[----:B------:R-:W-:Y:S02]  /*0440*/  LOP3.LUT R11, R0, 0x7f, RZ, 0xc0, !PT ;  /* 0x0000007f000b7812 */ /* 0x000fe400078ec0ff */
[----:B------:R-:W-:Y:S01]  /*0450*/  SHF.R.S32.HI R5, RZ, 0x1f, R7 ;  /* 0x0000001fff057819 */ /* 0x000fe20000011407 */
[----:B------:R-:W-:Y:S01]  /*0460*/  IMAD.WIDE.U32 R6, R6, -0x2daee0ad, RZ ;  /* 0xd2511f5306067825 */ /* 0x000fe200078e00ff */
[----:B------:R-:W-:Y:S02]  /*0470*/  LOP3.LUT R113, R11, 0x7f, RZ, 0x3c, !PT ;  /* 0x0000007f0b717812 */ /* 0x000fe400078e3cff */
[----:B------:R-:W-:Y:S02]  /*0480*/  LEA.HI R78, R5, c[0x0][0x168], RZ, 0x3 ;  /* 0x00005a00054e7a11 */ /* 0x000fe400078f18ff */
[----:B------:R-:W-:-:S02]  /*0490*/  LOP3.LUT R74, R9, UR19, R10, 0x96, !PT ;  /* 0x00000013094a7c12 */ /* 0x000fc4000f8e960a */
[----:B------:R-:W-:Y:S02]  /*04a0*/  LEA.HI.SX32 R113, R78, R113, 0x1d ;  /* 0x000000714e717211 */ /* 0x000fe400078feaff */
[----:B------:R-:W-:Y:S01]  /*04b0*/  LOP3.LUT R76, R7, UR20, R4, 0x96, !PT ;  /* 0x00000014074c7c12 */ /* 0x000fe2000f8e9604 */
[----:B------:R-:W-:Y:S01]  /*04c0*/  IMAD.WIDE.U32 R74, R74, -0x2daee0ad, RZ ;  /* 0xd2511f534a4a7825 */ /* 0x000fe200078e00ff */
[C---:B------:R-:W-:Y:S02]  /*04d0*/  LOP3.LUT P5, RZ, R113.reuse, 0xffffff80, RZ, 0xc0, !PT ;  /* 0xffffff8071ff7812 */ /* 0x040fe400078ac0ff */
[----:B------:R-:W-:Y:S01]  /*04e0*/  ISETP.GE.U32.AND P4, PT, R113, 0x100, PT ;  /* 0x000001007100780c */ /* 0x000fe20003f86070 */
[----:B------:R-:W-:Y:S01]  /*04f0*/  IMAD.WIDE.U32 R76, R76, -0x326172a9, RZ ;  /* 0xcd9e8d574c4c7825 */ /* 0x000fe200078e00ff */
[----:B------:R-:W-:Y:S02]  /*0500*/  LOP3.LUT R115, R75, UR22, R6, 0x96, !PT ;  /* 0x000000164b737c12 */ /* 0x000fe4000f8e9606 */
[----:B------:R-:W-:-:S02]  /*0510*/  ISETP.GE.U32.AND P3, PT, R113, 0x180, PT ;  /* 0x000001807100780c */ /* 0x000fc40003f66070 */
[----:B------:R-:W-:Y:S01]  /*0520*/  LOP3.LUT R117, R77, UR21, R8, 0x96, !PT ;  /* 0x000000154d757c12 */ /* 0x000fe2000f8e9608 */
[----:B------:R-:W-:Y:S01]  /*0530*/  IMAD.HI.U32 R79, R115, -0x326172a9, RZ ;  /* 0xcd9e8d57734f7827 */ /* 0x000fe200078e00ff */
[----:B------:R-:W-:Y:S02]  /*0540*/  ISETP.GE.U32.AND P2, PT, R113, 0x200, PT ;  /* 0x000002007100780c */ /* 0x000fe40003f46070 */
[----:B------:R-:W-:Y:S01]  /*0550*/  P2R R125, PR, RZ, 0x20 ;  /* 0x00000020ff7d7803 */ /* 0x000fe20000000000 */
[----:B------:R-:W-:Y:S01]  /*0560*/  IMAD.HI.U32 R69, R117, -0x2daee0ad, RZ ;  /* 0xd2511f5375457827 */ /* 0x000fe200078e00ff */
[----:B------:R-:W-:Y:S02]  /*0570*/  P2R R126, PR, RZ, 0x10 ;  /* 0x00000010ff7e7803 */ /* 0x000fe40000000000 */
[----:B------:R-:W-:Y:S02]  /*0580*/  P2R R127, PR, RZ, 0x8 ;  /* 0x00000008ff7f7803 */ /* 0x000fe40000000000 */
        /* <DEDUP_REMOVED lines=17> */
.L_x_12333:
[----:B------:R-:W-:Y:S05]  /*06a0*/  BSYNC B0 ;  /* 0x0000000000007941 */ /* 0x000fea0003800000 */
.L_x_12332:
        /* <DEDUP_REMOVED lines=17> */
.L_x_12335:
[----:B------:R-:W-:Y:S05]  /*07c0*/  BSYNC B0 ;  /* 0x0000000000007941 */ /* 0x000fea0003800000 */
.L_x_12334:
        /* <DEDUP_REMOVED lines=17> */
.L_x_12337:
[----:B------:R-:W-:Y:S05]  /*08e0*/  BSYNC B0 ;  /* 0x0000000000007941 */ /* 0x000fea0003800000 */
.L_x_12336:
[----:B------:R-:W-:Y:S01]  /*08f0*/  BSSY B0, `(.L_x_12338) ;  /* 0x0000010000007945 */ /* 0x000fe20003800000 */
        /* <DEDUP_REMOVED lines=9> */
[----:B0-----:R0:W5:Y:S05]  /*0990*/  LDG.E.128 R4, [R70.64+0x10] ;  /* 0x0000100646047981 */ /* 0x00116a000c1e1d00 */
[----:B------:R-:W-:-:S04]  /*09a0*/  @P0 LEA R72, P1, R11, c[0x0][0x218], 0x5 ;  /* 0x000086000b480a11 */ /* 0x000fc800078228ff */
[----:B------:R-:W-:Y:S02]  /*09b0*/  @P0 LEA.HI.X R73, R11, c[0x0][0x21c], RZ, 0x5, P1 ;  /* 0x000087000b490a11 */ /* 0x000fe400008f2cff */
[----:B------:R0:W5:Y:S04]  /*09c0*/  LDG.E.128 R8, [R70.64] ;  /* 0x0000000646087981 */ /* 0x000168000c1e1d00 */
[----:B------:R0:W5:Y:S04]  /*09d0*/  @P0 LDG.E.128 R16, [R72.64] ;  /* 0x0000000648100981 */ /* 0x000168000c1e1d00 */
[----:B------:R0:W5:Y:S02]  /*09e0*/  @P0 LDG.E.128 R12, [R72.64+0x10] ;  /* 0x00001006480c0981 */ /* 0x000164000c1e1d00 */
.L_x_12339:
[----:B------:R-:W-:Y:S05]  /*09f0*/  BSYNC B0 ;  /* 0x0000000000007941 */ /* 0x000fea0003800000 */
.L_x_12338:
[----:B------:R-:W-:Y:S02]  /*0a00*/  ISETP.GE.AND P0, PT, R114, c[0x0][0x164], PT ;  /* 0x0000590072007a0c */ /* 0x000fe40003f06270 */
[----:B------:R-:W-:-:S02]  /*0a10*/  LOP3.LUT R79, R79, UR23, R76, 0x96, !PT ;  /* 0x000000174f4f7c12 */ /* 0x000fc4000f8e964c */
        /* <DEDUP_REMOVED lines=14> */
[----:B------:R-:W-:Y:S01]  /*0b00*/  LOP3.LUT R115, R76, UR25, R115, 0x96, !PT ;  /* 0x000000194c737c12 */ /* 0x000fe2000f8e9673 */
[----:B------:R-:W-:Y:S01]  /*0b10*/  IMAD.IADD R72, R69, 0x1, -R72 ;  /* 0x0000000145487824 */ /* 0x000fe200078e0a48 */
[----:B------:R-:W-:Y:S01]  /*0b20*/  IMNMX R70, RZ, R70, !PT ;  /* 0x00000046ff467217 */ /* 0x000fe20007800200 */
[----:B------:R-:W-:Y:S01]  /*0b30*/  IMAD.HI.U32 R74, R79, -0x2daee0ad, RZ ;  /* 0xd2511f534f4a7827 */ /* 0x000fe200078e00ff */
[----:B------:R-:W-:-:S02]  /*0b40*/  LOP3.LUT R123, R68, 0x3, RZ, 0xc0, !PT ;  /* 0x00000003447b7812 */ /* 0x000fc400078ec0ff */
[----:B------:R-:W-:Y:S01]  /*0b50*/  IMNMX R70, R70, 0x20, PT ;  /* 0x0000002046467817 */ /* 0x000fe20003800200 */
[----:B------:R-:W-:Y:S01]  /*0b60*/  IMAD R124, R75, -0x326172a9, RZ ;  /* 0xcd9e8d574b7c7824 */ /* 0x000fe200078e02ff */
[----:B------:R-:W-:Y:S01]  /*0b70*/  IMNMX R72, RZ, R72, !PT ;  /* 0x00000048ff487217 */ /* 0x000fe20007800200 */
[----:B------:R-:W-:Y:S01]  /*0b80*/  IMAD R122, R79, -0x2daee0ad, RZ ;  /* 0xd2511f534f7a7824 */ /* 0x000fe200078e02ff */
[----:B------:R-:W-:Y:S01]  /*0b90*/  LOP3.LUT R117, R74, UR26, R117, 0x96, !PT ;  /* 0x0000001a4a757c12 */ /* 0x000fe2000f8e9675 */
[----:B------:R-:W-:Y:S01]  /*0ba0*/  IMAD.IADD R70, R70, 0x1, R71 ;  /* 0x0000000146467824 */ /* 0x000fe200078e0247 */
[----:B------:R-:W-:Y:S01]  /*0bb0*/  IMNMX R72, R72, 0x20, PT ;  /* 0x0000002048487817 */ /* 0x000fe20003800200 */
[----:B------:R-:W-:Y:S01]  /*0bc0*/  IMAD.MOV.U32 R121, RZ, RZ, RZ ;  /* 0x000000ffff797224 */ /* 0x000fe200078e00ff */
[----:B------:R-:W-:Y:S02]  /*0bd0*/  MOV R120, 0x1 ;  /* 0x0000000100787802 */ /* 0x000fe40000000f00 */
[----:B------:R-:W-:Y:S01]  /*0be0*/  SHF.L.U32 R70, R70, 0x3, RZ ;  /* 0x0000000346467819 */ /* 0x000fe200000006ff */
[----:B------:R-:W-:-:S04]  /*0bf0*/  IMAD.IADD R72, R71, 0x1, R72 ;  /* 0x0000000147487824 */ /* 0x000fc800078e0248 */
[----:B------:R-:W-:Y:S01]  /*0c00*/  IMAD.SHL.U32 R119, R72, 0x8, RZ ;  /* 0x0000000848777824 */ /* 0x000fe200078e00ff */
[----:B------:R-:W0:Y:S08]  /*0c10*/  I2F.U32 R70, R70 ;  /* 0x0000004600467306 */ /* 0x000e300000201000 */
[----:B0-----:R0:W1:Y:S02]  /*0c20*/  MUFU.RCP R116, R70 ;  /* 0x0000004600747308 */ /* 0x0010640000001000 */
.L_x_12583:
[----:B------:R-:W-:Y:S02]  /*0c30*/  ISETP.NE.U32.AND P0, PT, RZ, c[0x0][0x1c0], PT ;  /* 0x00007000ff007a0c */ /* 0x000fe40003f05070 */
[----:B------:R-:W-:-:S02]  /*0c40*/  ISETP.NE.AND P1, PT, R125, RZ, PT ;  /* 0x000000ff7d00720c */ /* 0x000fc40003f25270 */
        /* <DEDUP_REMOVED lines=10> */
[----:B------:R-:W-:-:S04]  /*0cf0*/  HFMA2.MMA R109, -RZ, RZ, 1.875, 0 ;  /* 0x3f800000ff6d7435 */ /* 0x000fc800000001ff */
[----:B------:R-:W-:Y:S02]  /*0d00*/  IMAD.MOV.U32 R108, RZ, RZ, R118 ;  /* 0x000000ffff6c7224 */ /* 0x000fe400078e0076 */
        /* <DEDUP_REMOVED lines=9> */
[----:B0-----:R0:W5:Y:S04]  /*0da0*/  @P0 LDG.E.128 R68, [R76.64] ;  /* 0x000000064c440981 */ /* 0x001168000c1e1d00 */
        /* <DEDUP_REMOVED lines=13> */
.L_x_12343:
[----:B0-----:R-:W-:Y:S02]  /*0e80*/  IMAD.MOV.U32 R77, RZ, RZ, R124 ;  /* 0x000000ffff4d7224 */ /* 0x001fe400078e007c */
.L_x_12344:
[----:B------:R-:W-:Y:S05]  /*0e90*/  BSYNC B1 ;  /* 0x0000000000017941 */ /* 0x000fea0003800000 */
.L_x_12342:
        /* <DEDUP_REMOVED lines=16> */
.L_x_12348:
[----:B------:R-:W-:Y:S05]  /*0fa0*/  BSYNC B2 ;  /* 0x0000000000027941 */ /* 0x000fea0003800000 */
.L_x_12347:
        /* <DEDUP_REMOVED lines=44> */
.L_x_12346:
[----:B------:R-:W-:Y:S05]  /*1270*/  BSYNC B1 ;  /* 0x0000000000017941 */ /* 0x000fea0003800000 */
.L_x_12345:
[----:B------:R-:W0:Y:S01]  /*1280*/  I2F.U32 R77, R77 ;  /* 0x0000004d004d7306 */ /* 0x000e220000201000 */
[----:B-----5:R-:W-:Y:S01]  /*1290*/  PRMT R78, RZ, 0x5410, R92 ;  /* 0x00005410ff4e7816 */ /* 0x020fe2000000005c */
[----:B------:R-:W-:Y:S01]  /*12a0*/  IMAD.MOV.U32 R108, RZ, RZ, 0x2f800000 ;  /* 0x2f800000ff6c7424 */ /* 0x000fe200078e00ff */
[----:B------:R-:W-:Y:S01]  /*12b0*/  ISETP.NE.U32.AND P0, PT, RZ, c[0x0][0x180], PT ;  /* 0x00006000ff007a0c */ /* 0x000fe20003f05070 */
[----:B------:R-:W-:Y:S01]  /*12c0*/  BSSY B1, `(.L_x_12349) ;  /* 0x0000015000017945 */ /* 0x000fe20003800000 */
[----:B------:R-:W-:Y:S01]  /*12d0*/  ISETP.NE.AND P1, PT, R79, 0x1, PT ;  /* 0x000000014f00780c */ /* 0x000fe20003f25270 */
[----:B------:R-:W-:Y:S01]  /*12e0*/  FMUL.FTZ R78, R78, R109 ;  /* 0x0000006d4e4e7220 */ /* 0x000fe20000410000 */
[----:B------:R-:W-:-:S02]  /*12f0*/  ISETP.NE.AND.EX P0, PT, RZ, c[0x0][0x184], PT, P0 ;  /* 0x00006100ff007a0c */ /* 0x000fc40003f05300 */
        /* <DEDUP_REMOVED lines=16> */
.L_x_12350:
[----:B------:R-:W-:Y:S02]  /*1400*/  IMAD.MOV.U32 R78, RZ, RZ, R124 ;  /* 0x000000ffff4e7224 */ /* 0x000fe400078e007c */
.L_x_12351:
[----:B------:R-:W-:Y:S05]  /*1410*/  BSYNC B1 ;  /* 0x0000000000017941 */ /* 0x000fea0003800000 */
.L_x_12349:
        /* <DEDUP_REMOVED lines=16> */
.L_x_12355:
[----:B------:R-:W-:Y:S05]  /*1520*/  BSYNC B2 ;  /* 0x0000000000027941 */ /* 0x000fea0003800000 */
.L_x_12354:
        /* <DEDUP_REMOVED lines=43> */
.L_x_12353:
[----:B------:R-:W-:Y:S05]  /*17e0*/  BSYNC B1 ;  /* 0x0000000000017941 */ /* 0x000fea0003800000 */
.L_x_12352:
        /* <DEDUP_REMOVED lines=21> */
.L_x_12357:
[----:B------:R-:W-:Y:S02]  /*1940*/  IMAD.MOV.U32 R79, RZ, RZ, R124 ;  /* 0x000000ffff4f7224 */ /* 0x000fe400078e007c */
.L_x_12358:
[----:B------:R-:W-:Y:S05]  /*1950*/  BSYNC B1 ;  /* 0x0000000000017941 */ /* 0x000fea0003800000 */
.L_x_12356:
        /* <DEDUP_REMOVED lines=16> */
.L_x_12362:
[----:B------:R-:W-:Y:S05]  /*1a60*/  BSYNC B2 ;  /* 0x0000000000027941 */ /* 0x000fea0003800000 */
.L_x_12361:
        /* <DEDUP_REMOVED lines=43> */
.L_x_12360:
[----:B------:R-:W-:Y:S05]  /*1d20*/  BSYNC B1 ;  /* 0x0000000000017941 */ /* 0x000fea0003800000 */
.L_x_12359:
        /* <DEDUP_REMOVED lines=20> */
.L_x_12364:
[----:B------:R-:W-:Y:S02]  /*1e70*/  IMAD.MOV.U32 R92, RZ, RZ, R124 ;  /* 0x000000ffff5c7224 */ /* 0x000fe400078e007c */
.L_x_12365:
[----:B------:R-:W-:Y:S05]  /*1e80*/  BSYNC B1 ;  /* 0x0000000000017941 */ /* 0x000fea0003800000 */
.L_x_12363:
        /* <DEDUP_REMOVED lines=16> */
.L_x_12369:
[----:B------:R-:W-:Y:S05]  /*1f90*/  BSYNC B2 ;  /* 0x0000000000027941 */ /* 0x000fea0003800000 */
.L_x_12368:
        /* <DEDUP_REMOVED lines=43> */
.L_x_12367:
[----:B------:R-:W-:Y:S05]  /*2250*/  BSYNC B1 ;  /* 0x0000000000017941 */ /* 0x000fea0003800000 */
.L_x_12366:
[----:B------:R0:W2:Y:S01]  /*2260*/  I2F.U32 R79, R92 ;  /* 0x0000005c004f7306 */ /* 0x0000a20000201000 */
[C---:B------:R-:W-:Y:S01]  /*2270*/  ISETP.NE.AND P3, PT, R111.reuse, 0x1, PT ;  /* 0x000000016f00780c */ /* 0x040fe20003f65270 */
[----:B------:R-:W-:Y:S01]  /*2280*/  BSSY B1, `(.L_x_12370) ;  /* 0x0000013000017945 */ /* 0x000fe20003800000 */
[----:B------:R-:W-:Y:S02]  /*2290*/  IADD3 R123, R111, 0x1, RZ ;  /* 0x000000016f7b7810 */ /* 0x000fe40007ffe0ff */
[----:B0-----:R-:W-:-:S05]  /*22a0*/  PRMT R92, RZ, 0x7610, R93 ;  /* 0x00007610ff5c7816 */ /* 0x001fca000000005d */
[----:B------:R-:W-:Y:S02]  /*22b0*/  FMUL.FTZ R93, R92, R109 ;  /* 0x0000006d5c5d7220 */ /* 0x000fe40000410000 */
[----:B--2---:R-:W-:Y:S02]  /*22c0*/  FFMA.FTZ R79, R79, R108, 1.1641532182693481445e-10 ;  /* 0x2f0000004f4f7423 */ /* 0x004fe4000001006c */
        /* <DEDUP_REMOVED lines=13> */
.L_x_12371:
[----:B------:R-:W-:Y:S02]  /*23a0*/  MOV R93, R124 ;  /* 0x0000007c005d7202 */ /* 0x000fe40000000f00 */
.L_x_12372:
[----:B------:R-:W-:Y:S05]  /*23b0*/  BSYNC B1 ;  /* 0x0000000000017941 */ /* 0x000fea0003800000 */
.L_x_12370:
        /* <DEDUP_REMOVED lines=16> */
.L_x_12376:
[----:B------:R-:W-:Y:S05]  /*24c0*/  BSYNC B2 ;  /* 0x0000000000027941 */ /* 0x000fea0003800000 */
.L_x_12375:
        /* <DEDUP_REMOVED lines=43> */
.L_x_12374:
[----:B------:R-:W-:Y:S05]  /*2780*/  BSYNC B1 ;  /* 0x0000000000017941 */ /* 0x000fea0003800000 */
.L_x_12373:
        /* <DEDUP_REMOVED lines=20> */
.L_x_12378:
[----:B------:R-:W-:Y:S02]  /*28d0*/  IMAD.MOV.U32 R110, RZ, RZ, R124 ;  /* 0x000000ffff6e7224 */ /* 0x000fe400078e007c */
.L_x_12379:
[----:B------:R-:W-:Y:S05]  /*28e0*/  BSYNC B1 ;  /* 0x0000000000017941 */ /* 0x000fea0003800000 */
.L_x_12377:
        /* <DEDUP_REMOVED lines=16> */
.L_x_12383:
[----:B------:R-:W-:Y:S05]  /*29f0*/  BSYNC B2 ;  /* 0x0000000000027941 */ /* 0x000fea0003800000 */
.L_x_12382:
        /* <DEDUP_REMOVED lines=44> */
.L_x_12381:
[----:B------:R-:W-:Y:S05]  /*2cc0*/  BSYNC B1 ;  /* 0x0000000000017941 */ /* 0x000fea0003800000 */
.L_x_12380:
        /* <DEDUP_REMOVED lines=20> */
.L_x_12385:
[----:B------:R-:W-:Y:S02]  /*2e10*/  IMAD.MOV.U32 R110, RZ, RZ, R124 ;  /* 0x000000ffff6e7224 */ /* 0x000fe400078e007c */
.L_x_12386:
[----:B------:R-:W-:Y:S05]  /*2e20*/  BSYNC B1 ;  /* 0x0000000000017941 */ /* 0x000fea0003800000 */
.L_x_12384:
        /* <DEDUP_REMOVED lines=16> */
.L_x_12390:
[----:B------:R-:W-:Y:S05]  /*2f30*/  BSYNC B2 ;  /* 0x0000000000027941 */ /* 0x000fea0003800000 */
.L_x_12389:
        /* <DEDUP_REMOVED lines=44> */
.L_x_12388:
[----:B------:R-:W-:Y:S05]  /*3200*/  BSYNC B1 ;  /* 0x0000000000017941 */ /* 0x000fea0003800000 */
.L_x_12387:
        /* <DEDUP_REMOVED lines=20> */
.L_x_12392:
[----:B------:R-:W-:Y:S02]  /*3350*/  IMAD.MOV.U32 R110, RZ, RZ, R124 ;  /* 0x000000ffff6e7224 */ /* 0x000fe400078e007c */
.L_x_12393:
[----:B------:R-:W-:Y:S05]  /*3360*/  BSYNC B1 ;  /* 0x0000000000017941 */ /* 0x000fea0003800000 */
.L_x_12391:
        /* <DEDUP_REMOVED lines=18> */
.L_x_12397:
[----:B------:R-:W-:Y:S05]  /*3490*/  BSYNC B2 ;  /* 0x0000000000027941 */ /* 0x000fea0003800000 */
.L_x_12396:
        /* <DEDUP_REMOVED lines=44> */
.L_x_12395:
[----:B------:R-:W-:Y:S05]  /*3760*/  BSYNC B1 ;  /* 0x0000000000017941 */ /* 0x000fea0003800000 */
.L_x_12394:
[----:B------:R0:W2:Y:S01]  /*3770*/  I2F.U32 R111, R110 ;  /* 0x0000006e006f7306 */ /* 0x0000a20000201000 */
[----:B------:R-:W-:Y:S02]  /*3780*/  SEL R136, RZ, 0x10000, P5 ;  /* 0x00010000ff887807 */ /* 0x000fe40002800000 */
[----:B------:R-:W-:Y:S02]  /*3790*/  ISETP.NE.AND P5, PT, R134, RZ, PT ;  /* 0x000000ff8600720c */ /* 0x000fe40003fa5270 */
[----:B------:R-:W-:Y:S02]  /*37a0*/  SEL R130, RZ, 0x1, P1 ;  /* 0x00000001ff827807 */ /* 0x000fe40000800000 */
[----:B------:R-:W-:Y:S02]  /*37b0*/  SEL R134, RZ, 0x1, P2 ;  /* 0x00000001ff867807 */ /* 0x000fe40001000000 */
[----:B0-----:R-:W-:Y:S01]  /*37c0*/  PRMT R110, RZ, 0x7610, R95 ;  /* 0x00007610ff6e7816 */ /* 0x001fe2000000005f */
[----:B------:R-:W-:Y:S01]  /*37d0*/  IMAD.WIDE.U32 R130, R130, 0x10000, RZ ;  /* 0x0001000082827825 */ /* 0x000fe200078e00ff */
[----:B------:R-:W-:-:S02]  /*37e0*/  SEL R132, RZ, 0x1, P5 ;  /* 0x00000001ff847807 */ /* 0x000fc40002800000 */
[----:B------:R-:W-:Y:S01]  /*37f0*/  ISETP.NE.AND P6, PT, R129, RZ, PT ;  /* 0x000000ff8100720c */ /* 0x000fe20003fc5270 */
[----:B------:R-:W-:Y:S01]  /*3800*/  FMUL.FTZ R95, R110, R109 ;  /* 0x0000006d6e5f7220 */ /* 0x000fe20000410000 */
[----:B------:R-:W-:Y:S01]  /*3810*/  SEL R129, RZ, 0x100, P4 ;  /* 0x00000100ff817807 */ /* 0x000fe20002000000 */
[----:B--2---:R-:W-:Y:S01]  /*3820*/  FFMA.FTZ R111, R111, R108, 1.1641532182693481445e-10 ;  /* 0x2f0000006f6f7423 */ /* 0x004fe2000001006c */
[----:B------:R-:W-:Y:S01]  /*3830*/  SEL R137, RZ, 0x1, P3 ;  /* 0x00000001ff897807 */ /* 0x000fe20001800000 */
[----:B------:R-:W-:Y:S02]  /*3840*/  FMUL.FTZ R95, R95, c[0x0][0x1e8] ;  /* 0x00007a005f5f7a20 */ /* 0x000fe40000410000 */
[----:B------:R-:W-:Y:S01]  /*3850*/  IMAD.WIDE.U32 R134, R134, 0x1000000, RZ ;  /* 0x0100000086867825 */ /* 0x000fe200078e00ff */
[----:B------:R-:W-:-:S03]  /*3860*/  FSETP.GTU.FTZ.AND P1, PT, R111, c[0x0][0x1e4], PT ;  /* 0x000079006f007a0b */ /* 0x000fc60003f3c000 */
[----:B------:R-:W-:Y:S01]  /*3870*/  IMAD.WIDE.U32 R132, R132, 0x100, RZ ;  /* 0x0000010084847825 */ /* 0x000fe200078e00ff */
        /* <DEDUP_REMOVED lines=17> */
.L_x_12341:
[----:B------:R-:W-:Y:S05]  /*3990*/  BSYNC B0 ;  /* 0x0000000000007941 */ /* 0x000fea0003800000 */
.L_x_12340:
        /* <DEDUP_REMOVED lines=24> */
.L_x_12401:
[----:B0-----:R-:W-:Y:S02]  /*3b20*/  MOV R81, R124 ;  /* 0x0000007c00517202 */ /* 0x001fe40000000f00 */
.L_x_12402:
[----:B------:R-:W-:Y:S05]  /*3b30*/  BSYNC B1 ;  /* 0x0000000000017941 */ /* 0x000fea0003800000 */
.L_x_12400:
        /* <DEDUP_REMOVED lines=16> */
.L_x_12406:
[----:B------:R-:W-:Y:S05]  /*3c40*/  BSYNC B2 ;  /* 0x0000000000027941 */ /* 0x000fea0003800000 */
.L_x_12405:
        /* <DEDUP_REMOVED lines=43> */
[----:B------:R-:W-:Y:S02]  /*3f00*/  IMAD.MOV.U32 R83, RZ, RZ, RZ ;  /* 0x000000ffff537224 */ /* 0x000fe400078e00ff */
.L_x_12404:
[----:B------:R-:W-:Y:S05]  /*3f10*/  BSYNC B1 ;  /* 0x0000000000017941 */ /* 0x000fea0003800000 */
.L_x_12403:
        /* <DEDUP_REMOVED lines=24> */
.L_x_12408:
[----:B------:R-:W-:Y:S02]  /*40a0*/  IMAD.MOV.U32 R82, RZ, RZ, R124 ;  /* 0x000000ffff527224 */ /* 0x000fe400078e007c */
.L_x_12409:
[----:B------:R-:W-:Y:S05]  /*40b0*/  BSYNC B1 ;  /* 0x0000000000017941 */ /* 0x000fea0003800000 */
.L_x_12407:
        /* <DEDUP_REMOVED lines=16> */
.L_x_12413:
[----:B------:R-:W-:Y:S05]  /*41c0*/  BSYNC B2 ;  /* 0x0000000000027941 */ /* 0x000fea0003800000 */
.L_x_12412:
        /* <DEDUP_REMOVED lines=43> */
.L_x_12411:
[----:B------:R-:W-:Y:S05]  /*4480*/  BSYNC B1 ;  /* 0x0000000000017941 */ /* 0x000fea0003800000 */
.L_x_12410:
        /* <DEDUP_REMOVED lines=21> */
.L_x_12415:
[----:B------:R-:W-:Y:S02]  /*45e0*/  MOV R83, R124 ;  /* 0x0000007c00537202 */ /* 0x000fe40000000f00 */
.L_x_12416:
[----:B------:R-:W-:Y:S05]  /*45f0*/  BSYNC B1 ;  /* 0x0000000000017941 */ /* 0x000fea0003800000 */
.L_x_12414:
        /* <DEDUP_REMOVED lines=16> */
.L_x_12420:
[----:B------:R-:W-:Y:S05]  /*4700*/  BSYNC B2 ;  /* 0x0000000000027941 */ /* 0x000fea0003800000 */
.L_x_12419:
        /* <DEDUP_REMOVED lines=44> */
.L_x_12418:
[----:B------:R-:W-:Y:S05]  /*49d0*/  BSYNC B1 ;  /* 0x0000000000017941 */ /* 0x000fea0003800000 */
.L_x_12417:
        /* <DEDUP_REMOVED lines=20> */
.L_x_12422:
[----:B------:R-:W-:Y:S02]  /*4b20*/  IMAD.MOV.U32 R96, RZ, RZ, R124 ;  /* 0x000000ffff607224 */ /* 0x000fe400078e007c */
.L_x_12423:
[----:B------:R-:W-:Y:S05]  /*4b30*/  BSYNC B1 ;  /* 0x0000000000017941 */ /* 0x000fea0003800000 */
.L_x_12421:
        /* <DEDUP_REMOVED lines=16> */
.L_x_12427:
[----:B------:R-:W-:Y:S05]  /*4c40*/  BSYNC B2 ;  /* 0x0000000000027941 */ /* 0x000fea0003800000 */
.L_x_12426:
        /* <DEDUP_REMOVED lines=44> */
.L_x_12425:
[----:B------:R-:W-:Y:S05]  /*4f10*/  BSYNC B1 ;  /* 0x0000000000017941 */ /* 0x000fea0003800000 */
.L_x_12424:
        /* <DEDUP_REMOVED lines=20> */
.L_x_12429:
[----:B------:R-:W-:Y:S02]  /*5060*/  MOV R97, R124 ;  /* 0x0000007c00617202 */ /* 0x000fe40000000f00 */
.L_x_12430:
[----:B------:R-:W-:Y:S05]  /*5070*/  BSYNC B1 ;  /* 0x0000000000017941 */ /* 0x000fea0003800000 */
.L_x_12428:
        /* <DEDUP_REMOVED lines=16> */
.L_x_12434:
[----:B------:R-:W-:Y:S05]  /*5180*/  BSYNC B2 ;  /* 0x0000000000027941 */ /* 0x000fea0003800000 */
.L_x_12433:
        /* <DEDUP_REMOVED lines=44> */
.L_x_12432:
[----:B------:R-:W-:Y:S05]  /*5450*/  BSYNC B1 ;  /* 0x0000000000017941 */ /* 0x000fea0003800000 */
.L_x_12431:
[----:B------:R-:W0:Y:S01]  /*5460*/  I2F.U32 R97, R97 ;  /* 0x0000006100617306 */ /* 0x000e220000201000 */
[----:B------:R-:W-:Y:S01]  /*5470*/  PRMT R132, RZ, 0x5410, R98 ;  /* 0x00005410ff847816 */ /* 0x000fe20000000062 */
[----:B------:R-:W-:Y:S01]  /*5480*/  BSSY B1, `(.L_x_12435) ;  /* 0x0000013000017945 */ /* 0x000fe20003800000 */
[----:B------:R-:W-:-:S02]  /*5490*/  ISETP.NE.AND P4, PT, R130, 0x1, PT ;  /* 0x000000018200780c */ /* 0x000fc40003f85270 */
        /* <DEDUP_REMOVED lines=16> */
.L_x_12436:
[----:B------:R-:W-:Y:S02]  /*55a0*/  IMAD.MOV.U32 R111, RZ, RZ, R124 ;  /* 0x000000ffff6f7224 */ /* 0x000fe400078e007c */
.L_x_12437:
[----:B------:R-:W-:Y:S05]  /*55b0*/  BSYNC B1 ;  /* 0x0000000000017941 */ /* 0x000fea0003800000 */
.L_x_12435:
        /* <DEDUP_REMOVED lines=16> */
.L_x_12441:
[----:B------:R-:W-:Y:S05]  /*56c0*/  BSYNC B2 ;  /* 0x0000000000027941 */ /* 0x000fea0003800000 */
.L_x_12440:
        /* <DEDUP_REMOVED lines=44> */
.L_x_12439:
[----:B------:R-:W-:Y:S05]  /*5990*/  BSYNC B1 ;  /* 0x0000000000017941 */ /* 0x000fea0003800000 */
.L_x_12438:
        /* <DEDUP_REMOVED lines=20> */
.L_x_12443:
[----:B------:R-:W-:Y:S02]  /*5ae0*/  MOV R111, R124 ;  /* 0x0000007c006f7202 */ /* 0x000fe40000000f00 */
.L_x_12444:
[----:B------:R-:W-:Y:S05]  /*5af0*/  BSYNC B1 ;  /* 0x0000000000017941 */ /* 0x000fea0003800000 */
.L_x_12442:
        /* <DEDUP_REMOVED lines=16> */
.L_x_12448:
[----:B------:R-:W-:Y:S05]  /*5c00*/  BSYNC B2 ;  /* 0x0000000000027941 */ /* 0x000fea0003800000 */
.L_x_12447:
        /* <DEDUP_REMOVED lines=42> */
[----:B------:R-:W-:Y:S01]  /*5eb0*/  LOP3.LUT R117, R133, UR26, R122, 0x96, !PT ;  /* 0x0000001a85757c12 */ /* 0x000fe2000f8e967a */
[----:B------:R-:W-:Y:S02]  /*5ec0*/  IMAD.MOV.U32 R122, RZ, RZ, R132 ;  /* 0x000000ffff7a7224 */ /* 0x000fe400078e0084 */
.L_x_12446:
[----:B------:R-:W-:Y:S05]  /*5ed0*/  BSYNC B1 ;  /* 0x0000000000017941 */ /* 0x000fea0003800000 */
.L_x_12445:
        /* <DEDUP_REMOVED lines=20> */
.L_x_12450:
[----:B------:R-:W-:Y:S02]  /*6020*/  IMAD.MOV.U32 R111, RZ, RZ, R124 ;  /* 0x000000ffff6f7224 */ /* 0x000fe400078e007c */
.L_x_12451:
[----:B------:R-:W-:Y:S05]  /*6030*/  BSYNC B1 ;  /* 0x0000000000017941 */ /* 0x000fea0003800000 */
.L_x_12449:
        /* <DEDUP_REMOVED lines=18> */
.L_x_12455:
[----:B------:R-:W-:Y:S05]  /*6160*/  BSYNC B2 ;  /* 0x0000000000027941 */ /* 0x000fea0003800000 */
.L_x_12454:
        /* <DEDUP_REMOVED lines=43> */
.L_x_12453:
[----:B------:R-:W-:Y:S05]  /*6420*/  BSYNC B1 ;  /* 0x0000000000017941 */ /* 0x000fea0003800000 */
.L_x_12452:
        /* <DEDUP_REMOVED lines=16> */
[----:B------:R-:W-:Y:S02]  /*6530*/  SEL R138, RZ, 0x1000000, P1 ;  /* 0x01000000ff8a7807 */ /* 0x000fe40000800000 */
[----:B------:R-:W-:Y:S01]  /*6540*/  FSEL R99, R130, RZ, !P1 ;  /* 0x000000ff82637208 */ /* 0x000fe20004800000 */
[----:B------:R-:W-:Y:S01]  /*6550*/  IMAD.WIDE.U32 R130, R131, 0x10000, RZ ;  /* 0x0001000083827825 */ /* 0x000fe200078e00ff */
        /* <DEDUP_REMOVED lines=15> */
.L_x_12399:
[----:B------:R-:W-:Y:S05]  /*6650*/  BSYNC B0 ;  /* 0x0000000000007941 */ /* 0x000fea0003800000 */
.L_x_12398:
        /* <DEDUP_REMOVED lines=24> */
.L_x_12459:
[----:B0-----:R-:W-:Y:S02]  /*67e0*/  MOV R85, R124 ;  /* 0x0000007c00557202 */ /* 0x001fe40000000f00 */
.L_x_12460:
[----:B------:R-:W-:Y:S05]  /*67f0*/  BSYNC B1 ;  /* 0x0000000000017941 */ /* 0x000fea0003800000 */
.L_x_12458:
        /* <DEDUP_REMOVED lines=16> */
.L_x_12464:
[----:B------:R-:W-:Y:S05]  /*6900*/  BSYNC B2 ;  /* 0x0000000000027941 */ /* 0x000fea0003800000 */
.L_x_12463:
        /* <DEDUP_REMOVED lines=44> */
.L_x_12462:
[----:B------:R-:W-:Y:S05]  /*6bd0*/  BSYNC B1 ;  /* 0x0000000000017941 */ /* 0x000fea0003800000 */
.L_x_12461:
        /* <DEDUP_REMOVED lines=24> */
.L_x_12466:
[----:B------:R-:W-:Y:S02]  /*6d60*/  IMAD.MOV.U32 R86, RZ, RZ, R124 ;  /* 0x000000ffff567224 */ /* 0x000fe400078e007c */
.L_x_12467:
[----:B------:R-:W-:Y:S05]  /*6d70*/  BSYNC B1 ;  /* 0x0000000000017941 */ /* 0x000fea0003800000 */
.L_x_12465:
        /* <DEDUP_REMOVED lines=16> */
.L_x_12471:
[----:B------:R-:W-:Y:S05]  /*6e80*/  BSYNC B2 ;  /* 0x0000000000027941 */ /* 0x000fea0003800000 */
.L_x_12470:
        /* <DEDUP_REMOVED lines=43> */
.L_x_12469:
[----:B------:R-:W-:Y:S05]  /*7140*/  BSYNC B1 ;  /* 0x0000000000017941 */ /* 0x000fea0003800000 */
.L_x_12468:
        /* <DEDUP_REMOVED lines=21> */
.L_x_12473:
[----:B------:R-:W-:Y:S02]  /*72a0*/  MOV R87, R124 ;  /* 0x0000007c00577202 */ /* 0x000fe40000000f00 */
.L_x_12474:
[----:B------:R-:W-:Y:S05]  /*72b0*/  BSYNC B1 ;  /* 0x0000000000017941 */ /* 0x000fea0003800000 */
.L_x_12472:
        /* <DEDUP_REMOVED lines=16> */
.L_x_12478:
[----:B------:R-:W-:Y:S05]  /*73c0*/  BSYNC B2 ;  /* 0x0000000000027941 */ /* 0x000fea0003800000 */
.L_x_12477:
        /* <DEDUP_REMOVED lines=44> */
.L_x_12476:
[----:B------:R-:W-:Y:S05]  /*7690*/  BSYNC B1 ;  /* 0x0000000000017941 */ /* 0x000fea0003800000 */
.L_x_12475:
        /* <DEDUP_REMOVED lines=20> */
.L_x_12480:
[----:B------:R-:W-:Y:S02]  /*77e0*/  IMAD.MOV.U32 R100, RZ, RZ, R124 ;  /* 0x000000ffff647224 */ /* 0x000fe400078e007c */
.L_x_12481:
[----:B------:R-:W-:Y:S05]  /*77f0*/  BSYNC B1 ;  /* 0x0000000000017941 */ /* 0x000fea0003800000 */
.L_x_12479:
        /* <DEDUP_REMOVED lines=16> */
.L_x_12485:
[----:B------:R-:W-:Y:S05]  /*7900*/  BSYNC B2 ;  /* 0x0000000000027941 */ /* 0x000fea0003800000 */
.L_x_12484:
        /* <DEDUP_REMOVED lines=44> */
.L_x_12483:
[----:B------:R-:W-:Y:S05]  /*7bd0*/  BSYNC B1 ;  /* 0x0000000000017941 */ /* 0x000fea0003800000 */
.L_x_12482:
        /* <DEDUP_REMOVED lines=20> */
.L_x_12487:
[----:B------:R-:W-:Y:S02]  /*7d20*/  MOV R101, R124 ;  /* 0x0000007c00657202 */ /* 0x000fe40000000f00 */
.L_x_12488:
[----:B------:R-:W-:Y:S05]  /*7d30*/  BSYNC B1 ;  /* 0x0000000000017941 */ /* 0x000fea0003800000 */
.L_x_12486:
        /* <DEDUP_REMOVED lines=16> */
.L_x_12492:
[----:B------:R-:W-:Y:S05]  /*7e40*/  BSYNC B2 ;  /* 0x0000000000027941 */ /* 0x000fea0003800000 */
.L_x_12491:
        /* <DEDUP_REMOVED lines=44> */
.L_x_12490:
[----:B------:R-:W-:Y:S05]  /*8110*/  BSYNC B1 ;  /* 0x0000000000017941 */ /* 0x000fea0003800000 */
.L_x_12489:
        /* <DEDUP_REMOVED lines=20> */
.L_x_12494:
[----:B------:R-:W-:Y:S02]  /*8260*/  IMAD.MOV.U32 R111, RZ, RZ, R124 ;  /* 0x000000ffff6f7224 */ /* 0x000fe400078e007c */
.L_x_12495:
[----:B------:R-:W-:Y:S05]  /*8270*/  BSYNC B1 ;  /* 0x0000000000017941 */ /* 0x000fea0003800000 */
.L_x_12493:
        /* <DEDUP_REMOVED lines=16> */
.L_x_12499:
[----:B------:R-:W-:Y:S05]  /*8380*/  BSYNC B2 ;  /* 0x0000000000027941 */ /* 0x000fea0003800000 */
.L_x_12498:
        /* <DEDUP_REMOVED lines=44> */
.L_x_12497:
[----:B------:R-:W-:Y:S05]  /*8650*/  BSYNC B1 ;  /* 0x0000000000017941 */ /* 0x000fea0003800000 */
.L_x_12496:
        /* <DEDUP_REMOVED lines=20> */
.L_x_12501:
[----:B------:R-:W-:Y:S02]  /*87a0*/  MOV R111, R124 ;  /* 0x0000007c006f7202 */ /* 0x000fe40000000f00 */
.L_x_12502:
[----:B------:R-:W-:Y:S05]  /*87b0*/  BSYNC B1 ;  /* 0x0000000000017941 */ /* 0x000fea0003800000 */
.L_x_12500:
        /* <DEDUP_REMOVED lines=16> */
.L_x_12506:
[----:B------:R-:W-:Y:S05]  /*88c0*/  BSYNC B2 ;  /* 0x0000000000027941 */ /* 0x000fea0003800000 */
.L_x_12505:
        /* <DEDUP_REMOVED lines=44> */
.L_x_12504:
[----:B------:R-:W-:Y:S05]  /*8b90*/  BSYNC B1 ;  /* 0x0000000000017941 */ /* 0x000fea0003800000 */
.L_x_12503:
        /* <DEDUP_REMOVED lines=20> */
.L_x_12508:
[----:B------:R-:W-:Y:S02]  /*8ce0*/  IMAD.MOV.U32 R111, RZ, RZ, R124 ;  /* 0x000000ffff6f7224 */ /* 0x000fe400078e007c */
.L_x_12509:
[----:B------:R-:W-:Y:S05]  /*8cf0*/  BSYNC B1 ;  /* 0x0000000000017941 */ /* 0x000fea0003800000 */
.L_x_12507:
        /* <DEDUP_REMOVED lines=18> */
.L_x_12513:
[----:B------:R-:W-:Y:S05]  /*8e20*/  BSYNC B2 ;  /* 0x0000000000027941 */ /* 0x000fea0003800000 */
.L_x_12512:
        /* <DEDUP_REMOVED lines=43> */
.L_x_12511:
[----:B------:R-:W-:Y:S05]  /*90e0*/  BSYNC B1 ;  /* 0x0000000000017941 */ /* 0x000fea0003800000 */
.L_x_12510:
        /* <DEDUP_REMOVED lines=34> */
.L_x_12457:
[----:B------:R-:W-:Y:S05]  /*9310*/  BSYNC B0 ;  /* 0x0000000000007941 */ /* 0x000fea0003800000 */
.L_x_12456:
        /* <DEDUP_REMOVED lines=24> */
.L_x_12517:
[----:B0-----:R-:W-:Y:S02]  /*94a0*/  MOV R89, R124 ;  /* 0x0000007c00597202 */ /* 0x001fe40000000f00 */
.L_x_12518:
[----:B------:R-:W-:Y:S05]  /*94b0*/  BSYNC B1 ;  /* 0x0000000000017941 */ /* 0x000fea0003800000 */
.L_x_12516:
        /* <DEDUP_REMOVED lines=16> */
.L_x_12522:
[----:B------:R-:W-:Y:S05]  /*95c0*/  BSYNC B2 ;  /* 0x0000000000027941 */ /* 0x000fea0003800000 */
.L_x_12521:
        /* <DEDUP_REMOVED lines=44> */
.L_x_12520:
[----:B------:R-:W-:Y:S05]  /*9890*/  BSYNC B1 ;  /* 0x0000000000017941 */ /* 0x000fea0003800000 */
.L_x_12519:
        /* <DEDUP_REMOVED lines=24> */
.L_x_12524:
[----:B------:R-:W-:Y:S02]  /*9a20*/  IMAD.MOV.U32 R90, RZ, RZ, R124 ;  /* 0x000000ffff5a7224 */ /* 0x000fe400078e007c */
.L_x_12525:
[----:B------:R-:W-:Y:S05]  /*9a30*/  BSYNC B1 ;  /* 0x0000000000017941 */ /* 0x000fea0003800000 */
.L_x_12523:
        /* <DEDUP_REMOVED lines=16> */
.L_x_12529:
[----:B------:R-:W-:Y:S05]  /*9b40*/  BSYNC B2 ;  /* 0x0000000000027941 */ /* 0x000fea0003800000 */
.L_x_12528:
        /* <DEDUP_REMOVED lines=43> */
.L_x_12527:
[----:B------:R-:W-:Y:S05]  /*9e00*/  BSYNC B1 ;  /* 0x0000000000017941 */ /* 0x000fea0003800000 */
.L_x_12526:
        /* <DEDUP_REMOVED lines=21> */
.L_x_12531:
[----:B------:R-:W-:Y:S02]  /*9f60*/  MOV R91, R124 ;  /* 0x0000007c005b7202 */ /* 0x000fe40000000f00 */
.L_x_12532:
[----:B------:R-:W-:Y:S05]  /*9f70*/  BSYNC B1 ;  /* 0x0000000000017941 */ /* 0x000fea0003800000 */
.L_x_12530:
        /* <DEDUP_REMOVED lines=16> */
.L_x_12536:
[----:B------:R-:W-:Y:S05]  /*a080*/  BSYNC B2 ;  /* 0x0000000000027941 */ /* 0x000fea0003800000 */
.L_x_12535:
        /* <DEDUP_REMOVED lines=44> */
.L_x_12534:
[----:B------:R-:W-:Y:S05]  /*a350*/  BSYNC B1 ;  /* 0x0000000000017941 */ /* 0x000fea0003800000 */
.L_x_12533:
        /* <DEDUP_REMOVED lines=20> */
.L_x_12538:
[----:B------:R-:W-:Y:S02]  /*a4a0*/  IMAD.MOV.U32 R104, RZ, RZ, R124 ;  /* 0x000000ffff687224 */ /* 0x000fe400078e007c */
.L_x_12539:
[----:B------:R-:W-:Y:S05]  /*a4b0*/  BSYNC B1 ;  /* 0x0000000000017941 */ /* 0x000fea0003800000 */
.L_x_12537:
        /* <DEDUP_REMOVED lines=16> */
.L_x_12543:
[----:B------:R-:W-:Y:S05]  /*a5c0*/  BSYNC B2 ;  /* 0x0000000000027941 */ /* 0x000fea0003800000 */
.L_x_12542:
        /* <DEDUP_REMOVED lines=44> */
.L_x_12541:
[----:B------:R-:W-:Y:S05]  /*a890*/  BSYNC B1 ;  /* 0x0000000000017941 */ /* 0x000fea0003800000 */
.L_x_12540:
        /* <DEDUP_REMOVED lines=20> */
.L_x_12545:
[----:B------:R-:W-:Y:S02]  /*a9e0*/  MOV R105, R124 ;  /* 0x0000007c00697202 */ /* 0x000fe40000000f00 */
.L_x_12546:
[----:B------:R-:W-:Y:S05]  /*a9f0*/  BSYNC B1 ;  /* 0x0000000000017941 */ /* 0x000fea0003800000 */
.L_x_12544:
        /* <DEDUP_REMOVED lines=16> */
.L_x_12550:
[----:B------:R-:W-:Y:S05]  /*ab00*/  BSYNC B2 ;  /* 0x0000000000027941 */ /* 0x000fea0003800000 */
.L_x_12549:
        /* <DEDUP_REMOVED lines=44> */
.L_x_12548:
[----:B------:R-:W-:Y:S05]  /*add0*/  BSYNC B1 ;  /* 0x0000000000017941 */ /* 0x000fea0003800000 */
.L_x_12547:
        /* <DEDUP_REMOVED lines=20> */
.L_x_12552:
[----:B------:R-:W-:Y:S02]  /*af20*/  IMAD.MOV.U32 R111, RZ, RZ, R124 ;  /* 0x000000ffff6f7224 */ /* 0x000fe400078e007c */
.L_x_12553:
[----:B------:R-:W-:Y:S05]  /*af30*/  BSYNC B1 ;  /* 0x0000000000017941 */ /* 0x000fea0003800000 */
.L_x_12551:
        /* <DEDUP_REMOVED lines=16> */
.L_x_12557:
[----:B------:R-:W-:Y:S05]  /*b040*/  BSYNC B2 ;  /* 0x0000000000027941 */ /* 0x000fea0003800000 */
.L_x_12556:
        /* <DEDUP_REMOVED lines=44> */
.L_x_12555:
[----:B------:R-:W-:Y:S05]  /*b310*/  BSYNC B1 ;  /* 0x0000000000017941 */ /* 0x000fea0003800000 */
.L_x_12554:
        /* <DEDUP_REMOVED lines=20> */
.L_x_12559:
[----:B------:R-:W-:Y:S02]  /*b460*/  MOV R111, R124 ;  /* 0x0000007c006f7202 */ /* 0x000fe40000000f00 */
.L_x_12560:
[----:B------:R-:W-:Y:S05]  /*b470*/  BSYNC B1 ;  /* 0x0000000000017941 */ /* 0x000fea0003800000 */
.L_x_12558:
        /* <DEDUP_REMOVED lines=16> */
.L_x_12564:
[----:B------:R-:W-:Y:S05]  /*b580*/  BSYNC B2 ;  /* 0x0000000000027941 */ /* 0x000fea0003800000 */
.L_x_12563:
        /* <DEDUP_REMOVED lines=44> */
.L_x_12562:
[----:B------:R-:W-:Y:S05]  /*b850*/  BSYNC B1 ;  /* 0x0000000000017941 */ /* 0x000fea0003800000 */
.L_x_12561:
        /* <DEDUP_REMOVED lines=20> */
.L_x_12566:
[----:B------:R-:W-:Y:S02]  /*b9a0*/  IMAD.MOV.U32 R111, RZ, RZ, R124 ;  /* 0x000000ffff6f7224 */ /* 0x000fe400078e007c */
.L_x_12567:
[----:B------:R-:W-:Y:S05]  /*b9b0*/  BSYNC B1 ;  /* 0x0000000000017941 */ /* 0x000fea0003800000 */
.L_x_12565:
        /* <DEDUP_REMOVED lines=18> */
.L_x_12571:
[----:B------:R-:W-:Y:S05]  /*bae0*/  BSYNC B2 ;  /* 0x0000000000027941 */ /* 0x000fea0003800000 */
.L_x_12570:
        /* <DEDUP_REMOVED lines=43> */
.L_x_12569:
[----:B------:R-:W-:Y:S05]  /*bda0*/  BSYNC B1 ;  /* 0x0000000000017941 */ /* 0x000fea0003800000 */
.L_x_12568:
        /* <DEDUP_REMOVED lines=9> */
[----:B------:R-:W-:Y:S01]  /*be40*/  SEL R136, RZ, 0x100, P4 ;  /* 0x00000100ff887807 */ /* 0x000fe20002000000 */
[----:B------:R-:W-:Y:S01]  /*be50*/  IMAD.WIDE.U32 R134, R134, 0x1000000, RZ ;  /* 0x0100000086867825 */ /* 0x000fe200078e00ff */
[----:B------:R-:W-:Y:S02]  /*be60*/  ISETP.NE.AND P6, PT, R129, RZ, PT ;  /* 0x000000ff8100720c */ /* 0x000fe40003fc5270 */
[----:B------:R-:W-:Y:S01]  /*be70*/  SEL R129, RZ, 0x1, P3 ;  /* 0x00000001ff817807 */ /* 0x000fe20001800000 */
[----:B0-----:R-:W-:Y:S02]  /*be80*/  FFMA.FTZ R110, R111, R110, 1.1641532182693481445e-10 ;  /* 0x2f0000006f6e7423 */ /* 0x001fe4000001006e */
[----:B------:R-:W-:-:S03]  /*be90*/  IMAD.WIDE.U32 R132, R132, 0x100, RZ ;  /* 0x0000010084847825 */ /* 0x000fc600078e00ff */
[----:B------:R-:W-:-:S04]  /*bea0*/  FSETP.GTU.FTZ.AND P1, PT, R110, c[0x0][0x1e4], PT ;  /* 0x000079006e007a0b */ /* 0x000fc80003f3c000 */
        /* <DEDUP_REMOVED lines=17> */
.L_x_12515:
[----:B------:R-:W-:Y:S05]  /*bfc0*/  BSYNC B0 ;  /* 0x0000000000007941 */ /* 0x000fea0003800000 */
.L_x_12514:
[----:B------:R-:W-:Y:S01]  /*bfd0*/  FADD.FTZ R108, RZ, R76 ;  /* 0x0000004cff6c7221 */ /* 0x000fe20000010000 */
[----:B------:R-:W-:Y:S02]  /*bfe0*/  ISETP.NE.AND P0, PT, R125, RZ, PT ;  /* 0x000000ff7d00720c */ /* 0x000fe40003f05270 */
[----:B------:R-:W-:Y:S01]  /*bff0*/  ISETP.GT.U32.AND P1, PT, R113, 0xff, PT ;  /* 0x000000ff7100780c */ /* 0x000fe20003f24070 */
[----:B------:R-:W-:Y:S01]  /*c000*/  FADD.FTZ R109, R77, R108 ;  /* 0x0000006c4d6d7221 */ /* 0x000fe20000010000 */
[----:B------:R-:W-:Y:S02]  /*c010*/  LOP3.LUT P2, RZ, R120, 0xff, RZ, 0xc0, !PT ;  /* 0x000000ff78ff7812 */ /* 0x000fe4000784c0ff */
[----:B0-----:R-:W-:Y:S01]  /*c020*/  SHF.R.U32.HI R110, RZ, 0x5, R0 ;  /* 0x00000005ff6e7819 */ /* 0x001fe20000011600 */
        /* <DEDUP_REMOVED lines=37> */
.L_x_12584:
[----:B0-2---:R-:W-:Y:S01]  /*c280*/  FADD.FTZ R109, R109, R108 ;  /* 0x0000006c6d6d7221 */ /* 0x005fe20000010000 */
        /* <DEDUP_REMOVED lines=85> */
.L_x_12585:
        /* <DEDUP_REMOVED lines=20> */
[----:B------:R-:W-:-:S02]  /*c920*/  LOP3.LUT P0, RZ, R111, 0x1f, R0, 0xf8, !PT ;  /* 0x0000001f6fff7812 */ /* 0x000fc4000780f800 */
[----:B0-----:R-:W-:Y:S01]  /*c930*/  IADD3 R132, R129, R110, RZ ;  /* 0x0000006e81847210 */ /* 0x001fe20007ffe0ff */
[----:B------:R-:W-:Y:S10]  /*c940*/  I2F R136, R129 ;  /* 0x0000008100887306 */ /* 0x000ff40000201400 */
[----:B------:R-:W-:Y:S01]  /*c950*/  @!P0 MOV R111, 0x4 ;  /* 0x00000004006f8802 */ /* 0x000fe20000000f00 */
[----:B------:R-:W0:Y:S01]  /*c960*/  SHFL.DOWN PT, R139, R132, 0x1, 0x1f ;  /* 0x08201f00848b7f89 */ /* 0x000e2200000e0000 */
[----:B------:R-:W1:Y:S08]  /*c970*/  I2F R134, R132 ;  /* 0x0000008400867306 */ /* 0x000e700000201400 */
[----:B-1----:R-:W-:Y:S01]  /*c980*/  MUFU.RCP R131, R134 ;  /* 0x0000008600837308 */ /* 0x002fe20000001000 */
[----:B--2---:R-:W1:Y:S01]  /*c990*/  SHFL.DOWN PT, R133, R108, 0x2, 0x1f ;  /* 0x08401f006c857f89 */ /* 0x004e6200000e0000 */
[----:B0-----:R-:W-:-:S03]  /*c9a0*/  IMAD.IADD R110, R132, 0x1, R139 ;  /* 0x00000001846e7824 */ /* 0x001fc600078e028b */
[----:B------:R-:W0:Y:S03]  /*c9b0*/  SHFL.DOWN PT, R130, R109, 0x2, 0x1f ;  /* 0x08401f006d827f89 */ /* 0x000e2600000e0000 */
[----:B------:R-:W-:Y:S08]  /*c9c0*/  I2F R139, R139 ;  /* 0x0000008b008b7306 */ /* 0x000ff00000201400 */
[----:B------:R-:W2:Y:S01]  /*c9d0*/  I2F R110, R110 ;  /* 0x0000006e006e7306 */ /* 0x000ea20000201400 */
[----:B-1----:R-:W-:-:S02]  /*c9e0*/  FMUL.FTZ R137, R133, R136 ;  /* 0x0000008885897220 */ /* 0x002fc40000410000 */
[----:B------:R-:W-:Y:S02]  /*c9f0*/  FADD.FTZ R133, -R133, R108 ;  /* 0x0000006c85857221 */ /* 0x000fe40000010100 */
[----:B------:R-:W-:-:S03]  /*ca00*/  FFMA.FTZ R138, R135, R108, R137 ;  /* 0x0000006c878a7223 */ /* 0x000fc60000010089 */
[----:B--2---:R-:W1:Y:S01]  /*ca10*/  MUFU.RCP R129, R110 ;  /* 0x0000006e00817308 */ /* 0x004e620000001000 */
[----:B------:R-:W-:Y:S02]  /*ca20*/  FMUL.FTZ R133, R133, R133 ;  /* 0x0000008585857220 */ /* 0x000fe40000410000 */
[----:B------:R-:W-:Y:S02]  /*ca30*/  FMUL.FTZ R137, R131, R138 ;  /* 0x0000008a83897220 */ /* 0x000fe40000410000 */
[----:B------:R-:W-:Y:S02]  /*ca40*/  FMUL.FTZ R133, R133, R135 ;  /* 0x0000008785857220 */ /* 0x000fe40000410000 */
[----:B0-----:R-:W-:Y:S01]  /*ca50*/  FADD.FTZ R130, R130, R109 ;  /* 0x0000006d82827221 */ /* 0x001fe20000010000 */
[----:B------:R-:W0:Y:S01]  /*ca60*/  SHFL.DOWN PT, R108, R137, 0x1, 0x1f ;  /* 0x08201f00896c7f89 */ /* 0x000e2200000e0000 */
[----:B------:R-:W-:-:S04]  /*ca70*/  FMUL.FTZ R133, R133, R136 ;  /* 0x0000008885857220 */ /* 0x000fc80000410000 */
        /* <DEDUP_REMOVED lines=8> */
[----:B--2---:R-:W-:Y:S02]  /*cb00*/  FADD.FTZ R108, R130, R109 ;  /* 0x0000006d826c7221 */ /* 0x004fe40000010000 */
[----:B------:R-:W-:Y:S01]  /*cb10*/  FMUL.FTZ R131, R131, R139 ;  /* 0x0000008b83837220 */ /* 0x000fe20000410000 */
[----:B------:R-:W0:Y:S03]  /*cb20*/  SHFL.IDX PT, R133, R132, RZ, 0x1f ;  /* 0x00001fff84857589 */ /* 0x000e2600000e0000 */
[----:B------:R-:W-:Y:S02]  /*cb30*/  FFMA.FTZ R108, R129, R131, R108 ;  /* 0x00000083816c7223 */ /* 0x000fe4000001006c */
[----:B------:R-:W-:-:S04]  /*cb40*/  IMAD.MOV.U32 R129, RZ, RZ, c[0x0][0x1e0] ;  /* 0x00007800ff817624 */ /* 0x000fc800078e00ff */
[----:B------:R-:W1:Y:S01]  /*cb50*/  SHFL.IDX PT, R108, R108, RZ, 0x1f ;  /* 0x00001fff6c6c7589 */ /* 0x000e6200000e0000 */
[C---:B0-----:R-:W-:Y:S01]  /*cb60*/  FMUL.FTZ R109, R133.reuse, R133 ;  /* 0x00000085856d7220 */ /* 0x041fe20000410000 */
[----:B------:R-:W-:-:S04]  /*cb70*/  FSEL R130, R133, RZ, !P1 ;  /* 0x000000ff85827208 */ /* 0x000fc80004800000 */
[----:B------:R-:W-:Y:S01]  /*cb80*/  FSEL R110, R109, RZ, P1 ;  /* 0x000000ff6d6e7208 */ /* 0x000fe20000800000 */
[----:B-1----:R-:W-:-:S04]  /*cb90*/  FFMA.FTZ R109, R108, R129, c[0x0][0x228] ;  /* 0x00008a006c6d7623 */ /* 0x002fc80000010081 */
[----:B------:R-:W-:Y:S02]  /*cba0*/  FADD.FTZ R129, R109, R110 ;  /* 0x0000006e6d817221 */ /* 0x000fe40000010000 */
[----:B------:R-:W-:Y:S02]  /*cbb0*/  @!P0 IMAD.MOV.U32 R109, RZ, RZ, 0x4 ;  /* 0x00000004ff6d8424 */ /* 0x000fe400078e00ff */
[C---:B------:R-:W-:Y:S02]  /*cbc0*/  @!P0 IMAD.WIDE R110, R114.reuse, R111, c[0x0][0x1a8] ;  /* 0x00006a00726e8625 */ /* 0x040fe400078e026f */
[----:B------:R-:W0:Y:S02]  /*cbd0*/  MUFU.RSQ R129, R129 ;  /* 0x0000008100817308 */ /* 0x000e240000001400 */
[----:B------:R-:W-:-:S05]  /*cbe0*/  @!P0 IMAD.WIDE R108, R114, R109, c[0x0][0x1a0] ;  /* 0x00006800726c8625 */ /* 0x000fca00078e026d */
[----:B------:R1:W-:Y:S04]  /*cbf0*/  @!P0 STG.E [R108.64], R133 ;  /* 0x000000856c008986 */ /* 0x0003e8000c101906 */
[----:B0-----:R1:W-:Y:S01]  /*cc00*/  @!P0 STG.E [R110.64], R129 ;  /* 0x000000816e008986 */ /* 0x0013e2000c101906 */
[----:B------:R-:W-:Y:S05]  /*cc10*/  @!P2 BRA `(.L_x_12575) ;  /* 0x000002000000a947 */ /* 0x000fea0003800000 */
[--C-:B-1----:R-:W-:Y:S02]  /*cc20*/  FADD.FTZ R108, R76, -R130.reuse ;  /* 0x800000824c6c7221 */ /* 0x102fe40000010000 */
[--C-:B------:R-:W-:Y:S02]  /*cc30*/  FADD.FTZ R110, R77, -R130.reuse ;  /* 0x800000824d6e7221 */ /* 0x100fe40000010000 */
[--C-:B------:R-:W-:Y:S02]  /*cc40*/  FADD.FTZ R132, R78, -R130.reuse ;  /* 0x800000824e847221 */ /* 0x100fe40000010000 */
[----:B------:R-:W-:-:S02]  /*cc50*/  FADD.FTZ R134, R79, -R130 ;  /* 0x800000824f867221 */ /* 0x000fc40000010000 */
[--C-:B------:R-:W-:Y:S02]  /*cc60*/  FADD.FTZ R136, R92, -R130.reuse ;  /* 0x800000825c887221 */ /* 0x100fe40000010000 */
[--C-:B------:R-:W-:Y:S02]  /*cc70*/  FADD.FTZ R140, R94, -R130.reuse ;  /* 0x800000825e8c7221 */ /* 0x100fe40000010000 */
[--C-:B------:R-:W-:Y:S02]  /*cc80*/  FADD.FTZ R142, R95, -R130.reuse ;  /* 0x800000825f8e7221 */ /* 0x100fe40000010000 */
[----:B------:R-:W-:Y:S02]  /*cc90*/  FADD.FTZ R138, R93, -R130 ;  /* 0x800000825d8a7221 */ /* 0x000fe40000010000 */
        /* <DEDUP_REMOVED lines=18> */
[----:B------:R-:W-:Y:S01]  /*cdc0*/  IMAD.MOV.U32 R135, RZ, RZ, 0x10 ;  /* 0x00000010ff877424 */ /* 0x000fe200078e00ff */
[----:B------:R-:W-:Y:S02]  /*cdd0*/  F2FP.BF16.PACK_AB R111, R142, R133 ;  /* 0x000000858e6f723e */ /* 0x000fe400000010ff */
[----:B------:R-:W-:Y:S01]  /*cde0*/  F2FP.BF16.PACK_AB R110, R131, R110 ;  /* 0x0000006e836e723e */ /* 0x000fe200000010ff */
[C---:B------:R-:W-:Y:S01]  /*cdf0*/  IMAD.WIDE.U32 R132, R118.reuse, R135, c[0x0][0x208] ;  /* 0x0000820076847625 */ /* 0x040fe200078e0087 */
[----:B------:R-:W-:-:S04]  /*ce00*/  IADD3 R118, R118, 0x80, RZ ;  /* 0x0000008076767810 */ /* 0x000fc80007ffe0ff */
[----:B------:R0:W-:Y:S03]  /*ce10*/  STG.E.128 [R132.64], R108 ;  /* 0x0000006c84007986 */ /* 0x0001e6000c101d06 */
.L_x_12575:
[----:B------:R-:W-:Y:S05]  /*ce20*/  BSYNC B0 ;  /* 0x0000000000007941 */ /* 0x000fea0003800000 */
.L_x_12574:
        /* <DEDUP_REMOVED lines=32> */
[C---:B------:R-:W-:Y:S01]  /*d030*/  IMAD.WIDE.U32 R132, R118.reuse, R135, c[0x0][0x208] ;  /* 0x0000820076847625 */ /* 0x040fe200078e0087 */
[----:B------:R-:W-:-:S04]  /*d040*/  IADD3 R118, R118, 0x80, RZ ;  /* 0x0000008076767810 */ /* 0x000fc80007ffe0ff */
[----:B------:R0:W-:Y:S03]  /*d050*/  STG.E.128 [R132.64], R108 ;  /* 0x0000006c84007986 */ /* 0x0001e6000c101d06 */
.L_x_12577:
[----:B------:R-:W-:Y:S05]  /*d060*/  BSYNC B0 ;  /* 0x0000000000007941 */ /* 0x000fea0003800000 */
.L_x_12576:
        /* <DEDUP_REMOVED lines=35> */
.L_x_12579:
[----:B------:R-:W-:Y:S05]  /*d2a0*/  BSYNC B0 ;  /* 0x0000000000007941 */ /* 0x000fea0003800000 */
.L_x_12578:
        /* <DEDUP_REMOVED lines=12> */
[----:B------:R-:W-:Y:S02]  /*d370*/  FMUL.FTZ R133, R129, R140 ;  /* 0x0000008c81857220 */ /* 0x000fe40000410000 */
[----:B------:R-:W-:Y:S02]  /*d380*/  FADD.FTZ R130, R107, -R130 ;  /* 0x800000826b827221 */ /* 0x000fe40000010000 */
[----:B-----5:R-:W-:-:S02]  /*d390*/  FFMA.FTZ R108, R8, R109, R16 ;  /* 0x0000006d086c7223 */ /* 0x020fc40000010010 */
[----:B------:R-:W-:Y:S02]  /*d3a0*/  FFMA.FTZ R109, R10, R111, R18 ;  /* 0x0000006f0a6d7223 */ /* 0x000fe40000010012 */
[----:B------:R-:W-:Y:S01]  /*d3b0*/  FFMA.FTZ R111, R6, R133, R14 ;  /* 0x00000085066f7223 */ /* 0x000fe2000001000e */
[----:B------:R-:W-:Y:S01]  /*d3c0*/  HFMA2.MMA R133, -RZ, RZ, 0, 9.5367431640625e-07 ;  /* 0x00000010ff857435 */ /* 0x000fe200000001ff */
[C---:B------:R-:W-:Y:S02]  /*d3d0*/  FMUL.FTZ R131, R129.reuse, R136 ;  /* 0x0000008881837220 */ /* 0x040fe40000410000 */
        /* <DEDUP_REMOVED lines=15> */
.L_x_12581:
[----:B------:R-:W-:Y:S05]  /*d4d0*/  BSYNC B0 ;  /* 0x0000000000007941 */ /* 0x000fea0003800000 */
.L_x_12580:
[----:B------:R-:W-:Y:S02]  /*d4e0*/  IADD3 R114, R114, c[0x0][0x160], RZ ;  /* 0x0000580072727a10 */ /* 0x000fe40007ffe0ff */
[----:B------:R-:W-:Y:S02]  /*d4f0*/  LOP3.LUT P1, RZ, R120, 0xff, RZ, 0xc0, !PT ;  /* 0x000000ff78ff7812 */ /* 0x000fe4000782c0ff */
[----:B------:R-:W-:Y:S02]  /*d500*/  ISETP.GE.AND P0, PT, R114, c[0x0][0x164], PT ;  /* 0x0000590072007a0c */ /* 0x000fe40003f06270 */
[----:B------:R-:W-:-:S11]  /*d510*/  SEL R120, RZ, 0x1, P1 ;  /* 0x00000001ff787807 */ /* 0x000fd60000800000 */
[----:B01---5:R-:W-:Y:S01]  /*d520*/  @P0 CALL.REL.NOINC `(.L_x_12582) ;  /* 0x0000001000000944 */ /* 0x023fe20003c00000 */
[----:B------:R-:W-:Y:S05]  /*d530*/  BRA `(.L_x_12583) ;  /* 0xffff36f000007947 */ /* 0x000fea000383ffff */
.L_x_12582:
[----:B------:R-:W-:Y:S05]  /*d540*/  EXIT ;  /* 0x000000000000794d */ /* 0x000fea0003800000 */
.L_x_12572:
[----:B------:R-:W-:Y:S01]  /*d550*/  IMAD.MOV.U32 R134, RZ, RZ, 0x1 ;  /* 0x00000001ff867424 */ /* 0x000fe200078e00ff */
[----:B------:R-:W-:Y:S01]  /*d560*/  MOV R130, 0xd5a0 ;  /* 0x0000d5a000827802 */ /* 0x000fe20000000f00 */
[----:B------:R-:W-:Y:S02]  /*d570*/  IMAD.MOV.U32 R111, RZ, RZ, 0x1f ;  /* 0x0000001fff6f7424 */ /* 0x000fe400078e00ff */
[----:B------:R-:W-:Y:S02]  /*d580*/  IMAD.MOV.U32 R132, RZ, RZ, -0x1 ;  /* 0xffffffffff847424 */ /* 0x000fe400078e00ff */
[----:B-1---5:R-:W-:Y:S05]  /*d590*/  CALL.REL.NOINC `($__internal_72_$__cuda_sm70_shflsync_bfly_p) ;  /* 0x000007c000007944 */ /* 0x022fea0003c00000 */
[----:B-1----:R-:W-:Y:S01]  /*d5a0*/  MOV R108, R134 ;  /* 0x00000086006c7202 */ /* 0x002fe20000000f00 */
[----:B0-----:R-:W-:Y:S05]  /*d5b0*/  BRA `(.L_x_12584) ;  /* 0xffffecc000007947 */ /* 0x001fea000383ffff */
.L_x_12573:
[----:B------:R-:W-:Y:S01]  /*d5c0*/  IMAD.MOV.U32 R134, RZ, RZ, 0x2 ;  /* 0x00000002ff867424 */ /* 0x000fe200078e00ff */
[----:B------:R-:W-:Y:S01]  /*d5d0*/  MOV R130, 0xd610 ;  /* 0x0000d61000827802 */ /* 0x000fe20000000f00 */
[----:B------:R-:W-:Y:S02]  /*d5e0*/  IMAD.MOV.U32 R111, RZ, RZ, 0x1f ;  /* 0x0000001fff6f7424 */ /* 0x000fe400078e00ff */
[----:B------:R-:W-:Y:S02]  /*d5f0*/  IMAD.MOV.U32 R132, RZ, RZ, -0x1 ;  /* 0xffffffffff847424 */ /* 0x000fe400078e00ff */
[----:B-1---5:R-:W-:Y:S05]  /*d600*/  CALL.REL.NOINC `($__internal_72_$__cuda_sm70_shflsync_bfly_p) ;  /* 0x0000075000007944 */ /* 0x022fea0003c00000 */
[----:B01----:R-:W-:Y:S01]  /*d610*/  FADD.FTZ R109, R109, R134 ;  /* 0x000000866d6d7221 */ /* 0x003fe20000010000 */
[----:B------:R-:W-:Y:S01]  /*d620*/  HFMA2.MMA R134, -RZ, RZ, 0, 2.384185791015625e-07 ;  /* 0x00000004ff867435 */ /* 0x000fe200000001ff */
[----:B------:R-:W-:Y:S01]  /*d630*/  IMAD.MOV.U32 R111, RZ, RZ, 0x1f ;  /* 0x0000001fff6f7424 */ /* 0x000fe200078e00ff */
[----:B------:R-:W-:Y:S01]  /*d640*/  MOV R130, 0xd670 ;  /* 0x0000d67000827802 */ /* 0x000fe20000000f00 */
[----:B------:R-:W-:-:S03]  /*d650*/  IMAD.MOV.U32 R132, RZ, RZ, -0x1 ;  /* 0xffffffffff847424 */ /* 0x000fc600078e00ff */
[----:B------:R-:W-:Y:S05]  /*d660*/  CALL.REL.NOINC `($__internal_72_$__cuda_sm70_shflsync_bfly_p) ;  /* 0x000006f000007944 */ /* 0x000fea0003c00000 */
[----:B01----:R-:W-:Y:S01]  /*d670*/  FADD.FTZ R109, R109, R134 ;  /* 0x000000866d6d7221 */ /* 0x003fe20000010000 */
[----:B------:R-:W-:Y:S01]  /*d680*/  MOV R111, 0x1f ;  /* 0x0000001f006f7802 */ /* 0x000fe20000000f00 */
[----:B------:R-:W-:Y:S01]  /*d690*/  IMAD.MOV.U32 R134, RZ, RZ, 0x8 ;  /* 0x00000008ff867424 */ /* 0x000fe200078e00ff */
[----:B------:R-:W-:Y:S01]  /*d6a0*/  MOV R130, 0xd6d0 ;  /* 0x0000d6d000827802 */ /* 0x000fe20000000f00 */
[----:B------:R-:W-:-:S02]  /*d6b0*/  IMAD.MOV.U32 R132, RZ, RZ, -0x1 ;  /* 0xffffffffff847424 */ /* 0x000fc400078e00ff */
[----:B------:R-:W-:Y:S05]  /*d6c0*/  CALL.REL.NOINC `($__internal_72_$__cuda_sm70_shflsync_bfly_p) ;  /* 0x0000069000007944 */ /* 0x000fea0003c00000 */
[----:B01----:R-:W-:Y:S01]  /*d6d0*/  FADD.FTZ R109, R109, R134 ;  /* 0x000000866d6d7221 */ /* 0x003fe20000010000 */
[----:B------:R-:W-:Y:S01]  /*d6e0*/  MOV R132, 0xffffffff ;  /* 0xffffffff00847802 */ /* 0x000fe20000000f00 */
[----:B------:R-:W-:Y:S01]  /*d6f0*/  IMAD.MOV.U32 R134, RZ, RZ, 0x10 ;  /* 0x00000010ff867424 */ /* 0x000fe200078e00ff */
[----:B------:R-:W-:Y:S01]  /*d700*/  MOV R130, 0xd730 ;  /* 0x0000d73000827802 */ /* 0x000fe20000000f00 */
[----:B------:R-:W-:-:S02]  /*d710*/  IMAD.MOV.U32 R111, RZ, RZ, 0x1f ;  /* 0x0000001fff6f7424 */ /* 0x000fc400078e00ff */
[----:B------:R-:W-:Y:S05]  /*d720*/  CALL.REL.NOINC `($__internal_72_$__cuda_sm70_shflsync_bfly_p) ;  /* 0x0000063000007944 */ /* 0x000fea0003c00000 */
[----:B01----:R-:W-:Y:S01]  /*d730*/  FADD.FTZ R109, R109, R134 ;  /* 0x000000866d6d7221 */ /* 0x003fe20000010000 */
[----:B------:R-:W-:Y:S01]  /*d740*/  ISETP.NE.AND P3, PT, R125, RZ, PT ;  /* 0x000000ff7d00720c */ /* 0x000fe20003f65270 */
        /* <DEDUP_REMOVED lines=68> */
[----:B------:R-:W-:Y:S01]  /*db90*/  MOV R130, 0xdbc0 ;  /* 0x0000dbc000827802 */ /* 0x000fe20000000f00 */
[----:B------:R-:W-:Y:S02]  /*dba0*/  IMAD.MOV.U32 R111, RZ, RZ, 0x1f ;  /* 0x0000001fff6f7424 */ /* 0x000fe400078e00ff */
[----:B------:R-:W-:Y:S05]  /*dbb0*/  CALL.REL.NOINC `($__internal_72_$__cuda_sm70_shflsync_bfly_p) ;  /* 0x000001a000007944 */ /* 0x000fea0003c00000 */
[----:B01----:R-:W-:Y:S01]  /*dbc0*/  FADD.FTZ R109, R109, R134 ;  /* 0x000000866d6d7221 */ /* 0x003fe20000010000 */
[----:B------:R-:W-:Y:S01]  /*dbd0*/  HFMA2.MMA R134, -RZ, RZ, 0, 1.1920928955078125e-07 ;  /* 0x00000002ff867435 */ /* 0x000fe200000001ff */
        /* <DEDUP_REMOVED lines=11> */
[----:B------:R-:W-:Y:S01]  /*dc90*/  HFMA2.MMA R134, -RZ, RZ, 0, 4.76837158203125e-07 ;  /* 0x00000008ff867435 */ /* 0x000fe200000001ff */
[----:B------:R-:W-:Y:S01]  /*dca0*/  IMAD.MOV.U32 R111, RZ, RZ, 0x1f ;  /* 0x0000001fff6f7424 */ /* 0x000fe200078e00ff */
[----:B------:R-:W-:Y:S01]  /*dcb0*/  MOV R130, 0xdce0 ;  /* 0x0000dce000827802 */ /* 0x000fe20000000f00 */
[----:B------:R-:W-:-:S03]  /*dcc0*/  IMAD.MOV.U32 R132, RZ, RZ, -0x1 ;  /* 0xffffffffff847424 */ /* 0x000fc600078e00ff */
[----:B------:R-:W-:Y:S05]  /*dcd0*/  CALL.REL.NOINC `($__internal_72_$__cuda_sm70_shflsync_bfly_p) ;  /* 0x0000008000007944 */ /* 0x000fea0003c00000 */
[----:B-1----:R-:W-:Y:S01]  /*dce0*/  FADD.FTZ R129, R109, R134 ;  /* 0x000000866d817221 */ /* 0x002fe20000010000 */
[----:B------:R-:W-:Y:S01]  /*dcf0*/  MOV R134, 0x10 ;  /* 0x0000001000867802 */ /* 0x000fe20000000f00 */
[----:B0-----:R-:W-:Y:S01]  /*dd00*/  IMAD.MOV.U32 R111, RZ, RZ, 0x1f ;  /* 0x0000001fff6f7424 */ /* 0x001fe200078e00ff */
[----:B------:R-:W-:Y:S01]  /*dd10*/  MOV R130, 0xdd50 ;  /* 0x0000dd5000827802 */ /* 0x000fe20000000f00 */
[----:B------:R-:W-:Y:S01]  /*dd20*/  IMAD.MOV.U32 R132, RZ, RZ, -0x1 ;  /* 0xffffffffff847424 */ /* 0x000fe200078e00ff */
[----:B------:R-:W-:-:S02]  /*dd30*/  MOV R109, R129 ;  /* 0x00000081006d7202 */ /* 0x000fc40000000f00 */
[----:B------:R-:W-:Y:S05]  /*dd40*/  CALL.REL.NOINC `($__internal_72_$__cuda_sm70_shflsync_bfly_p) ;  /* 0x0000001000007944 */ /* 0x000fea0003c00000 */
[----:B01----:R-:W-:Y:S05]  /*dd50*/  BRA `(.L_x_12585) ;  /* 0xffffea8000007947 */ /* 0x003fea000383ffff */
        .weak           $__internal_72_$__cuda_sm70_shflsync_bfly_p
        .type           $__internal_72_$__cuda_sm70_shflsync_bfly_p,@function
        .size           $__internal_72_$__cuda_sm70_shflsync_bfly_p,(.L_x_29136 - $__internal_72_$__cuda_sm70_shflsync_bfly_p)
$__internal_72_$__cuda_sm70_shflsync_bfly_p:
[----:B------:R-:W-:Y:S01]  /*dd60*/  IMAD.MOV.U32 R131, RZ, RZ, 0x0 ;  /* 0x00000000ff837424 */ /* 0x000fe200078e00ff */
[----:B------:R-:W-:Y:S04]  /*dd70*/  WARPSYNC R132 ;  /* 0x0000008400007348 */ /* 0x000fe80003800000 */
[----:B------:R0:W1:Y:S01]  /*dd80*/  SHFL.BFLY PT, R134, R109, R134, R111 ;  /* 0x0c0000866d867389 */ /* 0x00006200000e006f */
[----:B------:R-:W-:Y:S05]  /*dd90*/  RET.REL.NODEC R130 `(_ZN10layer_norm13ln_fwd_kernelINS_13Kernel_traitsIf13__nv_bfloat16fS2_fjLj4096ELj1ELj1ELj4ELj16ENS_18Kernel_traits_baseILj4096EfS2_fS2_fjLj128EEEEELb1ELb0ELb0ELb0EEEvNS_9FwdParamsE) ;  /* 0xffff226082007950 */ /* 0x000fea0003c3ffff */
.L_x_12586:
        /* <DEDUP_REMOVED lines=14> */
.L_x_29136:


//--------------------- .text._ZN10layer_norm13ln_fwd_kernelINS_13Kernel_traitsIf13__nv_bfloat16fS2_fjLj4096ELj1ELj1ELj4ELj16ENS_18Kernel_traits_baseILj4096EfS2_fS2_fjLj128EEEEELb1ELb0ELb0ELb1EEEvNS_9FwdParamsE --------------------------
	.section	.text._ZN10layer_norm13ln_fwd_kernelINS_13Kernel_traitsIf13__nv_bfloat16fS2_fjLj4096ELj1ELj1ELj4ELj16ENS_18Kernel_traits_baseILj4096EfS2_fS2_fjLj128EEEEELb1ELb0ELb0ELb1EEEvNS_9FwdParamsE,"ax",@progbits
	.sectioninfo	@"SHI_REGISTERS=155"
	.align	128
        .global         _ZN10layer_norm13ln_fwd_kernelINS_13Kernel_traitsIf13__nv_bfloat16fS2_fjLj4096ELj1ELj1ELj4ELj16ENS_18Kernel_traits_baseILj4096EfS2_fS2_fjLj128EEEEELb1ELb0ELb0ELb1EEEvNS_9FwdParamsE
        .type           _ZN10layer_norm13ln_fwd_kernelINS_13Kernel_traitsIf13__nv_bfloat16fS2_fjLj4096ELj1ELj1ELj4ELj16ENS_18Kernel_traits_baseILj4096EfS2_fS2_fjLj128EEEEELb1ELb0ELb0ELb1EEEvNS_9FwdParamsE,@function
        .size           _ZN10layer_norm13ln_fwd_kernelINS_13Kernel_traitsIf13__nv_bfloat16fS2_fjLj4096ELj1ELj1ELj4ELj16ENS_18Kernel_traits_baseILj4096EfS2_fS2_fjLj128EEEEELb1ELb0ELb0ELb1EEEvNS_9FwdParamsE,(.L_x_29137 - _ZN10layer_norm13ln_fwd_kernelINS_13Kernel_traitsIf13__nv_bfloat16fS2_fjLj4096ELj1ELj1ELj4ELj16ENS_18Kernel_traits_baseILj4096EfS2_fS2_fjLj128EEEEELb1ELb0ELb0ELb1EEEvNS_9FwdParamsE)
        .other          _ZN10layer_norm13ln_fwd_kernelINS_13Kernel_traitsIf13__nv_bfloat16fS2_fjLj4096ELj1ELj1ELj4ELj16ENS_18Kernel_traits_baseILj4096EfS2_fS2_fjLj128EEEEELb1ELb0ELb0ELb1EEEvNS_9FwdParamsE,@"STO_CUDA_ENTRY STV_DEFAULT"
_ZN10layer_norm13ln_fwd_kernelINS_13Kernel_traitsIf13__nv_bfloat16fS2_fjLj4096ELj1ELj1ELj4ELj16ENS_18Kernel_traits_baseILj4096EfS2_fS2_fjLj128EEEEELb1ELb0ELb0ELb1EEEvNS_9FwdParamsE:
.text._ZN10layer_norm13ln_fwd_kernelINS_13Kernel_traitsIf13__nv_bfloat16fS2_fjLj4096ELj1ELj1ELj4ELj16ENS_18Kernel_traits_baseILj4096EfS2_fS2_fjLj128EEEEELb1ELb0ELb0ELb1EEEvNS_9FwdParamsE:
        /* <DEDUP_REMOVED lines=92> */
[----:B------:R-:W-:Y:S02]  /*05c0*/  LOP3.LUT R112, R3, UR24, R2, 0x96, !PT ;  /* 0x0000001803707c12 */ /* 0x000fe4000f8e9602 */
[----:B------:R-:W-:-:S04]  /*05d0*/  SHF.L.U32 R2, R0, 0x5, RZ ;  /* 0x0000000500027819 */ /* 0x000fc800000006ff */
[----:B------:R-:W-:-:S04]  /*05e0*/  LOP3.LUT R4, R2, 0xfe0, RZ, 0xc0, !PT ;  /* 0x00000fe002047812 */ /* 0x000fc800078ec0ff */
[C---:B------:R-:W-:Y:S02]  /*05f0*/  IADD3 R2, P1, R4.reuse, c[0x0][0x218], RZ ;  /* 0x0000860004027a10 */ /* 0x040fe40007f3e0ff */
[----:B------:R-:W-:-:S03]  /*0600*/  IADD3 R4, P2, R4, c[0x0][0x1b0], RZ ;  /* 0x00006c0004047a10 */ /* 0x000fc60007f5e0ff */
[----:B------:R-:W-:Y:S01]  /*0610*/  IMAD.X R3, RZ, RZ, c[0x0][0x21c], P1 ;  /* 0x00008700ff037624 */ /* 0x000fe200008e06ff */
[----:B------:R-:W-:Y:S01]  /*0620*/  ISETP.GE.AND P1, PT, R115, c[0x0][0x164], PT ;  /* 0x0000590073007a0c */ /* 0x000fe20003f26270 */
[----:B------:R-:W-:-:S03]  /*0630*/  IMAD.X R5, RZ, RZ, c[0x0][0x1b4], P2 ;  /* 0x00006d00ff057624 */ /* 0x000fc600010e06ff */
        /* <DEDUP_REMOVED lines=20> */
[----:B------:R-:W-:Y:S01]  /*0780*/  IMAD.HI.U32 R2, R112, -0x326172a9, RZ ;  /* 0xcd9e8d5770027827 */ /* 0x000fe200078e00ff */
[----:B------:R-:W-:Y:S01]  /*0790*/  LOP3.LUT R122, R122, 0x3, RZ, 0xc0, !PT ;  /* 0x000000037a7a7812 */ /* 0x000fe200078ec0ff */
[----:B------:R-:W-:-:S02]  /*07a0*/  ULDC.U8 UR8, c[0x0][0x1f0] ;  /* 0x00007c0000087ab9 */ /* 0x000fc40000000000 */
[----:B------:R-:W-:Y:S01]  /*07b0*/  IMAD R108, R6, -0x2daee0ad, RZ ;  /* 0xd2511f53066c7824 */ /* 0x000fe200078e02ff */
[----:B------:R-:W-:Y:S01]  /*07c0*/  LOP3.LUT R3, R2, UR25, R3, 0x96, !PT ;  /* 0x0000001902037c12 */ /* 0x000fe2000f8e9603 */
[----:B------:R-:W-:Y:S01]  /*07d0*/  IMAD.HI.U32 R7, R8, -0x2daee0ad, RZ ;  /* 0xd2511f5308077827 */ /* 0x000fe200078e00ff */
[----:B------:R-:W-:-:S03]  /*07e0*/  HFMA2.MMA R2, -RZ, RZ, 0, 5.9604644775390625e-08 ;  /* 0x00000001ff027435 */ /* 0x000fc600000001ff */
[----:B------:R-:W-:Y:S01]  /*07f0*/  IMAD R112, R112, -0x326172a9, RZ ;  /* 0xcd9e8d5770707824 */ /* 0x000fe200078e02ff */
[----:B------:R-:W-:Y:S01]  /*0800*/  LOP3.LUT R108, R7, UR26, R108, 0x96, !PT ;  /* 0x0000001a076c7c12 */ /* 0x000fe2000f8e966c */
[----:B------:R-:W-:Y:S02]  /*0810*/  IMAD R114, R8, -0x2daee0ad, RZ ;  /* 0xd2511f5308727824 */ /* 0x000fe400078e02ff */
[----:B-1----:R-:W-:Y:S02]  /*0820*/  IMAD.MOV.U32 R113, RZ, RZ, RZ ;  /* 0x000000ffff717224 */ /* 0x002fe400078e00ff */
.L_x_12814:
[----:B------:R-:W-:Y:S01]  /*0830*/  ISETP.NE.U32.AND P0, PT, RZ, c[0x0][0x1c0], PT ;  /* 0x00007000ff007a0c */ /* 0x000fe20003f05070 */
[----:B------:R-:W-:Y:S01]  /*0840*/  IMAD R4, R115, c[0x0][0x168], RZ ;  /* 0x00005a0073047a24 */ /* 0x000fe200078e02ff */
[----:B------:R-:W-:Y:S01]  /*0850*/  ISETP.NE.U32.AND P1, PT, RZ, c[0x0][0x180], PT ;  /* 0x00006000ff007a0c */ /* 0x000fe20003f25070 */
[----:B------:R-:W-:Y:S01]  /*0860*/  IMAD.MOV.U32 R100, RZ, RZ, 0x10 ;  /* 0x00000010ff647424 */ /* 0x000fe200078e00ff */
[----:B------:R-:W-:Y:S02]  /*0870*/  ISETP.NE.AND.EX P0, PT, RZ, c[0x0][0x1c4], PT, P0 ;  /* 0x00007100ff007a0c */ /* 0x000fe40003f05300 */
[----:B------:R-:W-:-:S02]  /*0880*/  ISETP.NE.AND.EX P2, PT, RZ, c[0x0][0x184], PT, P1 ;  /* 0x00006100ff007a0c */ /* 0x000fc40003f45310 */
[----:B------:R-:W-:Y:S02]  /*0890*/  SHF.R.S32.HI R5, RZ, 0x1f, R4 ;  /* 0x0000001fff057819 */ /* 0x000fe40000011404 */
[----:B------:R-:W-:Y:S02]  /*08a0*/  LOP3.LUT R116, R0, 0x7f, RZ, 0xc0, !PT ;  /* 0x0000007f00747812 */ /* 0x000fe400078ec0ff */
[----:B------:R-:W-:-:S05]  /*08b0*/  LEA.HI R5, R5, R4, RZ, 0x3 ;  /* 0x0000000405057211 */ /* 0x000fca00078f18ff */
[----:B------:R-:W-:Y:S01]  /*08c0*/  @P0 IMAD.MOV.U32 R8, RZ, RZ, 0x2 ;  /* 0x00000002ff080424 */ /* 0x000fe200078e00ff */
[----:B------:R-:W-:Y:S02]  /*08d0*/  LEA.HI.SX32 R116, R5, R116, 0x1d ;  /* 0x0000007405747211 */ /* 0x000fe400078feaff */
[----:B------:R-:W-:Y:S01]  /*08e0*/  @P2 MOV R11, 0x20 ;  /* 0x00000020000b2802 */ /* 0x000fe20000000f00 */
[----:B------:R-:W-:Y:S01]  /*08f0*/  @P0 IMAD.WIDE R8, R115, R8, c[0x0][0x1c0] ;  /* 0x0000700073080625 */ /* 0x000fe200078e0208 */
[----:B------:R-:W-:Y:S01]  /*0900*/  ISETP.NE.AND P1, PT, R122, 0x1, PT ;  /* 0x000000017a00780c */ /* 0x000fe20003f25270 */
[----:B------:R-:W-:Y:S01]  /*0910*/  BSSY B0, `(.L_x_12587) ;  /* 0x0000015000007945 */ /* 0x000fe20003800000 */
[----:B------:R-:W-:Y:S01]  /*0920*/  P2R R103, PR, RZ, 0x4 ;  /* 0x00000004ff677803 */ /* 0x000fe20000000000 */
[C---:B------:R-:W-:Y:S02]  /*0930*/  IMAD.WIDE.U32 R4, R116.reuse, R100, c[0x0][0x170] ;  /* 0x00005c0074047625 */ /* 0x040fe400078e0064 */
[----:B------:R-:W2:Y:S02]  /*0940*/  @P0 LDG.E.U16 R8, [R8.64] ;  /* 0x0000000608080981 */ /* 0x000ea4000c1e1500 */
[----:B------:R-:W-:-:S02]  /*0950*/  @P2 IMAD.WIDE.U32 R10, R116, R11, c[0x0][0x180] ;  /* 0x00006000740a2625 */ /* 0x000fc400078e000b */
[----:B-----5:R-:W5:Y:S04]  /*0960*/  LDG.E.128 R4, [R4.64] ;  /* 0x0000000604047981 */ /* 0x020f68000c1e1d00 */
[----:B------:R0:W5:Y:S04]  /*0970*/  @P2 LDG.E.128 R16, [R10.64] ;  /* 0x000000060a102981 */ /* 0x000168000c1e1d00 */
[----:B------:R0:W5:Y:S01]  /*0980*/  @P2 LDG.E.128 R12, [R10.64+0x10] ;  /* 0x000010060a0c2981 */ /* 0x000162000c1e1d00 */
[----:B------:R-:W-:Y:S01]  /*0990*/  IMAD.MOV.U32 R121, RZ, RZ, 0x3f800000 ;  /* 0x3f800000ff797424 */ /* 0x000fe200078e00ff */
[----:B------:R-:W-:-:S02]  /*09a0*/  IADD3 R84, R122, 0x1, RZ ;  /* 0x000000017a547810 */ /* 0x000fc40007ffe0ff */
[----:B--2---:R-:W-:Y:S01]  /*09b0*/  @P0 PRMT R121, RZ, 0x5410, R8 ;  /* 0x00005410ff790816 */ /* 0x004fe20000000008 */
        /* <DEDUP_REMOVED lines=9> */
.L_x_12588:
[----:B0-----:R-:W-:Y:S02]  /*0a50*/  MOV R88, R112 ;  /* 0x0000007000587202 */ /* 0x001fe40000000f00 */
.L_x_12589:
[----:B------:R-:W-:Y:S05]  /*0a60*/  BSYNC B0 ;  /* 0x0000000000007941 */ /* 0x000fea0003800000 */
.L_x_12587:
        /* <DEDUP_REMOVED lines=16> */
.L_x_12593:
[----:B------:R-:W-:Y:S05]  /*0b70*/  BSYNC B1 ;  /* 0x0000000000017941 */ /* 0x000fea0003800000 */
.L_x_12592:
        /* <DEDUP_REMOVED lines=44> */
.L_x_12591:
[----:B------:R-:W-:Y:S05]  /*0e40*/  BSYNC B0 ;  /* 0x0000000000007941 */ /* 0x000fea0003800000 */
.L_x_12590:
[----:B------:R-:W0:Y:S01]  /*0e50*/  I2F.U32 R8, R88 ;  /* 0x0000005800087306 */ /* 0x000e220000201000 */
[----:B------:R-:W-:Y:S01]  /*0e60*/  ISETP.NE.U32.AND P0, PT, RZ, c[0x0][0x180], PT ;  /* 0x00006000ff007a0c */ /* 0x000fe20003f05070 */
[----:B------:R-:W-:Y:S01]  /*0e70*/  IMAD.MOV.U32 R119, RZ, RZ, 0x2f800000 ;  /* 0x2f800000ff777424 */ /* 0x000fe200078e00ff */
[----:B-----5:R-:W-:Y:S01]  /*0e80*/  PRMT R10, RZ, 0x5410, R4 ;  /* 0x00005410ff0a7816 */ /* 0x020fe20000000004 */
[----:B------:R-:W-:Y:S01]  /*0e90*/  BSSY B0, `(.L_x_12594) ;  /* 0x0000016000007945 */ /* 0x000fe20003800000 */
[----:B------:R-:W-:Y:S02]  /*0ea0*/  ISETP.NE.AND.EX P6, PT, RZ, c[0x0][0x184], PT, P0 ;  /* 0x00006100ff007a0c */ /* 0x000fe40003fc5300 */
[----:B------:R-:W-:Y:S01]  /*0eb0*/  ISETP.NE.AND P0, PT, R84, 0x1, PT ;  /* 0x000000015400780c */ /* 0x000fe20003f05270 */
[----:B------:R-:W-:Y:S01]  /*0ec0*/  FMUL.FTZ R10, R10, R121 ;  /* 0x000000790a0a7220 */ /* 0x000fe20000410000 */
[----:B------:R-:W-:-:S02]  /*0ed0*/  P2R R124, PR, RZ, 0x40 ;  /* 0x00000040ff7c7803 */ /* 0x000fc40000000000 */
        /* <DEDUP_REMOVED lines=16> */
.L_x_12595:
[----:B------:R-:W-:Y:S02]  /*0fe0*/  IMAD.MOV.U32 R91, RZ, RZ, R112 ;  /* 0x000000ffff5b7224 */ /* 0x000fe400078e0070 */
.L_x_12596:
[----:B------:R-:W-:Y:S05]  /*0ff0*/  BSYNC B0 ;  /* 0x0000000000007941 */ /* 0x000fea0003800000 */
.L_x_12594:
        /* <DEDUP_REMOVED lines=16> */
.L_x_12600:
[----:B------:R-:W-:Y:S05]  /*1100*/  BSYNC B1 ;  /* 0x0000000000017941 */ /* 0x000fea0003800000 */
.L_x_12599:
        /* <DEDUP_REMOVED lines=44> */
.L_x_12598:
[----:B------:R-:W-:Y:S05]  /*13d0*/  BSYNC B0 ;  /* 0x0000000000007941 */ /* 0x000fea0003800000 */
.L_x_12597:
        /* <DEDUP_REMOVED lines=20> */
.L_x_12602:
[----:B------:R-:W-:Y:S02]  /*1520*/  MOV R91, R112 ;  /* 0x00000070005b7202 */ /* 0x000fe40000000f00 */
.L_x_12603:
[----:B------:R-:W-:Y:S05]  /*1530*/  BSYNC B0 ;  /* 0x0000000000007941 */ /* 0x000fea0003800000 */
.L_x_12601:
        /* <DEDUP_REMOVED lines=16> */
.L_x_12607:
[----:B------:R-:W-:Y:S05]  /*1640*/  BSYNC B1 ;  /* 0x0000000000017941 */ /* 0x000fea0003800000 */
.L_x_12606:
[----:B------:R-:W-:Y:S01]  /*1650*/  IMAD.HI.U32 R4, R109, -0x326172a9, RZ ;  /* 0xcd9e8d576d047827 */ /* 0x000fe200078e00ff */
[----:B------:R-:W-:-:S03]  /*1660*/  LOP3.LUT R10, R10, UR5, R113, 0x96, !PT ;  /* 0x000000050a0a7c12 */ /* 0x000fc6000f8e9671 */
[----:B------:R-:W-:Y:S01]  /*1670*/  IMAD R3, R109, -0x326172a9, RZ ;  /* 0xcd9e8d576d037824 */ /* 0x000fe200078e02ff */
[----:B------:R-:W-:Y:S01]  /*1680*/  LOP3.LUT R4, R4, UR4, R111, 0x96, !PT ;  /* 0x0000000404047c12 */ /* 0x000fe2000f8e966f */
[----:B------:R-:W-:-:S04]  /*1690*/  IMAD.WIDE.U32 R84, R10, -0x326172a9, RZ ;  /* 0xcd9e8d570a547825 */ /* 0x000fc800078e00ff */
[----:B------:R-:W-:Y:S01]  /*16a0*/  IMAD R87, R110, -0x2daee0ad, RZ ;  /* 0xd2511f536e577824 */ /* 0x000fe200078e02ff */
[----:B------:R-:W-:Y:S01]  /*16b0*/  LOP3.LUT R3, R85, UR9, R3, 0x96, !PT ;  /* 0x0000000955037c12 */ /* 0x000fe2000f8e9603 */
[----:B------:R-:W-:Y:S01]  /*16c0*/  IMAD.WIDE.U32 R10, R4, -0x2daee0ad, RZ ;  /* 0xd2511f53040a7825 */ /* 0x000fe200078e00ff */
[----:B------:R-:W-:-:S04]  /*16d0*/  HFMA2.MMA R4, -RZ, RZ, 0, 0 ;  /* 0x00000000ff047435 */ /* 0x000fc800000001ff */
        /* <DEDUP_REMOVED lines=35> */
.L_x_12605:
[----:B------:R-:W-:Y:S05]  /*1910*/  BSYNC B0 ;  /* 0x0000000000007941 */ /* 0x000fea0003800000 */
.L_x_12604:
        /* <DEDUP_REMOVED lines=20> */
.L_x_12609:
[----:B------:R-:W-:Y:S02]  /*1a60*/  IMAD.MOV.U32 R91, RZ, RZ, R112 ;  /* 0x000000ffff5b7224 */ /* 0x000fe400078e0070 */
.L_x_12610:
[----:B------:R-:W-:Y:S05]  /*1a70*/  BSYNC B0 ;  /* 0x0000000000007941 */ /* 0x000fea0003800000 */
.L_x_12608:
        /* <DEDUP_REMOVED lines=16> */
.L_x_12614:
[----:B------:R-:W-:Y:S05]  /*1b80*/  BSYNC B1 ;  /* 0x0000000000017941 */ /* 0x000fea0003800000 */
.L_x_12613:
        /* <DEDUP_REMOVED lines=44> */
.L_x_12612:
[----:B------:R-:W-:Y:S05]  /*1e50*/  BSYNC B0 ;  /* 0x0000000000007941 */ /* 0x000fea0003800000 */
.L_x_12611:
        /* <DEDUP_REMOVED lines=20> */
.L_x_12616:
[----:B------:R-:W-:Y:S02]  /*1fa0*/  IMAD.MOV.U32 R91, RZ, RZ, R112 ;  /* 0x000000ffff5b7224 */ /* 0x000fe400078e0070 */
.L_x_12617:
[----:B------:R-:W-:Y:S05]  /*1fb0*/  BSYNC B0 ;  /* 0x0000000000007941 */ /* 0x000fea0003800000 */
.L_x_12615:
        /* <DEDUP_REMOVED lines=16> */
.L_x_12621:
[----:B------:R-:W-:Y:S05]  /*20c0*/  BSYNC B1 ;  /* 0x0000000000017941 */ /* 0x000fea0003800000 */
.L_x_12620:
        /* <DEDUP_REMOVED lines=44> */
.L_x_12619:
[----:B------:R-:W-:Y:S05]  /*2390*/  BSYNC B0 ;  /* 0x0000000000007941 */ /* 0x000fea0003800000 */
.L_x_12618:
        /* <DEDUP_REMOVED lines=20> */
.L_x_12623:
[----:B------:R-:W-:Y:S02]  /*24e0*/  MOV R91, R112 ;  /* 0x00000070005b7202 */ /* 0x000fe40000000f00 */
.L_x_12624:
[----:B------:R-:W-:Y:S05]  /*24f0*/  BSYNC B0 ;  /* 0x0000000000007941 */ /* 0x000fea0003800000 */
.L_x_12622:
        /* <DEDUP_REMOVED lines=16> */
.L_x_12628:
[----:B------:R-:W-:Y:S05]  /*2600*/  BSYNC B1 ;  /* 0x0000000000017941 */ /* 0x000fea0003800000 */
.L_x_12627:
        /* <DEDUP_REMOVED lines=44> */
.L_x_12626:
[----:B------:R-:W-:Y:S05]  /*28d0*/  BSYNC B0 ;  /* 0x0000000000007941 */ /* 0x000fea0003800000 */
.L_x_12625:
        /* <DEDUP_REMOVED lines=20> */
.L_x_12630:
[----:B------:R-:W-:Y:S02]  /*2a20*/  IMAD.MOV.U32 R91, RZ, RZ, R112 ;  /* 0x000000ffff5b7224 */ /* 0x000fe400078e0070 */
.L_x_12631:
[----:B------:R-:W-:Y:S05]  /*2a30*/  BSYNC B0 ;  /* 0x0000000000007941 */ /* 0x000fea0003800000 */
.L_x_12629:
        /* <DEDUP_REMOVED lines=16> */
.L_x_12635:
[----:B------:R-:W-:Y:S05]  /*2b40*/  BSYNC B1 ;  /* 0x0000000000017941 */ /* 0x000fea0003800000 */
.L_x_12634:
        /* <DEDUP_REMOVED lines=44> */
.L_x_12633:
[----:B------:R-:W-:Y:S05]  /*2e10*/  BSYNC B0 ;  /* 0x0000000000007941 */ /* 0x000fea0003800000 */
.L_x_12632:
        /* <DEDUP_REMOVED lines=21> */
.L_x_12637:
[----:B------:R-:W-:Y:S02]  /*2f70*/  IMAD.MOV.U32 R91, RZ, RZ, R112 ;  /* 0x000000ffff5b7224 */ /* 0x000fe400078e0070 */
.L_x_12638:
[----:B------:R-:W-:Y:S05]  /*2f80*/  BSYNC B0 ;  /* 0x0000000000007941 */ /* 0x000fea0003800000 */
.L_x_12636:
        /* <DEDUP_REMOVED lines=18> */
.L_x_12642:
[----:B------:R-:W-:Y:S05]  /*30b0*/  BSYNC B1 ;  /* 0x0000000000017941 */ /* 0x000fea0003800000 */
.L_x_12641:
        /* <DEDUP_REMOVED lines=44> */
.L_x_12640:
[----:B------:R-:W-:Y:S05]  /*3380*/  BSYNC B0 ;  /* 0x0000000000007941 */ /* 0x000fea0003800000 */
.L_x_12639:
[----:B------:R-:W0:Y:S01]  /*3390*/  I2F.U32 R84, R91 ;  /* 0x0000005b00547306 */ /* 0x000e220000201000 */
[----:B------:R-:W-:Y:S01]  /*33a0*/  SEL R86, RZ, 0x1, P1 ;  /* 0x00000001ff567807 */ /* 0x000fe20000800000 */
[----:B------:R-:W-:Y:S01]  /*33b0*/  HFMA2.MMA R120, -RZ, RZ, 0, 1.9073486328125e-06 ;  /* 0x00000020ff787435 */ /* 0x000fe200000001ff */
[----:B------:R-:W-:Y:S01]  /*33c0*/  SEL R85, RZ, 0x1, P2 ;  /* 0x00000001ff557807 */ /* 0x000fe20001000000 */
[----:B------:R-:W-:Y:S01]  /*33d0*/  IMAD.MOV.U32 R118, RZ, RZ, 0x8 ;  /* 0x00000008ff767424 */ /* 0x000fe200078e00ff */
[----:B------:R-:W-:Y:S01]  /*33e0*/  ISETP.NE.AND P1, PT, R90, RZ, PT ;  /* 0x000000ff5a00720c */ /* 0x000fe20003f25270 */
[----:B------:R-:W-:Y:S01]  /*33f0*/  IMAD.WIDE.U32 R86, R86, 0x10000, RZ ;  /* 0x0001000056567825 */ /* 0x000fe200078e00ff */
[----:B------:R-:W-:-:S02]  /*3400*/  SEL R88, RZ, 0x1, P0 ;  /* 0x00000001ff587807 */ /* 0x000fc40000000000 */
        /* <DEDUP_REMOVED lines=8> */
[----:B------:R-:W-:-:S02]  /*3490*/  SEL R95, RZ, 0x1, P1 ;  /* 0x00000001ff5f7807 */ /* 0x000fc40000800000 */
[----:B------:R-:W-:Y:S01]  /*34a0*/  FSETP.GTU.FTZ.AND P0, PT, R84, c[0x0][0x1e4], PT ;  /* 0x0000790054007a0b */ /* 0x000fe20003f1c000 */
[----:B------:R-:W-:Y:S01]  /*34b0*/  IMAD.WIDE.U32 R84, R85, 0x1000000, RZ ;  /* 0x0100000055547825 */ /* 0x000fe200078e00ff */
[----:B------:R-:W-:Y:S02]  /*34c0*/  IADD3 R97, R116, 0x80, RZ ;  /* 0x0000008074617810 */ /* 0x000fe40007ffe0ff */
[----:B------:R-:W-:Y:S01]  /*34d0*/  SEL R91, RZ, 0x1000000, P0 ;  /* 0x01000000ff5b7807 */ /* 0x000fe20000000000 */
[----:B------:R-:W-:Y:S01]  /*34e0*/  FMUL.FTZ R90, R90, c[0x0][0x1e8] ;  /* 0x00007a005a5a7a20 */ /* 0x000fe20000410000 */
[----:B------:R-:W-:Y:S02]  /*34f0*/  LOP3.LUT R94, R88, R84, R86, 0xfe, !PT ;  /* 0x00000054585e7212 */ /* 0x000fe400078efe56 */
[----:B------:R-:W-:Y:S01]  /*3500*/  LOP3.LUT R84, R7, R91, R92, 0xfe, !PT ;  /* 0x0000005b07547212 */ /* 0x000fe200078efe5c */
[----:B------:R-:W-:Y:S01]  /*3510*/  @P2 IMAD.WIDE.U32 R92, R97, R120, c[0x0][0x180] ;  /* 0x00006000615c2625 */ /* 0x000fe200078e0078 */
[----:B------:R-:W-:-:S02]  /*3520*/  SEL R91, RZ, 0x1, P3 ;  /* 0x00000001ff5b7807 */ /* 0x000fc40001800000 */
[----:B------:R-:W-:Y:S02]  /*3530*/  FSEL R7, R90, RZ, !P0 ;  /* 0x000000ff5a077208 */ /* 0x000fe40004000000 */
[----:B------:R-:W-:Y:S01]  /*3540*/  LOP3.LUT R91, R85, R84, R91, 0xfe, !PT ;  /* 0x00000054555b7212 */ /* 0x000fe200078efe5b */
[----:B------:R-:W-:Y:S01]  /*3550*/  IMAD.WIDE.U32 R84, R116, R120, c[0x0][0x188] ;  /* 0x0000620074547625 */ /* 0x000fe200078e0078 */
[----:B------:R-:W-:Y:S02]  /*3560*/  LOP3.LUT R94, R94, R95, RZ, 0xfc, !PT ;  /* 0x0000005f5e5e7212 */ /* 0x000fe400078efcff */
[----:B------:R-:W-:Y:S01]  /*3570*/  LOP3.LUT R95, R89, R91, R87, 0xfe, !PT ;  /* 0x0000005b595f7212 */ /* 0x000fe200078efe57 */
[----:B------:R-:W-:Y:S01]  /*3580*/  @P6 FADD.FTZ R7, R15, R7 ;  /* 0x000000070f076221 */ /* 0x000fe20000010000 */
[----:B------:R0:W-:Y:S01]  /*3590*/  STG.E.128 [R84.64], R8 ;  /* 0x0000000854007986 */ /* 0x0001e2000c101d06 */
[----:B------:R-:W-:-:S03]  /*35a0*/  IMAD.WIDE.U32 R86, R116, R118, c[0x0][0x190] ;  /* 0x0000640074567625 */ /* 0x000fc600078e0076 */
[----:B------:R0:W-:Y:S01]  /*35b0*/  STG.E.128 [R84.64+0x10], R4 ;  /* 0x0000100454007986 */ /* 0x0001e2000c101d06 */
[----:B------:R-:W-:-:S03]  /*35c0*/  IMAD.WIDE.U32 R88, R97, R100, c[0x0][0x170] ;  /* 0x00005c0061587625 */ /* 0x000fc600078e0064 */
        /* <DEDUP_REMOVED lines=16> */
.L_x_12644:
[----:B0-----:R-:W-:Y:S02]  /*36d0*/  IMAD.MOV.U32 R85, RZ, RZ, R112 ;  /* 0x000000ffff557224 */ /* 0x001fe400078e0070 */
.L_x_12645:
[----:B------:R-:W-:Y:S05]  /*36e0*/  BSYNC B0 ;  /* 0x0000000000007941 */ /* 0x000fea0003800000 */
.L_x_12643:
        /* <DEDUP_REMOVED lines=16> */
.L_x_12649:
[----:B------:R-:W-:Y:S05]  /*37f0*/  BSYNC B1 ;  /* 0x0000000000017941 */ /* 0x000fea0003800000 */
.L_x_12648:
        /* <DEDUP_REMOVED lines=44> */
.L_x_12647:
[----:B------:R-:W-:Y:S05]  /*3ac0*/  BSYNC B0 ;  /* 0x0000000000007941 */ /* 0x000fea0003800000 */
.L_x_12646:
        /* <DEDUP_REMOVED lines=21> */
.L_x_12651:
[----:B------:R-:W-:Y:S02]  /*3c20*/  MOV R86, R112 ;  /* 0x0000007000567202 */ /* 0x000fe40000000f00 */
.L_x_12652:
[----:B------:R-:W-:Y:S05]  /*3c30*/  BSYNC B0 ;  /* 0x0000000000007941 */ /* 0x000fea0003800000 */
.L_x_12650:
        /* <DEDUP_REMOVED lines=16> */
.L_x_12656:
[----:B------:R-:W-:Y:S05]  /*3d40*/  BSYNC B1 ;  /* 0x0000000000017941 */ /* 0x000fea0003800000 */
.L_x_12655:
        /* <DEDUP_REMOVED lines=44> */
.L_x_12654:
[----:B------:R-:W-:Y:S05]  /*4010*/  BSYNC B0 ;  /* 0x0000000000007941 */ /* 0x000fea0003800000 */
.L_x_12653:
        /* <DEDUP_REMOVED lines=20> */
.L_x_12658:
[----:B------:R-:W-:Y:S02]  /*4160*/  IMAD.MOV.U32 R87, RZ, RZ, R112 ;  /* 0x000000ffff577224 */ /* 0x000fe400078e0070 */
.L_x_12659:
[----:B------:R-:W-:Y:S05]  /*4170*/  BSYNC B0 ;  /* 0x0000000000007941 */ /* 0x000fea0003800000 */
.L_x_12657:
        /* <DEDUP_REMOVED lines=16> */
.L_x_12663:
[----:B------:R-:W-:Y:S05]  /*4280*/  BSYNC B1 ;  /* 0x0000000000017941 */ /* 0x000fea0003800000 */
.L_x_12662:
        /* <DEDUP_REMOVED lines=44> */
.L_x_12661:
[----:B------:R-:W-:Y:S05]  /*4550*/  BSYNC B0 ;  /* 0x0000000000007941 */ /* 0x000fea0003800000 */
.L_x_12660:
        /* <DEDUP_REMOVED lines=20> */
.L_x_12665:
[----:B------:R-:W-:Y:S02]  /*46a0*/  IMAD.MOV.U32 R88, RZ, RZ, R112 ;  /* 0x000000ffff587224 */ /* 0x000fe400078e0070 */
.L_x_12666:
[----:B------:R-:W-:Y:S05]  /*46b0*/  BSYNC B0 ;  /* 0x0000000000007941 */ /* 0x000fea0003800000 */
.L_x_12664:
        /* <DEDUP_REMOVED lines=16> */
.L_x_12670:
[----:B------:R-:W-:Y:S05]  /*47c0*/  BSYNC B1 ;  /* 0x0000000000017941 */ /* 0x000fea0003800000 */
.L_x_12669:
        /* <DEDUP_REMOVED lines=44> */
.L_x_12668:
[----:B------:R-:W-:Y:S05]  /*4a90*/  BSYNC B0 ;  /* 0x0000000000007941 */ /* 0x000fea0003800000 */
.L_x_12667:
        /* <DEDUP_REMOVED lines=20> */
.L_x_12672:
[----:B------:R-:W-:Y:S02]  /*4be0*/  MOV R88, R112 ;  /* 0x0000007000587202 */ /* 0x000fe40000000f00 */
.L_x_12673:
[----:B------:R-:W-:Y:S05]  /*4bf0*/  BSYNC B0 ;  /* 0x0000000000007941 */ /* 0x000fea0003800000 */
.L_x_12671:
        /* <DEDUP_REMOVED lines=16> */
.L_x_12677:
[----:B------:R-:W-:Y:S05]  /*4d00*/  BSYNC B1 ;  /* 0x0000000000017941 */ /* 0x000fea0003800000 */
.L_x_12676:
        /* <DEDUP_REMOVED lines=44> */
.L_x_12675:
[----:B------:R-:W-:Y:S05]  /*4fd0*/  BSYNC B0 ;  /* 0x0000000000007941 */ /* 0x000fea0003800000 */
.L_x_12674:
        /* <DEDUP_REMOVED lines=20> */
.L_x_12679:
[----:B------:R-:W-:Y:S02]  /*5120*/  IMAD.MOV.U32 R88, RZ, RZ, R112 ;  /* 0x000000ffff587224 */ /* 0x000fe400078e0070 */
.L_x_12680:
[----:B------:R-:W-:Y:S05]  /*5130*/  BSYNC B0 ;  /* 0x0000000000007941 */ /* 0x000fea0003800000 */
.L_x_12678:
        /* <DEDUP_REMOVED lines=16> */
.L_x_12684:
[----:B------:R-:W-:Y:S05]  /*5240*/  BSYNC B1 ;  /* 0x0000000000017941 */ /* 0x000fea0003800000 */
.L_x_12683:
        /* <DEDUP_REMOVED lines=44> */
.L_x_12682:
[----:B------:R-:W-:Y:S05]  /*5510*/  BSYNC B0 ;  /* 0x0000000000007941 */ /* 0x000fea0003800000 */
.L_x_12681:
        /* <DEDUP_REMOVED lines=20> */
.L_x_12686:
[----:B------:R-:W-:Y:S02]  /*5660*/  IMAD.MOV.U32 R88, RZ, RZ, R112 ;  /* 0x000000ffff587224 */ /* 0x000fe400078e0070 */
.L_x_12687:
[----:B------:R-:W-:Y:S05]  /*5670*/  BSYNC B0 ;  /* 0x0000000000007941 */ /* 0x000fea0003800000 */
.L_x_12685:
        /* <DEDUP_REMOVED lines=16> */
.L_x_12691:
[----:B------:R-:W-:Y:S05]  /*5780*/  BSYNC B1 ;  /* 0x0000000000017941 */ /* 0x000fea0003800000 */
.L_x_12690:
        /* <DEDUP_REMOVED lines=44> */
.L_x_12689:
[----:B------:R-:W-:Y:S05]  /*5a50*/  BSYNC B0 ;  /* 0x0000000000007941 */ /* 0x000fea0003800000 */
.L_x_12688:
        /* <DEDUP_REMOVED lines=21> */
.L_x_12693:
[----:B------:R-:W-:Y:S02]  /*5bb0*/  MOV R88, R112 ;  /* 0x0000007000587202 */ /* 0x000fe40000000f00 */
.L_x_12694:
[----:B------:R-:W-:Y:S05]  /*5bc0*/  BSYNC B0 ;  /* 0x0000000000007941 */ /* 0x000fea0003800000 */
.L_x_12692:
        /* <DEDUP_REMOVED lines=18> */
.L_x_12698:
[----:B------:R-:W-:Y:S05]  /*5cf0*/  BSYNC B1 ;  /* 0x0000000000017941 */ /* 0x000fea0003800000 */
.L_x_12697:
        /* <DEDUP_REMOVED lines=44> */
.L_x_12696:
[----:B------:R-:W-:Y:S05]  /*5fc0*/  BSYNC B0 ;  /* 0x0000000000007941 */ /* 0x000fea0003800000 */
.L_x_12695:
[----:B------:R-:W0:Y:S01]  /*5fd0*/  I2F.U32 R88, R88 ;  /* 0x0000005800587306 */ /* 0x000e220000201000 */
[----:B------:R-:W-:Y:S02]  /*5fe0*/  SEL R90, RZ, 0x1, P2 ;  /* 0x00000001ff5a7807 */ /* 0x000fe40001000000 */
[----:B------:R-:W-:Y:S02]  /*5ff0*/  SEL R98, RZ, 0x1, P1 ;  /* 0x00000001ff627807 */ /* 0x000fe40000800000 */
[----:B------:R-:W-:Y:S02]  /*6000*/  SEL R104, RZ, 0x1, P0 ;  /* 0x00000001ff687807 */ /* 0x000fe40000000000 */
[----:B------:R-:W-:Y:S01]  /*6010*/  SEL R106, RZ, 0x10000, P5 ;  /* 0x00010000ff6a7807 */ /* 0x000fe20002800000 */
[----:B------:R-:W-:Y:S01]  /*6020*/  IMAD.WIDE.U32 R98, R98, 0x10000, RZ ;  /* 0x0001000062627825 */ /* 0x000fe200078e00ff */
[----:B------:R-:W-:-:S02]  /*6030*/  SEL R101, RZ, 0x100, P4 ;  /* 0x00000100ff657807 */ /* 0x000fc40002000000 */
[----:B------:R-:W-:Y:S01]  /*6040*/  ISETP.NE.AND P6, PT, R124, RZ, PT ;  /* 0x000000ff7c00720c */ /* 0x000fe20003fc5270 */
[----:B------:R-:W-:Y:S01]  /*6050*/  IMAD.WIDE.U32 R104, R104, 0x100, RZ ;  /* 0x0000010068687825 */ /* 0x000fe200078e00ff */
[----:B------:R-:W-:Y:S02]  /*6060*/  ISETP.NE.AND P5, PT, R103, RZ, PT ;  /* 0x000000ff6700720c */ /* 0x000fe40003fa5270 */
[----:B------:R-:W-:Y:S01]  /*6070*/  ISETP.NE.AND P4, PT, R96, RZ, PT ;  /* 0x000000ff6000720c */ /* 0x000fe20003f85270 */
[----:B0-----:R-:W-:Y:S01]  /*6080*/  FFMA.FTZ R89, R88, R119, 1.1641532182693481445e-10 ;  /* 0x2f00000058597423 */ /* 0x001fe20000010077 */
[----:B------:R-:W-:Y:S01]  /*6090*/  PRMT R88, RZ, 0x7610, R91 ;  /* 0x00007610ff587816 */ /* 0x000fe2000000005b */
[----:B------:R-:W-:Y:S01]  /*60a0*/  IMAD.WIDE.U32 R90, R90, 0x1000000, RZ ;  /* 0x010000005a5a7825 */ /* 0x000fe200078e00ff */
[----:B------:R-:W-:Y:S02]  /*60b0*/  SEL R107, RZ, 0x1, P4 ;  /* 0x00000001ff6b7807 */ /* 0x000fe40002000000 */
[----:B------:R-:W-:Y:S01]  /*60c0*/  FSETP.GTU.FTZ.AND P2, PT, R89, c[0x0][0x1e4], PT ;  /* 0x0000790059007a0b */ /* 0x000fe20003f5c000 */
[----:B------:R-:W-:-:S03]  /*60d0*/  FMUL.FTZ R89, R88, R121 ;  /* 0x0000007958597220 */ /* 0x000fc60000410000 */
[----:B------:R-:W-:Y:S01]  /*60e0*/  SEL R95, RZ, 0x1000000, P2 ;  /* 0x01000000ff5f7807 */ /* 0x000fe20001000000 */
[----:B------:R-:W-:-:S03]  /*60f0*/  FMUL.FTZ R89, R89, c[0x0][0x1e8] ;  /* 0x00007a0059597a20 */ /* 0x000fc60000410000 */
[----:B------:R-:W-:Y:S02]  /*6100*/  LOP3.LUT R101, R101, R95, R106, 0xfe, !PT ;  /* 0x0000005f65657212 */ /* 0x000fe400078efe6a */
[----:B------:R-:W-:Y:S02]  /*6110*/  LOP3.LUT R106, R104, R90, R98, 0xfe, !PT ;  /* 0x0000005a686a7212 */ /* 0x000fe400078efe62 */
[----:B------:R-:W-:Y:S02]  /*6120*/  SEL R90, RZ, 0x1, P3 ;  /* 0x00000001ff5a7807 */ /* 0x000fe40001800000 */
[----:B------:R-:W-:Y:S01]  /*6130*/  FSEL R95, R89, RZ, !P2 ;  /* 0x000000ff595f7208 */ /* 0x000fe20005000000 */
[----:B------:R-:W-:Y:S01]  /*6140*/  IMAD.WIDE.U32 R88, R97, R120, c[0x0][0x188] ;  /* 0x0000620061587625 */ /* 0x000fe200078e0078 */
[----:B------:R-:W-:Y:S02]  /*6150*/  LOP3.LUT R91, R91, R101, R90, 0xfe, !PT ;  /* 0x000000655b5b7212 */ /* 0x000fe400078efe5a */
[----:B------:R-:W-:Y:S01]  /*6160*/  IADD3 R101, R116, 0x100, RZ ;  /* 0x0000010074657810 */ /* 0x000fe20007ffe0ff */
[----:B------:R-:W-:Y:S01]  /*6170*/  @P6 FADD.FTZ R95, R15, R95 ;  /* 0x0000005f0f5f6221 */ /* 0x000fe20000010000 */
[----:B------:R-:W-:Y:S01]  /*6180*/  LOP3.LUT R106, R106, R107, RZ, 0xfc, !PT ;  /* 0x0000006b6a6a7212 */ /* 0x000fe200078efcff */
[----:B------:R0:W-:Y:S01]  /*6190*/  STG.E.128 [R88.64], R84 ;  /* 0x0000005458007986 */ /* 0x0001e2000c101d06 */
[----:B------:R-:W-:Y:S01]  /*61a0*/  LOP3.LUT R107, R105, R91, R99, 0xfe, !PT ;  /* 0x0000005b696b7212 */ /* 0x000fe200078efe63 */
[----:B------:R-:W-:-:S02]  /*61b0*/  IMAD.WIDE.U32 R90, R97, R118, c[0x0][0x190] ;  /* 0x00006400615a7625 */ /* 0x000fc400078e0076 */
[----:B------:R0:W-:Y:S02]  /*61c0*/  STG.E.128 [R88.64+0x10], R92 ;  /* 0x0000105c58007986 */ /* 0x0001e4000c101d06 */
[C---:B------:R-:W-:Y:S02]  /*61d0*/  IMAD.WIDE.U32 R96, R101.reuse, R100, c[0x0][0x170] ;  /* 0x00005c0065607625 */ /* 0x040fe400078e0064 */
[----:B------:R0:W-:Y:S02]  /*61e0*/  STG.E.64 [R90.64], R106 ;  /* 0x0000006a5a007986 */ /* 0x0001e4000c101b06 */
[----:B------:R-:W-:Y:S02]  /*61f0*/  @P5 IMAD.WIDE.U32 R104, R101, R120, c[0x0][0x180] ;  /* 0x0000600065685625 */ /* 0x000fe400078e0078 */
        /* <DEDUP_REMOVED lines=15> */
.L_x_12700:
[----:B0-----:R-:W-:Y:S02]  /*62f0*/  IMAD.MOV.U32 R89, RZ, RZ, R112 ;  /* 0x000000ffff597224 */ /* 0x001fe400078e0070 */
.L_x_12701:
[----:B------:R-:W-:Y:S05]  /*6300*/  BSYNC B0 ;  /* 0x0000000000007941 */ /* 0x000fea0003800000 */
.L_x_12699:
        /* <DEDUP_REMOVED lines=16> */
.L_x_12705:
[----:B------:R-:W-:Y:S05]  /*6410*/  BSYNC B1 ;  /* 0x0000000000017941 */ /* 0x000fea0003800000 */
.L_x_12704:
        /* <DEDUP_REMOVED lines=44> */
.L_x_12703:
[----:B------:R-:W-:Y:S05]  /*66e0*/  BSYNC B0 ;  /* 0x0000000000007941 */ /* 0x000fea0003800000 */
.L_x_12702:
        /* <DEDUP_REMOVED lines=21> */
.L_x_12707:
[----:B------:R-:W-:Y:S02]  /*6840*/  IMAD.MOV.U32 R90, RZ, RZ, R112 ;  /* 0x000000ffff5a7224 */ /* 0x000fe400078e0070 */
.L_x_12708:
[----:B------:R-:W-:Y:S05]  /*6850*/  BSYNC B0 ;  /* 0x0000000000007941 */ /* 0x000fea0003800000 */
.L_x_12706:
        /* <DEDUP_REMOVED lines=16> */
.L_x_12712:
[----:B------:R-:W-:Y:S05]  /*6960*/  BSYNC B1 ;  /* 0x0000000000017941 */ /* 0x000fea0003800000 */
.L_x_12711:
        /* <DEDUP_REMOVED lines=44> */
.L_x_12710:
[----:B------:R-:W-:Y:S05]  /*6c30*/  BSYNC B0 ;  /* 0x0000000000007941 */ /* 0x000fea0003800000 */
.L_x_12709:
        /* <DEDUP_REMOVED lines=20> */
.L_x_12714:
[----:B------:R-:W-:Y:S02]  /*6d80*/  MOV R91, R112 ;  /* 0x00000070005b7202 */ /* 0x000fe40000000f00 */
.L_x_12715:
[----:B------:R-:W-:Y:S05]  /*6d90*/  BSYNC B0 ;  /* 0x0000000000007941 */ /* 0x000fea0003800000 */
.L_x_12713:
        /* <DEDUP_REMOVED lines=16> */
.L_x_12719:
[----:B------:R-:W-:Y:S05]  /*6ea0*/  BSYNC B1 ;  /* 0x0000000000017941 */ /* 0x000fea0003800000 */
.L_x_12718:
        /* <DEDUP_REMOVED lines=44> */
.L_x_12717:
[----:B------:R-:W-:Y:S05]  /*7170*/  BSYNC B0 ;  /* 0x0000000000007941 */ /* 0x000fea0003800000 */
.L_x_12716:
        /* <DEDUP_REMOVED lines=20> */
.L_x_12721:
[----:B------:R-:W-:Y:S02]  /*72c0*/  IMAD.MOV.U32 R96, RZ, RZ, R112 ;  /* 0x000000ffff607224 */ /* 0x000fe400078e0070 */
.L_x_12722:
[----:B------:R-:W-:Y:S05]  /*72d0*/  BSYNC B0 ;  /* 0x0000000000007941 */ /* 0x000fea0003800000 */
.L_x_12720:
        /* <DEDUP_REMOVED lines=16> */
.L_x_12726:
[----:B------:R-:W-:Y:S05]  /*73e0*/  BSYNC B1 ;  /* 0x0000000000017941 */ /* 0x000fea0003800000 */
.L_x_12725:
        /* <DEDUP_REMOVED lines=44> */
.L_x_12724:
[----:B------:R-:W-:Y:S05]  /*76b0*/  BSYNC B0 ;  /* 0x0000000000007941 */ /* 0x000fea0003800000 */
.L_x_12723:
        /* <DEDUP_REMOVED lines=20> */
.L_x_12728:
[----:B------:R-:W-:Y:S02]  /*7800*/  IMAD.MOV.U32 R97, RZ, RZ, R112 ;  /* 0x000000ffff617224 */ /* 0x000fe400078e0070 */
.L_x_12729:
[----:B------:R-:W-:Y:S05]  /*7810*/  BSYNC B0 ;  /* 0x0000000000007941 */ /* 0x000fea0003800000 */
.L_x_12727:
        /* <DEDUP_REMOVED lines=16> */
.L_x_12733:
[----:B------:R-:W-:Y:S05]  /*7920*/  BSYNC B1 ;  /* 0x0000000000017941 */ /* 0x000fea0003800000 */
.L_x_12732:
        /* <DEDUP_REMOVED lines=44> */
.L_x_12731:
[----:B------:R-:W-:Y:S05]  /*7bf0*/  BSYNC B0 ;  /* 0x0000000000007941 */ /* 0x000fea0003800000 */
.L_x_12730:
        /* <DEDUP_REMOVED lines=20> */
.L_x_12735:
[----:B------:R-:W-:Y:S02]  /*7d40*/  MOV R102, R112 ;  /* 0x0000007000667202 */ /* 0x000fe40000000f00 */
.L_x_12736:
[----:B------:R-:W-:Y:S05]  /*7d50*/  BSYNC B0 ;  /* 0x0000000000007941 */ /* 0x000fea0003800000 */
.L_x_12734:
        /* <DEDUP_REMOVED lines=16> */
.L_x_12740:
[----:B------:R-:W-:Y:S05]  /*7e60*/  BSYNC B1 ;  /* 0x0000000000017941 */ /* 0x000fea0003800000 */
.L_x_12739:
        /* <DEDUP_REMOVED lines=44> */
.L_x_12738:
[----:B------:R-:W-:Y:S05]  /*8130*/  BSYNC B0 ;  /* 0x0000000000007941 */ /* 0x000fea0003800000 */
.L_x_12737:
        /* <DEDUP_REMOVED lines=20> */
.L_x_12742:
[----:B------:R-:W-:Y:S02]  /*8280*/  IMAD.MOV.U32 R102, RZ, RZ, R112 ;  /* 0x000000ffff667224 */ /* 0x000fe400078e0070 */
.L_x_12743:
[----:B------:R-:W-:Y:S05]  /*8290*/  BSYNC B0 ;  /* 0x0000000000007941 */ /* 0x000fea0003800000 */
.L_x_12741:
        /* <DEDUP_REMOVED lines=16> */
.L_x_12747:
[----:B------:R-:W-:Y:S05]  /*83a0*/  BSYNC B1 ;  /* 0x0000000000017941 */ /* 0x000fea0003800000 */
.L_x_12746:
        /* <DEDUP_REMOVED lines=44> */
.L_x_12745:
[----:B------:R-:W-:Y:S05]  /*8670*/  BSYNC B0 ;  /* 0x0000000000007941 */ /* 0x000fea0003800000 */
.L_x_12744:
[----:B------:R0:W1:Y:S01]  /*8680*/  I2F.U32 R98, R102 ;  /* 0x0000006600627306 */ /* 0x0000620000201000 */
[----:B------:R-:W-:Y:S01]  /*8690*/  ISETP.NE.AND P6, PT, R124, RZ, PT ;  /* 0x000000ff7c00720c */ /* 0x000fe20003fc5270 */
        /* <DEDUP_REMOVED lines=19> */
.L_x_12749:
[----:B------:R-:W-:Y:S02]  /*87d0*/  IMAD.MOV.U32 R104, RZ, RZ, R112 ;  /* 0x000000ffff687224 */ /* 0x000fe400078e0070 */
.L_x_12750:
[----:B------:R-:W-:Y:S05]  /*87e0*/  BSYNC B0 ;  /* 0x0000000000007941 */ /* 0x000fea0003800000 */
.L_x_12748:
        /* <DEDUP_REMOVED lines=18> */
.L_x_12754:
[----:B------:R-:W-:Y:S05]  /*8910*/  BSYNC B1 ;  /* 0x0000000000017941 */ /* 0x000fea0003800000 */
.L_x_12753:
        /* <DEDUP_REMOVED lines=44> */
.L_x_12752:
[----:B------:R-:W-:Y:S05]  /*8be0*/  BSYNC B0 ;  /* 0x0000000000007941 */ /* 0x000fea0003800000 */
.L_x_12751:
[----:B------:R0:W1:Y:S01]  /*8bf0*/  I2F.U32 R102, R104 ;  /* 0x0000006800667306 */ /* 0x0000620000201000 */
[----:B------:R-:W-:Y:S02]  /*8c00*/  SEL R106, RZ, 0x1, P2 ;  /* 0x00000001ff6a7807 */ /* 0x000fe40001000000 */
[----:B------:R-:W-:Y:S02]  /*8c10*/  SEL R105, RZ, 0x1, P0 ;  /* 0x00000001ff697807 */ /* 0x000fe40000000000 */
[----:B------:R-:W-:Y:S01]  /*8c20*/  SEL R123, RZ, 0x10000, P5 ;  /* 0x00010000ff7b7807 */ /* 0x000fe20002800000 */
[----:B------:R-:W-:Y:S01]  /*8c30*/  IMAD.WIDE.U32 R106, R106, 0x1000000, RZ ;  /* 0x010000006a6a7825 */ /* 0x000fe200078e00ff */
[----:B------:R-:W-:-:S02]  /*8c40*/  ISETP.NE.AND P5, PT, R103, RZ, PT ;  /* 0x000000ff6700720c */ /* 0x000fc40003fa5270 */
[----:B0-----:R-:W-:Y:S02]  /*8c50*/  PRMT R104, RZ, 0x7610, R99 ;  /* 0x00007610ff687816 */ /* 0x001fe40000000063 */
[----:B------:R-:W-:Y:S02]  /*8c60*/  SEL R122, RZ, 0x100, P4 ;  /* 0x00000100ff7a7807 */ /* 0x000fe40002000000 */
[----:B------:R-:W-:Y:S01]  /*8c70*/  ISETP.NE.AND P4, PT, R117, RZ, PT ;  /* 0x000000ff7500720c */ /* 0x000fe20003f85270 */
[----:B------:R-:W-:Y:S01]  /*8c80*/  FMUL.FTZ R99, R104, R121 ;  /* 0x0000007968637220 */ /* 0x000fe20000410000 */
[----:B------:R-:W-:Y:S01]  /*8c90*/  ISETP.NE.AND P6, PT, R124, RZ, PT ;  /* 0x000000ff7c00720c */ /* 0x000fe20003fc5270 */
[----:B-1----:R-:W-:Y:S01]  /*8ca0*/  FFMA.FTZ R102, R102, R119, 1.1641532182693481445e-10 ;  /* 0x2f00000066667423 */ /* 0x002fe20000010077 */
[----:B------:R-:W-:Y:S01]  /*8cb0*/  SEL R129, RZ, 0x1, P4 ;  /* 0x00000001ff817807 */ /* 0x000fe20002000000 */
[----:B------:R-:W-:-:S03]  /*8cc0*/  IMAD.WIDE.U32 R104, R105, 0x100, RZ ;  /* 0x0000010069687825 */ /* 0x000fc600078e00ff */
[----:B------:R-:W-:Y:S01]  /*8cd0*/  FSETP.GTU.FTZ.AND P2, PT, R102, c[0x0][0x1e4], PT ;  /* 0x0000790066007a0b */ /* 0x000fe20003f5c000 */
[----:B------:R-:W-:Y:S01]  /*8ce0*/  FMUL.FTZ R99, R99, c[0x0][0x1e8] ;  /* 0x00007a0063637a20 */ /* 0x000fe20000410000 */
[----:B------:R-:W-:Y:S02]  /*8cf0*/  SEL R102, RZ, 0x1, P1 ;  /* 0x00000001ff667807 */ /* 0x000fe40000800000 */
[----:B------:R-:W-:Y:S02]  /*8d00*/  SEL R117, RZ, 0x1000000, P2 ;  /* 0x01000000ff757807 */ /* 0x000fe40001000000 */
[----:B------:R-:W-:Y:S01]  /*8d10*/  FSEL R99, R99, RZ, !P2 ;  /* 0x000000ff63637208 */ /* 0x000fe20005000000 */
[----:B------:R-:W-:Y:S01]  /*8d20*/  IMAD.WIDE.U32 R102, R102, 0x10000, RZ ;  /* 0x0001000066667825 */ /* 0x000fe200078e00ff */
[----:B------:R-:W-:-:S03]  /*8d30*/  LOP3.LUT R117, R122, R117, R123, 0xfe, !PT ;  /* 0x000000757a757212 */ /* 0x000fc600078efe7b */
[----:B------:R-:W-:Y:S01]  /*8d40*/  IMAD.WIDE.U32 R122, R101, R120, c[0x0][0x188] ;  /* 0x00006200657a7625 */ /* 0x000fe200078e0078 */
[----:B------:R-:W-:Y:S02]  /*8d50*/  LOP3.LUT R128, R104, R106, R102, 0xfe, !PT ;  /* 0x0000006a68807212 */ /* 0x000fe400078efe66 */
[----:B------:R-:W-:Y:S01]  /*8d60*/  SEL R106, RZ, 0x1, P3 ;  /* 0x00000001ff6a7807 */ /* 0x000fe20001800000 */
[----:B------:R-:W-:Y:S01]  /*8d70*/  @P6 FADD.FTZ R99, R15, R99 ;  /* 0x000000630f636221 */ /* 0x000fe20000010000 */
[----:B------:R-:W-:Y:S01]  /*8d80*/  LOP3.LUT R128, R128, R129, RZ, 0xfc, !PT ;  /* 0x0000008180807212 */ /* 0x000fe200078efcff */
[----:B------:R0:W-:Y:S01]  /*8d90*/  STG.E.128 [R122.64], R88 ;  /* 0x000000587a007986 */ /* 0x0001e2000c101d06 */
[----:B------:R-:W-:Y:S02]  /*8da0*/  LOP3.LUT R107, R107, R117, R106, 0xfe, !PT ;  /* 0x000000756b6b7212 */ /* 0x000fe400078efe6a */
[----:B------:R-:W-:Y:S01]  /*8db0*/  IADD3 R117, R116, 0x180, RZ ;  /* 0x0000018074757810 */ /* 0x000fe20007ffe0ff */
[----:B------:R0:W-:Y:S01]  /*8dc0*/  STG.E.128 [R122.64+0x10], R96 ;  /* 0x000010607a007986 */ /* 0x0001e2000c101d06 */
[----:B------:R-:W-:Y:S01]  /*8dd0*/  LOP3.LUT R129, R105, R107, R103, 0xfe, !PT ;  /* 0x0000006b69817212 */ /* 0x000fe200078efe67 */
[----:B------:R-:W-:-:S04]  /*8de0*/  IMAD.WIDE.U32 R102, R101, R118, c[0x0][0x190] ;  /* 0x0000640065667625 */ /* 0x000fc800078e0076 */
[----:B------:R-:W-:Y:S01]  /*8df0*/  IMAD.WIDE.U32 R104, R117, R100, c[0x0][0x170] ;  /* 0x00005c0075687625 */ /* 0x000fe200078e0064 */
[----:B------:R0:W-:Y:S03]  /*8e00*/  STG.E.64 [R102.64], R128 ;  /* 0x0000008066007986 */ /* 0x0001e6000c101b06 */
        /* <DEDUP_REMOVED lines=16> */
.L_x_12756:
[----:B0-----:R-:W-:Y:S02]  /*8f10*/  MOV R101, R112 ;  /* 0x0000007000657202 */ /* 0x001fe40000000f00 */
.L_x_12757:
[----:B------:R-:W-:Y:S05]  /*8f20*/  BSYNC B0 ;  /* 0x0000000000007941 */ /* 0x000fea0003800000 */
.L_x_12755:
        /* <DEDUP_REMOVED lines=16> */
.L_x_12761:
[----:B------:R-:W-:Y:S05]  /*9030*/  BSYNC B1 ;  /* 0x0000000000017941 */ /* 0x000fea0003800000 */
.L_x_12760:
        /* <DEDUP_REMOVED lines=44> */
.L_x_12759:
[----:B------:R-:W-:Y:S05]  /*9300*/  BSYNC B0 ;  /* 0x0000000000007941 */ /* 0x000fea0003800000 */
.L_x_12758:
        /* <DEDUP_REMOVED lines=21> */
.L_x_12763:
[----:B------:R-:W-:Y:S02]  /*9460*/  IMAD.MOV.U32 R102, RZ, RZ, R112 ;  /* 0x000000ffff667224 */ /* 0x000fe400078e0070 */
.L_x_12764:
[----:B------:R-:W-:Y:S05]  /*9470*/  BSYNC B0 ;  /* 0x0000000000007941 */ /* 0x000fea0003800000 */
.L_x_12762:
        /* <DEDUP_REMOVED lines=16> */
.L_x_12768:
[----:B------:R-:W-:Y:S05]  /*9580*/  BSYNC B1 ;  /* 0x0000000000017941 */ /* 0x000fea0003800000 */
.L_x_12767:
        /* <DEDUP_REMOVED lines=44> */
.L_x_12766:
[----:B------:R-:W-:Y:S05]  /*9850*/  BSYNC B0 ;  /* 0x0000000000007941 */ /* 0x000fea0003800000 */
.L_x_12765:
        /* <DEDUP_REMOVED lines=20> */
.L_x_12770:
[----:B------:R-:W-:Y:S02]  /*99a0*/  IMAD.MOV.U32 R103, RZ, RZ, R112 ;  /* 0x000000ffff677224 */ /* 0x000fe400078e0070 */
.L_x_12771:
[----:B------:R-:W-:Y:S05]  /*99b0*/  BSYNC B0 ;  /* 0x0000000000007941 */ /* 0x000fea0003800000 */
.L_x_12769:
        /* <DEDUP_REMOVED lines=16> */
.L_x_12775:
[----:B------:R-:W-:Y:S05]  /*9ac0*/  BSYNC B1 ;  /* 0x0000000000017941 */ /* 0x000fea0003800000 */
.L_x_12774:
        /* <DEDUP_REMOVED lines=44> */
.L_x_12773:
[----:B------:R-:W-:Y:S05]  /*9d90*/  BSYNC B0 ;  /* 0x0000000000007941 */ /* 0x000fea0003800000 */
.L_x_12772:
        /* <DEDUP_REMOVED lines=20> */
.L_x_12777:
[----:B------:R-:W-:Y:S02]  /*9ee0*/  MOV R104, R112 ;  /* 0x0000007000687202 */ /* 0x000fe40000000f00 */
.L_x_12778:
[----:B------:R-:W-:Y:S05]  /*9ef0*/  BSYNC B0 ;  /* 0x0000000000007941 */ /* 0x000fea0003800000 */
.L_x_12776:
        /* <DEDUP_REMOVED lines=16> */
.L_x_12782:
[----:B------:R-:W-:Y:S05]  /*a000*/  BSYNC B1 ;  /* 0x0000000000017941 */ /* 0x000fea0003800000 */
.L_x_12781:
        /* <DEDUP_REMOVED lines=44> */
.L_x_12780:
[----:B------:R-:W-:Y:S05]  /*a2d0*/  BSYNC B0 ;  /* 0x0000000000007941 */ /* 0x000fea0003800000 */
.L_x_12779:
        /* <DEDUP_REMOVED lines=20> */
.L_x_12784:
[----:B------:R-:W-:Y:S02]  /*a420*/  IMAD.MOV.U32 R105, RZ, RZ, R112 ;  /* 0x000000ffff697224 */ /* 0x000fe400078e0070 */
.L_x_12785:
[----:B------:R-:W-:Y:S05]  /*a430*/  BSYNC B0 ;  /* 0x0000000000007941 */ /* 0x000fea0003800000 */
.L_x_12783:
        /* <DEDUP_REMOVED lines=16> */
.L_x_12789:
[----:B------:R-:W-:Y:S05]  /*a540*/  BSYNC B1 ;  /* 0x0000000000017941 */ /* 0x000fea0003800000 */
.L_x_12788:
        /* <DEDUP_REMOVED lines=44> */
.L_x_12787:
[----:B------:R-:W-:Y:S05]  /*a810*/  BSYNC B0 ;  /* 0x0000000000007941 */ /* 0x000fea0003800000 */
.L_x_12786:
        /* <DEDUP_REMOVED lines=20> */
.L_x_12791:
[----:B------:R-:W-:Y:S02]  /*a960*/  IMAD.MOV.U32 R122, RZ, RZ, R112 ;  /* 0x000000ffff7a7224 */ /* 0x000fe400078e0070 */
.L_x_12792:
[----:B------:R-:W-:Y:S05]  /*a970*/  BSYNC B0 ;  /* 0x0000000000007941 */ /* 0x000fea0003800000 */
.L_x_12790:
        /* <DEDUP_REMOVED lines=16> */
.L_x_12796:
[----:B------:R-:W-:Y:S05]  /*aa80*/  BSYNC B1 ;  /* 0x0000000000017941 */ /* 0x000fea0003800000 */
.L_x_12795:
        /* <DEDUP_REMOVED lines=44> */
.L_x_12794:
[----:B------:R-:W-:Y:S05]  /*ad50*/  BSYNC B0 ;  /* 0x0000000000007941 */ /* 0x000fea0003800000 */
.L_x_12793:
        /* <DEDUP_REMOVED lines=20> */
.L_x_12798:
[----:B------:R-:W-:Y:S02]  /*aea0*/  MOV R123, R112 ;  /* 0x00000070007b7202 */ /* 0x000fe40000000f00 */
.L_x_12799:
[----:B------:R-:W-:Y:S05]  /*aeb0*/  BSYNC B0 ;  /* 0x0000000000007941 */ /* 0x000fea0003800000 */
.L_x_12797:
        /* <DEDUP_REMOVED lines=16> */
.L_x_12803:
[----:B------:R-:W-:Y:S05]  /*afc0*/  BSYNC B1 ;  /* 0x0000000000017941 */ /* 0x000fea0003800000 */
.L_x_12802:
        /* <DEDUP_REMOVED lines=44> */
.L_x_12801:
[----:B------:R-:W-:Y:S05]  /*b290*/  BSYNC B0 ;  /* 0x0000000000007941 */ /* 0x000fea0003800000 */
.L_x_12800:
[----:B------:R-:W0:Y:S01]  /*b2a0*/  I2F.U32 R106, R123 ;  /* 0x0000007b006a7306 */ /* 0x000e220000201000 */
[----:B------:R-:W-:Y:S01]  /*b2b0*/  PRMT R122, RZ, 0x5410, R107 ;  /* 0x00005410ff7a7816 */ /* 0x000fe2000000006b */
[----:B------:R-:W-:Y:S01]  /*b2c0*/  BSSY B0, `(.L_x_12804) ;  /* 0x0000014000007945 */ /* 0x000fe20003800000 */
[----:B------:R-:W-:-:S03]  /*b2d0*/  ISETP.NE.AND P6, PT, R124, RZ, PT ;  /* 0x000000ff7c00720c */ /* 0x000fc60003fc5270 */
[----:B------:R-:W-:-:S04]  /*b2e0*/  FMUL.FTZ R122, R122, R121 ;  /* 0x000000797a7a7220 */ /* 0x000fc80000410000 */
[----:B------:R-:W-:Y:S02]  /*b2f0*/  FMUL.FTZ R122, R122, c[0x0][0x1e8] ;  /* 0x00007a007a7a7a20 */ /* 0x000fe40000410000 */
[----:B0-----:R-:W-:-:S05]  /*b300*/  FFMA.FTZ R106, R106, R119, 1.1641532182693481445e-10 ;  /* 0x2f0000006a6a7423 */ /* 0x001fca0000010077 */
[----:B------:R-:W-:-:S04]  /*b310*/  FSETP.GTU.FTZ.AND P5, PT, R106, c[0x0][0x1e4], PT ;  /* 0x000079006a007a0b */ /* 0x000fc80003fbc000 */
[----:B------:R-:W-:Y:S02]  /*b320*/  FSEL R106, R122, RZ, !P5 ;  /* 0x000000ff7a6a7208 */ /* 0x000fe40006800000 */
[----:B------:R-:W-:-:S03]  /*b330*/  IADD3 R122, R127, 0x1, RZ ;  /* 0x000000017f7a7810 */ /* 0x000fc60007ffe0ff */
        /* <DEDUP_REMOVED lines=11> */
.L_x_12805:
[----:B------:R-:W-:Y:S02]  /*b3f0*/  MOV R123, R112 ;  /* 0x00000070007b7202 */ /* 0x000fe40000000f00 */
.L_x_12806:
[----:B------:R-:W-:Y:S05]  /*b400*/  BSYNC B0 ;  /* 0x0000000000007941 */ /* 0x000fea0003800000 */
.L_x_12804:
        /* <DEDUP_REMOVED lines=18> */
.L_x_12810:
[----:B------:R-:W-:Y:S05]  /*b530*/  BSYNC B1 ;  /* 0x0000000000017941 */ /* 0x000fea0003800000 */
.L_x_12809:
        /* <DEDUP_REMOVED lines=44> */
.L_x_12808:
[----:B------:R-:W-:Y:S05]  /*b800*/  BSYNC B0 ;  /* 0x0000000000007941 */ /* 0x000fea0003800000 */
.L_x_12807:
[----:B------:R-:W-:Y:S01]  /*b810*/  ISETP.NE.AND P6, PT, R124, RZ, PT ;  /* 0x000000ff7c00720c */ /* 0x000fe20003fc5270 */
[----:B------:R-:W-:Y:S01]  /*b820*/  FADD.FTZ R124, RZ, R8 ;  /* 0x00000008ff7c7221 */ /* 0x000fe20000010000 */
[----:B------:R-:W-:Y:S02]  /*b830*/  SEL R132, RZ, 0x10000, P5 ;  /* 0x00010000ff847807 */ /* 0x000fe40002800000 */
[----:B------:R-:W-:Y:S01]  /*b840*/  ISETP.NE.AND P5, PT, R125, RZ, PT ;  /* 0x000000ff7d00720c */ /* 0x000fe20003fa5270 */
        /* <DEDUP_REMOVED lines=20> */
[----:B------:R-:W-:Y:S01]  /*b990*/  PRMT R126, RZ, 0x7610, R107 ;  /* 0x00007610ff7e7816 */ /* 0x000fe2000000006b */
[----:B-1----:R-:W-:Y:S02]  /*b9a0*/  FFMA.FTZ R124, R124, R119, 1.1641532182693481445e-10 ;  /* 0x2f0000007c7c7423 */ /* 0x002fe40000010077 */
[----:B------:R-:W-:Y:S02]  /*b9b0*/  FADD.FTZ R128, R90, R125 ;  /* 0x0000007d5a807221 */ /* 0x000fe40000010000 */
[----:B------:R-:W-:Y:S01]  /*b9c0*/  FMUL.FTZ R121, R126, R121 ;  /* 0x000000797e797220 */ /* 0x000fe20000410000 */
[----:B------:R-:W-:Y:S01]  /*b9d0*/  SEL R126, RZ, 0x1, P0 ;  /* 0x00000001ff7e7807 */ /* 0x000fe20000000000 */
[----:B------:R-:W-:Y:S01]  /*b9e0*/  FADD.FTZ R107, R91, R128 ;  /* 0x000000805b6b7221 */ /* 0x000fe20000010000 */
[----:B------:R-:W-:Y:S01]  /*b9f0*/  SEL R128, RZ, 0x1, P2 ;  /* 0x00000001ff807807 */ /* 0x000fe20001000000 */
[----:B------:R-:W-:Y:S01]  /*ba00*/  FMUL.FTZ R121, R121, c[0x0][0x1e8] ;  /* 0x00007a0079797a20 */ /* 0x000fe20000410000 */
[----:B------:R-:W-:Y:S01]  /*ba10*/  FSETP.GTU.FTZ.AND P2, PT, R124, c[0x0][0x1e4], PT ;  /* 0x000079007c007a0b */ /* 0x000fe20003f5c000 */
[----:B------:R-:W-:Y:S01]  /*ba20*/  FADD.FTZ R130, R96, R107 ;  /* 0x0000006b60827221 */ /* 0x000fe20000010000 */
[----:B------:R-:W-:Y:S01]  /*ba30*/  SEL R124, RZ, 0x1, P1 ;  /* 0x00000001ff7c7807 */ /* 0x000fe20000800000 */
[----:B------:R-:W-:Y:S01]  /*ba40*/  IMAD.WIDE.U32 R128, R128, 0x1000000, RZ ;  /* 0x0100000080807825 */ /* 0x000fe200078e00ff */
[----:B------:R-:W-:-:S02]  /*ba50*/  SEL R119, RZ, 0x1000000, P2 ;  /* 0x01000000ff777807 */ /* 0x000fc40001000000 */
[----:B------:R-:W-:Y:S01]  /*ba60*/  LOP3.LUT P1, RZ, R2, 0xff, RZ, 0xc0, !PT ;  /* 0x000000ff02ff7812 */ /* 0x000fe2000782c0ff */
[----:B------:R-:W-:Y:S01]  /*ba70*/  FADD.FTZ R107, R97, R130 ;  /* 0x00000082616b7221 */ /* 0x000fe20000010000 */
[----:B------:R-:W-:Y:S01]  /*ba80*/  LOP3.LUT R131, R131, R119, R132, 0xfe, !PT ;  /* 0x0000007783837212 */ /* 0x000fe200078efe84 */
[----:B------:R-:W-:Y:S01]  /*ba90*/  IMAD.WIDE.U32 R124, R124, 0x10000, RZ ;  /* 0x000100007c7c7825 */ /* 0x000fe200078e00ff */
[----:B------:R-:W-:-:S03]  /*baa0*/  LOP3.LUT P0, RZ, R0, 0x1f, RZ, 0xc0, !PT ;  /* 0x0000001f00ff7812 */ /* 0x000fc6000780c0ff */
[----:B------:R-:W-:-:S04]  /*bab0*/  IMAD.WIDE.U32 R126, R126, 0x100, RZ ;  /* 0x000001007e7e7825 */ /* 0x000fc800078e00ff */
[----:B------:R-:W-:Y:S01]  /*bac0*/  FADD.FTZ R130, R98, R107 ;  /* 0x0000006b62827221 */ /* 0x000fe20000010000 */
[----:B------:R-:W-:Y:S02]  /*bad0*/  LOP3.LUT R124, R126, R128, R124, 0xfe, !PT ;  /* 0x000000807e7c7212 */ /* 0x000fe400078efe7c */
[----:B------:R-:W-:Y:S01]  /*bae0*/  SEL R128, RZ, 0x1, P3 ;  /* 0x00000001ff807807 */ /* 0x000fe20001800000 */
[----:B------:R-:W-:Y:S01]  /*baf0*/  FADD.FTZ R119, R99, R130 ;  /* 0x0000008263777221 */ /* 0x000fe20000010000 */
[----:B------:R-:W-:Y:S02]  /*bb00*/  FSEL R107, R121, RZ, !P2 ;  /* 0x000000ff796b7208 */ /* 0x000fe40005000000 */
[----:B------:R-:W-:Y:S01]  /*bb10*/  LOP3.LUT R124, R124, R123, RZ, 0xfc, !PT ;  /* 0x0000007b7c7c7212 */ /* 0x000fe200078efcff */
[----:B------:R-:W-:Y:S01]  /*bb20*/  FADD.FTZ R126, R100, R119 ;  /* 0x00000077647e7221 */ /* 0x000fe20000010000 */
[----:B------:R-:W-:Y:S01]  /*bb30*/  LOP3.LUT R119, R129, R131, R128, 0xfe, !PT ;  /* 0x0000008381777212 */ /* 0x000fe200078efe80 */
[----:B------:R-:W-:-:S03]  /*bb40*/  IMAD.WIDE.U32 R128, R117, R120, c[0x0][0x188] ;  /* 0x0000620075807625 */ /* 0x000fc600078e0078 */
[----:B------:R-:W-:Y:S01]  /*bb50*/  LOP3.LUT R125, R127, R119, R125, 0xfe, !PT ;  /* 0x000000777f7d7212 */ /* 0x000fe200078efe7d */
[----:B------:R-:W-:Y:S01]  /*bb60*/  @P6 FADD.FTZ R107, R15, R107 ;  /* 0x0000006b0f6b6221 */ /* 0x000fe20000010000 */
[----:B------:R-:W-:Y:S01]  /*bb70*/  STG.E.128 [R128.64], R100 ;  /* 0x0000006480007986 */ /* 0x000fe2000c101d06 */
[----:B------:R-:W-:-:S03]  /*bb80*/  IMAD.WIDE.U32 R118, R117, R118, c[0x0][0x190] ;  /* 0x0000640075767625 */ /* 0x000fc600078e0076 */
[----:B------:R0:W-:Y:S01]  /*bb90*/  STG.E.128 [R128.64+0x10], R104 ;  /* 0x0000106880007986 */ /* 0x0001e2000c101d06 */
[----:B------:R-:W-:-:S03]  /*bba0*/  FADD.FTZ R121, R101, R126 ;  /* 0x0000007e65797221 */ /* 0x000fc60000010000 */
[----:B------:R1:W-:Y:S01]  /*bbb0*/  STG.E.64 [R118.64], R124 ;  /* 0x0000007c76007986 */ /* 0x0003e2000c101b06 */
        /* <DEDUP_REMOVED lines=8> */
[----:B0-----:R-:W-:Y:S01]  /*bc40*/  FADD.FTZ R128, R107, R126 ;  /* 0x0000007e6b807221 */ /* 0x001fe20000010000 */
[----:B------:R-:W-:Y:S05]  /*bc50*/  BRA.DIV ~URZ, `(.L_x_12811) ;  /* 0x000011927f007947 */ /* 0x000fea000b800000 */
[----:B-1----:R0:W1:Y:S02]  /*bc60*/  SHFL.BFLY PT, R118, R128, 0x1, 0x1f ;  /* 0x0c201f0080767f89 */ /* 0x00206400000e0000 */
.L_x_12815:
        /* <DEDUP_REMOVED lines=84> */
.L_x_12816:
[----:B------:R-:W-:Y:S01]  /*c1b0*/  SHF.R.U32.HI R125, RZ, 0x5, R0 ;  /* 0x00000005ff7d7819 */ /* 0x000fe20000011600 */
[----:B-1----:R-:W-:Y:S01]  /*c1c0*/  FADD.FTZ R119, R123, R128 ;  /* 0x000000807b777221 */ /* 0x002fe20000010000 */
[----:B------:R-:W-:Y:S01]  /*c1d0*/  WARPSYNC 0xffffffff ;  /* 0xffffffff00007948 */ /* 0x000fe20003800000 */
[----:B------:R-:W-:Y:S01]  /*c1e0*/  LOP3.LUT R121, R0, 0x1f, RZ, 0xc0, !PT ;  /* 0x0000001f00797812 */ /* 0x000fe200078ec0ff */
[----:B------:R-:W-:Y:S01]  /*c1f0*/  IMAD.MOV.U32 R124, RZ, RZ, RZ ;  /* 0x000000ffff7c7224 */ /* 0x000fe200078e00ff */
[----:B------:R-:W-:Y:S02]  /*c200*/  LOP3.LUT R125, R125, 0x3, RZ, 0xc0, !PT ;  /* 0x000000037d7d7812 */ /* 0x000fe400078ec0ff */
[----:B------:R-:W-:-:S03]  /*c210*/  ISETP.GT.U32.AND P1, PT, R121, 0x3, PT ;  /* 0x000000037900780c */ /* 0x000fc60003f24070 */
[----:B------:R-:W-:-:S05]  /*c220*/  @!P0 IMAD.IADD R123, R120, 0x1, R125 ;  /* 0x00000001787b8824 */ /* 0x000fca00078e027d */
[----:B------:R-:W-:Y:S04]  /*c230*/  @!P0 STS.64 [R123.X8], R118 ;  /* 0x000000767b008388 */ /* 0x000fe80000008a00 */
[----:B------:R-:W-:Y:S01]  /*c240*/  BAR.SYNC.DEFER_BLOCKING 0x0 ;  /* 0x0000000000007b1d */ /* 0x000fe20000010000 */
[----:B------:R-:W-:Y:S02]  /*c250*/  @!P1 IADD3 R126, R120, R121, RZ ;  /* 0x00000079787e9210 */ /* 0x000fe40007ffe0ff */
[----:B------:R-:W-:Y:S01]  /*c260*/  CS2R R120, SRZ ;  /* 0x0000000000787805 */ /* 0x000fe2000001ff00 */
[----:B------:R-:W-:Y:S02]  /*c270*/  @!P1 MOV R124, 0x400 ;  /* 0x00000400007c9802 */ /* 0x000fe40000000f00 */
[----:B------:R-:W-:-:S02]  /*c280*/  LOP3.LUT P0, RZ, R125, 0x1f, R0, 0xf8, !PT ;  /* 0x0000001f7dff7812 */ /* 0x000fc4000780f800 */
[----:B------:R-:W-:Y:S01]  /*c290*/  I2F R131, R124 ;  /* 0x0000007c00837306 */ /* 0x000fe20000201400 */
[----:B------:R-:W1:Y:S10]  /*c2a0*/  SHFL.DOWN PT, R127, R124, 0x2, 0x1f ;  /* 0x08401f007c7f7f89 */ /* 0x000e7400000e0000 */
[----:B------:R-:W-:Y:S01]  /*c2b0*/  @!P0 IMAD.MOV.U32 R150, RZ, RZ, 0x4 ;  /* 0x00000004ff968424 */ /* 0x000fe200078e00ff */
[----:B------:R-:W-:Y:S01]  /*c2c0*/  @!P1 LDS.64 R120, [R126.X8] ;  /* 0x000000007e789984 */ /* 0x000fe20000008a00 */
[----:B------:R-:W-:Y:S01]  /*c2d0*/  ISETP.NE.AND P1, PT, RZ, UR8, PT ;  /* 0x00000008ff007c0c */ /* 0x000fe2000bf25270 */
[----:B01----:R-:W-:-:S02]  /*c2e0*/  IMAD.IADD R128, R127, 0x1, R124 ;  /* 0x000000017f807824 */ /* 0x003fc400078e027c */
[----:B------:R-:W-:Y:S03]  /*c2f0*/  I2F R127, R127 ;  /* 0x0000007f007f7306 */ /* 0x000fe60000201400 */
[----:B------:R-:W0:Y:S05]  /*c300*/  SHFL.DOWN PT, R133, R128, 0x1, 0x1f ;  /* 0x08201f0080857f89 */ /* 0x000e2a00000e0000 */
[----:B------:R-:W1:Y:S08]  /*c310*/  I2F R130, R128 ;  /* 0x0000008000827306 */ /* 0x000e700000201400 */
[----:B-1----:R-:W1:Y:S01]  /*c320*/  MUFU.RCP R119, R130 ;  /* 0x0000008200777308 */ /* 0x002e620000001000 */
[----:B0-----:R-:W-:Y:S01]  /*c330*/  IADD3 R132, R128, R133, RZ ;  /* 0x0000008580847210 */ /* 0x001fe20007ffe0ff */
[----:B------:R-:W0:Y:S06]  /*c340*/  SHFL.DOWN PT, R129, R120, 0x2, 0x1f ;  /* 0x08401f0078817f89 */ /* 0x000e2c00000e0000 */
[----:B------:R-:W-:Y:S01]  /*c350*/  I2F R133, R133 ;  /* 0x0000008500857306 */ /* 0x000fe20000201400 */
[----:B------:R-:W2:Y:S07]  /*c360*/  SHFL.DOWN PT, R118, R121, 0x2, 0x1f ;  /* 0x08401f0079767f89 */ /* 0x000eae00000e0000 */
[----:B------:R-:W3:Y:S01]  /*c370*/  I2F R132, R132 ;  /* 0x0000008400847306 */ /* 0x000ee20000201400 */
[----:B0-----:R-:W-:-:S04]  /*c380*/  FMUL.FTZ R123, R129, R127 ;  /* 0x0000007f817b7220 */ /* 0x001fc80000410000 */
[----:B------:R-:W-:Y:S02]  /*c390*/  FFMA.FTZ R126, R131, R120, R123 ;  /* 0x00000078837e7223 */ /* 0x000fe4000001007b */
[----:B------:R-:W-:Y:S02]  /*c3a0*/  FADD.FTZ R120, -R129, R120 ;  /* 0x0000007881787221 */ /* 0x000fe40000010100 */
[----:B-1----:R-:W-:Y:S02]  /*c3b0*/  FMUL.FTZ R123, R119, R126 ;  /* 0x0000007e777b7220 */ /* 0x002fe40000410000 */
[----:B------:R-:W-:Y:S02]  /*c3c0*/  FMUL.FTZ R120, R120, R120 ;  /* 0x0000007878787220 */ /* 0x000fe40000410000 */
[----:B--2---:R-:W-:Y:S01]  /*c3d0*/  FADD.FTZ R118, R118, R121 ;  /* 0x0000007976767221 */ /* 0x004fe20000010000 */
[----:B------:R-:W0:Y:S01]  /*c3e0*/  SHFL.DOWN PT, R124, R123, 0x1, 0x1f ;  /* 0x08201f007b7c7f89 */ /* 0x000e2200000e0000 */
[----:B------:R-:W-:Y:S01]  /*c3f0*/  FMUL.FTZ R120, R120, R131 ;  /* 0x0000008378787220 */ /* 0x000fe20000410000 */
[----:B---3--:R-:W1:Y:S03]  /*c400*/  MUFU.RCP R121, R132 ;  /* 0x0000008400797308 */ /* 0x008e660000001000 */
[----:B------:R-:W-:-:S04]  /*c410*/  FMUL.FTZ R120, R120, R127 ;  /* 0x0000007f78787220 */ /* 0x000fc80000410000 */
[----:B------:R-:W-:-:S05]  /*c420*/  FFMA.FTZ R118, R119, R120, R118 ;  /* 0x0000007877767223 */ /* 0x000fca0000010076 */
[----:B------:R-:W2:Y:S01]  /*c430*/  SHFL.DOWN PT, R119, R118, 0x1, 0x1f ;  /* 0x08201f0076777f89 */ /* 0x000ea200000e0000 */
[----:B0-----:R-:W-:-:S04]  /*c440*/  FMUL.FTZ R120, R124, R133 ;  /* 0x000000857c787220 */ /* 0x001fc80000410000 */
[----:B------:R-:W-:Y:S02]  /*c450*/  FFMA.FTZ R120, R130, R123, R120 ;  /* 0x0000007b82787223 */ /* 0x000fe40000010078 */
[----:B------:R-:W-:Y:S02]  /*c460*/  FADD.FTZ R123, R123, -R124 ;  /* 0x8000007c7b7b7221 */ /* 0x000fe40000010000 */
[----:B-1----:R-:W-:Y:S02]  /*c470*/  FMUL.FTZ R126, R121, R120 ;  /* 0x00000078797e7220 */ /* 0x002fe40000410000 */
        /* <DEDUP_REMOVED lines=8> */
[----:B------:R1:W2:Y:S01]  /*c500*/  SHFL.IDX PT, R123, R120, RZ, 0x1f ;  /* 0x00001fff787b7589 */ /* 0x0002a200000e0000 */
[----:B0-----:R-:W-:-:S03]  /*c510*/  FSEL R121, R127, RZ, !P1 ;  /* 0x000000ff7f797208 */ /* 0x001fc60004800000 */
[----:B------:R0:W-:Y:S02]  /*c520*/  @!P0 STG.E [R118.64], R127 ;  /* 0x0000007f76008986 */ /* 0x0001e4000c101906 */
[--C-:B------:R-:W-:Y:S02]  /*c530*/  FADD.FTZ R130, R5, -R121.reuse ;  /* 0x8000007905827221 */ /* 0x100fe40000010000 */
[--C-:B------:R-:W-:Y:S01]  /*c540*/  FADD.FTZ R128, R4, -R121.reuse ;  /* 0x8000007904807221 */ /* 0x100fe20000010000 */
[----:B------:R-:W-:Y:S01]  /*c550*/  MOV R4, c[0x0][0x1e0] ;  /* 0x0000780000047a02 */ /* 0x000fe20000000f00 */
[----:B------:R-:W-:Y:S02]  /*c560*/  FMUL.FTZ R5, R127, R127 ;  /* 0x0000007f7f057220 */ /* 0x000fe40000410000 */
[--C-:B-1----:R-:W-:Y:S02]  /*c570*/  FADD.FTZ R120, R7, -R121.reuse ;  /* 0x8000007907787221 */ /* 0x102fe40000010000 */
[----:B------:R-:W-:Y:S01]  /*c580*/  FADD.FTZ R10, R10, -R121 ;  /* 0x800000790a0a7221 */ /* 0x000fe20000010000 */
[----:B------:R-:W-:Y:S01]  /*c590*/  FSEL R5, R5, RZ, P1 ;  /* 0x000000ff05057208 */ /* 0x000fe20000800000 */
[----:B--2---:R-:W-:-:S02]  /*c5a0*/  FFMA.FTZ R4, R123, R4, c[0x0][0x228] ;  /* 0x00008a007b047623 */ /* 0x004fc40000010004 */
[----:B------:R-:W-:Y:S02]  /*c5b0*/  FADD.FTZ R126, R11, -R121 ;  /* 0x800000790b7e7221 */ /* 0x000fe40000010000 */
[----:B------:R-:W-:Y:S02]  /*c5c0*/  FADD.FTZ R4, R4, R5 ;  /* 0x0000000504047221 */ /* 0x000fe40000010000 */
[--C-:B------:R-:W-:Y:S02]  /*c5d0*/  FADD.FTZ R92, R92, -R121.reuse ;  /* 0x800000795c5c7221 */ /* 0x100fe40000010000 */
[----:B------:R1:W2:Y:S01]  /*c5e0*/  MUFU.RSQ R7, R4 ;  /* 0x0000000400077308 */ /* 0x0002a20000001400 */
[--C-:B------:R-:W-:Y:S02]  /*c5f0*/  FADD.FTZ R94, R94, -R121.reuse ;  /* 0x800000795e5e7221 */ /* 0x100fe40000010000 */
[--C-:B------:R-:W-:Y:S02]  /*c600*/  FADD.FTZ R136, R95, -R121.reuse ;  /* 0x800000795f887221 */ /* 0x100fe40000010000 */
[----:B------:R-:W-:-:S02]  /*c610*/  FADD.FTZ R104, R104, -R121 ;  /* 0x8000007968687221 */ /* 0x000fc40000010000 */
[----:B0-----:R-:W-:Y:S02]  /*c620*/  FADD.FTZ R118, R85, -R121 ;  /* 0x8000007955767221 */ /* 0x001fe40000010000 */
[C---:B-1----:R-:W-:Y:S01]  /*c630*/  @!P0 IMAD.WIDE R4, R115.reuse, R150, c[0x0][0x1a8] ;  /* 0x00006a0073048625 */ /* 0x042fe200078e0296 */
[----:B------:R-:W-:-:S03]  /*c640*/  IADD3 R115, R115, c[0x0][0x160], RZ ;  /* 0x0000580073737a10 */ /* 0x000fc60007ffe0ff */
[--C-:B------:R-:W-:Y:S02]  /*c650*/  FADD.FTZ R150, R105, -R121.reuse ;  /* 0x8000007969967221 */ /* 0x100fe40000010000 */
[--C-:B------:R-:W-:Y:S01]  /*c660*/  FADD.FTZ R86, R86, -R121.reuse ;  /* 0x8000007956567221 */ /* 0x100fe20000010000 */
[----:B--2---:R0:W-:Y:S01]  /*c670*/  @!P0 STG.E [R4.64], R7 ;  /* 0x0000000704008986 */ /* 0x0041e2000c101906 */
[C---:B------:R-:W-:Y:S02]  /*c680*/  FMUL.FTZ R85, R7.reuse, R128 ;  /* 0x0000008007557220 */ /* 0x040fe40000410000 */
[----:B------:R-:W-:Y:S02]  /*c690*/  FMUL.FTZ R130, R7, R130 ;  /* 0x0000008207827220 */ /* 0x000fe40000410000 */
[--C-:B------:R-:W-:Y:S02]  /*c6a0*/  FADD.FTZ R90, R90, -R121.reuse ;  /* 0x800000795a5a7221 */ /* 0x100fe40000010000 */
[----:B------:R-:W-:-:S02]  /*c6b0*/  FADD.FTZ R152, R107, -R121 ;  /* 0x800000796b987221 */ /* 0x000fc40000010000 */
[C---:B------:R-:W-:Y:S02]  /*c6c0*/  FMUL.FTZ R11, R7.reuse, R10 ;  /* 0x0000000a070b7220 */ /* 0x040fe40000410000 */
[C---:B------:R-:W-:Y:S02]  /*c6d0*/  FMUL.FTZ R126, R7.reuse, R126 ;  /* 0x0000007e077e7220 */ /* 0x040fe40000410000 */
[----:B------:R-:W-:Y:S01]  /*c6e0*/  FMUL.FTZ R95, R7, R92 ;  /* 0x0000005c075f7220 */ /* 0x000fe20000410000 */
[C---:B------:R-:W-:Y:S01]  /*c6f0*/  IADD3 R92, R116.reuse, 0x80, RZ ;  /* 0x00000080745c7810 */ /* 0x040fe20007ffe0ff */
[----:B------:R-:W-:Y:S02]  /*c700*/  FADD.FTZ R140, R91, -R121 ;  /* 0x800000795b8c7221 */ /* 0x000fe40000010000 */
[C---:B0-----:R-:W-:Y:S01]  /*c710*/  FMUL.FTZ R5, R7.reuse, R94 ;  /* 0x0000005e07057220 */ /* 0x041fe20000410000 */
[----:B------:R-:W-:Y:S01]  /*c720*/  IADD3 R94, R116, 0x100, RZ ;  /* 0x00000100745e7810 */ /* 0x000fe20007ffe0ff */
[----:B------:R-:W-:-:S02]  /*c730*/  FMUL.FTZ R136, R7, R136 ;  /* 0x0000008807887220 */ /* 0x000fc40000410000 */
[C---:B------:R-:W-:Y:S02]  /*c740*/  FMUL.FTZ R107, R7.reuse, R104 ;  /* 0x00000068076b7220 */ /* 0x040fe40000410000 */
[----:B------:R-:W-:Y:S02]  /*c750*/  FMUL.FTZ R150, R7, R150 ;  /* 0x0000009607967220 */ /* 0x000fe40000410000 */
[--C-:B------:R-:W-:Y:S02]  /*c760*/  FADD.FTZ R8, R8, -R121.reuse ;  /* 0x8000007908087221 */ /* 0x100fe40000010000 */
[--C-:B------:R-:W-:Y:S02]  /*c770*/  FADD.FTZ R124, R9, -R121.reuse ;  /* 0x80000079097c7221 */ /* 0x100fe40000010000 */
[----:B------:R-:W-:Y:S02]  /*c780*/  FADD.FTZ R84, R84, -R121 ;  /* 0x8000007954547221 */ /* 0x000fe40000010000 */
[----:B------:R-:W-:-:S02]  /*c790*/  FMUL.FTZ R91, R7, R86 ;  /* 0x00000056075b7220 */ /* 0x000fc40000410000 */
[--C-:B------:R-:W-:Y:S02]  /*c7a0*/  FADD.FTZ R96, R96, -R121.reuse ;  /* 0x8000007960607221 */ /* 0x100fe40000010000 */
[--C-:B------:R-:W-:Y:S02]  /*c7b0*/  FADD.FTZ R142, R97, -R121.reuse ;  /* 0x80000079618e7221 */ /* 0x100fe40000010000 */
[----:B------:R-:W-:Y:S02]  /*c7c0*/  FADD.FTZ R144, R99, -R121 ;  /* 0x8000007963907221 */ /* 0x000fe40000010000 */
[----:B------:R-:W-:Y:S02]  /*c7d0*/  FFMA.FTZ R85, R44, R85, R76 ;  /* 0x000000552c557223 */ /* 0x000fe4000001004c */
[----:B------:R-:W-:Y:S02]  /*c7e0*/  FFMA.FTZ R86, R45, R130, R77 ;  /* 0x000000822d567223 */ /* 0x000fe4000001004d */
[----:B------:R-:W-:-:S02]  /*c7f0*/  FMUL.FTZ R99, R7, R90 ;  /* 0x0000005a07637220 */ /* 0x000fc40000410000 */
[----:B------:R-:W-:Y:S01]  /*c800*/  FFMA.FTZ R11, R50, R11, R82 ;  /* 0x0000000b320b7223 */ /* 0x000fe20000010052 */
[----:B------:R-:W-:Y:S01]  /*c810*/  F2FP.BF16.PACK_AB R86, R86, R85 ;  /* 0x000000555656723e */ /* 0x000fe200000010ff */
[----:B------:R-:W-:Y:S02]  /*c820*/  FFMA.FTZ R126, R51, R126, R83 ;  /* 0x0000007e337e7223 */ /* 0x000fe40000010053 */
[----:B------:R-:W-:Y:S02]  /*c830*/  FFMA.FTZ R10, R36, R95, R68 ;  /* 0x0000005f240a7223 */ /* 0x000fe40000010044 */
[----:B------:R-:W-:Y:S01]  /*c840*/  FADD.FTZ R138, R89, -R121 ;  /* 0x80000079598a7221 */ /* 0x000fe20000010000 */
[----:B------:R-:W-:Y:S01]  /*c850*/  F2FP.BF16.PACK_AB R85, R126, R11 ;  /* 0x0000000b7e55723e */ /* 0x000fe200000010ff */
[----:B------:R-:W-:Y:S02]  /*c860*/  FFMA.FTZ R5, R38, R5, R70 ;  /* 0x0000000526057223 */ /* 0x000fe40000010046 */
[----:B------:R-:W-:-:S02]  /*c870*/  FFMA.FTZ R136, R39, R136, R71 ;  /* 0x0000008827887223 */ /* 0x000fc40000010047 */
[----:B------:R-:W-:Y:S02]  /*c880*/  FFMA.FTZ R90, R20, R107, R52 ;  /* 0x0000006b145a7223 */ /* 0x000fe40000010034 */
[----:B------:R-:W-:Y:S01]  /*c890*/  FFMA.FTZ R95, R21, R150, R53 ;  /* 0x00000096155f7223 */ /* 0x000fe20000010035 */
[----:B------:R-:W-:Y:S01]  /*c8a0*/  F2FP.BF16.PACK_AB R11, R136, R5 ;  /* 0x00000005880b723e */ /* 0x000fe200000010ff */
[--C-:B------:R-:W-:Y:S02]  /*c8b0*/  FADD.FTZ R6, R6, -R121.reuse ;  /* 0x8000007906067221 */ /* 0x100fe40000010000 */
[--C-:B------:R-:W-:Y:S01]  /*c8c0*/  FADD.FTZ R88, R88, -R121.reuse ;  /* 0x8000007958587221 */ /* 0x100fe20000010000 */
[----:B------:R-:W-:Y:S01]  /*c8d0*/  F2FP.BF16.PACK_AB R90, R95, R90 ;  /* 0x0000005a5f5a723e */ /* 0x000fe200000010ff */
[----:B------:R-:W-:Y:S01]  /*c8e0*/  FADD.FTZ R146, R101, -R121 ;  /* 0x8000007965927221 */ /* 0x000fe20000010000 */
[----:B------:R-:W-:Y:S01]  /*c8f0*/  HFMA2.MMA R95, -RZ, RZ, 0, 9.5367431640625e-07 ;  /* 0x00000010ff5f7435 */ /* 0x000fe200000001ff */
[----:B------:R-:W-:-:S02]  /*c900*/  FMUL.FTZ R9, R7, R8 ;  /* 0x0000000807097220 */ /* 0x000fc40000410000 */
[C---:B------:R-:W-:Y:S02]  /*c910*/  FMUL.FTZ R124, R7.reuse, R124 ;  /* 0x0000007c077c7220 */ /* 0x040fe40000410000 */
[C---:B------:R-:W-:Y:S02]  /*c920*/  FMUL.FTZ R89, R7.reuse, R84 ;  /* 0x0000005407597220 */ /* 0x040fe40000410000 */
[----:B------:R-:W-:Y:S02]  /*c930*/  FADD.FTZ R100, R100, -R121 ;  /* 0x8000007964647221 */ /* 0x000fe40000010000 */
[C---:B------:R-:W-:Y:S02]  /*c940*/  FMUL.FTZ R118, R7.reuse, R118 ;  /* 0x0000007607767220 */ /* 0x040fe40000410000 */
[C---:B------:R-:W-:Y:S01]  /*c950*/  FMUL.FTZ R101, R7.reuse, R96 ;  /* 0x0000006007657220 */ /* 0x040fe20000410000 */
[----:B------:R-:W-:Y:S01]  /*c960*/  LEA R96, P0, R116, c[0x0][0x208], 0x4 ;  /* 0x0000820074607a11 */ /* 0x000fe200078020ff */
[----:B------:R-:W-:-:S02]  /*c970*/  FMUL.FTZ R142, R7, R142 ;  /* 0x0000008e078e7220 */ /* 0x000fc40000410000 */
[--C-:B------:R-:W-:Y:S02]  /*c980*/  FADD.FTZ R132, R87, -R121.reuse ;  /* 0x8000007957847221 */ /* 0x100fe40000010000 */
[--C-:B------:R-:W-:Y:S02]  /*c990*/  FADD.FTZ R134, R93, -R121.reuse ;  /* 0x800000795d867221 */ /* 0x100fe40000010000 */
[--C-:B------:R-:W-:Y:S02]  /*c9a0*/  FADD.FTZ R98, R98, -R121.reuse ;  /* 0x8000007962627221 */ /* 0x100fe40000010000 */
[--C-:B------:R-:W-:Y:S02]  /*c9b0*/  FADD.FTZ R102, R102, -R121.reuse ;  /* 0x8000007966667221 */ /* 0x100fe40000010000 */
[--C-:B------:R-:W-:Y:S02]  /*c9c0*/  FADD.FTZ R148, R103, -R121.reuse ;  /* 0x8000007967947221 */ /* 0x100fe40000010000 */
[----:B------:R-:W-:-:S02]  /*c9d0*/  FADD.FTZ R106, R106, -R121 ;  /* 0x800000796a6a7221 */ /* 0x000fc40000010000 */
[C---:B------:R-:W-:Y:S02]  /*c9e0*/  FMUL.FTZ R87, R7.reuse, R6 ;  /* 0x0000000607577220 */ /* 0x040fe40000410000 */
[----:B------:R-:W-:Y:S02]  /*c9f0*/  FMUL.FTZ R97, R7, R88 ;  /* 0x0000005807617220 */ /* 0x000fe40000410000 */
[----:B------:R-:W-:Y:S02]  /*ca00*/  FFMA.FTZ R9, R48, R9, R80 ;  /* 0x0000000930097223 */ /* 0x000fe40000010050 */
[----:B------:R-:W-:Y:S02]  /*ca10*/  FFMA.FTZ R84, R49, R124, R81 ;  /* 0x0000007c31547223 */ /* 0x000fe40000010051 */
[----:B------:R-:W-:Y:S02]  /*ca20*/  FFMA.FTZ R8, R40, R89, R72 ;  /* 0x0000005928087223 */ /* 0x000fe40000010048 */
[C---:B------:R-:W-:Y:S01]  /*ca30*/  FMUL.FTZ R120, R7.reuse, R120 ;  /* 0x0000007807787220 */ /* 0x040fe20000410000 */
[----:B------:R-:W-:Y:S01]  /*ca40*/  F2FP.BF16.PACK_AB R84, R84, R9 ;  /* 0x000000095454723e */ /* 0x000fe200000010ff */
[----:B------:R-:W-:-:S02]  /*ca50*/  FMUL.FTZ R93, R7, R100 ;  /* 0x00000064075d7220 */ /* 0x000fc40000410000 */
[----:B------:R-:W-:Y:S02]  /*ca60*/  FMUL.FTZ R88, R7, R146 ;  /* 0x0000009207587220 */ /* 0x000fe40000410000 */
[----:B------:R-:W-:Y:S02]  /*ca70*/  FFMA.FTZ R5, R41, R118, R73 ;  /* 0x0000007629057223 */ /* 0x000fe40000010049 */
        /* <DEDUP_REMOVED lines=8> */
[----:B------:R-:W-:Y:S01]  /*cb00*/  FMUL.FTZ R103, R7, R98 ;  /* 0x0000006207677220 */ /* 0x000fe20000410000 */
[----:B------:R-:W-:Y:S01]  /*cb10*/  LEA R98, P1, R117, c[0x0][0x208], 0x4 ;  /* 0x0000820075627a11 */ /* 0x000fe200078220ff */
        /* <DEDUP_REMOVED lines=23> */
[----:B------:R-:W-:Y:S01]  /*cc90*/  LEA.HI.X R99, R117, c[0x0][0x20c], RZ, 0x4, P1 ;  /* 0x0000830075637a11 */ /* 0x000fe200008f24ff */
[----:B------:R-:W-:Y:S01]  /*cca0*/  FFMA.FTZ R140, R35, R140, R67 ;  /* 0x0000008c238c7223 */ /* 0x000fe20000010043 */
[----:B------:R-:W-:Y:S01]  /*ccb0*/  F2FP.BF16.PACK_AB R4, R89, R4 ;  /* 0x000000045904723e */ /* 0x000fe200000010ff */
[----:B------:R-:W-:Y:S01]  /*ccc0*/  FFMA.FTZ R105, R26, R105, R58 ;  /* 0x000000691a697223 */ /* 0x000fe2000001003a */
[----:B------:R0:W-:Y:S01]  /*ccd0*/  STG.E.128 [R96.64], R84 ;  /* 0x0000005460007986 */ /* 0x0001e2000c101d06 */
[----:B------:R-:W-:Y:S01]  /*cce0*/  FFMA.FTZ R91, R22, R119, R54 ;  /* 0x00000077165b7223 */ /* 0x000fe20000010036 */
[----:B------:R-:W-:Y:S01]  /*ccf0*/  F2FP.BF16.PACK_AB R5, R140, R5 ;  /* 0x000000058c05723e */ /* 0x000fe200000010ff */
[----:B------:R-:W-:Y:S01]  /*cd00*/  FFMA.FTZ R152, R23, R152, R55 ;  /* 0x0000009817987223 */ /* 0x000fe20000010037 */
[----:B------:R-:W-:Y:S01]  /*cd10*/  ISETP.GE.AND P0, PT, R115, c[0x0][0x164], PT ;  /* 0x0000590073007a0c */ /* 0x000fe20003f06270 */
[----:B------:R-:W-:Y:S01]  /*cd20*/  FFMA.FTZ R148, R27, R148, R59 ;  /* 0x000000941b947223 */ /* 0x000fe2000001003b */
[----:B------:R-:W-:Y:S01]  /*cd30*/  LOP3.LUT P1, RZ, R2, 0xff, RZ, 0xc0, !PT ;  /* 0x000000ff02ff7812 */ /* 0x000fe2000782c0ff */
[----:B------:R-:W-:Y:S01]  /*cd40*/  IMAD.WIDE.U32 R92, R92, R95, c[0x0][0x208] ;  /* 0x000082005c5c7625 */ /* 0x000fe200078e005f */
[----:B------:R-:W-:-:S02]  /*cd50*/  F2FP.BF16.PACK_AB R91, R152, R91 ;  /* 0x0000005b985b723e */ /* 0x000fc400000010ff */
        /* <DEDUP_REMOVED lines=8> */
.L_x_12813:
[----:B------:R-:W-:Y:S05]  /*cde0*/  EXIT ;  /* 0x000000000000794d */ /* 0x000fea0003800000 */
.L_x_12811:
[----:B-1----:R-:W-:Y:S01]  /*cdf0*/  IMAD.MOV.U32 R123, RZ, RZ, 0x1 ;  /* 0x00000001ff7b7424 */ /* 0x002fe200078e00ff */
[----:B------:R-:W-:Y:S01]  /*ce00*/  MOV R119, 0x1f ;  /* 0x0000001f00777802 */ /* 0x000fe20000000f00 */
[----:B------:R-:W-:Y:S01]  /*ce10*/  IMAD.MOV.U32 R126, RZ, RZ, -0x1 ;  /* 0xffffffffff7e7424 */ /* 0x000fe200078e00ff */
[----:B------:R-:W-:Y:S02]  /*ce20*/  MOV R124, 0xce40 ;  /* 0x0000ce40007c7802 */ /* 0x000fe40000000f00 */
[----:B------:R-:W-:Y:S05]  /*ce30*/  CALL.REL.NOINC `($__internal_73_$__cuda_sm70_shflsync_bfly_p) ;  /* 0x0000079000007944 */ /* 0x000fea0003c00000 */
[----:B-1----:R-:W-:Y:S01]  /*ce40*/  MOV R118, R123 ;  /* 0x0000007b00767202 */ /* 0x002fe20000000f00 */
[----:B0-----:R-:W-:Y:S05]  /*ce50*/  BRA `(.L_x_12815) ;  /* 0xffffee1000007947 */ /* 0x001fea000383ffff */
.L_x_12812:
[----:B------:R-:W-:Y:S01]  /*ce60*/  HFMA2.MMA R119, -RZ, RZ, 0, 1.847743988037109375e-06 ;  /* 0x0000001fff777435 */ /* 0x000fe200000001ff */
[----:B------:R-:W-:Y:S01]  /*ce70*/  IMAD.MOV.U32 R123, RZ, RZ, 0x2 ;  /* 0x00000002ff7b7424 */ /* 0x000fe200078e00ff */
[----:B------:R-:W-:Y:S01]  /*ce80*/  MOV R124, 0xceb0 ;  /* 0x0000ceb0007c7802 */ /* 0x000fe20000000f00 */
[----:B------:R-:W-:-:S03]  /*ce90*/  IMAD.MOV.U32 R126, RZ, RZ, -0x1 ;  /* 0xffffffffff7e7424 */ /* 0x000fc600078e00ff */
[----:B------:R-:W-:Y:S05]  /*cea0*/  CALL.REL.NOINC `($__internal_73_$__cuda_sm70_shflsync_bfly_p) ;  /* 0x0000072000007944 */ /* 0x000fea0003c00000 */
[----:B01----:R-:W-:Y:S01]  /*ceb0*/  FADD.FTZ R128, R128, R123 ;  /* 0x0000007b80807221 */ /* 0x003fe20000010000 */
[----:B------:R-:W-:Y:S01]  /*cec0*/  MOV R123, 0x4 ;  /* 0x00000004007b7802 */ /* 0x000fe20000000f00 */
[----:B------:R-:W-:Y:S01]  /*ced0*/  IMAD.MOV.U32 R119, RZ, RZ, 0x1f ;  /* 0x0000001fff777424 */ /* 0x000fe200078e00ff */
[----:B------:R-:W-:-:S02]  /*cee0*/  MOV R126, 0xffffffff ;  /* 0xffffffff007e7802 */ /* 0x000fc40000000f00 */
[----:B------:R-:W-:Y:S02]  /*cef0*/  MOV R124, 0xcf10 ;  /* 0x0000cf10007c7802 */ /* 0x000fe40000000f00 */
[----:B------:R-:W-:Y:S05]  /*cf00*/  CALL.REL.NOINC `($__internal_73_$__cuda_sm70_shflsync_bfly_p) ;  /* 0x000006c000007944 */ /* 0x000fea0003c00000 */
[----:B0-----:R-:W-:Y:S01]  /*cf10*/  HFMA2.MMA R119, -RZ, RZ, 0, 1.847743988037109375e-06 ;  /* 0x0000001fff777435 */ /* 0x001fe200000001ff */
[----:B-1----:R-:W-:Y:S01]  /*cf20*/  FADD.FTZ R128, R128, R123 ;  /* 0x0000007b80807221 */ /* 0x002fe20000010000 */
[----:B------:R-:W-:Y:S01]  /*cf30*/  MOV R124, 0xcf70 ;  /* 0x0000cf70007c7802 */ /* 0x000fe20000000f00 */
[----:B------:R-:W-:Y:S02]  /*cf40*/  IMAD.MOV.U32 R123, RZ, RZ, 0x8 ;  /* 0x00000008ff7b7424 */ /* 0x000fe400078e00ff */
[----:B------:R-:W-:Y:S02]  /*cf50*/  IMAD.MOV.U32 R126, RZ, RZ, -0x1 ;  /* 0xffffffffff7e7424 */ /* 0x000fe400078e00ff */
[----:B------:R-:W-:Y:S05]  /*cf60*/  CALL.REL.NOINC `($__internal_73_$__cuda_sm70_shflsync_bfly_p) ;  /* 0x0000066000007944 */ /* 0x000fea0003c00000 */
[----:B01----:R-:W-:Y:S01]  /*cf70*/  FADD.FTZ R128, R128, R123 ;  /* 0x0000007b80807221 */ /* 0x003fe20000010000 */
[----:B------:R-:W-:Y:S01]  /*cf80*/  MOV R123, 0x10 ;  /* 0x00000010007b7802 */ /* 0x000fe20000000f00 */
[----:B------:R-:W-:Y:S01]  /*cf90*/  IMAD.MOV.U32 R119, RZ, RZ, 0x1f ;  /* 0x0000001fff777424 */ /* 0x000fe200078e00ff */
[----:B------:R-:W-:Y:S02]  /*cfa0*/  MOV R126, 0xffffffff ;  /* 0xffffffff007e7802 */ /* 0x000fe40000000f00 */
[----:B------:R-:W-:-:S02]  /*cfb0*/  MOV R124, 0xcfd0 ;  /* 0x0000cfd0007c7802 */ /* 0x000fc40000000f00 */
[----:B------:R-:W-:Y:S05]  /*cfc0*/  CALL.REL.NOINC `($__internal_73_$__cuda_sm70_shflsync_bfly_p) ;  /* 0x0000060000007944 */ /* 0x000fea0003c00000 */
        /* <DEDUP_REMOVED lines=68> */
[----:B------:R-:W-:Y:S01]  /*d410*/  HFMA2.MMA R119, -RZ, RZ, 0, 1.847743988037109375e-06 ;  /* 0x0000001fff777435 */ /* 0x000fe200000001ff */
[----:B------:R-:W-:-:S05]  /*d420*/  MOV R124, 0xd440 ;  /* 0x0000d440007c7802 */ /* 0x000fca0000000f00 */
        /* <DEDUP_REMOVED lines=19> */
[----:B0-----:R-:W-:Y:S01]  /*d560*/  HFMA2.MMA R119, -RZ, RZ, 0, 1.847743988037109375e-06 ;  /* 0x0000001fff777435 */ /* 0x001fe200000001ff */
[----:B-1----:R-:W-:Y:S01]  /*d570*/  FADD.FTZ R128, R128, R123 ;  /* 0x0000007b80807221 */ /* 0x002fe20000010000 */
[----:B------:R-:W-:Y:S01]  /*d580*/  MOV R124, 0xd5c0 ;  /* 0x0000d5c0007c7802 */ /* 0x000fe20000000f00 */
[----:B------:R-:W-:-:S02]  /*d590*/  IMAD.MOV.U32 R123, RZ, RZ, 0x10 ;  /* 0x00000010ff7b7424 */ /* 0x000fc400078e00ff */
[----:B------:R-:W-:Y:S02]  /*d5a0*/  IMAD.MOV.U32 R126, RZ, RZ, -0x1 ;  /* 0xffffffffff7e7424 */ /* 0x000fe400078e00ff */
[----:B------:R-:W-:Y:S05]  /*d5b0*/  CALL.REL.NOINC `($__internal_73_$__cuda_sm70_shflsync_bfly_p) ;  /* 0x0000001000007944 */ /* 0x000fea0003c00000 */
[----:B01----:R-:W-:Y:S05]  /*d5c0*/  BRA `(.L_x_12816) ;  /* 0xffffebe000007947 */ /* 0x003fea000383ffff */
        .weak           $__internal_73_$__cuda_sm70_shflsync_bfly_p
        .type           $__internal_73_$__cuda_sm70_shflsync_bfly_p,@function
        .size           $__internal_73_$__cuda_sm70_shflsync_bfly_p,(.L_x_29137 - $__internal_73_$__cuda_sm70_shflsync_bfly_p)
$__internal_73_$__cuda_sm70_shflsync_bfly_p:
[----:B------:R-:W-:Y:S01]  /*d5d0*/  MOV R125, 0x0 ;  /* 0x00000000007d7802 */ /* 0x000fe20000000f00 */
[----:B------:R-:W-:Y:S04]  /*d5e0*/  WARPSYNC R126 ;  /* 0x0000007e00007348 */ /* 0x000fe80003800000 */
[----:B------:R0:W1:Y:S01]  /*d5f0*/  SHFL.BFLY PT, R123, R128, R123, R119 ;  /* 0x0c00007b807b7389 */ /* 0x00006200000e0077 */
[----:B------:R-:W-:Y:S05]  /*d600*/  RET.REL.NODEC R124 `(_ZN10layer_norm13ln_fwd_kernelINS_13Kernel_traitsIf13__nv_bfloat16fS2_fjLj4096ELj1ELj1ELj4ELj16ENS_18Kernel_traits_baseILj4096EfS2_fS2_fjLj128EEEEELb1ELb0ELb0ELb1EEEvNS_9FwdParamsE) ;  /* 0xffff29f07c007950 */ /* 0x000fea0003c3ffff */
.L_x_12817:
        /* <DEDUP_REMOVED lines=15> */
.L_x_29137:


//--------------------- .text._ZN10layer_norm13ln_fwd_kernelINS_13Kernel_traitsIf13__nv_bfloat16fS2_fjLj4096ELj1ELj1ELj4ELj16ENS_18Kernel_traits_baseILj4096EfS2_fS2_fjLj128EEEEELb1ELb0ELb1ELb0EEEvNS_9FwdParamsE --------------------------
	.section	.text._ZN10layer_norm13ln_fwd_kernelINS_13Kernel_traitsIf13__nv_bfloat16fS2_fjLj4096ELj1ELj1ELj4ELj16ENS_18Kernel_traits_baseILj4096EfS2_fS2_fjLj128EEEEELb1ELb0ELb1ELb0EEEvNS_9FwdParamsE,"ax",@progbits
	.sectioninfo	@"SHI_REGISTERS=154"
	.align	128
        .global         _ZN10layer_norm13ln_fwd_kernelINS_13Kernel_traitsIf13__nv_bfloat16fS2_fjLj4096ELj1ELj1ELj4ELj16ENS_18Kernel_traits_baseILj4096EfS2_fS2_fjLj128EEEEELb1ELb0ELb1ELb0EEEvNS_9FwdParamsE
        .type           _ZN10layer_norm13ln_fwd_kernelINS_13Kernel_traitsIf13__nv_bfloat16fS2_fjLj4096ELj1ELj1ELj4ELj16ENS_18Kernel_traits_baseILj4096EfS2_fS2_fjLj128EEEEELb1ELb0ELb1ELb0EEEvNS_9FwdParamsE,@function
        .size           _ZN10layer_norm13ln_fwd_kernelINS_13Kernel_traitsIf13__nv_bfloat16fS2_fjLj4096ELj1ELj1ELj4ELj16ENS_18Kernel_traits_baseILj4096EfS2_fS2_fjLj128EEEEELb1ELb0ELb1ELb0EEEvNS_9FwdParamsE,(.L_x_29138 - _ZN10layer_norm13ln_fwd_kernelINS_13Kernel_traitsIf13__nv_bfloat16fS2_fjLj4096ELj1ELj1ELj4ELj16ENS_18Kernel_traits_baseILj4096EfS2_fS2_fjLj128EEEEELb1ELb0ELb1ELb0EEEvNS_9FwdParamsE)
        .other          _ZN10layer_norm13ln_fwd_kernelINS_13Kernel_traitsIf13__nv_bfloat16fS2_fjLj4096ELj1ELj1ELj4ELj16ENS_18Kernel_traits_baseILj4096EfS2_fS2_fjLj128EEEEELb1ELb0ELb1ELb0EEEvNS_9FwdParamsE,@"STO_CUDA_ENTRY STV_DEFAULT"
_ZN10layer_norm13ln_fwd_kernelINS_13Kernel_traitsIf13__nv_bfloat16fS2_fjLj4096ELj1ELj1ELj4ELj16ENS_18Kernel_traits_baseILj4096EfS2_fS2_fjLj128EEEEELb1ELb0ELb1ELb0EEEvNS_9FwdParamsE:
.text._ZN10layer_norm13ln_fwd_kernelINS_13Kernel_traitsIf13__nv_bfloat16fS2_fjLj4096ELj1ELj1ELj4ELj16ENS_18Kernel_traits_baseILj4096EfS2_fS2_fjLj128EEEEELb1ELb0ELb1ELb0EEEvNS_9FwdParamsE:
        /* <DEDUP_REMOVED lines=85> */
[----:B------:R-:W-:Y:S01]  /*0550*/  LEA.HI R6, R0, R17, RZ, 0x19 ;  /* 0x0000001100067211 */ /* 0x000fe200078fc8ff */
        /* <DEDUP_REMOVED lines=16> */
.L_x_12819:
[----:B------:R-:W-:Y:S05]  /*0660*/  BSYNC B0 ;  /* 0x0000000000007941 */ /* 0x000fea0003800000 */
.L_x_12818:
        /* <DEDUP_REMOVED lines=17> */
.L_x_12821:
[----:B------:R-:W-:Y:S05]  /*0780*/  BSYNC B0 ;  /* 0x0000000000007941 */ /* 0x000fea0003800000 */
.L_x_12820:
        /* <DEDUP_REMOVED lines=17> */
.L_x_12823:
[----:B------:R-:W-:Y:S05]  /*08a0*/  BSYNC B0 ;  /* 0x0000000000007941 */ /* 0x000fea0003800000 */
.L_x_12822:
        /* <DEDUP_REMOVED lines=16> */
.L_x_12825:
[----:B------:R-:W-:Y:S05]  /*09b0*/  BSYNC B0 ;  /* 0x0000000000007941 */ /* 0x000fea0003800000 */
.L_x_12824:
        /* <DEDUP_REMOVED lines=10> */
[----:B------:R-:W-:Y:S01]  /*0a60*/  SHF.R.U32.HI R82, RZ, 0x2, R82 ;  /* 0x00000002ff527819 */ /* 0x000fe20000011652 */
[----:B------:R-:W-:Y:S01]  /*0a70*/  IMAD.HI.U32 R80, R81, -0x326172a9, RZ ;  /* 0xcd9e8d5751507827 */ /* 0x000fe200078e00ff */
[----:B------:R-:W-:Y:S02]  /*0a80*/  SHF.L.U32 R12, R0, 0x5, RZ ;  /* 0x00000005000c7819 */ /* 0x000fe400000006ff */
[----:B------:R-:W-:Y:S01]  /*0a90*/  LOP3.LUT R11, R82, 0x3fffffe0, RZ, 0xc0, !PT ;  /* 0x3fffffe0520b7812 */ /* 0x000fe200078ec0ff */
[----:B------:R-:W-:Y:S01]  /*0aa0*/  IMAD.IADD R8, R7, 0x1, -R8 ;  /* 0x0000000107087824 */ /* 0x000fe200078e0a08 */
[----:B------:R-:W-:-:S02]  /*0ab0*/  LOP3.LUT R12, R12, 0x3e0, RZ, 0xc0, !PT ;  /* 0x000003e00c0c7812 */ /* 0x000fc400078ec0ff */
[----:B------:R-:W-:Y:S02]  /*0ac0*/  LOP3.LUT R10, R10, 0x3, RZ, 0xc0, !PT ;  /* 0x000000030a0a7812 */ /* 0x000fe400078ec0ff */
[----:B------:R-:W-:Y:S01]  /*0ad0*/  IMNMX R8, RZ, R8, !PT ;  /* 0x00000008ff087217 */ /* 0x000fe20007800200 */
[----:B------:R-:W-:Y:S02]  /*0ae0*/  IMAD.IADD R12, R7, 0x1, -R12 ;  /* 0x00000001070c7824 */ /* 0x000fe400078e0a0c */
[----:B------:R-:W-:Y:S01]  /*0af0*/  IMAD R7, R85, -0x326172a9, RZ ;  /* 0xcd9e8d5755077824 */ /* 0x000fe200078e02ff */
[----:B------:R-:W-:Y:S02]  /*0b00*/  IMNMX R8, R8, 0x20, PT ;  /* 0x0000002008087817 */ /* 0x000fe40003800200 */
[----:B------:R-:W-:Y:S02]  /*0b10*/  IMNMX R12, RZ, R12, !PT ;  /* 0x0000000cff0c7217 */ /* 0x000fe40007800200 */
[----:B------:R-:W-:Y:S01]  /*0b20*/  LOP3.LUT R7, R80, UR25, R7, 0x96, !PT ;  /* 0x0000001950077c12 */ /* 0x000fe2000f8e9607 */
[----:B------:R-:W-:Y:S01]  /*0b30*/  IMAD.IADD R8, R8, 0x1, R11 ;  /* 0x0000000108087824 */ /* 0x000fe200078e020b */
[----:B------:R-:W-:-:S03]  /*0b40*/  IMNMX R12, R12, 0x20, PT ;  /* 0x000000200c0c7817 */ /* 0x000fc60003800200 */
[----:B------:R-:W-:Y:S02]  /*0b50*/  IMAD.SHL.U32 R9, R8, 0x8, RZ ;  /* 0x0000000808097824 */ /* 0x000fe400078e00ff */
[----:B------:R-:W-:Y:S02]  /*0b60*/  IMAD.IADD R15, R11, 0x1, R12 ;  /* 0x000000010b0f7824 */ /* 0x000fe400078e020c */
[----:B------:R0:W1:Y:S01]  /*0b70*/  I2F.U32 R8, R9 ;  /* 0x0000000900087306 */ /* 0x0000620000201000 */
[----:B------:R-:W-:Y:S02]  /*0b80*/  IMAD R12, R81, -0x326172a9, RZ ;  /* 0xcd9e8d57510c7824 */ /* 0x000fe400078e02ff */
[----:B------:R-:W-:Y:S01]  /*0b90*/  IMAD.MOV.U32 R11, RZ, RZ, RZ ;  /* 0x000000ffff0b7224 */ /* 0x000fe200078e00ff */
[----:B------:R-:W-:Y:S02]  /*0ba0*/  SHF.L.U32 R15, R15, 0x3, RZ ;  /* 0x000000030f0f7819 */ /* 0x000fe400000006ff */
[----:B0-----:R-:W-:Y:S01]  /*0bb0*/  LOP3.LUT R9, R14, UR26, R13, 0x96, !PT ;  /* 0x0000001a0e097c12 */ /* 0x001fe2000f8e960d */
[----:B------:R-:W-:-:S02]  /*0bc0*/  IMAD.MOV.U32 R13, RZ, RZ, 0x1 ;  /* 0x00000001ff0d7424 */ /* 0x000fc400078e00ff */
[----:B------:R-:W-:Y:S01]  /*0bd0*/  IMAD R14, R83, -0x2daee0ad, RZ ;  /* 0xd2511f53530e7824 */ /* 0x000fe200078e02ff */
[----:B-1----:R-:W0:Y:S06]  /*0be0*/  MUFU.RCP R8, R8 ;  /* 0x0000000800087308 */ /* 0x002e2c0000001000 */
.L_x_13139:
[----:B------:R-:W-:-:S04]  /*0bf0*/  IMAD.MOV.U32 R127, RZ, RZ, 0x4 ;  /* 0x00000004ff7f7424 */ /* 0x000fc800078e00ff */
[----:B------:R-:W-:-:S05]  /*0c00*/  IMAD.WIDE R124, R6, R127, c[0x0][0x1d0] ;  /* 0x00007400067c7625 */ /* 0x000fca00078e027f */
[----:B------:R1:W2:Y:S01]  /*0c10*/  LDG.E R140, [R124.64] ;  /* 0x000000067c8c7981 */ /* 0x0002a2000c1e1900 */
[----:B------:R-:W-:-:S05]  /*0c20*/  IMAD.WIDE R126, R6, R127, c[0x0][0x1d8] ;  /* 0x00007600067e7625 */ /* 0x000fca00078e027f */
[----:B-----5:R3:W5:Y:S01]  /*0c30*/  LDG.E R141, [R126.64] ;  /* 0x000000067e8d7981 */ /* 0x020762000c1e1900 */
[----:B------:R-:W-:Y:S01]  /*0c40*/  IMAD R138, R6, c[0x0][0x168], RZ ;  /* 0x00005a00068a7a24 */ /* 0x000fe200078e02ff */
[----:B------:R-:W-:Y:S01]  /*0c50*/  BSSY B0, `(.L_x_12826) ;  /* 0x000031d000007945 */ /* 0x000fe20003800000 */
[----:B------:R-:W-:Y:S02]  /*0c60*/  SHF.R.S32.HI R145, RZ, 0x1f, R6 ;  /* 0x0000001fff917819 */ /* 0x000fe40000011406 */
[----:B-1----:R-:W-:Y:S02]  /*0c70*/  LOP3.LUT R124, R0, 0x7f, RZ, 0xc0, !PT ;  /* 0x0000007f007c7812 */ /* 0x002fe400078ec0ff */
        /* <DEDUP_REMOVED lines=9> */
[----:B------:R-:W-:Y:S01]  /*0d10*/  @P2 LEA.HI.SX32 R142, R138, R124, 0x1d ;  /* 0x0000007c8a8e2211 */ /* 0x000fe200078feaff */
[----:B------:R-:W-:Y:S05]  /*0d20*/  @!P0 BRA `(.L_x_12827) ;  /* 0x000030f000008947 */ /* 0x000fea0003800000 */
[----:B---3--:R-:W-:-:S04]  /*0d30*/  ISETP.NE.U32.AND P3, PT, RZ, c[0x0][0x180], PT ;  /* 0x00006000ff007a0c */ /* 0x008fc80003f65070 */
        /* <DEDUP_REMOVED lines=27> */
.L_x_12831:
[----:B------:R-:W-:Y:S02]  /*0ef0*/  IMAD.MOV.U32 R86, RZ, RZ, R12 ;  /* 0x000000ffff567224 */ /* 0x000fe400078e000c */
.L_x_12832:
[----:B------:R-:W-:Y:S05]  /*0f00*/  BSYNC B2 ;  /* 0x0000000000027941 */ /* 0x000fea0003800000 */
.L_x_12830:
        /* <DEDUP_REMOVED lines=16> */
.L_x_12836:
[----:B------:R-:W-:Y:S05]  /*1010*/  BSYNC B3 ;  /* 0x0000000000037941 */ /* 0x000fea0003800000 */
.L_x_12835:
        /* <DEDUP_REMOVED lines=44> */
.L_x_12834:
[----:B------:R-:W-:Y:S05]  /*12e0*/  BSYNC B2 ;  /* 0x0000000000027941 */ /* 0x000fea0003800000 */
.L_x_12833:
        /* <DEDUP_REMOVED lines=10> */
.L_x_12829:
[----:B-1----:R-:W-:Y:S05]  /*1390*/  BSYNC B1 ;  /* 0x0000000000017941 */ /* 0x002fea0003800000 */
.L_x_12828:
        /* <DEDUP_REMOVED lines=18> */
.L_x_12840:
[----:B------:R-:W-:Y:S02]  /*14c0*/  IMAD.MOV.U32 R10, RZ, RZ, R12 ;  /* 0x000000ffff0a7224 */ /* 0x000fe400078e000c */
.L_x_12841:
[----:B------:R-:W-:Y:S05]  /*14d0*/  BSYNC B2 ;  /* 0x0000000000027941 */ /* 0x000fea0003800000 */
.L_x_12839:
        /* <DEDUP_REMOVED lines=16> */
.L_x_12845:
[----:B------:R-:W-:Y:S05]  /*15e0*/  BSYNC B3 ;  /* 0x0000000000037941 */ /* 0x000fea0003800000 */
.L_x_12844:
        /* <DEDUP_REMOVED lines=41> */
[----:B------:R-:W-:Y:S01]  /*1880*/  MOV R12, R124 ;  /* 0x0000007c000c7202 */ /* 0x000fe20000000f00 */
[----:B------:R-:W-:Y:S01]  /*1890*/  IMAD.MOV.U32 R14, RZ, RZ, R96 ;  /* 0x000000ffff0e7224 */ /* 0x000fe200078e0060 */
[----:B------:R-:W-:Y:S02]  /*18a0*/  LOP3.LUT R9, R97, UR26, R86, 0x96, !PT ;  /* 0x0000001a61097c12 */ /* 0x000fe4000f8e9656 */
.L_x_12843:
[----:B------:R-:W-:Y:S05]  /*18b0*/  BSYNC B2 ;  /* 0x0000000000027941 */ /* 0x000fea0003800000 */
.L_x_12842:
        /* <DEDUP_REMOVED lines=10> */
.L_x_12838:
[----:B------:R-:W-:Y:S05]  /*1960*/  BSYNC B1 ;  /* 0x0000000000017941 */ /* 0x000fea0003800000 */
.L_x_12837:
        /* <DEDUP_REMOVED lines=18> */
.L_x_12849:
[----:B------:R-:W-:Y:S02]  /*1a90*/  IMAD.MOV.U32 R10, RZ, RZ, R12 ;  /* 0x000000ffff0a7224 */ /* 0x000fe400078e000c */
.L_x_12850:
[----:B------:R-:W-:Y:S05]  /*1aa0*/  BSYNC B2 ;  /* 0x0000000000027941 */ /* 0x000fea0003800000 */
.L_x_12848:
        /* <DEDUP_REMOVED lines=16> */
.L_x_12854:
[----:B------:R-:W-:Y:S05]  /*1bb0*/  BSYNC B3 ;  /* 0x0000000000037941 */ /* 0x000fea0003800000 */
.L_x_12853:
        /* <DEDUP_REMOVED lines=44> */
.L_x_12852:
[----:B------:R-:W-:Y:S05]  /*1e80*/  BSYNC B2 ;  /* 0x0000000000027941 */ /* 0x000fea0003800000 */
.L_x_12851:
        /* <DEDUP_REMOVED lines=10> */
.L_x_12847:
[----:B------:R-:W-:Y:S05]  /*1f30*/  BSYNC B1 ;  /* 0x0000000000017941 */ /* 0x000fea0003800000 */
.L_x_12846:
        /* <DEDUP_REMOVED lines=18> */
.L_x_12858:
[----:B------:R-:W-:Y:S02]  /*2060*/  MOV R10, R12 ;  /* 0x0000000c000a7202 */ /* 0x000fe40000000f00 */
.L_x_12859:
[----:B------:R-:W-:Y:S05]  /*2070*/  BSYNC B2 ;  /* 0x0000000000027941 */ /* 0x000fea0003800000 */
.L_x_12857:
        /* <DEDUP_REMOVED lines=16> */
.L_x_12863:
[----:B------:R-:W-:Y:S05]  /*2180*/  BSYNC B3 ;  /* 0x0000000000037941 */ /* 0x000fea0003800000 */
.L_x_12862:
        /* <DEDUP_REMOVED lines=44> */
.L_x_12861:
[----:B------:R-:W-:Y:S05]  /*2450*/  BSYNC B2 ;  /* 0x0000000000027941 */ /* 0x000fea0003800000 */
.L_x_12860:
        /* <DEDUP_REMOVED lines=10> */
.L_x_12856:
[----:B------:R-:W-:Y:S05]  /*2500*/  BSYNC B1 ;  /* 0x0000000000017941 */ /* 0x000fea0003800000 */
.L_x_12855:
        /* <DEDUP_REMOVED lines=18> */
.L_x_12867:
[----:B------:R-:W-:Y:S02]  /*2630*/  IMAD.MOV.U32 R10, RZ, RZ, R12 ;  /* 0x000000ffff0a7224 */ /* 0x000fe400078e000c */
.L_x_12868:
[----:B------:R-:W-:Y:S05]  /*2640*/  BSYNC B2 ;  /* 0x0000000000027941 */ /* 0x000fea0003800000 */
.L_x_12866:
        /* <DEDUP_REMOVED lines=16> */
.L_x_12872:
[----:B------:R-:W-:Y:S05]  /*2750*/  BSYNC B3 ;  /* 0x0000000000037941 */ /* 0x000fea0003800000 */
.L_x_12871:
        /* <DEDUP_REMOVED lines=44> */
.L_x_12870:
[----:B------:R-:W-:Y:S05]  /*2a20*/  BSYNC B2 ;  /* 0x0000000000027941 */ /* 0x000fea0003800000 */
.L_x_12869:
        /* <DEDUP_REMOVED lines=10> */
.L_x_12865:
[----:B------:R-:W-:Y:S05]  /*2ad0*/  BSYNC B1 ;  /* 0x0000000000017941 */ /* 0x000fea0003800000 */
.L_x_12864:
        /* <DEDUP_REMOVED lines=18> */
.L_x_12876:
[----:B------:R-:W-:Y:S02]  /*2c00*/  IMAD.MOV.U32 R10, RZ, RZ, R12 ;  /* 0x000000ffff0a7224 */ /* 0x000fe400078e000c */
.L_x_12877:
[----:B------:R-:W-:Y:S05]  /*2c10*/  BSYNC B2 ;  /* 0x0000000000027941 */ /* 0x000fea0003800000 */
.L_x_12875:
        /* <DEDUP_REMOVED lines=16> */
.L_x_12881:
[----:B------:R-:W-:Y:S05]  /*2d20*/  BSYNC B3 ;  /* 0x0000000000037941 */ /* 0x000fea0003800000 */
.L_x_12880:
        /* <DEDUP_REMOVED lines=44> */
.L_x_12879:
[----:B------:R-:W-:Y:S05]  /*2ff0*/  BSYNC B2 ;  /* 0x0000000000027941 */ /* 0x000fea0003800000 */
.L_x_12878:
        /* <DEDUP_REMOVED lines=10> */
.L_x_12874:
[----:B------:R-:W-:Y:S05]  /*30a0*/  BSYNC B1 ;  /* 0x0000000000017941 */ /* 0x000fea0003800000 */
.L_x_12873:
        /* <DEDUP_REMOVED lines=18> */
.L_x_12885:
[----:B------:R-:W-:Y:S02]  /*31d0*/  IMAD.MOV.U32 R10, RZ, RZ, R12 ;  /* 0x000000ffff0a7224 */ /* 0x000fe400078e000c */
.L_x_12886:
[----:B------:R-:W-:Y:S05]  /*31e0*/  BSYNC B2 ;  /* 0x0000000000027941 */ /* 0x000fea0003800000 */
.L_x_12884:
        /* <DEDUP_REMOVED lines=16> */
.L_x_12890:
[----:B------:R-:W-:Y:S05]  /*32f0*/  BSYNC B3 ;  /* 0x0000000000037941 */ /* 0x000fea0003800000 */
.L_x_12889:
        /* <DEDUP_REMOVED lines=44> */
.L_x_12888:
[----:B------:R-:W-:Y:S05]  /*35c0*/  BSYNC B2 ;  /* 0x0000000000027941 */ /* 0x000fea0003800000 */
.L_x_12887:
        /* <DEDUP_REMOVED lines=10> */
.L_x_12883:
[----:B------:R-:W-:Y:S05]  /*3670*/  BSYNC B1 ;  /* 0x0000000000017941 */ /* 0x000fea0003800000 */
.L_x_12882:
        /* <DEDUP_REMOVED lines=18> */
.L_x_12894:
[----:B------:R-:W-:Y:S02]  /*37a0*/  IMAD.MOV.U32 R144, RZ, RZ, R12 ;  /* 0x000000ffff907224 */ /* 0x000fe400078e000c */
.L_x_12895:
[----:B------:R-:W-:Y:S05]  /*37b0*/  BSYNC B2 ;  /* 0x0000000000027941 */ /* 0x000fea0003800000 */
.L_x_12893:
        /* <DEDUP_REMOVED lines=16> */
.L_x_12899:
[----:B------:R-:W-:Y:S05]  /*38c0*/  BSYNC B3 ;  /* 0x0000000000037941 */ /* 0x000fea0003800000 */
.L_x_12898:
        /* <DEDUP_REMOVED lines=44> */
.L_x_12897:
[----:B------:R-:W-:Y:S05]  /*3b90*/  BSYNC B2 ;  /* 0x0000000000027941 */ /* 0x000fea0003800000 */
.L_x_12896:
[----:B------:R-:W1:Y:S01]  /*3ba0*/  I2F.U32 R99, R144 ;  /* 0x0000009000637306 */ /* 0x000e620000201000 */
[----:B------:R-:W-:Y:S01]  /*3bb0*/  HFMA2.MMA R126, -RZ, RZ, 0.1171875, 0 ;  /* 0x2f800000ff7e7435 */ /* 0x000fe200000001ff */
[----:B------:R-:W-:-:S05]  /*3bc0*/  PRMT R124, RZ, 0x7610, R91 ;  /* 0x00007610ff7c7816 */ /* 0x000fca000000005b */
[----:B------:R-:W-:-:S04]  /*3bd0*/  FMUL.FTZ R124, R124, c[0x0][0x1ec] ;  /* 0x00007b007c7c7a20 */ /* 0x000fc80000410000 */
[----:B------:R-:W-:Y:S02]  /*3be0*/  FMUL.FTZ R124, R124, c[0x0][0x1e8] ;  /* 0x00007a007c7c7a20 */ /* 0x000fe40000410000 */
[----:B-1----:R-:W-:-:S05]  /*3bf0*/  FFMA.FTZ R99, R99, R126, 1.1641532182693481445e-10 ;  /* 0x2f00000063637423 */ /* 0x002fca000001007e */
[----:B------:R-:W-:-:S04]  /*3c00*/  FSETP.GTU.FTZ.AND P4, PT, R99, c[0x0][0x1e4], PT ;  /* 0x0000790063007a0b */ /* 0x000fc80003f9c000 */
[----:B------:R-:W-:Y:S02]  /*3c10*/  FSEL R99, R124, RZ, !P4 ;  /* 0x000000ff7c637208 */ /* 0x000fe40006000000 */
[----:B------:R-:W-:-:S03]  /*3c20*/  SEL R135, RZ, 0x1, P4 ;  /* 0x00000001ff877807 */ /* 0x000fc60002000000 */
[----:B------:R-:W-:Y:S02]  /*3c30*/  @P3 FADD.FTZ R99, R95, R99 ;  /* 0x000000635f633221 */ /* 0x000fe40000010000 */
.L_x_12892:
[----:B------:R-:W-:Y:S05]  /*3c40*/  BSYNC B1 ;  /* 0x0000000000017941 */ /* 0x000fea0003800000 */
.L_x_12891:
[----:B------:R-:W-:Y:S01]  /*3c50*/  IMAD.MOV.U32 R124, RZ, RZ, 0x20 ;  /* 0x00000020ff7c7424 */ /* 0x000fe200078e00ff */
[----:B------:R-:W-:Y:S03]  /*3c60*/  BSSY B1, `(.L_x_12900) ;  /* 0x0000019000017945 */ /* 0x000fe60003800000 */
[----:B------:R-:W-:-:S05]  /*3c70*/  IMAD.WIDE.U32 R124, R143, R124, c[0x0][0x188] ;  /* 0x000062008f7c7625 */ /* 0x000fca00078e007c */
[----:B------:R1:W-:Y:S04]  /*3c80*/  STG.E.128 [R124.64], R84 ;  /* 0x000000547c007986 */ /* 0x0003e8000c101d06 */
[----:B------:R1:W-:Y:S01]  /*3c90*/  STG.E.128 [R124.64+0x10], R96 ;  /* 0x000010607c007986 */ /* 0x0003e2000c101d06 */
[----:B------:R-:W-:Y:S05]  /*3ca0*/  @!P2 BRA `(.L_x_12901) ;  /* 0x000001400000a947 */ /* 0x000fea0003800000 */
[----:B-1----:R-:W-:Y:S01]  /*3cb0*/  IMAD.U32 R124, R134, 0x10000, RZ ;  /* 0x00010000867c7824 */ /* 0x002fe200078e00ff */
        /* <DEDUP_REMOVED lines=19> */
.L_x_12901:
[----:B------:R-:W-:Y:S05]  /*3df0*/  BSYNC B1 ;  /* 0x0000000000017941 */ /* 0x000fea0003800000 */
.L_x_12900:
[----:B------:R-:W-:Y:S02]  /*3e00*/  IADD3 R143, R143, 0x80, RZ ;  /* 0x000000808f8f7810 */ /* 0x000fe40007ffe0ff */
[----:B------:R-:W-:Y:S02]  /*3e10*/  IADD3 R142, R142, 0x80, RZ ;  /* 0x000000808e8e7810 */ /* 0x000fe40007ffe0ff */
.L_x_12827:
[----:B---3--:R-:W-:Y:S05]  /*3e20*/  BSYNC B0 ;  /* 0x0000000000007941 */ /* 0x008fea0003800000 */
.L_x_12826:
        /* <DEDUP_REMOVED lines=19> */
[C---:B---3--:R-:W-:Y:S01]  /*3f60*/  ISETP.NE.AND P5, PT, R10.reuse, 0x1, PT ;  /* 0x000000010a00780c */ /* 0x048fe20003fa5270 */
        /* <DEDUP_REMOVED lines=11> */
.L_x_12907:
[----:B------:R-:W-:Y:S02]  /*4020*/  MOV R102, R12 ;  /* 0x0000000c00667202 */ /* 0x000fe40000000f00 */
.L_x_12908:
[----:B------:R-:W-:Y:S05]  /*4030*/  BSYNC B2 ;  /* 0x0000000000027941 */ /* 0x000fea0003800000 */
.L_x_12906:
        /* <DEDUP_REMOVED lines=16> */
.L_x_12912:
[----:B------:R-:W-:Y:S05]  /*4140*/  BSYNC B3 ;  /* 0x0000000000037941 */ /* 0x000fea0003800000 */
.L_x_12911:
        /* <DEDUP_REMOVED lines=44> */
.L_x_12910:
[----:B------:R-:W-:Y:S05]  /*4410*/  BSYNC B2 ;  /* 0x0000000000027941 */ /* 0x000fea0003800000 */
.L_x_12909:
[----:B------:R-:W2:Y:S01]  /*4420*/  I2F.U32 R10, R102 ;  /* 0x00000066000a7306 */ /* 0x000ea20000201000 */
[----:B-----5:R-:W-:Y:S01]  /*4430*/  PRMT R100, RZ, 0x5410, R88 ;  /* 0x00005410ff647816 */ /* 0x020fe20000000058 */
[----:B------:R-:W-:-:S04]  /*4440*/  IMAD.MOV.U32 R101, RZ, RZ, 0x2f800000 ;  /* 0x2f800000ff657424 */ /* 0x000fc800078e00ff */
[----:B------:R-:W-:-:S04]  /*4450*/  FMUL.FTZ R100, R100, c[0x0][0x1ec] ;  /* 0x00007b0064647a20 */ /* 0x000fc80000410000 */
[----:B------:R-:W-:Y:S02]  /*4460*/  FMUL.FTZ R100, R100, c[0x0][0x1e8] ;  /* 0x00007a0064647a20 */ /* 0x000fe40000410000 */
[----:B--2---:R-:W-:-:S05]  /*4470*/  FFMA.FTZ R10, R10, R101, 1.1641532182693481445e-10 ;  /* 0x2f0000000a0a7423 */ /* 0x004fca0000010065 */
[----:B------:R-:W-:-:S04]  /*4480*/  FSETP.GTU.FTZ.AND P5, PT, R10, c[0x0][0x1e4], PT ;  /* 0x000079000a007a0b */ /* 0x000fc80003fbc000 */
[----:B------:R-:W-:Y:S02]  /*4490*/  FSEL R100, R100, RZ, !P5 ;  /* 0x000000ff64647208 */ /* 0x000fe40006800000 */
[----:B------:R-:W-:-:S03]  /*44a0*/  SEL R128, RZ, 0x1, P5 ;  /* 0x00000001ff807807 */ /* 0x000fc60002800000 */
[----:B------:R-:W-:Y:S02]  /*44b0*/  @P3 FADD.FTZ R100, R80, R100 ;  /* 0x0000006450643221 */ /* 0x000fe40000010000 */
.L_x_12905:
[----:B---3--:R-:W-:Y:S05]  /*44c0*/  BSYNC B1 ;  /* 0x0000000000017941 */ /* 0x008fea0003800000 */
.L_x_12904:
        /* <DEDUP_REMOVED lines=18> */
.L_x_12916:
[----:B------:R-:W-:Y:S02]  /*45f0*/  IMAD.MOV.U32 R10, RZ, RZ, R12 ;  /* 0x000000ffff0a7224 */ /* 0x000fe400078e000c */
.L_x_12917:
[----:B------:R-:W-:Y:S05]  /*4600*/  BSYNC B2 ;  /* 0x0000000000027941 */ /* 0x000fea0003800000 */
.L_x_12915:
        /* <DEDUP_REMOVED lines=16> */
.L_x_12921:
[----:B------:R-:W-:Y:S05]  /*4710*/  BSYNC B3 ;  /* 0x0000000000037941 */ /* 0x000fea0003800000 */
.L_x_12920:
        /* <DEDUP_REMOVED lines=44> */
.L_x_12919:
[----:B------:R-:W-:Y:S05]  /*49e0*/  BSYNC B2 ;  /* 0x0000000000027941 */ /* 0x000fea0003800000 */
.L_x_12918:
        /* <DEDUP_REMOVED lines=10> */
.L_x_12914:
[----:B------:R-:W-:Y:S05]  /*4a90*/  BSYNC B1 ;  /* 0x0000000000017941 */ /* 0x000fea0003800000 */
.L_x_12913:
        /* <DEDUP_REMOVED lines=18> */
.L_x_12925:
[----:B------:R-:W-:Y:S02]  /*4bc0*/  IMAD.MOV.U32 R10, RZ, RZ, R12 ;  /* 0x000000ffff0a7224 */ /* 0x000fe400078e000c */
.L_x_12926:
[----:B------:R-:W-:Y:S05]  /*4bd0*/  BSYNC B2 ;  /* 0x0000000000027941 */ /* 0x000fea0003800000 */
.L_x_12924:
        /* <DEDUP_REMOVED lines=16> */
.L_x_12930:
[----:B------:R-:W-:Y:S05]  /*4ce0*/  BSYNC B3 ;  /* 0x0000000000037941 */ /* 0x000fea0003800000 */
.L_x_12929:
        /* <DEDUP_REMOVED lines=8> */
[----:B-1----:R-:W-:Y:S01]  /*4d70*/  LOP3.LUT R124, R105, UR10, R107, 0x96, !PT ;  /* 0x0000000a697c7c12 */ /* 0x002fe2000f8e966b */
        /* <DEDUP_REMOVED lines=35> */
.L_x_12928:
[----:B------:R-:W-:Y:S05]  /*4fb0*/  BSYNC B2 ;  /* 0x0000000000027941 */ /* 0x000fea0003800000 */
.L_x_12927:
        /* <DEDUP_REMOVED lines=10> */
.L_x_12923:
[----:B------:R-:W-:Y:S05]  /*5060*/  BSYNC B1 ;  /* 0x0000000000017941 */ /* 0x000fea0003800000 */
.L_x_12922:
        /* <DEDUP_REMOVED lines=18> */
.L_x_12934:
[----:B------:R-:W-:Y:S02]  /*5190*/  IMAD.MOV.U32 R10, RZ, RZ, R12 ;  /* 0x000000ffff0a7224 */ /* 0x000fe400078e000c */
.L_x_12935:
[----:B------:R-:W-:Y:S05]  /*51a0*/  BSYNC B2 ;  /* 0x0000000000027941 */ /* 0x000fea0003800000 */
.L_x_12933:
        /* <DEDUP_REMOVED lines=16> */
.L_x_12939:
[----:B------:R-:W-:Y:S05]  /*52b0*/  BSYNC B3 ;  /* 0x0000000000037941 */ /* 0x000fea0003800000 */
.L_x_12938:
        /* <DEDUP_REMOVED lines=44> */
.L_x_12937:
[----:B------:R-:W-:Y:S05]  /*5580*/  BSYNC B2 ;  /* 0x0000000000027941 */ /* 0x000fea0003800000 */
.L_x_12936:
        /* <DEDUP_REMOVED lines=10> */
.L_x_12932:
[----:B------:R-:W-:Y:S05]  /*5630*/  BSYNC B1 ;  /* 0x0000000000017941 */ /* 0x000fea0003800000 */
.L_x_12931:
        /* <DEDUP_REMOVED lines=18> */
.L_x_12943:
[----:B------:R-:W-:Y:S02]  /*5760*/  IMAD.MOV.U32 R10, RZ, RZ, R12 ;  /* 0x000000ffff0a7224 */ /* 0x000fe400078e000c */
.L_x_12944:
[----:B------:R-:W-:Y:S05]  /*5770*/  BSYNC B2 ;  /* 0x0000000000027941 */ /* 0x000fea0003800000 */
.L_x_12942:
        /* <DEDUP_REMOVED lines=16> */
.L_x_12948:
[----:B------:R-:W-:Y:S05]  /*5880*/  BSYNC B3 ;  /* 0x0000000000037941 */ /* 0x000fea0003800000 */
.L_x_12947:
[----:B------:R-:W-:Y:S01]  /*5890*/  IMAD.HI.U32 R7, R2, -0x326172a9, RZ ;  /* 0xcd9e8d5702077827 */ /* 0x000fe200078e00ff */
[----:B------:R-:W-:-:S03]  /*58a0*/  LOP3.LUT R12, R12, UR5, R11, 0x96, !PT ;  /* 0x000000050c0c7c12 */ /* 0x000fc6000f8e960b */
[----:B------:R-:W-:Y:S01]  /*58b0*/  IMAD R9, R2, -0x326172a9, RZ ;  /* 0xcd9e8d5702097824 */ /* 0x000fe200078e02ff */
[----:B------:R-:W-:Y:S01]  /*58c0*/  LOP3.LUT R7, R7, UR4, R4, 0x96, !PT ;  /* 0x0000000407077c12 */ /* 0x000fe2000f8e9604 */
[----:B-1----:R-:W-:-:S04]  /*58d0*/  IMAD.WIDE.U32 R124, R12, -0x326172a9, RZ ;  /* 0xcd9e8d570c7c7825 */ /* 0x002fc800078e00ff */
        /* <DEDUP_REMOVED lines=39> */
.L_x_12946:
[----:B------:R-:W-:Y:S05]  /*5b50*/  BSYNC B2 ;  /* 0x0000000000027941 */ /* 0x000fea0003800000 */
.L_x_12945:
[----:B------:R-:W2:Y:S01]  /*5b60*/  I2F.U32 R10, R10 ;  /* 0x0000000a000a7306 */ /* 0x000ea20000201000 */
[----:B------:R-:W-:Y:S01]  /*5b70*/  HFMA2.MMA R105, -RZ, RZ, 0.1171875, 0 ;  /* 0x2f800000ff697435 */ /* 0x000fe200000001ff */
[----:B------:R-:W-:-:S05]  /*5b80*/  PRMT R107, RZ, 0x5410, R90 ;  /* 0x00005410ff6b7816 */ /* 0x000fca000000005a */
[----:B------:R-:W-:-:S04]  /*5b90*/  FMUL.FTZ R107, R107, c[0x0][0x1ec] ;  /* 0x00007b006b6b7a20 */ /* 0x000fc80000410000 */
[----:B------:R-:W-:Y:S02]  /*5ba0*/  FMUL.FTZ R107, R107, c[0x0][0x1e8] ;  /* 0x00007a006b6b7a20 */ /* 0x000fe40000410000 */
[----:B--2---:R-:W-:-:S05]  /*5bb0*/  FFMA.FTZ R104, R10, R105, 1.1641532182693481445e-10 ;  /* 0x2f0000000a687423 */ /* 0x004fca0000010069 */
[----:B------:R-:W-:-:S04]  /*5bc0*/  FSETP.GTU.FTZ.AND P5, PT, R104, c[0x0][0x1e4], PT ;  /* 0x0000790068007a0b */ /* 0x000fc80003fbc000 */
[----:B------:R-:W-:Y:S02]  /*5bd0*/  FSEL R104, R107, RZ, !P5 ;  /* 0x000000ff6b687208 */ /* 0x000fe40006800000 */
[----:B------:R-:W-:-:S03]  /*5be0*/  SEL R132, RZ, 0x1, P5 ;  /* 0x00000001ff847807 */ /* 0x000fc60002800000 */
[----:B------:R-:W-:Y:S02]  /*5bf0*/  @P3 FADD.FTZ R104, R92, R104 ;  /* 0x000000685c683221 */ /* 0x000fe40000010000 */
.L_x_12941:
[----:B------:R-:W-:Y:S05]  /*5c00*/  BSYNC B1 ;  /* 0x0000000000017941 */ /* 0x000fea0003800000 */
.L_x_12940:
        /* <DEDUP_REMOVED lines=18> */
.L_x_12952:
[----:B------:R-:W-:Y:S02]  /*5d30*/  MOV R10, R12 ;  /* 0x0000000c000a7202 */ /* 0x000fe40000000f00 */
.L_x_12953:
[----:B------:R-:W-:Y:S05]  /*5d40*/  BSYNC B2 ;  /* 0x0000000000027941 */ /* 0x000fea0003800000 */
.L_x_12951:
        /* <DEDUP_REMOVED lines=16> */
.L_x_12957:
[----:B------:R-:W-:Y:S05]  /*5e50*/  BSYNC B3 ;  /* 0x0000000000037941 */ /* 0x000fea0003800000 */
.L_x_12956:
        /* <DEDUP_REMOVED lines=44> */
.L_x_12955:
[----:B------:R-:W-:Y:S05]  /*6120*/  BSYNC B2 ;  /* 0x0000000000027941 */ /* 0x000fea0003800000 */
.L_x_12954:
[----:B------:R-:W2:Y:S01]  /*6130*/  I2F.U32 R10, R10 ;  /* 0x0000000a000a7306 */ /* 0x000ea20000201000 */
[----:B------:R-:W-:Y:S01]  /*6140*/  PRMT R106, RZ, 0x7610, R90 ;  /* 0x00007610ff6a7816 */ /* 0x000fe2000000005a */
        /* <DEDUP_REMOVED lines=8> */
.L_x_12950:
[----:B------:R-:W-:Y:S05]  /*61d0*/  BSYNC B1 ;  /* 0x0000000000017941 */ /* 0x000fea0003800000 */
.L_x_12949:
[----:B------:R-:W-:Y:S01]  /*61e0*/  @!P4 ISETP.NE.U32.AND P5, PT, RZ, c[0x0][0x180], PT ;  /* 0x00006000ff00ca0c */ /* 0x000fe20003fa5070 */
[----:B------:R-:W-:Y:S01]  /*61f0*/  BSSY B1, `(.L_x_12958) ;  /* 0x000005b000017945 */ /* 0x000fe20003800000 */
[----:B-1----:R-:W-:Y:S02]  /*6200*/  @!P4 IMAD.MOV.U32 R124, RZ, RZ, R107 ;  /* 0x000000ffff7cc224 */ /* 0x002fe400078e006b */
        /* <DEDUP_REMOVED lines=15> */
.L_x_12961:
[----:B------:R-:W-:Y:S02]  /*6300*/  IMAD.MOV.U32 R10, RZ, RZ, R12 ;  /* 0x000000ffff0a7224 */ /* 0x000fe400078e000c */
.L_x_12962:
[----:B------:R-:W-:Y:S05]  /*6310*/  BSYNC B2 ;  /* 0x0000000000027941 */ /* 0x000fea0003800000 */
.L_x_12960:
        /* <DEDUP_REMOVED lines=16> */
.L_x_12966:
[----:B------:R-:W-:Y:S05]  /*6420*/  BSYNC B3 ;  /* 0x0000000000037941 */ /* 0x000fea0003800000 */
.L_x_12965:
        /* <DEDUP_REMOVED lines=44> */
.L_x_12964:
[----:B------:R-:W-:Y:S05]  /*66f0*/  BSYNC B2 ;  /* 0x0000000000027941 */ /* 0x000fea0003800000 */
.L_x_12963:
        /* <DEDUP_REMOVED lines=10> */
.L_x_12959:
[----:B------:R-:W-:Y:S05]  /*67a0*/  BSYNC B1 ;  /* 0x0000000000017941 */ /* 0x000fea0003800000 */
.L_x_12958:
        /* <DEDUP_REMOVED lines=18> */
.L_x_12970:
[----:B------:R-:W-:Y:S02]  /*68d0*/  IMAD.MOV.U32 R144, RZ, RZ, R12 ;  /* 0x000000ffff907224 */ /* 0x000fe400078e000c */
.L_x_12971:
[----:B------:R-:W-:Y:S05]  /*68e0*/  BSYNC B2 ;  /* 0x0000000000027941 */ /* 0x000fea0003800000 */
.L_x_12969:
        /* <DEDUP_REMOVED lines=16> */
.L_x_12975:
[----:B------:R-:W-:Y:S05]  /*69f0*/  BSYNC B3 ;  /* 0x0000000000037941 */ /* 0x000fea0003800000 */
.L_x_12974:
        /* <DEDUP_REMOVED lines=44> */
.L_x_12973:
[----:B------:R-:W-:Y:S05]  /*6cc0*/  BSYNC B2 ;  /* 0x0000000000027941 */ /* 0x000fea0003800000 */
.L_x_12972:
        /* <DEDUP_REMOVED lines=10> */
.L_x_12968:
[----:B------:R-:W-:Y:S05]  /*6d70*/  BSYNC B1 ;  /* 0x0000000000017941 */ /* 0x000fea0003800000 */
.L_x_12967:
        /* <DEDUP_REMOVED lines=26> */
.L_x_12977:
[----:B------:R-:W-:Y:S05]  /*6f20*/  BSYNC B1 ;  /* 0x0000000000017941 */ /* 0x000fea0003800000 */
.L_x_12976:
[----:B------:R-:W-:Y:S02]  /*6f30*/  IADD3 R143, R143, 0x80, RZ ;  /* 0x000000808f8f7810 */ /* 0x000fe40007ffe0ff */
[----:B------:R-:W-:Y:S02]  /*6f40*/  IADD3 R142, R142, 0x80, RZ ;  /* 0x000000808e8e7810 */ /* 0x000fe40007ffe0ff */
.L_x_12903:
[----:B------:R-:W-:Y:S05]  /*6f50*/  BSYNC B0 ;  /* 0x0000000000007941 */ /* 0x000fea0003800000 */
.L_x_12902:
[----:B------:R-:W-:Y:S01]  /*6f60*/  ISETP.NE.AND P3, PT, R137, RZ, PT ;  /* 0x000000ff8900720c */ /* 0x000fe20003f65270 */
[----:B------:R-:W-:-:S12]  /*6f70*/  BSSY B0, `(.L_x_12978) ;  /* 0x0000311000007945 */ /* 0x000fd80003800000 */
        /* <DEDUP_REMOVED lines=8> */
[----:B------:R-:W3:Y:S01]  /*7000*/  @P3 LDG.E.128 R80, [R110.64] ;  /* 0x000000066e503981 */ /* 0x000ee2000c1e1d00 */
[----:B------:R-:W-:-:S03]  /*7010*/  ISETP.GT.AND P4, PT, R140, RZ, PT ;  /* 0x000000ff8c00720c */ /* 0x000fc60003f84270 */
[----:B------:R2:W5:Y:S01]  /*7020*/  @P3 LDG.E.128 R92, [R110.64+0x10] ;  /* 0x000010066e5c3981 */ /* 0x000562000c1e1d00 */
[----:B------:R-:W-:Y:S09]  /*7030*/  BSSY B1, `(.L_x_12980) ;  /* 0x000005c000017945 */ /* 0x000ff20003800000 */
[----:B------:R-:W-:-:S04]  /*7040*/  @!P4 ISETP.NE.U32.AND P5, PT, RZ, c[0x0][0x180], PT ;  /* 0x00006000ff00ca0c */ /* 0x000fc80003fa5070 */
[----:B------:R-:W-:Y:S01]  /*7050*/  @!P4 ISETP.NE.AND.EX P5, PT, RZ, c[0x0][0x184], PT, P5 ;  /* 0x00006100ff00ca0c */ /* 0x000fe20003fa5350 */
[----:B------:R-:W-:-:S03]  /*7060*/  @!P4 IMAD.MOV.U32 R114, RZ, RZ, R10 ;  /* 0x000000ffff72c224 */ /* 0x000fc600078e000a */
[----:B---3--:R-:W-:Y:S01]  /*7070*/  @!P4 FSEL R108, R80, RZ, P5 ;  /* 0x000000ff506cc208 */ /* 0x008fe20002800000 */
[----:B------:R-:W-:Y:S05]  /*7080*/  @!P4 BRA `(.L_x_12981) ;  /* 0x000005600000c947 */ /* 0x000fea0003800000 */
[C---:B--2---:R-:W-:Y:S01]  /*7090*/  ISETP.NE.AND P5, PT, R10.reuse, 0x1, PT ;  /* 0x000000010a00780c */ /* 0x044fe20003fa5270 */
        /* <DEDUP_REMOVED lines=11> */
.L_x_12983:
[----:B------:R-:W-:Y:S02]  /*7150*/  IMAD.MOV.U32 R110, RZ, RZ, R12 ;  /* 0x000000ffff6e7224 */ /* 0x000fe400078e000c */
.L_x_12984:
[----:B------:R-:W-:Y:S05]  /*7160*/  BSYNC B2 ;  /* 0x0000000000027941 */ /* 0x000fea0003800000 */
.L_x_12982:
        /* <DEDUP_REMOVED lines=16> */
.L_x_12988:
[----:B------:R-:W-:Y:S05]  /*7270*/  BSYNC B3 ;  /* 0x0000000000037941 */ /* 0x000fea0003800000 */
.L_x_12987:
        /* <DEDUP_REMOVED lines=44> */
.L_x_12986:
[----:B------:R-:W-:Y:S05]  /*7540*/  BSYNC B2 ;  /* 0x0000000000027941 */ /* 0x000fea0003800000 */
.L_x_12985:
        /* <DEDUP_REMOVED lines=10> */
.L_x_12981:
[----:B--2---:R-:W-:Y:S05]  /*75f0*/  BSYNC B1 ;  /* 0x0000000000017941 */ /* 0x004fea0003800000 */
.L_x_12980:
        /* <DEDUP_REMOVED lines=18> */
.L_x_12992:
[----:B------:R-:W-:Y:S02]  /*7720*/  IMAD.MOV.U32 R10, RZ, RZ, R12 ;  /* 0x000000ffff0a7224 */ /* 0x000fe400078e000c */
.L_x_12993:
[----:B------:R-:W-:Y:S05]  /*7730*/  BSYNC B2 ;  /* 0x0000000000027941 */ /* 0x000fea0003800000 */
.L_x_12991:
        /* <DEDUP_REMOVED lines=16> */
.L_x_12997:
[----:B------:R-:W-:Y:S05]  /*7840*/  BSYNC B3 ;  /* 0x0000000000037941 */ /* 0x000fea0003800000 */
.L_x_12996:
        /* <DEDUP_REMOVED lines=44> */
.L_x_12995:
[----:B------:R-:W-:Y:S05]  /*7b10*/  BSYNC B2 ;  /* 0x0000000000027941 */ /* 0x000fea0003800000 */
.L_x_12994:
[----:B------:R-:W2:Y:S01]  /*7b20*/  I2F.U32 R10, R10 ;  /* 0x0000000a000a7306 */ /* 0x000ea20000201000 */
[----:B------:R-:W-:Y:S01]  /*7b30*/  HFMA2.MMA R109, -RZ, RZ, 0.1171875, 0 ;  /* 0x2f800000ff6d7435 */ /* 0x000fe200000001ff */
[----:B-----5:R-:W-:-:S05]  /*7b40*/  PRMT R110, RZ, 0x7610, R88 ;  /* 0x00007610ff6e7816 */ /* 0x020fca0000000058 */
[----:B------:R-:W-:-:S04]  /*7b50*/  FMUL.FTZ R110, R110, c[0x0][0x1ec] ;  /* 0x00007b006e6e7a20 */ /* 0x000fc80000410000 */
[----:B------:R-:W-:Y:S02]  /*7b60*/  FMUL.FTZ R110, R110, c[0x0][0x1e8] ;  /* 0x00007a006e6e7a20 */ /* 0x000fe40000410000 */
[----:B--2---:R-:W-:-:S05]  /*7b70*/  FFMA.FTZ R109, R10, R109, 1.1641532182693481445e-10 ;  /* 0x2f0000000a6d7423 */ /* 0x004fca000001006d */
[----:B------:R-:W-:-:S04]  /*7b80*/  FSETP.GTU.FTZ.AND P5, PT, R109, c[0x0][0x1e4], PT ;  /* 0x000079006d007a0b */ /* 0x000fc80003fbc000 */
[----:B------:R-:W-:Y:S02]  /*7b90*/  FSEL R109, R110, RZ, !P5 ;  /* 0x000000ff6e6d7208 */ /* 0x000fe40006800000 */
[----:B------:R-:W-:-:S03]  /*7ba0*/  SEL R129, RZ, 0x1, P5 ;  /* 0x00000001ff817807 */ /* 0x000fc60002800000 */
[----:B------:R-:W-:Y:S02]  /*7bb0*/  @P3 FADD.FTZ R109, R81, R109 ;  /* 0x0000006d516d3221 */ /* 0x000fe40000010000 */
.L_x_12990:
[----:B------:R-:W-:Y:S05]  /*7bc0*/  BSYNC B1 ;  /* 0x0000000000017941 */ /* 0x000fea0003800000 */
.L_x_12989:
        /* <DEDUP_REMOVED lines=18> */
.L_x_13001:
[----:B------:R-:W-:Y:S02]  /*7cf0*/  MOV R10, R12 ;  /* 0x0000000c000a7202 */ /* 0x000fe40000000f00 */
.L_x_13002:
[----:B------:R-:W-:Y:S05]  /*7d00*/  BSYNC B2 ;  /* 0x0000000000027941 */ /* 0x000fea0003800000 */
.L_x_13000:
        /* <DEDUP_REMOVED lines=16> */
.L_x_13006:
[----:B------:R-:W-:Y:S05]  /*7e10*/  BSYNC B3 ;  /* 0x0000000000037941 */ /* 0x000fea0003800000 */
.L_x_13005:
        /* <DEDUP_REMOVED lines=44> */
.L_x_13004:
[----:B------:R-:W-:Y:S05]  /*80e0*/  BSYNC B2 ;  /* 0x0000000000027941 */ /* 0x000fea0003800000 */
.L_x_13003:
        /* <DEDUP_REMOVED lines=10> */
.L_x_12999:
[----:B------:R-:W-:Y:S05]  /*8190*/  BSYNC B1 ;  /* 0x0000000000017941 */ /* 0x000fea0003800000 */
.L_x_12998:
        /* <DEDUP_REMOVED lines=18> */
.L_x_13010:
[----:B------:R-:W-:Y:S02]  /*82c0*/  IMAD.MOV.U32 R10, RZ, RZ, R12 ;  /* 0x000000ffff0a7224 */ /* 0x000fe400078e000c */
.L_x_13011:
[----:B------:R-:W-:Y:S05]  /*82d0*/  BSYNC B2 ;  /* 0x0000000000027941 */ /* 0x000fea0003800000 */
.L_x_13009:
        /* <DEDUP_REMOVED lines=16> */
.L_x_13015:
[----:B------:R-:W-:Y:S05]  /*83e0*/  BSYNC B3 ;  /* 0x0000000000037941 */ /* 0x000fea0003800000 */
.L_x_13014:
        /* <DEDUP_REMOVED lines=44> */
.L_x_13013:
[----:B------:R-:W-:Y:S05]  /*86b0*/  BSYNC B2 ;  /* 0x0000000000027941 */ /* 0x000fea0003800000 */
.L_x_13012:
        /* <DEDUP_REMOVED lines=10> */
.L_x_13008:
[----:B------:R-:W-:Y:S05]  /*8760*/  BSYNC B1 ;  /* 0x0000000000017941 */ /* 0x000fea0003800000 */
.L_x_13007:
        /* <DEDUP_REMOVED lines=18> */
.L_x_13019:
[----:B------:R-:W-:Y:S02]  /*8890*/  IMAD.MOV.U32 R10, RZ, RZ, R12 ;  /* 0x000000ffff0a7224 */ /* 0x000fe400078e000c */
.L_x_13020:
[----:B------:R-:W-:Y:S05]  /*88a0*/  BSYNC B2 ;  /* 0x0000000000027941 */ /* 0x000fea0003800000 */
.L_x_13018:
        /* <DEDUP_REMOVED lines=16> */
.L_x_13024:
[----:B------:R-:W-:Y:S05]  /*89b0*/  BSYNC B3 ;  /* 0x0000000000037941 */ /* 0x000fea0003800000 */
.L_x_13023:
        /* <DEDUP_REMOVED lines=44> */
.L_x_13022:
[----:B------:R-:W-:Y:S05]  /*8c80*/  BSYNC B2 ;  /* 0x0000000000027941 */ /* 0x000fea0003800000 */
.L_x_13021:
        /* <DEDUP_REMOVED lines=10> */
.L_x_13017:
[----:B------:R-:W-:Y:S05]  /*8d30*/  BSYNC B1 ;  /* 0x0000000000017941 */ /* 0x000fea0003800000 */
.L_x_13016:
        /* <DEDUP_REMOVED lines=18> */
.L_x_13028:
[----:B------:R-:W-:Y:S02]  /*8e60*/  IMAD.MOV.U32 R10, RZ, RZ, R12 ;  /* 0x000000ffff0a7224 */ /* 0x000fe400078e000c */
.L_x_13029:
[----:B------:R-:W-:Y:S05]  /*8e70*/  BSYNC B2 ;  /* 0x0000000000027941 */ /* 0x000fea0003800000 */
.L_x_13027:
        /* <DEDUP_REMOVED lines=16> */
.L_x_13033:
[----:B------:R-:W-:Y:S05]  /*8f80*/  BSYNC B3 ;  /* 0x0000000000037941 */ /* 0x000fea0003800000 */
.L_x_13032:
        /* <DEDUP_REMOVED lines=44> */
.L_x_13031:
[----:B------:R-:W-:Y:S05]  /*9250*/  BSYNC B2 ;  /* 0x0000000000027941 */ /* 0x000fea0003800000 */
.L_x_13030:
        /* <DEDUP_REMOVED lines=10> */
.L_x_13026:
[----:B------:R-:W-:Y:S05]  /*9300*/  BSYNC B1 ;  /* 0x0000000000017941 */ /* 0x000fea0003800000 */
.L_x_13025:
        /* <DEDUP_REMOVED lines=18> */
.L_x_13037:
[----:B------:R-:W-:Y:S02]  /*9430*/  IMAD.MOV.U32 R10, RZ, RZ, R12 ;  /* 0x000000ffff0a7224 */ /* 0x000fe400078e000c */
.L_x_13038:
[----:B------:R-:W-:Y:S05]  /*9440*/  BSYNC B2 ;  /* 0x0000000000027941 */ /* 0x000fea0003800000 */
.L_x_13036:
        /* <DEDUP_REMOVED lines=16> */
.L_x_13042:
[----:B------:R-:W-:Y:S05]  /*9550*/  BSYNC B3 ;  /* 0x0000000000037941 */ /* 0x000fea0003800000 */
.L_x_13041:
        /* <DEDUP_REMOVED lines=44> */
.L_x_13040:
[----:B------:R-:W-:Y:S05]  /*9820*/  BSYNC B2 ;  /* 0x0000000000027941 */ /* 0x000fea0003800000 */
.L_x_13039:
        /* <DEDUP_REMOVED lines=10> */
.L_x_13035:
[----:B------:R-:W-:Y:S05]  /*98d0*/  BSYNC B1 ;  /* 0x0000000000017941 */ /* 0x000fea0003800000 */
.L_x_13034:
        /* <DEDUP_REMOVED lines=18> */
.L_x_13046:
[----:B------:R-:W-:Y:S02]  /*9a00*/  IMAD.MOV.U32 R144, RZ, RZ, R12 ;  /* 0x000000ffff907224 */ /* 0x000fe400078e000c */
.L_x_13047:
[----:B------:R-:W-:Y:S05]  /*9a10*/  BSYNC B2 ;  /* 0x0000000000027941 */ /* 0x000fea0003800000 */
.L_x_13045:
        /* <DEDUP_REMOVED lines=16> */
.L_x_13051:
[----:B------:R-:W-:Y:S05]  /*9b20*/  BSYNC B3 ;  /* 0x0000000000037941 */ /* 0x000fea0003800000 */
.L_x_13050:
        /* <DEDUP_REMOVED lines=44> */
.L_x_13049:
[----:B------:R-:W-:Y:S05]  /*9df0*/  BSYNC B2 ;  /* 0x0000000000027941 */ /* 0x000fea0003800000 */
.L_x_13048:
        /* <DEDUP_REMOVED lines=10> */
.L_x_13044:
[----:B------:R-:W-:Y:S05]  /*9ea0*/  BSYNC B1 ;  /* 0x0000000000017941 */ /* 0x000fea0003800000 */
.L_x_13043:
[----:B------:R-:W-:Y:S01]  /*9eb0*/  IMAD.MOV.U32 R124, RZ, RZ, 0x20 ;  /* 0x00000020ff7c7424 */ /* 0x000fe200078e00ff */
[----:B------:R-:W-:Y:S03]  /*9ec0*/  BSSY B1, `(.L_x_13052) ;  /* 0x0000019000017945 */ /* 0x000fe60003800000 */
[----:B------:R-:W-:-:S05]  /*9ed0*/  IMAD.WIDE.U32 R124, R143, R124, c[0x0][0x188] ;  /* 0x000062008f7c7625 */ /* 0x000fca00078e007c */
[----:B------:R1:W-:Y:S04]  /*9ee0*/  STG.E.128 [R124.64], R108 ;  /* 0x0000006c7c007986 */ /* 0x0003e8000c101d06 */
[----:B------:R1:W-:Y:S01]  /*9ef0*/  STG.E.128 [R124.64+0x10], R112 ;  /* 0x000010707c007986 */ /* 0x0003e2000c101d06 */
[----:B------:R-:W-:Y:S05]  /*9f00*/  @!P2 BRA `(.L_x_13053) ;  /* 0x000001400000a947 */ /* 0x000fea0003800000 */
[----:B-1----:R-:W-:Y:S01]  /*9f10*/  SHF.L.U32 R125, R134, 0x10, RZ ;  /* 0x00000010867d7819 */ /* 0x002fe200000006ff */
        /* <DEDUP_REMOVED lines=19> */
.L_x_13053:
[----:B------:R-:W-:Y:S05]  /*a050*/  BSYNC B1 ;  /* 0x0000000000017941 */ /* 0x000fea0003800000 */
.L_x_13052:
[----:B------:R-:W-:Y:S02]  /*a060*/  IADD3 R143, R143, 0x80, RZ ;  /* 0x000000808f8f7810 */ /* 0x000fe40007ffe0ff */
[----:B------:R-:W-:Y:S02]  /*a070*/  IADD3 R142, R142, 0x80, RZ ;  /* 0x000000808e8e7810 */ /* 0x000fe40007ffe0ff */
.L_x_12979:
[----:B------:R-:W-:Y:S05]  /*a080*/  BSYNC B0 ;  /* 0x0000000000007941 */ /* 0x000fea0003800000 */
.L_x_12978:
        /* <DEDUP_REMOVED lines=9> */
[----:B------:R-:W3:Y:S01]  /*a120*/  @P3 LDG.E.128 R80, [R118.64] ;  /* 0x0000000676503981 */ /* 0x000ee2000c1e1d00 */
[----:B------:R-:W-:-:S03]  /*a130*/  ISETP.GT.AND P4, PT, R140, RZ, PT ;  /* 0x000000ff8c00720c */ /* 0x000fc60003f84270 */
[----:B------:R2:W5:Y:S01]  /*a140*/  @P3 LDG.E.128 R92, [R118.64+0x10] ;  /* 0x00001006765c3981 */ /* 0x000562000c1e1d00 */
[----:B------:R-:W-:Y:S09]  /*a150*/  BSSY B1, `(.L_x_13056) ;  /* 0x000005c000017945 */ /* 0x000ff20003800000 */
[----:B------:R-:W-:-:S04]  /*a160*/  @!P4 ISETP.NE.U32.AND P5, PT, RZ, c[0x0][0x180], PT ;  /* 0x00006000ff00ca0c */ /* 0x000fc80003fa5070 */
[----:B------:R-:W-:Y:S02]  /*a170*/  @!P4 ISETP.NE.AND.EX P5, PT, RZ, c[0x0][0x184], PT, P5 ;  /* 0x00006100ff00ca0c */ /* 0x000fe40003fa5350 */
[----:B------:R-:W-:Y:S02]  /*a180*/  @!P4 MOV R122, R10 ;  /* 0x0000000a007ac202 */ /* 0x000fe40000000f00 */
        /* <DEDUP_REMOVED lines=14> */
.L_x_13059:
[----:B------:R-:W-:Y:S02]  /*a270*/  MOV R117, R12 ;  /* 0x0000000c00757202 */ /* 0x000fe40000000f00 */
.L_x_13060:
[----:B------:R-:W-:Y:S05]  /*a280*/  BSYNC B2 ;  /* 0x0000000000027941 */ /* 0x000fea0003800000 */
.L_x_13058:
        /* <DEDUP_REMOVED lines=16> */
.L_x_13064:
[----:B------:R-:W-:Y:S05]  /*a390*/  BSYNC B3 ;  /* 0x0000000000037941 */ /* 0x000fea0003800000 */
.L_x_13063:
        /* <DEDUP_REMOVED lines=44> */
.L_x_13062:
[----:B------:R-:W-:Y:S05]  /*a660*/  BSYNC B2 ;  /* 0x0000000000027941 */ /* 0x000fea0003800000 */
.L_x_13061:
        /* <DEDUP_REMOVED lines=10> */
.L_x_13057:
[----:B--2---:R-:W-:Y:S05]  /*a710*/  BSYNC B1 ;  /* 0x0000000000017941 */ /* 0x004fea0003800000 */
.L_x_13056:
        /* <DEDUP_REMOVED lines=18> */
.L_x_13068:
[----:B------:R-:W-:Y:S02]  /*a840*/  MOV R10, R12 ;  /* 0x0000000c000a7202 */ /* 0x000fe40000000f00 */
.L_x_13069:
[----:B------:R-:W-:Y:S05]  /*a850*/  BSYNC B2 ;  /* 0x0000000000027941 */ /* 0x000fea0003800000 */
.L_x_13067:
        /* <DEDUP_REMOVED lines=16> */
.L_x_13073:
[----:B------:R-:W-:Y:S05]  /*a960*/  BSYNC B3 ;  /* 0x0000000000037941 */ /* 0x000fea0003800000 */
.L_x_13072:
        /* <DEDUP_REMOVED lines=44> */
.L_x_13071:
[----:B------:R-:W-:Y:S05]  /*ac30*/  BSYNC B2 ;  /* 0x0000000000027941 */ /* 0x000fea0003800000 */
.L_x_13070:
        /* <DEDUP_REMOVED lines=10> */
.L_x_13066:
[----:B------:R-:W-:Y:S05]  /*ace0*/  BSYNC B1 ;  /* 0x0000000000017941 */ /* 0x000fea0003800000 */
.L_x_13065:
        /* <DEDUP_REMOVED lines=18> */
.L_x_13077:
[----:B------:R-:W-:Y:S02]  /*ae10*/  MOV R10, R12 ;  /* 0x0000000c000a7202 */ /* 0x000fe40000000f00 */
.L_x_13078:
[----:B------:R-:W-:Y:S05]  /*ae20*/  BSYNC B2 ;  /* 0x0000000000027941 */ /* 0x000fea0003800000 */
.L_x_13076:
        /* <DEDUP_REMOVED lines=16> */
.L_x_13082:
[----:B------:R-:W-:Y:S05]  /*af30*/  BSYNC B3 ;  /* 0x0000000000037941 */ /* 0x000fea0003800000 */
.L_x_13081:
        /* <DEDUP_REMOVED lines=44> */
.L_x_13080:
[----:B------:R-:W-:Y:S05]  /*b200*/  BSYNC B2 ;  /* 0x0000000000027941 */ /* 0x000fea0003800000 */
.L_x_13079:
        /* <DEDUP_REMOVED lines=10> */
.L_x_13075:
[----:B------:R-:W-:Y:S05]  /*b2b0*/  BSYNC B1 ;  /* 0x0000000000017941 */ /* 0x000fea0003800000 */
.L_x_13074:
        /* <DEDUP_REMOVED lines=18> */
.L_x_13086:
[----:B------:R-:W-:Y:S02]  /*b3e0*/  MOV R10, R12 ;  /* 0x0000000c000a7202 */ /* 0x000fe40000000f00 */
.L_x_13087:
[----:B------:R-:W-:Y:S05]  /*b3f0*/  BSYNC B2 ;  /* 0x0000000000027941 */ /* 0x000fea0003800000 */
.L_x_13085:
        /* <DEDUP_REMOVED lines=16> */
.L_x_13091:
[----:B------:R-:W-:Y:S05]  /*b500*/  BSYNC B3 ;  /* 0x0000000000037941 */ /* 0x000fea0003800000 */
.L_x_13090:
        /* <DEDUP_REMOVED lines=44> */
.L_x_13089:
[----:B------:R-:W-:Y:S05]  /*b7d0*/  BSYNC B2 ;  /* 0x0000000000027941 */ /* 0x000fea0003800000 */
.L_x_13088:
        /* <DEDUP_REMOVED lines=10> */
.L_x_13084:
[----:B------:R-:W-:Y:S05]  /*b880*/  BSYNC B1 ;  /* 0x0000000000017941 */ /* 0x000fea0003800000 */
.L_x_13083:
        /* <DEDUP_REMOVED lines=18> */
.L_x_13095:
[----:B------:R-:W-:Y:S02]  /*b9b0*/  MOV R10, R12 ;  /* 0x0000000c000a7202 */ /* 0x000fe40000000f00 */
.L_x_13096:
[----:B------:R-:W-:Y:S05]  /*b9c0*/  BSYNC B2 ;  /* 0x0000000000027941 */ /* 0x000fea0003800000 */
.L_x_13094:
        /* <DEDUP_REMOVED lines=16> */
.L_x_13100:
[----:B------:R-:W-:Y:S05]  /*bad0*/  BSYNC B3 ;  /* 0x0000000000037941 */ /* 0x000fea0003800000 */
.L_x_13099:
        /* <DEDUP_REMOVED lines=44> */
.L_x_13098:
[----:B------:R-:W-:Y:S05]  /*bda0*/  BSYNC B2 ;  /* 0x0000000000027941 */ /* 0x000fea0003800000 */
.L_x_13097:
        /* <DEDUP_REMOVED lines=10> */
.L_x_13093:
[----:B------:R-:W-:Y:S05]  /*be50*/  BSYNC B1 ;  /* 0x0000000000017941 */ /* 0x000fea0003800000 */
.L_x_13092:
        /* <DEDUP_REMOVED lines=18> */
.L_x_13104:
[----:B------:R-:W-:Y:S02]  /*bf80*/  MOV R10, R12 ;  /* 0x0000000c000a7202 */ /* 0x000fe40000000f00 */
.L_x_13105:
[----:B------:R-:W-:Y:S05]  /*bf90*/  BSYNC B2 ;  /* 0x0000000000027941 */ /* 0x000fea0003800000 */
.L_x_13103:
        /* <DEDUP_REMOVED lines=16> */
.L_x_13109:
[----:B------:R-:W-:Y:S05]  /*c0a0*/  BSYNC B3 ;  /* 0x0000000000037941 */ /* 0x000fea0003800000 */
.L_x_13108:
        /* <DEDUP_REMOVED lines=44> */
.L_x_13107:
[----:B------:R-:W-:Y:S05]  /*c370*/  BSYNC B2 ;  /* 0x0000000000027941 */ /* 0x000fea0003800000 */
.L_x_13106:
        /* <DEDUP_REMOVED lines=10> */
.L_x_13102:
[----:B------:R-:W-:Y:S05]  /*c420*/  BSYNC B1 ;  /* 0x0000000000017941 */ /* 0x000fea0003800000 */
.L_x_13101:
[----:B------:R-:W-:Y:S01]  /*c430*/  @!P4 ISETP.NE.U32.AND P5, PT, RZ, c[0x0][0x180], PT ;  /* 0x00006000ff00ca0c */ /* 0x000fe20003fa5070 */
[----:B------:R-:W-:Y:S01]  /*c440*/  BSSY B1, `(.L_x_13110) ;  /* 0x000005b000017945 */ /* 0x000fe20003800000 */
[----:B-1----:R-:W-:Y:S02]  /*c450*/  @!P4 MOV R124, R123 ;  /* 0x0000007b007cc202 */ /* 0x002fe40000000f00 */
        /* <DEDUP_REMOVED lines=15> */
.L_x_13113:
[----:B------:R-:W-:Y:S02]  /*c550*/  MOV R10, R12 ;  /* 0x0000000c000a7202 */ /* 0x000fe40000000f00 */
.L_x_13114:
[----:B------:R-:W-:Y:S05]  /*c560*/  BSYNC B2 ;  /* 0x0000000000027941 */ /* 0x000fea0003800000 */
.L_x_13112:
        /* <DEDUP_REMOVED lines=16> */
.L_x_13118:
[----:B------:R-:W-:Y:S05]  /*c670*/  BSYNC B3 ;  /* 0x0000000000037941 */ /* 0x000fea0003800000 */
.L_x_13117:
        /* <DEDUP_REMOVED lines=44> */
.L_x_13116:
[----:B------:R-:W-:Y:S05]  /*c940*/  BSYNC B2 ;  /* 0x0000000000027941 */ /* 0x000fea0003800000 */
.L_x_13115:
        /* <DEDUP_REMOVED lines=10> */
.L_x_13111:
[----:B------:R-:W-:Y:S05]  /*c9f0*/  BSYNC B1 ;  /* 0x0000000000017941 */ /* 0x000fea0003800000 */
.L_x_13110:
        /* <DEDUP_REMOVED lines=18> */
.L_x_13122:
[----:B------:R-:W-:Y:S02]  /*cb20*/  MOV R140, R12 ;  /* 0x0000000c008c7202 */ /* 0x000fe40000000f00 */
.L_x_13123:
[----:B------:R-:W-:Y:S05]  /*cb30*/  BSYNC B2 ;  /* 0x0000000000027941 */ /* 0x000fea0003800000 */
.L_x_13121:
        /* <DEDUP_REMOVED lines=16> */
.L_x_13127:
[----:B------:R-:W-:Y:S05]  /*cc40*/  BSYNC B3 ;  /* 0x0000000000037941 */ /* 0x000fea0003800000 */
.L_x_13126:
        /* <DEDUP_REMOVED lines=44> */
.L_x_13125:
[----:B------:R-:W-:Y:S05]  /*cf10*/  BSYNC B2 ;  /* 0x0000000000027941 */ /* 0x000fea0003800000 */
.L_x_13124:
        /* <DEDUP_REMOVED lines=10> */
.L_x_13120:
[----:B------:R-:W-:Y:S05]  /*cfc0*/  BSYNC B1 ;  /* 0x0000000000017941 */ /* 0x000fea0003800000 */
.L_x_13119:
[----:B------:R-:W-:-:S10]  /*cfd0*/  HFMA2.MMA R124, -RZ, RZ, 0, 1.9073486328125e-06 ;  /* 0x00000020ff7c7435 */ /* 0x000fd400000001ff */
        /* <DEDUP_REMOVED lines=24> */
.L_x_13055:
[----:B------:R-:W-:Y:S05]  /*d160*/  BSYNC B0 ;  /* 0x0000000000007941 */ /* 0x000fea0003800000 */
.L_x_13054:
        /* <DEDUP_REMOVED lines=42> */
.L_x_13140:
[----:B-12---:R-:W-:Y:S01]  /*d410*/  FADD.FTZ R125, R125, R124 ;  /* 0x0000007c7d7d7221 */ /* 0x006fe20000010000 */
        /* <DEDUP_REMOVED lines=84> */
.L_x_13141:
        /* <DEDUP_REMOVED lines=15> */
[----:B------:R-:W-:Y:S01]  /*da50*/  BSSY B0, `(.L_x_13130) ;  /* 0x00000c6000007945 */ /* 0x000fe20003800000 */
[----:B------:R-:W-:Y:S02]  /*da60*/  IMAD.MOV.U32 R127, RZ, RZ, c[0x0][0x1e0] ;  /* 0x00007800ff7f7624 */ /* 0x000fe400078e00ff */
[----:B------:R-:W-:Y:S01]  /*da70*/  I2F R144, R138 ;  /* 0x0000008a00907306 */ /* 0x000fe20000201400 */
[----:B------:R-:W0:Y:S04]  /*da80*/  SHFL.DOWN PT, R143, R138, 0x2, 0x1f ;  /* 0x08401f008a8f7f89 */ /* 0x000e2800000e0000 */
[----:B------:R1:W-:Y:S01]  /*da90*/  @!P2 LDS.64 R124, [R139.X8] ;  /* 0x000000008b7ca984 */ /* 0x0003e20000008a00 */
[----:B------:R-:W-:Y:S01]  /*daa0*/  ISETP.NE.AND P2, PT, RZ, UR8, PT ;  /* 0x00000008ff007c0c */ /* 0x000fe2000bf45270 */
[----:B0-----:R-:W-:Y:S01]  /*dab0*/  IMAD.IADD R142, R143, 0x1, R138 ;  /* 0x000000018f8e7824 */ /* 0x001fe200078e028a */
[----:B------:R-:W-:Y:S04]  /*dac0*/  I2F R146, R143 ;  /* 0x0000008f00927306 */ /* 0x000fe80000201400 */
[----:B------:R-:W0:Y:S04]  /*dad0*/  SHFL.DOWN PT, R151, R142, 0x1, 0x1f ;  /* 0x08201f008e977f89 */ /* 0x000e2800000e0000 */
[----:B------:R-:W1:Y:S08]  /*dae0*/  I2F R126, R142 ;  /* 0x0000008e007e7306 */ /* 0x000e700000201400 */
[----:B-1----:R-:W1:Y:S01]  /*daf0*/  MUFU.RCP R139, R126 ;  /* 0x0000007e008b7308 */ /* 0x002e620000001000 */
[----:B0-----:R-:W-:Y:S01]  /*db00*/  IADD3 R138, R142, R151, RZ ;  /* 0x000000978e8a7210 */ /* 0x001fe20007ffe0ff */
[----:B------:R-:W0:Y:S06]  /*db10*/  SHFL.DOWN PT, R147, R124, 0x2, 0x1f ;  /* 0x08401f007c937f89 */ /* 0x000e2c00000e0000 */
[----:B------:R-:W-:Y:S01]  /*db20*/  I2F R151, R151 ;  /* 0x0000009700977306 */ /* 0x000fe20000201400 */
[----:B------:R-:W2:Y:S07]  /*db30*/  SHFL.DOWN PT, R140, R125, 0x2, 0x1f ;  /* 0x08401f007d8c7f89 */ /* 0x000eae00000e0000 */
[----:B------:R-:W3:Y:S01]  /*db40*/  I2F R138, R138 ;  /* 0x0000008a008a7306 */ /* 0x000ee20000201400 */
[----:B0-----:R-:W-:-:S02]  /*db50*/  FMUL.FTZ R149, R147, R146 ;  /* 0x0000009293957220 */ /* 0x001fc40000410000 */
[----:B------:R-:W-:Y:S02]  /*db60*/  FADD.FTZ R147, -R147, R124 ;  /* 0x0000007c93937221 */ /* 0x000fe40000010100 */
[----:B------:R-:W-:Y:S02]  /*db70*/  FFMA.FTZ R148, R144, R124, R149 ;  /* 0x0000007c90947223 */ /* 0x000fe40000010095 */
[----:B------:R-:W-:Y:S02]  /*db80*/  FMUL.FTZ R147, R147, R147 ;  /* 0x0000009393937220 */ /* 0x000fe40000410000 */
[----:B-1----:R-:W-:Y:S02]  /*db90*/  FMUL.FTZ R149, R139, R148 ;  /* 0x000000948b957220 */ /* 0x002fe40000410000 */
        /* <DEDUP_REMOVED lines=16> */
[----:B------:R-:W-:-:S06]  /*dca0*/  FFMA.FTZ R124, R139, R143, R124 ;  /* 0x0000008f8b7c7223 */ /* 0x000fcc000001007c */
        /* <DEDUP_REMOVED lines=16> */
[----:B------:R-:W-:-:S03]  /*ddb0*/  LOP3.LUT R125, R0, 0x7f, RZ, 0xc0, !PT ;  /* 0x0000007f007d7812 */ /* 0x000fc600078ec0ff */
[----:B------:R-:W-:-:S05]  /*ddc0*/  IMAD R141, R141, c[0x0][0x168], RZ ;  /* 0x00005a008d8d7a24 */ /* 0x000fca00078e02ff */
[----:B------:R-:W-:-:S04]  /*ddd0*/  SHF.R.S32.HI R124, RZ, 0x1f, R141 ;  /* 0x0000001fff7c7819 */ /* 0x000fc8000001148d */
[----:B------:R-:W-:Y:S02]  /*dde0*/  LEA.HI R124, R124, R141, RZ, 0x3 ;  /* 0x0000008d7c7c7211 */ /* 0x000fe400078f18ff */
[----:B------:R-:W-:Y:S02]  /*ddf0*/  FSEL R141, R147, RZ, !P2 ;  /* 0x000000ff938d7208 */ /* 0x000fe40005000000 */
[----:B------:R-:W-:Y:S01]  /*de00*/  LEA.HI.SX32 R140, R124, R125, 0x1d ;  /* 0x0000007d7c8c7211 */ /* 0x000fe200078feaff */
[----:B------:R-:W-:Y:S05]  /*de10*/  @!P0 BRA `(.L_x_13133) ;  /* 0x0000020000008947 */ /* 0x000fea0003800000 */
        /* <DEDUP_REMOVED lines=32> */
.L_x_13133:
[----:B------:R-:W-:Y:S05]  /*e020*/  BSYNC B1 ;  /* 0x0000000000017941 */ /* 0x000fea0003800000 */
.L_x_13132:
        /* <DEDUP_REMOVED lines=35> */
.L_x_13135:
[----:B------:R-:W-:Y:S05]  /*e260*/  BSYNC B1 ;  /* 0x0000000000017941 */ /* 0x000fea0003800000 */
.L_x_13134:
[----:B------:R-:W-:Y:S01]  /*e270*/  ISETP.NE.AND P2, PT, R137, RZ, PT ;  /* 0x000000ff8900720c */ /* 0x000fe20003f45270 */
[----:B------:R-:W-:-:S12]  /*e280*/  BSSY B1, `(.L_x_13136) ;  /* 0x0000022000017945 */ /* 0x000fd80003800000 */
[----:B------:R-:W-:Y:S05]  /*e290*/  @!P2 BRA `(.L_x_13137) ;  /* 0x000002000000a947 */ /* 0x000fea0003800000 */
[--C-:B0-----:R-:W-:Y:S01]  /*e2a0*/  FADD.FTZ R124, R108, -R141.reuse ;  /* 0x8000008d6c7c7221 */ /* 0x101fe20000010000 */
        /* <DEDUP_REMOVED lines=31> */
.L_x_13137:
[----:B------:R-:W-:Y:S05]  /*e4a0*/  BSYNC B1 ;  /* 0x0000000000017941 */ /* 0x000fea0003800000 */
.L_x_13136:
        /* <DEDUP_REMOVED lines=29> */
[----:B------:R-:W-:Y:S01]  /*e680*/  IMAD.WIDE.U32 R140, R140, R143, c[0x0][0x208] ;  /* 0x000082008c8c7625 */ /* 0x000fe200078e008f */
[----:B------:R-:W-:-:S05]  /*e690*/  F2FP.BF16.PACK_AB R124, R139, R124 ;  /* 0x0000007c8b7c723e */ /* 0x000fca00000010ff */
[----:B------:R0:W-:Y:S02]  /*e6a0*/  STG.E.128 [R140.64], R124 ;  /* 0x0000007c8c007986 */ /* 0x0001e4000c101d06 */
.L_x_13131:
[----:B-1----:R-:W-:Y:S05]  /*e6b0*/  BSYNC B0 ;  /* 0x0000000000007941 */ /* 0x002fea0003800000 */
.L_x_13130:
[----:B------:R-:W-:Y:S02]  /*e6c0*/  IADD3 R6, R6, c[0x0][0x160], RZ ;  /* 0x0000580006067a10 */ /* 0x000fe40007ffe0ff */
[----:B------:R-:W-:Y:S02]  /*e6d0*/  LOP3.LUT P3, RZ, R13, 0xff, RZ, 0xc0, !PT ;  /* 0x000000ff0dff7812 */ /* 0x000fe4000786c0ff */
[----:B------:R-:W-:Y:S02]  /*e6e0*/  ISETP.GE.AND P2, PT, R6, c[0x0][0x164], PT ;  /* 0x0000590006007a0c */ /* 0x000fe40003f46270 */
[----:B------:R-:W-:-:S11]  /*e6f0*/  SEL R13, RZ, 0x1, P3 ;  /* 0x00000001ff0d7807 */ /* 0x000fd60001800000 */
[----:B0-----:R-:W-:Y:S01]  /*e700*/  @P2 CALL.REL.NOINC `(.L_x_13138) ;  /* 0x0000001000002944 */ /* 0x001fe20003c00000 */
[----:B------:R-:W-:Y:S05]  /*e710*/  BRA `(.L_x_13139) ;  /* 0xffff24d000007947 */ /* 0x000fea000383ffff */
.L_x_13138:
[----:B------:R-:W-:Y:S05]  /*e720*/  EXIT ;  /* 0x000000000000794d */ /* 0x000fea0003800000 */
.L_x_13128:
[----:B------:R-:W-:Y:S01]  /*e730*/  IMAD.MOV.U32 R142, RZ, RZ, 0x1 ;  /* 0x00000001ff8e7424 */ /* 0x000fe200078e00ff */
[----:B------:R-:W-:Y:S01]  /*e740*/  MOV R143, 0xffffffff ;  /* 0xffffffff008f7802 */ /* 0x000fe20000000f00 */
[----:B------:R-:W-:Y:S01]  /*e750*/  IMAD.MOV.U32 R140, RZ, RZ, 0x1f ;  /* 0x0000001fff8c7424 */ /* 0x000fe200078e00ff */
[----:B------:R-:W-:Y:S02]  /*e760*/  MOV R126, 0xe780 ;  /* 0x0000e780007e7802 */ /* 0x000fe40000000f00 */
[----:B0----5:R-:W-:Y:S05]  /*e770*/  CALL.REL.NOINC `($__internal_74_$__cuda_sm70_shflsync_bfly_p) ;  /* 0x000007b000007944 */ /* 0x021fea0003c00000 */
[----:B-1----:R-:W-:Y:S01]  /*e780*/  IMAD.MOV.U32 R124, RZ, RZ, R142 ;  /* 0x000000ffff7c7224 */ /* 0x002fe200078e008e */
[----:B0-----:R-:W-:Y:S05]  /*e790*/  BRA `(.L_x_13140) ;  /* 0xffffec7000007947 */ /* 0x001fea000383ffff */
.L_x_13129:
[----:B------:R-:W-:Y:S01]  /*e7a0*/  IMAD.MOV.U32 R142, RZ, RZ, 0x2 ;  /* 0x00000002ff8e7424 */ /* 0x000fe200078e00ff */
[----:B------:R-:W-:Y:S01]  /*e7b0*/  MOV R143, 0xffffffff ;  /* 0xffffffff008f7802 */ /* 0x000fe20000000f00 */
[----:B------:R-:W-:Y:S01]  /*e7c0*/  IMAD.MOV.U32 R140, RZ, RZ, 0x1f ;  /* 0x0000001fff8c7424 */ /* 0x000fe200078e00ff */
[----:B------:R-:W-:Y:S02]  /*e7d0*/  MOV R126, 0xe7f0 ;  /* 0x0000e7f0007e7802 */ /* 0x000fe40000000f00 */
[----:B0----5:R-:W-:Y:S05]  /*e7e0*/  CALL.REL.NOINC `($__internal_74_$__cuda_sm70_shflsync_bfly_p) ;  /* 0x0000074000007944 */ /* 0x021fea0003c00000 */
[----:B01----:R-:W-:Y:S01]  /*e7f0*/  FADD.FTZ R125, R125, R142 ;  /* 0x0000008e7d7d7221 */ /* 0x003fe20000010000 */
[----:B------:R-:W-:Y:S01]  /*e800*/  MOV R126, 0xe850 ;  /* 0x0000e850007e7802 */ /* 0x000fe20000000f00 */
[----:B------:R-:W-:Y:S02]  /*e810*/  IMAD.MOV.U32 R142, RZ, RZ, 0x4 ;  /* 0x00000004ff8e7424 */ /* 0x000fe400078e00ff */
[----:B------:R-:W-:-:S02]  /*e820*/  IMAD.MOV.U32 R140, RZ, RZ, 0x1f ;  /* 0x0000001fff8c7424 */ /* 0x000fc400078e00ff */
[----:B------:R-:W-:Y:S02]  /*e830*/  IMAD.MOV.U32 R143, RZ, RZ, -0x1 ;  /* 0xffffffffff8f7424 */ /* 0x000fe400078e00ff */
[----:B------:R-:W-:Y:S05]  /*e840*/  CALL.REL.NOINC `($__internal_74_$__cuda_sm70_shflsync_bfly_p) ;  /* 0x000006e000007944 */ /* 0x000fea0003c00000 */
[----:B01----:R-:W-:Y:S01]  /*e850*/  FADD.FTZ R125, R125, R142 ;  /* 0x0000008e7d7d7221 */ /* 0x003fe20000010000 */
[----:B------:R-:W-:Y:S01]  /*e860*/  HFMA2.MMA R142, -RZ, RZ, 0, 4.76837158203125e-07 ;  /* 0x00000008ff8e7435 */ /* 0x000fe200000001ff */
[----:B------:R-:W-:Y:S01]  /*e870*/  IMAD.MOV.U32 R140, RZ, RZ, 0x1f ;  /* 0x0000001fff8c7424 */ /* 0x000fe200078e00ff */
[----:B------:R-:W-:Y:S01]  /*e880*/  MOV R126, 0xe8b0 ;  /* 0x0000e8b0007e7802 */ /* 0x000fe20000000f00 */
[----:B------:R-:W-:-:S03]  /*e890*/  IMAD.MOV.U32 R143, RZ, RZ, -0x1 ;  /* 0xffffffffff8f7424 */ /* 0x000fc600078e00ff */
[----:B------:R-:W-:Y:S05]  /*e8a0*/  CALL.REL.NOINC `($__internal_74_$__cuda_sm70_shflsync_bfly_p) ;  /* 0x0000068000007944 */ /* 0x000fea0003c00000 */
[----:B01----:R-:W-:Y:S01]  /*e8b0*/  FADD.FTZ R125, R125, R142 ;  /* 0x0000008e7d7d7221 */ /* 0x003fe20000010000 */
[----:B------:R-:W-:Y:S01]  /*e8c0*/  MOV R140, 0x1f ;  /* 0x0000001f008c7802 */ /* 0x000fe20000000f00 */
[----:B------:R-:W-:Y:S01]  /*e8d0*/  IMAD.MOV.U32 R142, RZ, RZ, 0x10 ;  /* 0x00000010ff8e7424 */ /* 0x000fe200078e00ff */
[----:B------:R-:W-:Y:S01]  /*e8e0*/  MOV R126, 0xe910 ;  /* 0x0000e910007e7802 */ /* 0x000fe20000000f00 */
[----:B------:R-:W-:Y:S02]  /*e8f0*/  IMAD.MOV.U32 R143, RZ, RZ, -0x1 ;  /* 0xffffffffff8f7424 */ /* 0x000fe400078e00ff */
[----:B------:R-:W-:Y:S05]  /*e900*/  CALL.REL.NOINC `($__internal_74_$__cuda_sm70_shflsync_bfly_p) ;  /* 0x0000062000007944 */ /* 0x000fea0003c00000 */
[----:B01----:R-:W-:Y:S01]  /*e910*/  FADD.FTZ R125, R125, R142 ;  /* 0x0000008e7d7d7221 */ /* 0x003fe20000010000 */
[----:B------:R-:W-:Y:S01]  /*e920*/  MOV R143, 0xffffffff ;  /* 0xffffffff008f7802 */ /* 0x000fe20000000f00 */
        /* <DEDUP_REMOVED lines=69> */
[----:B------:R-:W-:Y:S05]  /*ed80*/  CALL.REL.NOINC `($__internal_74_$__cuda_sm70_shflsync_bfly_p) ;  /* 0x000001a000007944 */ /* 0x000fea0003c00000 */
[----:B01----:R-:W-:Y:S01]  /*ed90*/  FADD.FTZ R125, R125, R142 ;  /* 0x0000008e7d7d7221 */ /* 0x003fe20000010000 */
[----:B------:R-:W-:Y:S01]  /*eda0*/  MOV R126, 0xedf0 ;  /* 0x0000edf0007e7802 */ /* 0x000fe20000000f00 */
[----:B------:R-:W-:Y:S02]  /*edb0*/  IMAD.MOV.U32 R142, RZ, RZ, 0x2 ;  /* 0x00000002ff8e7424 */ /* 0x000fe400078e00ff */
[----:B------:R-:W-:Y:S02]  /*edc0*/  IMAD.MOV.U32 R140, RZ, RZ, 0x1f ;  /* 0x0000001fff8c7424 */ /* 0x000fe400078e00ff */
[----:B------:R-:W-:Y:S02]  /*edd0*/  IMAD.MOV.U32 R143, RZ, RZ, -0x1 ;  /* 0xffffffffff8f7424 */ /* 0x000fe400078e00ff */
[----:B------:R-:W-:Y:S05]  /*ede0*/  CALL.REL.NOINC `($__internal_74_$__cuda_sm70_shflsync_bfly_p) ;  /* 0x0000014000007944 */ /* 0x000fea0003c00000 */
[----:B01----:R-:W-:Y:S01]  /*edf0*/  FADD.FTZ R125, R125, R142 ;  /* 0x0000008e7d7d7221 */ /* 0x003fe20000010000 */
[----:B------:R-:W-:Y:S01]  /*ee00*/  HFMA2.MMA R142, -RZ, RZ, 0, 2.384185791015625e-07 ;  /* 0x00000004ff8e7435 */ /* 0x000fe200000001ff */
        /* <DEDUP_REMOVED lines=8> */
[----:B------:R-:W-:-:S02]  /*ee90*/  IMAD.MOV.U32 R143, RZ, RZ, -0x1 ;  /* 0xffffffffff8f7424 */ /* 0x000fc400078e00ff */
[----:B------:R-:W-:Y:S05]  /*eea0*/  CALL.REL.NOINC `($__internal_74_$__cuda_sm70_shflsync_bfly_p) ;  /* 0x0000008000007944 */ /* 0x000fea0003c00000 */
[----:B-1----:R-:W-:Y:S01]  /*eeb0*/  FADD.FTZ R139, R125, R142 ;  /* 0x0000008e7d8b7221 */ /* 0x002fe20000010000 */
[----:B0-----:R-:W-:Y:S01]  /*eec0*/  MOV R143, 0xffffffff ;  /* 0xffffffff008f7802 */ /* 0x001fe20000000f00 */
[----:B------:R-:W-:Y:S01]  /*eed0*/  IMAD.MOV.U32 R142, RZ, RZ, 0x10 ;  /* 0x00000010ff8e7424 */ /* 0x000fe200078e00ff */
[----:B------:R-:W-:Y:S01]  /*eee0*/  MOV R126, 0xef20 ;  /* 0x0000ef20007e7802 */ /* 0x000fe20000000f00 */
[----:B------:R-:W-:-:S02]  /*eef0*/  IMAD.MOV.U32 R140, RZ, RZ, 0x1f ;  /* 0x0000001fff8c7424 */ /* 0x000fc400078e00ff */
[----:B------:R-:W-:Y:S02]  /*ef00*/  IMAD.MOV.U32 R125, RZ, RZ, R139 ;  /* 0x000000ffff7d7224 */ /* 0x000fe400078e008b */
[----:B------:R-:W-:Y:S05]  /*ef10*/  CALL.REL.NOINC `($__internal_74_$__cuda_sm70_shflsync_bfly_p) ;  /* 0x0000001000007944 */ /* 0x000fea0003c00000 */
[----:B01----:R-:W-:Y:S05]  /*ef20*/  BRA `(.L_x_13141) ;  /* 0xffffea3000007947 */ /* 0x003fea000383ffff */
        .weak           $__internal_74_$__cuda_sm70_shflsync_bfly_p
        .type           $__internal_74_$__cuda_sm70_shflsync_bfly_p,@function
        .size           $__internal_74_$__cuda_sm70_shflsync_bfly_p,(.L_x_29138 - $__internal_74_$__cuda_sm70_shflsync_bfly_p)
$__internal_74_$__cuda_sm70_shflsync_bfly_p:
[----:B------:R-:W-:Y:S01]  /*ef30*/  IMAD.MOV.U32 R127, RZ, RZ, 0x0 ;  /* 0x00000000ff7f7424 */ /* 0x000fe200078e00ff */
[----:B------:R-:W-:Y:S04]  /*ef40*/  WARPSYNC R143 ;  /* 0x0000008f00007348 */ /* 0x000fe80003800000 */
[----:B------:R0:W1:Y:S01]  /*ef50*/  SHFL.BFLY PT, R142, R125, R142, R140 ;  /* 0x0c00008e7d8e7389 */ /* 0x00006200000e008c */
[----:B------:R-:W-:Y:S05]  /*ef60*/  RET.REL.NODEC R126 `(_ZN10layer_norm13ln_fwd_kernelINS_13Kernel_traitsIf13__nv_bfloat16fS2_fjLj4096ELj1ELj1ELj4ELj16ENS_18Kernel_traits_baseILj4096EfS2_fS2_fjLj128EEEEELb1ELb0ELb1ELb0EEEvNS_9FwdParamsE) ;  /* 0xffff10907e007950 */ /* 0x000fea0003c3ffff */
.L_x_13142:
        /* <DEDUP_REMOVED lines=9> */
.L_x_29138:


//--------------------- .text._ZN10layer_norm13ln_fwd_kernelINS_13Kernel_traitsIf13__nv_bfloat16fS2_fjLj4096ELj1ELj1ELj4ELj16ENS_18Kernel_traits_baseILj4096EfS2_fS2_fjLj128EEEEELb1ELb0ELb1ELb1EEEvNS_9FwdParamsE --------------------------
	.section	.text._ZN10layer_norm13ln_fwd_kernelINS_13Kernel_traitsIf13__nv_bfloat16fS2_fjLj4096ELj1ELj1ELj4ELj16ENS_18Kernel_traits_baseILj4096EfS2_fS2_fjLj128EEEEELb1ELb0ELb1ELb1EEEvNS_9FwdParamsE,"ax",@progbits
	.sectioninfo	@"SHI_REGISTERS=168"
	.align	128
        .global         _ZN10layer_norm13ln_fwd_kernelINS_13Kernel_traitsIf13__nv_bfloat16fS2_fjLj4096ELj1ELj1ELj4ELj16ENS_18Kernel_traits_baseILj4096EfS2_fS2_fjLj128EEEEELb1ELb0ELb1ELb1EEEvNS_9FwdParamsE
        .type           _ZN10layer_norm13ln_fwd_kernelINS_13Kernel_traitsIf13__nv_bfloat16fS2_fjLj4096ELj1ELj1ELj4ELj16ENS_18Kernel_traits_baseILj4096EfS2_fS2_fjLj128EEEEELb1ELb0ELb1ELb1EEEvNS_9FwdParamsE,@function
        .size           _ZN10layer_norm13ln_fwd_kernelINS_13Kernel_traitsIf13__nv_bfloat16fS2_fjLj4096ELj1ELj1ELj4ELj16ENS_18Kernel_traits_baseILj4096EfS2_fS2_fjLj128EEEEELb1ELb0ELb1ELb1EEEvNS_9FwdParamsE,(.L_x_29139 - _ZN10layer_norm13ln_fwd_kernelINS_13Kernel_traitsIf13__nv_bfloat16fS2_fjLj4096ELj1ELj1ELj4ELj16ENS_18Kernel_traits_baseILj4096EfS2_fS2_fjLj128EEEEELb1ELb0ELb1ELb1EEEvNS_9FwdParamsE)
        .other          _ZN10layer_norm13ln_fwd_kernelINS_13Kernel_traitsIf13__nv_bfloat16fS2_fjLj4096ELj1ELj1ELj4ELj16ENS_18Kernel_traits_baseILj4096EfS2_fS2_fjLj128EEEEELb1ELb0ELb1ELb1EEEvNS_9FwdParamsE,@"STO_CUDA_ENTRY STV_DEFAULT"
_ZN10layer_norm13ln_fwd_kernelINS_13Kernel_traitsIf13__nv_bfloat16fS2_fjLj4096ELj1ELj1ELj4ELj16ENS_18Kernel_traits_baseILj4096EfS2_fS2_fjLj128EEEEELb1ELb0ELb1ELb1EEEvNS_9FwdParamsE:
.text._ZN10layer_norm13ln_fwd_kernelINS_13Kernel_traitsIf13__nv_bfloat16fS2_fjLj4096ELj1ELj1ELj4ELj16ENS_18Kernel_traits_baseILj4096EfS2_fS2_fjLj128EEEEELb1ELb0ELb1ELb1EEEvNS_9FwdParamsE:
        /* <DEDUP_REMOVED lines=48> */
[----:B------:R-:W-:Y:S02]  /*0300*/  UIADD3 UR10, UR5, -0x4498517b, URZ ;  /* 0xbb67ae85050a7890 */ /* 0x000fe4000fffe03f */
[----:B------:R-:W-:Y:S02]  /*0310*/  UIADD3 UR12, UR5, 0x76cf5d0a, URZ ;  /* 0x76cf5d0a050c7890 */ /* 0x000fe4000fffe03f */
[----:B------:R-:W-:Y:S01]  /*0320*/  IMAD.WIDE.U32 R8, R8, -0x326172a9, RZ ;  /* 0xcd9e8d5708087825 */ /* 0x000fe200078e00ff */
[----:B------:R-:W-:Y:S01]  /*0330*/  UIADD3 UR14, UR5, 0x32370b8f, URZ ;  /* 0x32370b8f050e7890 */ /* 0x000fe2000fffe03f */
[----:B------:R-:W-:Y:S01]  /*0340*/  LOP3.LUT R7, R3, UR10, R4, 0x96, !PT ;  /* 0x0000000a03077c12 */ /* 0x000fe2000f8e9604 */
[----:B------:R-:W-:-:S02]  /*0350*/  UIADD3 UR15, UR4, 0x78dde6e4, URZ ;  /* 0x78dde6e4040f7890 */ /* 0x000fc4000fffe03f */
[----:B------:R-:W-:Y:S01]  /*0360*/  LOP3.LUT R4, R9, UR9, R6, 0x96, !PT ;  /* 0x0000000909047c12 */ /* 0x000fe2000f8e9606 */
[----:B------:R-:W-:Y:S01]  /*0370*/  UIADD3 UR16, UR5, -0x126145ec, URZ ;  /* 0xed9eba1405107890 */ /* 0x000fe2000fffe03f */
        /* <DEDUP_REMOVED lines=69> */
[----:B------:R-:W-:Y:S01]  /*07d0*/  IMAD.HI.U32 R71, R118, -0x2daee0ad, RZ ;  /* 0xd2511f5376477827 */ /* 0x000fe200078e00ff */
[----:B------:R-:W-:-:S03]  /*07e0*/  LOP3.LUT R3, R70, UR25, R3, 0x96, !PT ;  /* 0x0000001946037c12 */ /* 0x000fc6000f8e9603 */
[----:B------:R-:W-:Y:S01]  /*07f0*/  IMAD R116, R116, -0x326172a9, RZ ;  /* 0xcd9e8d5774747824 */ /* 0x000fe200078e02ff */
[----:B------:R-:W-:Y:S01]  /*0800*/  LOP3.LUT R112, R71, UR26, R112, 0x96, !PT ;  /* 0x0000001a47707c12 */ /* 0x000fe2000f8e9670 */
[----:B------:R-:W-:Y:S02]  /*0810*/  IMAD R118, R118, -0x2daee0ad, RZ ;  /* 0xd2511f5376767824 */ /* 0x000fe400078e02ff */
[----:B-1----:R-:W-:Y:S02]  /*0820*/  IMAD.MOV.U32 R117, RZ, RZ, RZ ;  /* 0x000000ffff757224 */ /* 0x002fe400078e00ff */
.L_x_13444:
[----:B------:R-:W-:-:S04]  /*0830*/  IMAD.MOV.U32 R89, RZ, RZ, 0x4 ;  /* 0x00000004ff597424 */ /* 0x000fc800078e00ff */
[----:B------:R-:W-:-:S06]  /*0840*/  IMAD.WIDE R80, R2, R89, c[0x0][0x1d0] ;  /* 0x0000740002507625 */ /* 0x000fcc00078e0259 */
[----:B------:R-:W2:Y:S01]  /*0850*/  LDG.E R80, [R80.64] ;  /* 0x0000000650507981 */ /* 0x000ea2000c1e1900 */
[----:B------:R-:W-:Y:S01]  /*0860*/  ISETP.NE.U32.AND P0, PT, RZ, c[0x0][0x180], PT ;  /* 0x00006000ff007a0c */ /* 0x000fe20003f05070 */
[----:B------:R-:W-:Y:S01]  /*0870*/  IMAD R82, R2, c[0x0][0x168], RZ ;  /* 0x00005a0002527a24 */ /* 0x000fe200078e02ff */
[----:B------:R-:W-:Y:S02]  /*0880*/  MOV R132, RZ ;  /* 0x000000ff00847202 */ /* 0x000fe40000000f00 */
[----:B------:R-:W-:Y:S02]  /*0890*/  ISETP.NE.AND.EX P0, PT, RZ, c[0x0][0x184], PT, P0 ;  /* 0x00006100ff007a0c */ /* 0x000fe40003f05300 */
[----:B------:R-:W-:-:S04]  /*08a0*/  SHF.R.S32.HI R83, RZ, 0x1f, R82 ;  /* 0x0000001fff537819 */ /* 0x000fc80000011452 */
[----:B------:R-:W-:Y:S02]  /*08b0*/  LEA.HI R83, R83, R82, RZ, 0x3 ;  /* 0x0000005253537211 */ /* 0x000fe400078f18ff */
[----:B------:R-:W-:-:S04]  /*08c0*/  LOP3.LUT R82, R0, 0x7f, RZ, 0xc0, !PT ;  /* 0x0000007f00527812 */ /* 0x000fc800078ec0ff */
[----:B------:R-:W-:Y:S01]  /*08d0*/  LEA.HI.SX32 R133, R83, R82, 0x1d ;  /* 0x0000005253857211 */ /* 0x000fe200078feaff */
        /* <DEDUP_REMOVED lines=35> */
.L_x_13146:
[----:B------:R-:W-:Y:S02]  /*0b10*/  IMAD.MOV.U32 R89, RZ, RZ, R116 ;  /* 0x000000ffff597224 */ /* 0x000fe400078e0074 */
.L_x_13147:
[----:B------:R-:W-:Y:S05]  /*0b20*/  BSYNC B1 ;  /* 0x0000000000017941 */ /* 0x000fea0003800000 */
.L_x_13145:
        /* <DEDUP_REMOVED lines=16> */
.L_x_13151:
[----:B------:R-:W-:Y:S05]  /*0c30*/  BSYNC B2 ;  /* 0x0000000000027941 */ /* 0x000fea0003800000 */
.L_x_13150:
        /* <DEDUP_REMOVED lines=44> */
.L_x_13149:
[----:B------:R-:W-:Y:S05]  /*0f00*/  BSYNC B1 ;  /* 0x0000000000017941 */ /* 0x000fea0003800000 */
.L_x_13148:
        /* <DEDUP_REMOVED lines=10> */
.L_x_13144:
[----:B0-----:R-:W-:Y:S05]  /*0fb0*/  BSYNC B0 ;  /* 0x0000000000007941 */ /* 0x001fea0003800000 */
.L_x_13143:
        /* <DEDUP_REMOVED lines=18> */
.L_x_13155:
[----:B------:R-:W-:Y:S02]  /*10e0*/  IMAD.MOV.U32 R90, RZ, RZ, R116 ;  /* 0x000000ffff5a7224 */ /* 0x000fe400078e0074 */
.L_x_13156:
[----:B------:R-:W-:Y:S05]  /*10f0*/  BSYNC B1 ;  /* 0x0000000000017941 */ /* 0x000fea0003800000 */
.L_x_13154:
        /* <DEDUP_REMOVED lines=16> */
.L_x_13160:
[----:B------:R-:W-:Y:S05]  /*1200*/  BSYNC B2 ;  /* 0x0000000000027941 */ /* 0x000fea0003800000 */
.L_x_13159:
        /* <DEDUP_REMOVED lines=44> */
.L_x_13158:
[----:B------:R-:W-:Y:S05]  /*14d0*/  BSYNC B1 ;  /* 0x0000000000017941 */ /* 0x000fea0003800000 */
.L_x_13157:
        /* <DEDUP_REMOVED lines=10> */
.L_x_13153:
[----:B------:R-:W-:Y:S05]  /*1580*/  BSYNC B0 ;  /* 0x0000000000007941 */ /* 0x000fea0003800000 */
.L_x_13152:
        /* <DEDUP_REMOVED lines=18> */
.L_x_13164:
[----:B------:R-:W-:Y:S02]  /*16b0*/  IMAD.MOV.U32 R90, RZ, RZ, R116 ;  /* 0x000000ffff5a7224 */ /* 0x000fe400078e0074 */
.L_x_13165:
[----:B------:R-:W-:Y:S05]  /*16c0*/  BSYNC B1 ;  /* 0x0000000000017941 */ /* 0x000fea0003800000 */
.L_x_13163:
        /* <DEDUP_REMOVED lines=16> */
.L_x_13169:
[----:B------:R-:W-:Y:S05]  /*17d0*/  BSYNC B2 ;  /* 0x0000000000027941 */ /* 0x000fea0003800000 */
.L_x_13168:
        /* <DEDUP_REMOVED lines=44> */
.L_x_13167:
[----:B------:R-:W-:Y:S05]  /*1aa0*/  BSYNC B1 ;  /* 0x0000000000017941 */ /* 0x000fea0003800000 */
.L_x_13166:
        /* <DEDUP_REMOVED lines=10> */
.L_x_13162:
[----:B------:R-:W-:Y:S05]  /*1b50*/  BSYNC B0 ;  /* 0x0000000000007941 */ /* 0x000fea0003800000 */
.L_x_13161:
        /* <DEDUP_REMOVED lines=18> */
.L_x_13173:
[----:B------:R-:W-:Y:S02]  /*1c80*/  IMAD.MOV.U32 R92, RZ, RZ, R116 ;  /* 0x000000ffff5c7224 */ /* 0x000fe400078e0074 */
.L_x_13174:
[----:B------:R-:W-:Y:S05]  /*1c90*/  BSYNC B1 ;  /* 0x0000000000017941 */ /* 0x000fea0003800000 */
.L_x_13172:
        /* <DEDUP_REMOVED lines=16> */
.L_x_13178:
[----:B------:R-:W-:Y:S05]  /*1da0*/  BSYNC B2 ;  /* 0x0000000000027941 */ /* 0x000fea0003800000 */
.L_x_13177:
        /* <DEDUP_REMOVED lines=44> */
.L_x_13176:
[----:B------:R-:W-:Y:S05]  /*2070*/  BSYNC B1 ;  /* 0x0000000000017941 */ /* 0x000fea0003800000 */
.L_x_13175:
        /* <DEDUP_REMOVED lines=10> */
.L_x_13171:
[----:B------:R-:W-:Y:S05]  /*2120*/  BSYNC B0 ;  /* 0x0000000000007941 */ /* 0x000fea0003800000 */
.L_x_13170:
        /* <DEDUP_REMOVED lines=18> */
.L_x_13182:
[----:B------:R-:W-:Y:S02]  /*2250*/  IMAD.MOV.U32 R92, RZ, RZ, R116 ;  /* 0x000000ffff5c7224 */ /* 0x000fe400078e0074 */
.L_x_13183:
[----:B------:R-:W-:Y:S05]  /*2260*/  BSYNC B1 ;  /* 0x0000000000017941 */ /* 0x000fea0003800000 */
.L_x_13181:
        /* <DEDUP_REMOVED lines=16> */
.L_x_13187:
[----:B------:R-:W-:Y:S05]  /*2370*/  BSYNC B2 ;  /* 0x0000000000027941 */ /* 0x000fea0003800000 */
.L_x_13186:
        /* <DEDUP_REMOVED lines=44> */
.L_x_13185:
[----:B------:R-:W-:Y:S05]  /*2640*/  BSYNC B1 ;  /* 0x0000000000017941 */ /* 0x000fea0003800000 */
.L_x_13184:
        /* <DEDUP_REMOVED lines=10> */
.L_x_13180:
[----:B------:R-:W-:Y:S05]  /*26f0*/  BSYNC B0 ;  /* 0x0000000000007941 */ /* 0x000fea0003800000 */
.L_x_13179:
        /* <DEDUP_REMOVED lines=18> */
.L_x_13191:
[----:B------:R-:W-:Y:S02]  /*2820*/  IMAD.MOV.U32 R94, RZ, RZ, R116 ;  /* 0x000000ffff5e7224 */ /* 0x000fe400078e0074 */
.L_x_13192:
[----:B------:R-:W-:Y:S05]  /*2830*/  BSYNC B1 ;  /* 0x0000000000017941 */ /* 0x000fea0003800000 */
.L_x_13190:
        /* <DEDUP_REMOVED lines=16> */
.L_x_13196:
[----:B------:R-:W-:Y:S05]  /*2940*/  BSYNC B2 ;  /* 0x0000000000027941 */ /* 0x000fea0003800000 */
.L_x_13195:
        /* <DEDUP_REMOVED lines=44> */
.L_x_13194:
[----:B------:R-:W-:Y:S05]  /*2c10*/  BSYNC B1 ;  /* 0x0000000000017941 */ /* 0x000fea0003800000 */
.L_x_13193:
        /* <DEDUP_REMOVED lines=10> */
.L_x_13189:
[----:B------:R-:W-:Y:S05]  /*2cc0*/  BSYNC B0 ;  /* 0x0000000000007941 */ /* 0x000fea0003800000 */
.L_x_13188:
        /* <DEDUP_REMOVED lines=18> */
.L_x_13200:
[----:B------:R-:W-:Y:S02]  /*2df0*/  IMAD.MOV.U32 R87, RZ, RZ, R116 ;  /* 0x000000ffff577224 */ /* 0x000fe400078e0074 */
.L_x_13201:
[----:B------:R-:W-:Y:S05]  /*2e00*/  BSYNC B1 ;  /* 0x0000000000017941 */ /* 0x000fea0003800000 */
.L_x_13199:
        /* <DEDUP_REMOVED lines=16> */
.L_x_13205:
[----:B------:R-:W-:Y:S05]  /*2f10*/  BSYNC B2 ;  /* 0x0000000000027941 */ /* 0x000fea0003800000 */
.L_x_13204:
        /* <DEDUP_REMOVED lines=44> */
.L_x_13203:
[----:B------:R-:W-:Y:S05]  /*31e0*/  BSYNC B1 ;  /* 0x0000000000017941 */ /* 0x000fea0003800000 */
.L_x_13202:
[----:B------:R0:W1:Y:S01]  /*31f0*/  I2F.U32 R86, R87 ;  /* 0x0000005700567306 */ /* 0x0000620000201000 */
[----:B------:R-:W-:Y:S01]  /*3200*/  IMAD.MOV.U32 R91, RZ, RZ, 0x2f800000 ;  /* 0x2f800000ff5b7424 */ /* 0x000fe200078e00ff */
[----:B0-----:R-:W-:-:S05]  /*3210*/  PRMT R87, RZ, 0x5410, R79 ;  /* 0x00005410ff577816 */ /* 0x001fca000000004f */
[----:B------:R-:W-:Y:S02]  /*3220*/  FMUL.FTZ R88, R87, c[0x0][0x1ec] ;  /* 0x00007b0057587a20 */ /* 0x000fe40000410000 */
[----:B-1----:R-:W-:Y:S02]  /*3230*/  FFMA.FTZ R86, R86, R91, 1.1641532182693481445e-10 ;  /* 0x2f00000056567423 */ /* 0x002fe4000001005b */
[----:B------:R-:W-:-:S03]  /*3240*/  FMUL.FTZ R88, R88, c[0x0][0x1e8] ;  /* 0x00007a0058587a20 */ /* 0x000fc60000410000 */
[----:B------:R-:W-:-:S04]  /*3250*/  FSETP.GTU.FTZ.AND P1, PT, R86, c[0x0][0x1e4], PT ;  /* 0x0000790056007a0b */ /* 0x000fc80003f3c000 */
[----:B------:R-:W-:Y:S02]  /*3260*/  FSEL R86, R88, RZ, !P1 ;  /* 0x000000ff58567208 */ /* 0x000fe40004800000 */
[----:B------:R-:W-:-:S03]  /*3270*/  SEL R126, RZ, 0x1, P1 ;  /* 0x00000001ff7e7807 */ /* 0x000fc60000800000 */
[----:B------:R-:W-:Y:S02]  /*3280*/  @P0 FADD.FTZ R86, R74, R86 ;  /* 0x000000564a560221 */ /* 0x000fe40000010000 */
.L_x_13198:
[----:B------:R-:W-:Y:S05]  /*3290*/  BSYNC B0 ;  /* 0x0000000000007941 */ /* 0x000fea0003800000 */
.L_x_13197:
        /* <DEDUP_REMOVED lines=18> */
.L_x_13209:
[----:B------:R-:W-:Y:S02]  /*33c0*/  IMAD.MOV.U32 R88, RZ, RZ, R116 ;  /* 0x000000ffff587224 */ /* 0x000fe400078e0074 */
.L_x_13210:
[----:B------:R-:W-:Y:S05]  /*33d0*/  BSYNC B1 ;  /* 0x0000000000017941 */ /* 0x000fea0003800000 */
.L_x_13208:
        /* <DEDUP_REMOVED lines=16> */
.L_x_13214:
[----:B------:R-:W-:Y:S05]  /*34e0*/  BSYNC B2 ;  /* 0x0000000000027941 */ /* 0x000fea0003800000 */
.L_x_13213:
        /* <DEDUP_REMOVED lines=44> */
.L_x_13212:
[----:B------:R-:W-:Y:S05]  /*37b0*/  BSYNC B1 ;  /* 0x0000000000017941 */ /* 0x000fea0003800000 */
.L_x_13211:
        /* <DEDUP_REMOVED lines=10> */
.L_x_13207:
[----:B------:R-:W-:Y:S05]  /*3860*/  BSYNC B0 ;  /* 0x0000000000007941 */ /* 0x000fea0003800000 */
.L_x_13206:
        /* <DEDUP_REMOVED lines=30> */
.L_x_13216:
[----:B------:R-:W-:Y:S05]  /*3a50*/  BSYNC B0 ;  /* 0x0000000000007941 */ /* 0x000fea0003800000 */
.L_x_13215:
        /* <DEDUP_REMOVED lines=22> */
.L_x_13220:
[----:B------:R-:W-:Y:S02]  /*3bc0*/  IMAD.MOV.U32 R89, RZ, RZ, R116 ;  /* 0x000000ffff597224 */ /* 0x000fe400078e0074 */
.L_x_13221:
[----:B------:R-:W-:Y:S05]  /*3bd0*/  BSYNC B1 ;  /* 0x0000000000017941 */ /* 0x000fea0003800000 */
.L_x_13219:
        /* <DEDUP_REMOVED lines=16> */
.L_x_13225:
[----:B------:R-:W-:Y:S05]  /*3ce0*/  BSYNC B2 ;  /* 0x0000000000027941 */ /* 0x000fea0003800000 */
.L_x_13224:
        /* <DEDUP_REMOVED lines=44> */
.L_x_13223:
[----:B------:R-:W-:Y:S05]  /*3fb0*/  BSYNC B1 ;  /* 0x0000000000017941 */ /* 0x000fea0003800000 */
.L_x_13222:
[----:B------:R0:W1:Y:S01]  /*3fc0*/  I2F.U32 R88, R89 ;  /* 0x0000005900587306 */ /* 0x0000620000201000 */
[----:B------:R-:W-:Y:S01]  /*3fd0*/  IMAD.MOV.U32 R91, RZ, RZ, 0x2f800000 ;  /* 0x2f800000ff5b7424 */ /* 0x000fe200078e00ff */
[----:B0----5:R-:W-:-:S05]  /*3fe0*/  PRMT R89, RZ, 0x5410, R76 ;  /* 0x00005410ff597816 */ /* 0x021fca000000004c */
[----:B------:R-:W-:Y:S02]  /*3ff0*/  FMUL.FTZ R90, R89, c[0x0][0x1ec] ;  /* 0x00007b00595a7a20 */ /* 0x000fe40000410000 */
[----:B-1----:R-:W-:Y:S02]  /*4000*/  FFMA.FTZ R88, R88, R91, 1.1641532182693481445e-10 ;  /* 0x2f00000058587423 */ /* 0x002fe4000001005b */
[----:B------:R-:W-:-:S03]  /*4010*/  FMUL.FTZ R90, R90, c[0x0][0x1e8] ;  /* 0x00007a005a5a7a20 */ /* 0x000fc60000410000 */
[----:B------:R-:W-:-:S04]  /*4020*/  FSETP.GTU.FTZ.AND P1, PT, R88, c[0x0][0x1e4], PT ;  /* 0x0000790058007a0b */ /* 0x000fc80003f3c000 */
[----:B------:R-:W-:Y:S02]  /*4030*/  FSEL R88, R90, RZ, !P1 ;  /* 0x000000ff5a587208 */ /* 0x000fe40004800000 */
[----:B------:R-:W-:-:S03]  /*4040*/  SEL R120, RZ, 0x1, P1 ;  /* 0x00000001ff787807 */ /* 0x000fc60000800000 */
[----:B------:R-:W-:Y:S02]  /*4050*/  @P0 FADD.FTZ R88, R68, R88 ;  /* 0x0000005844580221 */ /* 0x000fe40000010000 */
.L_x_13218:
[----:B0-----:R-:W-:Y:S05]  /*4060*/  BSYNC B0 ;  /* 0x0000000000007941 */ /* 0x001fea0003800000 */
.L_x_13217:
        /* <DEDUP_REMOVED lines=18> */
.L_x_13229:
[----:B------:R-:W-:Y:S02]  /*4190*/  IMAD.MOV.U32 R90, RZ, RZ, R116 ;  /* 0x000000ffff5a7224 */ /* 0x000fe400078e0074 */
.L_x_13230:
[----:B------:R-:W-:Y:S05]  /*41a0*/  BSYNC B1 ;  /* 0x0000000000017941 */ /* 0x000fea0003800000 */
.L_x_13228:
        /* <DEDUP_REMOVED lines=16> */
.L_x_13234:
[----:B------:R-:W-:Y:S05]  /*42b0*/  BSYNC B2 ;  /* 0x0000000000027941 */ /* 0x000fea0003800000 */
.L_x_13233:
        /* <DEDUP_REMOVED lines=44> */
.L_x_13232:
[----:B------:R-:W-:Y:S05]  /*4580*/  BSYNC B1 ;  /* 0x0000000000017941 */ /* 0x000fea0003800000 */
.L_x_13231:
        /* <DEDUP_REMOVED lines=10> */
.L_x_13227:
[----:B------:R-:W-:Y:S05]  /*4630*/  BSYNC B0 ;  /* 0x0000000000007941 */ /* 0x000fea0003800000 */
.L_x_13226:
        /* <DEDUP_REMOVED lines=18> */
.L_x_13238:
[----:B------:R-:W-:Y:S02]  /*4760*/  IMAD.MOV.U32 R91, RZ, RZ, R116 ;  /* 0x000000ffff5b7224 */ /* 0x000fe400078e0074 */
.L_x_13239:
[----:B------:R-:W-:Y:S05]  /*4770*/  BSYNC B1 ;  /* 0x0000000000017941 */ /* 0x000fea0003800000 */
.L_x_13237:
        /* <DEDUP_REMOVED lines=16> */
.L_x_13243:
[----:B------:R-:W-:Y:S05]  /*4880*/  BSYNC B2 ;  /* 0x0000000000027941 */ /* 0x000fea0003800000 */
.L_x_13242:
        /* <DEDUP_REMOVED lines=44> */
.L_x_13241:
[----:B------:R-:W-:Y:S05]  /*4b50*/  BSYNC B1 ;  /* 0x0000000000017941 */ /* 0x000fea0003800000 */
.L_x_13240:
        /* <DEDUP_REMOVED lines=10> */
.L_x_13236:
[----:B------:R-:W-:Y:S05]  /*4c00*/  BSYNC B0 ;  /* 0x0000000000007941 */ /* 0x000fea0003800000 */
.L_x_13235:
        /* <DEDUP_REMOVED lines=18> */
.L_x_13247:
[----:B------:R-:W-:Y:S02]  /*4d30*/  IMAD.MOV.U32 R92, RZ, RZ, R116 ;  /* 0x000000ffff5c7224 */ /* 0x000fe400078e0074 */
.L_x_13248:
[----:B------:R-:W-:Y:S05]  /*4d40*/  BSYNC B1 ;  /* 0x0000000000017941 */ /* 0x000fea0003800000 */
.L_x_13246:
        /* <DEDUP_REMOVED lines=16> */
.L_x_13252:
[----:B------:R-:W-:Y:S05]  /*4e50*/  BSYNC B2 ;  /* 0x0000000000027941 */ /* 0x000fea0003800000 */
.L_x_13251:
        /* <DEDUP_REMOVED lines=44> */
.L_x_13250:
[----:B------:R-:W-:Y:S05]  /*5120*/  BSYNC B1 ;  /* 0x0000000000017941 */ /* 0x000fea0003800000 */
.L_x_13249:
        /* <DEDUP_REMOVED lines=10> */
.L_x_13245:
[----:B------:R-:W-:Y:S05]  /*51d0*/  BSYNC B0 ;  /* 0x0000000000007941 */ /* 0x000fea0003800000 */
.L_x_13244:
        /* <DEDUP_REMOVED lines=18> */
.L_x_13256:
[----:B------:R-:W-:Y:S02]  /*5300*/  IMAD.MOV.U32 R93, RZ, RZ, R116 ;  /* 0x000000ffff5d7224 */ /* 0x000fe400078e0074 */
.L_x_13257:
[----:B------:R-:W-:Y:S05]  /*5310*/  BSYNC B1 ;  /* 0x0000000000017941 */ /* 0x000fea0003800000 */
.L_x_13255:
        /* <DEDUP_REMOVED lines=16> */
.L_x_13261:
[----:B------:R-:W-:Y:S05]  /*5420*/  BSYNC B2 ;  /* 0x0000000000027941 */ /* 0x000fea0003800000 */
.L_x_13260:
        /* <DEDUP_REMOVED lines=44> */
.L_x_13259:
[----:B------:R-:W-:Y:S05]  /*56f0*/  BSYNC B1 ;  /* 0x0000000000017941 */ /* 0x000fea0003800000 */
.L_x_13258:
        /* <DEDUP_REMOVED lines=10> */
.L_x_13254:
[----:B------:R-:W-:Y:S05]  /*57a0*/  BSYNC B0 ;  /* 0x0000000000007941 */ /* 0x000fea0003800000 */
.L_x_13253:
        /* <DEDUP_REMOVED lines=18> */
.L_x_13265:
[----:B------:R-:W-:Y:S02]  /*58d0*/  IMAD.MOV.U32 R94, RZ, RZ, R116 ;  /* 0x000000ffff5e7224 */ /* 0x000fe400078e0074 */
.L_x_13266:
[----:B------:R-:W-:Y:S05]  /*58e0*/  BSYNC B1 ;  /* 0x0000000000017941 */ /* 0x000fea0003800000 */
.L_x_13264:
        /* <DEDUP_REMOVED lines=16> */
.L_x_13270:
[----:B------:R-:W-:Y:S05]  /*59f0*/  BSYNC B2 ;  /* 0x0000000000027941 */ /* 0x000fea0003800000 */
.L_x_13269:
        /* <DEDUP_REMOVED lines=44> */
.L_x_13268:
[----:B------:R-:W-:Y:S05]  /*5cc0*/  BSYNC B1 ;  /* 0x0000000000017941 */ /* 0x000fea0003800000 */
.L_x_13267:
        /* <DEDUP_REMOVED lines=10> */
.L_x_13263:
[----:B------:R-:W-:Y:S05]  /*5d70*/  BSYNC B0 ;  /* 0x0000000000007941 */ /* 0x000fea0003800000 */
.L_x_13262:
        /* <DEDUP_REMOVED lines=18> */
.L_x_13274:
[----:B------:R-:W-:Y:S02]  /*5ea0*/  IMAD.MOV.U32 R95, RZ, RZ, R116 ;  /* 0x000000ffff5f7224 */ /* 0x000fe400078e0074 */
.L_x_13275:
[----:B------:R-:W-:Y:S05]  /*5eb0*/  BSYNC B1 ;  /* 0x0000000000017941 */ /* 0x000fea0003800000 */
.L_x_13273:
        /* <DEDUP_REMOVED lines=16> */
.L_x_13279:
[----:B------:R-:W-:Y:S05]  /*5fc0*/  BSYNC B2 ;  /* 0x0000000000027941 */ /* 0x000fea0003800000 */
.L_x_13278:
        /* <DEDUP_REMOVED lines=44> */
.L_x_13277:
[----:B------:R-:W-:Y:S05]  /*6290*/  BSYNC B1 ;  /* 0x0000000000017941 */ /* 0x000fea0003800000 */
.L_x_13276:
        /* <DEDUP_REMOVED lines=10> */
.L_x_13272:
[----:B------:R-:W-:Y:S05]  /*6340*/  BSYNC B0 ;  /* 0x0000000000007941 */ /* 0x000fea0003800000 */
.L_x_13271:
        /* <DEDUP_REMOVED lines=18> */
.L_x_13283:
[----:B------:R-:W-:Y:S02]  /*6470*/  IMAD.MOV.U32 R98, RZ, RZ, R116 ;  /* 0x000000ffff627224 */ /* 0x000fe400078e0074 */
.L_x_13284:
[----:B------:R-:W-:Y:S05]  /*6480*/  BSYNC B1 ;  /* 0x0000000000017941 */ /* 0x000fea0003800000 */
.L_x_13282:
        /* <DEDUP_REMOVED lines=16> */
.L_x_13288:
[----:B------:R-:W-:Y:S05]  /*6590*/  BSYNC B2 ;  /* 0x0000000000027941 */ /* 0x000fea0003800000 */
.L_x_13287:
        /* <DEDUP_REMOVED lines=44> */
.L_x_13286:
[----:B------:R-:W-:Y:S05]  /*6860*/  BSYNC B1 ;  /* 0x0000000000017941 */ /* 0x000fea0003800000 */
.L_x_13285:
        /* <DEDUP_REMOVED lines=10> */
.L_x_13281:
[----:B------:R-:W-:Y:S05]  /*6910*/  BSYNC B0 ;  /* 0x0000000000007941 */ /* 0x000fea0003800000 */
.L_x_13280:
        /* <DEDUP_REMOVED lines=29> */
.L_x_13290:
[----:B------:R-:W-:Y:S05]  /*6af0*/  BSYNC B0 ;  /* 0x0000000000007941 */ /* 0x000fea0003800000 */
.L_x_13289:
        /* <DEDUP_REMOVED lines=22> */
.L_x_13294:
[----:B------:R-:W-:Y:S02]  /*6c60*/  IMAD.MOV.U32 R97, RZ, RZ, R116 ;  /* 0x000000ffff617224 */ /* 0x000fe400078e0074 */
.L_x_13295:
[----:B------:R-:W-:Y:S05]  /*6c70*/  BSYNC B1 ;  /* 0x0000000000017941 */ /* 0x000fea0003800000 */
.L_x_13293:
        /* <DEDUP_REMOVED lines=16> */
.L_x_13299:
[----:B------:R-:W-:Y:S05]  /*6d80*/  BSYNC B2 ;  /* 0x0000000000027941 */ /* 0x000fea0003800000 */
.L_x_13298:
        /* <DEDUP_REMOVED lines=44> */
.L_x_13297:
[----:B------:R-:W-:Y:S05]  /*7050*/  BSYNC B1 ;  /* 0x0000000000017941 */ /* 0x000fea0003800000 */
.L_x_13296:
[----:B------:R0:W1:Y:S01]  /*7060*/  I2F.U32 R96, R97 ;  /* 0x0000006100607306 */ /* 0x0000620000201000 */
[----:B------:R-:W-:Y:S01]  /*7070*/  HFMA2.MMA R99, -RZ, RZ, 0.1171875, 0 ;  /* 0x2f800000ff637435 */ /* 0x000fe200000001ff */
[----:B0----5:R-:W-:-:S05]  /*7080*/  PRMT R97, RZ, 0x5410, R76 ;  /* 0x00005410ff617816 */ /* 0x021fca000000004c */
[----:B------:R-:W-:-:S04]  /*7090*/  FMUL.FTZ R98, R97, c[0x0][0x1ec] ;  /* 0x00007b0061627a20 */ /* 0x000fc80000410000 */
[----:B-1----:R-:W-:Y:S02]  /*70a0*/  FFMA.FTZ R96, R96, R99, 1.1641532182693481445e-10 ;  /* 0x2f00000060607423 */ /* 0x002fe40000010063 */
[----:B------:R-:W-:-:S03]  /*70b0*/  FMUL.FTZ R98, R98, c[0x0][0x1e8] ;  /* 0x00007a0062627a20 */ /* 0x000fc60000410000 */
[----:B------:R-:W-:-:S04]  /*70c0*/  FSETP.GTU.FTZ.AND P1, PT, R96, c[0x0][0x1e4], PT ;  /* 0x0000790060007a0b */ /* 0x000fc80003f3c000 */
[----:B------:R-:W-:Y:S02]  /*70d0*/  FSEL R96, R98, RZ, !P1 ;  /* 0x000000ff62607208 */ /* 0x000fe40004800000 */
[----:B------:R-:W-:-:S03]  /*70e0*/  SEL R120, RZ, 0x1, P1 ;  /* 0x00000001ff787807 */ /* 0x000fc60000800000 */
[----:B------:R-:W-:Y:S02]  /*70f0*/  @P0 FADD.FTZ R96, R68, R96 ;  /* 0x0000006044600221 */ /* 0x000fe40000010000 */
.L_x_13292:
[----:B0-----:R-:W-:Y:S05]  /*7100*/  BSYNC B0 ;  /* 0x0000000000007941 */ /* 0x001fea0003800000 */
.L_x_13291:
        /* <DEDUP_REMOVED lines=18> */
.L_x_13303:
[----:B------:R-:W-:Y:S02]  /*7230*/  IMAD.MOV.U32 R98, RZ, RZ, R116 ;  /* 0x000000ffff627224 */ /* 0x000fe400078e0074 */
.L_x_13304:
[----:B------:R-:W-:Y:S05]  /*7240*/  BSYNC B1 ;  /* 0x0000000000017941 */ /* 0x000fea0003800000 */
.L_x_13302:
        /* <DEDUP_REMOVED lines=16> */
.L_x_13308:
[----:B------:R-:W-:Y:S05]  /*7350*/  BSYNC B2 ;  /* 0x0000000000027941 */ /* 0x000fea0003800000 */
.L_x_13307:
        /* <DEDUP_REMOVED lines=44> */
.L_x_13306:
[----:B------:R-:W-:Y:S05]  /*7620*/  BSYNC B1 ;  /* 0x0000000000017941 */ /* 0x000fea0003800000 */
.L_x_13305:
        /* <DEDUP_REMOVED lines=10> */
.L_x_13301:
[----:B------:R-:W-:Y:S05]  /*76d0*/  BSYNC B0 ;  /* 0x0000000000007941 */ /* 0x000fea0003800000 */
.L_x_13300:
        /* <DEDUP_REMOVED lines=18> */
.L_x_13312:
[----:B------:R-:W-:Y:S02]  /*7800*/  IMAD.MOV.U32 R99, RZ, RZ, R116 ;  /* 0x000000ffff637224 */ /* 0x000fe400078e0074 */
.L_x_13313:
[----:B------:R-:W-:Y:S05]  /*7810*/  BSYNC B1 ;  /* 0x0000000000017941 */ /* 0x000fea0003800000 */
.L_x_13311:
        /* <DEDUP_REMOVED lines=16> */
.L_x_13317:
[----:B------:R-:W-:Y:S05]  /*7920*/  BSYNC B2 ;  /* 0x0000000000027941 */ /* 0x000fea0003800000 */
.L_x_13316:
        /* <DEDUP_REMOVED lines=44> */
.L_x_13315:
[----:B------:R-:W-:Y:S05]  /*7bf0*/  BSYNC B1 ;  /* 0x0000000000017941 */ /* 0x000fea0003800000 */
.L_x_13314:
        /* <DEDUP_REMOVED lines=10> */
.L_x_13310:
[----:B------:R-:W-:Y:S05]  /*7ca0*/  BSYNC B0 ;  /* 0x0000000000007941 */ /* 0x000fea0003800000 */
.L_x_13309:
        /* <DEDUP_REMOVED lines=18> */
.L_x_13321:
[----:B------:R-:W-:Y:S02]  /*7dd0*/  IMAD.MOV.U32 R100, RZ, RZ, R116 ;  /* 0x000000ffff647224 */ /* 0x000fe400078e0074 */
.L_x_13322:
[----:B------:R-:W-:Y:S05]  /*7de0*/  BSYNC B1 ;  /* 0x0000000000017941 */ /* 0x000fea0003800000 */
.L_x_13320:
        /* <DEDUP_REMOVED lines=16> */
.L_x_13326:
[----:B------:R-:W-:Y:S05]  /*7ef0*/  BSYNC B2 ;  /* 0x0000000000027941 */ /* 0x000fea0003800000 */
.L_x_13325:
        /* <DEDUP_REMOVED lines=44> */
.L_x_13324:
[----:B------:R-:W-:Y:S05]  /*81c0*/  BSYNC B1 ;  /* 0x0000000000017941 */ /* 0x000fea0003800000 */
.L_x_13323:
        /* <DEDUP_REMOVED lines=10> */
.L_x_13319:
[----:B------:R-:W-:Y:S05]  /*8270*/  BSYNC B0 ;  /* 0x0000000000007941 */ /* 0x000fea0003800000 */
.L_x_13318:
        /* <DEDUP_REMOVED lines=18> */
.L_x_13330:
[----:B------:R-:W-:Y:S02]  /*83a0*/  IMAD.MOV.U32 R101, RZ, RZ, R116 ;  /* 0x000000ffff657224 */ /* 0x000fe400078e0074 */
.L_x_13331:
[----:B------:R-:W-:Y:S05]  /*83b0*/  BSYNC B1 ;  /* 0x0000000000017941 */ /* 0x000fea0003800000 */
.L_x_13329:
        /* <DEDUP_REMOVED lines=16> */
.L_x_13335:
[----:B------:R-:W-:Y:S05]  /*84c0*/  BSYNC B2 ;  /* 0x0000000000027941 */ /* 0x000fea0003800000 */
.L_x_13334:
        /* <DEDUP_REMOVED lines=44> */
.L_x_13333:
[----:B------:R-:W-:Y:S05]  /*8790*/  BSYNC B1 ;  /* 0x0000000000017941 */ /* 0x000fea0003800000 */
.L_x_13332:
[----:B------:R0:W1:Y:S01]  /*87a0*/  I2F.U32 R100, R101 ;  /* 0x0000006500647306 */ /* 0x0000620000201000 */
[----:B------:R-:W-:Y:S01]  /*87b0*/  HFMA2.MMA R107, -RZ, RZ, 0.1171875, 0 ;  /* 0x2f800000ff6b7435 */ /* 0x000fe200000001ff */
[----:B0-----:R-:W-:-:S05]  /*87c0*/  PRMT R101, RZ, 0x5410, R78 ;  /* 0x00005410ff657816 */ /* 0x001fca000000004e */
[----:B------:R-:W-:-:S04]  /*87d0*/  FMUL.FTZ R102, R101, c[0x0][0x1ec] ;  /* 0x00007b0065667a20 */ /* 0x000fc80000410000 */
[----:B-1----:R-:W-:Y:S02]  /*87e0*/  FFMA.FTZ R100, R100, R107, 1.1641532182693481445e-10 ;  /* 0x2f00000064647423 */ /* 0x002fe4000001006b */
[----:B------:R-:W-:-:S03]  /*87f0*/  FMUL.FTZ R102, R102, c[0x0][0x1e8] ;  /* 0x00007a0066667a20 */ /* 0x000fc60000410000 */
[----:B------:R-:W-:-:S04]  /*8800*/  FSETP.GTU.FTZ.AND P1, PT, R100, c[0x0][0x1e4], PT ;  /* 0x0000790064007a0b */ /* 0x000fc80003f3c000 */
[----:B------:R-:W-:Y:S02]  /*8810*/  FSEL R100, R102, RZ, !P1 ;  /* 0x000000ff66647208 */ /* 0x000fe40004800000 */
[----:B------:R-:W-:-:S03]  /*8820*/  SEL R124, RZ, 0x1, P1 ;  /* 0x00000001ff7c7807 */ /* 0x000fc60000800000 */
[----:B------:R-:W-:Y:S02]  /*8830*/  @P0 FADD.FTZ R100, R72, R100 ;  /* 0x0000006448640221 */ /* 0x000fe40000010000 */
.L_x_13328:
[----:B------:R-:W-:Y:S05]  /*8840*/  BSYNC B0 ;  /* 0x0000000000007941 */ /* 0x000fea0003800000 */
.L_x_13327:
        /* <DEDUP_REMOVED lines=18> */
.L_x_13339:
[----:B------:R-:W-:Y:S02]  /*8970*/  IMAD.MOV.U32 R102, RZ, RZ, R116 ;  /* 0x000000ffff667224 */ /* 0x000fe400078e0074 */
.L_x_13340:
[----:B------:R-:W-:Y:S05]  /*8980*/  BSYNC B1 ;  /* 0x0000000000017941 */ /* 0x000fea0003800000 */
.L_x_13338:
        /* <DEDUP_REMOVED lines=16> */
.L_x_13344:
[----:B------:R-:W-:Y:S05]  /*8a90*/  BSYNC B2 ;  /* 0x0000000000027941 */ /* 0x000fea0003800000 */
.L_x_13343:
        /* <DEDUP_REMOVED lines=44> */
.L_x_13342:
[----:B------:R-:W-:Y:S05]  /*8d60*/  BSYNC B1 ;  /* 0x0000000000017941 */ /* 0x000fea0003800000 */
.L_x_13341:
        /* <DEDUP_REMOVED lines=10> */
.L_x_13337:
[----:B------:R-:W-:Y:S05]  /*8e10*/  BSYNC B0 ;  /* 0x0000000000007941 */ /* 0x000fea0003800000 */
.L_x_13336:
        /* <DEDUP_REMOVED lines=18> */
.L_x_13348:
[----:B------:R-:W-:Y:S02]  /*8f40*/  IMAD.MOV.U32 R103, RZ, RZ, R116 ;  /* 0x000000ffff677224 */ /* 0x000fe400078e0074 */
.L_x_13349:
[----:B------:R-:W-:Y:S05]  /*8f50*/  BSYNC B1 ;  /* 0x0000000000017941 */ /* 0x000fea0003800000 */
.L_x_13347:
        /* <DEDUP_REMOVED lines=16> */
.L_x_13353:
[----:B------:R-:W-:Y:S05]  /*9060*/  BSYNC B2 ;  /* 0x0000000000027941 */ /* 0x000fea0003800000 */
.L_x_13352:
        /* <DEDUP_REMOVED lines=44> */
.L_x_13351:
[----:B------:R-:W-:Y:S05]  /*9330*/  BSYNC B1 ;  /* 0x0000000000017941 */ /* 0x000fea0003800000 */
.L_x_13350:
        /* <DEDUP_REMOVED lines=10> */
.L_x_13346:
[----:B------:R-:W-:Y:S05]  /*93e0*/  BSYNC B0 ;  /* 0x0000000000007941 */ /* 0x000fea0003800000 */
.L_x_13345:
        /* <DEDUP_REMOVED lines=18> */
.L_x_13357:
[----:B------:R-:W-:Y:S02]  /*9510*/  IMAD.MOV.U32 R106, RZ, RZ, R116 ;  /* 0x000000ffff6a7224 */ /* 0x000fe400078e0074 */
.L_x_13358:
[----:B------:R-:W-:Y:S05]  /*9520*/  BSYNC B1 ;  /* 0x0000000000017941 */ /* 0x000fea0003800000 */
.L_x_13356:
        /* <DEDUP_REMOVED lines=16> */
.L_x_13362:
[----:B------:R-:W-:Y:S05]  /*9630*/  BSYNC B2 ;  /* 0x0000000000027941 */ /* 0x000fea0003800000 */
.L_x_13361:
        /* <DEDUP_REMOVED lines=44> */
.L_x_13360:
[----:B------:R-:W-:Y:S05]  /*9900*/  BSYNC B1 ;  /* 0x0000000000017941 */ /* 0x000fea0003800000 */
.L_x_13359:
        /* <DEDUP_REMOVED lines=10> */
.L_x_13355:
[----:B------:R-:W-:Y:S05]  /*99b0*/  BSYNC B0 ;  /* 0x0000000000007941 */ /* 0x000fea0003800000 */
.L_x_13354:
        /* <DEDUP_REMOVED lines=9> */
[----:B------:R-:W-:Y:S01]  /*9a50*/  IMAD.U32 R109, R126, 0x10000, RZ ;  /* 0x000100007e6d7824 */ /* 0x000fe200078e00ff */
[----:B------:R-:W-:Y:S01]  /*9a60*/  LOP3.LUT R105, R127, 0xffff, RZ, 0xc0, !PT ;  /* 0x0000ffff7f697812 */ /* 0x000fe200078ec0ff */
[----:B------:R-:W-:Y:S01]  /*9a70*/  IMAD.MOV.U32 R139, RZ, RZ, 0x8 ;  /* 0x00000008ff8b7424 */ /* 0x000fe200078e00ff */
[----:B------:R-:W-:Y:S02]  /*9a80*/  PRMT R128, R125, 0x7104, RZ ;  /* 0x000071047d807816 */ /* 0x000fe400000000ff */
[----:B0-----:R-:W-:Y:S02]  /*9a90*/  LOP3.LUT R110, R109, 0xff0000, RZ, 0xc0, !PT ;  /* 0x00ff00006d6e7812 */ /* 0x001fe400078ec0ff */
        /* <DEDUP_REMOVED lines=15> */
.L_x_13364:
[----:B------:R-:W-:Y:S05]  /*9b90*/  BSYNC B0 ;  /* 0x0000000000007941 */ /* 0x000fea0003800000 */
.L_x_13363:
        /* <DEDUP_REMOVED lines=22> */
.L_x_13368:
[----:B------:R-:W-:Y:S02]  /*9d00*/  MOV R105, R116 ;  /* 0x0000007400697202 */ /* 0x000fe40000000f00 */
.L_x_13369:
[----:B------:R-:W-:Y:S05]  /*9d10*/  BSYNC B1 ;  /* 0x0000000000017941 */ /* 0x000fea0003800000 */
.L_x_13367:
        /* <DEDUP_REMOVED lines=16> */
.L_x_13373:
[----:B------:R-:W-:Y:S05]  /*9e20*/  BSYNC B2 ;  /* 0x0000000000027941 */ /* 0x000fea0003800000 */
.L_x_13372:
        /* <DEDUP_REMOVED lines=44> */
.L_x_13371:
[----:B------:R-:W-:Y:S05]  /*a0f0*/  BSYNC B1 ;  /* 0x0000000000017941 */ /* 0x000fea0003800000 */
.L_x_13370:
        /* <DEDUP_REMOVED lines=10> */
.L_x_13366:
[----:B0-----:R-:W-:Y:S05]  /*a1a0*/  BSYNC B0 ;  /* 0x0000000000007941 */ /* 0x001fea0003800000 */
.L_x_13365:
        /* <DEDUP_REMOVED lines=18> */
.L_x_13377:
[----:B------:R-:W-:Y:S02]  /*a2d0*/  MOV R106, R116 ;  /* 0x00000074006a7202 */ /* 0x000fe40000000f00 */
.L_x_13378:
[----:B------:R-:W-:Y:S05]  /*a2e0*/  BSYNC B1 ;  /* 0x0000000000017941 */ /* 0x000fea0003800000 */
.L_x_13376:
        /* <DEDUP_REMOVED lines=16> */
.L_x_13382:
[----:B------:R-:W-:Y:S05]  /*a3f0*/  BSYNC B2 ;  /* 0x0000000000027941 */ /* 0x000fea0003800000 */
.L_x_13381:
        /* <DEDUP_REMOVED lines=44> */
.L_x_13380:
[----:B------:R-:W-:Y:S05]  /*a6c0*/  BSYNC B1 ;  /* 0x0000000000017941 */ /* 0x000fea0003800000 */
.L_x_13379:
        /* <DEDUP_REMOVED lines=10> */
.L_x_13375:
[----:B------:R-:W-:Y:S05]  /*a770*/  BSYNC B0 ;  /* 0x0000000000007941 */ /* 0x000fea0003800000 */
.L_x_13374:
        /* <DEDUP_REMOVED lines=18> */
.L_x_13386:
[----:B------:R-:W-:Y:S02]  /*a8a0*/  MOV R107, R116 ;  /* 0x00000074006b7202 */ /* 0x000fe40000000f00 */
.L_x_13387:
[----:B------:R-:W-:Y:S05]  /*a8b0*/  BSYNC B1 ;  /* 0x0000000000017941 */ /* 0x000fea0003800000 */
.L_x_13385:
        /* <DEDUP_REMOVED lines=16> */
.L_x_13391:
[----:B------:R-:W-:Y:S05]  /*a9c0*/  BSYNC B2 ;  /* 0x0000000000027941 */ /* 0x000fea0003800000 */
.L_x_13390:
        /* <DEDUP_REMOVED lines=44> */
.L_x_13389:
[----:B------:R-:W-:Y:S05]  /*ac90*/  BSYNC B1 ;  /* 0x0000000000017941 */ /* 0x000fea0003800000 */
.L_x_13388:
        /* <DEDUP_REMOVED lines=10> */
.L_x_13384:
[----:B------:R-:W-:Y:S05]  /*ad40*/  BSYNC B0 ;  /* 0x0000000000007941 */ /* 0x000fea0003800000 */
.L_x_13383:
        /* <DEDUP_REMOVED lines=18> */
.L_x_13395:
[----:B------:R-:W-:Y:S02]  /*ae70*/  MOV R108, R116 ;  /* 0x00000074006c7202 */ /* 0x000fe40000000f00 */
.L_x_13396:
[----:B------:R-:W-:Y:S05]  /*ae80*/  BSYNC B1 ;  /* 0x0000000000017941 */ /* 0x000fea0003800000 */
.L_x_13394:
        /* <DEDUP_REMOVED lines=16> */
.L_x_13400:
[----:B------:R-:W-:Y:S05]  /*af90*/  BSYNC B2 ;  /* 0x0000000000027941 */ /* 0x000fea0003800000 */
.L_x_13399:
        /* <DEDUP_REMOVED lines=44> */
.L_x_13398:
[----:B------:R-:W-:Y:S05]  /*b260*/  BSYNC B1 ;  /* 0x0000000000017941 */ /* 0x000fea0003800000 */
.L_x_13397:
        /* <DEDUP_REMOVED lines=10> */
.L_x_13393:
[----:B------:R-:W-:Y:S05]  /*b310*/  BSYNC B0 ;  /* 0x0000000000007941 */ /* 0x000fea0003800000 */
.L_x_13392:
        /* <DEDUP_REMOVED lines=18> */
.L_x_13404:
[----:B------:R-:W-:Y:S02]  /*b440*/  MOV R109, R116 ;  /* 0x00000074006d7202 */ /* 0x000fe40000000f00 */
.L_x_13405:
[----:B------:R-:W-:Y:S05]  /*b450*/  BSYNC B1 ;  /* 0x0000000000017941 */ /* 0x000fea0003800000 */
.L_x_13403:
        /* <DEDUP_REMOVED lines=16> */
.L_x_13409:
[----:B------:R-:W-:Y:S05]  /*b560*/  BSYNC B2 ;  /* 0x0000000000027941 */ /* 0x000fea0003800000 */
.L_x_13408:
        /* <DEDUP_REMOVED lines=44> */
.L_x_13407:
[----:B------:R-:W-:Y:S05]  /*b830*/  BSYNC B1 ;  /* 0x0000000000017941 */ /* 0x000fea0003800000 */
.L_x_13406:
        /* <DEDUP_REMOVED lines=10> */
.L_x_13402:
[----:B------:R-:W-:Y:S05]  /*b8e0*/  BSYNC B0 ;  /* 0x0000000000007941 */ /* 0x000fea0003800000 */
.L_x_13401:
        /* <DEDUP_REMOVED lines=18> */
.L_x_13413:
[----:B------:R-:W-:Y:S02]  /*ba10*/  MOV R110, R116 ;  /* 0x00000074006e7202 */ /* 0x000fe40000000f00 */
.L_x_13414:
[----:B------:R-:W-:Y:S05]  /*ba20*/  BSYNC B1 ;  /* 0x0000000000017941 */ /* 0x000fea0003800000 */
.L_x_13412:
        /* <DEDUP_REMOVED lines=16> */
.L_x_13418:
[----:B------:R-:W-:Y:S05]  /*bb30*/  BSYNC B2 ;  /* 0x0000000000027941 */ /* 0x000fea0003800000 */
.L_x_13417:
        /* <DEDUP_REMOVED lines=44> */
.L_x_13416:
[----:B------:R-:W-:Y:S05]  /*be00*/  BSYNC B1 ;  /* 0x0000000000017941 */ /* 0x000fea0003800000 */
.L_x_13415:
        /* <DEDUP_REMOVED lines=10> */
.L_x_13411:
[----:B------:R-:W-:Y:S05]  /*beb0*/  BSYNC B0 ;  /* 0x0000000000007941 */ /* 0x000fea0003800000 */
.L_x_13410:
        /* <DEDUP_REMOVED lines=18> */
.L_x_13422:
[----:B------:R-:W-:Y:S02]  /*bfe0*/  MOV R111, R116 ;  /* 0x00000074006f7202 */ /* 0x000fe40000000f00 */
.L_x_13423:
[----:B------:R-:W-:Y:S05]  /*bff0*/  BSYNC B1 ;  /* 0x0000000000017941 */ /* 0x000fea0003800000 */
.L_x_13421:
        /* <DEDUP_REMOVED lines=16> */
.L_x_13427:
[----:B------:R-:W-:Y:S05]  /*c100*/  BSYNC B2 ;  /* 0x0000000000027941 */ /* 0x000fea0003800000 */
.L_x_13426:
        /* <DEDUP_REMOVED lines=44> */
.L_x_13425:
[----:B------:R-:W-:Y:S05]  /*c3d0*/  BSYNC B1 ;  /* 0x0000000000017941 */ /* 0x000fea0003800000 */
.L_x_13424:
[----:B------:R0:W1:Y:S01]  /*c3e0*/  I2F.U32 R110, R111 ;  /* 0x0000006f006e7306 */ /* 0x0000620000201000 */
[----:B------:R-:W-:Y:S01]  /*c3f0*/  IMAD.MOV.U32 R137, RZ, RZ, 0x2f800000 ;  /* 0x2f800000ff897424 */ /* 0x000fe200078e00ff */
[----:B0-----:R-:W-:-:S05]  /*c400*/  PRMT R111, RZ, 0x5410, R79 ;  /* 0x00005410ff6f7816 */ /* 0x001fca000000004f */
[----:B------:R-:W-:Y:S02]  /*c410*/  FMUL.FTZ R126, R111, c[0x0][0x1ec] ;  /* 0x00007b006f7e7a20 */ /* 0x000fe40000410000 */
[----:B-1----:R-:W-:-:S05]  /*c420*/  FFMA.FTZ R110, R110, R137, 1.1641532182693481445e-10 ;  /* 0x2f0000006e6e7423 */ /* 0x002fca0000010089 */
[----:B------:R-:W-:Y:S01]  /*c430*/  FSETP.GTU.FTZ.AND P1, PT, R110, c[0x0][0x1e4], PT ;  /* 0x000079006e007a0b */ /* 0x000fe20003f3c000 */
[----:B------:R-:W-:-:S03]  /*c440*/  FMUL.FTZ R110, R126, c[0x0][0x1e8] ;  /* 0x00007a007e6e7a20 */ /* 0x000fc60000410000 */
[----:B------:R-:W-:Y:S02]  /*c450*/  SEL R126, RZ, 0x1, P1 ;  /* 0x00000001ff7e7807 */ /* 0x000fe40000800000 */
[----:B------:R-:W-:-:S05]  /*c460*/  FSEL R110, R110, RZ, !P1 ;  /* 0x000000ff6e6e7208 */ /* 0x000fca0004800000 */
[----:B------:R-:W-:Y:S02]  /*c470*/  @P0 FADD.FTZ R110, R74, R110 ;  /* 0x0000006e4a6e0221 */ /* 0x000fe40000010000 */
.L_x_13420:
[----:B------:R-:W-:Y:S05]  /*c480*/  BSYNC B0 ;  /* 0x0000000000007941 */ /* 0x000fea0003800000 */
.L_x_13419:
        /* <DEDUP_REMOVED lines=18> */
.L_x_13431:
[----:B------:R-:W-:Y:S02]  /*c5b0*/  MOV R134, R116 ;  /* 0x0000007400867202 */ /* 0x000fe40000000f00 */
.L_x_13432:
[----:B------:R-:W-:Y:S05]  /*c5c0*/  BSYNC B1 ;  /* 0x0000000000017941 */ /* 0x000fea0003800000 */
.L_x_13430:
        /* <DEDUP_REMOVED lines=16> */
.L_x_13436:
[----:B------:R-:W-:Y:S05]  /*c6d0*/  BSYNC B2 ;  /* 0x0000000000027941 */ /* 0x000fea0003800000 */
.L_x_13435:
        /* <DEDUP_REMOVED lines=44> */
.L_x_13434:
[----:B------:R-:W-:Y:S05]  /*c9a0*/  BSYNC B1 ;  /* 0x0000000000017941 */ /* 0x000fea0003800000 */
.L_x_13433:
[----:B------:R-:W0:Y:S01]  /*c9b0*/  I2F.U32 R111, R134 ;  /* 0x00000086006f7306 */ /* 0x000e220000201000 */
[----:B------:R-:W-:Y:S01]  /*c9c0*/  IMAD.MOV.U32 R136, RZ, RZ, 0x2f800000 ;  /* 0x2f800000ff887424 */ /* 0x000fe200078e00ff */
[----:B------:R-:W-:-:S05]  /*c9d0*/  PRMT R127, RZ, 0x7610, R79 ;  /* 0x00007610ff7f7816 */ /* 0x000fca000000004f */
[----:B------:R-:W-:Y:S02]  /*c9e0*/  FMUL.FTZ R127, R127, c[0x0][0x1ec] ;  /* 0x00007b007f7f7a20 */ /* 0x000fe40000410000 */
[----:B0-----:R-:W-:-:S05]  /*c9f0*/  FFMA.FTZ R111, R111, R136, 1.1641532182693481445e-10 ;  /* 0x2f0000006f6f7423 */ /* 0x001fca0000010088 */
[----:B------:R-:W-:Y:S01]  /*ca00*/  FSETP.GTU.FTZ.AND P1, PT, R111, c[0x0][0x1e4], PT ;  /* 0x000079006f007a0b */ /* 0x000fe20003f3c000 */
[----:B------:R-:W-:-:S03]  /*ca10*/  FMUL.FTZ R111, R127, c[0x0][0x1e8] ;  /* 0x00007a007f6f7a20 */ /* 0x000fc60000410000 */
[----:B------:R-:W-:Y:S02]  /*ca20*/  SEL R127, RZ, 0x1, P1 ;  /* 0x00000001ff7f7807 */ /* 0x000fe40000800000 */
[----:B------:R-:W-:-:S05]  /*ca30*/  FSEL R111, R111, RZ, !P1 ;  /* 0x000000ff6f6f7208 */ /* 0x000fca0004800000 */
[----:B------:R-:W-:Y:S02]  /*ca40*/  @P0 FADD.FTZ R111, R75, R111 ;  /* 0x0000006f4b6f0221 */ /* 0x000fe40000010000 */
.L_x_13429:
[----:B------:R-:W-:Y:S05]  /*ca50*/  BSYNC B0 ;  /* 0x0000000000007941 */ /* 0x000fea0003800000 */
.L_x_13428:
[----:B------:R-:W-:Y:S01]  /*ca60*/  FADD.FTZ R134, RZ, R80 ;  /* 0x00000050ff867221 */ /* 0x000fe20000010000 */
[----:B------:R-:W-:Y:S01]  /*ca70*/  BSSY B0, `(.L_x_13437) ;  /* 0x000003b000007945 */ /* 0x000fe20003800000 */
[----:B------:R-:W-:Y:S02]  /*ca80*/  LOP3.LUT P0, RZ, R0, 0x1f, RZ, 0xc0, !PT ;  /* 0x0000001f00ff7812 */ /* 0x000fe4000780c0ff */
        /* <DEDUP_REMOVED lines=27> */
[----:B------:R-:W-:Y:S01]  /*cc40*/  IMAD.WIDE.U32 R134, R133, R130, c[0x0][0x188] ;  /* 0x0000620085867625 */ /* 0x000fe200078e0082 */
[----:B------:R-:W-:-:S03]  /*cc50*/  SHF.R.U32.HI R130, RZ, 0x5, R0 ;  /* 0x00000005ff827819 */ /* 0x000fc60000011600 */
[----:B------:R-:W-:Y:S01]  /*cc60*/  FADD.FTZ R133, R136, R107 ;  /* 0x0000006b88857221 */ /* 0x000fe20000010000 */
[----:B------:R0:W-:Y:S01]  /*cc70*/  STG.E.128 [R134.64], R104 ;  /* 0x0000006886007986 */ /* 0x0001e2000c101d06 */
[----:B------:R-:W-:Y:S02]  /*cc80*/  LOP3.LUT R130, R130, 0x7fffffc, RZ, 0xc0, !PT ;  /* 0x07fffffc82827812 */ /* 0x000fe400078ec0ff */
[----:B------:R-:W-:Y:S01]  /*cc90*/  FADD.FTZ R136, R133, R108 ;  /* 0x0000006c85887221 */ /* 0x000fe20000010000 */
[----:B------:R0:W-:Y:S03]  /*cca0*/  STG.E.128 [R134.64+0x10], R108 ;  /* 0x0000106c86007986 */ /* 0x0001e6000c101d06 */
        /* <DEDUP_REMOVED lines=23> */
.L_x_13438:
[----:B------:R-:W-:Y:S05]  /*ce20*/  BSYNC B0 ;  /* 0x0000000000007941 */ /* 0x000fea0003800000 */
.L_x_13437:
[----:B------:R-:W-:Y:S01]  /*ce30*/  @!P1 IADD3 R130, R130, 0x4, RZ ;  /* 0x0000000482829810 */ /* 0x000fe20007ffe0ff */
[----:B------:R-:W-:Y:S01]  /*ce40*/  FADD.FTZ R138, R140, R111 ;  /* 0x0000006f8c8a7221 */ /* 0x000fe20000010000 */
[----:B------:R-:W-:Y:S05]  /*ce50*/  BRA.DIV ~URZ, `(.L_x_13439) ;  /* 0x000012227f007947 */ /* 0x000fea000b800000 */
[----:B0-----:R0:W1:Y:S02]  /*ce60*/  SHFL.BFLY PT, R132, R138, 0x1, 0x1f ;  /* 0x0c201f008a847f89 */ /* 0x00106400000e0000 */
.L_x_13445:
        /* <DEDUP_REMOVED lines=84> */
.L_x_13446:
        /* <DEDUP_REMOVED lines=18> */
[----:B------:R-:W-:Y:S01]  /*d4d0*/  LOP3.LUT P0, RZ, R135, 0x1f, R0, 0xf8, !PT ;  /* 0x0000001f87ff7812 */ /* 0x000fe2000780f800 */
[----:B-1----:R-:W-:Y:S01]  /*d4e0*/  IMAD.IADD R136, R139, 0x1, R130 ;  /* 0x000000018b887824 */ /* 0x002fe200078e0282 */
[----:B------:R-:W-:Y:S04]  /*d4f0*/  I2F R142, R139 ;  /* 0x0000008b008e7306 */ /* 0x000fe80000201400 */
[----:B------:R-:W-:Y:S04]  /*d500*/  SHFL.DOWN PT, R145, R136, 0x1, 0x1f ;  /* 0x08201f0088917f89 */ /* 0x000fe800000e0000 */
[----:B0-----:R-:W2:Y:S08]  /*d510*/  I2F R138, R136 ;  /* 0x00000088008a7306 */ /* 0x001eb00000201400 */
[----:B--2---:R-:W0:Y:S01]  /*d520*/  MUFU.RCP R137, R138 ;  /* 0x0000008a00897308 */ /* 0x004e220000001000 */
[----:B---3--:R-:W1:Y:S04]  /*d530*/  SHFL.DOWN PT, R141, R132, 0x2, 0x1f ;  /* 0x08401f00848d7f89 */ /* 0x008e6800000e0000 */
[----:B------:R-:W2:Y:S01]  /*d540*/  SHFL.DOWN PT, R134, R133, 0x2, 0x1f ;  /* 0x08401f0085867f89 */ /* 0x000ea200000e0000 */
[----:B-1----:R-:W-:-:S02]  /*d550*/  FMUL.FTZ R143, R141, R142 ;  /* 0x0000008e8d8f7220 */ /* 0x002fc40000410000 */
[----:B------:R-:W-:Y:S02]  /*d560*/  FADD.FTZ R141, -R141, R132 ;  /* 0x000000848d8d7221 */ /* 0x000fe40000010100 */
[----:B------:R-:W-:Y:S01]  /*d570*/  FFMA.FTZ R144, R140, R132, R143 ;  /* 0x000000848c907223 */ /* 0x000fe2000001008f */
[----:B------:R-:W-:Y:S01]  /*d580*/  IADD3 R132, R136, R145, RZ ;  /* 0x0000009188847210 */ /* 0x000fe20007ffe0ff */
[----:B------:R-:W-:Y:S01]  /*d590*/  FMUL.FTZ R141, R141, R141 ;  /* 0x0000008d8d8d7220 */ /* 0x000fe20000410000 */
[----:B------:R-:W-:Y:S01]  /*d5a0*/  I2F R145, R145 ;  /* 0x0000009100917306 */ /* 0x000fe20000201400 */
[----:B0-----:R-:W-:Y:S02]  /*d5b0*/  FMUL.FTZ R143, R137, R144 ;  /* 0x00000090898f7220 */ /* 0x001fe40000410000 */
        /* <DEDUP_REMOVED lines=14> */
[----:B--2---:R-:W-:Y:S01]  /*d6a0*/  FADD.FTZ R133, R134, R133 ;  /* 0x0000008586857221 */ /* 0x004fe20000010000 */
[C---:B------:R-:W-:Y:S01]  /*d6b0*/  @!P0 LEA R134, P3, R2.reuse, c[0x0][0x1a8], 0x2 ;  /* 0x00006a0002868a11 */ /* 0x040fe200078610ff */
[----:B------:R-:W-:Y:S02]  /*d6c0*/  FMUL.FTZ R137, R137, R145 ;  /* 0x0000009189897220 */ /* 0x000fe40000410000 */
[----:B------:R-:W0:Y:S01]  /*d6d0*/  SHFL.IDX PT, R139, R139, RZ, 0x1f ;  /* 0x00001fff8b8b7589 */ /* 0x000e2200000e0000 */
[----:B------:R-:W-:Y:S01]  /*d6e0*/  IMAD.MOV.U32 R132, RZ, RZ, c[0x0][0x1e0] ;  /* 0x00007800ff847624 */ /* 0x000fe200078e00ff */
[----:B------:R-:W-:Y:S01]  /*d6f0*/  @!P0 LEA.HI.X R135, R2, c[0x0][0x1ac], R131, 0x2, P3 ;  /* 0x00006b0002878a11 */ /* 0x000fe200018f1483 */
[----:B------:R-:W-:-:S06]  /*d700*/  FFMA.FTZ R137, R136, R137, R133 ;  /* 0x0000008988897223 */ /* 0x000fcc0000010085 */
[----:B------:R-:W1:Y:S01]  /*d710*/  SHFL.IDX PT, R137, R137, RZ, 0x1f ;  /* 0x00001fff89897589 */ /* 0x000e6200000e0000 */
[----:B0-----:R-:W-:-:S05]  /*d720*/  FMUL.FTZ R130, R139, R139 ;  /* 0x0000008b8b827220 */ /* 0x001fca0000410000 */
[----:B------:R-:W-:Y:S01]  /*d730*/  FSEL R133, R130, RZ, P1 ;  /* 0x000000ff82857208 */ /* 0x000fe20000800000 */
[----:B-1----:R-:W-:Y:S01]  /*d740*/  FFMA.FTZ R130, R137, R132, c[0x0][0x228] ;  /* 0x00008a0089827623 */ /* 0x002fe20000010084 */
[----:B------:R-:W-:-:S03]  /*d750*/  @!P0 LEA R132, P2, R2, c[0x0][0x1a0], 0x2 ;  /* 0x0000680002848a11 */ /* 0x000fc600078410ff */
[----:B------:R-:W-:Y:S01]  /*d760*/  FADD.FTZ R130, R130, R133 ;  /* 0x0000008582827221 */ /* 0x000fe20000010000 */
[----:B------:R-:W-:-:S05]  /*d770*/  @!P0 LEA.HI.X R133, R2, c[0x0][0x1a4], R131, 0x2, P2 ;  /* 0x0000690002858a11 */ /* 0x000fca00010f1483 */
[----:B------:R-:W0:Y:S01]  /*d780*/  MUFU.RSQ R130, R130 ;  /* 0x0000008200827308 */ /* 0x000e220000001400 */
        /* <DEDUP_REMOVED lines=11> */
[C---:B------:R-:W-:Y:S01]  /*d840*/  FADD.FTZ R131, -R132.reuse, R83 ;  /* 0x0000005384837221 */ /* 0x040fe20000010100 */
[----:B------:R-:W-:Y:S01]  /*d850*/  SHF.R.S32.HI R91, RZ, 0x1f, R80 ;  /* 0x0000001fff5b7819 */ /* 0x000fe20000011450 */
[----:B------:R-:W-:-:S02]  /*d860*/  FADD.FTZ R81, -R132, R81 ;  /* 0x0000005184517221 */ /* 0x000fc40000010100 */
[C---:B------:R-:W-:Y:S01]  /*d870*/  FADD.FTZ R143, -R132.reuse, R96 ;  /* 0x00000060848f7221 */ /* 0x040fe20000010100 */
[----:B------:R-:W-:Y:S01]  /*d880*/  LEA.HI R96, R91, R80, RZ, 0x3 ;  /* 0x000000505b607211 */ /* 0x000fe200078f18ff */
[----:B------:R-:W-:Y:S01]  /*d890*/  FADD.FTZ R157, -R132, R104 ;  /* 0x00000068849d7221 */ /* 0x000fe20000010100 */
[----:B------:R-:W-:Y:S01]  /*d8a0*/  LOP3.LUT R104, R0, 0x7f, RZ, 0xc0, !PT ;  /* 0x0000007f00687812 */ /* 0x000fe200078ec0ff */
[C---:B------:R-:W-:Y:S02]  /*d8b0*/  FMUL.FTZ R145, R130.reuse, R145 ;  /* 0x0000009182917220 */ /* 0x040fe40000410000 */
[----:B------:R-:W-:Y:S01]  /*d8c0*/  FMUL.FTZ R80, R130, R131 ;  /* 0x0000008382507220 */ /* 0x000fe20000410000 */
[----:B------:R-:W-:Y:S01]  /*d8d0*/  LEA.HI.SX32 R96, R96, R104, 0x1d ;  /* 0x0000006860607211 */ /* 0x000fe200078feaff */
[C---:B------:R-:W-:Y:S02]  /*d8e0*/  FADD.FTZ R83, -R132.reuse, R84 ;  /* 0x0000005484537221 */ /* 0x040fe40000010100 */
[----:B------:R-:W-:-:S02]  /*d8f0*/  FADD.FTZ R147, -R132, R85 ;  /* 0x0000005584937221 */ /* 0x000fc40000010100 */
[C---:B------:R-:W-:Y:S02]  /*d900*/  FMUL.FTZ R133, R130.reuse, R133 ;  /* 0x0000008582857220 */ /* 0x040fe40000410000 */
[----:B------:R-:W-:Y:S02]  /*d910*/  FMUL.FTZ R82, R130, R81 ;  /* 0x0000005182527220 */ /* 0x000fe40000410000 */
[C---:B------:R-:W-:Y:S02]  /*d920*/  FADD.FTZ R85, -R132.reuse, R86 ;  /* 0x0000005684557221 */ /* 0x040fe40000010100 */
[C---:B------:R-:W-:Y:S02]  /*d930*/  FADD.FTZ R151, -R132.reuse, R88 ;  /* 0x0000005884977221 */ /* 0x040fe40000010100 */
[C---:B------:R-:W-:Y:S02]  /*d940*/  FADD.FTZ R89, -R132.reuse, R89 ;  /* 0x0000005984597221 */ /* 0x040fe40000010100 */
[----:B------:R-:W-:-:S02]  /*d950*/  FADD.FTZ R137, -R132, R90 ;  /* 0x0000005a84897221 */ /* 0x000fc40000010100 */
[----:B------:R-:W-:Y:S02]  /*d960*/  FADD.FTZ R93, -R132, R93 ;  /* 0x0000005d845d7221 */ /* 0x000fe40000010100 */
[----:B------:R-:W-:Y:S02]  /*d970*/  FFMA.FTZ R81, R34, R145, R66 ;  /* 0x0000009122517223 */ /* 0x000fe40000010042 */
[----:B------:R-:W-:Y:S02]  /*d980*/  FFMA.FTZ R80, R35, R80, R67 ;  /* 0x0000005023507223 */ /* 0x000fe40000010043 */
[C---:B------:R-:W-:Y:S02]  /*d990*/  FADD.FTZ R139, -R132.reuse, R92 ;  /* 0x0000005c848b7221 */ /* 0x040fe40000010100 */
[----:B------:R-:W-:Y:S01]  /*d9a0*/  FADD.FTZ R97, -R132, R97 ;  /* 0x0000006184617221 */ /* 0x000fe20000010100 */
[----:B------:R-:W-:Y:S01]  /*d9b0*/  F2FP.BF16.PACK_AB R81, R80, R81 ;  /* 0x000000515051723e */ /* 0x000fe200000010ff */
[----:B------:R-:W-:-:S02]  /*d9c0*/  FADD.FTZ R101, -R132, R101 ;  /* 0x0000006584657221 */ /* 0x000fc40000010100 */
[----:B------:R-:W-:Y:S02]  /*d9d0*/  FADD.FTZ R159, -R132, R105 ;  /* 0x00000069849f7221 */ /* 0x000fe40000010100 */
[----:B------:R-:W-:Y:S02]  /*d9e0*/  FMUL.FTZ R83, R130, R83 ;  /* 0x0000005382537220 */ /* 0x000fe40000410000 */
[----:B------:R-:W-:Y:S02]  /*d9f0*/  FFMA.FTZ R133, R32, R133, R64 ;  /* 0x0000008520857223 */ /* 0x000fe40000010040 */
[----:B------:R-:W-:Y:S02]  /*da00*/  FFMA.FTZ R104, R33, R82, R65 ;  /* 0x0000005221687223 */ /* 0x000fe40000010041 */
[C---:B------:R-:W-:Y:S02]  /*da10*/  FADD.FTZ R135, -R132.reuse, R98 ;  /* 0x0000006284877221 */ /* 0x040fe40000010100 */
[----:B------:R-:W-:Y:S01]  /*da20*/  FADD.FTZ R99, -R132, R99 ;  /* 0x0000006384637221 */ /* 0x000fe20000010100 */
[----:B------:R-:W-:Y:S01]  /*da30*/  F2FP.BF16.PACK_AB R80, R104, R133 ;  /* 0x000000856850723e */ /* 0x000fe200000010ff */
[----:B------:R-:W-:-:S02]  /*da40*/  FADD.FTZ R153, -R132, R100 ;  /* 0x0000006484997221 */ /* 0x000fc40000010100 */
[C---:B------:R-:W-:Y:S02]  /*da50*/  FADD.FTZ R161, -R132.reuse, R106 ;  /* 0x0000006a84a17221 */ /* 0x040fe40000010100 */
[----:B------:R-:W-:Y:S02]  /*da60*/  FADD.FTZ R107, -R132, R107 ;  /* 0x0000006b846b7221 */ /* 0x000fe40000010100 */
[----:B------:R-:W-:Y:S02]  /*da70*/  FMUL.FTZ R105, R130, R85 ;  /* 0x0000005582697220 */ /* 0x000fe40000410000 */
[C---:B------:R-:W-:Y:S02]  /*da80*/  FADD.FTZ R163, -R132.reuse, R108 ;  /* 0x0000006c84a37221 */ /* 0x040fe40000010100 */
[----:B------:R-:W-:Y:S02]  /*da90*/  FADD.FTZ R109, -R132, R109 ;  /* 0x0000006d846d7221 */ /* 0x000fe40000010100 */
[----:B------:R-:W-:-:S02]  /*daa0*/  FMUL.FTZ R85, R130, R151 ;  /* 0x0000009782557220 */ /* 0x000fc40000410000 */
[----:B------:R-:W-:Y:S02]  /*dab0*/  FMUL.FTZ R84, R130, R89 ;  /* 0x0000005982547220 */ /* 0x000fe40000410000 */
[C---:B------:R-:W-:Y:S02]  /*dac0*/  FADD.FTZ R129, -R132.reuse, R102 ;  /* 0x0000006684817221 */ /* 0x040fe40000010100 */
[----:B------:R-:W-:Y:S02]  /*dad0*/  FADD.FTZ R155, -R132, R103 ;  /* 0x00000067849b7221 */ /* 0x000fe40000010100 */
[C---:B------:R-:W-:Y:S02]  /*dae0*/  FMUL.FTZ R91, R130.reuse, R137 ;  /* 0x00000089825b7220 */ /* 0x040fe40000410000 */
[C---:B------:R-:W-:Y:S02]  /*daf0*/  FMUL.FTZ R86, R130.reuse, R87 ;  /* 0x0000005782567220 */ /* 0x040fe40000410000 */
[----:B------:R-:W-:-:S02]  /*db00*/  FMUL.FTZ R90, R130, R93 ;  /* 0x0000005d825a7220 */ /* 0x000fc40000410000 */
[----:B------:R-:W-:Y:S02]  /*db10*/  FADD.FTZ R141, -R132, R94 ;  /* 0x0000005e848d7221 */ /* 0x000fe40000010100 */
[C---:B------:R-:W-:Y:S02]  /*db20*/  FMUL.FTZ R103, R130.reuse, R139 ;  /* 0x0000008b82677220 */ /* 0x040fe40000410000 */
[C---:B------:R-:W-:Y:S02]  /*db30*/  FMUL.FTZ R93, R130.reuse, R143 ;  /* 0x0000008f825d7220 */ /* 0x040fe40000410000 */
[C---:B------:R-:W-:Y:S02]  /*db40*/  FMUL.FTZ R88, R130.reuse, R97 ;  /* 0x0000006182587220 */ /* 0x040fe40000410000 */
[----:B------:R-:W-:Y:S02]  /*db50*/  FMUL.FTZ R102, R130, R101 ;  /* 0x0000006582667220 */ /* 0x000fe40000410000 */
[----:B------:R-:W-:-:S02]  /*db60*/  FFMA.FTZ R82, R28, R83, R60 ;  /* 0x000000531c527223 */ /* 0x000fc4000001003c */
[C---:B------:R-:W-:Y:S02]  /*db70*/  FMUL.FTZ R89, R130.reuse, R135 ;  /* 0x0000008782597220 */ /* 0x040fe40000410000 */
[C---:B------:R-:W-:Y:S02]  /*db80*/  FMUL.FTZ R94, R130.reuse, R99 ;  /* 0x00000063825e7220 */ /* 0x040fe40000410000 */
[C---:B------:R-:W-:Y:S02]  /*db90*/  FMUL.FTZ R153, R130.reuse, R153 ;  /* 0x0000009982997220 */ /* 0x040fe40000410000 */
[C---:B------:R-:W-:Y:S02]  /*dba0*/  FMUL.FTZ R101, R130.reuse, R161 ;  /* 0x000000a182657220 */ /* 0x040fe40000410000 */
[----:B------:R-:W-:Y:S02]  /*dbb0*/  FMUL.FTZ R98, R130, R107 ;  /* 0x0000006b82627220 */ /* 0x000fe40000410000 */
[----:B------:R-:W-:-:S02]  /*dbc0*/  FFMA.FTZ R83, R30, R105, R62 ;  /* 0x000000691e537223 */ /* 0x000fc4000001003e */
[C---:B------:R-:W-:Y:S02]  /*dbd0*/  FMUL.FTZ R99, R130.reuse, R163 ;  /* 0x000000a382637220 */ /* 0x040fe40000410000 */
[----:B------:R-:W-:Y:S02]  /*dbe0*/  FMUL.FTZ R100, R130, R109 ;  /* 0x0000006d82647220 */ /* 0x000fe40000410000 */
[----:B------:R-:W-:Y:S02]  /*dbf0*/  FFMA.FTZ R104, R24, R85, R56 ;  /* 0x0000005518687223 */ /* 0x000fe40000010038 */
[----:B------:R-:W-:Y:S02]  /*dc00*/  FFMA.FTZ R105, R25, R84, R57 ;  /* 0x0000005419697223 */ /* 0x000fe40000010039 */
[----:B------:R-:W-:Y:S02]  /*dc10*/  FADD.FTZ R95, -R132, R95 ;  /* 0x0000005f845f7221 */ /* 0x000fe40000010100 */
[----:B------:R-:W-:-:S02]  /*dc20*/  FFMA.FTZ R85, R26, R91, R58 ;  /* 0x0000005b1a557223 */ /* 0x000fc4000001003a */
[----:B------:R-:W-:Y:S02]  /*dc30*/  FFMA.FTZ R84, R27, R86, R59 ;  /* 0x000000561b547223 */ /* 0x000fe4000001003b */
[----:B------:R-:W-:Y:S02]  /*dc40*/  FADD.FTZ R165, -R132, R110 ;  /* 0x0000006e84a57221 */ /* 0x000fe40000010100 */
[----:B------:R-:W-:Y:S01]  /*dc50*/  FFMA.FTZ R86, R20, R103, R52 ;  /* 0x0000006714567223 */ /* 0x000fe20000010034 */
[----:B------:R-:W-:Y:S01]  /*dc60*/  F2FP.BF16.PACK_AB R85, R84, R85 ;  /* 0x000000555455723e */ /* 0x000fe200000010ff */
[----:B------:R-:W-:Y:S01]  /*dc70*/  FFMA.FTZ R91, R21, R90, R53 ;  /* 0x0000005a155b7223 */ /* 0x000fe20000010035 */
[----:B------:R-:W-:Y:S01]  /*dc80*/  F2FP.BF16.PACK_AB R84, R105, R104 ;  /* 0x000000686954723e */ /* 0x000fe200000010ff */
[----:B------:R-:W-:Y:S02]  /*dc90*/  FFMA.FTZ R93, R16, R93, R48 ;  /* 0x0000005d105d7223 */ /* 0x000fe40000010030 */
[----:B------:R-:W-:Y:S01]  /*dca0*/  FFMA.FTZ R88, R17, R88, R49 ;  /* 0x0000005811587223 */ /* 0x000fe20000010031 */
[----:B------:R-:W-:Y:S01]  /*dcb0*/  F2FP.BF16.PACK_AB R86, R91, R86 ;  /* 0x000000565b56723e */ /* 0x000fe200000010ff */
[----:B------:R-:W-:-:S02]  /*dcc0*/  FADD.FTZ R111, -R132, R111 ;  /* 0x0000006f846f7221 */ /* 0x000fc40000010100 */
[----:B------:R-:W-:Y:S01]  /*dcd0*/  FMUL.FTZ R97, R130, R157 ;  /* 0x0000009d82617220 */ /* 0x000fe20000410000 */
[----:B------:R-:W-:Y:S01]  /*dce0*/  F2FP.BF16.PACK_AB R88, R88, R93 ;  /* 0x0000005d5858723e */ /* 0x000fe200000010ff */
[----:B------:R-:W-:Y:S02]  /*dcf0*/  FMUL.FTZ R92, R130, R159 ;  /* 0x0000009f825c7220 */ /* 0x000fe40000410000 */
[----:B------:R-:W-:Y:S02]  /*dd00*/  FFMA.FTZ R90, R12, R153, R44 ;  /* 0x000000990c5a7223 */ /* 0x000fe4000001002c */
[----:B------:R-:W-:Y:S01]  /*dd10*/  FFMA.FTZ R103, R13, R102, R45 ;  /* 0x000000660d677223 */ /* 0x000fe2000001002d */
[----:B------:R-:W-:Y:S01]  /*dd20*/  IADD3 R102, R96, 0x180, RZ ;  /* 0x0000018060667810 */ /* 0x000fe20007ffe0ff */
[----:B------:R-:W-:Y:S02]  /*dd30*/  FFMA.FTZ R89, R18, R89, R50 ;  /* 0x0000005912597223 */ /* 0x000fe40000010032 */
[----:B------:R-:W-:Y:S01]  /*dd40*/  FFMA.FTZ R94, R19, R94, R51 ;  /* 0x0000005e135e7223 */ /* 0x000fe20000010033 */
[----:B------:R-:W-:Y:S01]  /*dd50*/  F2FP.BF16.PACK_AB R90, R103, R90 ;  /* 0x0000005a675a723e */ /* 0x000fe200000010ff */
[----:B------:R-:W-:-:S02]  /*dd60*/  FFMA.FTZ R101, R10, R101, R42 ;  /* 0x000000650a657223 */ /* 0x000fc4000001002a */
[----:B------:R-:W-:Y:S01]  /*dd70*/  FFMA.FTZ R98, R11, R98, R43 ;  /* 0x000000620b627223 */ /* 0x000fe2000001002b */
[----:B------:R-:W-:Y:S01]  /*dd80*/  F2FP.BF16.PACK_AB R89, R94, R89 ;  /* 0x000000595e59723e */ /* 0x000fe200000010ff */
[C---:B------:R-:W-:Y:S02]  /*dd90*/  FMUL.FTZ R106, R130.reuse, R147 ;  /* 0x00000093826a7220 */ /* 0x040fe40000410000 */
[----:B------:R-:W-:Y:S01]  /*dda0*/  FMUL.FTZ R108, R130, R149 ;  /* 0x00000095826c7220 */ /* 0x000fe20000410000 */
[----:B------:R-:W-:Y:S01]  /*ddb0*/  F2FP.BF16.PACK_AB R93, R98, R101 ;  /* 0x00000065625d723e */ /* 0x000fe200000010ff */
[----:B------:R-:W-:Y:S01]  /*ddc0*/  FFMA.FTZ R99, R4, R99, R36 ;  /* 0x0000006304637223 */ /* 0x000fe20000010024 */
[----:B------:R-:W-:Y:S01]  /*ddd0*/  IADD3 R98, R96, 0x80, RZ ;  /* 0x0000008060627810 */ /* 0x000fe20007ffe0ff */
[----:B------:R-:W-:Y:S02]  /*dde0*/  FFMA.FTZ R100, R5, R100, R37 ;  /* 0x0000006405647223 */ /* 0x000fe40000010025 */
[----:B------:R-:W-:-:S02]  /*ddf0*/  FMUL.FTZ R141, R130, R141 ;  /* 0x0000008d828d7220 */ /* 0x000fc40000410000 */
[----:B------:R-:W-:Y:S01]  /*de00*/  FMUL.FTZ R110, R130, R95 ;  /* 0x0000005f826e7220 */ /* 0x000fe20000410000 */
[----:B------:R-:W-:Y:S01]  /*de10*/  F2FP.BF16.PACK_AB R94, R100, R99 ;  /* 0x00000063645e723e */ /* 0x000fe200000010ff */
[----:B------:R-:W-:Y:S01]  /*de20*/  FMUL.FTZ R129, R130, R129 ;  /* 0x0000008182817220 */ /* 0x000fe20000410000 */
[----:B------:R-:W-:Y:S01]  /*de30*/  IADD3 R100, R96, 0x100, RZ ;  /* 0x0000010060647810 */ /* 0x000fe20007ffe0ff */
        /* <DEDUP_REMOVED lines=11> */
[----:B------:R-:W-:Y:S01]  /*def0*/  F2FP.BF16.PACK_AB R82, R87, R82 ;  /* 0x000000525752723e */ /* 0x000fe200000010ff */
[----:B------:R-:W-:-:S02]  /*df00*/  IMAD.MOV.U32 R103, RZ, RZ, 0x10 ;  /* 0x00000010ff677424 */ /* 0x000fc400078e00ff */
[----:B------:R-:W-:Y:S01]  /*df10*/  FFMA.FTZ R129, R14, R129, R46 ;  /* 0x000000810e817223 */ /* 0x000fe2000001002e */
[----:B------:R-:W-:Y:S01]  /*df20*/  F2FP.BF16.PACK_AB R87, R110, R141 ;  /* 0x0000008d6e57723e */ /* 0x000fe200000010ff */
[----:B------:R-:W-:Y:S02]  /*df30*/  FFMA.FTZ R132, R15, R132, R47 ;  /* 0x000000840f847223 */ /* 0x000fe4000001002f */
        /* <DEDUP_REMOVED lines=12> */
.L_x_13442:
[----:B-1----:R-:W-:Y:S05]  /*e000*/  BSYNC B0 ;  /* 0x0000000000007941 */ /* 0x002fea0003800000 */
.L_x_13441:
[----:B------:R-:W-:Y:S02]  /*e010*/  IADD3 R2, R2, c[0x0][0x160], RZ ;  /* 0x0000580002027a10 */ /* 0x000fe40007ffe0ff */
[----:B------:R-:W-:-:S02]  /*e020*/  LOP3.LUT P1, RZ, R119, 0xff, RZ, 0xc0, !PT ;  /* 0x000000ff77ff7812 */ /* 0x000fc4000782c0ff */
[----:B------:R-:W-:Y:S02]  /*e030*/  ISETP.GE.AND P0, PT, R2, c[0x0][0x164], PT ;  /* 0x0000590002007a0c */ /* 0x000fe40003f06270 */
[----:B------:R-:W-:-:S11]  /*e040*/  SEL R119, RZ, 0x1, P1 ;  /* 0x00000001ff777807 */ /* 0x000fd60000800000 */
[----:B0-----:R-:W-:Y:S01]  /*e050*/  @P0 CALL.REL.NOINC `(.L_x_13443) ;  /* 0x0000001000000944 */ /* 0x001fe20003c00000 */
[----:B------:R-:W-:Y:S05]  /*e060*/  BRA `(.L_x_13444) ;  /* 0xffff27c000007947 */ /* 0x000fea000383ffff */
.L_x_13443:
[----:B------:R-:W-:Y:S05]  /*e070*/  EXIT ;  /* 0x000000000000794d */ /* 0x000fea0003800000 */
.L_x_13439:
[----:B------:R-:W-:Y:S01]  /*e080*/  MOV R137, 0x1 ;  /* 0x0000000100897802 */ /* 0x000fe20000000f00 */
[----:B0-----:R-:W-:Y:S01]  /*e090*/  IMAD.MOV.U32 R133, RZ, RZ, 0x1f ;  /* 0x0000001fff857424 */ /* 0x001fe200078e00ff */
[----:B------:R-:W-:Y:S01]  /*e0a0*/  MOV R134, 0xe0d0 ;  /* 0x0000e0d000867802 */ /* 0x000fe20000000f00 */
[----:B------:R-:W-:Y:S02]  /*e0b0*/  IMAD.MOV.U32 R136, RZ, RZ, -0x1 ;  /* 0xffffffffff887424 */ /* 0x000fe400078e00ff */
[----:B------:R-:W-:Y:S05]  /*e0c0*/  CALL.REL.NOINC `($__internal_75_$__cuda_sm70_shflsync_bfly_p) ;  /* 0x0000079000007944 */ /* 0x000fea0003c00000 */
[----:B-1----:R-:W-:Y:S01]  /*e0d0*/  MOV R132, R137 ;  /* 0x0000008900847202 */ /* 0x002fe20000000f00 */
[----:B0-----:R-:W-:Y:S05]  /*e0e0*/  BRA `(.L_x_13445) ;  /* 0xffffed8000007947 */ /* 0x001fea000383ffff */
.L_x_13440:
[----:B------:R-:W-:Y:S01]  /*e0f0*/  IMAD.MOV.U32 R137, RZ, RZ, 0x2 ;  /* 0x00000002ff897424 */ /* 0x000fe200078e00ff */
[----:B------:R-:W-:Y:S01]  /*e100*/  MOV R136, 0xffffffff ;  /* 0xffffffff00887802 */ /* 0x000fe20000000f00 */
[----:B------:R-:W-:Y:S01]  /*e110*/  IMAD.MOV.U32 R133, RZ, RZ, 0x1f ;  /* 0x0000001fff857424 */ /* 0x000fe200078e00ff */
[----:B------:R-:W-:Y:S02]  /*e120*/  MOV R134, 0xe140 ;  /* 0x0000e14000867802 */ /* 0x000fe40000000f00 */
[----:B------:R-:W-:Y:S05]  /*e130*/  CALL.REL.NOINC `($__internal_75_$__cuda_sm70_shflsync_bfly_p) ;  /* 0x0000072000007944 */ /* 0x000fea0003c00000 */
[----:B01----:R-:W-:Y:S01]  /*e140*/  FADD.FTZ R138, R138, R137 ;  /* 0x000000898a8a7221 */ /* 0x003fe20000010000 */
[----:B------:R-:W-:Y:S01]  /*e150*/  MOV R136, 0xffffffff ;  /* 0xffffffff00887802 */ /* 0x000fe20000000f00 */
[----:B------:R-:W-:Y:S01]  /*e160*/  IMAD.MOV.U32 R137, RZ, RZ, 0x4 ;  /* 0x00000004ff897424 */ /* 0x000fe200078e00ff */
[----:B------:R-:W-:Y:S01]  /*e170*/  MOV R134, 0xe1a0 ;  /* 0x0000e1a000867802 */ /* 0x000fe20000000f00 */
[----:B------:R-:W-:-:S02]  /*e180*/  IMAD.MOV.U32 R133, RZ, RZ, 0x1f ;  /* 0x0000001fff857424 */ /* 0x000fc400078e00ff */
        /* <DEDUP_REMOVED lines=83> */
[----:B------:R-:W-:Y:S05]  /*e6c0*/  CALL.REL.NOINC `($__internal_75_$__cuda_sm70_shflsync_bfly_p) ;  /* 0x0000019000007944 */ /* 0x000fea0003c00000 */
[----:B01----:R-:W-:Y:S01]  /*e6d0*/  FADD.FTZ R138, R138, R137 ;  /* 0x000000898a8a7221 */ /* 0x003fe20000010000 */
[----:B------:R-:W-:Y:S01]  /*e6e0*/  MOV R136, 0xffffffff ;  /* 0xffffffff00887802 */ /* 0x000fe20000000f00 */
[----:B------:R-:W-:Y:S01]  /*e6f0*/  IMAD.MOV.U32 R137, RZ, RZ, 0x2 ;  /* 0x00000002ff897424 */ /* 0x000fe200078e00ff */
[----:B------:R-:W-:Y:S01]  /*e700*/  MOV R134, 0xe730 ;  /* 0x0000e73000867802 */ /* 0x000fe20000000f00 */
[----:B------:R-:W-:Y:S02]  /*e710*/  IMAD.MOV.U32 R133, RZ, RZ, 0x1f ;  /* 0x0000001fff857424 */ /* 0x000fe400078e00ff */
        /* <DEDUP_REMOVED lines=19> */
[----:B01----:R-:W-:Y:S05]  /*e850*/  BRA `(.L_x_13446) ;  /* 0xffffeb5000007947 */ /* 0x003fea000383ffff */
        .weak           $__internal_75_$__cuda_sm70_shflsync_bfly_p
        .type           $__internal_75_$__cuda_sm70_shflsync_bfly_p,@function
        .size           $__internal_75_$__cuda_sm70_shflsync_bfly_p,(.L_x_29139 - $__internal_75_$__cuda_sm70_shflsync_bfly_p)
$__internal_75_$__cuda_sm70_shflsync_bfly_p:
[----:B------:R-:W-:Y:S01]  /*e860*/  IMAD.MOV.U32 R135, RZ, RZ, 0x0 ;  /* 0x00000000ff877424 */ /* 0x000fe200078e00ff */
[----:B------:R-:W-:Y:S04]  /*e870*/  WARPSYNC R136 ;  /* 0x0000008800007348 */ /* 0x000fe80003800000 */
[----:B------:R0:W1:Y:S01]  /*e880*/  SHFL.BFLY PT, R137, R138, R137, R133 ;  /* 0x0c0000898a897389 */ /* 0x00006200000e0085 */
[----:B------:R-:W-:Y:S05]  /*e890*/  RET.REL.NODEC R134 `(_ZN10layer_norm13ln_fwd_kernelINS_13Kernel_traitsIf13__nv_bfloat16fS2_fjLj4096ELj1ELj1ELj4ELj16ENS_18Kernel_traits_baseILj4096EfS2_fS2_fjLj128EEEEELb1ELb0ELb1ELb1EEEvNS_9FwdParamsE) ;  /* 0xffff176086007950 */ /* 0x000fea0003c3ffff */
.L_x_13447:
        /* <DEDUP_REMOVED lines=14> */
.L_x_29139:


//--------------------- .text._ZN10layer_norm13ln_fwd_kernelINS_13Kernel_traitsIf13__nv_bfloat16fS2_fjLj4096ELj1ELj1ELj4ELj16ENS_18Kernel_traits_baseILj4096EfS2_fS2_fjLj128EEEEELb1ELb1ELb0ELb0EEEvNS_9FwdParamsE --------------------------
	.section	.text._ZN10layer_norm13ln_fwd_kernelINS_13Kernel_traitsIf13__nv_bfloat16fS2_fjLj4096ELj1ELj1ELj4ELj16ENS_18Kernel_traits_baseILj4096EfS2_fS2_fjLj128EEEEELb1ELb1ELb0ELb0EEEvNS_9FwdParamsE,"ax",@progbits
	.sectioninfo	@"SHI_REGISTERS=168"
	.align	128
        .global         _ZN10layer_norm13ln_fwd_kernelINS_13Kernel_traitsIf13__nv_bfloat16fS2_fjLj4096ELj1ELj1ELj4ELj16ENS_18Kernel_traits_baseILj4096EfS2_fS2_fjLj128EEEEELb1ELb1ELb0ELb0EEEvNS_9FwdParamsE
        .type           _ZN10layer_norm13ln_fwd_kernelINS_13Kernel_traitsIf13__nv_bfloat16fS2_fjLj4096ELj1ELj1ELj4ELj16ENS_18Kernel_traits_baseILj4096EfS2_fS2_fjLj128EEEEELb1ELb1ELb0ELb0EEEvNS_9FwdParamsE,@function
        .size           _ZN10layer_norm13ln_fwd_kernelINS_13Kernel_traitsIf13__nv_bfloat16fS2_fjLj4096ELj1ELj1ELj4ELj16ENS_18Kernel_traits_baseILj4096EfS2_fS2_fjLj128EEEEELb1ELb1ELb0ELb0EEEvNS_9FwdParamsE,(.L_x_29140 - _ZN10layer_norm13ln_fwd_kernelINS_13Kernel_traitsIf13__nv_bfloat16fS2_fjLj4096ELj1ELj1ELj4ELj16ENS_18Kernel_traits_baseILj4096EfS2_fS2_fjLj128EEEEELb1ELb1ELb0ELb0EEEvNS_9FwdParamsE)
        .other          _ZN10layer_norm13ln_fwd_kernelINS_13Kernel_traitsIf13__nv_bfloat16fS2_fjLj4096ELj1ELj1ELj4ELj16ENS_18Kernel_traits_baseILj4096EfS2_fS2_fjLj128EEEEELb1ELb1ELb0ELb0EEEvNS_9FwdParamsE,@"STO_CUDA_ENTRY STV_DEFAULT"
_ZN10layer_norm13ln_fwd_kernelINS_13Kernel_traitsIf13__nv_bfloat16fS2_fjLj4096ELj1ELj1ELj4ELj16ENS_18Kernel_traits_baseILj4096EfS2_fS2_fjLj128EEEEELb1ELb1ELb0ELb0EEEvNS_9FwdParamsE:
.text._ZN10layer_norm13ln_fwd_kernelINS_13Kernel_traitsIf13__nv_bfloat16fS2_fjLj4096ELj1ELj1ELj4ELj16ENS_18Kernel_traits_baseILj4096EfS2_fS2_fjLj128EEEEELb1ELb1ELb0ELb0EEEvNS_9FwdParamsE:
[----:B------:R-:W-:-:S04]  /*0000*/  IMAD.MOV.U32 R1, RZ, RZ, c[0x0][0x28] ;  /* 0x00000a00ff017624 */ /* 0x000fc800078e00ff */
[----:B------:R-:W-:Y:S01]  /*0010*/  ULDC.U8 UR4, c[0x0][0x244] ;  /* 0x0000910000047ab9 */ /* 0x000fe20000000000 */
[----:B------:R-:W-:Y:S01]  /*0020*/  IADD3 R1, R1, -0x8, RZ ;  /* 0xfffffff801017810 */ /* 0x000fe20007ffe0ff */
[----:B------:R-:W-:Y:S01]  /*0030*/  ULDC.64 UR6, c[0x0][0x118] ;  /* 0x0000460000067ab9 */ /* 0x000fe20000000a00 */
[----:B------:R-:W-:Y:S01]  /*0040*/  ISETP.NE.AND P0, PT, RZ, UR4, PT ;  /* 0x00000004ff007c0c */ /* 0x000fe2000bf05270 */
[----:B------:R-:W-:Y:S02]  /*0050*/  ULDC.64 UR4, c[0x0][0x230] ;  /* 0x00008c0000047ab9 */ /* 0x000fe40000000a00 */
[----:B------:R-:W-:Y:S02]  /*0060*/  IMAD.U32 R4, RZ, RZ, UR4 ;  /* 0x00000004ff047e24 */ /* 0x000fe4000f8e00ff */
[----:B------:R-:W-:Y:S01]  /*0070*/  IMAD.U32 R5, RZ, RZ, UR5 ;  /* 0x00000005ff057e24 */ /* 0x000fe2000f8e00ff */
[----:B------:R-:W-:Y:S01]  /*0080*/  MOV R6, c[0x0][0x238] ;  /* 0x00008e0000067a02 */ /* 0x000fe20000000f00 */
[----:B------:R-:W-:-:S06]  /*0090*/  IMAD.MOV.U32 R7, RZ, RZ, c[0x0][0x23c] ;  /* 0x00008f00ff077624 */ /* 0x000fcc00078e00ff */
[----:B------:R-:W2:Y:S04]  /*00a0*/  @P0 LDG.E.64 R4, [R4.64] ;  /* 0x0000000604040981 */ /* 0x000ea8000c1e1b00 */
[----:B------:R-:W3:Y:S01]  /*00b0*/  @P0 LDG.E.64 R2, [R6.64] ;  /* 0x0000000606020981 */ /* 0x000ee2000c1e1b00 */
[----:B------:R-:W-:Y:S03]  /*00c0*/  BSSY B0, `(.L_x_13448) ;  /* 0x0000061000007945 */ /* 0x000fe60003800000 */
[----:B------:R-:W0:Y:S04]  /*00d0*/  S2R R164, SR_TID.X ;  /* 0x0000000000a47919 */ /* 0x000e280000002100 */
[----:B------:R-:W1:Y:S01]  /*00e0*/  S2R R17, SR_CTAID.X ;  /* 0x0000000000117919 */ /* 0x000e620000002500 */
[----:B0-----:R-:W-:Y:S01]  /*00f0*/  LOP3.LUT R92, R164, 0x7f, RZ, 0xc0, !PT ;  /* 0x0000007fa45c7812 */ /* 0x001fe200078ec0ff */
[----:B--2---:R-:W0:Y:S01]  /*0100*/  @P0 R2UR UR4, R4 ;  /* 0x00000000040403c2 */ /* 0x004e2200000e0000 */
[----:B---3--:R-:W-:-:S07]  /*0110*/  @P0 IADD3 R6, P1, R2, c[0x0][0x240], RZ ;  /* 0x0000900002060a10 */ /* 0x008fce0007f3e0ff */
[----:B------:R2:W3:Y:S01]  /*0120*/  @P0 R2UR UR5, R5 ;  /* 0x00000000050503c2 */ /* 0x0004e200000e0000 */
[----:B------:R-:W-:Y:S02]  /*0130*/  @P0 IMAD.X R7, RZ, RZ, R3, P1 ;  /* 0x000000ffff070224 */ /* 0x000fe400008e0603 */
[----:B-1----:R-:W-:-:S03]  /*0140*/  IMAD R3, R17, c[0x0][0x0], R164 ;  /* 0x0000000011037a24 */ /* 0x002fc600078e02a4 */
[--C-:B------:R-:W-:Y:S01]  /*0150*/  SHF.R.U64 R2, R6, 0x2, R7.reuse ;  /* 0x0000000206027819 */ /* 0x100fe20000001207 */
[----:B------:R-:W-:Y:S01]  /*0160*/  IMAD.WIDE.U32 R10, R3, -0x326172a9, RZ ;  /* 0xcd9e8d57030a7825 */ /* 0x000fe200078e00ff */
[----:B------:R-:W-:-:S03]  /*0170*/  SHF.R.U32.HI R0, RZ, 0x2, R7 ;  /* 0x00000002ff007819 */ /* 0x000fc60000011607 */
[----:B------:R-:W-:Y:S01]  /*0180*/  IMAD.WIDE.U32 R8, R2, -0x2daee0ad, RZ ;  /* 0xd2511f5302087825 */ /* 0x000fe200078e00ff */
[----:B0-----:R-:W-:Y:S01]  /*0190*/  LOP3.LUT R7, R11, UR4, R0, 0x96, !PT ;  /* 0x000000040b077c12 */ /* 0x001fe2000f8e9600 */
[----:B------:R-:W-:Y:S02]  /*01a0*/  UIADD3 UR9, UR4, -0x61c88647, URZ ;  /* 0x9e3779b904097890 */ /* 0x000fe4000fffe03f */
[----:B------:R-:W-:Y:S02]  /*01b0*/  UIADD3 UR11, UR4, 0x3c6ef372, URZ ;  /* 0x3c6ef372040b7890 */ /* 0x000fe4000fffe03f */
[----:B--2---:R-:W-:Y:S01]  /*01c0*/  IMAD.WIDE.U32 R4, R7, -0x2daee0ad, RZ ;  /* 0xd2511f5307047825 */ /* 0x004fe200078e00ff */
[----:B------:R-:W-:Y:S01]  /*01d0*/  UIADD3 UR13, UR4, -0x255992d5, URZ ;  /* 0xdaa66d2b040d7890 */ /* 0x000fe2000fffe03f */
[----:B---3--:R-:W-:Y:S01]  /*01e0*/  LOP3.LUT R12, R9, UR5, RZ, 0x3c, !PT ;  /* 0x00000005090c7c12 */ /* 0x008fe2000f8e3cff */
[----:B------:R-:W-:Y:S01]  /*01f0*/  UIADD3 UR10, UR5, -0x4498517b, URZ ;  /* 0xbb67ae85050a7890 */ /* 0x000fe2000fffe03f */
[----:B------:R-:W-:Y:S01]  /*0200*/  IMAD.MOV.U32 R7, RZ, RZ, c[0x0][0x168] ;  /* 0x00005a00ff077624 */ /* 0x000fe200078e00ff */
        /* <DEDUP_REMOVED lines=32> */
[----:B------:R-:W-:Y:S02]  /*0410*/  SHF.R.S32.HI R5, RZ, 0x1f, R7 ;  /* 0x0000001fff057819 */ /* 0x000fe40000011407 */
[----:B------:R-:W-:Y:S01]  /*0420*/  LOP3.LUT R10, R13, UR17, R10, 0x96, !PT ;  /* 0x000000110d0a7c12 */ /* 0x000fe2000f8e960a */
[----:B------:R-:W-:Y:S01]  /*0430*/  IMAD.WIDE.U32 R14, R14, -0x326172a9, RZ ;  /* 0xcd9e8d570e0e7825 */ /* 0x000fe200078e00ff */
[----:B------:R-:W-:Y:S02]  /*0440*/  LEA.HI R98, R5, c[0x0][0x168], RZ, 0x3 ;  /* 0x00005a0005627a11 */ /* 0x000fe400078f18ff */
[----:B------:R-:W-:Y:S01]  /*0450*/  LOP3.LUT R7, R92, 0x7f, RZ, 0x3c, !PT ;  /* 0x0000007f5c077812 */ /* 0x000fe200078e3cff */
[----:B------:R-:W-:Y:S01]  /*0460*/  IMAD.WIDE.U32 R10, R10, -0x2daee0ad, RZ ;  /* 0xd2511f530a0a7825 */ /* 0x000fe200078e00ff */
        /* <DEDUP_REMOVED lines=16> */
[----:B------:R-:W-:-:S02]  /*0570*/  LEA.HI R11, R164, R17, RZ, 0x19 ;  /* 0x00000011a40b7211 */ /* 0x000fc400078fc8ff */
[----:B------:R-:W-:Y:S01]  /*0580*/  P2R R161, PR, RZ, 0x8 ;  /* 0x00000008ffa17803 */ /* 0x000fe20000000000 */
        /* <DEDUP_REMOVED lines=20> */
.L_x_13449:
[----:B------:R-:W-:Y:S05]  /*06d0*/  BSYNC B0 ;  /* 0x0000000000007941 */ /* 0x000fea0003800000 */
.L_x_13448:
[----:B------:R-:W-:Y:S01]  /*06e0*/  BSSY B0, `(.L_x_13450) ;  /* 0x0000015000007945 */ /* 0x000fe20003800000 */
[----:B------:R-:W-:Y:S05]  /*06f0*/  @!P5 BRA `(.L_x_13451) ;  /* 0x000001300000d947 */ /* 0x000fea0003800000 */
[----:B------:R-:W-:Y:S01]  /*0700*/  ISETP.NE.U32.AND P0, PT, RZ, c[0x0][0x218], PT ;  /* 0x00008600ff007a0c */ /* 0x000fe20003f05070 */
[----:B------:R-:W-:Y:S01]  /*0710*/  IMAD.MOV.U32 R49, RZ, RZ, 0x20 ;  /* 0x00000020ff317424 */ /* 0x000fe200078e00ff */
[C---:B------:R-:W-:Y:S01]  /*0720*/  LEA R46, P2, R92.reuse, c[0x0][0x1c8], 0x5 ;  /* 0x000072005c2e7a11 */ /* 0x040fe200078428ff */
[----:B0-----:R-:W-:Y:S01]  /*0730*/  CS2R R22, SRZ ;  /* 0x0000000000167805 */ /* 0x001fe2000001ff00 */
        /* <DEDUP_REMOVED lines=15> */
.L_x_13451:
[----:B------:R-:W-:Y:S05]  /*0830*/  BSYNC B0 ;  /* 0x0000000000007941 */ /* 0x000fea0003800000 */
.L_x_13450:
        /* <DEDUP_REMOVED lines=21> */
.L_x_13453:
[----:B------:R-:W-:Y:S05]  /*0990*/  BSYNC B0 ;  /* 0x0000000000007941 */ /* 0x000fea0003800000 */
.L_x_13452:
        /* <DEDUP_REMOVED lines=10> */
[----:B------:R-:W-:-:S05]  /*0a40*/  LEA.HI.X R97, R92, c[0x0][0x1cc], RZ, 0x5, P2 ;  /* 0x000073005c617a11 */ /* 0x000fca00010f2cff */
[----:B------:R0:W5:Y:S04]  /*0a50*/  LDG.E.128 R84, [R96.64] ;  /* 0x0000000660547981 */ /* 0x000168000c1e1d00 */
        /* <DEDUP_REMOVED lines=8> */
.L_x_13455:
[----:B------:R-:W-:Y:S05]  /*0ae0*/  BSYNC B0 ;  /* 0x0000000000007941 */ /* 0x000fea0003800000 */
.L_x_13454:
[----:B------:R-:W-:Y:S02]  /*0af0*/  ISETP.GE.AND P0, PT, R11, c[0x0][0x164], PT ;  /* 0x000059000b007a0c */ /* 0x000fe40003f06270 */
[----:B------:R-:W-:-:S02]  /*0b00*/  LOP3.LUT R99, R99, UR23, R8, 0x96, !PT ;  /* 0x0000001763637c12 */ /* 0x000fc4000f8e9608 */
[----:B0-----:R-:W-:-:S09]  /*0b10*/  LOP3.LUT R92, R7, UR24, R4, 0x96, !PT ;  /* 0x00000018075c7c12 */ /* 0x001fd2000f8e9604 */
[----:B------:R-:W-:Y:S05]  /*0b20*/  @P0 EXIT ;  /* 0x000000000000094d */ /* 0x000fea0003800000 */
[----:B------:R-:W-:Y:S01]  /*0b30*/  SHF.R.S32.HI R98, RZ, 0x3, R98 ;  /* 0x00000003ff627819 */ /* 0x000fe20000011462 */
[C---:B------:R-:W-:Y:S01]  /*0b40*/  IMAD.SHL.U32 R7, R164.reuse, 0x20, RZ ;  /* 0x00000020a4077824 */ /* 0x040fe200078e00ff */
[----:B------:R-:W-:Y:S01]  /*0b50*/  LOP3.LUT R5, R164, 0x60, RZ, 0xc0, !PT ;  /* 0x00000060a4057812 */ /* 0x000fe200078ec0ff */
[----:B------:R-:W-:Y:S01]  /*0b60*/  IMAD R8, R10, -0x2daee0ad, RZ ;  /* 0xd2511f530a087824 */ /* 0x000fe200078e02ff */
[----:B------:R-:W-:Y:S01]  /*0b70*/  LOP3.LUT R4, R98, 0x7f, RZ, 0xc0, !PT ;  /* 0x0000007f62047812 */ /* 0x000fe200078ec0ff */
[----:B------:R-:W-:Y:S01]  /*0b80*/  IMAD.HI.U32 R9, R99, -0x2daee0ad, RZ ;  /* 0xd2511f5363097827 */ /* 0x000fe200078e00ff */
[----:B------:R-:W-:Y:S01]  /*0b90*/  LOP3.LUT R7, R7, 0x3e0, RZ, 0xc0, !PT ;  /* 0x000003e007077812 */ /* 0x000fe200078ec0ff */
[----:B------:R-:W-:Y:S01]  /*0ba0*/  ULDC.U8 UR8, c[0x0][0x1f0] ;  /* 0x00007c0000087ab9 */ /* 0x000fe20000000000 */
[----:B------:R-:W-:Y:S01]  /*0bb0*/  IADD3 R5, R4, -R5, RZ ;  /* 0x8000000504057210 */ /* 0x000fe20007ffe0ff */
[----:B------:R-:W-:Y:S01]  /*0bc0*/  IMAD.HI.U32 R93, R92, -0x326172a9, RZ ;  /* 0xcd9e8d575c5d7827 */ /* 0x000fe200078e00ff */
[----:B------:R-:W-:-:S02]  /*0bd0*/  SHF.R.U32.HI R98, RZ, 0x2, R98 ;  /* 0x00000002ff627819 */ /* 0x000fc40000011662 */
[----:B------:R-:W-:Y:S01]  /*0be0*/  IMNMX R5, RZ, R5, !PT ;  /* 0x00000005ff057217 */ /* 0x000fe20007800200 */
[----:B------:R-:W-:Y:S01]  /*0bf0*/  IMAD.MOV.U32 R159, RZ, RZ, 0x1 ;  /* 0x00000001ff9f7424 */ /* 0x000fe200078e00ff */
[----:B------:R-:W-:Y:S01]  /*0c00*/  IADD3 R7, R4, -R7, RZ ;  /* 0x8000000704077210 */ /* 0x000fe20007ffe0ff */
[----:B------:R-:W-:Y:S01]  /*0c10*/  IMAD R4, R100, -0x326172a9, RZ ;  /* 0xcd9e8d5764047824 */ /* 0x000fe200078e02ff */
[----:B------:R-:W-:Y:S02]  /*0c20*/  LOP3.LUT R98, R98, 0x3fffffe0, RZ, 0xc0, !PT ;  /* 0x3fffffe062627812 */ /* 0x000fe400078ec0ff */
[----:B------:R-:W-:Y:S02]  /*0c30*/  IMNMX R5, R5, 0x20, PT ;  /* 0x0000002005057817 */ /* 0x000fe40003800200 */
[----:B------:R-:W-:Y:S02]  /*0c40*/  IMNMX R7, RZ, R7, !PT ;  /* 0x00000007ff077217 */ /* 0x000fe40007800200 */
[----:B------:R-:W-:Y:S01]  /*0c50*/  LOP3.LUT R4, R93, UR25, R4, 0x96, !PT ;  /* 0x000000195d047c12 */ /* 0x000fe2000f8e9604 */
[----:B------:R-:W-:Y:S01]  /*0c60*/  IMAD.IADD R5, R5, 0x1, R98 ;  /* 0x0000000105057824 */ /* 0x000fe200078e0262 */
[----:B------:R-:W-:-:S02]  /*0c70*/  IMNMX R7, R7, 0x20, PT ;  /* 0x0000002007077817 */ /* 0x000fc40003800200 */
[----:B------:R-:W-:Y:S01]  /*0c80*/  LOP3.LUT R6, R6, 0x3, RZ, 0xc0, !PT ;  /* 0x0000000306067812 */ /* 0x000fe200078ec0ff */
[----:B------:R-:W-:Y:S02]  /*0c90*/  IMAD.SHL.U32 R5, R5, 0x8, RZ ;  /* 0x0000000805057824 */ /* 0x000fe400078e00ff */
[----:B------:R-:W-:Y:S02]  /*0ca0*/  IMAD.IADD R98, R98, 0x1, R7 ;  /* 0x0000000162627824 */ /* 0x000fe400078e0207 */
[----:B------:R0:W1:Y:S01]  /*0cb0*/  I2F.U32 R160, R5 ;  /* 0x0000000500a07306 */ /* 0x0000620000201000 */
[----:B------:R-:W-:Y:S02]  /*0cc0*/  IMAD R7, R92, -0x326172a9, RZ ;  /* 0xcd9e8d575c077824 */ /* 0x000fe400078e02ff */
[----:B------:R-:W-:-:S05]  /*0cd0*/  SHF.L.U32 R10, R98, 0x3, RZ ;  /* 0x00000003620a7819 */ /* 0x000fca00000006ff */
[----:B------:R2:W-:Y:S01]  /*0ce0*/  STL [R1], R10 ;  /* 0x0000000a01007387 */ /* 0x0005e20000100800 */
[----:B0-----:R-:W-:Y:S01]  /*0cf0*/  LOP3.LUT R5, R9, UR26, R8, 0x96, !PT ;  /* 0x0000001a09057c12 */ /* 0x001fe2000f8e9608 */
[----:B------:R-:W-:Y:S02]  /*0d00*/  IMAD R8, R99, -0x2daee0ad, RZ ;  /* 0xd2511f5363087824 */ /* 0x000fe400078e02ff */
[----:B------:R-:W-:Y:S01]  /*0d10*/  IMAD.MOV.U32 R9, RZ, RZ, RZ ;  /* 0x000000ffff097224 */ /* 0x000fe200078e00ff */
[----:B-1----:R-:W0:Y:S06]  /*0d20*/  MUFU.RCP R160, R160 ;  /* 0x000000a000a07308 */ /* 0x002e2c0000001000 */
.L_x_13699:
[----:B------:R-:W-:Y:S02]  /*0d30*/  ISETP.NE.U32.AND P0, PT, RZ, c[0x0][0x1c0], PT ;  /* 0x00007000ff007a0c */ /* 0x000fe40003f05070 */
[----:B------:R-:W-:Y:S02]  /*0d40*/  ISETP.NE.AND P1, PT, R154, RZ, PT ;  /* 0x000000ff9a00720c */ /* 0x000fe40003f25270 */
[----:B------:R-:W-:-:S13]  /*0d50*/  ISETP.NE.AND.EX P0, PT, RZ, c[0x0][0x1c4], PT, P0 ;  /* 0x00007100ff007a0c */ /* 0x000fda0003f05300 */
[----:B------:R-:W-:-:S04]  /*0d60*/  @P0 IMAD.MOV.U32 R132, RZ, RZ, 0x2 ;  /* 0x00000002ff840424 */ /* 0x000fc800078e00ff */
[----:B------:R-:W-:-:S06]  /*0d70*/  @P0 IMAD.WIDE R132, R11, R132, c[0x0][0x1c0] ;  /* 0x000070000b840625 */ /* 0x000fcc00078e0284 */
[----:B------:R1:W3:Y:S01]  /*0d80*/  @P0 LDG.E.U16 R133, [R132.64] ;  /* 0x0000000684850981 */ /* 0x0002e2000c1e1500 */
[----:B--2---:R-:W-:Y:S01]  /*0d90*/  IMAD R10, R11, c[0x0][0x168], RZ ;  /* 0x00005a000b0a7a24 */ /* 0x004fe200078e02ff */
[----:B------:R-:W-:Y:S04]  /*0da0*/  BSSY B0, `(.L_x_13456) ;  /* 0x00002db000007945 */ /* 0x000fe80003800000 */
[----:B------:R-:W-:-:S04]  /*0db0*/  SHF.R.S32.HI R135, RZ, 0x1f, R10 ;  /* 0x0000001fff877819 */ /* 0x000fc8000001140a */
[----:B------:R-:W-:Y:S01]  /*0dc0*/  LEA.HI R10, R135, R10, RZ, 0x3 ;  /* 0x0000000a870a7211 */ /* 0x000fe200078f18ff */
[----:B-1----:R-:W-:Y:S01]  /*0dd0*/  IMAD.MOV.U32 R132, RZ, RZ, 0x3f800000 ;  /* 0x3f800000ff847424 */ /* 0x002fe200078e00ff */
[----:B------:R-:W-:-:S04]  /*0de0*/  LOP3.LUT R135, R164, 0x7f, RZ, 0xc0, !PT ;  /* 0x0000007fa4877812 */ /* 0x000fc800078ec0ff */
[----:B------:R-:W-:Y:S02]  /*0df0*/  LEA.HI.SX32 R10, R10, R135, 0x1d ;  /* 0x000000870a0a7211 */ /* 0x000fe400078feaff */
[----:B---3--:R-:W-:-:S03]  /*0e00*/  @P0 PRMT R132, RZ, 0x5410, R133 ;  /* 0x00005410ff840816 */ /* 0x008fc60000000085 */
[----:B------:R-:W-:Y:S01]  /*0e10*/  IMAD.MOV.U32 R133, RZ, RZ, R10 ;  /* 0x000000ffff857224 */ /* 0x000fe200078e000a */
        /* <DEDUP_REMOVED lines=22> */
.L_x_13459:
[----:B-1----:R-:W-:Y:S02]  /*0f80*/  MOV R102, R7 ;  /* 0x0000000700667202 */ /* 0x002fe40000000f00 */
.L_x_13460:
[----:B------:R-:W-:Y:S05]  /*0f90*/  BSYNC B1 ;  /* 0x0000000000017941 */ /* 0x000fea0003800000 */
.L_x_13458:
        /* <DEDUP_REMOVED lines=16> */
.L_x_13464:
[----:B------:R-:W-:Y:S05]  /*10a0*/  BSYNC B2 ;  /* 0x0000000000027941 */ /* 0x000fea0003800000 */
.L_x_13463:
        /* <DEDUP_REMOVED lines=44> */
.L_x_13462:
[----:B------:R-:W-:Y:S05]  /*1370*/  BSYNC B1 ;  /* 0x0000000000017941 */ /* 0x000fea0003800000 */
.L_x_13461:
[----:B------:R1:W2:Y:S01]  /*1380*/  I2F.U32 R6, R102 ;  /* 0x0000006600067306 */ /* 0x0002a20000201000 */
[----:B-----5:R-:W-:Y:S01]  /*1390*/  PRMT R101, RZ, 0x5410, R104 ;  /* 0x00005410ff657816 */ /* 0x020fe20000000068 */
[----:B------:R-:W-:Y:S01]  /*13a0*/  IMAD.MOV.U32 R155, RZ, RZ, 0x2f800000 ;  /* 0x2f800000ff9b7424 */ /* 0x000fe200078e00ff */
[----:B------:R-:W-:Y:S01]  /*13b0*/  ISETP.NE.U32.AND P0, PT, RZ, c[0x0][0x180], PT ;  /* 0x00006000ff007a0c */ /* 0x000fe20003f05070 */
[----:B------:R-:W-:Y:S02]  /*13c0*/  BSSY B1, `(.L_x_13465) ;  /* 0x0000016000017945 */ /* 0x000fe40003800000 */
[----:B------:R-:W-:Y:S01]  /*13d0*/  FMUL.FTZ R101, R101, R132 ;  /* 0x0000008465657220 */ /* 0x000fe20000410000 */
[----:B------:R-:W-:Y:S02]  /*13e0*/  ISETP.NE.AND.EX P0, PT, RZ, c[0x0][0x184], PT, P0 ;  /* 0x00006100ff007a0c */ /* 0x000fe40003f05300 */
[----:B-1----:R-:W-:Y:S01]  /*13f0*/  IADD3 R102, R103, 0x1, RZ ;  /* 0x0000000167667810 */ /* 0x002fe20007ffe0ff */
[----:B------:R-:W-:-:S02]  /*1400*/  FMUL.FTZ R101, R101, c[0x0][0x1e8] ;  /* 0x00007a0065657a20 */ /* 0x000fc40000410000 */
[----:B--2---:R-:W-:-:S05]  /*1410*/  FFMA.FTZ R6, R6, R155, 1.1641532182693481445e-10 ;  /* 0x2f00000006067423 */ /* 0x004fca000001009b */
        /* <DEDUP_REMOVED lines=15> */
.L_x_13466:
[----:B------:R-:W-:Y:S02]  /*1510*/  IMAD.MOV.U32 R101, RZ, RZ, R7 ;  /* 0x000000ffff657224 */ /* 0x000fe400078e0007 */
.L_x_13467:
[----:B------:R-:W-:Y:S05]  /*1520*/  BSYNC B1 ;  /* 0x0000000000017941 */ /* 0x000fea0003800000 */
.L_x_13465:
        /* <DEDUP_REMOVED lines=16> */
.L_x_13471:
[----:B------:R-:W-:Y:S05]  /*1630*/  BSYNC B2 ;  /* 0x0000000000027941 */ /* 0x000fea0003800000 */
.L_x_13470:
        /* <DEDUP_REMOVED lines=44> */
.L_x_13469:
[----:B------:R-:W-:Y:S05]  /*1900*/  BSYNC B1 ;  /* 0x0000000000017941 */ /* 0x000fea0003800000 */
.L_x_13468:
[----:B------:R1:W2:Y:S01]  /*1910*/  I2F.U32 R6, R101 ;  /* 0x0000006500067306 */ /* 0x0002a20000201000 */
[----:B------:R-:W-:Y:S01]  /*1920*/  BSSY B1, `(.L_x_13472) ;  /* 0x0000016000017945 */ /* 0x000fe20003800000 */
[----:B-1----:R-:W-:-:S05]  /*1930*/  PRMT R101, RZ, 0x7610, R104 ;  /* 0x00007610ff657816 */ /* 0x002fca0000000068 */
[----:B------:R-:W-:Y:S02]  /*1940*/  FMUL.FTZ R103, R101, R132 ;  /* 0x0000008465677220 */ /* 0x000fe40000410000 */
[----:B--2---:R-:W-:Y:S02]  /*1950*/  FFMA.FTZ R6, R6, R155, 1.1641532182693481445e-10 ;  /* 0x2f00000006067423 */ /* 0x004fe4000001009b */
[----:B------:R-:W-:-:S03]  /*1960*/  FMUL.FTZ R103, R103, c[0x0][0x1e8] ;  /* 0x00007a0067677a20 */ /* 0x000fc60000410000 */
        /* <DEDUP_REMOVED lines=16> */
.L_x_13473:
[----:B------:R-:W-:Y:S02]  /*1a70*/  IMAD.MOV.U32 R104, RZ, RZ, R7 ;  /* 0x000000ffff687224 */ /* 0x000fe400078e0007 */
.L_x_13474:
[----:B------:R-:W-:Y:S05]  /*1a80*/  BSYNC B1 ;  /* 0x0000000000017941 */ /* 0x000fea0003800000 */
.L_x_13472:
        /* <DEDUP_REMOVED lines=16> */
.L_x_13478:
[----:B------:R-:W-:Y:S05]  /*1b90*/  BSYNC B2 ;  /* 0x0000000000027941 */ /* 0x000fea0003800000 */
.L_x_13477:
        /* <DEDUP_REMOVED lines=44> */
.L_x_13476:
[----:B------:R-:W-:Y:S05]  /*1e60*/  BSYNC B1 ;  /* 0x0000000000017941 */ /* 0x000fea0003800000 */
.L_x_13475:
        /* <DEDUP_REMOVED lines=21> */
.L_x_13480:
[----:B------:R-:W-:Y:S02]  /*1fc0*/  IMAD.MOV.U32 R103, RZ, RZ, R7 ;  /* 0x000000ffff677224 */ /* 0x000fe400078e0007 */
.L_x_13481:
[----:B------:R-:W-:Y:S05]  /*1fd0*/  BSYNC B1 ;  /* 0x0000000000017941 */ /* 0x000fea0003800000 */
.L_x_13479:
        /* <DEDUP_REMOVED lines=16> */
.L_x_13485:
[----:B------:R-:W-:Y:S05]  /*20e0*/  BSYNC B2 ;  /* 0x0000000000027941 */ /* 0x000fea0003800000 */
.L_x_13484:
        /* <DEDUP_REMOVED lines=44> */
.L_x_13483:
[----:B------:R-:W-:Y:S05]  /*23b0*/  BSYNC B1 ;  /* 0x0000000000017941 */ /* 0x000fea0003800000 */
.L_x_13482:
        /* <DEDUP_REMOVED lines=21> */
.L_x_13487:
[----:B------:R-:W-:Y:S02]  /*2510*/  IMAD.MOV.U32 R134, RZ, RZ, R7 ;  /* 0x000000ffff867224 */ /* 0x000fe400078e0007 */
.L_x_13488:
[----:B------:R-:W-:Y:S05]  /*2520*/  BSYNC B1 ;  /* 0x0000000000017941 */ /* 0x000fea0003800000 */
.L_x_13486:
        /* <DEDUP_REMOVED lines=16> */
.L_x_13492:
[----:B------:R-:W-:Y:S05]  /*2630*/  BSYNC B2 ;  /* 0x0000000000027941 */ /* 0x000fea0003800000 */
.L_x_13491:
        /* <DEDUP_REMOVED lines=44> */
.L_x_13490:
[----:B------:R-:W-:Y:S05]  /*2900*/  BSYNC B1 ;  /* 0x0000000000017941 */ /* 0x000fea0003800000 */
.L_x_13489:
        /* <DEDUP_REMOVED lines=21> */
.L_x_13494:
[----:B------:R-:W-:Y:S02]  /*2a60*/  IMAD.MOV.U32 R105, RZ, RZ, R7 ;  /* 0x000000ffff697224 */ /* 0x000fe400078e0007 */
.L_x_13495:
[----:B------:R-:W-:Y:S05]  /*2a70*/  BSYNC B1 ;  /* 0x0000000000017941 */ /* 0x000fea0003800000 */
.L_x_13493:
        /* <DEDUP_REMOVED lines=16> */
.L_x_13499:
[----:B------:R-:W-:Y:S05]  /*2b80*/  BSYNC B2 ;  /* 0x0000000000027941 */ /* 0x000fea0003800000 */
.L_x_13498:
        /* <DEDUP_REMOVED lines=44> */
.L_x_13497:
[----:B------:R-:W-:Y:S05]  /*2e50*/  BSYNC B1 ;  /* 0x0000000000017941 */ /* 0x000fea0003800000 */
.L_x_13496:
[----:B------:R1:W2:Y:S01]  /*2e60*/  I2F.U32 R6, R105 ;  /* 0x0000006900067306 */ /* 0x0002a20000201000 */
[C---:B------:R-:W-:Y:S01]  /*2e70*/  ISETP.NE.AND P5, PT, R135.reuse, 0x1, PT ;  /* 0x000000018700780c */ /* 0x040fe20003fa5270 */
[----:B------:R-:W-:Y:S01]  /*2e80*/  BSSY B1, `(.L_x_13500) ;  /* 0x0000014000017945 */ /* 0x000fe20003800000 */
[----:B------:R-:W-:Y:S02]  /*2e90*/  IADD3 R134, R135, 0x1, RZ ;  /* 0x0000000187867810 */ /* 0x000fe40007ffe0ff */
[----:B-1----:R-:W-:-:S05]  /*2ea0*/  PRMT R105, RZ, 0x7610, R106 ;  /* 0x00007610ff697816 */ /* 0x002fca000000006a */
[----:B------:R-:W-:Y:S02]  /*2eb0*/  FMUL.FTZ R106, R105, R132 ;  /* 0x00000084696a7220 */ /* 0x000fe40000410000 */
[----:B--2---:R-:W-:Y:S02]  /*2ec0*/  FFMA.FTZ R6, R6, R155, 1.1641532182693481445e-10 ;  /* 0x2f00000006067423 */ /* 0x004fe4000001009b */
        /* <DEDUP_REMOVED lines=14> */
.L_x_13501:
[----:B------:R-:W-:Y:S02]  /*2fb0*/  IMAD.MOV.U32 R106, RZ, RZ, R7 ;  /* 0x000000ffff6a7224 */ /* 0x000fe400078e0007 */
.L_x_13502:
[----:B------:R-:W-:Y:S05]  /*2fc0*/  BSYNC B1 ;  /* 0x0000000000017941 */ /* 0x000fea0003800000 */
.L_x_13500:
        /* <DEDUP_REMOVED lines=16> */
.L_x_13506:
[----:B------:R-:W-:Y:S05]  /*30d0*/  BSYNC B2 ;  /* 0x0000000000027941 */ /* 0x000fea0003800000 */
.L_x_13505:
        /* <DEDUP_REMOVED lines=44> */
.L_x_13504:
[----:B------:R-:W-:Y:S05]  /*33a0*/  BSYNC B1 ;  /* 0x0000000000017941 */ /* 0x000fea0003800000 */
.L_x_13503:
        /* <DEDUP_REMOVED lines=21> */
.L_x_13508:
[----:B------:R-:W-:Y:S02]  /*3500*/  IMAD.MOV.U32 R152, RZ, RZ, R7 ;  /* 0x000000ffff987224 */ /* 0x000fe400078e0007 */
.L_x_13509:
[----:B------:R-:W-:Y:S05]  /*3510*/  BSYNC B1 ;  /* 0x0000000000017941 */ /* 0x000fea0003800000 */
.L_x_13507:
        /* <DEDUP_REMOVED lines=18> */
.L_x_13513:
[----:B------:R-:W-:Y:S05]  /*3640*/  BSYNC B2 ;  /* 0x0000000000027941 */ /* 0x000fea0003800000 */
.L_x_13512:
        /* <DEDUP_REMOVED lines=44> */
.L_x_13511:
[----:B------:R-:W-:Y:S05]  /*3910*/  BSYNC B1 ;  /* 0x0000000000017941 */ /* 0x000fea0003800000 */
.L_x_13510:
[----:B------:R1:W2:Y:S01]  /*3920*/  I2F.U32 R134, R152 ;  /* 0x0000009800867306 */ /* 0x0002a20000201000 */
[----:B------:R-:W-:Y:S02]  /*3930*/  ISETP.NE.AND P6, PT, R153, RZ, PT ;  /* 0x000000ff9900720c */ /* 0x000fe40003fc5270 */
[----:B------:R-:W-:Y:S02]  /*3940*/  SEL R153, RZ, 0x1, P1 ;  /* 0x00000001ff997807 */ /* 0x000fe40000800000 */
[----:B------:R-:W-:Y:S02]  /*3950*/  SEL R135, RZ, 0x10000, P5 ;  /* 0x00010000ff877807 */ /* 0x000fe40002800000 */
[----:B------:R-:W-:Y:S02]  /*3960*/  SEL R157, RZ, 0x100, P4 ;  /* 0x00000100ff9d7807 */ /* 0x000fe40002000000 */
[----:B------:R-:W-:Y:S01]  /*3970*/  SEL R156, RZ, 0x1, P2 ;  /* 0x00000001ff9c7807 */ /* 0x000fe20001000000 */
[----:B-1----:R-:W-:Y:S01]  /*3980*/  IMAD.WIDE.U32 R152, R153, 0x10000, RZ ;  /* 0x0001000099987825 */ /* 0x002fe200078e00ff */
[----:B------:R-:W-:-:S02]  /*3990*/  ISETP.NE.AND P5, PT, R133, RZ, PT ;  /* 0x000000ff8500720c */ /* 0x000fc40003fa5270 */
[----:B------:R-:W-:Y:S02]  /*39a0*/  PRMT R107, RZ, 0x7610, R107 ;  /* 0x00007610ff6b7816 */ /* 0x000fe4000000006b */
[----:B------:R-:W-:Y:S01]  /*39b0*/  SEL R133, RZ, 0x1, P3 ;  /* 0x00000001ff857807 */ /* 0x000fe20001800000 */
[----:B--2---:R-:W-:Y:S01]  /*39c0*/  FFMA.FTZ R155, R134, R155, 1.1641532182693481445e-10 ;  /* 0x2f000000869b7423 */ /* 0x004fe2000001009b */
[----:B------:R-:W-:Y:S01]  /*39d0*/  SEL R134, RZ, 0x1, P5 ;  /* 0x00000001ff867807 */ /* 0x000fe20002800000 */
[----:B------:R-:W-:-:S03]  /*39e0*/  FMUL.FTZ R107, R107, R132 ;  /* 0x000000846b6b7220 */ /* 0x000fc60000410000 */
[----:B------:R-:W-:Y:S01]  /*39f0*/  FSETP.GTU.FTZ.AND P1, PT, R155, c[0x0][0x1e4], PT ;  /* 0x000079009b007a0b */ /* 0x000fe20003f3c000 */
[----:B------:R-:W-:-:S03]  /*3a00*/  FMUL.FTZ R107, R107, c[0x0][0x1e8] ;  /* 0x00007a006b6b7a20 */ /* 0x000fc60000410000 */
[----:B------:R-:W-:-:S04]  /*3a10*/  SEL R155, RZ, 0x1000000, P1 ;  /* 0x01000000ff9b7807 */ /* 0x000fc80000800000 */
[----:B------:R-:W-:Y:S01]  /*3a20*/  LOP3.LUT R135, R157, R155, R135, 0xfe, !PT ;  /* 0x0000009b9d877212 */ /* 0x000fe200078efe87 */
[----:B------:R-:W-:-:S05]  /*3a30*/  IMAD.WIDE.U32 R156, R156, 0x1000000, RZ ;  /* 0x010000009c9c7825 */ /* 0x000fca00078e00ff */
[----:B------:R-:W-:Y:S01]  /*3a40*/  LOP3.LUT R133, R157, R135, R133, 0xfe, !PT ;  /* 0x000000879d857212 */ /* 0x000fe200078efe85 */
[----:B------:R-:W-:-:S05]  /*3a50*/  IMAD.WIDE.U32 R134, R134, 0x100, RZ ;  /* 0x0000010086867825 */ /* 0x000fca00078e00ff */
[----:B------:R-:W-:Y:S02]  /*3a60*/  LOP3.LUT R156, R134, R156, R152, 0xfe, !PT ;  /* 0x0000009c869c7212 */ /* 0x000fe400078efe98 */
[----:B------:R-:W-:Y:S02]  /*3a70*/  FSEL R134, R107, RZ, !P1 ;  /* 0x000000ff6b867208 */ /* 0x000fe40004800000 */
[C---:B------:R-:W-:Y:S02]  /*3a80*/  LEA R152, P1, R10.reuse, c[0x0][0x188], 0x5 ;  /* 0x000062000a987a11 */ /* 0x040fe400078228ff */
[----:B------:R-:W-:Y:S01]  /*3a90*/  LOP3.LUT R135, R135, R133, R153, 0xfe, !PT ;  /* 0x0000008587877212 */ /* 0x000fe200078efe99 */
[----:B------:R-:W-:Y:S01]  /*3aa0*/  FMUL.FTZ R107, R139, R134 ;  /* 0x000000868b6b7220 */ /* 0x000fe20000410000 */
[----:B------:R-:W-:Y:S02]  /*3ab0*/  LEA.HI.X R153, R10, c[0x0][0x18c], RZ, 0x5, P1 ;  /* 0x000063000a997a11 */ /* 0x000fe400008f2cff */
[----:B------:R-:W-:Y:S01]  /*3ac0*/  SEL R133, RZ, 0x1, P6 ;  /* 0x00000001ff857807 */ /* 0x000fe20003000000 */
[----:B------:R-:W-:-:S02]  /*3ad0*/  @P0 FADD.FTZ R107, R99, R107 ;  /* 0x0000006b636b0221 */ /* 0x000fc40000010000 */
[----:B------:R-:W-:Y:S01]  /*3ae0*/  STG.E.128 [R152.64], R100 ;  /* 0x0000006498007986 */ /* 0x000fe2000c101d06 */
[----:B------:R-:W-:Y:S02]  /*3af0*/  LOP3.LUT R134, R156, R133, RZ, 0xfc, !PT ;  /* 0x000000859c867212 */ /* 0x000fe400078efcff */
[C---:B------:R-:W-:Y:S01]  /*3b00*/  IADD3 R133, R10.reuse, 0x80, RZ ;  /* 0x000000800a857810 */ /* 0x040fe20007ffe0ff */
[----:B------:R1:W-:Y:S02]  /*3b10*/  STG.E.128 [R152.64+0x10], R104 ;  /* 0x0000106898007986 */ /* 0x0003e4000c101d06 */
[----:B-1----:R-:W-:-:S04]  /*3b20*/  LEA R152, P0, R10, c[0x0][0x190], 0x3 ;  /* 0x000064000a987a11 */ /* 0x002fc800078018ff */
[----:B------:R-:W-:-:S05]  /*3b30*/  LEA.HI.X R153, R10, c[0x0][0x194], RZ, 0x3, P0 ;  /* 0x000065000a997a11 */ /* 0x000fca00000f1cff */
[----:B------:R1:W-:Y:S04]  /*3b40*/  STG.E.64 [R152.64], R134 ;  /* 0x0000008698007986 */ /* 0x0003e8000c101b06 */
.L_x_13457:
[----:B------:R-:W-:Y:S05]  /*3b50*/  BSYNC B0 ;  /* 0x0000000000007941 */ /* 0x000fea0003800000 */
.L_x_13456:
        /* <DEDUP_REMOVED lines=16> */
[----:B--2---:R-:W-:Y:S01]  /*3c60*/  ISETP.NE.AND P0, PT, R6, 0x2, PT ;  /* 0x000000020600780c */ /* 0x004fe20003f05270 */
[----:B------:R-:W-:-:S12]  /*3c70*/  IMAD.MOV.U32 R110, RZ, RZ, R5 ;  /* 0x000000ffff6e7224 */ /* 0x000fd800078e0005 */
[----:B------:R-:W-:Y:S05]  /*3c80*/  @!P0 BRA `(.L_x_13518) ;  /* 0x0000006000008947 */ /* 0x000fea0003800000 */
[----:B------:R-:W-:Y:S02]  /*3c90*/  ISETP.NE.AND P0, PT, R6, 0x3, PT ;  /* 0x000000030600780c */ /* 0x000fe40003f05270 */
[----:B------:R-:W-:-:S11]  /*3ca0*/  MOV R110, R4 ;  /* 0x00000004006e7202 */ /* 0x000fd60000000f00 */
[----:B------:R-:W-:Y:S05]  /*3cb0*/  @P0 BRA `(.L_x_13518) ;  /* 0x0000003000000947 */ /* 0x000fea0003800000 */
[----:B------:R-:W-:Y:S01]  /*3cc0*/  IMAD.MOV.U32 R110, RZ, RZ, R8 ;  /* 0x000000ffff6e7224 */ /* 0x000fe200078e0008 */
[----:B------:R-:W-:Y:S05]  /*3cd0*/  BRA `(.L_x_13518) ;  /* 0x0000001000007947 */ /* 0x000fea0003800000 */
.L_x_13517:
[----:B--2---:R-:W-:Y:S02]  /*3ce0*/  IMAD.MOV.U32 R110, RZ, RZ, R7 ;  /* 0x000000ffff6e7224 */ /* 0x004fe400078e0007 */
.L_x_13518:
[----:B------:R-:W-:Y:S05]  /*3cf0*/  BSYNC B1 ;  /* 0x0000000000017941 */ /* 0x000fea0003800000 */
.L_x_13516:
        /* <DEDUP_REMOVED lines=16> */
.L_x_13522:
[----:B------:R-:W-:Y:S05]  /*3e00*/  BSYNC B2 ;  /* 0x0000000000027941 */ /* 0x000fea0003800000 */
.L_x_13521:
        /* <DEDUP_REMOVED lines=44> */
.L_x_13520:
[----:B------:R-:W-:Y:S05]  /*40d0*/  BSYNC B1 ;  /* 0x0000000000017941 */ /* 0x000fea0003800000 */
.L_x_13519:
[----:B------:R2:W3:Y:S01]  /*40e0*/  I2F.U32 R109, R110 ;  /* 0x0000006e006d7306 */ /* 0x0004e20000201000 */
[----:B------:R-:W-:Y:S01]  /*40f0*/  IMAD.MOV.U32 R156, RZ, RZ, 0x2f800000 ;  /* 0x2f800000ff9c7424 */ /* 0x000fe200078e00ff */
[----:B------:R-:W-:Y:S01]  /*4100*/  ISETP.NE.U32.AND P0, PT, RZ, c[0x0][0x180], PT ;  /* 0x00006000ff007a0c */ /* 0x000fe20003f05070 */
[----:B------:R-:W-:Y:S03]  /*4110*/  BSSY B1, `(.L_x_13523) ;  /* 0x0000017000017945 */ /* 0x000fe60003800000 */
[----:B------:R-:W-:Y:S02]  /*4120*/  ISETP.NE.AND.EX P0, PT, RZ, c[0x0][0x184], PT, P0 ;  /* 0x00006100ff007a0c */ /* 0x000fe40003f05300 */
[----:B--2---:R-:W-:Y:S01]  /*4130*/  IADD3 R110, R111, 0x1, RZ ;  /* 0x000000016f6e7810 */ /* 0x004fe20007ffe0ff */
[----:B---3--:R-:W-:-:S05]  /*4140*/  FFMA.FTZ R109, R109, R156, 1.1641532182693481445e-10 ;  /* 0x2f0000006d6d7423 */ /* 0x008fca000001009c */
        /* <DEDUP_REMOVED lines=18> */
.L_x_13524:
[----:B------:R-:W-:Y:S02]  /*4270*/  IMAD.MOV.U32 R109, RZ, RZ, R7 ;  /* 0x000000ffff6d7224 */ /* 0x000fe400078e0007 */
.L_x_13525:
[----:B------:R-:W-:Y:S05]  /*4280*/  BSYNC B1 ;  /* 0x0000000000017941 */ /* 0x000fea0003800000 */
.L_x_13523:
        /* <DEDUP_REMOVED lines=16> */
.L_x_13529:
[----:B------:R-:W-:Y:S05]  /*4390*/  BSYNC B2 ;  /* 0x0000000000027941 */ /* 0x000fea0003800000 */
.L_x_13528:
        /* <DEDUP_REMOVED lines=44> */
.L_x_13527:
[----:B------:R-:W-:Y:S05]  /*4660*/  BSYNC B1 ;  /* 0x0000000000017941 */ /* 0x000fea0003800000 */
.L_x_13526:
[----:B------:R-:W2:Y:S01]  /*4670*/  I2F.U32 R109, R109 ;  /* 0x0000006d006d7306 */ /* 0x000ea20000201000 */
[----:B------:R-:W-:Y:S01]  /*4680*/  BSSY B1, `(.L_x_13530) ;  /* 0x0000016000017945 */ /* 0x000fe20003800000 */
[----:B--2---:R-:W-:Y:S01]  /*4690*/  FFMA.FTZ R6, R109, R156, 1.1641532182693481445e-10 ;  /* 0x2f0000006d067423 */ /* 0x004fe2000001009c */
[----:B------:R-:W-:-:S04]  /*46a0*/  PRMT R109, RZ, 0x7610, R112 ;  /* 0x00007610ff6d7816 */ /* 0x000fc80000000070 */
[----:B------:R-:W-:Y:S01]  /*46b0*/  FSETP.GTU.FTZ.AND P1, PT, R6, c[0x0][0x1e4], PT ;  /* 0x0000790006007a0b */ /* 0x000fe20003f3c000 */
[----:B------:R-:W-:-:S03]  /*46c0*/  FMUL.FTZ R111, R109, R132 ;  /* 0x000000846d6f7220 */ /* 0x000fc60000410000 */
[----:B-1----:R-:W-:Y:S01]  /*46d0*/  P2R R153, PR, RZ, 0x2 ;  /* 0x00000002ff997803 */ /* 0x002fe20000000000 */
[----:B------:R-:W-:-:S05]  /*46e0*/  FMUL.FTZ R111, R111, c[0x0][0x1e8] ;  /* 0x00007a006f6f7a20 */ /* 0x000fca0000410000 */
        /* <DEDUP_REMOVED lines=14> */
.L_x_13531:
[----:B------:R-:W-:Y:S02]  /*47d0*/  IMAD.MOV.U32 R112, RZ, RZ, R7 ;  /* 0x000000ffff707224 */ /* 0x000fe400078e0007 */
.L_x_13532:
[----:B------:R-:W-:Y:S05]  /*47e0*/  BSYNC B1 ;  /* 0x0000000000017941 */ /* 0x000fea0003800000 */
.L_x_13530:
        /* <DEDUP_REMOVED lines=16> */
.L_x_13536:
[----:B------:R-:W-:Y:S05]  /*48f0*/  BSYNC B2 ;  /* 0x0000000000027941 */ /* 0x000fea0003800000 */
.L_x_13535:
        /* <DEDUP_REMOVED lines=44> */
.L_x_13534:
[----:B------:R-:W-:Y:S05]  /*4bc0*/  BSYNC B1 ;  /* 0x0000000000017941 */ /* 0x000fea0003800000 */
.L_x_13533:
        /* <DEDUP_REMOVED lines=21> */
.L_x_13538:
[----:B------:R-:W-:Y:S02]  /*4d20*/  IMAD.MOV.U32 R111, RZ, RZ, R7 ;  /* 0x000000ffff6f7224 */ /* 0x000fe400078e0007 */
.L_x_13539:
[----:B------:R-:W-:Y:S05]  /*4d30*/  BSYNC B1 ;  /* 0x0000000000017941 */ /* 0x000fea0003800000 */
.L_x_13537:
        /* <DEDUP_REMOVED lines=16> */
.L_x_13543:
[----:B------:R-:W-:Y:S05]  /*4e40*/  BSYNC B2 ;  /* 0x0000000000027941 */ /* 0x000fea0003800000 */
.L_x_13542:
        /* <DEDUP_REMOVED lines=44> */
.L_x_13541:
[----:B------:R-:W-:Y:S05]  /*5110*/  BSYNC B1 ;  /* 0x0000000000017941 */ /* 0x000fea0003800000 */
.L_x_13540:
        /* <DEDUP_REMOVED lines=21> */
.L_x_13545:
[----:B------:R-:W-:Y:S02]  /*5270*/  IMAD.MOV.U32 R134, RZ, RZ, R7 ;  /* 0x000000ffff867224 */ /* 0x000fe400078e0007 */
.L_x_13546:
[----:B------:R-:W-:Y:S05]  /*5280*/  BSYNC B1 ;  /* 0x0000000000017941 */ /* 0x000fea0003800000 */
.L_x_13544:
        /* <DEDUP_REMOVED lines=16> */
.L_x_13550:
[----:B------:R-:W-:Y:S05]  /*5390*/  BSYNC B2 ;  /* 0x0000000000027941 */ /* 0x000fea0003800000 */
.L_x_13549:
        /* <DEDUP_REMOVED lines=44> */
.L_x_13548:
[----:B------:R-:W-:Y:S05]  /*5660*/  BSYNC B1 ;  /* 0x0000000000017941 */ /* 0x000fea0003800000 */
.L_x_13547:
        /* <DEDUP_REMOVED lines=21> */
.L_x_13552:
[----:B------:R-:W-:Y:S02]  /*57c0*/  IMAD.MOV.U32 R113, RZ, RZ, R7 ;  /* 0x000000ffff717224 */ /* 0x000fe400078e0007 */
.L_x_13553:
[----:B------:R-:W-:Y:S05]  /*57d0*/  BSYNC B1 ;  /* 0x0000000000017941 */ /* 0x000fea0003800000 */
.L_x_13551:
        /* <DEDUP_REMOVED lines=16> */
.L_x_13557:
[----:B------:R-:W-:Y:S05]  /*58e0*/  BSYNC B2 ;  /* 0x0000000000027941 */ /* 0x000fea0003800000 */
.L_x_13556:
        /* <DEDUP_REMOVED lines=44> */
.L_x_13555:
[----:B------:R-:W-:Y:S05]  /*5bb0*/  BSYNC B1 ;  /* 0x0000000000017941 */ /* 0x000fea0003800000 */
.L_x_13554:
        /* <DEDUP_REMOVED lines=21> */
.L_x_13559:
[----:B------:R-:W-:Y:S02]  /*5d10*/  IMAD.MOV.U32 R114, RZ, RZ, R7 ;  /* 0x000000ffff727224 */ /* 0x000fe400078e0007 */
.L_x_13560:
[----:B------:R-:W-:Y:S05]  /*5d20*/  BSYNC B1 ;  /* 0x0000000000017941 */ /* 0x000fea0003800000 */
.L_x_13558:
        /* <DEDUP_REMOVED lines=16> */
.L_x_13564:
[----:B------:R-:W-:Y:S05]  /*5e30*/  BSYNC B2 ;  /* 0x0000000000027941 */ /* 0x000fea0003800000 */
.L_x_13563:
        /* <DEDUP_REMOVED lines=44> */
.L_x_13562:
[----:B------:R-:W-:Y:S05]  /*6100*/  BSYNC B1 ;  /* 0x0000000000017941 */ /* 0x000fea0003800000 */
.L_x_13561:
        /* <DEDUP_REMOVED lines=21> */
.L_x_13566:
[----:B------:R-:W-:Y:S02]  /*6260*/  IMAD.MOV.U32 R152, RZ, RZ, R7 ;  /* 0x000000ffff987224 */ /* 0x000fe400078e0007 */
.L_x_13567:
[----:B------:R-:W-:Y:S05]  /*6270*/  BSYNC B1 ;  /* 0x0000000000017941 */ /* 0x000fea0003800000 */
.L_x_13565:
        /* <DEDUP_REMOVED lines=18> */
.L_x_13571:
[----:B------:R-:W-:Y:S05]  /*63a0*/  BSYNC B2 ;  /* 0x0000000000027941 */ /* 0x000fea0003800000 */
.L_x_13570:
        /* <DEDUP_REMOVED lines=44> */
.L_x_13569:
[----:B------:R-:W-:Y:S05]  /*6670*/  BSYNC B1 ;  /* 0x0000000000017941 */ /* 0x000fea0003800000 */
.L_x_13568:
[----:B------:R-:W1:Y:S01]  /*6680*/  I2F.U32 R165, R152 ;  /* 0x0000009800a57306 */ /* 0x000e620000201000 */
[----:B------:R-:W-:Y:S02]  /*6690*/  SEL R134, RZ, 0x1, P1 ;  /* 0x00000001ff867807 */ /* 0x000fe40000800000 */
[----:B------:R-:W-:Y:S02]  /*66a0*/  SEL R135, RZ, 0x10000, P5 ;  /* 0x00010000ff877807 */ /* 0x000fe40002800000 */
[----:B------:R-:W-:Y:S02]  /*66b0*/  ISETP.NE.AND P5, PT, R153, RZ, PT ;  /* 0x000000ff9900720c */ /* 0x000fe40003fa5270 */
[----:B------:R-:W-:Y:S02]  /*66c0*/  SEL R153, RZ, 0x100, P4 ;  /* 0x00000100ff997807 */ /* 0x000fe40002000000 */
[----:B------:R-:W-:-:S02]  /*66d0*/  SEL R157, RZ, 0x1, P2 ;  /* 0x00000001ff9d7807 */ /* 0x000fc40001000000 */
[----:B------:R-:W-:Y:S02]  /*66e0*/  PRMT R115, RZ, 0x7610, R115 ;  /* 0x00007610ff737816 */ /* 0x000fe40000000073 */
[----:B------:R-:W-:Y:S02]  /*66f0*/  ISETP.NE.AND P6, PT, R155, RZ, PT ;  /* 0x000000ff9b00720c */ /* 0x000fe40003fc5270 */
[----:B------:R-:W-:Y:S01]  /*6700*/  SEL R155, RZ, 0x1, P3 ;  /* 0x00000001ff9b7807 */ /* 0x000fe20001800000 */
[----:B-1----:R-:W-:Y:S02]  /*6710*/  FFMA.FTZ R165, R165, R156, 1.1641532182693481445e-10 ;  /* 0x2f000000a5a57423 */ /* 0x002fe4000001009c */
[----:B------:R-:W-:-:S03]  /*6720*/  FMUL.FTZ R115, R115, R132 ;  /* 0x0000008473737220 */ /* 0x000fc60000410000 */
[----:B------:R-:W-:Y:S01]  /*6730*/  FSETP.GTU.FTZ.AND P1, PT, R165, c[0x0][0x1e4], PT ;  /* 0x00007900a5007a0b */ /* 0x000fe20003f3c000 */
[----:B------:R-:W-:-:S03]  /*6740*/  FMUL.FTZ R115, R115, c[0x0][0x1e8] ;  /* 0x00007a0073737a20 */ /* 0x000fc60000410000 */
        /* <DEDUP_REMOVED lines=8> */
[----:B------:R-:W-:Y:S02]  /*67d0*/  FSEL R152, R115, RZ, !P1 ;  /* 0x000000ff73987208 */ /* 0x000fe40004800000 */
[----:B------:R-:W-:Y:S02]  /*67e0*/  LEA R134, P1, R133, c[0x0][0x188], 0x5 ;  /* 0x0000620085867a11 */ /* 0x000fe400078228ff */
[----:B------:R-:W-:Y:S01]  /*67f0*/  LOP3.LUT R153, R153, R155, R135, 0xfe, !PT ;  /* 0x0000009b99997212 */ /* 0x000fe200078efe87 */
[----:B------:R-:W-:Y:S01]  /*6800*/  FMUL.FTZ R115, R43, R152 ;  /* 0x000000982b737220 */ /* 0x000fe20000410000 */
[----:B------:R-:W-:Y:S02]  /*6810*/  LEA.HI.X R135, R133, c[0x0][0x18c], RZ, 0x5, P1 ;  /* 0x0000630085877a11 */ /* 0x000fe400008f2cff */
[----:B------:R-:W-:Y:S01]  /*6820*/  SEL R155, RZ, 0x1, P6 ;  /* 0x00000001ff9b7807 */ /* 0x000fe20003000000 */
[----:B------:R-:W-:-:S02]  /*6830*/  @P0 FADD.FTZ R115, R99, R115 ;  /* 0x0000007363730221 */ /* 0x000fc40000010000 */
[----:B------:R-:W-:Y:S01]  /*6840*/  STG.E.128 [R134.64], R108 ;  /* 0x0000006c86007986 */ /* 0x000fe2000c101d06 */
[----:B------:R-:W-:-:S03]  /*6850*/  LOP3.LUT R152, R156, R155, RZ, 0xfc, !PT ;  /* 0x0000009b9c987212 */ /* 0x000fc600078efcff */
[----:B------:R1:W-:Y:S02]  /*6860*/  STG.E.128 [R134.64+0x10], R112 ;  /* 0x0000107086007986 */ /* 0x0003e4000c101d06 */
[----:B-1----:R-:W-:-:S04]  /*6870*/  LEA R134, P0, R133, c[0x0][0x190], 0x3 ;  /* 0x0000640085867a11 */ /* 0x002fc800078018ff */
[C---:B------:R-:W-:Y:S02]  /*6880*/  LEA.HI.X R135, R133.reuse, c[0x0][0x194], RZ, 0x3, P0 ;  /* 0x0000650085877a11 */ /* 0x040fe400000f1cff */
[----:B------:R-:W-:-:S03]  /*6890*/  IADD3 R133, R133, 0x80, RZ ;  /* 0x0000008085857810 */ /* 0x000fc60007ffe0ff */
[----:B------:R1:W-:Y:S04]  /*68a0*/  STG.E.64 [R134.64], R152 ;  /* 0x0000009886007986 */ /* 0x0003e8000c101b06 */
.L_x_13515:
[----:B------:R-:W-:Y:S05]  /*68b0*/  BSYNC B0 ;  /* 0x0000000000007941 */ /* 0x000fea0003800000 */
.L_x_13514:
        /* <DEDUP_REMOVED lines=19> */
[----:B------:R-:W-:Y:S01]  /*69f0*/  ISETP.NE.AND P0, PT, R6, 0x3, PT ;  /* 0x000000030600780c */ /* 0x000fe20003f05270 */
[----:B------:R-:W-:-:S12]  /*6a00*/  IMAD.MOV.U32 R118, RZ, RZ, R4 ;  /* 0x000000ffff767224 */ /* 0x000fd800078e0004 */
[----:B------:R-:W-:Y:S05]  /*6a10*/  @P0 BRA `(.L_x_13576) ;  /* 0x0000003000000947 */ /* 0x000fea0003800000 */
[----:B------:R-:W-:Y:S01]  /*6a20*/  IMAD.MOV.U32 R118, RZ, RZ, R8 ;  /* 0x000000ffff767224 */ /* 0x000fe200078e0008 */
[----:B------:R-:W-:Y:S05]  /*6a30*/  BRA `(.L_x_13576) ;  /* 0x0000001000007947 */ /* 0x000fea0003800000 */
.L_x_13575:
[----:B--2---:R-:W-:Y:S02]  /*6a40*/  MOV R118, R7 ;  /* 0x0000000700767202 */ /* 0x004fe40000000f00 */
.L_x_13576:
[----:B------:R-:W-:Y:S05]  /*6a50*/  BSYNC B1 ;  /* 0x0000000000017941 */ /* 0x000fea0003800000 */
.L_x_13574:
        /* <DEDUP_REMOVED lines=16> */
.L_x_13580:
[----:B------:R-:W-:Y:S05]  /*6b60*/  BSYNC B2 ;  /* 0x0000000000027941 */ /* 0x000fea0003800000 */
.L_x_13579:
        /* <DEDUP_REMOVED lines=44> */
.L_x_13578:
[----:B------:R-:W-:Y:S05]  /*6e30*/  BSYNC B1 ;  /* 0x0000000000017941 */ /* 0x000fea0003800000 */
.L_x_13577:
        /* <DEDUP_REMOVED lines=25> */
.L_x_13582:
[----:B------:R-:W-:Y:S02]  /*6fd0*/  IMAD.MOV.U32 R117, RZ, RZ, R7 ;  /* 0x000000ffff757224 */ /* 0x000fe400078e0007 */
.L_x_13583:
[----:B------:R-:W-:Y:S05]  /*6fe0*/  BSYNC B1 ;  /* 0x0000000000017941 */ /* 0x000fea0003800000 */
.L_x_13581:
        /* <DEDUP_REMOVED lines=16> */
.L_x_13587:
[----:B------:R-:W-:Y:S05]  /*70f0*/  BSYNC B2 ;  /* 0x0000000000027941 */ /* 0x000fea0003800000 */
.L_x_13586:
        /* <DEDUP_REMOVED lines=44> */
.L_x_13585:
[----:B------:R-:W-:Y:S05]  /*73c0*/  BSYNC B1 ;  /* 0x0000000000017941 */ /* 0x000fea0003800000 */
.L_x_13584:
        /* <DEDUP_REMOVED lines=22> */
.L_x_13589:
[----:B------:R-:W-:Y:S02]  /*7530*/  IMAD.MOV.U32 R120, RZ, RZ, R7 ;  /* 0x000000ffff787224 */ /* 0x000fe400078e0007 */
.L_x_13590:
[----:B------:R-:W-:Y:S05]  /*7540*/  BSYNC B1 ;  /* 0x0000000000017941 */ /* 0x000fea0003800000 */
.L_x_13588:
        /* <DEDUP_REMOVED lines=16> */
.L_x_13594:
[----:B------:R-:W-:Y:S05]  /*7650*/  BSYNC B2 ;  /* 0x0000000000027941 */ /* 0x000fea0003800000 */
.L_x_13593:
        /* <DEDUP_REMOVED lines=44> */
.L_x_13592:
[----:B------:R-:W-:Y:S05]  /*7920*/  BSYNC B1 ;  /* 0x0000000000017941 */ /* 0x000fea0003800000 */
.L_x_13591:
        /* <DEDUP_REMOVED lines=21> */
.L_x_13596:
[----:B------:R-:W-:Y:S02]  /*7a80*/  IMAD.MOV.U32 R119, RZ, RZ, R7 ;  /* 0x000000ffff777224 */ /* 0x000fe400078e0007 */
.L_x_13597:
[----:B------:R-:W-:Y:S05]  /*7a90*/  BSYNC B1 ;  /* 0x0000000000017941 */ /* 0x000fea0003800000 */
.L_x_13595:
        /* <DEDUP_REMOVED lines=16> */
.L_x_13601:
[----:B------:R-:W-:Y:S05]  /*7ba0*/  BSYNC B2 ;  /* 0x0000000000027941 */ /* 0x000fea0003800000 */
.L_x_13600:
        /* <DEDUP_REMOVED lines=44> */
.L_x_13599:
[----:B------:R-:W-:Y:S05]  /*7e70*/  BSYNC B1 ;  /* 0x0000000000017941 */ /* 0x000fea0003800000 */
.L_x_13598:
        /* <DEDUP_REMOVED lines=21> */
.L_x_13603:
[----:B------:R-:W-:Y:S02]  /*7fd0*/  IMAD.MOV.U32 R134, RZ, RZ, R7 ;  /* 0x000000ffff867224 */ /* 0x000fe400078e0007 */
.L_x_13604:
[----:B------:R-:W-:Y:S05]  /*7fe0*/  BSYNC B1 ;  /* 0x0000000000017941 */ /* 0x000fea0003800000 */
.L_x_13602:
        /* <DEDUP_REMOVED lines=16> */
.L_x_13608:
[----:B------:R-:W-:Y:S05]  /*80f0*/  BSYNC B2 ;  /* 0x0000000000027941 */ /* 0x000fea0003800000 */
.L_x_13607:
        /* <DEDUP_REMOVED lines=44> */
.L_x_13606:
[----:B------:R-:W-:Y:S05]  /*83c0*/  BSYNC B1 ;  /* 0x0000000000017941 */ /* 0x000fea0003800000 */
.L_x_13605:
        /* <DEDUP_REMOVED lines=21> */
.L_x_13610:
[----:B------:R-:W-:Y:S02]  /*8520*/  MOV R121, R7 ;  /* 0x0000000700797202 */ /* 0x000fe40000000f00 */
.L_x_13611:
[----:B------:R-:W-:Y:S05]  /*8530*/  BSYNC B1 ;  /* 0x0000000000017941 */ /* 0x000fea0003800000 */
.L_x_13609:
        /* <DEDUP_REMOVED lines=16> */
.L_x_13615:
[----:B------:R-:W-:Y:S05]  /*8640*/  BSYNC B2 ;  /* 0x0000000000027941 */ /* 0x000fea0003800000 */
.L_x_13614:
        /* <DEDUP_REMOVED lines=44> */
.L_x_13613:
[----:B------:R-:W-:Y:S05]  /*8910*/  BSYNC B1 ;  /* 0x0000000000017941 */ /* 0x000fea0003800000 */
.L_x_13612:
        /* <DEDUP_REMOVED lines=21> */
.L_x_13617:
[----:B------:R-:W-:Y:S02]  /*8a70*/  IMAD.MOV.U32 R122, RZ, RZ, R7 ;  /* 0x000000ffff7a7224 */ /* 0x000fe400078e0007 */
.L_x_13618:
[----:B------:R-:W-:Y:S05]  /*8a80*/  BSYNC B1 ;  /* 0x0000000000017941 */ /* 0x000fea0003800000 */
.L_x_13616:
        /* <DEDUP_REMOVED lines=16> */
.L_x_13622:
[----:B------:R-:W-:Y:S05]  /*8b90*/  BSYNC B2 ;  /* 0x0000000000027941 */ /* 0x000fea0003800000 */
.L_x_13621:
        /* <DEDUP_REMOVED lines=44> */
.L_x_13620:
[----:B------:R-:W-:Y:S05]  /*8e60*/  BSYNC B1 ;  /* 0x0000000000017941 */ /* 0x000fea0003800000 */
.L_x_13619:
        /* <DEDUP_REMOVED lines=21> */
.L_x_13624:
[----:B------:R-:W-:Y:S02]  /*8fc0*/  IMAD.MOV.U32 R152, RZ, RZ, R7 ;  /* 0x000000ffff987224 */ /* 0x000fe400078e0007 */
.L_x_13625:
[----:B------:R-:W-:Y:S05]  /*8fd0*/  BSYNC B1 ;  /* 0x0000000000017941 */ /* 0x000fea0003800000 */
.L_x_13623:
        /* <DEDUP_REMOVED lines=18> */
.L_x_13629:
[----:B------:R-:W-:Y:S05]  /*9100*/  BSYNC B2 ;  /* 0x0000000000027941 */ /* 0x000fea0003800000 */
.L_x_13628:
        /* <DEDUP_REMOVED lines=44> */
.L_x_13627:
[----:B------:R-:W-:Y:S05]  /*93d0*/  BSYNC B1 ;  /* 0x0000000000017941 */ /* 0x000fea0003800000 */
.L_x_13626:
        /* <DEDUP_REMOVED lines=35> */
.L_x_13573:
[----:B------:R-:W-:Y:S05]  /*9610*/  BSYNC B0 ;  /* 0x0000000000007941 */ /* 0x000fea0003800000 */
.L_x_13572:
        /* <DEDUP_REMOVED lines=22> */
[----:B------:R-:W-:Y:S01]  /*9780*/  MOV R126, R8 ;  /* 0x00000008007e7202 */ /* 0x000fe20000000f00 */
[----:B------:R-:W-:Y:S05]  /*9790*/  BRA `(.L_x_13634) ;  /* 0x0000001000007947 */ /* 0x000fea0003800000 */
.L_x_13633:
[----:B--2---:R-:W-:Y:S02]  /*97a0*/  IMAD.MOV.U32 R126, RZ, RZ, R7 ;  /* 0x000000ffff7e7224 */ /* 0x004fe400078e0007 */
.L_x_13634:
[----:B------:R-:W-:Y:S05]  /*97b0*/  BSYNC B1 ;  /* 0x0000000000017941 */ /* 0x000fea0003800000 */
.L_x_13632:
        /* <DEDUP_REMOVED lines=16> */
.L_x_13638:
[----:B------:R-:W-:Y:S05]  /*98c0*/  BSYNC B2 ;  /* 0x0000000000027941 */ /* 0x000fea0003800000 */
.L_x_13637:
        /* <DEDUP_REMOVED lines=44> */
.L_x_13636:
[----:B------:R-:W-:Y:S05]  /*9b90*/  BSYNC B1 ;  /* 0x0000000000017941 */ /* 0x000fea0003800000 */
.L_x_13635:
[----:B------:R2:W3:Y:S01]  /*9ba0*/  I2F.U32 R6, R126 ;  /* 0x0000007e00067306 */ /* 0x0004e20000201000 */
[----:B-----5:R-:W-:Y:S01]  /*9bb0*/  PRMT R125, RZ, 0x5410, R128 ;  /* 0x00005410ff7d7816 */ /* 0x020fe20000000080 */
[----:B------:R-:W-:Y:S01]  /*9bc0*/  IMAD.MOV.U32 R157, RZ, RZ, 0x2f800000 ;  /* 0x2f800000ff9d7424 */ /* 0x000fe200078e00ff */
[----:B------:R-:W-:Y:S01]  /*9bd0*/  ISETP.NE.U32.AND P0, PT, RZ, c[0x0][0x180], PT ;  /* 0x00006000ff007a0c */ /* 0x000fe20003f05070 */
[----:B------:R-:W-:Y:S02]  /*9be0*/  BSSY B1, `(.L_x_13639) ;  /* 0x0000016000017945 */ /* 0x000fe40003800000 */
[----:B------:R-:W-:Y:S01]  /*9bf0*/  FMUL.FTZ R125, R125, R132 ;  /* 0x000000847d7d7220 */ /* 0x000fe20000410000 */
[----:B------:R-:W-:Y:S02]  /*9c00*/  ISETP.NE.AND.EX P0, PT, RZ, c[0x0][0x184], PT, P0 ;  /* 0x00006100ff007a0c */ /* 0x000fe40003f05300 */
[----:B--2---:R-:W-:Y:S01]  /*9c10*/  IADD3 R126, R127, 0x1, RZ ;  /* 0x000000017f7e7810 */ /* 0x004fe20007ffe0ff */
[----:B------:R-:W-:-:S02]  /*9c20*/  FMUL.FTZ R125, R125, c[0x0][0x1e8] ;  /* 0x00007a007d7d7a20 */ /* 0x000fc40000410000 */
[----:B---3--:R-:W-:-:S05]  /*9c30*/  FFMA.FTZ R6, R6, R157, 1.1641532182693481445e-10 ;  /* 0x2f00000006067423 */ /* 0x008fca000001009d */
        /* <DEDUP_REMOVED lines=15> */
.L_x_13640:
[----:B------:R-:W-:Y:S02]  /*9d30*/  MOV R125, R7 ;  /* 0x00000007007d7202 */ /* 0x000fe40000000f00 */
.L_x_13641:
[----:B------:R-:W-:Y:S05]  /*9d40*/  BSYNC B1 ;  /* 0x0000000000017941 */ /* 0x000fea0003800000 */
.L_x_13639:
        /* <DEDUP_REMOVED lines=16> */
.L_x_13645:
[----:B------:R-:W-:Y:S05]  /*9e50*/  BSYNC B2 ;  /* 0x0000000000027941 */ /* 0x000fea0003800000 */
.L_x_13644:
        /* <DEDUP_REMOVED lines=44> */
.L_x_13643:
[----:B------:R-:W-:Y:S05]  /*a120*/  BSYNC B1 ;  /* 0x0000000000017941 */ /* 0x000fea0003800000 */
.L_x_13642:
[----:B------:R2:W3:Y:S01]  /*a130*/  I2F.U32 R6, R125 ;  /* 0x0000007d00067306 */ /* 0x0004e20000201000 */
[----:B------:R-:W-:Y:S01]  /*a140*/  BSSY B1, `(.L_x_13646) ;  /* 0x0000016000017945 */ /* 0x000fe20003800000 */
[----:B--2---:R-:W-:-:S05]  /*a150*/  PRMT R125, RZ, 0x7610, R128 ;  /* 0x00007610ff7d7816 */ /* 0x004fca0000000080 */
[----:B------:R-:W-:Y:S02]  /*a160*/  FMUL.FTZ R127, R125, R132 ;  /* 0x000000847d7f7220 */ /* 0x000fe40000410000 */
[----:B---3--:R-:W-:Y:S02]  /*a170*/  FFMA.FTZ R6, R6, R157, 1.1641532182693481445e-10 ;  /* 0x2f00000006067423 */ /* 0x008fe4000001009d */
[----:B------:R-:W-:-:S03]  /*a180*/  FMUL.FTZ R127, R127, c[0x0][0x1e8] ;  /* 0x00007a007f7f7a20 */ /* 0x000fc60000410000 */
[----:B------:R-:W-:-:S04]  /*a190*/  FSETP.GTU.FTZ.AND P1, PT, R6, c[0x0][0x1e4], PT ;  /* 0x0000790006007a0b */ /* 0x000fc80003f3c000 */
[----:B-1----:R-:W-:Y:S02]  /*a1a0*/  P2R R153, PR, RZ, 0x2 ;  /* 0x00000002ff997803 */ /* 0x002fe40000000000 */
        /* <DEDUP_REMOVED lines=14> */
.L_x_13647:
[----:B------:R-:W-:Y:S02]  /*a290*/  IMAD.MOV.U32 R128, RZ, RZ, R7 ;  /* 0x000000ffff807224 */ /* 0x000fe400078e0007 */
.L_x_13648:
[----:B------:R-:W-:Y:S05]  /*a2a0*/  BSYNC B1 ;  /* 0x0000000000017941 */ /* 0x000fea0003800000 */
.L_x_13646:
        /* <DEDUP_REMOVED lines=16> */
.L_x_13652:
[----:B------:R-:W-:Y:S05]  /*a3b0*/  BSYNC B2 ;  /* 0x0000000000027941 */ /* 0x000fea0003800000 */
.L_x_13651:
        /* <DEDUP_REMOVED lines=44> */
.L_x_13650:
[----:B------:R-:W-:Y:S05]  /*a680*/  BSYNC B1 ;  /* 0x0000000000017941 */ /* 0x000fea0003800000 */
.L_x_13649:
        /* <DEDUP_REMOVED lines=21> */
.L_x_13654:
[----:B------:R-:W-:Y:S02]  /*a7e0*/  IMAD.MOV.U32 R127, RZ, RZ, R7 ;  /* 0x000000ffff7f7224 */ /* 0x000fe400078e0007 */
.L_x_13655:
[----:B------:R-:W-:Y:S05]  /*a7f0*/  BSYNC B1 ;  /* 0x0000000000017941 */ /* 0x000fea0003800000 */
.L_x_13653:
        /* <DEDUP_REMOVED lines=16> */
.L_x_13659:
[----:B------:R-:W-:Y:S05]  /*a900*/  BSYNC B2 ;  /* 0x0000000000027941 */ /* 0x000fea0003800000 */
.L_x_13658:
        /* <DEDUP_REMOVED lines=44> */
.L_x_13657:
[----:B------:R-:W-:Y:S05]  /*abd0*/  BSYNC B1 ;  /* 0x0000000000017941 */ /* 0x000fea0003800000 */
.L_x_13656:
        /* <DEDUP_REMOVED lines=21> */
.L_x_13661:
[----:B------:R-:W-:Y:S02]  /*ad30*/  MOV R134, R7 ;  /* 0x0000000700867202 */ /* 0x000fe40000000f00 */
.L_x_13662:
[----:B------:R-:W-:Y:S05]  /*ad40*/  BSYNC B1 ;  /* 0x0000000000017941 */ /* 0x000fea0003800000 */
.L_x_13660:
        /* <DEDUP_REMOVED lines=16> */
.L_x_13666:
[----:B------:R-:W-:Y:S05]  /*ae50*/  BSYNC B2 ;  /* 0x0000000000027941 */ /* 0x000fea0003800000 */
.L_x_13665:
        /* <DEDUP_REMOVED lines=44> */
.L_x_13664:
[----:B------:R-:W-:Y:S05]  /*b120*/  BSYNC B1 ;  /* 0x0000000000017941 */ /* 0x000fea0003800000 */
.L_x_13663:
        /* <DEDUP_REMOVED lines=21> */
.L_x_13668:
[----:B------:R-:W-:Y:S02]  /*b280*/  IMAD.MOV.U32 R129, RZ, RZ, R7 ;  /* 0x000000ffff817224 */ /* 0x000fe400078e0007 */
.L_x_13669:
[----:B------:R-:W-:Y:S05]  /*b290*/  BSYNC B1 ;  /* 0x0000000000017941 */ /* 0x000fea0003800000 */
.L_x_13667:
        /* <DEDUP_REMOVED lines=16> */
.L_x_13673:
[----:B------:R-:W-:Y:S05]  /*b3a0*/  BSYNC B2 ;  /* 0x0000000000027941 */ /* 0x000fea0003800000 */
.L_x_13672:
        /* <DEDUP_REMOVED lines=44> */
.L_x_13671:
[----:B------:R-:W-:Y:S05]  /*b670*/  BSYNC B1 ;  /* 0x0000000000017941 */ /* 0x000fea0003800000 */
.L_x_13670:
        /* <DEDUP_REMOVED lines=21> */
.L_x_13675:
[----:B------:R-:W-:Y:S02]  /*b7d0*/  IMAD.MOV.U32 R130, RZ, RZ, R7 ;  /* 0x000000ffff827224 */ /* 0x000fe400078e0007 */
.L_x_13676:
[----:B------:R-:W-:Y:S05]  /*b7e0*/  BSYNC B1 ;  /* 0x0000000000017941 */ /* 0x000fea0003800000 */
.L_x_13674:
        /* <DEDUP_REMOVED lines=16> */
.L_x_13680:
[----:B------:R-:W-:Y:S05]  /*b8f0*/  BSYNC B2 ;  /* 0x0000000000027941 */ /* 0x000fea0003800000 */
.L_x_13679:
        /* <DEDUP_REMOVED lines=44> */
.L_x_13678:
[----:B------:R-:W-:Y:S05]  /*bbc0*/  BSYNC B1 ;  /* 0x0000000000017941 */ /* 0x000fea0003800000 */
.L_x_13677:
        /* <DEDUP_REMOVED lines=21> */
.L_x_13682:
[----:B------:R-:W-:Y:S02]  /*bd20*/  MOV R152, R7 ;  /* 0x0000000700987202 */ /* 0x000fe40000000f00 */
.L_x_13683:
[----:B------:R-:W-:Y:S05]  /*bd30*/  BSYNC B1 ;  /* 0x0000000000017941 */ /* 0x000fea0003800000 */
.L_x_13681:
        /* <DEDUP_REMOVED lines=18> */
.L_x_13687:
[----:B------:R-:W-:Y:S05]  /*be60*/  BSYNC B2 ;  /* 0x0000000000027941 */ /* 0x000fea0003800000 */
.L_x_13686:
        /* <DEDUP_REMOVED lines=44> */
.L_x_13685:
[----:B------:R-:W-:Y:S05]  /*c130*/  BSYNC B1 ;  /* 0x0000000000017941 */ /* 0x000fea0003800000 */
.L_x_13684:
[----:B------:R-:W1:Y:S01]  /*c140*/  I2F.U32 R152, R152 ;  /* 0x0000009800987306 */ /* 0x000e620000201000 */
[----:B------:R-:W-:Y:S02]  /*c150*/  PRMT R131, RZ, 0x7610, R131 ;  /* 0x00007610ff837816 */ /* 0x000fe40000000083 */
[----:B------:R-:W-:Y:S02]  /*c160*/  SEL R134, RZ, 0x10000, P5 ;  /* 0x00010000ff867807 */ /* 0x000fe40002800000 */
[----:B------:R-:W-:Y:S01]  /*c170*/  ISETP.NE.AND P6, PT, R155, RZ, PT ;  /* 0x000000ff9b00720c */ /* 0x000fe20003fc5270 */
[----:B------:R-:W-:Y:S01]  /*c180*/  FMUL.FTZ R132, R131, R132 ;  /* 0x0000008483847220 */ /* 0x000fe20000410000 */
[----:B------:R-:W-:Y:S02]  /*c190*/  ISETP.NE.AND P5, PT, R153, RZ, PT ;  /* 0x000000ff9900720c */ /* 0x000fe40003fa5270 */
[----:B------:R-:W-:Y:S01]  /*c1a0*/  SEL R156, RZ, 0x1, P2 ;  /* 0x00000001ff9c7807 */ /* 0x000fe20001000000 */
[----:B------:R-:W-:Y:S01]  /*c1b0*/  FMUL.FTZ R132, R132, c[0x0][0x1e8] ;  /* 0x00007a0084847a20 */ /* 0x000fe20000410000 */
[----:B------:R-:W-:-:S02]  /*c1c0*/  SEL R153, RZ, 0x100, P4 ;  /* 0x00000100ff997807 */ /* 0x000fc40002000000 */
[----:B------:R-:W-:Y:S01]  /*c1d0*/  SEL R135, RZ, 0x1, P3 ;  /* 0x00000001ff877807 */ /* 0x000fe20001800000 */
[----:B-1----:R-:W-:Y:S01]  /*c1e0*/  FFMA.FTZ R157, R152, R157, 1.1641532182693481445e-10 ;  /* 0x2f000000989d7423 */ /* 0x002fe2000001009d */
[----:B------:R-:W-:-:S04]  /*c1f0*/  SEL R152, RZ, 0x1, P1 ;  /* 0x00000001ff987807 */ /* 0x000fc80000800000 */
[----:B------:R-:W-:Y:S01]  /*c200*/  FSETP.GTU.FTZ.AND P1, PT, R157, c[0x0][0x1e4], PT ;  /* 0x000079009d007a0b */ /* 0x000fe20003f3c000 */
[----:B------:R-:W-:-:S03]  /*c210*/  IMAD.WIDE.U32 R156, R156, 0x1000000, RZ ;  /* 0x010000009c9c7825 */ /* 0x000fc600078e00ff */
[----:B------:R-:W-:Y:S02]  /*c220*/  SEL R155, RZ, 0x1000000, P1 ;  /* 0x01000000ff9b7807 */ /* 0x000fe40000800000 */
[----:B------:R-:W-:Y:S02]  /*c230*/  FSEL R132, R132, RZ, !P1 ;  /* 0x000000ff84847208 */ /* 0x000fe40004800000 */
[----:B------:R-:W-:Y:S02]  /*c240*/  LOP3.LUT R153, R153, R155, R134, 0xfe, !PT ;  /* 0x0000009b99997212 */ /* 0x000fe400078efe86 */
[----:B------:R-:W-:Y:S02]  /*c250*/  SEL R134, RZ, 0x1, P5 ;  /* 0x00000001ff867807 */ /* 0x000fe40002800000 */
[----:B------:R-:W-:Y:S01]  /*c260*/  LOP3.LUT R131, R157, R153, R135, 0xfe, !PT ;  /* 0x000000999d837212 */ /* 0x000fe200078efe87 */
[----:B------:R-:W-:Y:S01]  /*c270*/  IMAD.WIDE.U32 R152, R152, 0x10000, RZ ;  /* 0x0001000098987825 */ /* 0x000fe200078e00ff */
[----:B------:R-:W-:-:S03]  /*c280*/  SEL R155, RZ, 0x1, P6 ;  /* 0x00000001ff9b7807 */ /* 0x000fc60003000000 */
[----:B------:R-:W-:-:S05]  /*c290*/  IMAD.WIDE.U32 R134, R134, 0x100, RZ ;  /* 0x0000010086867825 */ /* 0x000fca00078e00ff */
[----:B------:R-:W-:Y:S01]  /*c2a0*/  LOP3.LUT R135, R135, R131, R153, 0xfe, !PT ;  /* 0x0000008387877212 */ /* 0x000fe200078efe99 */
[----:B------:R-:W-:Y:S01]  /*c2b0*/  FMUL.FTZ R131, R91, R132 ;  /* 0x000000845b837220 */ /* 0x000fe20000410000 */
[----:B------:R-:W-:Y:S02]  /*c2c0*/  LOP3.LUT R156, R134, R156, R152, 0xfe, !PT ;  /* 0x0000009c869c7212 */ /* 0x000fe400078efe98 */
[----:B------:R-:W-:Y:S01]  /*c2d0*/  LEA R152, P1, R133, c[0x0][0x188], 0x5 ;  /* 0x0000620085987a11 */ /* 0x000fe200078228ff */
[----:B------:R-:W-:Y:S01]  /*c2e0*/  @P0 FADD.FTZ R131, R99, R131 ;  /* 0x0000008363830221 */ /* 0x000fe20000010000 */
[C---:B------:R-:W-:Y:S02]  /*c2f0*/  LEA R132, P0, R133.reuse, c[0x0][0x190], 0x3 ;  /* 0x0000640085847a11 */ /* 0x040fe400078018ff */
[----:B------:R-:W-:Y:S02]  /*c300*/  LEA.HI.X R153, R133, c[0x0][0x18c], RZ, 0x5, P1 ;  /* 0x0000630085997a11 */ /* 0x000fe400008f2cff */
[----:B------:R-:W-:-:S02]  /*c310*/  LOP3.LUT R134, R156, R155, RZ, 0xfc, !PT ;  /* 0x0000009b9c867212 */ /* 0x000fc400078efcff */
[----:B------:R-:W-:Y:S01]  /*c320*/  LEA.HI.X R133, R133, c[0x0][0x194], RZ, 0x3, P0 ;  /* 0x0000650085857a11 */ /* 0x000fe200000f1cff */
[----:B------:R1:W-:Y:S04]  /*c330*/  STG.E.128 [R152.64], R124 ;  /* 0x0000007c98007986 */ /* 0x0003e8000c101d06 */
[----:B------:R1:W-:Y:S04]  /*c340*/  STG.E.128 [R152.64+0x10], R128 ;  /* 0x0000108098007986 */ /* 0x0003e8000c101d06 */
[----:B------:R1:W-:Y:S02]  /*c350*/  STG.E.64 [R132.64], R134 ;  /* 0x0000008684007986 */ /* 0x0003e4000c101b06 */
.L_x_13631:
[----:B------:R-:W-:Y:S05]  /*c360*/  BSYNC B0 ;  /* 0x0000000000007941 */ /* 0x000fea0003800000 */
.L_x_13630:
[----:B-1----:R-:W-:Y:S01]  /*c370*/  FADD.FTZ R132, RZ, R100 ;  /* 0x00000064ff847221 */ /* 0x002fe20000010000 */
[----:B------:R-:W-:-:S02]  /*c380*/  ISETP.NE.AND P0, PT, R154, RZ, PT ;  /* 0x000000ff9a00720c */ /* 0x000fc40003f05270 */
        /* <DEDUP_REMOVED lines=41> */
.L_x_13700:
        /* <DEDUP_REMOVED lines=86> */
.L_x_13701:
        /* <DEDUP_REMOVED lines=9> */
[----:B------:R-:W2:Y:S01]  /*cc10*/  LDL R156, [R1] ;  /* 0x00000000019c7983 */ /* 0x000ea20000100800 */
[----:B0-----:R-:W-:Y:S01]  /*cc20*/  CS2R R132, SRZ ;  /* 0x0000000000847805 */ /* 0x001fe2000001ff00 */
[----:B------:R-:W-:Y:S01]  /*cc30*/  @!P0 IMAD.IADD R155, R152, 0x1, R153 ;  /* 0x00000001989b8824 */ /* 0x000fe200078e0299 */
[----:B------:R-:W-:Y:S01]  /*cc40*/  MOV R165, RZ ;  /* 0x000000ff00a57202 */ /* 0x000fe20000000f00 */
[----:B------:R-:W-:Y:S01]  /*cc50*/  BAR.SYNC.DEFER_BLOCKING 0x0 ;  /* 0x0000000000007b1d */ /* 0x000fe20000010000 */
[----:B------:R-:W-:Y:S02]  /*cc60*/  ISETP.NE.AND P1, PT, RZ, UR8, PT ;  /* 0x00000008ff007c0c */ /* 0x000fe4000bf25270 */
[----:B------:R-:W-:-:S03]  /*cc70*/  ISETP.NE.AND P2, PT, R154, RZ, PT ;  /* 0x000000ff9a00720c */ /* 0x000fc60003f45270 */
[----:B------:R-:W-:Y:S01]  /*cc80*/  BSSY B0, `(.L_x_13690) ;  /* 0x0000055000007945 */ /* 0x000fe20003800000 */
[----:B------:R-:W0:Y:S04]  /*cc90*/  @!P0 LDS.64 R132, [R155.X8] ;  /* 0x000000009b848984 */ /* 0x000e280000008a00 */
[----:B0-----:R-:W0:Y:S02]  /*cca0*/  SHFL.DOWN PT, R152, R132, 0x2, 0x1f ;  /* 0x08401f0084987f89 */ /* 0x001e2400000e0000 */
[----:B0-----:R-:W-:Y:S02]  /*ccb0*/  FADD.FTZ R155, -R152, R132 ;  /* 0x00000084989b7221 */ /* 0x001fe40000010100 */
[----:B--2---:R-:W-:Y:S01]  /*ccc0*/  @!P0 IMAD.MOV.U32 R165, RZ, RZ, R156 ;  /* 0x000000ffffa58224 */ /* 0x004fe200078e009c */
[----:B------:R-:W-:-:S03]  /*ccd0*/  LOP3.LUT P0, RZ, R135, 0x1f, R164, 0xf8, !PT ;  /* 0x0000001f87ff7812 */ /* 0x000fc6000780f8a4 */
[----:B------:R-:W-:Y:S01]  /*cce0*/  I2F R157, R165 ;  /* 0x000000a5009d7306 */ /* 0x000fe20000201400 */
[----:B------:R-:W0:Y:S07]  /*ccf0*/  SHFL.DOWN PT, R156, R165, 0x2, 0x1f ;  /* 0x08401f00a59c7f89 */ /* 0x000e2e00000e0000 */
[----:B0-----:R-:W0:Y:S01]  /*cd00*/  I2F R153, R156 ;  /* 0x0000009c00997306 */ /* 0x001e220000201400 */
[----:B------:R-:W-:Y:S02]  /*cd10*/  IMAD.IADD R134, R156, 0x1, R165 ;  /* 0x000000019c867824 */ /* 0x000fe400078e02a5 */
[----:B0-----:R-:W-:-:S02]  /*cd20*/  FMUL.FTZ R156, R152, R153 ;  /* 0x00000099989c7220 */ /* 0x001fc40000410000 */
[----:B------:R-:W-:Y:S02]  /*cd30*/  FMUL.FTZ R152, R155, R155 ;  /* 0x0000009b9b987220 */ /* 0x000fe40000410000 */
[----:B------:R-:W-:Y:S02]  /*cd40*/  FFMA.FTZ R155, R157, R132, R156 ;  /* 0x000000849d9b7223 */ /* 0x000fe4000001009c */
[----:B------:R-:W-:Y:S02]  /*cd50*/  FMUL.FTZ R132, R152, R157 ;  /* 0x0000009d98847220 */ /* 0x000fe40000410000 */
[----:B------:R-:W0:Y:S01]  /*cd60*/  I2F R152, R134 ;  /* 0x0000008600987306 */ /* 0x000e220000201400 */
[----:B------:R-:W1:Y:S01]  /*cd70*/  SHFL.DOWN PT, R157, R133, 0x2, 0x1f ;  /* 0x08401f00859d7f89 */ /* 0x000e6200000e0000 */
[----:B------:R-:W-:-:S03]  /*cd80*/  FMUL.FTZ R132, R132, R153 ;  /* 0x0000009984847220 */ /* 0x000fc60000410000 */
[----:B------:R-:W2:Y:S03]  /*cd90*/  SHFL.DOWN PT, R153, R134, 0x1, 0x1f ;  /* 0x08201f0086997f89 */ /* 0x000ea600000e0000 */
[----:B0-----:R-:W0:Y:S01]  /*cda0*/  MUFU.RCP R156, R152 ;  /* 0x00000098009c7308 */ /* 0x001e220000001000 */
[----:B-1----:R-:W-:Y:S02]  /*cdb0*/  FADD.FTZ R157, R157, R133 ;  /* 0x000000859d9d7221 */ /* 0x002fe40000010000 */
[C---:B0-----:R-:W-:Y:S02]  /*cdc0*/  FMUL.FTZ R155, R156.reuse, R155 ;  /* 0x0000009b9c9b7220 */ /* 0x041fe40000410000 */
[----:B------:R-:W-:Y:S01]  /*cdd0*/  FFMA.FTZ R132, R156, R132, R157 ;  /* 0x000000849c847223 */ /* 0x000fe2000001009d */
[----:B--2---:R-:W-:Y:S02]  /*cde0*/  IADD3 R157, R134, R153, RZ ;  /* 0x00000099869d7210 */ /* 0x004fe40007ffe0ff */
[----:B------:R0:W1:Y:S01]  /*cdf0*/  I2F R156, R153 ;  /* 0x00000099009c7306 */ /* 0x0000620000201400 */
[----:B------:R-:W1:Y:S07]  /*ce00*/  SHFL.DOWN PT, R165, R155, 0x1, 0x1f ;  /* 0x08201f009ba57f89 */ /* 0x000e6e00000e0000 */
[----:B------:R-:W2:Y:S01]  /*ce10*/  I2F R157, R157 ;  /* 0x0000009d009d7306 */ /* 0x000ea20000201400 */
[----:B0-----:R-:W0:Y:S01]  /*ce20*/  SHFL.DOWN PT, R153, R132, 0x1, 0x1f ;  /* 0x08201f0084997f89 */ /* 0x001e2200000e0000 */
[----:B-1----:R-:W-:-:S02]  /*ce30*/  FMUL.FTZ R134, R165, R156 ;  /* 0x0000009ca5867220 */ /* 0x002fc40000410000 */
[----:B------:R-:W-:Y:S02]  /*ce40*/  FADD.FTZ R133, R155, -R165 ;  /* 0x800000a59b857221 */ /* 0x000fe40000010000 */
[----:B------:R-:W-:Y:S02]  /*ce50*/  FFMA.FTZ R165, R152, R155, R134 ;  /* 0x0000009b98a57223 */ /* 0x000fe40000010086 */
[----:B--2---:R-:W1:Y:S01]  /*ce60*/  MUFU.RCP R134, R157 ;  /* 0x0000009d00867308 */ /* 0x004e620000001000 */
[----:B------:R-:W-:Y:S02]  /*ce70*/  FMUL.FTZ R133, R133, R133 ;  /* 0x0000008585857220 */ /* 0x000fe40000410000 */
[----:B0-----:R-:W-:Y:S02]  /*ce80*/  FADD.FTZ R153, R132, R153 ;  /* 0x0000009984997221 */ /* 0x001fe40000010000 */
[----:B------:R-:W-:Y:S02]  /*ce90*/  FMUL.FTZ R133, R152, R133 ;  /* 0x0000008598857220 */ /* 0x000fe40000410000 */
[----:B------:R-:W-:-:S02]  /*cea0*/  IMAD.MOV.U32 R132, RZ, RZ, c[0x0][0x1e0] ;  /* 0x00007800ff847624 */ /* 0x000fc400078e00ff */
[----:B------:R-:W-:Y:S02]  /*ceb0*/  FMUL.FTZ R133, R133, R156 ;  /* 0x0000009c85857220 */ /* 0x000fe40000410000 */
[C---:B-1----:R-:W-:Y:S02]  /*cec0*/  FMUL.FTZ R165, R134.reuse, R165 ;  /* 0x000000a586a57220 */ /* 0x042fe40000410000 */
[----:B------:R-:W-:-:S03]  /*ced0*/  FFMA.FTZ R134, R134, R133, R153 ;  /* 0x0000008586867223 */ /* 0x000fc60000010099 */
[----:B------:R-:W0:Y:S04]  /*cee0*/  SHFL.IDX PT, R153, R165, RZ, 0x1f ;  /* 0x00001fffa5997589 */ /* 0x000e2800000e0000 */
[----:B------:R1:W2:Y:S02]  /*cef0*/  SHFL.IDX PT, R155, R134, RZ, 0x1f ;  /* 0x00001fff869b7589 */ /* 0x0002a400000e0000 */
[----:B-1----:R-:W-:Y:S01]  /*cf00*/  @!P0 MOV R134, 0x4 ;  /* 0x0000000400868802 */ /* 0x002fe20000000f00 */
[----:B0-----:R-:W-:Y:S02]  /*cf10*/  FMUL.FTZ R133, R153, R153 ;  /* 0x0000009999857220 */ /* 0x001fe40000410000 */
[----:B--2---:R-:W-:-:S03]  /*cf20*/  FFMA.FTZ R132, R155, R132, c[0x0][0x228] ;  /* 0x00008a009b847623 */ /* 0x004fc60000010084 */
[----:B------:R-:W-:Y:S02]  /*cf30*/  FSEL R133, R133, RZ, P1 ;  /* 0x000000ff85857208 */ /* 0x000fe40000800000 */
[----:B------:R-:W-:-:S03]  /*cf40*/  FSEL R155, R153, RZ, !P1 ;  /* 0x000000ff999b7208 */ /* 0x000fc60004800000 */
        /* <DEDUP_REMOVED lines=40> */
.L_x_13691:
[----:B------:R-:W-:Y:S05]  /*d1d0*/  BSYNC B0 ;  /* 0x0000000000007941 */ /* 0x000fea0003800000 */
.L_x_13690:
        /* <DEDUP_REMOVED lines=35> */
.L_x_13693:
[----:B------:R-:W-:Y:S05]  /*d410*/  BSYNC B0 ;  /* 0x0000000000007941 */ /* 0x000fea0003800000 */
.L_x_13692:
        /* <DEDUP_REMOVED lines=27> */
[----:B------:R-:W-:Y:S01]  /*d5d0*/  FMUL.FTZ R152, R156, R157 ;  /* 0x0000009d9c987220 */ /* 0x000fe20000410000 */
[----:B------:R-:W-:Y:S01]  /*d5e0*/  HFMA2.MMA R153, -RZ, RZ, 0, 9.5367431640625e-07 ;  /* 0x00000010ff997435 */ /* 0x000fe200000001ff */
[----:B------:R-:W-:Y:S02]  /*d5f0*/  FFMA.FTZ R135, R58, R135, R50 ;  /* 0x000000873a877223 */ /* 0x000fe40000010032 */
[----:B------:R-:W-:-:S05]  /*d600*/  FFMA.FTZ R152, R59, R152, R51 ;  /* 0x000000983b987223 */ /* 0x000fca0000010033 */
[----:B------:R-:W-:Y:S02]  /*d610*/  F2FP.BF16.PACK_AB R135, R152, R135 ;  /* 0x000000879887723e */ /* 0x000fe400000010ff */
[C---:B------:R-:W-:Y:S01]  /*d620*/  IMAD.WIDE.U32 R152, R10.reuse, R153, c[0x0][0x208] ;  /* 0x000082000a987625 */ /* 0x040fe200078e0099 */
[----:B------:R-:W-:-:S04]  /*d630*/  IADD3 R10, R10, 0x80, RZ ;  /* 0x000000800a0a7810 */ /* 0x000fc80007ffe0ff */
[----:B------:R0:W-:Y:S03]  /*d640*/  STG.E.128 [R152.64], R132 ;  /* 0x0000008498007986 */ /* 0x0001e6000c101d06 */
.L_x_13695:
[----:B------:R-:W-:Y:S05]  /*d650*/  BSYNC B0 ;  /* 0x0000000000007941 */ /* 0x000fea0003800000 */
.L_x_13694:
        /* <DEDUP_REMOVED lines=22> */
[----:B------:R-:W-:-:S02]  /*d7c0*/  FMUL.FTZ R135, R156, R135 ;  /* 0x000000879c877220 */ /* 0x000fc40000410000 */
[----:B------:R-:W-:Y:S01]  /*d7d0*/  FFMA.FTZ R152, R76, R152, R68 ;  /* 0x000000984c987223 */ /* 0x000fe20000010044 */
[----:B------:R-:W-:Y:S01]  /*d7e0*/  F2FP.BF16.PACK_AB R133, R132, R155 ;  /* 0x0000009b8485723e */ /* 0x000fe200000010ff */
[----:B------:R-:W-:Y:S02]  /*d7f0*/  FFMA.FTZ R153, R77, R153, R69 ;  /* 0x000000994d997223 */ /* 0x000fe40000010045 */
[----:B------:R-:W-:Y:S02]  /*d800*/  FMUL.FTZ R156, R156, R157 ;  /* 0x0000009d9c9c7220 */ /* 0x000fe40000410000 */
[----:B------:R-:W-:Y:S01]  /*d810*/  FFMA.FTZ R135, R82, R135, R74 ;  /* 0x0000008752877223 */ /* 0x000fe2000001004a */
[----:B------:R-:W-:Y:S01]  /*d820*/  F2FP.BF16.PACK_AB R132, R153, R152 ;  /* 0x000000989984723e */ /* 0x000fe200000010ff */
[----:B------:R-:W-:Y:S02]  /*d830*/  FFMA.FTZ R156, R83, R156, R75 ;  /* 0x0000009c539c7223 */ /* 0x000fe4000001004b */
[----:B------:R-:W-:-:S03]  /*d840*/  IMAD.MOV.U32 R153, RZ, RZ, 0x10 ;  /* 0x00000010ff997424 */ /* 0x000fc600078e00ff */
[----:B------:R-:W-:Y:S01]  /*d850*/  F2FP.BF16.PACK_AB R135, R156, R135 ;  /* 0x000000879c87723e */ /* 0x000fe200000010ff */
[----:B------:R-:W-:-:S05]  /*d860*/  IMAD.WIDE.U32 R152, R10, R153, c[0x0][0x208] ;  /* 0x000082000a987625 */ /* 0x000fca00078e0099 */
[----:B------:R0:W-:Y:S02]  /*d870*/  STG.E.128 [R152.64], R132 ;  /* 0x0000008498007986 */ /* 0x0001e4000c101d06 */
.L_x_13697:
[----:B------:R-:W-:Y:S05]  /*d880*/  BSYNC B0 ;  /* 0x0000000000007941 */ /* 0x000fea0003800000 */
.L_x_13696:
[----:B------:R-:W-:Y:S02]  /*d890*/  IADD3 R11, R11, c[0x0][0x160], RZ ;  /* 0x000058000b0b7a10 */ /* 0x000fe40007ffe0ff */
[----:B------:R-:W-:Y:S02]  /*d8a0*/  LOP3.LUT P1, RZ, R159, 0xff, RZ, 0xc0, !PT ;  /* 0x000000ff9fff7812 */ /* 0x000fe4000782c0ff */
[----:B------:R-:W-:Y:S02]  /*d8b0*/  ISETP.GE.AND P0, PT, R11, c[0x0][0x164], PT ;  /* 0x000059000b007a0c */ /* 0x000fe40003f06270 */
[----:B------:R-:W-:-:S11]  /*d8c0*/  SEL R159, RZ, 0x1, P1 ;  /* 0x00000001ff9f7807 */ /* 0x000fd60000800000 */
[----:B0----5:R-:W-:Y:S01]  /*d8d0*/  @P0 CALL.REL.NOINC `(.L_x_13698) ;  /* 0x0000001000000944 */ /* 0x021fe20003c00000 */
[----:B------:R-:W-:Y:S05]  /*d8e0*/  BRA `(.L_x_13699) ;  /* 0xffff344000007947 */ /* 0x000fea000383ffff */
.L_x_13698:
[----:B------:R-:W-:Y:S05]  /*d8f0*/  EXIT ;  /* 0x000000000000794d */ /* 0x000fea0003800000 */
.L_x_13688:
[----:B------:R-:W-:Y:S01]  /*d900*/  IMAD.MOV.U32 R153, RZ, RZ, R132 ;  /* 0x000000ffff997224 */ /* 0x000fe200078e0084 */
[----:B------:R-:W-:Y:S01]  /*d910*/  MOV R133, 0x1 ;  /* 0x0000000100857802 */ /* 0x000fe20000000f00 */
[----:B------:R-:W-:Y:S01]  /*d920*/  IMAD.MOV.U32 R156, RZ, RZ, 0x1f ;  /* 0x0000001fff9c7424 */ /* 0x000fe200078e00ff */
[----:B------:R-:W-:Y:S01]  /*d930*/  MOV R134, 0xd960 ;  /* 0x0000d96000867802 */ /* 0x000fe20000000f00 */
[----:B------:R-:W-:Y:S02]  /*d940*/  IMAD.MOV.U32 R135, RZ, RZ, -0x1 ;  /* 0xffffffffff877424 */ /* 0x000fe400078e00ff */
[----:B0----5:R-:W-:Y:S05]  /*d950*/  CALL.REL.NOINC `($__internal_76_$__cuda_sm70_shflsync_bfly_p) ;  /* 0x000007e000007944 */ /* 0x021fea0003c00000 */
[----:B-1----:R-:W-:Y:S05]  /*d960*/  BRA `(.L_x_13700) ;  /* 0xffffecb000007947 */ /* 0x002fea000383ffff */
.L_x_13689:
[----:B------:R-:W-:Y:S01]  /*d970*/  MOV R153, R132 ;  /* 0x0000008400997202 */ /* 0x000fe20000000f00 */
[----:B------:R-:W-:Y:S01]  /*d980*/  IMAD.MOV.U32 R133, RZ, RZ, 0x2 ;  /* 0x00000002ff857424 */ /* 0x000fe200078e00ff */
[----:B------:R-:W-:Y:S01]  /*d990*/  MOV R135, 0xffffffff ;  /* 0xffffffff00877802 */ /* 0x000fe20000000f00 */
[----:B------:R-:W-:Y:S01]  /*d9a0*/  IMAD.MOV.U32 R156, RZ, RZ, 0x1f ;  /* 0x0000001fff9c7424 */ /* 0x000fe200078e00ff */
[----:B------:R-:W-:Y:S02]  /*d9b0*/  MOV R134, 0xd9d0 ;  /* 0x0000d9d000867802 */ /* 0x000fe40000000f00 */
[----:B0----5:R-:W-:Y:S05]  /*d9c0*/  CALL.REL.NOINC `($__internal_76_$__cuda_sm70_shflsync_bfly_p) ;  /* 0x0000077000007944 */ /* 0x021fea0003c00000 */
[----:B-1----:R-:W-:Y:S01]  /*d9d0*/  FADD.FTZ R132, R132, R133 ;  /* 0x0000008584847221 */ /* 0x002fe20000010000 */
[----:B------:R-:W-:Y:S01]  /*d9e0*/  MOV R135, 0xffffffff ;  /* 0xffffffff00877802 */ /* 0x000fe20000000f00 */
[----:B------:R-:W-:Y:S01]  /*d9f0*/  IMAD.MOV.U32 R133, RZ, RZ, 0x4 ;  /* 0x00000004ff857424 */ /* 0x000fe200078e00ff */
[----:B------:R-:W-:Y:S01]  /*da00*/  MOV R134, 0xda40 ;  /* 0x0000da4000867802 */ /* 0x000fe20000000f00 */
[----:B------:R-:W-:-:S02]  /*da10*/  IMAD.MOV.U32 R156, RZ, RZ, 0x1f ;  /* 0x0000001fff9c7424 */ /* 0x000fc400078e00ff */
[----:B------:R-:W-:Y:S02]  /*da20*/  IMAD.MOV.U32 R153, RZ, RZ, R132 ;  /* 0x000000ffff997224 */ /* 0x000fe400078e0084 */
[----:B------:R-:W-:Y:S05]  /*da30*/  CALL.REL.NOINC `($__internal_76_$__cuda_sm70_shflsync_bfly_p) ;  /* 0x0000070000007944 */ /* 0x000fea0003c00000 */
[----:B-1----:R-:W-:Y:S01]  /*da40*/  FADD.FTZ R132, R132, R133 ;  /* 0x0000008584847221 */ /* 0x002fe20000010000 */
[----:B------:R-:W-:Y:S01]  /*da50*/  HFMA2.MMA R156, -RZ, RZ, 0, 1.847743988037109375e-06 ;  /* 0x0000001fff9c7435 */ /* 0x000fe200000001ff */
[----:B------:R-:W-:Y:S01]  /*da60*/  IMAD.MOV.U32 R133, RZ, RZ, 0x8 ;  /* 0x00000008ff857424 */ /* 0x000fe200078e00ff */
[----:B------:R-:W-:Y:S01]  /*da70*/  MOV R134, 0xdab0 ;  /* 0x0000dab000867802 */ /* 0x000fe20000000f00 */
[----:B------:R-:W-:Y:S02]  /*da80*/  IMAD.MOV.U32 R135, RZ, RZ, -0x1 ;  /* 0xffffffffff877424 */ /* 0x000fe400078e00ff */
[----:B------:R-:W-:Y:S02]  /*da90*/  IMAD.MOV.U32 R153, RZ, RZ, R132 ;  /* 0x000000ffff997224 */ /* 0x000fe400078e0084 */
[----:B------:R-:W-:Y:S05]  /*daa0*/  CALL.REL.NOINC `($__internal_76_$__cuda_sm70_shflsync_bfly_p) ;  /* 0x0000069000007944 */ /* 0x000fea0003c00000 */
[----:B-1----:R-:W-:Y:S01]  /*dab0*/  FADD.FTZ R132, R132, R133 ;  /* 0x0000008584847221 */ /* 0x002fe20000010000 */
[----:B------:R-:W-:Y:S01]  /*dac0*/  MOV R133, 0x10 ;  /* 0x0000001000857802 */ /* 0x000fe20000000f00 */
[----:B------:R-:W-:Y:S01]  /*dad0*/  IMAD.MOV.U32 R156, RZ, RZ, 0x1f ;  /* 0x0000001fff9c7424 */ /* 0x000fe200078e00ff */
[----:B------:R-:W-:Y:S01]  /*dae0*/  MOV R134, 0xdb20 ;  /* 0x0000db2000867802 */ /* 0x000fe20000000f00 */
[----:B------:R-:W-:Y:S01]  /*daf0*/  IMAD.MOV.U32 R135, RZ, RZ, -0x1 ;  /* 0xffffffffff877424 */ /* 0x000fe200078e00ff */
[----:B------:R-:W-:-:S02]  /*db00*/  MOV R153, R132 ;  /* 0x0000008400997202 */ /* 0x000fc40000000f00 */
[----:B------:R-:W-:Y:S05]  /*db10*/  CALL.REL.NOINC `($__internal_76_$__cuda_sm70_shflsync_bfly_p) ;  /* 0x0000062000007944 */ /* 0x000fea0003c00000 */
[----:B-1----:R-:W-:Y:S01]  /*db20*/  FADD.FTZ R133, R132, R133 ;  /* 0x0000008584857221 */ /* 0x002fe20000010000 */
[----:B------:R-:W-:Y:S01]  /*db30*/  ISETP.NE.AND P3, PT, R154, RZ, PT ;  /* 0x000000ff9a00720c */ /* 0x000fe20003f65270 */
[----:B------:R-:W-:Y:S01]  /*db40*/  IMAD.MOV.U32 R156, RZ, RZ, 0x1f ;  /* 0x0000001fff9c7424 */ /* 0x000fe200078e00ff */
[----:B------:R-:W-:Y:S01]  /*db50*/  MOV R135, 0xffffffff ;  /* 0xffffffff00877802 */ /* 0x000fe20000000f00 */
        /* <DEDUP_REMOVED lines=68> */
[----:B------:R-:W-:Y:S05]  /*dfa0*/  CALL.REL.NOINC `($__internal_76_$__cuda_sm70_shflsync_bfly_p) ;  /* 0x0000019000007944 */ /* 0x000fea0003c00000 */
[----:B-1----:R-:W-:Y:S01]  /*dfb0*/  FADD.FTZ R153, R153, R133 ;  /* 0x0000008599997221 */ /* 0x002fe20000010000 */
[----:B------:R-:W-:Y:S01]  /*dfc0*/  MOV R135, 0xffffffff ;  /* 0xffffffff00877802 */ /* 0x000fe20000000f00 */
[----:B------:R-:W-:Y:S01]  /*dfd0*/  IMAD.MOV.U32 R133, RZ, RZ, 0x2 ;  /* 0x00000002ff857424 */ /* 0x000fe200078e00ff */
[----:B------:R-:W-:Y:S01]  /*dfe0*/  MOV R134, 0xe010 ;  /* 0x0000e01000867802 */ /* 0x000fe20000000f00 */
[----:B------:R-:W-:Y:S02]  /*dff0*/  IMAD.MOV.U32 R156, RZ, RZ, 0x1f ;  /* 0x0000001fff9c7424 */ /* 0x000fe400078e00ff */
[----:B------:R-:W-:Y:S05]  /*e000*/  CALL.REL.NOINC `($__internal_76_$__cuda_sm70_shflsync_bfly_p) ;  /* 0x0000013000007944 */ /* 0x000fea0003c00000 */
[----:B-1----:R-:W-:Y:S01]  /*e010*/  FADD.FTZ R153, R153, R133 ;  /* 0x0000008599997221 */ /* 0x002fe20000010000 */
[----:B------:R-:W-:Y:S01]  /*e020*/  MOV R135, 0xffffffff ;  /* 0xffffffff00877802 */ /* 0x000fe20000000f00 */
[----:B------:R-:W-:Y:S01]  /*e030*/  IMAD.MOV.U32 R133, RZ, RZ, 0x4 ;  /* 0x00000004ff857424 */ /* 0x000fe200078e00ff */
[----:B------:R-:W-:Y:S01]  /*e040*/  MOV R134, 0xe070 ;  /* 0x0000e07000867802 */ /* 0x000fe20000000f00 */
[----:B------:R-:W-:-:S02]  /*e050*/  IMAD.MOV.U32 R156, RZ, RZ, 0x1f ;  /* 0x0000001fff9c7424 */ /* 0x000fc400078e00ff */
        /* <DEDUP_REMOVED lines=13> */
[----:B-1----:R-:W-:Y:S05]  /*e130*/  BRA `(.L_x_13701) ;  /* 0xffffea4000007947 */ /* 0x002fea000383ffff */
        .weak           $__internal_76_$__cuda_sm70_shflsync_bfly_p
        .type           $__internal_76_$__cuda_sm70_shflsync_bfly_p,@function
        .size           $__internal_76_$__cuda_sm70_shflsync_bfly_p,(.L_x_29140 - $__internal_76_$__cuda_sm70_shflsync_bfly_p)
$__internal_76_$__cuda_sm70_shflsync_bfly_p:
[----:B------:R-:W-:Y:S04]  /*e140*/  WARPSYNC R135 ;  /* 0x0000008700007348 */ /* 0x000fe80003800000 */
[----:B------:R0:W1:Y:S02]  /*e150*/  SHFL.BFLY PT, R133, R153, R133, R156 ;  /* 0x0c00008599857389 */ /* 0x00006400000e009c */
[----:B0-----:R-:W-:-:S04]  /*e160*/  IMAD.MOV.U32 R135, RZ, RZ, 0x0 ;  /* 0x00000000ff877424 */ /* 0x001fc800078e00ff */
[----:B------:R-:W-:Y:S05]  /*e170*/  RET.REL.NODEC R134 `(_ZN10layer_norm13ln_fwd_kernelINS_13Kernel_traitsIf13__nv_bfloat16fS2_fjLj4096ELj1ELj1ELj4ELj16ENS_18Kernel_traits_baseILj4096EfS2_fS2_fjLj128EEEEELb1ELb1ELb0ELb0EEEvNS_9FwdParamsE) ;  /* 0xffff1e8086007950 */ /* 0x000fea0003c3ffff */
.L_x_13702:
        /* <DEDUP_REMOVED lines=16> */
.L_x_29140:


//--------------------- .text._ZN10layer_norm13ln_fwd_kernelINS_13Kernel_traitsIf13__nv_bfloat16fS2_fjLj4096ELj1ELj1ELj4ELj16ENS_18Kernel_traits_baseILj4096EfS2_fS2_fjLj128EEEEELb1ELb1ELb0ELb1EEEvNS_9FwdParamsE --------------------------
	.section	.text._ZN10layer_norm13ln_fwd_kernelINS_13Kernel_traitsIf13__nv_bfloat16fS2_fjLj4096ELj1ELj1ELj4ELj16ENS_18Kernel_traits_baseILj4096EfS2_fS2_fjLj128EEEEELb1ELb1ELb0ELb1EEEvNS_9FwdParamsE,"ax",@progbits
	.sectioninfo	@"SHI_REGISTERS=167"
	.align	128
        .global         _ZN10layer_norm13ln_fwd_kernelINS_13Kernel_traitsIf13__nv_bfloat16fS2_fjLj4096ELj1ELj1ELj4ELj16ENS_18Kernel_traits_baseILj4096EfS2_fS2_fjLj128EEEEELb1ELb1ELb0ELb1EEEvNS_9FwdParamsE
        .type           _ZN10layer_norm13ln_fwd_kernelINS_13Kernel_traitsIf13__nv_bfloat16fS2_fjLj4096ELj1ELj1ELj4ELj16ENS_18Kernel_traits_baseILj4096EfS2_fS2_fjLj128EEEEELb1ELb1ELb0ELb1EEEvNS_9FwdParamsE,@function
        .size           _ZN10layer_norm13ln_fwd_kernelINS_13Kernel_traitsIf13__nv_bfloat16fS2_fjLj4096ELj1ELj1ELj4ELj16ENS_18Kernel_traits_baseILj4096EfS2_fS2_fjLj128EEEEELb1ELb1ELb0ELb1EEEvNS_9FwdParamsE,(.L_x_29141 - _ZN10layer_norm13ln_fwd_kernelINS_13Kernel_traitsIf13__nv_bfloat16fS2_fjLj4096ELj1ELj1ELj4ELj16ENS_18Kernel_traits_baseILj4096EfS2_fS2_fjLj128EEEEELb1ELb1ELb0ELb1EEEvNS_9FwdParamsE)
        .other          _ZN10layer_norm13ln_fwd_kernelINS_13Kernel_traitsIf13__nv_bfloat16fS2_fjLj4096ELj1ELj1ELj4ELj16ENS_18Kernel_traits_baseILj4096EfS2_fS2_fjLj128EEEEELb1ELb1ELb0ELb1EEEvNS_9FwdParamsE,@"STO_CUDA_ENTRY STV_DEFAULT"
_ZN10layer_norm13ln_fwd_kernelINS_13Kernel_traitsIf13__nv_bfloat16fS2_fjLj4096ELj1ELj1ELj4ELj16ENS_18Kernel_traits_baseILj4096EfS2_fS2_fjLj128EEEEELb1ELb1ELb0ELb1EEEvNS_9FwdParamsE:
.text._ZN10layer_norm13ln_fwd_kernelINS_13Kernel_traitsIf13__nv_bfloat16fS2_fjLj4096ELj1ELj1ELj4ELj16ENS_18Kernel_traits_baseILj4096EfS2_fS2_fjLj128EEEEELb1ELb1ELb0ELb1EEEvNS_9FwdParamsE:
        /* <DEDUP_REMOVED lines=36> */
[----:B0-----:R-:W-:Y:S01]  /*0240*/  IMAD R5, R147, c[0x0][0x0], R14 ;  /* 0x0000000093057a24 */ /* 0x001fe200078e020e */
[----:B------:R-:W-:Y:S02]  /*0250*/  LEA.HI R147, R14, R147, RZ, 0x19 ;  /* 0x000000930e937211 */ /* 0x000fe400078fc8ff */
[--C-:B------:R-:W-:Y:S01]  /*0260*/  SHF.R.U64 R6, R0, 0x2, R7.reuse ;  /* 0x0000000200067819 */ /* 0x100fe20000001207 */
[----:B------:R-:W-:Y:S01]  /*0270*/  IMAD.WIDE.U32 R10, R5, -0x326172a9, RZ ;  /* 0xcd9e8d57050a7825 */ /* 0x000fe200078e00ff */
[----:B------:R-:W-:Y:S02]  /*0280*/  SHF.R.U32.HI R7, RZ, 0x2, R7 ;  /* 0x00000002ff077819 */ /* 0x000fe40000011607 */
[----:B------:R-:W-:Y:S01]  /*0290*/  ISETP.NE.AND.EX P0, PT, RZ, c[0x0][0x21c], PT, P0 ;  /* 0x00008700ff007a0c */ /* 0x000fe20003f05300 */
[----:B------:R-:W-:Y:S01]  /*02a0*/  IMAD.WIDE.U32 R8, R6, -0x2daee0ad, RZ ;  /* 0xd2511f5306087825 */ /* 0x000fe200078e00ff */
[----:B-1----:R-:W-:Y:S01]  /*02b0*/  LOP3.LUT R4, R11, UR4, R7, 0x96, !PT ;  /* 0x000000040b047c12 */ /* 0x002fe2000f8e9607 */
[----:B------:R-:W-:-:S02]  /*02c0*/  UIADD3 UR9, UR4, -0x61c88647, URZ ;  /* 0x9e3779b904097890 */ /* 0x000fc4000fffe03f */
[----:B------:R-:W-:Y:S02]  /*02d0*/  UIADD3 UR11, UR4, 0x3c6ef372, URZ ;  /* 0x3c6ef372040b7890 */ /* 0x000fe4000fffe03f */
[----:B--2---:R-:W-:Y:S01]  /*02e0*/  IMAD.WIDE.U32 R2, R4, -0x2daee0ad, RZ ;  /* 0xd2511f5304027825 */ /* 0x004fe200078e00ff */
[----:B------:R-:W-:Y:S01]  /*02f0*/  UIADD3 UR13, UR4, -0x255992d5, URZ ;  /* 0xdaa66d2b040d7890 */ /* 0x000fe2000fffe03f */
[----:B---3--:R-:W-:Y:S01]  /*0300*/  LOP3.LUT R12, R9, UR5, RZ, 0x3c, !PT ;  /* 0x00000005090c7c12 */ /* 0x008fe2000f8e3cff */
        /* <DEDUP_REMOVED lines=75> */
[----:B------:R-:W-:-:S03]  /*07c0*/  IMAD R3, R15, -0x326172a9, RZ ;  /* 0xcd9e8d570f037824 */ /* 0x000fc600078e02ff */
[----:B------:R2:W5:Y:S04]  /*07d0*/  LDG.E.128 R100, [R8.64+0x10] ;  /* 0x0000100608647981 */ /* 0x000568000c1e1d00 */
[----:B------:R2:W5:Y:S04]  /*07e0*/  LDG.E.128 R96, [R8.64+0x1000] ;  /* 0x0010000608607981 */ /* 0x000568000c1e1d00 */
[----:B------:R2:W5:Y:S04]  /*07f0*/  LDG.E.128 R92, [R8.64+0x1010] ;  /* 0x00101006085c7981 */ /* 0x000568000c1e1d00 */
[----:B------:R2:W5:Y:S04]  /*0800*/  LDG.E.128 R88, [R8.64+0x2000] ;  /* 0x0020000608587981 */ /* 0x000568000c1e1d00 */
[----:B------:R2:W5:Y:S04]  /*0810*/  LDG.E.128 R84, [R8.64+0x2010] ;  /* 0x0020100608547981 */ /* 0x000568000c1e1d00 */
[----:B------:R2:W5:Y:S04]  /*0820*/  LDG.E.128 R80, [R8.64+0x3000] ;  /* 0x0030000608507981 */ /* 0x000568000c1e1d00 */
[----:B------:R2:W5:Y:S01]  /*0830*/  LDG.E.128 R76, [R8.64+0x3010] ;  /* 0x00301006084c7981 */ /* 0x000562000c1e1d00 */
[----:B------:R-:W-:Y:S01]  /*0840*/  LOP3.LUT R149, R0, 0x3, RZ, 0xc0, !PT ;  /* 0x0000000300957812 */ /* 0x000fe200078ec0ff */
[----:B------:R-:W-:-:S02]  /*0850*/  IMAD.MOV.U32 R0, RZ, RZ, 0x1 ;  /* 0x00000001ff007424 */ /* 0x000fc400078e00ff */
[----:B------:R-:W-:Y:S02]  /*0860*/  IMAD.MOV.U32 R145, RZ, RZ, RZ ;  /* 0x000000ffff917224 */ /* 0x000fe400078e00ff */
[----:B--2---:R-:W-:-:S04]  /*0870*/  IMAD.HI.U32 R8, R144, -0x326172a9, RZ ;  /* 0xcd9e8d5790087827 */ /* 0x004fc800078e00ff */
[----:B------:R-:W-:Y:S01]  /*0880*/  IMAD.HI.U32 R9, R146, -0x2daee0ad, RZ ;  /* 0xd2511f5392097827 */ /* 0x000fe200078e00ff */
[----:B------:R-:W-:-:S03]  /*0890*/  LOP3.LUT R3, R8, UR25, R3, 0x96, !PT ;  /* 0x0000001908037c12 */ /* 0x000fc6000f8e9603 */
[----:B------:R-:W-:Y:S01]  /*08a0*/  IMAD R144, R144, -0x326172a9, RZ ;  /* 0xcd9e8d5790907824 */ /* 0x000fe200078e02ff */
[----:B------:R-:W-:Y:S01]  /*08b0*/  LOP3.LUT R4, R9, UR26, R4, 0x96, !PT ;  /* 0x0000001a09047c12 */ /* 0x000fe2000f8e9604 */
[----:B------:R-:W-:Y:S01]  /*08c0*/  IMAD R146, R146, -0x2daee0ad, RZ ;  /* 0xd2511f5392927824 */ /* 0x000fe200078e02ff */
[----:B-1----:R-:W-:Y:S02]  /*08d0*/  ULDC.U8 UR8, c[0x0][0x1f0] ;  /* 0x00007c0000087ab9 */ /* 0x002fe40000000000 */
.L_x_13930:
[----:B------:R-:W-:Y:S01]  /*08e0*/  ISETP.NE.U32.AND P0, PT, RZ, c[0x0][0x1c0], PT ;  /* 0x00007000ff007a0c */ /* 0x000fe20003f05070 */
[----:B------:R-:W-:Y:S01]  /*08f0*/  IMAD R8, R147, c[0x0][0x168], RZ ;  /* 0x00005a0093087a24 */ /* 0x000fe200078e02ff */
[----:B------:R-:W-:Y:S01]  /*0900*/  ISETP.NE.U32.AND P1, PT, RZ, c[0x0][0x180], PT ;  /* 0x00006000ff007a0c */ /* 0x000fe20003f25070 */
[----:B------:R-:W-:Y:S01]  /*0910*/  IMAD.MOV.U32 R143, RZ, RZ, 0x10 ;  /* 0x00000010ff8f7424 */ /* 0x000fe200078e00ff */
[----:B------:R-:W-:Y:S02]  /*0920*/  ISETP.NE.AND.EX P0, PT, RZ, c[0x0][0x1c4], PT, P0 ;  /* 0x00007100ff007a0c */ /* 0x000fe40003f05300 */
        /* <DEDUP_REMOVED lines=8> */
[----:B------:R-:W-:Y:S01]  /*09b0*/  HFMA2.MMA R151, -RZ, RZ, 1.875, 0 ;  /* 0x3f800000ff977435 */ /* 0x000fe200000001ff */
[----:B------:R-:W-:Y:S01]  /*09c0*/  BSSY B0, `(.L_x_13703) ;  /* 0x0000014000007945 */ /* 0x000fe20003800000 */
[----:B------:R-:W-:Y:S02]  /*09d0*/  P2R R15, PR, RZ, 0x4 ;  /* 0x00000004ff0f7803 */ /* 0x000fe40000000000 */
[C---:B------:R-:W-:Y:S01]  /*09e0*/  IMAD.WIDE.U32 R8, R148.reuse, R143, c[0x0][0x170] ;  /* 0x00005c0094087625 */ /* 0x040fe200078e008f */
[----:B------:R-:W2:Y:S03]  /*09f0*/  @P0 LDG.E.U16 R12, [R12.64] ;  /* 0x000000060c0c0981 */ /* 0x000ea6000c1e1500 */
[----:B------:R-:W-:-:S02]  /*0a00*/  @P2 IMAD.WIDE.U32 R16, R148, R17, c[0x0][0x180] ;  /* 0x0000600094102625 */ /* 0x000fc400078e0011 */
[----:B0----5:R-:W5:Y:S04]  /*0a10*/  LDG.E.128 R8, [R8.64] ;  /* 0x0000000608087981 */ /* 0x021f68000c1e1d00 */
[----:B------:R0:W5:Y:S04]  /*0a20*/  @P2 LDG.E.128 R40, [R16.64] ;  /* 0x0000000610282981 */ /* 0x000168000c1e1d00 */
[----:B------:R0:W5:Y:S01]  /*0a30*/  @P2 LDG.E.128 R36, [R16.64+0x10] ;  /* 0x0000100610242981 */ /* 0x000162000c1e1d00 */
[----:B------:R-:W-:Y:S02]  /*0a40*/  IADD3 R14, R149, 0x1, RZ ;  /* 0x00000001950e7810 */ /* 0x000fe40007ffe0ff */
        /* <DEDUP_REMOVED lines=10> */
.L_x_13704:
[----:B0-----:R-:W-:Y:S02]  /*0af0*/  IMAD.MOV.U32 R12, RZ, RZ, R144 ;  /* 0x000000ffff0c7224 */ /* 0x001fe400078e0090 */
.L_x_13705:
[----:B------:R-:W-:Y:S05]  /*0b00*/  BSYNC B0 ;  /* 0x0000000000007941 */ /* 0x000fea0003800000 */
.L_x_13703:
        /* <DEDUP_REMOVED lines=16> */
.L_x_13709:
[----:B------:R-:W-:Y:S05]  /*0c10*/  BSYNC B1 ;  /* 0x0000000000017941 */ /* 0x000fea0003800000 */
.L_x_13708:
        /* <DEDUP_REMOVED lines=44> */
.L_x_13707:
[----:B------:R-:W-:Y:S05]  /*0ee0*/  BSYNC B0 ;  /* 0x0000000000007941 */ /* 0x000fea0003800000 */
.L_x_13706:
[----:B------:R0:W1:Y:S01]  /*0ef0*/  I2F.U32 R13, R12 ;  /* 0x0000000c000d7306 */ /* 0x0000620000201000 */
[----:B------:R-:W-:Y:S01]  /*0f00*/  IMAD.MOV.U32 R150, RZ, RZ, 0x2f800000 ;  /* 0x2f800000ff967424 */ /* 0x000fe200078e00ff */
[----:B------:R-:W-:Y:S01]  /*0f10*/  ISETP.NE.U32.AND P0, PT, RZ, c[0x0][0x180], PT ;  /* 0x00006000ff007a0c */ /* 0x000fe20003f05070 */
[----:B------:R-:W-:Y:S03]  /*0f20*/  BSSY B0, `(.L_x_13710) ;  /* 0x0000018000007945 */ /* 0x000fe60003800000 */
[----:B------:R-:W-:Y:S02]  /*0f30*/  ISETP.NE.AND.EX P6, PT, RZ, c[0x0][0x184], PT, P0 ;  /* 0x00006100ff007a0c */ /* 0x000fe40003fc5300 */
[----:B------:R-:W-:-:S02]  /*0f40*/  ISETP.NE.AND P0, PT, R14, 0x1, PT ;  /* 0x000000010e00780c */ /* 0x000fc40003f05270 */
[----:B0----5:R-:W-:Y:S02]  /*0f50*/  PRMT R12, RZ, 0x5410, R8 ;  /* 0x00005410ff0c7816 */ /* 0x021fe40000000008 */
[----:B------:R-:W-:-:S03]  /*0f60*/  P2R R152, PR, RZ, 0x40 ;  /* 0x00000040ff987803 */ /* 0x000fc60000000000 */
[----:B------:R-:W-:Y:S02]  /*0f70*/  FMUL.FTZ R16, R12, R151 ;  /* 0x000000970c107220 */ /* 0x000fe40000410000 */
[----:B-1----:R-:W-:Y:S02]  /*0f80*/  FFMA.FTZ R13, R13, R150, 1.1641532182693481445e-10 ;  /* 0x2f0000000d0d7423 */ /* 0x002fe40000010096 */
[----:B------:R-:W-:-:S03]  /*0f90*/  FMUL.FTZ R16, R16, c[0x0][0x1e8] ;  /* 0x00007a0010107a20 */ /* 0x000fc60000410000 */
[----:B------:R-:W-:-:S04]  /*0fa0*/  FSETP.GTU.FTZ.AND P1, PT, R13, c[0x0][0x1e4], PT ;  /* 0x000079000d007a0b */ /* 0x000fc80003f3c000 */
[----:B------:R-:W-:Y:S02]  /*0fb0*/  FSEL R13, R16, RZ, !P1 ;  /* 0x000000ff100d7208 */ /* 0x000fe40004800000 */
[----:B------:R-:W-:Y:S02]  /*0fc0*/  P2R R24, PR, RZ, 0x2 ;  /* 0x00000002ff187803 */ /* 0x000fe40000000000 */
[----:B------:R-:W-:Y:S01]  /*0fd0*/  IADD3 R16, R14, 0x1, RZ ;  /* 0x000000010e107810 */ /* 0x000fe20007ffe0ff */
        /* <DEDUP_REMOVED lines=11> */
.L_x_13711:
[----:B------:R-:W-:Y:S02]  /*1090*/  MOV R12, R144 ;  /* 0x00000090000c7202 */ /* 0x000fe40000000f00 */
.L_x_13712:
[----:B------:R-:W-:Y:S05]  /*10a0*/  BSYNC B0 ;  /* 0x0000000000007941 */ /* 0x000fea0003800000 */
.L_x_13710:
        /* <DEDUP_REMOVED lines=16> */
.L_x_13716:
[----:B------:R-:W-:Y:S05]  /*11b0*/  BSYNC B1 ;  /* 0x0000000000017941 */ /* 0x000fea0003800000 */
.L_x_13715:
        /* <DEDUP_REMOVED lines=44> */
.L_x_13714:
[----:B------:R-:W-:Y:S05]  /*1480*/  BSYNC B0 ;  /* 0x0000000000007941 */ /* 0x000fea0003800000 */
.L_x_13713:
        /* <DEDUP_REMOVED lines=21> */
.L_x_13718:
[----:B------:R-:W-:Y:S02]  /*15e0*/  IMAD.MOV.U32 R8, RZ, RZ, R144 ;  /* 0x000000ffff087224 */ /* 0x000fe400078e0090 */
.L_x_13719:
[----:B------:R-:W-:Y:S05]  /*15f0*/  BSYNC B0 ;  /* 0x0000000000007941 */ /* 0x000fea0003800000 */
.L_x_13717:
        /* <DEDUP_REMOVED lines=16> */
.L_x_13723:
[----:B------:R-:W-:Y:S05]  /*1700*/  BSYNC B1 ;  /* 0x0000000000017941 */ /* 0x000fea0003800000 */
.L_x_13722:
        /* <DEDUP_REMOVED lines=44> */
.L_x_13721:
[----:B------:R-:W-:Y:S05]  /*19d0*/  BSYNC B0 ;  /* 0x0000000000007941 */ /* 0x000fea0003800000 */
.L_x_13720:
        /* <DEDUP_REMOVED lines=21> */
.L_x_13725:
[----:B------:R-:W-:Y:S02]  /*1b30*/  IMAD.MOV.U32 R8, RZ, RZ, R144 ;  /* 0x000000ffff087224 */ /* 0x000fe400078e0090 */
.L_x_13726:
[----:B------:R-:W-:Y:S05]  /*1b40*/  BSYNC B0 ;  /* 0x0000000000007941 */ /* 0x000fea0003800000 */
.L_x_13724:
        /* <DEDUP_REMOVED lines=16> */
.L_x_13730:
[----:B------:R-:W-:Y:S05]  /*1c50*/  BSYNC B1 ;  /* 0x0000000000017941 */ /* 0x000fea0003800000 */
.L_x_13729:
        /* <DEDUP_REMOVED lines=44> */
.L_x_13728:
[----:B------:R-:W-:Y:S05]  /*1f20*/  BSYNC B0 ;  /* 0x0000000000007941 */ /* 0x000fea0003800000 */
.L_x_13727:
        /* <DEDUP_REMOVED lines=21> */
.L_x_13732:
[----:B------:R-:W-:Y:S02]  /*2080*/  MOV R8, R144 ;  /* 0x0000009000087202 */ /* 0x000fe40000000f00 */
.L_x_13733:
[----:B------:R-:W-:Y:S05]  /*2090*/  BSYNC B0 ;  /* 0x0000000000007941 */ /* 0x000fea0003800000 */
.L_x_13731:
        /* <DEDUP_REMOVED lines=16> */
.L_x_13737:
[----:B------:R-:W-:Y:S05]  /*21a0*/  BSYNC B1 ;  /* 0x0000000000017941 */ /* 0x000fea0003800000 */
.L_x_13736:
        /* <DEDUP_REMOVED lines=44> */
.L_x_13735:
[----:B------:R-:W-:Y:S05]  /*2470*/  BSYNC B0 ;  /* 0x0000000000007941 */ /* 0x000fea0003800000 */
.L_x_13734:
        /* <DEDUP_REMOVED lines=21> */
.L_x_13739:
[----:B------:R-:W-:Y:S02]  /*25d0*/  IMAD.MOV.U32 R8, RZ, RZ, R144 ;  /* 0x000000ffff087224 */ /* 0x000fe400078e0090 */
.L_x_13740:
[----:B------:R-:W-:Y:S05]  /*25e0*/  BSYNC B0 ;  /* 0x0000000000007941 */ /* 0x000fea0003800000 */
.L_x_13738:
        /* <DEDUP_REMOVED lines=16> */
.L_x_13744:
[----:B------:R-:W-:Y:S05]  /*26f0*/  BSYNC B1 ;  /* 0x0000000000017941 */ /* 0x000fea0003800000 */
.L_x_13743:
        /* <DEDUP_REMOVED lines=44> */
.L_x_13742:
[----:B------:R-:W-:Y:S05]  /*29c0*/  BSYNC B0 ;  /* 0x0000000000007941 */ /* 0x000fea0003800000 */
.L_x_13741:
        /* <DEDUP_REMOVED lines=21> */
.L_x_13746:
[----:B------:R-:W-:Y:S02]  /*2b20*/  IMAD.MOV.U32 R8, RZ, RZ, R144 ;  /* 0x000000ffff087224 */ /* 0x000fe400078e0090 */
.L_x_13747:
[----:B------:R-:W-:Y:S05]  /*2b30*/  BSYNC B0 ;  /* 0x0000000000007941 */ /* 0x000fea0003800000 */
.L_x_13745:
        /* <DEDUP_REMOVED lines=16> */
.L_x_13751:
[----:B------:R-:W-:Y:S05]  /*2c40*/  BSYNC B1 ;  /* 0x0000000000017941 */ /* 0x000fea0003800000 */
.L_x_13750:
        /* <DEDUP_REMOVED lines=44> */
.L_x_13749:
[----:B------:R-:W-:Y:S05]  /*2f10*/  BSYNC B0 ;  /* 0x0000000000007941 */ /* 0x000fea0003800000 */
.L_x_13748:
        /* <DEDUP_REMOVED lines=22> */
.L_x_13753:
[----:B------:R-:W-:Y:S02]  /*3080*/  MOV R8, R144 ;  /* 0x0000009000087202 */ /* 0x000fe40000000f00 */
.L_x_13754:
[----:B------:R-:W-:Y:S05]  /*3090*/  BSYNC B0 ;  /* 0x0000000000007941 */ /* 0x000fea0003800000 */
.L_x_13752:
        /* <DEDUP_REMOVED lines=18> */
.L_x_13758:
[----:B------:R-:W-:Y:S05]  /*31c0*/  BSYNC B1 ;  /* 0x0000000000017941 */ /* 0x000fea0003800000 */
.L_x_13757:
        /* <DEDUP_REMOVED lines=44> */
.L_x_13756:
[----:B------:R-:W-:Y:S05]  /*3490*/  BSYNC B0 ;  /* 0x0000000000007941 */ /* 0x000fea0003800000 */
.L_x_13755:
[----:B------:R0:W1:Y:S01]  /*34a0*/  I2F.U32 R9, R8 ;  /* 0x0000000800097306 */ /* 0x0000620000201000 */
[----:B------:R-:W-:Y:S01]  /*34b0*/  SEL R10, RZ, 0x1, P1 ;  /* 0x00000001ff0a7807 */ /* 0x000fe20000800000 */
[----:B------:R-:W-:Y:S01]  /*34c0*/  IMAD.MOV.U32 R153, RZ, RZ, 0x20 ;  /* 0x00000020ff997424 */ /* 0x000fe200078e00ff */
[----:B------:R-:W-:Y:S01]  /*34d0*/  SEL R12, RZ, 0x1, P2 ;  /* 0x00000001ff0c7807 */ /* 0x000fe20001000000 */
[----:B------:R-:W-:Y:S01]  /*34e0*/  IMAD.MOV.U32 R155, RZ, RZ, 0x8 ;  /* 0x00000008ff9b7424 */ /* 0x000fe200078e00ff */
[----:B------:R-:W-:Y:S02]  /*34f0*/  SEL R18, RZ, 0x10000, P5 ;  /* 0x00010000ff127807 */ /* 0x000fe40002800000 */
[----:B------:R-:W-:Y:S01]  /*3500*/  SEL R19, RZ, 0x100, P4 ;  /* 0x00000100ff137807 */ /* 0x000fe20002000000 */
[----:B------:R-:W-:Y:S01]  /*3510*/  IMAD.WIDE.U32 R12, R12, 0x1000000, RZ ;  /* 0x010000000c0c7825 */ /* 0x000fe200078e00ff */
[----:B0-----:R-:W-:-:S02]  /*3520*/  PRMT R8, RZ, 0x7610, R11 ;  /* 0x00007610ff087816 */ /* 0x001fc4000000000b */
[----:B------:R-:W-:Y:S01]  /*3530*/  ISETP.NE.AND P6, PT, R152, RZ, PT ;  /* 0x000000ff9800720c */ /* 0x000fe20003fc5270 */
[----:B------:R-:W-:Y:S01]  /*3540*/  IMAD.WIDE.U32 R10, R10, 0x10000, RZ ;  /* 0x000100000a0a7825 */ /* 0x000fe200078e00ff */
[----:B------:R-:W-:Y:S02]  /*3550*/  ISETP.NE.AND P4, PT, R24, RZ, PT ;  /* 0x000000ff1800720c */ /* 0x000fe40003f85270 */
[----:B------:R-:W-:Y:S01]  /*3560*/  ISETP.NE.AND P5, PT, R15, RZ, PT ;  /* 0x000000ff0f00720c */ /* 0x000fe20003fa5270 */
[----:B-1----:R-:W-:Y:S02]  /*3570*/  FFMA.FTZ R9, R9, R150, 1.1641532182693481445e-10 ;  /* 0x2f00000009097423 */ /* 0x002fe40000010096 */
[----:B------:R-:W-:Y:S02]  /*3580*/  FMUL.FTZ R16, R8, R151 ;  /* 0x0000009708107220 */ /* 0x000fe40000410000 */
[----:B------:R-:W-:Y:S01]  /*3590*/  IMAD.WIDE.U32 R20, R148, R155, c[0x0][0x190] ;  /* 0x0000640094147625 */ /* 0x000fe200078e009b */
[----:B------:R-:W-:-:S02]  /*35a0*/  FSETP.GTU.FTZ.AND P1, PT, R9, c[0x0][0x1e4], PT ;  /* 0x0000790009007a0b */ /* 0x000fc40003f3c000 */
[----:B------:R-:W-:Y:S01]  /*35b0*/  SEL R9, RZ, 0x1, P0 ;  /* 0x00000001ff097807 */ /* 0x000fe20000000000 */
[----:B------:R-:W-:Y:S01]  /*35c0*/  FMUL.FTZ R16, R16, c[0x0][0x1e8] ;  /* 0x00007a0010107a20 */ /* 0x000fe20000410000 */
[----:B------:R-:W-:-:S03]  /*35d0*/  SEL R17, RZ, 0x1000000, P1 ;  /* 0x01000000ff117807 */ /* 0x000fc60000800000 */
[----:B------:R-:W-:Y:S01]  /*35e0*/  IMAD.WIDE.U32 R8, R9, 0x100, RZ ;  /* 0x0000010009087825 */ /* 0x000fe200078e00ff */
[----:B------:R-:W-:Y:S02]  /*35f0*/  LOP3.LUT R19, R19, R17, R18, 0xfe, !PT ;  /* 0x0000001113137212 */ /* 0x000fe400078efe12 */
[----:B------:R-:W-:Y:S02]  /*3600*/  SEL R18, RZ, 0x1, P4 ;  /* 0x00000001ff127807 */ /* 0x000fe40002000000 */
[----:B------:R-:W-:Y:S02]  /*3610*/  LOP3.LUT R17, R8, R12, R10, 0xfe, !PT ;  /* 0x0000000c08117212 */ /* 0x000fe400078efe0a */
[----:B------:R-:W-:Y:S02]  /*3620*/  FSEL R8, R16, RZ, !P1 ;  /* 0x000000ff10087208 */ /* 0x000fe40004800000 */
[----:B------:R-:W-:Y:S02]  /*3630*/  SEL R12, RZ, 0x1, P3 ;  /* 0x00000001ff0c7807 */ /* 0x000fe40001800000 */
[----:B------:R-:W-:Y:S01]  /*3640*/  LOP3.LUT R16, R17, R18, RZ, 0xfc, !PT ;  /* 0x0000001211107212 */ /* 0x000fe200078efcff */
[----:B------:R-:W-:Y:S01]  /*3650*/  FMUL.FTZ R31, R71, R8 ;  /* 0x00000008471f7220 */ /* 0x000fe20000410000 */
[----:B------:R-:W-:Y:S01]  /*3660*/  LOP3.LUT R17, R13, R19, R12, 0xfe, !PT ;  /* 0x000000130d117212 */ /* 0x000fe200078efe0c */
[C---:B------:R-:W-:Y:S01]  /*3670*/  IMAD.WIDE.U32 R12, R148.reuse, R153, c[0x0][0x188] ;  /* 0x00006200940c7625 */ /* 0x040fe200078e0099 */
[----:B------:R-:W-:-:S02]  /*3680*/  IADD3 R18, R148, 0x80, RZ ;  /* 0x0000008094127810 */ /* 0x000fc40007ffe0ff */
[----:B------:R-:W-:Y:S01]  /*3690*/  LOP3.LUT R17, R9, R17, R11, 0xfe, !PT ;  /* 0x0000001109117212 */ /* 0x000fe200078efe0b */
[----:B------:R-:W-:Y:S01]  /*36a0*/  @P6 FADD.FTZ R31, R39, R31 ;  /* 0x0000001f271f6221 */ /* 0x000fe20000010000 */
[----:B------:R0:W-:Y:S01]  /*36b0*/  STG.E.128 [R12.64], R32 ;  /* 0x000000200c007986 */ /* 0x0001e2000c101d06 */
        /* <DEDUP_REMOVED lines=19> */
.L_x_13760:
[----:B0-----:R-:W-:Y:S02]  /*37f0*/  MOV R12, R144 ;  /* 0x00000090000c7202 */ /* 0x001fe40000000f00 */
.L_x_13761:
[----:B------:R-:W-:Y:S05]  /*3800*/  BSYNC B0 ;  /* 0x0000000000007941 */ /* 0x000fea0003800000 */
.L_x_13759:
        /* <DEDUP_REMOVED lines=16> */
.L_x_13765:
[----:B------:R-:W-:Y:S05]  /*3910*/  BSYNC B1 ;  /* 0x0000000000017941 */ /* 0x000fea0003800000 */
.L_x_13764:
        /* <DEDUP_REMOVED lines=44> */
.L_x_13763:
[----:B------:R-:W-:Y:S05]  /*3be0*/  BSYNC B0 ;  /* 0x0000000000007941 */ /* 0x000fea0003800000 */
.L_x_13762:
[----:B------:R0:W1:Y:S01]  /*3bf0*/  I2F.U32 R13, R12 ;  /* 0x0000000c000d7306 */ /* 0x0000620000201000 */
[----:B------:R-:W-:Y:S01]  /*3c00*/  BSSY B0, `(.L_x_13766) ;  /* 0x0000016000007945 */ /* 0x000fe20003800000 */
[----:B0----5:R-:W-:-:S05]  /*3c10*/  PRMT R12, RZ, 0x5410, R8 ;  /* 0x00005410ff0c7816 */ /* 0x021fca0000000008 */
[----:B------:R-:W-:Y:S02]  /*3c20*/  FMUL.FTZ R14, R12, R151 ;  /* 0x000000970c0e7220 */ /* 0x000fe40000410000 */
        /* <DEDUP_REMOVED lines=18> */
.L_x_13767:
[----:B------:R-:W-:Y:S02]  /*3d50*/  IMAD.MOV.U32 R13, RZ, RZ, R144 ;  /* 0x000000ffff0d7224 */ /* 0x000fe400078e0090 */
.L_x_13768:
[----:B------:R-:W-:Y:S05]  /*3d60*/  BSYNC B0 ;  /* 0x0000000000007941 */ /* 0x000fea0003800000 */
.L_x_13766:
        /* <DEDUP_REMOVED lines=16> */
.L_x_13772:
[----:B------:R-:W-:Y:S05]  /*3e70*/  BSYNC B1 ;  /* 0x0000000000017941 */ /* 0x000fea0003800000 */
.L_x_13771:
        /* <DEDUP_REMOVED lines=44> */
.L_x_13770:
[----:B------:R-:W-:Y:S05]  /*4140*/  BSYNC B0 ;  /* 0x0000000000007941 */ /* 0x000fea0003800000 */
.L_x_13769:
        /* <DEDUP_REMOVED lines=21> */
.L_x_13774:
[----:B------:R-:W-:Y:S02]  /*42a0*/  IMAD.MOV.U32 R8, RZ, RZ, R144 ;  /* 0x000000ffff087224 */ /* 0x000fe400078e0090 */
.L_x_13775:
[----:B------:R-:W-:Y:S05]  /*42b0*/  BSYNC B0 ;  /* 0x0000000000007941 */ /* 0x000fea0003800000 */
.L_x_13773:
        /* <DEDUP_REMOVED lines=16> */
.L_x_13779:
[----:B------:R-:W-:Y:S05]  /*43c0*/  BSYNC B1 ;  /* 0x0000000000017941 */ /* 0x000fea0003800000 */
.L_x_13778:
        /* <DEDUP_REMOVED lines=44> */
.L_x_13777:
[----:B------:R-:W-:Y:S05]  /*4690*/  BSYNC B0 ;  /* 0x0000000000007941 */ /* 0x000fea0003800000 */
.L_x_13776:
        /* <DEDUP_REMOVED lines=21> */
.L_x_13781:
[----:B------:R-:W-:Y:S02]  /*47f0*/  MOV R8, R144 ;  /* 0x0000009000087202 */ /* 0x000fe40000000f00 */
.L_x_13782:
[----:B------:R-:W-:Y:S05]  /*4800*/  BSYNC B0 ;  /* 0x0000000000007941 */ /* 0x000fea0003800000 */
.L_x_13780:
        /* <DEDUP_REMOVED lines=16> */
.L_x_13786:
[----:B------:R-:W-:Y:S05]  /*4910*/  BSYNC B1 ;  /* 0x0000000000017941 */ /* 0x000fea0003800000 */
.L_x_13785:
        /* <DEDUP_REMOVED lines=44> */
.L_x_13784:
[----:B------:R-:W-:Y:S05]  /*4be0*/  BSYNC B0 ;  /* 0x0000000000007941 */ /* 0x000fea0003800000 */
.L_x_13783:
        /* <DEDUP_REMOVED lines=21> */
.L_x_13788:
[----:B------:R-:W-:Y:S02]  /*4d40*/  IMAD.MOV.U32 R13, RZ, RZ, R144 ;  /* 0x000000ffff0d7224 */ /* 0x000fe400078e0090 */
.L_x_13789:
[----:B------:R-:W-:Y:S05]  /*4d50*/  BSYNC B0 ;  /* 0x0000000000007941 */ /* 0x000fea0003800000 */
.L_x_13787:
        /* <DEDUP_REMOVED lines=16> */
.L_x_13793:
[----:B------:R-:W-:Y:S05]  /*4e60*/  BSYNC B1 ;  /* 0x0000000000017941 */ /* 0x000fea0003800000 */
.L_x_13792:
        /* <DEDUP_REMOVED lines=44> */
.L_x_13791:
[----:B------:R-:W-:Y:S05]  /*5130*/  BSYNC B0 ;  /* 0x0000000000007941 */ /* 0x000fea0003800000 */
.L_x_13790:
        /* <DEDUP_REMOVED lines=21> */
.L_x_13795:
[----:B------:R-:W-:Y:S02]  /*5290*/  IMAD.MOV.U32 R13, RZ, RZ, R144 ;  /* 0x000000ffff0d7224 */ /* 0x000fe400078e0090 */
.L_x_13796:
[----:B------:R-:W-:Y:S05]  /*52a0*/  BSYNC B0 ;  /* 0x0000000000007941 */ /* 0x000fea0003800000 */
.L_x_13794:
        /* <DEDUP_REMOVED lines=16> */
.L_x_13800:
[----:B------:R-:W-:Y:S05]  /*53b0*/  BSYNC B1 ;  /* 0x0000000000017941 */ /* 0x000fea0003800000 */
.L_x_13799:
        /* <DEDUP_REMOVED lines=44> */
.L_x_13798:
[----:B------:R-:W-:Y:S05]  /*5680*/  BSYNC B0 ;  /* 0x0000000000007941 */ /* 0x000fea0003800000 */
.L_x_13797:
        /* <DEDUP_REMOVED lines=21> */
.L_x_13802:
[----:B------:R-:W-:Y:S02]  /*57e0*/  MOV R10, R144 ;  /* 0x00000090000a7202 */ /* 0x000fe40000000f00 */
.L_x_13803:
[----:B------:R-:W-:Y:S05]  /*57f0*/  BSYNC B0 ;  /* 0x0000000000007941 */ /* 0x000fea0003800000 */
.L_x_13801:
        /* <DEDUP_REMOVED lines=16> */
.L_x_13807:
[----:B------:R-:W-:Y:S05]  /*5900*/  BSYNC B1 ;  /* 0x0000000000017941 */ /* 0x000fea0003800000 */
.L_x_13806:
        /* <DEDUP_REMOVED lines=44> */
.L_x_13805:
[----:B------:R-:W-:Y:S05]  /*5bd0*/  BSYNC B0 ;  /* 0x0000000000007941 */ /* 0x000fea0003800000 */
.L_x_13804:
        /* <DEDUP_REMOVED lines=22> */
.L_x_13809:
[----:B------:R-:W-:Y:S02]  /*5d40*/  IMAD.MOV.U32 R14, RZ, RZ, R144 ;  /* 0x000000ffff0e7224 */ /* 0x000fe400078e0090 */
.L_x_13810:
[----:B------:R-:W-:Y:S05]  /*5d50*/  BSYNC B0 ;  /* 0x0000000000007941 */ /* 0x000fea0003800000 */
.L_x_13808:
        /* <DEDUP_REMOVED lines=18> */
.L_x_13814:
[----:B------:R-:W-:Y:S05]  /*5e80*/  BSYNC B1 ;  /* 0x0000000000017941 */ /* 0x000fea0003800000 */
.L_x_13813:
        /* <DEDUP_REMOVED lines=44> */
.L_x_13812:
[----:B------:R-:W-:Y:S05]  /*6150*/  BSYNC B0 ;  /* 0x0000000000007941 */ /* 0x000fea0003800000 */
.L_x_13811:
[----:B------:R-:W0:Y:S01]  /*6160*/  I2F.U32 R9, R14 ;  /* 0x0000000e00097306 */ /* 0x000e220000201000 */
[----:B------:R-:W-:Y:S02]  /*6170*/  PRMT R8, RZ, 0x7610, R11 ;  /* 0x00007610ff087816 */ /* 0x000fe4000000000b */
[----:B------:R-:W-:Y:S02]  /*6180*/  SEL R13, RZ, 0x1, P2 ;  /* 0x00000001ff0d7807 */ /* 0x000fe40001000000 */
[----:B------:R-:W-:Y:S01]  /*6190*/  SEL R10, RZ, 0x1, P1 ;  /* 0x00000001ff0a7807 */ /* 0x000fe20000800000 */
[----:B------:R-:W-:Y:S01]  /*61a0*/  FMUL.FTZ R8, R8, R151 ;  /* 0x0000009708087220 */ /* 0x000fe20000410000 */
[----:B------:R-:W-:-:S02]  /*61b0*/  SEL R17, RZ, 0x1, P0 ;  /* 0x00000001ff117807 */ /* 0x000fc40000000000 */
[----:B------:R-:W-:Y:S01]  /*61c0*/  ISETP.NE.AND P2, PT, R12, RZ, PT ;  /* 0x000000ff0c00720c */ /* 0x000fe20003f45270 */
[----:B------:R-:W-:Y:S01]  /*61d0*/  FMUL.FTZ R16, R8, c[0x0][0x1e8] ;  /* 0x00007a0008107a20 */ /* 0x000fe20000410000 */
[----:B------:R-:W-:Y:S01]  /*61e0*/  ISETP.NE.AND P6, PT, R152, RZ, PT ;  /* 0x000000ff9800720c */ /* 0x000fe20003fc5270 */
[----:B------:R-:W-:Y:S01]  /*61f0*/  IMAD.WIDE.U32 R12, R13, 0x1000000, RZ ;  /* 0x010000000d0c7825 */ /* 0x000fe200078e00ff */
[----:B------:R-:W-:Y:S02]  /*6200*/  SEL R140, RZ, 0x10000, P5 ;  /* 0x00010000ff8c7807 */ /* 0x000fe40002800000 */
[----:B------:R-:W-:Y:S01]  /*6210*/  SEL R19, RZ, 0x100, P4 ;  /* 0x00000100ff137807 */ /* 0x000fe20002000000 */
[----:B0-----:R-:W-:Y:S01]  /*6220*/  FFMA.FTZ R9, R9, R150, 1.1641532182693481445e-10 ;  /* 0x2f00000009097423 */ /* 0x001fe20000010096 */
[----:B------:R-:W-:Y:S01]  /*6230*/  ISETP.NE.AND P5, PT, R15, RZ, PT ;  /* 0x000000ff0f00720c */ /* 0x000fe20003fa5270 */
[----:B------:R-:W-:Y:S01]  /*6240*/  IMAD.WIDE.U32 R10, R10, 0x10000, RZ ;  /* 0x000100000a0a7825 */ /* 0x000fe200078e00ff */
[----:B------:R-:W-:-:S02]  /*6250*/  IADD3 R142, R148, 0x100, RZ ;  /* 0x00000100948e7810 */ /* 0x000fc40007ffe0ff */
[----:B------:R-:W-:Y:S01]  /*6260*/  FSETP.GTU.FTZ.AND P0, PT, R9, c[0x0][0x1e4], PT ;  /* 0x0000790009007a0b */ /* 0x000fe20003f1c000 */
[----:B------:R-:W-:Y:S01]  /*6270*/  IMAD.WIDE.U32 R8, R17, 0x100, RZ ;  /* 0x0000010011087825 */ /* 0x000fe200078e00ff */
[----:B------:R-:W-:Y:S02]  /*6280*/  SEL R17, RZ, 0x1, P2 ;  /* 0x00000001ff117807 */ /* 0x000fe40001000000 */
[----:B------:R-:W-:Y:S02]  /*6290*/  SEL R23, RZ, 0x1000000, P0 ;  /* 0x01000000ff177807 */ /* 0x000fe40000000000 */
[----:B------:R-:W-:Y:S02]  /*62a0*/  FSEL R14, R16, RZ, !P0 ;  /* 0x000000ff100e7208 */ /* 0x000fe40004000000 */
[----:B------:R-:W-:Y:S02]  /*62b0*/  LOP3.LUT R16, R8, R12, R10, 0xfe, !PT ;  /* 0x0000000c08107212 */ /* 0x000fe400078efe0a */
[----:B------:R-:W-:Y:S01]  /*62c0*/  LOP3.LUT R19, R19, R23, R140, 0xfe, !PT ;  /* 0x0000001713137212 */ /* 0x000fe200078efe8c */
[----:B------:R-:W-:Y:S01]  /*62d0*/  FMUL.FTZ R23, R63, R14 ;  /* 0x0000000e3f177220 */ /* 0x000fe20000410000 */
[----:B------:R-:W-:Y:S01]  /*62e0*/  SEL R12, RZ, 0x1, P3 ;  /* 0x00000001ff0c7807 */ /* 0x000fe20001800000 */
[----:B------:R-:W-:Y:S01]  /*62f0*/  IMAD.WIDE.U32 R140, R18, R153, c[0x0][0x188] ;  /* 0x00006200128c7625 */ /* 0x000fe200078e0099 */
[----:B------:R-:W-:-:S02]  /*6300*/  LOP3.LUT R16, R16, R17, RZ, 0xfc, !PT ;  /* 0x0000001110107212 */ /* 0x000fc400078efcff */
[----:B------:R-:W-:Y:S01]  /*6310*/  LOP3.LUT R13, R13, R19, R12, 0xfe, !PT ;  /* 0x000000130d0d7212 */ /* 0x000fe200078efe0c */
[----:B------:R-:W-:Y:S01]  /*6320*/  @P6 FADD.FTZ R23, R39, R23 ;  /* 0x0000001727176221 */ /* 0x000fe20000010000 */
[----:B------:R0:W-:Y:S01]  /*6330*/  STG.E.128 [R140.64], R24 ;  /* 0x000000188c007986 */ /* 0x0001e2000c101d06 */
        /* <DEDUP_REMOVED lines=21> */
.L_x_13816:
[----:B0-----:R-:W-:Y:S02]  /*6490*/  IMAD.MOV.U32 R14, RZ, RZ, R144 ;  /* 0x000000ffff0e7224 */ /* 0x001fe400078e0090 */
.L_x_13817:
[----:B------:R-:W-:Y:S05]  /*64a0*/  BSYNC B0 ;  /* 0x0000000000007941 */ /* 0x000fea0003800000 */
.L_x_13815:
        /* <DEDUP_REMOVED lines=16> */
.L_x_13821:
[----:B------:R-:W-:Y:S05]  /*65b0*/  BSYNC B1 ;  /* 0x0000000000017941 */ /* 0x000fea0003800000 */
.L_x_13820:
        /* <DEDUP_REMOVED lines=44> */
.L_x_13819:
[----:B------:R-:W-:Y:S05]  /*6880*/  BSYNC B0 ;  /* 0x0000000000007941 */ /* 0x000fea0003800000 */
.L_x_13818:
[----:B------:R-:W0:Y:S01]  /*6890*/  I2F.U32 R13, R14 ;  /* 0x0000000e000d7306 */ /* 0x000e220000201000 */
[----:B-----5:R-:W-:Y:S01]  /*68a0*/  PRMT R12, RZ, 0x5410, R8 ;  /* 0x00005410ff0c7816 */ /* 0x020fe20000000008 */
        /* <DEDUP_REMOVED lines=20> */
.L_x_13823:
[----:B------:R-:W-:Y:S02]  /*69f0*/  MOV R14, R144 ;  /* 0x00000090000e7202 */ /* 0x000fe40000000f00 */
.L_x_13824:
[----:B------:R-:W-:Y:S05]  /*6a00*/  BSYNC B0 ;  /* 0x0000000000007941 */ /* 0x000fea0003800000 */
.L_x_13822:
        /* <DEDUP_REMOVED lines=16> */
.L_x_13828:
[----:B------:R-:W-:Y:S05]  /*6b10*/  BSYNC B1 ;  /* 0x0000000000017941 */ /* 0x000fea0003800000 */
.L_x_13827:
        /* <DEDUP_REMOVED lines=44> */
.L_x_13826:
[----:B------:R-:W-:Y:S05]  /*6de0*/  BSYNC B0 ;  /* 0x0000000000007941 */ /* 0x000fea0003800000 */
.L_x_13825:
        /* <DEDUP_REMOVED lines=21> */
.L_x_13830:
[----:B------:R-:W-:Y:S02]  /*6f40*/  IMAD.MOV.U32 R8, RZ, RZ, R144 ;  /* 0x000000ffff087224 */ /* 0x000fe400078e0090 */
.L_x_13831:
[----:B------:R-:W-:Y:S05]  /*6f50*/  BSYNC B0 ;  /* 0x0000000000007941 */ /* 0x000fea0003800000 */
.L_x_13829:
        /* <DEDUP_REMOVED lines=16> */
.L_x_13835:
[----:B------:R-:W-:Y:S05]  /*7060*/  BSYNC B1 ;  /* 0x0000000000017941 */ /* 0x000fea0003800000 */
.L_x_13834:
        /* <DEDUP_REMOVED lines=44> */
.L_x_13833:
[----:B------:R-:W-:Y:S05]  /*7330*/  BSYNC B0 ;  /* 0x0000000000007941 */ /* 0x000fea0003800000 */
.L_x_13832:
        /* <DEDUP_REMOVED lines=21> */
.L_x_13837:
[----:B------:R-:W-:Y:S02]  /*7490*/  IMAD.MOV.U32 R8, RZ, RZ, R144 ;  /* 0x000000ffff087224 */ /* 0x000fe400078e0090 */
.L_x_13838:
[----:B------:R-:W-:Y:S05]  /*74a0*/  BSYNC B0 ;  /* 0x0000000000007941 */ /* 0x000fea0003800000 */
.L_x_13836:
        /* <DEDUP_REMOVED lines=16> */
.L_x_13842:
[----:B------:R-:W-:Y:S05]  /*75b0*/  BSYNC B1 ;  /* 0x0000000000017941 */ /* 0x000fea0003800000 */
.L_x_13841:
        /* <DEDUP_REMOVED lines=44> */
.L_x_13840:
[----:B------:R-:W-:Y:S05]  /*7880*/  BSYNC B0 ;  /* 0x0000000000007941 */ /* 0x000fea0003800000 */
.L_x_13839:
        /* <DEDUP_REMOVED lines=21> */
.L_x_13844:
[----:B------:R-:W-:Y:S02]  /*79e0*/  MOV R14, R144 ;  /* 0x00000090000e7202 */ /* 0x000fe40000000f00 */
.L_x_13845:
[----:B------:R-:W-:Y:S05]  /*79f0*/  BSYNC B0 ;  /* 0x0000000000007941 */ /* 0x000fea0003800000 */
.L_x_13843:
        /* <DEDUP_REMOVED lines=16> */
.L_x_13849:
[----:B------:R-:W-:Y:S05]  /*7b00*/  BSYNC B1 ;  /* 0x0000000000017941 */ /* 0x000fea0003800000 */
.L_x_13848:
        /* <DEDUP_REMOVED lines=44> */
.L_x_13847:
[----:B------:R-:W-:Y:S05]  /*7dd0*/  BSYNC B0 ;  /* 0x0000000000007941 */ /* 0x000fea0003800000 */
.L_x_13846:
        /* <DEDUP_REMOVED lines=21> */
.L_x_13851:
[----:B------:R-:W-:Y:S02]  /*7f30*/  IMAD.MOV.U32 R14, RZ, RZ, R144 ;  /* 0x000000ffff0e7224 */ /* 0x000fe400078e0090 */
.L_x_13852:
[----:B------:R-:W-:Y:S05]  /*7f40*/  BSYNC B0 ;  /* 0x0000000000007941 */ /* 0x000fea0003800000 */
.L_x_13850:
        /* <DEDUP_REMOVED lines=16> */
.L_x_13856:
[----:B------:R-:W-:Y:S05]  /*8050*/  BSYNC B1 ;  /* 0x0000000000017941 */ /* 0x000fea0003800000 */
.L_x_13855:
        /* <DEDUP_REMOVED lines=44> */
.L_x_13854:
[----:B------:R-:W-:Y:S05]  /*8320*/  BSYNC B0 ;  /* 0x0000000000007941 */ /* 0x000fea0003800000 */
.L_x_13853:
        /* <DEDUP_REMOVED lines=21> */
.L_x_13858:
[----:B------:R-:W-:Y:S02]  /*8480*/  IMAD.MOV.U32 R10, RZ, RZ, R144 ;  /* 0x000000ffff0a7224 */ /* 0x000fe400078e0090 */
.L_x_13859:
[----:B------:R-:W-:Y:S05]  /*8490*/  BSYNC B0 ;  /* 0x0000000000007941 */ /* 0x000fea0003800000 */
.L_x_13857:
        /* <DEDUP_REMOVED lines=16> */
.L_x_13863:
[----:B------:R-:W-:Y:S05]  /*85a0*/  BSYNC B1 ;  /* 0x0000000000017941 */ /* 0x000fea0003800000 */
.L_x_13862:
        /* <DEDUP_REMOVED lines=44> */
.L_x_13861:
[----:B------:R-:W-:Y:S05]  /*8870*/  BSYNC B0 ;  /* 0x0000000000007941 */ /* 0x000fea0003800000 */
.L_x_13860:
        /* <DEDUP_REMOVED lines=22> */
.L_x_13865:
[----:B------:R-:W-:Y:S02]  /*89e0*/  IMAD.MOV.U32 R10, RZ, RZ, R144 ;  /* 0x000000ffff0a7224 */ /* 0x000fe400078e0090 */
.L_x_13866:
[----:B------:R-:W-:Y:S05]  /*89f0*/  BSYNC B0 ;  /* 0x0000000000007941 */ /* 0x000fea0003800000 */
.L_x_13864:
        /* <DEDUP_REMOVED lines=18> */
.L_x_13870:
[----:B------:R-:W-:Y:S05]  /*8b20*/  BSYNC B1 ;  /* 0x0000000000017941 */ /* 0x000fea0003800000 */
.L_x_13869:
        /* <DEDUP_REMOVED lines=44> */
.L_x_13868:
[----:B------:R-:W-:Y:S05]  /*8df0*/  BSYNC B0 ;  /* 0x0000000000007941 */ /* 0x000fea0003800000 */
.L_x_13867:
[----:B------:R-:W0:Y:S01]  /*8e00*/  I2F.U32 R9, R10 ;  /* 0x0000000a00097306 */ /* 0x000e220000201000 */
[----:B------:R-:W-:Y:S02]  /*8e10*/  SEL R156, RZ, 0x1, P2 ;  /* 0x00000001ff9c7807 */ /* 0x000fe40001000000 */
[----:B------:R-:W-:Y:S02]  /*8e20*/  SEL R141, RZ, 0x10000, P5 ;  /* 0x00010000ff8d7807 */ /* 0x000fe40002800000 */
[----:B------:R-:W-:Y:S01]  /*8e30*/  SEL R8, RZ, 0x100, P4 ;  /* 0x00000100ff087807 */ /* 0x000fe20002000000 */
[----:B------:R-:W-:Y:S01]  /*8e40*/  IMAD.WIDE.U32 R156, R156, 0x1000000, RZ ;  /* 0x010000009c9c7825 */ /* 0x000fe200078e00ff */
[----:B------:R-:W-:-:S02]  /*8e50*/  ISETP.NE.AND P5, PT, R15, RZ, PT ;  /* 0x000000ff0f00720c */ /* 0x000fc40003fa5270 */
[----:B------:R-:W-:Y:S02]  /*8e60*/  SEL R15, RZ, 0x1, P3 ;  /* 0x00000001ff0f7807 */ /* 0x000fe40001800000 */
[----:B------:R-:W-:Y:S02]  /*8e70*/  SEL R140, RZ, 0x1, P1 ;  /* 0x00000001ff8c7807 */ /* 0x000fe40000800000 */
[----:B------:R-:W-:Y:S02]  /*8e80*/  ISETP.NE.AND P6, PT, R152, RZ, PT ;  /* 0x000000ff9800720c */ /* 0x000fe40003fc5270 */
[----:B------:R-:W-:Y:S01]  /*8e90*/  ISETP.NE.AND P4, PT, R149, RZ, PT ;  /* 0x000000ff9500720c */ /* 0x000fe20003f85270 */
[----:B0-----:R-:W-:Y:S01]  /*8ea0*/  FFMA.FTZ R9, R9, R150, 1.1641532182693481445e-10 ;  /* 0x2f00000009097423 */ /* 0x001fe20000010096 */
[----:B------:R-:W-:-:S04]  /*8eb0*/  IADD3 R154, R148, 0x180, RZ ;  /* 0x00000180949a7810 */ /* 0x000fc80007ffe0ff */
[----:B------:R-:W-:Y:S01]  /*8ec0*/  FSETP.GTU.FTZ.AND P2, PT, R9, c[0x0][0x1e4], PT ;  /* 0x0000790009007a0b */ /* 0x000fe20003f5c000 */
[----:B------:R-:W-:-:S03]  /*8ed0*/  @P5 IMAD.WIDE.U32 R160, R153, R154, c[0x0][0x180] ;  /* 0x0000600099a05625 */ /* 0x000fc600078e009a */
[----:B------:R-:W-:-:S04]  /*8ee0*/  SEL R9, RZ, 0x1000000, P2 ;  /* 0x01000000ff097807 */ /* 0x000fc80001000000 */
[----:B------:R-:W-:Y:S01]  /*8ef0*/  LOP3.LUT R8, R8, R9, R141, 0xfe, !PT ;  /* 0x0000000908087212 */ /* 0x000fe200078efe8d */
[----:B------:R-:W-:-:S03]  /*8f00*/  IMAD.WIDE.U32 R140, R140, 0x10000, RZ ;  /* 0x000100008c8c7825 */ /* 0x000fc600078e00ff */
[----:B------:R-:W-:Y:S02]  /*8f10*/  LOP3.LUT R15, R157, R8, R15, 0xfe, !PT ;  /* 0x000000089d0f7212 */ /* 0x000fe400078efe0f */
[----:B------:R-:W-:-:S05]  /*8f20*/  SEL R8, RZ, 0x1, P0 ;  /* 0x00000001ff087807 */ /* 0x000fca0000000000 */
[----:B------:R-:W-:-:S05]  /*8f30*/  IMAD.WIDE.U32 R8, R8, 0x100, RZ ;  /* 0x0000010008087825 */ /* 0x000fca00078e00ff */
[----:B------:R-:W-:Y:S01]  /*8f40*/  LOP3.LUT R10, R8, R156, R140, 0xfe, !PT ;  /* 0x0000009c080a7212 */ /* 0x000fe200078efe8c */
[----:B------:R-:W-:Y:S01]  /*8f50*/  IMAD.WIDE.U32 R156, R142, R153, c[0x0][0x188] ;  /* 0x000062008e9c7625 */ /* 0x000fe200078e0099 */
[----:B------:R-:W-:Y:S02]  /*8f60*/  PRMT R8, RZ, 0x7610, R11 ;  /* 0x00007610ff087816 */ /* 0x000fe4000000000b */
[----:B------:R-:W-:Y:S01]  /*8f70*/  LOP3.LUT R9, R9, R15, R141, 0xfe, !PT ;  /* 0x0000000f09097212 */ /* 0x000fe200078efe8d */
[----:B------:R-:W-:Y:S01]  /*8f80*/  IMAD.WIDE.U32 R140, R154, R143, c[0x0][0x170] ;  /* 0x00005c009a8c7625 */ /* 0x000fe200078e008f */
[----:B------:R-:W-:Y:S01]  /*8f90*/  SEL R11, RZ, 0x1, P4 ;  /* 0x00000001ff0b7807 */ /* 0x000fe20002000000 */
[----:B------:R-:W-:Y:S02]  /*8fa0*/  STG.E.128 [R156.64], R16 ;  /* 0x000000109c007986 */ /* 0x000fe4000c101d06 */
[----:B------:R-:W-:-:S04]  /*8fb0*/  FMUL.FTZ R8, R8, R151 ;  /* 0x0000009708087220 */ /* 0x000fc80000410000 */
[----:B------:R-:W-:-:S05]  /*8fc0*/  FMUL.FTZ R8, R8, c[0x0][0x1e8] ;  /* 0x00007a0008087a20 */ /* 0x000fca0000410000 */
[----:B------:R-:W-:-:S05]  /*8fd0*/  FSEL R8, R8, RZ, !P2 ;  /* 0x000000ff08087208 */ /* 0x000fca0005000000 */
[----:B------:R-:W-:Y:S01]  /*8fe0*/  FMUL.FTZ R15, R55, R8 ;  /* 0x00000008370f7220 */ /* 0x000fe20000410000 */
[----:B------:R-:W-:Y:S01]  /*8ff0*/  LOP3.LUT R8, R10, R11, RZ, 0xfc, !PT ;  /* 0x0000000b0a087212 */ /* 0x000fe200078efcff */
[----:B------:R-:W-:-:S04]  /*9000*/  IMAD.WIDE.U32 R10, R142, R155, c[0x0][0x190] ;  /* 0x000064008e0a7625 */ /* 0x000fc800078e009b */
[----:B------:R-:W-:-:S05]  /*9010*/  @P6 FADD.FTZ R15, R39, R15 ;  /* 0x0000000f270f6221 */ /* 0x000fca0000010000 */
[----:B------:R0:W-:Y:S04]  /*9020*/  STG.E.128 [R156.64+0x10], R12 ;  /* 0x0000100c9c007986 */ /* 0x0001e8000c101d06 */
[----:B------:R1:W-:Y:S04]  /*9030*/  STG.E.64 [R10.64], R8 ;  /* 0x000000080a007986 */ /* 0x0003e8000c101b06 */
[----:B------:R1:W5:Y:S04]  /*9040*/  @P5 LDG.E.128 R40, [R160.64] ;  /* 0x00000006a0285981 */ /* 0x000368000c1e1d00 */
[----:B------:R1:W5:Y:S04]  /*9050*/  @P5 LDG.E.128 R36, [R160.64+0x10] ;  /* 0x00001006a0245981 */ /* 0x000368000c1e1d00 */
[----:B------:R-:W5:Y:S01]  /*9060*/  LDG.E.128 R140, [R140.64] ;  /* 0x000000068c8c7981 */ /* 0x000f62000c1e1d00 */
[C---:B------:R-:W-:Y:S01]  /*9070*/  ISETP.NE.AND P0, PT, R158.reuse, 0x1, PT ;  /* 0x000000019e00780c */ /* 0x040fe20003f05270 */
[----:B------:R-:W-:Y:S01]  /*9080*/  BSSY B0, `(.L_x_13871) ;  /* 0x000000c000007945 */ /* 0x000fe20003800000 */
[----:B0-----:R-:W-:-:S11]  /*9090*/  IADD3 R156, R158, 0x1, RZ ;  /* 0x000000019e9c7810 */ /* 0x001fd60007ffe0ff */
[----:B------:R-:W-:Y:S05]  /*90a0*/  @!P0 BRA `(.L_x_13872) ;  /* 0x0000008000008947 */ /* 0x000fea0003800000 */
[----:B-1----:R-:W-:Y:S02]  /*90b0*/  ISETP.NE.AND P0, PT, R158, 0x2, PT ;  /* 0x000000029e00780c */ /* 0x002fe40003f05270 */
[----:B------:R-:W-:-:S11]  /*90c0*/  MOV R149, R4 ;  /* 0x0000000400957202 */ /* 0x000fd60000000f00 */
[----:B------:R-:W-:Y:S05]  /*90d0*/  @!P0 BRA `(.L_x_13873) ;  /* 0x0000006000008947 */ /* 0x000fea0003800000 */
[----:B------:R-:W-:Y:S01]  /*90e0*/  ISETP.NE.AND P0, PT, R158, 0x3, PT ;  /* 0x000000039e00780c */ /* 0x000fe20003f05270 */
[----:B------:R-:W-:-:S12]  /*90f0*/  IMAD.MOV.U32 R149, RZ, RZ, R3 ;  /* 0x000000ffff957224 */ /* 0x000fd800078e0003 */
[----:B------:R-:W-:Y:S05]  /*9100*/  @P0 BRA `(.L_x_13873) ;  /* 0x0000003000000947 */ /* 0x000fea0003800000 */
[----:B------:R-:W-:Y:S01]  /*9110*/  MOV R149, R146 ;  /* 0x0000009200957202 */ /* 0x000fe20000000f00 */
[----:B------:R-:W-:Y:S05]  /*9120*/  BRA `(.L_x_13873) ;  /* 0x0000001000007947 */ /* 0x000fea0003800000 */
.L_x_13872:
[----:B-1----:R-:W-:Y:S02]  /*9130*/  IMAD.MOV.U32 R149, RZ, RZ, R144 ;  /* 0x000000ffff957224 */ /* 0x002fe400078e0090 */
.L_x_13873:
[----:B------:R-:W-:Y:S05]  /*9140*/  BSYNC B0 ;  /* 0x0000000000007941 */ /* 0x000fea0003800000 */
.L_x_13871:
        /* <DEDUP_REMOVED lines=16> */
.L_x_13877:
[----:B------:R-:W-:Y:S05]  /*9250*/  BSYNC B1 ;  /* 0x0000000000017941 */ /* 0x000fea0003800000 */
.L_x_13876:
        /* <DEDUP_REMOVED lines=44> */
.L_x_13875:
[----:B------:R-:W-:Y:S05]  /*9520*/  BSYNC B0 ;  /* 0x0000000000007941 */ /* 0x000fea0003800000 */
.L_x_13874:
        /* <DEDUP_REMOVED lines=22> */
.L_x_13879:
[----:B------:R-:W-:Y:S02]  /*9690*/  IMAD.MOV.U32 R149, RZ, RZ, R144 ;  /* 0x000000ffff957224 */ /* 0x000fe400078e0090 */
.L_x_13880:
[----:B------:R-:W-:Y:S05]  /*96a0*/  BSYNC B0 ;  /* 0x0000000000007941 */ /* 0x000fea0003800000 */
.L_x_13878:
        /* <DEDUP_REMOVED lines=16> */
.L_x_13884:
[----:B------:R-:W-:Y:S05]  /*97b0*/  BSYNC B1 ;  /* 0x0000000000017941 */ /* 0x000fea0003800000 */
.L_x_13883:
        /* <DEDUP_REMOVED lines=44> */
.L_x_13882:
[----:B------:R-:W-:Y:S05]  /*9a80*/  BSYNC B0 ;  /* 0x0000000000007941 */ /* 0x000fea0003800000 */
.L_x_13881:
        /* <DEDUP_REMOVED lines=21> */
.L_x_13886:
[----:B------:R-:W-:Y:S02]  /*9be0*/  IMAD.MOV.U32 R140, RZ, RZ, R144 ;  /* 0x000000ffff8c7224 */ /* 0x000fe400078e0090 */
.L_x_13887:
[----:B------:R-:W-:Y:S05]  /*9bf0*/  BSYNC B0 ;  /* 0x0000000000007941 */ /* 0x000fea0003800000 */
.L_x_13885:
        /* <DEDUP_REMOVED lines=16> */
.L_x_13891:
[----:B------:R-:W-:Y:S05]  /*9d00*/  BSYNC B1 ;  /* 0x0000000000017941 */ /* 0x000fea0003800000 */
.L_x_13890:
        /* <DEDUP_REMOVED lines=44> */
.L_x_13889:
[----:B------:R-:W-:Y:S05]  /*9fd0*/  BSYNC B0 ;  /* 0x0000000000007941 */ /* 0x000fea0003800000 */
.L_x_13888:
        /* <DEDUP_REMOVED lines=21> */
.L_x_13893:
[----:B------:R-:W-:Y:S02]  /*a130*/  IMAD.MOV.U32 R140, RZ, RZ, R144 ;  /* 0x000000ffff8c7224 */ /* 0x000fe400078e0090 */
.L_x_13894:
[----:B------:R-:W-:Y:S05]  /*a140*/  BSYNC B0 ;  /* 0x0000000000007941 */ /* 0x000fea0003800000 */
.L_x_13892:
        /* <DEDUP_REMOVED lines=16> */
.L_x_13898:
[----:B------:R-:W-:Y:S05]  /*a250*/  BSYNC B1 ;  /* 0x0000000000017941 */ /* 0x000fea0003800000 */
.L_x_13897:
        /* <DEDUP_REMOVED lines=44> */
.L_x_13896:
[----:B------:R-:W-:Y:S05]  /*a520*/  BSYNC B0 ;  /* 0x0000000000007941 */ /* 0x000fea0003800000 */
.L_x_13895:
        /* <DEDUP_REMOVED lines=21> */
.L_x_13900:
[----:B------:R-:W-:Y:S02]  /*a680*/  IMAD.MOV.U32 R149, RZ, RZ, R144 ;  /* 0x000000ffff957224 */ /* 0x000fe400078e0090 */
.L_x_13901:
[----:B------:R-:W-:Y:S05]  /*a690*/  BSYNC B0 ;  /* 0x0000000000007941 */ /* 0x000fea0003800000 */
.L_x_13899:
        /* <DEDUP_REMOVED lines=16> */
.L_x_13905:
[----:B------:R-:W-:Y:S05]  /*a7a0*/  BSYNC B1 ;  /* 0x0000000000017941 */ /* 0x000fea0003800000 */
.L_x_13904:
        /* <DEDUP_REMOVED lines=44> */
.L_x_13903:
[----:B------:R-:W-:Y:S05]  /*aa70*/  BSYNC B0 ;  /* 0x0000000000007941 */ /* 0x000fea0003800000 */
.L_x_13902:
        /* <DEDUP_REMOVED lines=21> */
.L_x_13907:
[----:B------:R-:W-:Y:S02]  /*abd0*/  IMAD.MOV.U32 R149, RZ, RZ, R144 ;  /* 0x000000ffff957224 */ /* 0x000fe400078e0090 */
.L_x_13908:
[----:B------:R-:W-:Y:S05]  /*abe0*/  BSYNC B0 ;  /* 0x0000000000007941 */ /* 0x000fea0003800000 */
.L_x_13906:
        /* <DEDUP_REMOVED lines=16> */
.L_x_13912:
[----:B------:R-:W-:Y:S05]  /*acf0*/  BSYNC B1 ;  /* 0x0000000000017941 */ /* 0x000fea0003800000 */
.L_x_13911:
        /* <DEDUP_REMOVED lines=44> */
.L_x_13910:
[----:B------:R-:W-:Y:S05]  /*afc0*/  BSYNC B0 ;  /* 0x0000000000007941 */ /* 0x000fea0003800000 */
.L_x_13909:
        /* <DEDUP_REMOVED lines=21> */
.L_x_13914:
[----:B------:R-:W-:Y:S02]  /*b120*/  IMAD.MOV.U32 R161, RZ, RZ, R144 ;  /* 0x000000ffffa17224 */ /* 0x000fe400078e0090 */
.L_x_13915:
[----:B------:R-:W-:Y:S05]  /*b130*/  BSYNC B0 ;  /* 0x0000000000007941 */ /* 0x000fea0003800000 */
.L_x_13913:
        /* <DEDUP_REMOVED lines=16> */
.L_x_13919:
[----:B------:R-:W-:Y:S05]  /*b240*/  BSYNC B1 ;  /* 0x0000000000017941 */ /* 0x000fea0003800000 */
.L_x_13918:
        /* <DEDUP_REMOVED lines=44> */
.L_x_13917:
[----:B------:R-:W-:Y:S05]  /*b510*/  BSYNC B0 ;  /* 0x0000000000007941 */ /* 0x000fea0003800000 */
.L_x_13916:
        /* <DEDUP_REMOVED lines=22> */
.L_x_13921:
[----:B------:R-:W-:Y:S02]  /*b680*/  IMAD.MOV.U32 R164, RZ, RZ, R144 ;  /* 0x000000ffffa47224 */ /* 0x000fe400078e0090 */
.L_x_13922:
[----:B------:R-:W-:Y:S05]  /*b690*/  BSYNC B0 ;  /* 0x0000000000007941 */ /* 0x000fea0003800000 */
.L_x_13920:
        /* <DEDUP_REMOVED lines=15> */
[----:B------:R-:W-:Y:S02]  /*b790*/  @P0 IADD3 R144, R145, RZ, RZ ;  /* 0x000000ff91900210 */ /* 0x000fe40007ffe0ff */
[----:B------:R-:W-:-:S03]  /*b7a0*/  ISETP.NE.AND P0, PT, R3, RZ, PT ;  /* 0x000000ff0300720c */ /* 0x000fc60003f05270 */
[----:B------:R-:W-:-:S05]  /*b7b0*/  @!P6 IMAD.MOV.U32 R145, RZ, RZ, R144 ;  /* 0x000000ffff91e224 */ /* 0x000fca00078e0090 */
.L_x_13926:
[----:B------:R-:W-:Y:S05]  /*b7c0*/  BSYNC B1 ;  /* 0x0000000000017941 */ /* 0x000fea0003800000 */
.L_x_13925:
        /* <DEDUP_REMOVED lines=44> */
.L_x_13924:
[----:B------:R-:W-:Y:S05]  /*ba90*/  BSYNC B0 ;  /* 0x0000000000007941 */ /* 0x000fea0003800000 */
.L_x_13923:
[----:B------:R-:W0:Y:S01]  /*baa0*/  I2F.U32 R157, R164 ;  /* 0x000000a4009d7306 */ /* 0x000e220000201000 */
[----:B------:R-:W-:Y:S02]  /*bab0*/  ISETP.NE.AND P6, PT, R160, RZ, PT ;  /* 0x000000ffa000720c */ /* 0x000fe40003fc5270 */
[----:B------:R-:W-:Y:S02]  /*bac0*/  SEL R159, RZ, 0x10000, P5 ;  /* 0x00010000ff9f7807 */ /* 0x000fe40002800000 */
[----:B------:R-:W-:Y:S02]  /*bad0*/  SEL R160, RZ, 0x1, P2 ;  /* 0x00000001ffa07807 */ /* 0x000fe40001000000 */
[----:B------:R-:W-:Y:S02]  /*bae0*/  ISETP.NE.AND P5, PT, R152, RZ, PT ;  /* 0x000000ff9800720c */ /* 0x000fe40003fa5270 */
[----:B------:R-:W-:Y:S01]  /*baf0*/  SEL R158, RZ, 0x1, P1 ;  /* 0x00000001ff9e7807 */ /* 0x000fe20000800000 */
[----:B------:R-:W-:Y:S01]  /*bb00*/  IMAD.WIDE.U32 R160, R160, 0x1000000, RZ ;  /* 0x01000000a0a07825 */ /* 0x000fe200078e00ff */
[----:B------:R-:W-:-:S02]  /*bb10*/  SEL R156, RZ, 0x1, P0 ;  /* 0x00000001ff9c7807 */ /* 0x000fc40000000000 */
[----:B------:R-:W-:Y:S01]  /*bb20*/  LOP3.LUT P1, RZ, R0, 0xff, RZ, 0xc0, !PT ;  /* 0x000000ff00ff7812 */ /* 0x000fe2000782c0ff */
[----:B0-----:R-:W-:Y:S01]  /*bb30*/  FFMA.FTZ R157, R157, R150, 1.1641532182693481445e-10 ;  /* 0x2f0000009d9d7423 */ /* 0x001fe20000010096 */
[----:B------:R-:W-:-:S04]  /*bb40*/  SEL R150, RZ, 0x100, P4 ;  /* 0x00000100ff967807 */ /* 0x000fc80002000000 */
[----:B------:R-:W-:Y:S02]  /*bb50*/  FSETP.GTU.FTZ.AND P4, PT, R157, c[0x0][0x1e4], PT ;  /* 0x000079009d007a0b */ /* 0x000fe40003f9c000 */
[----:B------:R-:W-:Y:S02]  /*bb60*/  SEL R157, RZ, 0x1, P3 ;  /* 0x00000001ff9d7807 */ /* 0x000fe40001800000 */
[----:B------:R-:W-:-:S04]  /*bb70*/  SEL R152, RZ, 0x1000000, P4 ;  /* 0x01000000ff987807 */ /* 0x000fc80002000000 */
[----:B------:R-:W-:Y:S01]  /*bb80*/  LOP3.LUT R150, R150, R152, R159, 0xfe, !PT ;  /* 0x0000009896967212 */ /* 0x000fe200078efe9f */
[----:B------:R-:W-:-:S03]  /*bb90*/  IMAD.WIDE.U32 R158, R158, 0x10000, RZ ;  /* 0x000100009e9e7825 */ /* 0x000fc600078e00ff */
[----:B------:R-:W-:Y:S01]  /*bba0*/  LOP3.LUT R161, R161, R150, R157, 0xfe, !PT ;  /* 0x00000096a1a17212 */ /* 0x000fe200078efe9d */
[----:B------:R-:W-:Y:S01]  /*bbb0*/  IMAD.WIDE.U32 R156, R156, 0x100, RZ ;  /* 0x000001009c9c7825 */ /* 0x000fe200078e00ff */
[----:B------:R-:W-:-:S04]  /*bbc0*/  PRMT R150, RZ, 0x7610, R143 ;  /* 0x00007610ff967816 */ /* 0x000fc8000000008f */
[----:B------:R-:W-:Y:S01]  /*bbd0*/  LOP3.LUT R160, R156, R160, R158, 0xfe, !PT ;  /* 0x000000a09ca07212 */ /* 0x000fe200078efe9e */
[----:B------:R-:W-:Y:S01]  /*bbe0*/  FMUL.FTZ R150, R150, R151 ;  /* 0x0000009796967220 */ /* 0x000fe20000410000 */
[----:B------:R-:W-:Y:S01]  /*bbf0*/  LOP3.LUT R157, R157, R161, R159, 0xfe, !PT ;  /* 0x000000a19d9d7212 */ /* 0x000fe200078efe9f */
[----:B------:R-:W-:Y:S02]  /*bc00*/  FADD.FTZ R158, RZ, R32 ;  /* 0x00000020ff9e7221 */ /* 0x000fe40000010000 */
[----:B------:R-:W-:-:S05]  /*bc10*/  FMUL.FTZ R150, R150, c[0x0][0x1e8] ;  /* 0x00007a0096967a20 */ /* 0x000fca0000410000 */
[----:B------:R-:W-:-:S05]  /*bc20*/  FSEL R150, R150, RZ, !P4 ;  /* 0x000000ff96967208 */ /* 0x000fca0006000000 */
[----:B------:R-:W-:Y:S02]  /*bc30*/  FMUL.FTZ R143, R47, R150 ;  /* 0x000000962f8f7220 */ /* 0x000fe40000410000 */
[----:B------:R-:W-:Y:S01]  /*bc40*/  IMAD.WIDE.U32 R150, R154, R153, c[0x0][0x188] ;  /* 0x000062009a967625 */ /* 0x000fe200078e0099 */
[----:B------:R-:W-:-:S03]  /*bc50*/  SEL R153, RZ, 0x1, P6 ;  /* 0x00000001ff997807 */ /* 0x000fc60003000000 */
[----:B------:R-:W-:Y:S01]  /*bc60*/  @P5 FADD.FTZ R143, R39, R143 ;  /* 0x0000008f278f5221 */ /* 0x000fe20000010000 */
[----:B------:R-:W-:Y:S01]  /*bc70*/  LOP3.LUT R156, R160, R153, RZ, 0xfc, !PT ;  /* 0x00000099a09c7212 */ /* 0x000fe200078efcff */
[----:B------:R-:W-:Y:S01]  /*bc80*/  IMAD.WIDE.U32 R152, R154, R155, c[0x0][0x190] ;  /* 0x000064009a987625 */ /* 0x000fe200078e009b */
[----:B------:R-:W-:Y:S03]  /*bc90*/  STG.E.128 [R150.64], R8 ;  /* 0x0000000896007986 */ /* 0x000fe6000c101d06 */
[----:B------:R-:W-:Y:S01]  /*bca0*/  FADD.FTZ R155, R33, R158 ;  /* 0x0000009e219b7221 */ /* 0x000fe20000010000 */
[----:B------:R0:W-:Y:S03]  /*bcb0*/  STG.E.128 [R150.64+0x10], R140 ;  /* 0x0000108c96007986 */ /* 0x0001e6000c101d06 */
[----:B------:R-:W-:Y:S01]  /*bcc0*/  FADD.FTZ R158, R34, R155 ;  /* 0x0000009b229e7221 */ /* 0x000fe20000010000 */
[----:B------:R1:W-:Y:S03]  /*bcd0*/  STG.E.64 [R152.64], R156 ;  /* 0x0000009c98007986 */ /* 0x0003e6000c101b06 */
        /* <DEDUP_REMOVED lines=21> */
[----:B-1----:R-:W-:-:S04]  /*be30*/  FADD.FTZ R153, R15, R150 ;  /* 0x000000960f997221 */ /* 0x002fc80000010000 */
        /* <DEDUP_REMOVED lines=14> */
.L_x_13931:
        /* <DEDUP_REMOVED lines=11> */
[--C-:B0-----:R-:W-:Y:S02]  /*bfd0*/  FADD.FTZ R157, R32, -R150.reuse ;  /* 0x80000096209d7221 */ /* 0x101fe40000010000 */
[--C-:B------:R-:W-:Y:S02]  /*bfe0*/  FADD.FTZ R158, R33, -R150.reuse ;  /* 0x80000096219e7221 */ /* 0x100fe40000010000 */
[----:B------:R-:W-:Y:S02]  /*bff0*/  FFMA.FTZ R157, R157, R157, RZ ;  /* 0x0000009d9d9d7223 */ /* 0x000fe400000100ff */
        /* <DEDUP_REMOVED lines=70> */
.L_x_13932:
[----:B------:R-:W2:Y:S01]  /*c460*/  S2R R155, SR_TID.X ;  /* 0x00000000009b7919 */ /* 0x000ea20000002100 */
[----:B------:R-:W-:Y:S01]  /*c470*/  @!P0 SHF.R.U32.HI R153, RZ, 0x5, R151 ;  /* 0x00000005ff998819 */ /* 0x000fe20000011697 */
[----:B-1----:R-:W-:Y:S01]  /*c480*/  FADD.FTZ R151, R160, R157 ;  /* 0x0000009da0977221 */ /* 0x002fe20000010000 */
[----:B------:R-:W-:Y:S02]  /*c490*/  WARPSYNC 0xffffffff ;  /* 0xffffffff00007948 */ /* 0x000fe40003800000 */
[----:B------:R-:W-:-:S04]  /*c4a0*/  @!P0 LOP3.LUT R153, R153, 0x3, RZ, 0xc0, !PT ;  /* 0x0000000399998812 */ /* 0x000fc800078ec0ff */
[----:B0-----:R-:W-:Y:S02]  /*c4b0*/  @!P0 IADD3 R157, R156, R153, RZ ;  /* 0x000000999c9d8210 */ /* 0x001fe40007ffe0ff */
[----:B------:R-:W-:-:S03]  /*c4c0*/  CS2R R152, SRZ ;  /* 0x0000000000987805 */ /* 0x000fc6000001ff00 */
[----:B------:R-:W-:Y:S01]  /*c4d0*/  @!P0 STS.64 [R157.X8], R150 ;  /* 0x000000969d008388 */ /* 0x000fe20000008a00 */
[----:B--2---:R-:W-:-:S03]  /*c4e0*/  LOP3.LUT R159, R155, 0x1f, RZ, 0xc0, !PT ;  /* 0x0000001f9b9f7812 */ /* 0x004fc600078ec0ff */
[----:B------:R-:W-:Y:S01]  /*c4f0*/  BAR.SYNC.DEFER_BLOCKING 0x0 ;  /* 0x0000000000007b1d */ /* 0x000fe20000010000 */
[----:B------:R-:W-:-:S13]  /*c500*/  ISETP.GT.U32.AND P1, PT, R159, 0x3, PT ;  /* 0x000000039f00780c */ /* 0x000fda0003f24070 */
[----:B------:R-:W-:Y:S01]  /*c510*/  @!P1 IMAD.IADD R160, R156, 0x1, R159 ;  /* 0x000000019ca09824 */ /* 0x000fe200078e029f */
[----:B------:R-:W-:-:S06]  /*c520*/  HFMA2.MMA R159, -RZ, RZ, 0, 0 ;  /* 0x00000000ff9f7435 */ /* 0x000fcc00000001ff */
[----:B------:R-:W-:Y:S01]  /*c530*/  @!P1 IMAD.MOV.U32 R159, RZ, RZ, 0x400 ;  /* 0x00000400ff9f9424 */ /* 0x000fe200078e00ff */
[----:B------:R-:W-:Y:S01]  /*c540*/  @!P1 LDS.64 R152, [R160.X8] ;  /* 0x00000000a0989984 */ /* 0x000fe20000008a00 */
[----:B------:R-:W-:Y:S02]  /*c550*/  ISETP.NE.AND P1, PT, RZ, UR8, PT ;  /* 0x00000008ff007c0c */ /* 0x000fe4000bf25270 */
[----:B------:R-:W-:Y:S01]  /*c560*/  I2F R163, R159 ;  /* 0x0000009f00a37306 */ /* 0x000fe20000201400 */
[----:B------:R-:W0:Y:S07]  /*c570*/  SHFL.DOWN PT, R162, R159, 0x2, 0x1f ;  /* 0x08401f009fa27f89 */ /* 0x000e2e00000e0000 */
[----:B0-----:R-:W-:Y:S01]  /*c580*/  I2F R156, R162 ;  /* 0x000000a2009c7306 */ /* 0x001fe20000201400 */
[----:B------:R-:W-:-:S07]  /*c590*/  IADD3 R151, R162, R159, RZ ;  /* 0x0000009fa2977210 */ /* 0x000fce0007ffe0ff */
[----:B------:R-:W0:Y:S01]  /*c5a0*/  I2F R150, R151 ;  /* 0x0000009700967306 */ /* 0x000e220000201400 */
[----:B------:R-:W1:Y:S04]  /*c5b0*/  SHFL.DOWN PT, R161, R152, 0x2, 0x1f ;  /* 0x08401f0098a17f89 */ /* 0x000e6800000e0000 */
[----:B------:R-:W2:Y:S03]  /*c5c0*/  SHFL.DOWN PT, R158, R153, 0x2, 0x1f ;  /* 0x08401f00999e7f89 */ /* 0x000ea600000e0000 */
[----:B0-----:R-:W0:Y:S01]  /*c5d0*/  MUFU.RCP R159, R150 ;  /* 0x00000096009f7308 */ /* 0x001e220000001000 */
[C---:B-1----:R-:W-:Y:S02]  /*c5e0*/  FADD.FTZ R157, -R161.reuse, R152 ;  /* 0x00000098a19d7221 */ /* 0x042fe40000010100 */
[----:B------:R-:W-:-:S02]  /*c5f0*/  FMUL.FTZ R161, R161, R156 ;  /* 0x0000009ca1a17220 */ /* 0x000fc40000410000 */
        /* <DEDUP_REMOVED lines=10> */
[----:B-1----:R-:W-:Y:S02]  /*c6a0*/  IMAD.IADD R159, R151, 0x1, R152 ;  /* 0x00000001979f7824 */ /* 0x002fe400078e0298 */
[----:B------:R-:W1:Y:S08]  /*c6b0*/  I2F R152, R152 ;  /* 0x0000009800987306 */ /* 0x000e700000201400 */
[----:B------:R-:W3:Y:S01]  /*c6c0*/  I2F R159, R159 ;  /* 0x0000009f009f7306 */ /* 0x000ee20000201400 */
[----:B0-----:R-:W-:-:S02]  /*c6d0*/  FADD.FTZ R160, R157, -R158 ;  /* 0x8000009e9da07221 */ /* 0x001fc40000010000 */
[----:B-1----:R-:W-:Y:S02]  /*c6e0*/  FMUL.FTZ R158, R158, R152 ;  /* 0x000000989e9e7220 */ /* 0x002fe40000410000 */
[----:B------:R-:W-:Y:S02]  /*c6f0*/  FMUL.FTZ R161, R160, R160 ;  /* 0x000000a0a0a17220 */ /* 0x000fe40000410000 */
[C---:B------:R-:W-:Y:S02]  /*c700*/  FFMA.FTZ R158, R150.reuse, R157, R158 ;  /* 0x0000009d969e7223 */ /* 0x040fe4000001009e */
[----:B------:R-:W-:Y:S01]  /*c710*/  FMUL.FTZ R161, R150, R161 ;  /* 0x000000a196a17220 */ /* 0x000fe20000410000 */
[----:B---3--:R-:W0:Y:S01]  /*c720*/  MUFU.RCP R151, R159 ;  /* 0x0000009f00977308 */ /* 0x008e220000001000 */
[----:B--2---:R-:W-:Y:S02]  /*c730*/  FADD.FTZ R150, R156, R153 ;  /* 0x000000999c967221 */ /* 0x004fe40000010000 */
[----:B------:R-:W-:-:S02]  /*c740*/  FMUL.FTZ R161, R161, R152 ;  /* 0x00000098a1a17220 */ /* 0x000fc40000410000 */
[C---:B0-----:R-:W-:Y:S02]  /*c750*/  FMUL.FTZ R157, R151.reuse, R158 ;  /* 0x0000009e979d7220 */ /* 0x041fe40000410000 */
[----:B------:R-:W-:Y:S01]  /*c760*/  FFMA.FTZ R150, R151, R161, R150 ;  /* 0x000000a197967223 */ /* 0x000fe20000010096 */
[----:B------:R-:W-:-:S03]  /*c770*/  SHF.R.U32.HI R151, RZ, 0x5, R155 ;  /* 0x00000005ff977819 */ /* 0x000fc6000001169b */
[----:B------:R-:W0:Y:S01]  /*c780*/  SHFL.IDX PT, R157, R157, RZ, 0x1f ;  /* 0x00001fff9d9d7589 */ /* 0x000e2200000e0000 */
[----:B------:R-:W-:Y:S02]  /*c790*/  LOP3.LUT R152, R151, 0x3, RZ, 0xc0, !PT ;  /* 0x0000000397987812 */ /* 0x000fe400078ec0ff */
[----:B------:R-:W-:Y:S01]  /*c7a0*/  MOV R151, c[0x0][0x1e0] ;  /* 0x0000780000977a02 */ /* 0x000fe20000000f00 */
[----:B------:R-:W1:Y:S01]  /*c7b0*/  SHFL.IDX PT, R150, R150, RZ, 0x1f ;  /* 0x00001fff96967589 */ /* 0x000e6200000e0000 */
[----:B------:R-:W-:Y:S01]  /*c7c0*/  LOP3.LUT P0, RZ, R152, 0x1f, R155, 0xf8, !PT ;  /* 0x0000001f98ff7812 */ /* 0x000fe2000780f89b */
[C---:B0-----:R-:W-:Y:S01]  /*c7d0*/  FMUL.FTZ R152, R157.reuse, R157 ;  /* 0x0000009d9d987220 */ /* 0x041fe20000410000 */
[----:B------:R-:W-:Y:S01]  /*c7e0*/  FSEL R156, R157, RZ, !P1 ;  /* 0x000000ff9d9c7208 */ /* 0x000fe20004800000 */
[----:B-1----:R-:W-:-:S03]  /*c7f0*/  FFMA.FTZ R151, R150, R151, c[0x0][0x228] ;  /* 0x00008a0096977623 */ /* 0x002fc60000010097 */
[----:B------:R-:W-:Y:S01]  /*c800*/  FSEL R152, R152, RZ, P1 ;  /* 0x000000ff98987208 */ /* 0x000fe20000800000 */
[----:B------:R-:W-:-:S06]  /*c810*/  FADD.FTZ R32, R32, -R156 ;  /* 0x8000009c20207221 */ /* 0x000fcc0000010000 */
[----:B------:R-:W-:Y:S01]  /*c820*/  @!P0 MOV R150, 0x4 ;  /* 0x0000000400968802 */ /* 0x000fe20000000f00 */
[----:B------:R-:W-:Y:S02]  /*c830*/  FADD.FTZ R28, R28, -R156 ;  /* 0x8000009c1c1c7221 */ /* 0x000fe40000010000 */
[----:B------:R-:W-:Y:S02]  /*c840*/  FADD.FTZ R155, R151, R152 ;  /* 0x00000098979b7221 */ /* 0x000fe40000010000 */
[----:B------:R-:W-:Y:S02]  /*c850*/  @!P0 IMAD.MOV.U32 R152, RZ, RZ, 0x4 ;  /* 0x00000004ff988424 */ /* 0x000fe400078e00ff */
[C---:B------:R-:W-:Y:S02]  /*c860*/  @!P0 IMAD.WIDE R150, R147.reuse, R150, c[0x0][0x1a8] ;  /* 0x00006a0093968625 */ /* 0x040fe400078e0296 */
[----:B------:R-:W0:Y:S02]  /*c870*/  MUFU.RSQ R155, R155 ;  /* 0x0000009b009b7308 */ /* 0x000e240000001400 */
[C---:B------:R-:W-:Y:S01]  /*c880*/  @!P0 IMAD.WIDE R152, R147.reuse, R152, c[0x0][0x1a0] ;  /* 0x0000680093988625 */ /* 0x040fe200078e0298 */
[----:B------:R-:W-:-:S03]  /*c890*/  IADD3 R147, R147, c[0x0][0x160], RZ ;  /* 0x0000580093937a10 */ /* 0x000fc60007ffe0ff */
[--C-:B------:R-:W-:Y:S01]  /*c8a0*/  FADD.FTZ R162, R29, -R156.reuse ;  /* 0x8000009c1da27221 */ /* 0x100fe20000010000 */
[----:B------:R1:W-:Y:S01]  /*c8b0*/  @!P0 STG.E [R152.64], R157 ;  /* 0x0000009d98008986 */ /* 0x0003e2000c101906 */
[--C-:B------:R-:W-:Y:S02]  /*c8c0*/  FADD.FTZ R26, R26, -R156.reuse ;  /* 0x8000009c1a1a7221 */ /* 0x100fe40000010000 */
[--C-:B------:R-:W-:Y:S02]  /*c8d0*/  FADD.FTZ R22, R22, -R156.reuse ;  /* 0x8000009c16167221 */ /* 0x100fe40000010000 */
[--C-:B------:R-:W-:Y:S02]  /*c8e0*/  FADD.FTZ R23, R23, -R156.reuse ;  /* 0x8000009c17177221 */ /* 0x100fe40000010000 */
[--C-:B------:R-:W-:Y:S01]  /*c8f0*/  FADD.FTZ R19, R19, -R156.reuse ;  /* 0x8000009c13137221 */ /* 0x100fe20000010000 */
[----:B0-----:R0:W-:Y:S01]  /*c900*/  @!P0 STG.E [R150.64], R155 ;  /* 0x0000009b96008986 */ /* 0x0011e2000c101906 */
[----:B------:R-:W-:-:S02]  /*c910*/  FADD.FTZ R8, R8, -R156 ;  /* 0x8000009c08087221 */ /* 0x000fc40000010000 */
[--C-:B------:R-:W-:Y:S02]  /*c920*/  FADD.FTZ R158, R33, -R156.reuse ;  /* 0x8000009c219e7221 */ /* 0x100fe40000010000 */
[--C-:B-1----:R-:W-:Y:S02]  /*c930*/  FADD.FTZ R152, R31, -R156.reuse ;  /* 0x8000009c1f987221 */ /* 0x102fe40000010000 */
[--C-:B------:R-:W-:Y:S02]  /*c940*/  FADD.FTZ R12, R12, -R156.reuse ;  /* 0x8000009c0c0c7221 */ /* 0x100fe40000010000 */
[--C-:B------:R-:W-:Y:S02]  /*c950*/  FADD.FTZ R10, R10, -R156.reuse ;  /* 0x8000009c0a0a7221 */ /* 0x100fe40000010000 */
[--C-:B------:R-:W-:Y:S02]  /*c960*/  FADD.FTZ R13, R13, -R156.reuse ;  /* 0x8000009c0d0d7221 */ /* 0x100fe40000010000 */
[----:B0-----:R-:W-:-:S02]  /*c970*/  FADD.FTZ R150, R25, -R156 ;  /* 0x8000009c19967221 */ /* 0x001fc40000010000 */
[C---:B------:R-:W-:Y:S02]  /*c980*/  FMUL.FTZ R25, R155.reuse, R32 ;  /* 0x000000209b197220 */ /* 0x040fe40000410000 */
[C---:B------:R-:W-:Y:S02]  /*c990*/  FMUL.FTZ R31, R155.reuse, R28 ;  /* 0x0000001c9b1f7220 */ /* 0x040fe40000410000 */
[C---:B------:R-:W-:Y:S02]  /*c9a0*/  FMUL.FTZ R162, R155.reuse, R162 ;  /* 0x000000a29ba27220 */ /* 0x040fe40000410000 */
[--C-:B------:R-:W-:Y:S02]  /*c9b0*/  FADD.FTZ R20, R20, -R156.reuse ;  /* 0x8000009c14147221 */ /* 0x100fe40000010000 */
[----:B------:R-:W-:Y:S02]  /*c9c0*/  FADD.FTZ R14, R14, -R156 ;  /* 0x8000009c0e0e7221 */ /* 0x000fe40000010000 */
[----:B------:R-:W-:-:S02]  /*c9d0*/  FMUL.FTZ R33, R155, R26 ;  /* 0x0000001a9b217220 */ /* 0x000fc40000410000 */
[----:B------:R-:W-:Y:S02]  /*c9e0*/  FMUL.FTZ R153, R155, R22 ;  /* 0x000000169b997220 */ /* 0x000fe40000410000 */
[--C-:B------:R-:W-:Y:S02]  /*c9f0*/  FADD.FTZ R21, R21, -R156.reuse ;  /* 0x8000009c15157221 */ /* 0x100fe40000010000 */
[----:B------:R-:W-:Y:S02]  /*ca00*/  FADD.FTZ R15, R15, -R156 ;  /* 0x8000009c0f0f7221 */ /* 0x000fe40000010000 */
[C---:B------:R-:W-:Y:S02]  /*ca10*/  FMUL.FTZ R26, R155.reuse, R23 ;  /* 0x000000179b1a7220 */ /* 0x040fe40000410000 */
[C---:B------:R-:W-:Y:S02]  /*ca20*/  FMUL.FTZ R22, R155.reuse, R19 ;  /* 0x000000139b167220 */ /* 0x040fe40000410000 */
[----:B------:R-:W-:-:S02]  /*ca30*/  FMUL.FTZ R151, R155, R8 ;  /* 0x000000089b977220 */ /* 0x000fc40000410000 */
        /* <DEDUP_REMOVED lines=12> */
[----:B------:R-:W-:Y:S02]  /*cb00*/  FADD.FTZ R142, R142, -R156 ;  /* 0x8000009c8e8e7221 */ /* 0x000fe40000010000 */
[C---:B------:R-:W-:Y:S02]  /*cb10*/  FMUL.FTZ R158, R155.reuse, R158 ;  /* 0x0000009e9b9e7220 */ /* 0x040fe40000410000 */
[C---:B------:R-:W-:Y:S02]  /*cb20*/  FMUL.FTZ R19, R155.reuse, R12 ;  /* 0x0000000c9b137220 */ /* 0x040fe40000410000 */
[----:B------:R-:W-:Y:S02]  /*cb30*/  FMUL.FTZ R23, R155, R10 ;  /* 0x0000000a9b177220 */ /* 0x000fe40000410000 */
[----:B------:R-:W-:Y:S02]  /*cb40*/  FFMA.FTZ R8, R104, R25, R136 ;  /* 0x0000001968087223 */ /* 0x000fe40000010088 */
[----:B------:R-:W-:-:S02]  /*cb50*/  FADD.FTZ R156, R143, -R156 ;  /* 0x8000009c8f9c7221 */ /* 0x000fc40000010000 */
[----:B------:R-:W-:Y:S02]  /*cb60*/  FMUL.FTZ R12, R155, R13 ;  /* 0x0000000d9b0c7220 */ /* 0x000fe40000410000 */
[----:B------:R-:W-:Y:S02]  /*cb70*/  FFMA.FTZ R10, R100, R31, R132 ;  /* 0x0000001f640a7223 */ /* 0x000fe40000010084 */
[----:B------:R-:W-:Y:S02]  /*cb80*/  FFMA.FTZ R25, R101, R162, R133 ;  /* 0x000000a265197223 */ /* 0x000fe40000010085 */
[C---:B------:R-:W-:Y:S02]  /*cb90*/  FMUL.FTZ R143, R155.reuse, R20 ;  /* 0x000000149b8f7220 */ /* 0x040fe40000410000 */
[----:B------:R-:W-:Y:S01]  /*cba0*/  FMUL.FTZ R13, R155, R14 ;  /* 0x0000000e9b0d7220 */ /* 0x000fe20000410000 */
[----:B------:R-:W-:Y:S01]  /*cbb0*/  F2FP.BF16.PACK_AB R10, R25, R10 ;  /* 0x0000000a190a723e */ /* 0x000fe200000010ff */
[----:B------:R-:W-:-:S02]  /*cbc0*/  FMUL.FTZ R20, R155, R21 ;  /* 0x000000159b147220 */ /* 0x000fc40000410000 */
[C---:B------:R-:W-:Y:S02]  /*cbd0*/  FMUL.FTZ R14, R155.reuse, R15 ;  /* 0x0000000f9b0e7220 */ /* 0x040fe40000410000 */
[C---:B------:R-:W-:Y:S02]  /*cbe0*/  FMUL.FTZ R35, R155.reuse, R30 ;  /* 0x0000001e9b237220 */ /* 0x040fe40000410000 */
[----:B------:R-:W-:Y:S02]  /*cbf0*/  FMUL.FTZ R21, R155, R16 ;  /* 0x000000109b157220 */ /* 0x000fe40000410000 */
[----:B------:R-:W-:Y:S02]  /*cc00*/  FFMA.FTZ R15, R105, R158, R137 ;  /* 0x0000009e690f7223 */ /* 0x000fe40000010089 */
[----:B------:R-:W-:Y:S02]  /*cc10*/  FMUL.FTZ R16, R155, R17 ;  /* 0x000000119b107220 */ /* 0x000fe40000410000 */
[----:B------:R-:W-:Y:S01]  /*cc20*/  FFMA.FTZ R153, R94, R153, R126 ;  /* 0x000000995e997223 */ /* 0x000fe2000001007e */
[----:B------:R-:W-:Y:S01]  /*cc30*/  F2FP.BF16.PACK_AB R8, R15, R8 ;  /* 0x000000080f08723e */ /* 0x000fe200000010ff */
[----:B------:R-:W-:-:S02]  /*cc40*/  FFMA.FTZ R26, R95, R26, R127 ;  /* 0x0000001a5f1a7223 */ /* 0x000fc4000001007f */
[C---:B------:R-:W-:Y:S02]  /*cc50*/  FMUL.FTZ R17, R155.reuse, R18 ;  /* 0x000000129b117220 */ /* 0x040fe40000410000 */
[----:B------:R-:W-:Y:S01]  /*cc60*/  FMUL.FTZ R28, R155, R11 ;  /* 0x0000000b9b1c7220 */ /* 0x000fe20000410000 */
[----:B------:R-:W-:Y:S01]  /*cc70*/  F2FP.BF16.PACK_AB R15, R26, R153 ;  /* 0x000000991a0f723e */ /* 0x000fe200000010ff */
[----:B------:R-:W-:Y:S02]  /*cc80*/  FFMA.FTZ R143, R92, R143, R124 ;  /* 0x0000008f5c8f7223 */ /* 0x000fe4000001007c */
[----:B------:R-:W-:Y:S02]  /*cc90*/  FFMA.FTZ R20, R93, R20, R125 ;  /* 0x000000145d147223 */ /* 0x000fe4000001007d */
[----:B------:R-:W-:Y:S02]  /*cca0*/  FFMA.FTZ R18, R84, R19, R116 ;  /* 0x0000001354127223 */ /* 0x000fe40000010074 */
[----:B------:R-:W-:-:S02]  /*ccb0*/  FFMA.FTZ R25, R85, R12, R117 ;  /* 0x0000000c55197223 */ /* 0x000fc40000010075 */
[----:B------:R-:W-:Y:S02]  /*ccc0*/  FFMA.FTZ R11, R102, R35, R134 ;  /* 0x00000023660b7223 */ /* 0x000fe40000010086 */
[----:B------:R-:W-:Y:S01]  /*ccd0*/  FMUL.FTZ R35, R155, R140 ;  /* 0x0000008c9b237220 */ /* 0x000fe20000410000 */
[----:B------:R-:W-:Y:S01]  /*cce0*/  F2FP.BF16.PACK_AB R18, R25, R18 ;  /* 0x000000121912723e */ /* 0x000fe200000010ff */
[----:B------:R-:W-:Y:S02]  /*ccf0*/  FMUL.FTZ R30, R155, R141 ;  /* 0x0000008d9b1e7220 */ /* 0x000fe40000410000 */
[----:B------:R-:W-:Y:S01]  /*cd00*/  FFMA.FTZ R26, R87, R14, R119 ;  /* 0x0000000e571a7223 */ /* 0x000fe20000010077 */
[----:B------:R-:W-:Y:S01]  /*cd10*/  F2FP.BF16.PACK_AB R14, R20, R143 ;  /* 0x0000008f140e723e */ /* 0x000fe200000010ff */
[----:B------:R-:W-:Y:S02]  /*cd20*/  FFMA.FTZ R19, R86, R13, R118 ;  /* 0x0000000d56137223 */ /* 0x000fe40000010076 */
[----:B------:R-:W-:-:S02]  /*cd30*/  FFMA.FTZ R21, R88, R21, R120 ;  /* 0x0000001558157223 */ /* 0x000fc40000010078 */
[----:B------:R-:W-:Y:S01]  /*cd40*/  FFMA.FTZ R16, R89, R16, R121 ;  /* 0x0000001059107223 */ /* 0x000fe20000010079 */
[----:B------:R-:W-:Y:S01]  /*cd50*/  F2FP.BF16.PACK_AB R19, R26, R19 ;  /* 0x000000131a13723e */ /* 0x000fe200000010ff */
[----:B------:R-:W-:Y:S01]  /*cd60*/  FFMA.FTZ R17, R90, R17, R122 ;  /* 0x000000115a117223 */ /* 0x000fe2000001007a */
[----:B------:R-:W-:Y:S01]  /*cd70*/  LEA R26, P0, R148, c[0x0][0x208], 0x4 ;  /* 0x00008200941a7a11 */ /* 0x000fe200078020ff */
[----:B------:R-:W-:Y:S01]  /*cd80*/  FFMA.FTZ R22, R91, R22, R123 ;  /* 0x000000165b167223 */ /* 0x000fe2000001007b */
[----:B------:R-:W-:Y:S01]  /*cd90*/  F2FP.BF16.PACK_AB R16, R16, R21 ;  /* 0x000000151010723e */ /* 0x000fe200000010ff */
[C---:B------:R-:W-:Y:S02]  /*cda0*/  FMUL.FTZ R27, R155.reuse, R34 ;  /* 0x000000229b1b7220 */ /* 0x040fe40000410000 */
[C---:B------:R-:W-:Y:S01]  /*cdb0*/  FMUL.FTZ R160, R155.reuse, R160 ;  /* 0x000000a09ba07220 */ /* 0x040fe20000410000 */
[----:B------:R-:W-:Y:S01]  /*cdc0*/  F2FP.BF16.PACK_AB R17, R22, R17 ;  /* 0x000000111611723e */ /* 0x000fe200000010ff */
[----:B------:R-:W-:-:S02]  /*cdd0*/  FMUL.FTZ R152, R155, R152 ;  /* 0x000000989b987220 */ /* 0x000fc40000410000 */
[C---:B------:R-:W-:Y:S02]  /*cde0*/  FMUL.FTZ R29, R155.reuse, R24 ;  /* 0x000000189b1d7220 */ /* 0x040fe40000410000 */
[----:B------:R-:W-:Y:S02]  /*cdf0*/  FMUL.FTZ R150, R155, R150 ;  /* 0x000000969b967220 */ /* 0x000fe40000410000 */
[----:B------:R-:W-:Y:S02]  /*ce00*/  FFMA.FTZ R20, R82, R23, R114 ;  /* 0x0000001752147223 */ /* 0x000fe40000010072 */
[----:B------:R-:W-:Y:S02]  /*ce10*/  FFMA.FTZ R35, R76, R35, R108 ;  /* 0x000000234c237223 */ /* 0x000fe4000001006c */
[----:B------:R-:W-:Y:S02]  /*ce20*/  FFMA.FTZ R30, R77, R30, R109 ;  /* 0x0000001e4d1e7223 */ /* 0x000fe4000001006d */
[----:B------:R-:W-:Y:S01]  /*ce30*/  FFMA.FTZ R25, R83, R28, R115 ;  /* 0x0000001c53197223 */ /* 0x000fe20000010073 */
[----:B------:R-:W-:Y:S01]  /*ce40*/  IADD3 R28, R148, 0x80, RZ ;  /* 0x00000080941c7810 */ /* 0x000fe20007ffe0ff */
[C---:B------:R-:W-:Y:S01]  /*ce50*/  FMUL.FTZ R164, R155.reuse, R164 ;  /* 0x000000a49ba47220 */ /* 0x040fe20000410000 */
[----:B------:R-:W-:Y:S01]  /*ce60*/  F2FP.BF16.PACK_AB R22, R30, R35 ;  /* 0x000000231e16723e */ /* 0x000fe200000010ff */
[----:B------:R-:W-:Y:S01]  /*ce70*/  FMUL.FTZ R24, R155, R9 ;  /* 0x000000099b187220 */ /* 0x000fe20000410000 */
[----:B------:R-:W-:Y:S01]  /*ce80*/  F2FP.BF16.PACK_AB R21, R25, R20 ;  /* 0x000000141915723e */ /* 0x000fe200000010ff */
[C---:B------:R-:W-:Y:S01]  /*ce90*/  FMUL.FTZ R141, R155.reuse, R142 ;  /* 0x0000008e9b8d7220 */ /* 0x040fe20000410000 */
[----:B------:R-:W-:Y:S01]  /*cea0*/  IADD3 R30, R148, 0x100, RZ ;  /* 0x00000100941e7810 */ /* 0x000fe20007ffe0ff */
[----:B------:R-:W-:-:S02]  /*ceb0*/  FMUL.FTZ R156, R155, R156 ;  /* 0x0000009c9b9c7220 */ /* 0x000fc40000410000 */
[----:B------:R-:W-:Y:S02]  /*cec0*/  FFMA.FTZ R152, R103, R152, R135 ;  /* 0x0000009867987223 */ /* 0x000fe40000010087 */
[----:B------:R-:W-:Y:S01]  /*ced0*/  FFMA.FTZ R9, R106, R27, R138 ;  /* 0x0000001b6a097223 */ /* 0x000fe2000001008a */
[----:B------:R-:W-:Y:S01]  /*cee0*/  LEA.HI.X R27, R148, c[0x0][0x20c], RZ, 0x4, P0 ;  /* 0x00008300941b7a11 */ /* 0x000fe200000f24ff */
[----:B------:R-:W-:Y:S01]  /*cef0*/  FFMA.FTZ R160, R107, R160, R139 ;  /* 0x000000a06ba07223 */ /* 0x000fe2000001008b */
[----:B------:R-:W-:Y:S01]  /*cf00*/  F2FP.BF16.PACK_AB R11, R152, R11 ;  /* 0x0000000b980b723e */ /* 0x000fe200000010ff */
[----:B------:R-:W-:Y:S01]  /*cf10*/  FFMA.FTZ R29, R96, R29, R128 ;  /* 0x0000001d601d7223 */ /* 0x000fe20000010080 */
[----:B------:R-:W-:Y:S01]  /*cf20*/  ISETP.GE.AND P0, PT, R147, c[0x0][0x164], PT ;  /* 0x0000590093007a0c */ /* 0x000fe20003f06270 */
[----:B------:R-:W-:Y:S01]  /*cf30*/  FFMA.FTZ R150, R97, R150, R129 ;  /* 0x0000009661967223 */ /* 0x000fe20000010081 */
[----:B------:R-:W-:Y:S01]  /*cf40*/  F2FP.BF16.PACK_AB R9, R160, R9 ;  /* 0x00000009a009723e */ /* 0x000fe200000010ff */
[----:B------:R-:W-:-:S02]  /*cf50*/  FFMA.FTZ R33, R98, R33, R130 ;  /* 0x0000002162217223 */ /* 0x000fc40000010082 */
[----:B------:R-:W-:Y:S01]  /*cf60*/  FFMA.FTZ R164, R99, R164, R131 ;  /* 0x000000a463a47223 */ /* 0x000fe20000010083 */
[----:B------:R-:W-:Y:S01]  /*cf70*/  F2FP.BF16.PACK_AB R12, R150, R29 ;  /* 0x0000001d960c723e */ /* 0x000fe200000010ff */
[----:B------:R-:W-:Y:S01]  /*cf80*/  FFMA.FTZ R20, R80, R151, R112 ;  /* 0x0000009750147223 */ /* 0x000fe20000010070 */
[----:B------:R0:W-:Y:S01]  /*cf90*/  STG.E.128 [R26.64], R8 ;  /* 0x000000081a007986 */ /* 0x0001e2000c101d06 */
[----:B------:R-:W-:Y:S01]  /*cfa0*/  FFMA.FTZ R25, R81, R24, R113 ;  /* 0x0000001851197223 */ /* 0x000fe20000010071 */
[----:B------:R-:W-:Y:S01]  /*cfb0*/  LEA R24, P1, R154, c[0x0][0x208], 0x4 ;  /* 0x000082009a187a11 */ /* 0x000fe200078220ff */
[----:B------:R-:W-:Y:S01]  /*cfc0*/  IMAD.MOV.U32 R31, RZ, RZ, 0x10 ;  /* 0x00000010ff1f7424 */ /* 0x000fe200078e00ff */
[----:B------:R-:W-:Y:S01]  /*cfd0*/  F2FP.BF16.PACK_AB R13, R164, R33 ;  /* 0x00000021a40d723e */ /* 0x000fe200000010ff */
[----:B------:R-:W-:Y:S01]  /*cfe0*/  FFMA.FTZ R23, R78, R141, R110 ;  /* 0x0000008d4e177223 */ /* 0x000fe2000001006e */
[----:B------:R-:W-:Y:S01]  /*cff0*/  F2FP.BF16.PACK_AB R20, R25, R20 ;  /* 0x000000141914723e */ /* 0x000fe200000010ff */
[----:B------:R-:W-:Y:S01]  /*d000*/  FFMA.FTZ R156, R79, R156, R111 ;  /* 0x0000009c4f9c7223 */ /* 0x000fe2000001006f */
[----:B------:R-:W-:Y:S01]  /*d010*/  LEA.HI.X R25, R154, c[0x0][0x20c], RZ, 0x4, P1 ;  /* 0x000083009a197a11 */ /* 0x000fe200008f24ff */
[----:B------:R-:W-:Y:S01]  /*d020*/  IMAD.WIDE.U32 R28, R28, R31, c[0x0][0x208] ;  /* 0x000082001c1c7625 */ /* 0x000fe200078e001f */
[----:B------:R-:W-:-:S02]  /*d030*/  LOP3.LUT P1, RZ, R0, 0xff, RZ, 0xc0, !PT ;  /* 0x000000ff00ff7812 */ /* 0x000fc4000782c0ff */
        /* <DEDUP_REMOVED lines=8> */
.L_x_13929:
[----:B------:R-:W-:Y:S05]  /*d0c0*/  EXIT ;  /* 0x000000000000794d */ /* 0x000fea0003800000 */
.L_x_13927:
[----:B------:R-:W-:Y:S01]  /*d0d0*/  HFMA2.MMA R159, -RZ, RZ, 0, 5.9604644775390625e-08 ;  /* 0x00000001ff9f7435 */ /* 0x000fe200000001ff */
[----:B------:R-:W-:Y:S01]  /*d0e0*/  IMAD.MOV.U32 R158, RZ, RZ, 0x1f ;  /* 0x0000001fff9e7424 */ /* 0x000fe200078e00ff */
[----:B------:R-:W-:Y:S02]  /*d0f0*/  MOV R155, 0xffffffff ;  /* 0xffffffff009b7802 */ /* 0x000fe40000000f00 */
[----:B------:R-:W-:-:S02]  /*d100*/  MOV R152, 0xd120 ;  /* 0x0000d12000987802 */ /* 0x000fc40000000f00 */
[----:B------:R-:W-:Y:S05]  /*d110*/  CALL.REL.NOINC `($__internal_77_$__cuda_sm70_shflsync_bfly_p) ;  /* 0x000007a000007944 */ /* 0x000fea0003c00000 */
[----:B01----:R-:W-:Y:S05]  /*d120*/  BRA `(.L_x_13931) ;  /* 0xffffedf000007947 */ /* 0x003fea000383ffff */
.L_x_13928:
[----:B------:R-:W-:Y:S01]  /*d130*/  HFMA2.MMA R159, -RZ, RZ, 0, 1.1920928955078125e-07 ;  /* 0x00000002ff9f7435 */ /* 0x000fe200000001ff */
[----:B0-----:R-:W-:Y:S01]  /*d140*/  IMAD.MOV.U32 R157, RZ, RZ, R160 ;  /* 0x000000ffff9d7224 */ /* 0x001fe200078e00a0 */
[----:B------:R-:W-:Y:S01]  /*d150*/  MOV R155, 0xffffffff ;  /* 0xffffffff009b7802 */ /* 0x000fe20000000f00 */
[----:B------:R-:W-:Y:S01]  /*d160*/  IMAD.MOV.U32 R158, RZ, RZ, 0x1f ;  /* 0x0000001fff9e7424 */ /* 0x000fe200078e00ff */
[----:B------:R-:W-:-:S02]  /*d170*/  MOV R152, 0xd190 ;  /* 0x0000d19000987802 */ /* 0x000fc40000000f00 */
[----:B------:R-:W-:Y:S05]  /*d180*/  CALL.REL.NOINC `($__internal_77_$__cuda_sm70_shflsync_bfly_p) ;  /* 0x0000073000007944 */ /* 0x000fea0003c00000 */
[----:B0-----:R-:W-:Y:S01]  /*d190*/  HFMA2.MMA R158, -RZ, RZ, 0, 1.847743988037109375e-06 ;  /* 0x0000001fff9e7435 */ /* 0x001fe200000001ff */
[----:B-1----:R-:W-:Y:S01]  /*d1a0*/  FADD.FTZ R157, R160, R155 ;  /* 0x0000009ba09d7221 */ /* 0x002fe20000010000 */
[----:B------:R-:W-:Y:S01]  /*d1b0*/  MOV R152, 0xd1f0 ;  /* 0x0000d1f000987802 */ /* 0x000fe20000000f00 */
[----:B------:R-:W-:-:S02]  /*d1c0*/  IMAD.MOV.U32 R159, RZ, RZ, 0x4 ;  /* 0x00000004ff9f7424 */ /* 0x000fc400078e00ff */
[----:B------:R-:W-:Y:S02]  /*d1d0*/  IMAD.MOV.U32 R155, RZ, RZ, -0x1 ;  /* 0xffffffffff9b7424 */ /* 0x000fe400078e00ff */
[----:B------:R-:W-:Y:S05]  /*d1e0*/  CALL.REL.NOINC `($__internal_77_$__cuda_sm70_shflsync_bfly_p) ;  /* 0x000006d000007944 */ /* 0x000fea0003c00000 */
[----:B01----:R-:W-:Y:S01]  /*d1f0*/  FADD.FTZ R157, R157, R155 ;  /* 0x0000009b9d9d7221 */ /* 0x003fe20000010000 */
[----:B------:R-:W-:Y:S01]  /*d200*/  MOV R159, 0x8 ;  /* 0x00000008009f7802 */ /* 0x000fe20000000f00 */
[----:B------:R-:W-:Y:S01]  /*d210*/  IMAD.MOV.U32 R158, RZ, RZ, 0x1f ;  /* 0x0000001fff9e7424 */ /* 0x000fe200078e00ff */
[----:B------:R-:W-:Y:S02]  /*d220*/  MOV R155, 0xffffffff ;  /* 0xffffffff009b7802 */ /* 0x000fe40000000f00 */
[----:B------:R-:W-:Y:S02]  /*d230*/  MOV R152, 0xd250 ;  /* 0x0000d25000987802 */ /* 0x000fe40000000f00 */
[----:B------:R-:W-:Y:S05]  /*d240*/  CALL.REL.NOINC `($__internal_77_$__cuda_sm70_shflsync_bfly_p) ;  /* 0x0000067000007944 */ /* 0x000fea0003c00000 */
[----:B0-----:R-:W-:Y:S01]  /*d250*/  HFMA2.MMA R158, -RZ, RZ, 0, 1.847743988037109375e-06 ;  /* 0x0000001fff9e7435 */ /* 0x001fe200000001ff */
[----:B-1----:R-:W-:Y:S01]  /*d260*/  FADD.FTZ R157, R157, R155 ;  /* 0x0000009b9d9d7221 */ /* 0x002fe20000010000 */
[----:B------:R-:W-:Y:S01]  /*d270*/  MOV R152, 0xd2b0 ;  /* 0x0000d2b000987802 */ /* 0x000fe20000000f00 */
[----:B------:R-:W-:Y:S02]  /*d280*/  IMAD.MOV.U32 R159, RZ, RZ, 0x10 ;  /* 0x00000010ff9f7424 */ /* 0x000fe400078e00ff */
[----:B------:R-:W-:-:S02]  /*d290*/  IMAD.MOV.U32 R155, RZ, RZ, -0x1 ;  /* 0xffffffffff9b7424 */ /* 0x000fc400078e00ff */
[----:B------:R-:W-:Y:S05]  /*d2a0*/  CALL.REL.NOINC `($__internal_77_$__cuda_sm70_shflsync_bfly_p) ;  /* 0x0000061000007944 */ /* 0x000fea0003c00000 */
[----:B-1----:R-:W-:Y:S01]  /*d2b0*/  FADD.FTZ R150, R157, R155 ;  /* 0x0000009b9d967221 */ /* 0x002fe20000010000 */
[----:B0-----:R-:W-:Y:S01]  /*d2c0*/  MOV R159, 0x1 ;  /* 0x00000001009f7802 */ /* 0x001fe20000000f00 */
[----:B------:R-:W-:Y:S01]  /*d2d0*/  IMAD.MOV.U32 R158, RZ, RZ, 0x1f ;  /* 0x0000001fff9e7424 */ /* 0x000fe200078e00ff */
[----:B------:R-:W-:Y:S01]  /*d2e0*/  MOV R155, 0xffffffff ;  /* 0xffffffff009b7802 */ /* 0x000fe20000000f00 */
[----:B------:R-:W-:-:S04]  /*d2f0*/  FMUL.FTZ R150, R150, 0.0009765625 ;  /* 0x3a80000096967820 */ /* 0x000fc80000410000 */
        /* <DEDUP_REMOVED lines=65> */
[----:B------:R-:W-:Y:S05]  /*d710*/  CALL.REL.NOINC `($__internal_77_$__cuda_sm70_shflsync_bfly_p) ;  /* 0x000001a000007944 */ /* 0x000fea0003c00000 */
[----:B0-----:R-:W-:Y:S01]  /*d720*/  HFMA2.MMA R158, -RZ, RZ, 0, 1.847743988037109375e-06 ;  /* 0x0000001fff9e7435 */ /* 0x001fe200000001ff */
[----:B-1----:R-:W-:Y:S01]  /*d730*/  FADD.FTZ R157, R157, R155 ;  /* 0x0000009b9d9d7221 */ /* 0x002fe20000010000 */
[----:B------:R-:W-:Y:S01]  /*d740*/  MOV R152, 0xd780 ;  /* 0x0000d78000987802 */ /* 0x000fe20000000f00 */
[----:B------:R-:W-:Y:S02]  /*d750*/  IMAD.MOV.U32 R159, RZ, RZ, 0x2 ;  /* 0x00000002ff9f7424 */ /* 0x000fe400078e00ff */
[----:B------:R-:W-:Y:S02]  /*d760*/  IMAD.MOV.U32 R155, RZ, RZ, -0x1 ;  /* 0xffffffffff9b7424 */ /* 0x000fe400078e00ff */
[----:B------:R-:W-:Y:S05]  /*d770*/  CALL.REL.NOINC `($__internal_77_$__cuda_sm70_shflsync_bfly_p) ;  /* 0x0000014000007944 */ /* 0x000fea0003c00000 */
[----:B01----:R-:W-:Y:S01]  /*d780*/  FADD.FTZ R157, R157, R155 ;  /* 0x0000009b9d9d7221 */ /* 0x003fe20000010000 */
[----:B------:R-:W-:Y:S01]  /*d790*/  MOV R159, 0x4 ;  /* 0x00000004009f7802 */ /* 0x000fe20000000f00 */
[----:B------:R-:W-:Y:S01]  /*d7a0*/  IMAD.MOV.U32 R158, RZ, RZ, 0x1f ;  /* 0x0000001fff9e7424 */ /* 0x000fe200078e00ff */
[----:B------:R-:W-:Y:S02]  /*d7b0*/  MOV R155, 0xffffffff ;  /* 0xffffffff009b7802 */ /* 0x000fe40000000f00 */
        /* <DEDUP_REMOVED lines=14> */
[----:B-1----:R-:W-:Y:S01]  /*d8a0*/  IMAD.MOV.U32 R160, RZ, RZ, R155 ;  /* 0x000000ffffa07224 */ /* 0x002fe200078e009b */
[----:B0-----:R-:W-:Y:S05]  /*d8b0*/  BRA `(.L_x_13932) ;  /* 0xffffeba000007947 */ /* 0x001fea000383ffff */
        .weak           $__internal_77_$__cuda_sm70_shflsync_bfly_p
        .type           $__internal_77_$__cuda_sm70_shflsync_bfly_p,@function
        .size           $__internal_77_$__cuda_sm70_shflsync_bfly_p,(.L_x_29141 - $__internal_77_$__cuda_sm70_shflsync_bfly_p)
$__internal_77_$__cuda_sm70_shflsync_bfly_p:
[----:B------:R-:W-:Y:S01]  /*d8c0*/  HFMA2.MMA R153, -RZ, RZ, 0, 0 ;  /* 0x00000000ff997435 */ /* 0x000fe200000001ff */
[----:B------:R-:W-:Y:S04]  /*d8d0*/  WARPSYNC R155 ;  /* 0x0000009b00007348 */ /* 0x000fe80003800000 */
[----:B------:R0:W1:Y:S01]  /*d8e0*/  SHFL.BFLY PT, R155, R157, R159, R158 ;  /* 0x0c00009f9d9b7389 */ /* 0x00006200000e009e */
[----:B------:R-:W-:Y:S05]  /*d8f0*/  RET.REL.NODEC R152 `(_ZN10layer_norm13ln_fwd_kernelINS_13Kernel_traitsIf13__nv_bfloat16fS2_fjLj4096ELj1ELj1ELj4ELj16ENS_18Kernel_traits_baseILj4096EfS2_fS2_fjLj128EEEEELb1ELb1ELb0ELb1EEEvNS_9FwdParamsE) ;  /* 0xffff270098007950 */ /* 0x000fea0003c3ffff */
.L_x_13933:
        /* <DEDUP_REMOVED lines=16> */
.L_x_29141:


//--------------------- .text._ZN10layer_norm13ln_fwd_kernelINS_13Kernel_traitsIf13__nv_bfloat16fS2_fjLj4096ELj1ELj1ELj4ELj16ENS_18Kernel_traits_baseILj4096EfS2_fS2_fjLj128EEEEELb1ELb1ELb1ELb0EEEvNS_9FwdParamsE --------------------------
	.section	.text._ZN10layer_norm13ln_fwd_kernelINS_13Kernel_traitsIf13__nv_bfloat16fS2_fjLj4096ELj1ELj1ELj4ELj16ENS_18Kernel_traits_baseILj4096EfS2_fS2_fjLj128EEEEELb1ELb1ELb1ELb0EEEvNS_9FwdParamsE,"ax",@progbits
	.sectioninfo	@"SHI_REGISTERS=206"
	.align	128
        .global         _ZN10layer_norm13ln_fwd_kernelINS_13Kernel_traitsIf13__nv_bfloat16fS2_fjLj4096ELj1ELj1ELj4ELj16ENS_18Kernel_traits_baseILj4096EfS2_fS2_fjLj128EEEEELb1ELb1ELb1ELb0EEEvNS_9FwdParamsE
        .type           _ZN10layer_norm13ln_fwd_kernelINS_13Kernel_traitsIf13__nv_bfloat16fS2_fjLj4096ELj1ELj1ELj4ELj16ENS_18Kernel_traits_baseILj4096EfS2_fS2_fjLj128EEEEELb1ELb1ELb1ELb0EEEvNS_9FwdParamsE,@function
        .size           _ZN10layer_norm13ln_fwd_kernelINS_13Kernel_traitsIf13__nv_bfloat16fS2_fjLj4096ELj1ELj1ELj4ELj16ENS_18Kernel_traits_baseILj4096EfS2_fS2_fjLj128EEEEELb1ELb1ELb1ELb0EEEvNS_9FwdParamsE,(.L_x_29142 - _ZN10layer_norm13ln_fwd_kernelINS_13Kernel_traitsIf13__nv_bfloat16fS2_fjLj4096ELj1ELj1ELj4ELj16ENS_18Kernel_traits_baseILj4096EfS2_fS2_fjLj128EEEEELb1ELb1ELb1ELb0EEEvNS_9FwdParamsE)
        .other          _ZN10layer_norm13ln_fwd_kernelINS_13Kernel_traitsIf13__nv_bfloat16fS2_fjLj4096ELj1ELj1ELj4ELj16ENS_18Kernel_traits_baseILj4096EfS2_fS2_fjLj128EEEEELb1ELb1ELb1ELb0EEEvNS_9FwdParamsE,@"STO_CUDA_ENTRY STV_DEFAULT"
_ZN10layer_norm13ln_fwd_kernelINS_13Kernel_traitsIf13__nv_bfloat16fS2_fjLj4096ELj1ELj1ELj4ELj16ENS_18Kernel_traits_baseILj4096EfS2_fS2_fjLj128EEEEELb1ELb1ELb1ELb0EEEvNS_9FwdParamsE:
.text._ZN10layer_norm13ln_fwd_kernelINS_13Kernel_traitsIf13__nv_bfloat16fS2_fjLj4096ELj1ELj1ELj4ELj16ENS_18Kernel_traits_baseILj4096EfS2_fS2_fjLj128EEEEELb1ELb1ELb1ELb0EEEvNS_9FwdParamsE:
[----:B------:R-:W-:Y:S02]  /*0000*/  IMAD.MOV.U32 R1, RZ, RZ, c[0x0][0x28] ;  /* 0x00000a00ff017624 */ /* 0x000fe400078e00ff */
[----:B------:R-:W-:Y:S01]  /*0010*/  ULDC.U8 UR4, c[0x0][0x244] ;  /* 0x0000910000047ab9 */ /* 0x000fe20000000000 */
[----:B------:R-:W-:Y:S01]  /*0020*/  IMAD.MOV.U32 R175, RZ, RZ, c[0x0][0x23c] ;  /* 0x00008f00ffaf7624 */ /* 0x000fe200078e00ff */
[----:B------:R-:W-:Y:S01]  /*0030*/  ISETP.NE.AND P0, PT, RZ, UR4, PT ;  /* 0x00000004ff007c0c */ /* 0x000fe2000bf05270 */
[----:B------:R-:W-:Y:S01]  /*0040*/  IMAD.MOV.U32 R174, RZ, RZ, c[0x0][0x238] ;  /* 0x00008e00ffae7624 */ /* 0x000fe200078e00ff */
[----:B------:R-:W-:-:S11]  /*0050*/  ULDC.64 UR4, c[0x0][0x118] ;  /* 0x0000460000047ab9 */ /* 0x000fd60000000a00 */
[----:B------:R-:W-:Y:S01]  /*0060*/  @P0 IMAD.MOV.U32 R4, RZ, RZ, R174 ;  /* 0x000000ffff040224 */ /* 0x000fe200078e00ae */
[----:B------:R-:W-:-:S06]  /*0070*/  @P0 MOV R5, R175 ;  /* 0x000000af00050202 */ /* 0x000fcc0000000f00 */
        /* <DEDUP_REMOVED lines=20> */
[----:B------:R-:W-:Y:S01]  /*01c0*/  IADD3 R153, R2, 0x3c6ef372, RZ ;  /* 0x3c6ef37202997810 */ /* 0x000fe20007ffe0ff */
[----:B------:R-:W-:Y:S01]  /*01d0*/  IMAD.MOV.U32 R7, RZ, RZ, c[0x0][0x168] ;  /* 0x00005a00ff077624 */ /* 0x000fe200078e00ff */
[----:B------:R-:W-:Y:S01]  /*01e0*/  LOP3.LUT R5, R5, R3, RZ, 0x3c, !PT ;  /* 0x0000000305057212 */ /* 0x000fe200078e3cff */
[----:B------:R-:W-:Y:S01]  /*01f0*/  IMAD.WIDE.U32 R8, R8, -0x2daee0ad, RZ ;  /* 0xd2511f5308087825 */ /* 0x000fe200078e00ff */
[----:B------:R-:W-:-:S02]  /*0200*/  IADD3 R154, R3, 0x76cf5d0a, RZ ;  /* 0x76cf5d0a039a7810 */ /* 0x000fc40007ffe0ff */
[----:B------:R-:W-:Y:S02]  /*0210*/  SHF.R.S32.HI R7, RZ, 0x1f, R7 ;  /* 0x0000001fff077819 */ /* 0x000fe40000011407 */
[----:B------:R-:W-:Y:S01]  /*0220*/  LOP3.LUT R10, R9, R4, R150, 0x96, !PT ;  /* 0x00000004090a7212 */ /* 0x000fe200078e9696 */
[----:B------:R-:W-:Y:S01]  /*0230*/  IMAD.WIDE.U32 R4, R5, -0x326172a9, RZ ;  /* 0xcd9e8d5705047825 */ /* 0x000fe200078e00ff */
[----:B------:R-:W-:Y:S02]  /*0240*/  LEA.HI R112, R7, c[0x0][0x168], RZ, 0x3 ;  /* 0x00005a0007707a11 */ /* 0x000fe400078f18ff */
[----:B------:R-:W-:Y:S01]  /*0250*/  IADD3 R155, R3, 0x32370b8f, RZ ;  /* 0x32370b8f039b7810 */ /* 0x000fe20007ffe0ff */
[----:B------:R-:W-:Y:S01]  /*0260*/  IMAD.WIDE.U32 R10, R10, -0x326172a9, RZ ;  /* 0xcd9e8d570a0a7825 */ /* 0x000fe200078e00ff */
[----:B------:R-:W-:Y:S02]  /*0270*/  LOP3.LUT R5, R5, R152, R6, 0x96, !PT ;  /* 0x0000009805057212 */ /* 0x000fe400078e9606 */
[----:B------:R-:W-:-:S02]  /*0280*/  IADD3 R156, R2, -0x255992d5, RZ ;  /* 0xdaa66d2b029c7810 */ /* 0x000fc40007ffe0ff */
[----:B------:R-:W-:Y:S01]  /*0290*/  LOP3.LUT R6, R11, R4, R153, 0x96, !PT ;  /* 0x000000040b067212 */ /* 0x000fe200078e9699 */
[----:B------:R-:W-:Y:S01]  /*02a0*/  IMAD.WIDE.U32 R4, R5, -0x2daee0ad, RZ ;  /* 0xd2511f5305047825 */ /* 0x000fe200078e00ff */
[----:B------:R-:W-:Y:S02]  /*02b0*/  IADD3 R159, R2, 0x78dde6e4, RZ ;  /* 0x78dde6e4029f7810 */ /* 0x000fe40007ffe0ff */
[----:B------:R-:W-:Y:S01]  /*02c0*/  IADD3 R160, R3, -0x126145ec, RZ ;  /* 0xed9eba1403a07810 */ /* 0x000fe20007ffe0ff */
[----:B------:R-:W-:Y:S01]  /*02d0*/  IMAD.WIDE.U32 R6, R6, -0x2daee0ad, RZ ;  /* 0xd2511f5306067825 */ /* 0x000fe200078e00ff */
[----:B------:R-:W-:Y:S02]  /*02e0*/  LOP3.LUT R8, R5, R8, R154, 0x96, !PT ;  /* 0x0000000805087212 */ /* 0x000fe400078e969a */
[----:B------:R-:W-:Y:S02]  /*02f0*/  LOP3.LUT R5, R100, 0x7f, RZ, 0x3c, !PT ;  /* 0x0000007f64057812 */ /* 0x000fe400078e3cff */
[----:B------:R-:W-:Y:S01]  /*0300*/  LOP3.LUT R108, R7, R4, R155, 0x96, !PT ;  /* 0x00000004076c7212 */ /* 0x000fe200078e969b */
[----:B------:R-:W-:Y:S01]  /*0310*/  IMAD.WIDE.U32 R8, R8, -0x326172a9, RZ ;  /* 0xcd9e8d5708087825 */ /* 0x000fe200078e00ff */
[----:B------:R-:W-:-:S03]  /*0320*/  LEA.HI.SX32 R158, R112, R5, 0x1d ;  /* 0x00000005709e7211 */ /* 0x000fc600078feaff */
[----:B------:R-:W-:Y:S01]  /*0330*/  IMAD.WIDE.U32 R108, R108, -0x326172a9, RZ ;  /* 0xcd9e8d576c6c7825 */ /* 0x000fe200078e00ff */
[C---:B------:R-:W-:Y:S02]  /*0340*/  LOP3.LUT P0, RZ, R158.reuse, 0xffffff80, RZ, 0xc0, !PT ;  /* 0xffffff809eff7812 */ /* 0x040fe4000780c0ff */
[----:B------:R-:W-:Y:S02]  /*0350*/  LOP3.LUT R106, R9, R10, R156, 0x96, !PT ;  /* 0x0000000a096a7212 */ /* 0x000fe400078e969c */
[C---:B------:R-:W-:Y:S02]  /*0360*/  ISETP.GE.U32.AND P6, PT, R158.reuse, 0x100, PT ;  /* 0x000001009e00780c */ /* 0x040fe40003fc6070 */
[----:B------:R-:W-:Y:S01]  /*0370*/  ISETP.GE.U32.AND P5, PT, R158, 0x180, PT ;  /* 0x000001809e00780c */ /* 0x000fe20003fa6070 */
[----:B------:R-:W-:Y:S01]  /*0380*/  IMAD.WIDE.U32 R106, R106, -0x2daee0ad, RZ ;  /* 0xd2511f536a6a7825 */ /* 0x000fe200078e00ff */
[----:B------:R-:W-:Y:S02]  /*0390*/  ISETP.GE.U32.AND P1, PT, R158, 0x200, PT ;  /* 0x000002009e00780c */ /* 0x000fe40003f26070 */
[----:B------:R-:W-:-:S02]  /*03a0*/  P2R R197, PR, RZ, 0x40 ;  /* 0x00000040ffc57803 */ /* 0x000fc40000000000 */
[----:B------:R-:W-:Y:S02]  /*03b0*/  P2R R196, PR, RZ, 0x20 ;  /* 0x00000020ffc47803 */ /* 0x000fe40000000000 */
[----:B------:R-:W-:Y:S02]  /*03c0*/  LOP3.LUT R110, R109, R8, R159, 0x96, !PT ;  /* 0x000000086d6e7212 */ /* 0x000fe400078e969f */
[----:B------:R-:W-:Y:S01]  /*03d0*/  LOP3.LUT R111, R107, R6, R160, 0x96, !PT ;  /* 0x000000066b6f7212 */ /* 0x000fe200078e96a0 */
        /* <DEDUP_REMOVED lines=20> */
.L_x_13935:
[----:B------:R-:W-:Y:S05]  /*0520*/  BSYNC B0 ;  /* 0x0000000000007941 */ /* 0x000fea0003800000 */
.L_x_13934:
        /* <DEDUP_REMOVED lines=21> */
.L_x_13937:
[----:B------:R-:W-:Y:S05]  /*0680*/  BSYNC B0 ;  /* 0x0000000000007941 */ /* 0x000fea0003800000 */
.L_x_13936:
        /* <DEDUP_REMOVED lines=21> */
.L_x_13939:
[----:B------:R-:W-:Y:S05]  /*07e0*/  BSYNC B0 ;  /* 0x0000000000007941 */ /* 0x000fea0003800000 */
.L_x_13938:
        /* <DEDUP_REMOVED lines=8> */
[----:B------:R-:W-:-:S11]  /*0870*/  CS2R R20, SRZ ;  /* 0x0000000000147805 */ /* 0x000fd6000001ff00 */
[----:B------:R-:W-:-:S04]  /*0880*/  @P2 LEA R102, P4, R100, c[0x0][0x218], 0x5 ;  /* 0x0000860064662a11 */ /* 0x000fc800078828ff */
[C---:B------:R-:W-:Y:S02]  /*0890*/  @P2 LEA.HI.X R103, R100.reuse, c[0x0][0x21c], RZ, 0x5, P4 ;  /* 0x0000870064672a11 */ /* 0x040fe400020f2cff */
[----:B------:R-:W-:-:S03]  /*08a0*/  LEA R104, P4, R100, c[0x0][0x1c8], 0x5 ;  /* 0x0000720064687a11 */ /* 0x000fc600078828ff */
[----:B------:R1:W5:Y:S01]  /*08b0*/  @P2 LDG.E.128 R24, [R102.64] ;  /* 0x0000000466182981 */ /* 0x000362000c1e1d00 */
[C---:B------:R-:W-:Y:S01]  /*08c0*/  LEA.HI.X R105, R100.reuse, c[0x0][0x1cc], RZ, 0x5, P4 ;  /* 0x0000730064697a11 */ /* 0x040fe200020f2cff */
[----:B------:R-:W-:Y:S02]  /*08d0*/  IMAD.WIDE.U32 R100, R100, R101, c[0x0][0x1b0] ;  /* 0x00006c0064647625 */ /* 0x000fe400078e0065 */
[----:B------:R1:W5:Y:S04]  /*08e0*/  @P2 LDG.E.128 R20, [R102.64+0x10] ;  /* 0x0000100466142981 */ /* 0x000368000c1e1d00 */
[----:B------:R1:W5:Y:S04]  /*08f0*/  LDG.E.128 R16, [R100.64] ;  /* 0x0000000464107981 */ /* 0x000368000c1e1d00 */
[----:B------:R1:W5:Y:S04]  /*0900*/  LDG.E.128 R12, [R100.64+0x10] ;  /* 0x00001004640c7981 */ /* 0x000368000c1e1d00 */
[----:B0-----:R1:W5:Y:S04]  /*0910*/  LDG.E.128 R8, [R104.64+0x10] ;  /* 0x0000100468087981 */ /* 0x001368000c1e1d00 */
[----:B------:R1:W5:Y:S02]  /*0920*/  LDG.E.128 R4, [R104.64] ;  /* 0x0000000468047981 */ /* 0x000364000c1e1d00 */
.L_x_13941:
[----:B------:R-:W-:Y:S05]  /*0930*/  BSYNC B0 ;  /* 0x0000000000007941 */ /* 0x000fea0003800000 */
.L_x_13940:
[----:B------:R-:W-:Y:S01]  /*0940*/  IADD3 R161, R3, -0x56f99767, RZ ;  /* 0xa906689903a17810 */ /* 0x000fe20007ffe0ff */
[----:B-1----:R-:W-:Y:S01]  /*0950*/  IMAD.WIDE.U32 R100, R110, -0x2daee0ad, RZ ;  /* 0xd2511f536e647825 */ /* 0x002fe200078e00ff */
[----:B------:R-:W-:-:S03]  /*0960*/  IADD3 R162, R2, 0x1715609d, RZ ;  /* 0x1715609d02a27810 */ /* 0x000fc60007ffe0ff */
[----:B------:R-:W-:Y:S01]  /*0970*/  IMAD.WIDE.U32 R102, R111, -0x326172a9, RZ ;  /* 0xcd9e8d576f667825 */ /* 0x000fe200078e00ff */
[----:B------:R-:W-:Y:S06]  /*0980*/  @P3 EXIT ;  /* 0x000000000000394d */ /* 0x000fec0003800000 */
[----:B------:R-:W-:Y:S01]  /*0990*/  SHF.R.S32.HI R112, RZ, 0x3, R112 ;  /* 0x00000003ff707819 */ /* 0x000fe20000011470 */
[----:B------:R-:W-:Y:S01]  /*09a0*/  IMAD.MOV.U32 R175, RZ, RZ, RZ ;  /* 0x000000ffffaf7224 */ /* 0x000fe200078e00ff */
[----:B------:R-:W-:Y:S01]  /*09b0*/  LOP3.LUT R106, R101, R106, R161, 0x96, !PT ;  /* 0x0000006a656a7212 */ /* 0x000fe200078e96a1 */
[----:B------:R-:W-:Y:S01]  /*09c0*/  ULDC.U8 UR6, c[0x0][0x1f0] ;  /* 0x00007c0000067ab9 */ /* 0x000fe20000000000 */
[----:B------:R-:W-:Y:S02]  /*09d0*/  LOP3.LUT R104, R103, R108, R162, 0x96, !PT ;  /* 0x0000006c67687212 */ /* 0x000fe400078e96a2 */
[----:B------:R-:W-:Y:S01]  /*09e0*/  LOP3.LUT R101, R0, 0x60, RZ, 0xc0, !PT ;  /* 0x0000006000657812 */ /* 0x000fe200078ec0ff */
[----:B------:R-:W-:Y:S01]  /*09f0*/  IMAD.WIDE.U32 R106, R106, -0x326172a9, RZ ;  /* 0xcd9e8d576a6a7825 */ /* 0x000fe200078e00ff */
[----:B------:R-:W-:Y:S02]  /*0a00*/  LOP3.LUT R108, R112, 0x7f, RZ, 0xc0, !PT ;  /* 0x0000007f706c7812 */ /* 0x000fe400078ec0ff */
[----:B------:R-:W-:Y:S01]  /*0a10*/  SHF.R.U32.HI R112, RZ, 0x2, R112 ;  /* 0x00000002ff707819 */ /* 0x000fe20000011670 */
[----:B------:R-:W-:Y:S01]  /*0a20*/  IMAD.WIDE.U32 R104, R104, -0x2daee0ad, RZ ;  /* 0xd2511f5368687825 */ /* 0x000fe200078e00ff */
[----:B------:R-:W-:-:S02]  /*0a30*/  IADD3 R163, R2, -0x4ab325aa, RZ ;  /* 0xb54cda5602a37810 */ /* 0x000fc40007ffe0ff */
[----:B------:R-:W-:Y:S01]  /*0a40*/  IADD3 R164, R3, 0x646e171e, RZ ;  /* 0x646e171e03a47810 */ /* 0x000fe20007ffe0ff */
[----:B------:R-:W-:Y:S01]  /*0a50*/  IMAD.IADD R103, R108, 0x1, -R101 ;  /* 0x000000016c677824 */ /* 0x000fe200078e0a65 */
[----:B------:R-:W-:Y:S02]  /*0a60*/  LOP3.LUT R112, R112, 0x3fffffe0, RZ, 0xc0, !PT ;  /* 0x3fffffe070707812 */ /* 0x000fe400078ec0ff */
[----:B------:R-:W-:Y:S02]  /*0a70*/  LOP3.LUT R101, R107, R102, R163, 0x96, !PT ;  /* 0x000000666b657212 */ /* 0x000fe400078e96a3 */
[----:B------:R-:W-:Y:S02]  /*0a80*/  IMNMX R103, RZ, R103, !PT ;  /* 0x00000067ff677217 */ /* 0x000fe40007800200 */
[----:B------:R-:W-:Y:S02]  /*0a90*/  LOP3.LUT R102, R105, R100, R164, 0x96, !PT ;  /* 0x0000006469667212 */ /* 0x000fe400078e96a4 */
[----:B------:R-:W-:-:S02]  /*0aa0*/  IMNMX R103, R103, 0x20, PT ;  /* 0x0000002067677817 */ /* 0x000fc40003800200 */
[----:B------:R-:W-:Y:S02]  /*0ab0*/  SHF.L.U32 R100, R0, 0x5, RZ ;  /* 0x0000000500647819 */ /* 0x000fe400000006ff */
[----:B------:R-:W-:Y:S01]  /*0ac0*/  IADD3 R165, R3, 0x1fd5c5a3, RZ ;  /* 0x1fd5c5a303a57810 */ /* 0x000fe20007ffe0ff */
[----:B------:R-:W-:Y:S01]  /*0ad0*/  IMAD.IADD R105, R103, 0x1, R112 ;  /* 0x0000000167697824 */ /* 0x000fe200078e0270 */
[----:B------:R-:W-:Y:S01]  /*0ae0*/  LOP3.LUT R107, R100, 0x3e0, RZ, 0xc0, !PT ;  /* 0x000003e0646b7812 */ /* 0x000fe200078ec0ff */
[----:B------:R-:W-:Y:S01]  /*0af0*/  IMAD.WIDE.U32 R100, R101, -0x2daee0ad, RZ ;  /* 0xd2511f5365647825 */ /* 0x000fe200078e00ff */
[C---:B------:R-:W-:Y:S02]  /*0b00*/  IADD3 R166, R2.reuse, 0x5384540f, RZ ;  /* 0x5384540f02a67810 */ /* 0x040fe40007ffe0ff */
[----:B------:R-:W-:Y:S01]  /*0b10*/  IADD3 R167, R2, -0xe443238, RZ ;  /* 0xf1bbcdc802a77810 */ /* 0x000fe20007ffe0ff */
[----:B------:R-:W-:Y:S01]  /*0b20*/  IMAD.SHL.U32 R105, R105, 0x8, RZ ;  /* 0x0000000869697824 */ /* 0x000fe200078e00ff */
[----:B------:R-:W-:Y:S01]  /*0b30*/  LOP3.LUT R104, R101, R104, R165, 0x96, !PT ;  /* 0x0000006865687212 */ /* 0x000fe200078e96a5 */
[----:B------:R-:W-:Y:S01]  /*0b40*/  IMAD.WIDE.U32 R102, R102, -0x326172a9, RZ ;  /* 0xcd9e8d5766667825 */ /* 0x000fe200078e00ff */
[----:B------:R-:W-:-:S02]  /*0b50*/  IADD3 R168, R3, -0x24c28bd8, RZ ;  /* 0xdb3d742803a87810 */ /* 0x000fc40007ffe0ff */
[----:B------:R-:W-:Y:S01]  /*0b60*/  IADD3 R169, R3, -0x695add53, RZ ;  /* 0x96a522ad03a97810 */ /* 0x000fe20007ffe0ff */
[----:B------:R-:W1:Y:S01]  /*0b70*/  I2F.U32 R105, R105 ;  /* 0x0000006900697306 */ /* 0x000e620000201000 */
[----:B------:R-:W-:Y:S01]  /*0b80*/  LOP3.LUT R106, R103, R106, R166, 0x96, !PT ;  /* 0x0000006a676a7212 */ /* 0x000fe200078e96a6 */
[----:B------:R-:W-:Y:S01]  /*0b90*/  IMAD.IADD R107, R108, 0x1, -R107 ;  /* 0x000000016c6b7824 */ /* 0x000fe200078e0a6b */
[----:B------:R-:W-:Y:S01]  /*0ba0*/  IADD3 R170, R2, -0x700cb87f, RZ ;  /* 0x8ff3478102aa7810 */ /* 0x000fe20007ffe0ff */
[----:B------:R-:W-:Y:S01]  /*0bb0*/  IMAD.HI.U32 R103, R104, -0x326172a9, RZ ;  /* 0xcd9e8d5768677827 */ /* 0x000fe200078e00ff */
[----:B------:R-:W-:Y:S02]  /*0bc0*/  MOV R176, 0x1 ;  /* 0x0000000100b07802 */ /* 0x000fe40000000f00 */
[----:B------:R-:W-:Y:S01]  /*0bd0*/  IMNMX R107, RZ, R107, !PT ;  /* 0x0000006bff6b7217 */ /* 0x000fe20007800200 */
[----:B------:R-:W-:Y:S01]  /*0be0*/  IMAD.HI.U32 R101, R106, -0x2daee0ad, RZ ;  /* 0xd2511f536a657827 */ /* 0x000fe200078e00ff */
[----:B------:R-:W-:-:S02]  /*0bf0*/  LOP3.LUT R103, R103, R102, R167, 0x96, !PT ;  /* 0x0000006667677212 */ /* 0x000fc400078e96a7 */
[----:B------:R-:W-:Y:S01]  /*0c00*/  IMNMX R107, R107, 0x20, PT ;  /* 0x000000206b6b7817 */ /* 0x000fe20003800200 */
[----:B------:R-:W-:Y:S01]  /*0c10*/  IMAD R172, R106, -0x2daee0ad, RZ ;  /* 0xd2511f536aac7824 */ /* 0x000fe200078e02ff */
[----:B------:R-:W-:Y:S01]  /*0c20*/  LOP3.LUT R180, R101, R100, R168, 0x96, !PT ;  /* 0x0000006465b47212 */ /* 0x000fe200078e96a8 */
[----:B------:R-:W-:Y:S01]  /*0c30*/  IMAD.HI.U32 R100, R103, -0x2daee0ad, RZ ;  /* 0xd2511f5367647827 */ /* 0x000fe200078e00ff */
[----:B------:R-:W-:Y:S01]  /*0c40*/  LOP3.LUT R174, R174, 0x3, RZ, 0xc0, !PT ;  /* 0x00000003aeae7812 */ /* 0x000fe200078ec0ff */
[----:B-1----:R1:W2:Y:S02]  /*0c50*/  MUFU.RCP R171, R105 ;  /* 0x0000006900ab7308 */ /* 0x0022a40000001000 */
[----:B------:R-:W-:Y:S01]  /*0c60*/  IMAD R173, R104, -0x326172a9, RZ ;  /* 0xcd9e8d5768ad7824 */ /* 0x000fe200078e02ff */
[----:B------:R-:W-:Y:S01]  /*0c70*/  LOP3.LUT R172, R100, R172, R169, 0x96, !PT ;  /* 0x000000ac64ac7212 */ /* 0x000fe200078e96a9 */
[----:B------:R-:W-:-:S04]  /*0c80*/  IMAD.HI.U32 R101, R180, -0x326172a9, RZ ;  /* 0xcd9e8d57b4657827 */ /* 0x000fc800078e00ff */
[----:B------:R-:W-:Y:S01]  /*0c90*/  IMAD.IADD R107, R112, 0x1, R107 ;  /* 0x00000001706b7824 */ /* 0x000fe200078e026b */
[----:B------:R-:W-:Y:S01]  /*0ca0*/  LOP3.LUT R173, R101, R173, R170, 0x96, !PT ;  /* 0x000000ad65ad7212 */ /* 0x000fe200078e96aa */
[----:B------:R-:W-:Y:S02]  /*0cb0*/  IMAD R178, R103, -0x2daee0ad, RZ ;  /* 0xd2511f5367b27824 */ /* 0x000fe400078e02ff */
[----:B------:R-:W-:Y:S02]  /*0cc0*/  IMAD.SHL.U32 R177, R107, 0x8, RZ ;  /* 0x000000086bb17824 */ /* 0x000fe400078e00ff */
[----:B-1----:R-:W-:Y:S02]  /*0cd0*/  IMAD R180, R180, -0x326172a9, RZ ;  /* 0xcd9e8d57b4b47824 */ /* 0x002fe400078e02ff */
.L_x_14255:
[----:B------:R-:W-:-:S04]  /*0ce0*/  IMAD.MOV.U32 R188, RZ, RZ, 0x4 ;  /* 0x00000004ffbc7424 */ /* 0x000fc800078e00ff */
[----:B------:R-:W-:-:S06]  /*0cf0*/  IMAD.WIDE R146, R157, R188, c[0x0][0x1d0] ;  /* 0x000074009d927625 */ /* 0x000fcc00078e02bc */
[----:B------:R1:W3:Y:S01]  /*0d00*/  LDG.E R147, [R146.64] ;  /* 0x0000000492937981 */ /* 0x0002e2000c1e1900 */
[C---:B------:R-:W-:Y:S02]  /*0d10*/  IMAD R145, R157.reuse, c[0x0][0x168], RZ ;  /* 0x00005a009d917a24 */ /* 0x040fe400078e02ff */
[----:B------:R-:W-:Y:S01]  /*0d20*/  IMAD.WIDE R188, R157, R188, c[0x0][0x1d8] ;  /* 0x000076009dbc7625 */ /* 0x000fe200078e02bc */
[----:B------:R-:W-:Y:S04]  /*0d30*/  BSSY B0, `(.L_x_13942) ;  /* 0x0000324000007945 */ /* 0x000fe80003800000 */
[----:B-----5:R4:W5:Y:S01]  /*0d40*/  LDG.E R144, [R188.64] ;  /* 0x00000004bc907981 */ /* 0x020962000c1e1900 */
[----:B-1----:R-:W-:Y:S02]  /*0d50*/  SHF.R.S32.HI R146, RZ, 0x1f, R157 ;  /* 0x0000001fff927819 */ /* 0x002fe4000001149d */
[----:B---3--:R-:W-:-:S13]  /*0d60*/  ISETP.GE.AND P2, PT, R147, 0x1, PT ;  /* 0x000000019300780c */ /* 0x008fda0003f46270 */
[----:B------:R-:W-:-:S05]  /*0d70*/  @P2 IADD3 R190, R147, -0x1, RZ ;  /* 0xffffffff93be2810 */ /* 0x000fca0007ffe0ff */
[----:B------:R-:W-:Y:S01]  /*0d80*/  @P2 IMAD R191, R190, c[0x0][0x168], RZ ;  /* 0x00005a00bebf2a24 */ /* 0x000fe200078e02ff */
[----:B------:R-:W-:-:S04]  /*0d90*/  SHF.R.S32.HI R190, RZ, 0x1f, R145 ;  /* 0x0000001fffbe7819 */ /* 0x000fc80000011491 */
[----:B------:R-:W-:Y:S02]  /*0da0*/  @P2 SHF.R.S32.HI R192, RZ, 0x1f, R191 ;  /* 0x0000001fffc02819 */ /* 0x000fe400000114bf */
[----:B------:R-:W-:Y:S01]  /*0db0*/  LEA.HI R190, R190, R145, RZ, 0x3 ;  /* 0x00000091bebe7211 */ /* 0x000fe200078f18ff */
[----:B------:R-:W-:Y:S01]  /*0dc0*/  IMAD.MOV.U32 R145, RZ, RZ, RZ ;  /* 0x000000ffff917224 */ /* 0x000fe200078e00ff */
[----:B------:R-:W-:Y:S02]  /*0dd0*/  @P2 LEA.HI R192, R192, R191, RZ, 0x3 ;  /* 0x000000bfc0c02211 */ /* 0x000fe400078f18ff */
[----:B------:R-:W-:-:S04]  /*0de0*/  LOP3.LUT R191, R0, 0x7f, RZ, 0xc0, !PT ;  /* 0x0000007f00bf7812 */ /* 0x000fc800078ec0ff */
[-C--:B----4-:R-:W-:Y:S02]  /*0df0*/  LEA.HI.SX32 R188, R190, R191.reuse, 0x1d ;  /* 0x000000bfbebc7211 */ /* 0x090fe400078feaff */
[----:B------:R-:W-:Y:S01]  /*0e00*/  @P2 LEA.HI.SX32 R145, R192, R191, 0x1d ;  /* 0x000000bfc0912211 */ /* 0x000fe200078feaff */
        /* <DEDUP_REMOVED lines=29> */
.L_x_13947:
[----:B------:R-:W-:Y:S02]  /*0fe0*/  IMAD.MOV.U32 R189, RZ, RZ, R180 ;  /* 0x000000ffffbd7224 */ /* 0x000fe400078e00b4 */
.L_x_13948:
[----:B------:R-:W-:Y:S05]  /*0ff0*/  BSYNC B2 ;  /* 0x0000000000027941 */ /* 0x000fea0003800000 */
.L_x_13946:
        /* <DEDUP_REMOVED lines=16> */
.L_x_13952:
[----:B------:R-:W-:Y:S05]  /*1100*/  BSYNC B3 ;  /* 0x0000000000037941 */ /* 0x000fea0003800000 */
.L_x_13951:
        /* <DEDUP_REMOVED lines=42> */
[----:B------:R-:W-:Y:S02]  /*13b0*/  LOP3.LUT R172, R179, R172, R169, 0x96, !PT ;  /* 0x000000acb3ac7212 */ /* 0x000fe400078e96a9 */
.L_x_13950:
[----:B------:R-:W-:Y:S05]  /*13c0*/  BSYNC B2 ;  /* 0x0000000000027941 */ /* 0x000fea0003800000 */
.L_x_13949:
        /* <DEDUP_REMOVED lines=11> */
.L_x_13945:
[----:B-1----:R-:W-:Y:S05]  /*1480*/  BSYNC B1 ;  /* 0x0000000000017941 */ /* 0x002fea0003800000 */
.L_x_13944:
        /* <DEDUP_REMOVED lines=18> */
.L_x_13956:
[----:B------:R-:W-:Y:S02]  /*15b0*/  IMAD.MOV.U32 R174, RZ, RZ, R180 ;  /* 0x000000ffffae7224 */ /* 0x000fe400078e00b4 */
.L_x_13957:
[----:B------:R-:W-:Y:S05]  /*15c0*/  BSYNC B2 ;  /* 0x0000000000027941 */ /* 0x000fea0003800000 */
.L_x_13955:
        /* <DEDUP_REMOVED lines=16> */
.L_x_13961:
[----:B------:R-:W-:Y:S05]  /*16d0*/  BSYNC B3 ;  /* 0x0000000000037941 */ /* 0x000fea0003800000 */
.L_x_13960:
        /* <DEDUP_REMOVED lines=43> */
.L_x_13959:
[----:B------:R-:W-:Y:S05]  /*1990*/  BSYNC B2 ;  /* 0x0000000000027941 */ /* 0x000fea0003800000 */
.L_x_13958:
        /* <DEDUP_REMOVED lines=11> */
.L_x_13954:
[----:B------:R-:W-:Y:S05]  /*1a50*/  BSYNC B1 ;  /* 0x0000000000017941 */ /* 0x000fea0003800000 */
.L_x_13953:
        /* <DEDUP_REMOVED lines=18> */
.L_x_13965:
[----:B------:R-:W-:Y:S02]  /*1b80*/  IMAD.MOV.U32 R174, RZ, RZ, R180 ;  /* 0x000000ffffae7224 */ /* 0x000fe400078e00b4 */
.L_x_13966:
[----:B------:R-:W-:Y:S05]  /*1b90*/  BSYNC B2 ;  /* 0x0000000000027941 */ /* 0x000fea0003800000 */
.L_x_13964:
        /* <DEDUP_REMOVED lines=16> */
.L_x_13970:
[----:B------:R-:W-:Y:S05]  /*1ca0*/  BSYNC B3 ;  /* 0x0000000000037941 */ /* 0x000fea0003800000 */
.L_x_13969:
        /* <DEDUP_REMOVED lines=44> */
.L_x_13968:
[----:B------:R-:W-:Y:S05]  /*1f70*/  BSYNC B2 ;  /* 0x0000000000027941 */ /* 0x000fea0003800000 */
.L_x_13967:
        /* <DEDUP_REMOVED lines=11> */
.L_x_13963:
[----:B------:R-:W-:Y:S05]  /*2030*/  BSYNC B1 ;  /* 0x0000000000017941 */ /* 0x000fea0003800000 */
.L_x_13962:
        /* <DEDUP_REMOVED lines=18> */
.L_x_13974:
[----:B------:R-:W-:Y:S02]  /*2160*/  MOV R174, R180 ;  /* 0x000000b400ae7202 */ /* 0x000fe40000000f00 */
.L_x_13975:
[----:B------:R-:W-:Y:S05]  /*2170*/  BSYNC B2 ;  /* 0x0000000000027941 */ /* 0x000fea0003800000 */
.L_x_13973:
        /* <DEDUP_REMOVED lines=16> */
.L_x_13979:
[----:B------:R-:W-:Y:S05]  /*2280*/  BSYNC B3 ;  /* 0x0000000000037941 */ /* 0x000fea0003800000 */
.L_x_13978:
        /* <DEDUP_REMOVED lines=44> */
.L_x_13977:
[----:B------:R-:W-:Y:S05]  /*2550*/  BSYNC B2 ;  /* 0x0000000000027941 */ /* 0x000fea0003800000 */
.L_x_13976:
        /* <DEDUP_REMOVED lines=11> */
.L_x_13972:
[----:B------:R-:W-:Y:S05]  /*2610*/  BSYNC B1 ;  /* 0x0000000000017941 */ /* 0x000fea0003800000 */
.L_x_13971:
        /* <DEDUP_REMOVED lines=18> */
.L_x_13983:
[----:B------:R-:W-:Y:S02]  /*2740*/  IMAD.MOV.U32 R174, RZ, RZ, R180 ;  /* 0x000000ffffae7224 */ /* 0x000fe400078e00b4 */
.L_x_13984:
[----:B------:R-:W-:Y:S05]  /*2750*/  BSYNC B2 ;  /* 0x0000000000027941 */ /* 0x000fea0003800000 */
.L_x_13982:
        /* <DEDUP_REMOVED lines=16> */
.L_x_13988:
[----:B------:R-:W-:Y:S05]  /*2860*/  BSYNC B3 ;  /* 0x0000000000037941 */ /* 0x000fea0003800000 */
.L_x_13987:
        /* <DEDUP_REMOVED lines=44> */
.L_x_13986:
[----:B------:R-:W-:Y:S05]  /*2b30*/  BSYNC B2 ;  /* 0x0000000000027941 */ /* 0x000fea0003800000 */
.L_x_13985:
        /* <DEDUP_REMOVED lines=11> */
.L_x_13981:
[----:B------:R-:W-:Y:S05]  /*2bf0*/  BSYNC B1 ;  /* 0x0000000000017941 */ /* 0x000fea0003800000 */
.L_x_13980:
        /* <DEDUP_REMOVED lines=18> */
.L_x_13992:
[----:B------:R-:W-:Y:S02]  /*2d20*/  IMAD.MOV.U32 R174, RZ, RZ, R180 ;  /* 0x000000ffffae7224 */ /* 0x000fe400078e00b4 */
.L_x_13993:
[----:B------:R-:W-:Y:S05]  /*2d30*/  BSYNC B2 ;  /* 0x0000000000027941 */ /* 0x000fea0003800000 */
.L_x_13991:
        /* <DEDUP_REMOVED lines=16> */
.L_x_13997:
[----:B------:R-:W-:Y:S05]  /*2e40*/  BSYNC B3 ;  /* 0x0000000000037941 */ /* 0x000fea0003800000 */
.L_x_13996:
        /* <DEDUP_REMOVED lines=44> */
.L_x_13995:
[----:B------:R-:W-:Y:S05]  /*3110*/  BSYNC B2 ;  /* 0x0000000000027941 */ /* 0x000fea0003800000 */
.L_x_13994:
        /* <DEDUP_REMOVED lines=11> */
.L_x_13990:
[----:B------:R-:W-:Y:S05]  /*31d0*/  BSYNC B1 ;  /* 0x0000000000017941 */ /* 0x000fea0003800000 */
.L_x_13989:
        /* <DEDUP_REMOVED lines=18> */
.L_x_14001:
[----:B------:R-:W-:Y:S02]  /*3300*/  IMAD.MOV.U32 R174, RZ, RZ, R180 ;  /* 0x000000ffffae7224 */ /* 0x000fe400078e00b4 */
.L_x_14002:
[----:B------:R-:W-:Y:S05]  /*3310*/  BSYNC B2 ;  /* 0x0000000000027941 */ /* 0x000fea0003800000 */
.L_x_14000:
        /* <DEDUP_REMOVED lines=16> */
.L_x_14006:
[----:B------:R-:W-:Y:S05]  /*3420*/  BSYNC B3 ;  /* 0x0000000000037941 */ /* 0x000fea0003800000 */
.L_x_14005:
[----:B------:R-:W-:Y:S01]  /*3430*/  IMAD.HI.U32 R118, R148, -0x326172a9, RZ ;  /* 0xcd9e8d5794767827 */ /* 0x000fe200078e00ff */
[----:B------:R-:W-:-:S03]  /*3440*/  LOP3.LUT R119, R119, R175, R3, 0x96, !PT ;  /* 0x000000af77777212 */ /* 0x000fc600078e9603 */
[----:B------:R-:W-:Y:S01]  /*3450*/  IMAD R189, R148, -0x326172a9, RZ ;  /* 0xcd9e8d5794bd7824 */ /* 0x000fe200078e02ff */
[----:B------:R-:W-:Y:S01]  /*3460*/  LOP3.LUT R118, R118, R151, R2, 0x96, !PT ;  /* 0x0000009776767212 */ /* 0x000fe200078e9602 */
[----:B------:R-:W-:-:S04]  /*3470*/  IMAD.WIDE.U32 R172, R119, -0x326172a9, RZ ;  /* 0xcd9e8d5777ac7825 */ /* 0x000fc800078e00ff */
[----:B------:R-:W-:Y:S01]  /*3480*/  IMAD R191, R149, -0x2daee0ad, RZ ;  /* 0xd2511f5395bf7824 */ /* 0x000fe200078e02ff */
[----:B------:R-:W-:Y:S01]  /*3490*/  LOP3.LUT R189, R173, R189, R152, 0x96, !PT ;  /* 0x000000bdadbd7212 */ /* 0x000fe200078e9698 */
[----:B------:R-:W-:-:S05]  /*34a0*/  IMAD.WIDE.U32 R118, R118, -0x2daee0ad, RZ ;  /* 0xd2511f5376767825 */ /* 0x000fca00078e00ff */
        /* <DEDUP_REMOVED lines=32> */
[----:B------:R-:W-:Y:S02]  /*36b0*/  MOV R180, R172 ;  /* 0x000000ac00b47202 */ /* 0x000fe40000000f00 */
[----:B------:R-:W-:Y:S01]  /*36c0*/  LOP3.LUT R173, R173, R192, R170, 0x96, !PT ;  /* 0x000000c0adad7212 */ /* 0x000fe200078e96aa */
[----:B------:R-:W-:Y:S01]  /*36d0*/  IMAD.MOV.U32 R178, RZ, RZ, R118 ;  /* 0x000000ffffb27224 */ /* 0x000fe200078e0076 */
[----:B------:R-:W-:Y:S02]  /*36e0*/  LOP3.LUT R172, R119, R190, R169, 0x96, !PT ;  /* 0x000000be77ac7212 */ /* 0x000fe400078e96a9 */
.L_x_14004:
[----:B------:R-:W-:Y:S05]  /*36f0*/  BSYNC B2 ;  /* 0x0000000000027941 */ /* 0x000fea0003800000 */
.L_x_14003:
        /* <DEDUP_REMOVED lines=11> */
.L_x_13999:
[----:B------:R-:W-:Y:S05]  /*37b0*/  BSYNC B1 ;  /* 0x0000000000017941 */ /* 0x000fea0003800000 */
.L_x_13998:
        /* <DEDUP_REMOVED lines=18> */
.L_x_14010:
[----:B------:R-:W-:Y:S02]  /*38e0*/  IMAD.MOV.U32 R198, RZ, RZ, R180 ;  /* 0x000000ffffc67224 */ /* 0x000fe400078e00b4 */
.L_x_14011:
[----:B------:R-:W-:Y:S05]  /*38f0*/  BSYNC B2 ;  /* 0x0000000000027941 */ /* 0x000fea0003800000 */
.L_x_14009:
        /* <DEDUP_REMOVED lines=16> */
.L_x_14015:
[----:B------:R-:W-:Y:S05]  /*3a00*/  BSYNC B3 ;  /* 0x0000000000037941 */ /* 0x000fea0003800000 */
.L_x_14014:
        /* <DEDUP_REMOVED lines=44> */
.L_x_14013:
[----:B------:R-:W-:Y:S05]  /*3cd0*/  BSYNC B2 ;  /* 0x0000000000027941 */ /* 0x000fea0003800000 */
.L_x_14012:
        /* <DEDUP_REMOVED lines=11> */
.L_x_14008:
[----:B------:R-:W-:Y:S05]  /*3d90*/  BSYNC B1 ;  /* 0x0000000000017941 */ /* 0x000fea0003800000 */
.L_x_14007:
[----:B------:R-:W-:Y:S01]  /*3da0*/  IMAD.MOV.U32 R191, RZ, RZ, 0x20 ;  /* 0x00000020ffbf7424 */ /* 0x000fe200078e00ff */
[----:B------:R-:W-:Y:S03]  /*3db0*/  BSSY B1, `(.L_x_14016) ;  /* 0x0000019000017945 */ /* 0x000fe60003800000 */
[----:B------:R-:W-:-:S05]  /*3dc0*/  IMAD.WIDE.U32 R190, R188, R191, c[0x0][0x188] ;  /* 0x00006200bcbe7625 */ /* 0x000fca00078e00bf */
[----:B------:R1:W-:Y:S04]  /*3dd0*/  STG.E.128 [R190.64], R112 ;  /* 0x00000070be007986 */ /* 0x0003e8000c101d04 */
[----:B------:R1:W-:Y:S01]  /*3de0*/  STG.E.128 [R190.64+0x10], R116 ;  /* 0x00001074be007986 */ /* 0x0003e2000c101d04 */
[----:B------:R-:W-:Y:S05]  /*3df0*/  @!P2 BRA `(.L_x_14017) ;  /* 0x000001400000a947 */ /* 0x000fea0003800000 */
[----:B-1----:R-:W-:Y:S01]  /*3e00*/  IMAD.U32 R190, R186, 0x10000, RZ ;  /* 0x00010000babe7824 */ /* 0x002fe200078e00ff */
[----:B------:R-:W-:Y:S02]  /*3e10*/  LOP3.LUT R189, R187, 0xffff, RZ, 0xc0, !PT ;  /* 0x0000ffffbbbd7812 */ /* 0x000fe400078ec0ff */
        /* <DEDUP_REMOVED lines=11> */
[----:B------:R-:W-:-:S03]  /*3ed0*/  LOP3.LUT R191, R193, R189, R191, 0xfe, !PT ;  /* 0x000000bdc1bf7212 */ /* 0x000fc600078efebf */
[----:B------:R-:W-:Y:S01]  /*3ee0*/  IMAD.MOV.U32 R198, RZ, RZ, 0x8 ;  /* 0x00000008ffc67424 */ /* 0x000fe200078e00ff */
[----:B------:R-:W-:Y:S02]  /*3ef0*/  LOP3.LUT R192, R194, R190, R192, 0xfe, !PT ;  /* 0x000000bec2c07212 */ /* 0x000fe400078efec0 */
[----:B------:R-:W-:Y:S01]  /*3f00*/  LOP3.LUT R193, R191, R195, RZ, 0xfc, !PT ;  /* 0x000000c3bfc17212 */ /* 0x000fe200078efcff */
[----:B------:R-:W-:Y:S01]  /*3f10*/  IMAD.WIDE.U32 R190, R145, R198, c[0x0][0x190] ;  /* 0x0000640091be7625 */ /* 0x000fe200078e00c6 */
[----:B------:R-:W-:-:S05]  /*3f20*/  LOP3.LUT R192, R192, 0xff, R179, 0xf8, !PT ;  /* 0x000000ffc0c07812 */ /* 0x000fca00078ef8b3 */
[----:B------:R1:W-:Y:S02]  /*3f30*/  STG.E.64 [R190.64], R192 ;  /* 0x000000c0be007986 */ /* 0x0003e4000c101b04 */
.L_x_14017:
[----:B------:R-:W-:Y:S05]  /*3f40*/  BSYNC B1 ;  /* 0x0000000000017941 */ /* 0x000fea0003800000 */
.L_x_14016:
[----:B------:R-:W-:Y:S02]  /*3f50*/  IADD3 R188, R188, 0x80, RZ ;  /* 0x00000080bcbc7810 */ /* 0x000fe40007ffe0ff */
[----:B------:R-:W-:Y:S02]  /*3f60*/  IADD3 R145, R145, 0x80, RZ ;  /* 0x0000008091917810 */ /* 0x000fe40007ffe0ff */
.L_x_13943:
[----:B------:R-:W-:Y:S05]  /*3f70*/  BSYNC B0 ;  /* 0x0000000000007941 */ /* 0x000fea0003800000 */
.L_x_13942:
        /* <DEDUP_REMOVED lines=9> */
[----:B------:R-:W3:Y:S01]  /*4010*/  @P3 LDG.E.128 R100, [R124.64] ;  /* 0x000000047c643981 */ /* 0x000ee2000c1e1d00 */
[----:B------:R-:W-:-:S03]  /*4020*/  ISETP.GT.AND P4, PT, R147, RZ, PT ;  /* 0x000000ff9300720c */ /* 0x000fc60003f84270 */
[----:B------:R4:W5:Y:S04]  /*4030*/  @P2 LDG.E.128 R104, [R122.64] ;  /* 0x000000047a682981 */ /* 0x000968000c1e1d00 */
[----:B------:R4:W5:Y:S01]  /*4040*/  @P3 LDG.E.128 R108, [R124.64+0x10] ;  /* 0x000010047c6c3981 */ /* 0x000962000c1e1d00 */
[----:B------:R-:W-:Y:S05]  /*4050*/  BSSY B1, `(.L_x_14020) ;  /* 0x000005c000017945 */ /* 0x000fea0003800000 */
[----:B------:R-:W-:-:S04]  /*4060*/  @!P4 ISETP.NE.U32.AND P5, PT, RZ, c[0x0][0x180], PT ;  /* 0x00006000ff00ca0c */ /* 0x000fc80003fa5070 */
[----:B------:R-:W-:Y:S01]  /*4070*/  @!P4 ISETP.NE.AND.EX P5, PT, RZ, c[0x0][0x184], PT, P5 ;  /* 0x00006100ff00ca0c */ /* 0x000fe20003fa5350 */
[----:B------:R-:W-:-:S03]  /*4080*/  @!P4 IMAD.MOV.U32 R126, RZ, RZ, R174 ;  /* 0x000000ffff7ec224 */ /* 0x000fc600078e00ae */
[----:B---3--:R-:W-:Y:S01]  /*4090*/  @!P4 FSEL R120, R100, RZ, P5 ;  /* 0x000000ff6478c208 */ /* 0x008fe20002800000 */
[----:B------:R-:W-:Y:S05]  /*40a0*/  @!P4 BRA `(.L_x_14021) ;  /* 0x000005600000c947 */ /* 0x000fea0003800000 */
[C---:B----4-:R-:W-:Y:S01]  /*40b0*/  ISETP.NE.AND P5, PT, R174.reuse, 0x1, PT ;  /* 0x00000001ae00780c */ /* 0x050fe20003fa5270 */
        /* <DEDUP_REMOVED lines=11> */
.L_x_14023:
[----:B------:R-:W-:Y:S02]  /*4170*/  MOV R189, R180 ;  /* 0x000000b400bd7202 */ /* 0x000fe40000000f00 */
.L_x_14024:
[----:B------:R-:W-:Y:S05]  /*4180*/  BSYNC B2 ;  /* 0x0000000000027941 */ /* 0x000fea0003800000 */
.L_x_14022:
        /* <DEDUP_REMOVED lines=16> */
.L_x_14028:
[----:B------:R-:W-:Y:S05]  /*4290*/  BSYNC B3 ;  /* 0x0000000000037941 */ /* 0x000fea0003800000 */
.L_x_14027:
        /* <DEDUP_REMOVED lines=43> */
.L_x_14026:
[----:B------:R-:W-:Y:S05]  /*4550*/  BSYNC B2 ;  /* 0x0000000000027941 */ /* 0x000fea0003800000 */
.L_x_14025:
[----:B------:R-:W3:Y:S01]  /*4560*/  I2F.U32 R120, R189 ;  /* 0x000000bd00787306 */ /* 0x000ee20000201000 */
[----:B-----5:R-:W-:Y:S01]  /*4570*/  PRMT R122, RZ, 0x5410, R104 ;  /* 0x00005410ff7a7816 */ /* 0x020fe20000000068 */
[----:B------:R-:W-:-:S04]  /*4580*/  IMAD.MOV.U32 R121, RZ, RZ, 0x2f800000 ;  /* 0x2f800000ff797424 */ /* 0x000fc800078e00ff */
[----:B------:R-:W-:Y:S02]  /*4590*/  FMUL.FTZ R122, R122, c[0x0][0x1ec] ;  /* 0x00007b007a7a7a20 */ /* 0x000fe40000410000 */
[----:B---3--:R-:W-:Y:S02]  /*45a0*/  FFMA.FTZ R120, R120, R121, 1.1641532182693481445e-10 ;  /* 0x2f00000078787423 */ /* 0x008fe40000010079 */
[----:B------:R-:W-:-:S03]  /*45b0*/  FMUL.FTZ R121, R122, c[0x0][0x1e8] ;  /* 0x00007a007a797a20 */ /* 0x000fc60000410000 */
[----:B------:R-:W-:-:S04]  /*45c0*/  FSETP.GTU.FTZ.AND P5, PT, R120, c[0x0][0x1e4], PT ;  /* 0x0000790078007a0b */ /* 0x000fc80003fbc000 */
[----:B------:R-:W-:Y:S02]  /*45d0*/  FSEL R121, R121, RZ, !P5 ;  /* 0x000000ff79797208 */ /* 0x000fe40006800000 */
[----:B------:R-:W-:-:S03]  /*45e0*/  SEL R179, RZ, 0x1, P5 ;  /* 0x00000001ffb37807 */ /* 0x000fc60002800000 */
[----:B------:R-:W-:-:S04]  /*45f0*/  FMUL.FTZ R120, R52, R121 ;  /* 0x0000007934787220 */ /* 0x000fc80000410000 */
[----:B------:R-:W-:Y:S02]  /*4600*/  @P3 FADD.FTZ R120, R100, R120 ;  /* 0x0000007864783221 */ /* 0x000fe40000010000 */
.L_x_14021:
[----:B----4-:R-:W-:Y:S05]  /*4610*/  BSYNC B1 ;  /* 0x0000000000017941 */ /* 0x010fea0003800000 */
.L_x_14020:
        /* <DEDUP_REMOVED lines=18> */
.L_x_14032:
[----:B------:R-:W-:Y:S02]  /*4740*/  IMAD.MOV.U32 R174, RZ, RZ, R180 ;  /* 0x000000ffffae7224 */ /* 0x000fe400078e00b4 */
.L_x_14033:
[----:B------:R-:W-:Y:S05]  /*4750*/  BSYNC B2 ;  /* 0x0000000000027941 */ /* 0x000fea0003800000 */
.L_x_14031:
        /* <DEDUP_REMOVED lines=16> */
.L_x_14037:
[----:B------:R-:W-:Y:S05]  /*4860*/  BSYNC B3 ;  /* 0x0000000000037941 */ /* 0x000fea0003800000 */
.L_x_14036:
        /* <DEDUP_REMOVED lines=43> */
.L_x_14035:
[----:B------:R-:W-:Y:S05]  /*4b20*/  BSYNC B2 ;  /* 0x0000000000027941 */ /* 0x000fea0003800000 */
.L_x_14034:
        /* <DEDUP_REMOVED lines=11> */
.L_x_14030:
[----:B------:R-:W-:Y:S05]  /*4be0*/  BSYNC B1 ;  /* 0x0000000000017941 */ /* 0x000fea0003800000 */
.L_x_14029:
        /* <DEDUP_REMOVED lines=18> */
.L_x_14041:
[----:B------:R-:W-:Y:S02]  /*4d10*/  IMAD.MOV.U32 R174, RZ, RZ, R180 ;  /* 0x000000ffffae7224 */ /* 0x000fe400078e00b4 */
.L_x_14042:
[----:B------:R-:W-:Y:S05]  /*4d20*/  BSYNC B2 ;  /* 0x0000000000027941 */ /* 0x000fea0003800000 */
.L_x_14040:
        /* <DEDUP_REMOVED lines=16> */
.L_x_14046:
[----:B------:R-:W-:Y:S05]  /*4e30*/  BSYNC B3 ;  /* 0x0000000000037941 */ /* 0x000fea0003800000 */
.L_x_14045:
        /* <DEDUP_REMOVED lines=44> */
.L_x_14044:
[----:B------:R-:W-:Y:S05]  /*5100*/  BSYNC B2 ;  /* 0x0000000000027941 */ /* 0x000fea0003800000 */
.L_x_14043:
        /* <DEDUP_REMOVED lines=11> */
.L_x_14039:
[----:B------:R-:W-:Y:S05]  /*51c0*/  BSYNC B1 ;  /* 0x0000000000017941 */ /* 0x000fea0003800000 */
.L_x_14038:
        /* <DEDUP_REMOVED lines=18> */
.L_x_14050:
[----:B------:R-:W-:Y:S02]  /*52f0*/  IMAD.MOV.U32 R174, RZ, RZ, R180 ;  /* 0x000000ffffae7224 */ /* 0x000fe400078e00b4 */
.L_x_14051:
[----:B------:R-:W-:Y:S05]  /*5300*/  BSYNC B2 ;  /* 0x0000000000027941 */ /* 0x000fea0003800000 */
.L_x_14049:
        /* <DEDUP_REMOVED lines=16> */
.L_x_14055:
[----:B------:R-:W-:Y:S05]  /*5410*/  BSYNC B3 ;  /* 0x0000000000037941 */ /* 0x000fea0003800000 */
.L_x_14054:
        /* <DEDUP_REMOVED lines=11> */
[----:B-1----:R-:W-:-:S05]  /*54d0*/  IMAD.WIDE.U32 R190, R183, -0x326172a9, RZ ;  /* 0xcd9e8d57b7be7825 */ /* 0x002fca00078e00ff */
        /* <DEDUP_REMOVED lines=32> */
.L_x_14053:
[----:B------:R-:W-:Y:S05]  /*56e0*/  BSYNC B2 ;  /* 0x0000000000027941 */ /* 0x000fea0003800000 */
.L_x_14052:
        /* <DEDUP_REMOVED lines=11> */
.L_x_14048:
[----:B------:R-:W-:Y:S05]  /*57a0*/  BSYNC B1 ;  /* 0x0000000000017941 */ /* 0x000fea0003800000 */
.L_x_14047:
        /* <DEDUP_REMOVED lines=18> */
.L_x_14059:
[----:B------:R-:W-:Y:S02]  /*58d0*/  IMAD.MOV.U32 R174, RZ, RZ, R180 ;  /* 0x000000ffffae7224 */ /* 0x000fe400078e00b4 */
.L_x_14060:
[----:B------:R-:W-:Y:S05]  /*58e0*/  BSYNC B2 ;  /* 0x0000000000027941 */ /* 0x000fea0003800000 */
.L_x_14058:
        /* <DEDUP_REMOVED lines=16> */
.L_x_14064:
[----:B------:R-:W-:Y:S05]  /*59f0*/  BSYNC B3 ;  /* 0x0000000000037941 */ /* 0x000fea0003800000 */
.L_x_14063:
        /* <DEDUP_REMOVED lines=42> */
[----:B------:R-:W-:Y:S01]  /*5ca0*/  LOP3.LUT R172, R125, R172, R169, 0x96, !PT ;  /* 0x000000ac7dac7212 */ /* 0x000fe200078e96a9 */
[----:B------:R-:W-:Y:S02]  /*5cb0*/  IMAD.MOV.U32 R126, RZ, RZ, RZ ;  /* 0x000000ffff7e7224 */ /* 0x000fe400078e00ff */
.L_x_14062:
[----:B------:R-:W-:Y:S05]  /*5cc0*/  BSYNC B2 ;  /* 0x0000000000027941 */ /* 0x000fea0003800000 */
.L_x_14061:
[----:B------:R-:W3:Y:S01]  /*5cd0*/  I2F.U32 R124, R174 ;  /* 0x000000ae007c7306 */ /* 0x000ee20000201000 */
[----:B------:R-:W-:Y:S01]  /*5ce0*/  PRMT R127, RZ, 0x5410, R106 ;  /* 0x00005410ff7f7816 */ /* 0x000fe2000000006a */
        /* <DEDUP_REMOVED lines=9> */
.L_x_14057:
[----:B------:R-:W-:Y:S05]  /*5d80*/  BSYNC B1 ;  /* 0x0000000000017941 */ /* 0x000fea0003800000 */
.L_x_14056:
        /* <DEDUP_REMOVED lines=18> */
.L_x_14068:
[----:B------:R-:W-:Y:S02]  /*5eb0*/  IMAD.MOV.U32 R174, RZ, RZ, R180 ;  /* 0x000000ffffae7224 */ /* 0x000fe400078e00b4 */
.L_x_14069:
[----:B------:R-:W-:Y:S05]  /*5ec0*/  BSYNC B2 ;  /* 0x0000000000027941 */ /* 0x000fea0003800000 */
.L_x_14067:
        /* <DEDUP_REMOVED lines=16> */
.L_x_14073:
[----:B------:R-:W-:Y:S05]  /*5fd0*/  BSYNC B3 ;  /* 0x0000000000037941 */ /* 0x000fea0003800000 */
.L_x_14072:
        /* <DEDUP_REMOVED lines=8> */
[----:B-1----:R-:W-:Y:S01]  /*6060*/  IMAD.WIDE.U32 R190, R185, -0x2daee0ad, RZ ;  /* 0xd2511f53b9be7825 */ /* 0x002fe200078e00ff */
        /* <DEDUP_REMOVED lines=35> */
.L_x_14071:
[----:B------:R-:W-:Y:S05]  /*62a0*/  BSYNC B2 ;  /* 0x0000000000027941 */ /* 0x000fea0003800000 */
.L_x_14070:
[----:B------:R3:W4:Y:S01]  /*62b0*/  I2F.U32 R125, R174 ;  /* 0x000000ae007d7306 */ /* 0x0007220000201000 */
[----:B------:R-:W-:Y:S01]  /*62c0*/  HFMA2.MMA R126, -RZ, RZ, 0.1171875, 0 ;  /* 0x2f800000ff7e7435 */ /* 0x000fe200000001ff */
[----:B---3--:R-:W-:-:S09]  /*62d0*/  PRMT R174, RZ, 0x7610, R106 ;  /* 0x00007610ffae7816 */ /* 0x008fd2000000006a */
[----:B----4-:R-:W-:Y:S02]  /*62e0*/  FFMA.FTZ R125, R125, R126, 1.1641532182693481445e-10 ;  /* 0x2f0000007d7d7423 */ /* 0x010fe4000001007e */
[----:B------:R-:W-:-:S03]  /*62f0*/  FMUL.FTZ R126, R174, c[0x0][0x1ec] ;  /* 0x00007b00ae7e7a20 */ /* 0x000fc60000410000 */
[----:B------:R-:W-:Y:S01]  /*6300*/  FSETP.GTU.FTZ.AND P5, PT, R125, c[0x0][0x1e4], PT ;  /* 0x000079007d007a0b */ /* 0x000fe20003fbc000 */
[----:B------:R-:W-:-:S03]  /*6310*/  FMUL.FTZ R126, R126, c[0x0][0x1e8] ;  /* 0x00007a007e7e7a20 */ /* 0x000fc60000410000 */
[----:B------:R-:W-:Y:S02]  /*6320*/  SEL R185, RZ, 0x1, P5 ;  /* 0x00000001ffb97807 */ /* 0x000fe40002800000 */
[----:B------:R-:W-:-:S05]  /*6330*/  FSEL R126, R126, RZ, !P5 ;  /* 0x000000ff7e7e7208 */ /* 0x000fca0006800000 */
[----:B------:R-:W-:-:S04]  /*6340*/  FMUL.FTZ R125, R57, R126 ;  /* 0x0000007e397d7220 */ /* 0x000fc80000410000 */
[----:B------:R-:W-:Y:S02]  /*6350*/  @P3 FADD.FTZ R125, R109, R125 ;  /* 0x0000007d6d7d3221 */ /* 0x000fe40000010000 */
.L_x_14066:
[----:B------:R-:W-:Y:S05]  /*6360*/  BSYNC B1 ;  /* 0x0000000000017941 */ /* 0x000fea0003800000 */
.L_x_14065:
        /* <DEDUP_REMOVED lines=18> */
.L_x_14077:
[----:B------:R-:W-:Y:S02]  /*6490*/  MOV R174, R180 ;  /* 0x000000b400ae7202 */ /* 0x000fe40000000f00 */
.L_x_14078:
[----:B------:R-:W-:Y:S05]  /*64a0*/  BSYNC B2 ;  /* 0x0000000000027941 */ /* 0x000fea0003800000 */
.L_x_14076:
        /* <DEDUP_REMOVED lines=16> */
.L_x_14082:
[----:B------:R-:W-:Y:S05]  /*65b0*/  BSYNC B3 ;  /* 0x0000000000037941 */ /* 0x000fea0003800000 */
.L_x_14081:
[----:B------:R-:W-:Y:S01]  /*65c0*/  IMAD.HI.U32 R126, R148, -0x326172a9, RZ ;  /* 0xcd9e8d57947e7827 */ /* 0x000fe200078e00ff */
[----:B------:R-:W-:-:S03]  /*65d0*/  LOP3.LUT R127, R127, R175, R3, 0x96, !PT ;  /* 0x000000af7f7f7212 */ /* 0x000fc600078e9603 */
[----:B------:R-:W-:Y:S01]  /*65e0*/  IMAD R189, R148, -0x326172a9, RZ ;  /* 0xcd9e8d5794bd7824 */ /* 0x000fe200078e02ff */
[----:B------:R-:W-:Y:S01]  /*65f0*/  LOP3.LUT R126, R126, R151, R2, 0x96, !PT ;  /* 0x000000977e7e7212 */ /* 0x000fe200078e9602 */
[----:B------:R-:W-:-:S04]  /*6600*/  IMAD.WIDE.U32 R172, R127, -0x326172a9, RZ ;  /* 0xcd9e8d577fac7825 */ /* 0x000fc800078e00ff */
[----:B-1----:R-:W-:Y:S01]  /*6610*/  IMAD R191, R149, -0x2daee0ad, RZ ;  /* 0xd2511f5395bf7824 */ /* 0x002fe200078e02ff */
        /* <DEDUP_REMOVED lines=38> */
.L_x_14080:
[----:B------:R-:W-:Y:S05]  /*6880*/  BSYNC B2 ;  /* 0x0000000000027941 */ /* 0x000fea0003800000 */
.L_x_14079:
[----:B------:R3:W4:Y:S01]  /*6890*/  I2F.U32 R126, R174 ;  /* 0x000000ae007e7306 */ /* 0x0007220000201000 */
[----:B------:R-:W-:Y:S01]  /*68a0*/  IMAD.MOV.U32 R127, RZ, RZ, 0x2f800000 ;  /* 0x2f800000ff7f7424 */ /* 0x000fe200078e00ff */
[----:B---3--:R-:W-:-:S03]  /*68b0*/  PRMT R174, RZ, 0x5410, R107 ;  /* 0x00005410ffae7816 */ /* 0x008fc6000000006b */
        /* <DEDUP_REMOVED lines=8> */
.L_x_14075:
[----:B------:R-:W-:Y:S05]  /*6940*/  BSYNC B1 ;  /* 0x0000000000017941 */ /* 0x000fea0003800000 */
.L_x_14074:
        /* <DEDUP_REMOVED lines=18> */
.L_x_14086:
[----:B------:R-:W-:Y:S02]  /*6a70*/  IMAD.MOV.U32 R198, RZ, RZ, R180 ;  /* 0x000000ffffc67224 */ /* 0x000fe400078e00b4 */
.L_x_14087:
[----:B------:R-:W-:Y:S05]  /*6a80*/  BSYNC B2 ;  /* 0x0000000000027941 */ /* 0x000fea0003800000 */
.L_x_14085:
        /* <DEDUP_REMOVED lines=16> */
.L_x_14091:
[----:B------:R-:W-:Y:S05]  /*6b90*/  BSYNC B3 ;  /* 0x0000000000037941 */ /* 0x000fea0003800000 */
.L_x_14090:
[----:B------:R-:W-:Y:S01]  /*6ba0*/  IMAD.HI.U32 R127, R148, -0x326172a9, RZ ;  /* 0xcd9e8d57947f7827 */ /* 0x000fe200078e00ff */
[----:B------:R-:W-:-:S03]  /*6bb0*/  LOP3.LUT R172, R172, R175, R3, 0x96, !PT ;  /* 0x000000afacac7212 */ /* 0x000fc600078e9603 */
[----:B------:R-:W-:Y:S01]  /*6bc0*/  IMAD R187, R148, -0x326172a9, RZ ;  /* 0xcd9e8d5794bb7824 */ /* 0x000fe200078e02ff */
[----:B------:R-:W-:Y:S01]  /*6bd0*/  LOP3.LUT R127, R127, R151, R2, 0x96, !PT ;  /* 0x000000977f7f7212 */ /* 0x000fe200078e9602 */
[----:B-1----:R-:W-:-:S04]  /*6be0*/  IMAD.WIDE.U32 R190, R172, -0x326172a9, RZ ;  /* 0xcd9e8d57acbe7825 */ /* 0x002fc800078e00ff */
        /* <DEDUP_REMOVED lines=39> */
.L_x_14089:
[----:B------:R-:W-:Y:S05]  /*6e60*/  BSYNC B2 ;  /* 0x0000000000027941 */ /* 0x000fea0003800000 */
.L_x_14088:
[----:B------:R-:W3:Y:S01]  /*6e70*/  I2F.U32 R127, R198 ;  /* 0x000000c6007f7306 */ /* 0x000ee20000201000 */
[----:B------:R-:W-:Y:S01]  /*6e80*/  PRMT R187, RZ, 0x7610, R107 ;  /* 0x00007610ffbb7816 */ /* 0x000fe2000000006b */
[----:B-1----:R-:W-:-:S04]  /*6e90*/  IMAD.MOV.U32 R190, RZ, RZ, 0x2f800000 ;  /* 0x2f800000ffbe7424 */ /* 0x002fc800078e00ff */
[----:B------:R-:W-:-:S04]  /*6ea0*/  FMUL.FTZ R187, R187, c[0x0][0x1ec] ;  /* 0x00007b00bbbb7a20 */ /* 0x000fc80000410000 */
[----:B------:R-:W-:Y:S02]  /*6eb0*/  FMUL.FTZ R187, R187, c[0x0][0x1e8] ;  /* 0x00007a00bbbb7a20 */ /* 0x000fe40000410000 */
[----:B---3--:R-:W-:-:S05]  /*6ec0*/  FFMA.FTZ R127, R127, R190, 1.1641532182693481445e-10 ;  /* 0x2f0000007f7f7423 */ /* 0x008fca00000100be */
[----:B------:R-:W-:-:S04]  /*6ed0*/  FSETP.GTU.FTZ.AND P4, PT, R127, c[0x0][0x1e4], PT ;  /* 0x000079007f007a0b */ /* 0x000fc80003f9c000 */
[----:B------:R-:W-:Y:S02]  /*6ee0*/  FSEL R190, R187, RZ, !P4 ;  /* 0x000000ffbbbe7208 */ /* 0x000fe40006000000 */
[----:B------:R-:W-:-:S03]  /*6ef0*/  SEL R187, RZ, 0x1, P4 ;  /* 0x00000001ffbb7807 */ /* 0x000fc60002000000 */
[----:B------:R-:W-:-:S04]  /*6f00*/  FMUL.FTZ R127, R59, R190 ;  /* 0x000000be3b7f7220 */ /* 0x000fc80000410000 */
[----:B------:R-:W-:Y:S02]  /*6f10*/  @P3 FADD.FTZ R127, R111, R127 ;  /* 0x0000007f6f7f3221 */ /* 0x000fe40000010000 */
.L_x_14084:
[----:B------:R-:W-:Y:S05]  /*6f20*/  BSYNC B1 ;  /* 0x0000000000017941 */ /* 0x000fea0003800000 */
.L_x_14083:
[----:B-1----:R-:W-:Y:S01]  /*6f30*/  HFMA2.MMA R191, -RZ, RZ, 0, 1.9073486328125e-06 ;  /* 0x00000020ffbf7435 */ /* 0x002fe200000001ff */
[----:B------:R-:W-:Y:S09]  /*6f40*/  BSSY B1, `(.L_x_14092) ;  /* 0x0000019000017945 */ /* 0x000ff20003800000 */
        /* <DEDUP_REMOVED lines=24> */
.L_x_14093:
[----:B------:R-:W-:Y:S05]  /*70d0*/  BSYNC B1 ;  /* 0x0000000000017941 */ /* 0x000fea0003800000 */
.L_x_14092:
[----:B------:R-:W-:Y:S02]  /*70e0*/  IADD3 R188, R188, 0x80, RZ ;  /* 0x00000080bcbc7810 */ /* 0x000fe40007ffe0ff */
[----:B------:R-:W-:Y:S02]  /*70f0*/  IADD3 R145, R145, 0x80, RZ ;  /* 0x0000008091917810 */ /* 0x000fe40007ffe0ff */
.L_x_14019:
[----:B------:R-:W-:Y:S05]  /*7100*/  BSYNC B0 ;  /* 0x0000000000007941 */ /* 0x000fea0003800000 */
.L_x_14018:
        /* <DEDUP_REMOVED lines=10> */
[----:B------:R-:W4:Y:S01]  /*71b0*/  @P3 LDG.E.128 R100, [R132.64] ;  /* 0x0000000484643981 */ /* 0x000f22000c1e1d00 */
[----:B------:R-:W-:-:S03]  /*71c0*/  ISETP.GT.AND P4, PT, R147, RZ, PT ;  /* 0x000000ff9300720c */ /* 0x000fc60003f84270 */
[----:B------:R3:W5:Y:S01]  /*71d0*/  @P3 LDG.E.128 R108, [R132.64+0x10] ;  /* 0x00001004846c3981 */ /* 0x000762000c1e1d00 */
[----:B------:R-:W-:Y:S09]  /*71e0*/  BSSY B1, `(.L_x_14096) ;  /* 0x000005c000017945 */ /* 0x000ff20003800000 */
[----:B------:R-:W-:-:S04]  /*71f0*/  @!P4 ISETP.NE.U32.AND P5, PT, RZ, c[0x0][0x180], PT ;  /* 0x00006000ff00ca0c */ /* 0x000fc80003fa5070 */
[----:B------:R-:W-:Y:S02]  /*7200*/  @!P4 ISETP.NE.AND.EX P5, PT, RZ, c[0x0][0x184], PT, P5 ;  /* 0x00006100ff00ca0c */ /* 0x000fe40003fa5350 */
[----:B------:R-:W-:Y:S02]  /*7210*/  @!P4 MOV R134, R174 ;  /* 0x000000ae0086c202 */ /* 0x000fe40000000f00 */
[----:B----4-:R-:W-:Y:S01]  /*7220*/  @!P4 FSEL R128, R100, RZ, P5 ;  /* 0x000000ff6480c208 */ /* 0x010fe20002800000 */
        /* <DEDUP_REMOVED lines=13> */
.L_x_14099:
[----:B------:R-:W-:Y:S02]  /*7300*/  IMAD.MOV.U32 R189, RZ, RZ, R180 ;  /* 0x000000ffffbd7224 */ /* 0x000fe400078e00b4 */
.L_x_14100:
[----:B------:R-:W-:Y:S05]  /*7310*/  BSYNC B2 ;  /* 0x0000000000027941 */ /* 0x000fea0003800000 */
.L_x_14098:
        /* <DEDUP_REMOVED lines=16> */
.L_x_14104:
[----:B------:R-:W-:Y:S05]  /*7420*/  BSYNC B3 ;  /* 0x0000000000037941 */ /* 0x000fea0003800000 */
.L_x_14103:
        /* <DEDUP_REMOVED lines=43> */
.L_x_14102:
[----:B------:R-:W-:Y:S05]  /*76e0*/  BSYNC B2 ;  /* 0x0000000000027941 */ /* 0x000fea0003800000 */
.L_x_14101:
[----:B------:R-:W3:Y:S01]  /*76f0*/  I2F.U32 R128, R189 ;  /* 0x000000bd00807306 */ /* 0x000ee20000201000 */
[----:B------:R-:W-:Y:S01]  /*7700*/  HFMA2.MMA R129, -RZ, RZ, 0.1171875, 0 ;  /* 0x2f800000ff817435 */ /* 0x000fe200000001ff */
[----:B-----5:R-:W-:-:S05]  /*7710*/  PRMT R130, RZ, 0x5410, R104 ;  /* 0x00005410ff827816 */ /* 0x020fca0000000068 */
[----:B------:R-:W-:-:S04]  /*7720*/  FMUL.FTZ R130, R130, c[0x0][0x1ec] ;  /* 0x00007b0082827a20 */ /* 0x000fc80000410000 */
[----:B---3--:R-:W-:Y:S02]  /*7730*/  FFMA.FTZ R128, R128, R129, 1.1641532182693481445e-10 ;  /* 0x2f00000080807423 */ /* 0x008fe40000010081 */
[----:B------:R-:W-:-:S03]  /*7740*/  FMUL.FTZ R129, R130, c[0x0][0x1e8] ;  /* 0x00007a0082817a20 */ /* 0x000fc60000410000 */
[----:B------:R-:W-:-:S04]  /*7750*/  FSETP.GTU.FTZ.AND P5, PT, R128, c[0x0][0x1e4], PT ;  /* 0x0000790080007a0b */ /* 0x000fc80003fbc000 */
[----:B------:R-:W-:Y:S02]  /*7760*/  FSEL R129, R129, RZ, !P5 ;  /* 0x000000ff81817208 */ /* 0x000fe40006800000 */
[----:B------:R-:W-:-:S03]  /*7770*/  SEL R179, RZ, 0x1, P5 ;  /* 0x00000001ffb37807 */ /* 0x000fc60002800000 */
[----:B------:R-:W-:-:S04]  /*7780*/  FMUL.FTZ R128, R28, R129 ;  /* 0x000000811c807220 */ /* 0x000fc80000410000 */
[----:B------:R-:W-:Y:S02]  /*7790*/  @P3 FADD.FTZ R128, R100, R128 ;  /* 0x0000008064803221 */ /* 0x000fe40000010000 */
.L_x_14097:
[----:B---3--:R-:W-:Y:S05]  /*77a0*/  BSYNC B1 ;  /* 0x0000000000017941 */ /* 0x008fea0003800000 */
.L_x_14096:
        /* <DEDUP_REMOVED lines=18> */
.L_x_14108:
[----:B------:R-:W-:Y:S02]  /*78d0*/  IMAD.MOV.U32 R174, RZ, RZ, R180 ;  /* 0x000000ffffae7224 */ /* 0x000fe400078e00b4 */
.L_x_14109:
[----:B------:R-:W-:Y:S05]  /*78e0*/  BSYNC B2 ;  /* 0x0000000000027941 */ /* 0x000fea0003800000 */
.L_x_14107:
        /* <DEDUP_REMOVED lines=16> */
.L_x_14113:
[----:B------:R-:W-:Y:S05]  /*79f0*/  BSYNC B3 ;  /* 0x0000000000037941 */ /* 0x000fea0003800000 */
.L_x_14112:
        /* <DEDUP_REMOVED lines=43> */
.L_x_14111:
[----:B------:R-:W-:Y:S05]  /*7cb0*/  BSYNC B2 ;  /* 0x0000000000027941 */ /* 0x000fea0003800000 */
.L_x_14110:
        /* <DEDUP_REMOVED lines=11> */
.L_x_14106:
[----:B------:R-:W-:Y:S05]  /*7d70*/  BSYNC B1 ;  /* 0x0000000000017941 */ /* 0x000fea0003800000 */
.L_x_14105:
        /* <DEDUP_REMOVED lines=18> */
.L_x_14117:
[----:B------:R-:W-:Y:S02]  /*7ea0*/  MOV R174, R180 ;  /* 0x000000b400ae7202 */ /* 0x000fe40000000f00 */
.L_x_14118:
[----:B------:R-:W-:Y:S05]  /*7eb0*/  BSYNC B2 ;  /* 0x0000000000027941 */ /* 0x000fea0003800000 */
.L_x_14116:
        /* <DEDUP_REMOVED lines=16> */
.L_x_14122:
[----:B------:R-:W-:Y:S05]  /*7fc0*/  BSYNC B3 ;  /* 0x0000000000037941 */ /* 0x000fea0003800000 */
.L_x_14121:
        /* <DEDUP_REMOVED lines=44> */
.L_x_14120:
[----:B------:R-:W-:Y:S05]  /*8290*/  BSYNC B2 ;  /* 0x0000000000027941 */ /* 0x000fea0003800000 */
.L_x_14119:
        /* <DEDUP_REMOVED lines=11> */
.L_x_14115:
[----:B------:R-:W-:Y:S05]  /*8350*/  BSYNC B1 ;  /* 0x0000000000017941 */ /* 0x000fea0003800000 */
.L_x_14114:
        /* <DEDUP_REMOVED lines=18> */
.L_x_14126:
[----:B------:R-:W-:Y:S02]  /*8480*/  MOV R174, R180 ;  /* 0x000000b400ae7202 */ /* 0x000fe40000000f00 */
.L_x_14127:
[----:B------:R-:W-:Y:S05]  /*8490*/  BSYNC B2 ;  /* 0x0000000000027941 */ /* 0x000fea0003800000 */
.L_x_14125:
        /* <DEDUP_REMOVED lines=16> */
.L_x_14131:
[----:B------:R-:W-:Y:S05]  /*85a0*/  BSYNC B3 ;  /* 0x0000000000037941 */ /* 0x000fea0003800000 */
.L_x_14130:
        /* <DEDUP_REMOVED lines=44> */
.L_x_14129:
[----:B------:R-:W-:Y:S05]  /*8870*/  BSYNC B2 ;  /* 0x0000000000027941 */ /* 0x000fea0003800000 */
.L_x_14128:
        /* <DEDUP_REMOVED lines=11> */
.L_x_14124:
[----:B------:R-:W-:Y:S05]  /*8930*/  BSYNC B1 ;  /* 0x0000000000017941 */ /* 0x000fea0003800000 */
.L_x_14123:
        /* <DEDUP_REMOVED lines=18> */
.L_x_14135:
[----:B------:R-:W-:Y:S02]  /*8a60*/  MOV R174, R180 ;  /* 0x000000b400ae7202 */ /* 0x000fe40000000f00 */
.L_x_14136:
[----:B------:R-:W-:Y:S05]  /*8a70*/  BSYNC B2 ;  /* 0x0000000000027941 */ /* 0x000fea0003800000 */
.L_x_14134:
        /* <DEDUP_REMOVED lines=16> */
.L_x_14140:
[----:B------:R-:W-:Y:S05]  /*8b80*/  BSYNC B3 ;  /* 0x0000000000037941 */ /* 0x000fea0003800000 */
.L_x_14139:
        /* <DEDUP_REMOVED lines=44> */
.L_x_14138:
[----:B------:R-:W-:Y:S05]  /*8e50*/  BSYNC B2 ;  /* 0x0000000000027941 */ /* 0x000fea0003800000 */
.L_x_14137:
        /* <DEDUP_REMOVED lines=11> */
.L_x_14133:
[----:B------:R-:W-:Y:S05]  /*8f10*/  BSYNC B1 ;  /* 0x0000000000017941 */ /* 0x000fea0003800000 */
.L_x_14132:
        /* <DEDUP_REMOVED lines=18> */
.L_x_14144:
[----:B------:R-:W-:Y:S02]  /*9040*/  MOV R174, R180 ;  /* 0x000000b400ae7202 */ /* 0x000fe40000000f00 */
.L_x_14145:
[----:B------:R-:W-:Y:S05]  /*9050*/  BSYNC B2 ;  /* 0x0000000000027941 */ /* 0x000fea0003800000 */
.L_x_14143:
        /* <DEDUP_REMOVED lines=16> */
.L_x_14149:
[----:B------:R-:W-:Y:S05]  /*9160*/  BSYNC B3 ;  /* 0x0000000000037941 */ /* 0x000fea0003800000 */
.L_x_14148:
        /* <DEDUP_REMOVED lines=44> */
.L_x_14147:
[----:B------:R-:W-:Y:S05]  /*9430*/  BSYNC B2 ;  /* 0x0000000000027941 */ /* 0x000fea0003800000 */
.L_x_14146:
        /* <DEDUP_REMOVED lines=11> */
.L_x_14142:
[----:B------:R-:W-:Y:S05]  /*94f0*/  BSYNC B1 ;  /* 0x0000000000017941 */ /* 0x000fea0003800000 */
.L_x_14141:
        /* <DEDUP_REMOVED lines=18> */
.L_x_14153:
[----:B------:R-:W-:Y:S02]  /*9620*/  MOV R174, R180 ;  /* 0x000000b400ae7202 */ /* 0x000fe40000000f00 */
.L_x_14154:
[----:B------:R-:W-:Y:S05]  /*9630*/  BSYNC B2 ;  /* 0x0000000000027941 */ /* 0x000fea0003800000 */
.L_x_14152:
        /* <DEDUP_REMOVED lines=16> */
.L_x_14158:
[----:B------:R-:W-:Y:S05]  /*9740*/  BSYNC B3 ;  /* 0x0000000000037941 */ /* 0x000fea0003800000 */
.L_x_14157:
        /* <DEDUP_REMOVED lines=44> */
.L_x_14156:
[----:B------:R-:W-:Y:S05]  /*9a10*/  BSYNC B2 ;  /* 0x0000000000027941 */ /* 0x000fea0003800000 */
.L_x_14155:
        /* <DEDUP_REMOVED lines=11> */
.L_x_14151:
[----:B------:R-:W-:Y:S05]  /*9ad0*/  BSYNC B1 ;  /* 0x0000000000017941 */ /* 0x000fea0003800000 */
.L_x_14150:
        /* <DEDUP_REMOVED lines=18> */
.L_x_14162:
[----:B------:R-:W-:Y:S02]  /*9c00*/  MOV R198, R180 ;  /* 0x000000b400c67202 */ /* 0x000fe40000000f00 */
.L_x_14163:
[----:B------:R-:W-:Y:S05]  /*9c10*/  BSYNC B2 ;  /* 0x0000000000027941 */ /* 0x000fea0003800000 */
.L_x_14161:
        /* <DEDUP_REMOVED lines=16> */
.L_x_14167:
[----:B------:R-:W-:Y:S05]  /*9d20*/  BSYNC B3 ;  /* 0x0000000000037941 */ /* 0x000fea0003800000 */
.L_x_14166:
        /* <DEDUP_REMOVED lines=44> */
.L_x_14165:
[----:B------:R-:W-:Y:S05]  /*9ff0*/  BSYNC B2 ;  /* 0x0000000000027941 */ /* 0x000fea0003800000 */
.L_x_14164:
        /* <DEDUP_REMOVED lines=11> */
.L_x_14160:
[----:B------:R-:W-:Y:S05]  /*a0b0*/  BSYNC B1 ;  /* 0x0000000000017941 */ /* 0x000fea0003800000 */
.L_x_14159:
        /* <DEDUP_REMOVED lines=26> */
.L_x_14169:
[----:B------:R-:W-:Y:S05]  /*a260*/  BSYNC B1 ;  /* 0x0000000000017941 */ /* 0x000fea0003800000 */
.L_x_14168:
[----:B------:R-:W-:Y:S02]  /*a270*/  IADD3 R188, R188, 0x80, RZ ;  /* 0x00000080bcbc7810 */ /* 0x000fe40007ffe0ff */
[----:B------:R-:W-:Y:S02]  /*a280*/  IADD3 R145, R145, 0x80, RZ ;  /* 0x0000008091917810 */ /* 0x000fe40007ffe0ff */
.L_x_14095:
[----:B------:R-:W-:Y:S05]  /*a290*/  BSYNC B0 ;  /* 0x0000000000007941 */ /* 0x000fea0003800000 */
.L_x_14094:
[----:B------:R-:W-:Y:S01]  /*a2a0*/  BSSY B0, `(.L_x_14170) ;  /* 0x0000313000007945 */ /* 0x000fe20003800000 */
        /* <DEDUP_REMOVED lines=29> */
.L_x_14175:
[----:B------:R-:W-:Y:S02]  /*a480*/  IMAD.MOV.U32 R147, RZ, RZ, R180 ;  /* 0x000000ffff937224 */ /* 0x000fe400078e00b4 */
.L_x_14176:
[----:B------:R-:W-:Y:S05]  /*a490*/  BSYNC B2 ;  /* 0x0000000000027941 */ /* 0x000fea0003800000 */
.L_x_14174:
        /* <DEDUP_REMOVED lines=16> */
.L_x_14180:
[----:B------:R-:W-:Y:S05]  /*a5a0*/  BSYNC B3 ;  /* 0x0000000000037941 */ /* 0x000fea0003800000 */
.L_x_14179:
        /* <DEDUP_REMOVED lines=43> */
.L_x_14178:
[----:B------:R-:W-:Y:S05]  /*a860*/  BSYNC B2 ;  /* 0x0000000000027941 */ /* 0x000fea0003800000 */
.L_x_14177:
        /* <DEDUP_REMOVED lines=11> */
.L_x_14173:
[----:B----4-:R-:W-:Y:S05]  /*a920*/  BSYNC B1 ;  /* 0x0000000000017941 */ /* 0x010fea0003800000 */
.L_x_14172:
        /* <DEDUP_REMOVED lines=18> */
.L_x_14184:
[----:B------:R-:W-:Y:S02]  /*aa50*/  MOV R147, R180 ;  /* 0x000000b400937202 */ /* 0x000fe40000000f00 */
.L_x_14185:
[----:B------:R-:W-:Y:S05]  /*aa60*/  BSYNC B2 ;  /* 0x0000000000027941 */ /* 0x000fea0003800000 */
.L_x_14183:
        /* <DEDUP_REMOVED lines=16> */
.L_x_14189:
[----:B------:R-:W-:Y:S05]  /*ab70*/  BSYNC B3 ;  /* 0x0000000000037941 */ /* 0x000fea0003800000 */
.L_x_14188:
        /* <DEDUP_REMOVED lines=43> */
.L_x_14187:
[----:B------:R-:W-:Y:S05]  /*ae30*/  BSYNC B2 ;  /* 0x0000000000027941 */ /* 0x000fea0003800000 */
.L_x_14186:
        /* <DEDUP_REMOVED lines=11> */
.L_x_14182:
[----:B------:R-:W-:Y:S05]  /*aef0*/  BSYNC B1 ;  /* 0x0000000000017941 */ /* 0x000fea0003800000 */
.L_x_14181:
        /* <DEDUP_REMOVED lines=18> */
.L_x_14193:
[----:B------:R-:W-:Y:S02]  /*b020*/  IMAD.MOV.U32 R147, RZ, RZ, R180 ;  /* 0x000000ffff937224 */ /* 0x000fe400078e00b4 */
.L_x_14194:
[----:B------:R-:W-:Y:S05]  /*b030*/  BSYNC B2 ;  /* 0x0000000000027941 */ /* 0x000fea0003800000 */
.L_x_14192:
        /* <DEDUP_REMOVED lines=16> */
.L_x_14198:
[----:B------:R-:W-:Y:S05]  /*b140*/  BSYNC B3 ;  /* 0x0000000000037941 */ /* 0x000fea0003800000 */
.L_x_14197:
        /* <DEDUP_REMOVED lines=44> */
.L_x_14196:
[----:B------:R-:W-:Y:S05]  /*b410*/  BSYNC B2 ;  /* 0x0000000000027941 */ /* 0x000fea0003800000 */
.L_x_14195:
        /* <DEDUP_REMOVED lines=11> */
.L_x_14191:
[----:B------:R-:W-:Y:S05]  /*b4d0*/  BSYNC B1 ;  /* 0x0000000000017941 */ /* 0x000fea0003800000 */
.L_x_14190:
        /* <DEDUP_REMOVED lines=18> */
.L_x_14202:
[----:B------:R-:W-:Y:S02]  /*b600*/  IMAD.MOV.U32 R147, RZ, RZ, R180 ;  /* 0x000000ffff937224 */ /* 0x000fe400078e00b4 */
.L_x_14203:
[----:B------:R-:W-:Y:S05]  /*b610*/  BSYNC B2 ;  /* 0x0000000000027941 */ /* 0x000fea0003800000 */
.L_x_14201:
        /* <DEDUP_REMOVED lines=16> */
.L_x_14207:
[----:B------:R-:W-:Y:S05]  /*b720*/  BSYNC B3 ;  /* 0x0000000000037941 */ /* 0x000fea0003800000 */
.L_x_14206:
        /* <DEDUP_REMOVED lines=44> */
.L_x_14205:
[----:B------:R-:W-:Y:S05]  /*b9f0*/  BSYNC B2 ;  /* 0x0000000000027941 */ /* 0x000fea0003800000 */
.L_x_14204:
        /* <DEDUP_REMOVED lines=11> */
.L_x_14200:
[----:B------:R-:W-:Y:S05]  /*bab0*/  BSYNC B1 ;  /* 0x0000000000017941 */ /* 0x000fea0003800000 */
.L_x_14199:
        /* <DEDUP_REMOVED lines=18> */
.L_x_14211:
[----:B------:R-:W-:Y:S02]  /*bbe0*/  IMAD.MOV.U32 R147, RZ, RZ, R180 ;  /* 0x000000ffff937224 */ /* 0x000fe400078e00b4 */
.L_x_14212:
[----:B------:R-:W-:Y:S05]  /*bbf0*/  BSYNC B2 ;  /* 0x0000000000027941 */ /* 0x000fea0003800000 */
.L_x_14210:
        /* <DEDUP_REMOVED lines=16> */
.L_x_14216:
[----:B------:R-:W-:Y:S05]  /*bd00*/  BSYNC B3 ;  /* 0x0000000000037941 */ /* 0x000fea0003800000 */
.L_x_14215:
        /* <DEDUP_REMOVED lines=44> */
.L_x_14214:
[----:B------:R-:W-:Y:S05]  /*bfd0*/  BSYNC B2 ;  /* 0x0000000000027941 */ /* 0x000fea0003800000 */
.L_x_14213:
        /* <DEDUP_REMOVED lines=11> */
.L_x_14209:
[----:B------:R-:W-:Y:S05]  /*c090*/  BSYNC B1 ;  /* 0x0000000000017941 */ /* 0x000fea0003800000 */
.L_x_14208:
        /* <DEDUP_REMOVED lines=18> */
.L_x_14220:
[----:B------:R-:W-:Y:S02]  /*c1c0*/  IMAD.MOV.U32 R147, RZ, RZ, R180 ;  /* 0x000000ffff937224 */ /* 0x000fe400078e00b4 */
.L_x_14221:
[----:B------:R-:W-:Y:S05]  /*c1d0*/  BSYNC B2 ;  /* 0x0000000000027941 */ /* 0x000fea0003800000 */
.L_x_14219:
        /* <DEDUP_REMOVED lines=16> */
.L_x_14225:
[----:B------:R-:W-:Y:S05]  /*c2e0*/  BSYNC B3 ;  /* 0x0000000000037941 */ /* 0x000fea0003800000 */
.L_x_14224:
        /* <DEDUP_REMOVED lines=44> */
.L_x_14223:
[----:B------:R-:W-:Y:S05]  /*c5b0*/  BSYNC B2 ;  /* 0x0000000000027941 */ /* 0x000fea0003800000 */
.L_x_14222:
        /* <DEDUP_REMOVED lines=11> */
.L_x_14218:
[----:B------:R-:W-:Y:S05]  /*c670*/  BSYNC B1 ;  /* 0x0000000000017941 */ /* 0x000fea0003800000 */
.L_x_14217:
        /* <DEDUP_REMOVED lines=18> */
.L_x_14229:
[----:B------:R-:W-:Y:S02]  /*c7a0*/  IMAD.MOV.U32 R174, RZ, RZ, R180 ;  /* 0x000000ffffae7224 */ /* 0x000fe400078e00b4 */
.L_x_14230:
[----:B------:R-:W-:Y:S05]  /*c7b0*/  BSYNC B2 ;  /* 0x0000000000027941 */ /* 0x000fea0003800000 */
.L_x_14228:
        /* <DEDUP_REMOVED lines=16> */
.L_x_14234:
[----:B------:R-:W-:Y:S05]  /*c8c0*/  BSYNC B3 ;  /* 0x0000000000037941 */ /* 0x000fea0003800000 */
.L_x_14233:
        /* <DEDUP_REMOVED lines=44> */
.L_x_14232:
[----:B------:R-:W-:Y:S05]  /*cb90*/  BSYNC B2 ;  /* 0x0000000000027941 */ /* 0x000fea0003800000 */
.L_x_14231:
        /* <DEDUP_REMOVED lines=11> */
.L_x_14227:
[----:B------:R-:W-:Y:S05]  /*cc50*/  BSYNC B1 ;  /* 0x0000000000017941 */ /* 0x000fea0003800000 */
.L_x_14226:
        /* <DEDUP_REMOVED lines=18> */
.L_x_14238:
[----:B------:R-:W-:Y:S02]  /*cd80*/  IMAD.MOV.U32 R189, RZ, RZ, R180 ;  /* 0x000000ffffbd7224 */ /* 0x000fe400078e00b4 */
.L_x_14239:
[----:B------:R-:W-:Y:S05]  /*cd90*/  BSYNC B2 ;  /* 0x0000000000027941 */ /* 0x000fea0003800000 */
.L_x_14237:
        /* <DEDUP_REMOVED lines=16> */
.L_x_14243:
[----:B------:R-:W-:Y:S05]  /*cea0*/  BSYNC B3 ;  /* 0x0000000000037941 */ /* 0x000fea0003800000 */
.L_x_14242:
        /* <DEDUP_REMOVED lines=44> */
.L_x_14241:
[----:B------:R-:W-:Y:S05]  /*d170*/  BSYNC B2 ;  /* 0x0000000000027941 */ /* 0x000fea0003800000 */
.L_x_14240:
        /* <DEDUP_REMOVED lines=11> */
.L_x_14236:
[----:B------:R-:W-:Y:S05]  /*d230*/  BSYNC B1 ;  /* 0x0000000000017941 */ /* 0x000fea0003800000 */
.L_x_14235:
[----:B------:R-:W-:-:S04]  /*d240*/  IMAD.MOV.U32 R189, RZ, RZ, 0x20 ;  /* 0x00000020ffbd7424 */ /* 0x000fc800078e00ff */
[----:B------:R-:W-:-:S05]  /*d250*/  IMAD.WIDE.U32 R188, R188, R189, c[0x0][0x188] ;  /* 0x00006200bcbc7625 */ /* 0x000fca00078e00bd */
[----:B------:R3:W-:Y:S04]  /*d260*/  STG.E.128 [R188.64], R136 ;  /* 0x00000088bc007986 */ /* 0x0007e8000c101d04 */
[----:B------:R3:W-:Y:S01]  /*d270*/  STG.E.128 [R188.64+0x10], R140 ;  /* 0x0000108cbc007986 */ /* 0x0007e2000c101d04 */
[----:B------:R-:W-:Y:S05]  /*d280*/  @!P2 BRA `(.L_x_14171) ;  /* 0x000001400000a947 */ /* 0x000fea0003800000 */
[----:B---3--:R-:W-:Y:S01]  /*d290*/  SHF.L.U32 R188, R186, 0x10, RZ ;  /* 0x00000010babc7819 */ /* 0x008fe200000006ff */
[----:B------:R-:W-:Y:S01]  /*d2a0*/  IMAD.MOV.U32 R194, RZ, RZ, 0x8 ;  /* 0x00000008ffc27424 */ /* 0x000fe200078e00ff */
[----:B------:R-:W-:Y:S02]  /*d2b0*/  LOP3.LUT R147, R187, 0xffff, RZ, 0xc0, !PT ;  /* 0x0000ffffbb937812 */ /* 0x000fe400078ec0ff */
[----:B------:R-:W-:Y:S02]  /*d2c0*/  LOP3.LUT R188, R188, 0xff0000, RZ, 0xc0, !PT ;  /* 0x00ff0000bcbc7812 */ /* 0x000fe400078ec0ff */
[----:B-1----:R-:W-:-:S02]  /*d2d0*/  PRMT R190, R185, 0x7104, RZ ;  /* 0x00007104b9be7816 */ /* 0x002fc400000000ff */
[----:B------:R-:W-:Y:S02]  /*d2e0*/  PRMT R147, R188, 0x4210, R147 ;  /* 0x00004210bc937816 */ /* 0x000fe40000000093 */
[----:B------:R-:W-:Y:S02]  /*d2f0*/  LOP3.LUT R189, R183, 0xff, RZ, 0xc0, !PT ;  /* 0x000000ffb7bd7812 */ /* 0x000fe400078ec0ff */
        /* <DEDUP_REMOVED lines=13> */
.L_x_14171:
[----:B------:R-:W-:Y:S05]  /*d3d0*/  BSYNC B0 ;  /* 0x0000000000007941 */ /* 0x000fea0003800000 */
.L_x_14170:
[----:B-1-3--:R-:W-:Y:S01]  /*d3e0*/  FADD.FTZ R188, RZ, R112 ;  /* 0x00000070ffbc7221 */ /* 0x00afe20000010000 */
        /* <DEDUP_REMOVED lines=40> */
[----:B------:R1:W3:Y:S02]  /*d670*/  SHFL.BFLY PT, R188, R147, 0x1, 0x1f ;  /* 0x0c201f0093bc7f89 */ /* 0x0002e400000e0000 */
.L_x_14256:
[----:B---3--:R-:W-:Y:S01]  /*d680*/  FADD.FTZ R195, R147, R188 ;  /* 0x000000bc93c37221 */ /* 0x008fe20000010000 */
        /* <DEDUP_REMOVED lines=9> */
[----:B--2---:R-:W-:-:S04]  /*d720*/  FMUL.FTZ R188, R171, R188 ;  /* 0x000000bcabbc7220 */ /* 0x004fc80000410000 */
        /* <DEDUP_REMOVED lines=74> */
.L_x_14257:
[----:B------:R-:W-:Y:S01]  /*dbd0*/  LOP3.LUT P2, RZ, R0, 0x1f, RZ, 0xc0, !PT ;  /* 0x0000001f00ff7812 */ /* 0x000fe2000784c0ff */
[----:B-12---:R-:W-:Y:S01]  /*dbe0*/  FADD.FTZ R189, R194, R189 ;  /* 0x000000bdc2bd7221 */ /* 0x006fe20000010000 */
        /* <DEDUP_REMOVED lines=12> */
[----:B------:R-:W-:Y:S01]  /*dcb0*/  MOV R147, c[0x0][0x1e0] ;  /* 0x0000780000937a02 */ /* 0x000fe20000000f00 */
[----:B------:R-:W-:Y:S02]  /*dcc0*/  BSSY B0, `(.L_x_14246) ;  /* 0x00000c6000007945 */ /* 0x000fe40003800000 */
[----:B------:R-:W-:-:S04]  /*dcd0*/  @!P2 IMAD.MOV.U32 R145, RZ, RZ, R177 ;  /* 0x000000ffff91a224 */ /* 0x000fc800078e00b1 */
[----:B------:R-:W-:Y:S01]  /*dce0*/  I2F R198, R145 ;  /* 0x0000009100c67306 */ /* 0x000fe20000201400 */
[----:B------:R-:W1:Y:S04]  /*dcf0*/  SHFL.DOWN PT, R190, R145, 0x2, 0x1f ;  /* 0x08401f0091be7f89 */ /* 0x000e6800000e0000 */
[----:B------:R-:W2:Y:S01]  /*dd00*/  @!P2 LDS.64 R188, [R192.X8] ;  /* 0x00000000c0bca984 */ /* 0x000ea20000008a00 */
[----:B------:R-:W-:Y:S01]  /*dd10*/  ISETP.NE.AND P2, PT, RZ, UR6, PT ;  /* 0x00000006ff007c0c */ /* 0x000fe2000bf45270 */
[----:B-1----:R-:W-:Y:S02]  /*dd20*/  IMAD.IADD R193, R190, 0x1, R145 ;  /* 0x00000001bec17824 */ /* 0x002fe400078e0291 */
[----:B------:R-:W-:Y:S03]  /*dd30*/  I2F R190, R190 ;  /* 0x000000be00be7306 */ /* 0x000fe60000201400 */
[----:B------:R-:W-:Y:S05]  /*dd40*/  SHFL.DOWN PT, R202, R193, 0x1, 0x1f ;  /* 0x08201f00c1ca7f89 */ /* 0x000fea00000e0000 */
[----:B------:R-:W1:Y:S01]  /*dd50*/  I2F R195, R193 ;  /* 0x000000c100c37306 */ /* 0x000e620000201400 */
[----:B--2---:R-:W2:Y:S07]  /*dd60*/  SHFL.DOWN PT, R191, R188, 0x2, 0x1f ;  /* 0x08401f00bcbf7f89 */ /* 0x004eae00000e0000 */
[----:B-1----:R-:W1:Y:S01]  /*dd70*/  MUFU.RCP R192, R195 ;  /* 0x000000c300c07308 */ /* 0x002e620000001000 */
[----:B------:R-:W3:Y:S01]  /*dd80*/  SHFL.DOWN PT, R194, R189, 0x2, 0x1f ;  /* 0x08401f00bdc27f89 */ /* 0x000ee200000e0000 */
[----:B--2---:R-:W-:-:S02]  /*dd90*/  FMUL.FTZ R199, R191, R190 ;  /* 0x000000bebfc77220 */ /* 0x004fc40000410000 */
[----:B------:R-:W-:Y:S02]  /*dda0*/  FADD.FTZ R191, -R191, R188 ;  /* 0x000000bcbfbf7221 */ /* 0x000fe40000010100 */
[----:B------:R-:W-:Y:S02]  /*ddb0*/  FFMA.FTZ R199, R198, R188, R199 ;  /* 0x000000bcc6c77223 */ /* 0x000fe400000100c7 */
[----:B------:R-:W-:Y:S02]  /*ddc0*/  FMUL.FTZ R191, R191, R191 ;  /* 0x000000bfbfbf7220 */ /* 0x000fe40000410000 */
[----:B-1----:R-:W-:Y:S02]  /*ddd0*/  FMUL.FTZ R200, R192, R199 ;  /* 0x000000c7c0c87220 */ /* 0x002fe40000410000 */
[----:B------:R-:W-:Y:S02]  /*dde0*/  FMUL.FTZ R191, R191, R198 ;  /* 0x000000c6bfbf7220 */ /* 0x000fe40000410000 */
[----:B------:R-:W-:-:S02]  /*ddf0*/  IMAD.IADD R198, R193, 0x1, R202 ;  /* 0x00000001c1c67824 */ /* 0x000fc400078e02ca */
[----:B------:R-:W1:Y:S01]  /*de00*/  SHFL.DOWN PT, R193, R200, 0x1, 0x1f ;  /* 0x08201f00c8c17f89 */ /* 0x000e6200000e0000 */
[----:B---3--:R-:W-:Y:S01]  /*de10*/  FADD.FTZ R145, R194, R189 ;  /* 0x000000bdc2917221 */ /* 0x008fe20000010000 */
[----:B------:R-:W-:Y:S01]  /*de20*/  I2F R202, R202 ;  /* 0x000000ca00ca7306 */ /* 0x000fe20000201400 */
[----:B------:R-:W-:-:S04]  /*de30*/  FMUL.FTZ R191, R191, R190 ;  /* 0x000000bebfbf7220 */ /* 0x000fc80000410000 */
[----:B------:R-:W-:-:S03]  /*de40*/  FFMA.FTZ R145, R192, R191, R145 ;  /* 0x000000bfc0917223 */ /* 0x000fc60000010091 */
[----:B------:R-:W2:Y:S02]  /*de50*/  I2F R198, R198 ;  /* 0x000000c600c67306 */ /* 0x000ea40000201400 */
[----:B------:R-:W3:Y:S01]  /*de60*/  SHFL.DOWN PT, R188, R145, 0x1, 0x1f ;  /* 0x08201f0091bc7f89 */ /* 0x000ee200000e0000 */
[----:B-1----:R-:W-:-:S05]  /*de70*/  FADD.FTZ R190, R200, -R193 ;  /* 0x800000c1c8be7221 */ /* 0x002fca0000010000 */
[----:B--2---:R-:W1:Y:S01]  /*de80*/  MUFU.RCP R189, R198 ;  /* 0x000000c600bd7308 */ /* 0x004e620000001000 */
[----:B------:R-:W-:Y:S02]  /*de90*/  FMUL.FTZ R193, R193, R202 ;  /* 0x000000cac1c17220 */ /* 0x000fe40000410000 */
[----:B------:R-:W-:Y:S02]  /*dea0*/  FMUL.FTZ R190, R190, R190 ;  /* 0x000000bebebe7220 */ /* 0x000fe40000410000 */
[C---:B------:R-:W-:Y:S02]  /*deb0*/  FFMA.FTZ R192, R195.reuse, R200, R193 ;  /* 0x000000c8c3c07223 */ /* 0x040fe400000100c1 */
[----:B------:R-:W-:Y:S02]  /*dec0*/  FMUL.FTZ R190, R195, R190 ;  /* 0x000000bec3be7220 */ /* 0x000fe40000410000 */
[----:B---3--:R-:W-:Y:S02]  /*ded0*/  FADD.FTZ R188, R145, R188 ;  /* 0x000000bc91bc7221 */ /* 0x008fe40000010000 */
[----:B------:R-:W-:-:S02]  /*dee0*/  FMUL.FTZ R190, R190, R202 ;  /* 0x000000cabebe7220 */ /* 0x000fc40000410000 */
[C---:B-1----:R-:W-:Y:S02]  /*def0*/  FMUL.FTZ R192, R189.reuse, R192 ;  /* 0x000000c0bdc07220 */ /* 0x042fe40000410000 */
[----:B------:R-:W-:-:S03]  /*df00*/  FFMA.FTZ R189, R189, R190, R188 ;  /* 0x000000bebdbd7223 */ /* 0x000fc600000100bc */
[----:B------:R-:W1:Y:S04]  /*df10*/  SHFL.IDX PT, R195, R192, RZ, 0x1f ;  /* 0x00001fffc0c37589 */ /* 0x000e6800000e0000 */
[----:B------:R-:W2:Y:S01]  /*df20*/  SHFL.IDX PT, R190, R189, RZ, 0x1f ;  /* 0x00001fffbdbe7589 */ /* 0x000ea200000e0000 */
[----:B-1----:R-:W-:-:S05]  /*df30*/  FMUL.FTZ R145, R195, R195 ;  /* 0x000000c3c3917220 */ /* 0x002fca0000410000 */
[----:B------:R-:W-:Y:S01]  /*df40*/  FSEL R188, R145, RZ, P2 ;  /* 0x000000ff91bc7208 */ /* 0x000fe20001000000 */
[----:B--2---:R-:W-:Y:S01]  /*df50*/  FFMA.FTZ R145, R190, R147, c[0x0][0x228] ;  /* 0x00008a00be917623 */ /* 0x004fe20000010093 */
[----:B------:R-:W-:-:S03]  /*df60*/  @!P3 LEA R190, P4, R157, c[0x0][0x1a0], 0x2 ;  /* 0x000068009dbeba11 */ /* 0x000fc600078810ff */
[----:B------:R-:W-:Y:S01]  /*df70*/  FADD.FTZ R188, R145, R188 ;  /* 0x000000bc91bc7221 */ /* 0x000fe20000010000 */
[C---:B------:R-:W-:Y:S02]  /*df80*/  @!P3 LEA.HI.X R191, R157.reuse, c[0x0][0x1a4], R146, 0x2, P4 ;  /* 0x000069009dbfba11 */ /* 0x040fe400020f1492 */
[----:B------:R-:W-:-:S03]  /*df90*/  @!P3 LEA R192, P4, R157, c[0x0][0x1a8], 0x2 ;  /* 0x00006a009dc0ba11 */ /* 0x000fc600078810ff */
[----:B------:R-:W1:Y:S01]  /*dfa0*/  MUFU.RSQ R188, R188 ;  /* 0x000000bc00bc7308 */ /* 0x000e620000001400 */
[----:B------:R-:W-:Y:S01]  /*dfb0*/  @!P3 LEA.HI.X R193, R157, c[0x0][0x1ac], R146, 0x2, P4 ;  /* 0x00006b009dc1ba11 */ /* 0x000fe200020f1492 */
[----:B------:R2:W-:Y:S04]  /*dfc0*/  @!P3 STG.E [R190.64], R195 ;  /* 0x000000c3be00b986 */ /* 0x0005e8000c101904 */
[----:B-1----:R2:W-:Y:S01]  /*dfd0*/  @!P3 STG.E [R192.64], R188 ;  /* 0x000000bcc000b986 */ /* 0x0025e2000c101904 */
[----:B-----5:R-:W-:-:S13]  /*dfe0*/  ISETP.GE.AND P3, PT, R144, 0x1, PT ;  /* 0x000000019000780c */ /* 0x020fda0003f66270 */
[----:B------:R-:W-:Y:S05]  /*dff0*/  @!P3 BRA `(.L_x_14247) ;  /* 0x000009200000b947 */ /* 0x000fea0003800000 */
[----:B--2---:R-:W-:Y:S01]  /*e000*/  IADD3 R144, R144, -0x1, RZ ;  /* 0xffffffff90907810 */ /* 0x004fe20007ffe0ff */
        /* <DEDUP_REMOVED lines=40> */
.L_x_14249:
[----:B------:R-:W-:Y:S05]  /*e290*/  BSYNC B1 ;  /* 0x0000000000017941 */ /* 0x000fea0003800000 */
.L_x_14248:
[----:B------:R-:W-:Y:S01]  /*e2a0*/  ISETP.NE.AND P2, PT, R197, RZ, PT ;  /* 0x000000ffc500720c */ /* 0x000fe20003f45270 */
[----:B------:R-:W-:-:S12]  /*e2b0*/  BSSY B1, `(.L_x_14250) ;  /* 0x0000022000017945 */ /* 0x000fd80003800000 */
[----:B------:R-:W-:Y:S05]  /*e2c0*/  @!P2 BRA `(.L_x_14251) ;  /* 0x000002000000a947 */ /* 0x000fea0003800000 */
[--C-:B-1----:R-:W-:Y:S02]  /*e2d0*/  FADD.FTZ R145, R120, -R190.reuse ;  /* 0x800000be78917221 */ /* 0x102fe40000010000 */
        /* <DEDUP_REMOVED lines=31> */
.L_x_14251:
[----:B------:R-:W-:Y:S05]  /*e4d0*/  BSYNC B1 ;  /* 0x0000000000017941 */ /* 0x000fea0003800000 */
.L_x_14250:
        /* <DEDUP_REMOVED lines=35> */
.L_x_14253:
[----:B------:R-:W-:Y:S05]  /*e710*/  BSYNC B1 ;  /* 0x0000000000017941 */ /* 0x000fea0003800000 */
.L_x_14252:
[----:B------:R-:W-:Y:S05]  /*e720*/  @!P1 BRA `(.L_x_14247) ;  /* 0x000001f000009947 */ /* 0x000fea0003800000 */
[--C-:B-1----:R-:W-:Y:S01]  /*e730*/  FADD.FTZ R145, R136, -R190.reuse ;  /* 0x800000be88917221 */ /* 0x102fe20000010000 */
        /* <DEDUP_REMOVED lines=26> */
[----:B------:R-:W-:Y:S01]  /*e8e0*/  IMAD.WIDE.U32 R188, R189, R194, c[0x0][0x208] ;  /* 0x00008200bdbc7625 */ /* 0x000fe200078e00c2 */
[----:B------:R-:W-:-:S02]  /*e8f0*/  F2FP.BF16.PACK_AB R145, R190, R145 ;  /* 0x00000091be91723e */ /* 0x000fc400000010ff */
[----:B------:R-:W-:-:S05]  /*e900*/  F2FP.BF16.PACK_AB R144, R191, R144 ;  /* 0x00000090bf90723e */ /* 0x000fca00000010ff */
[----:B------:R1:W-:Y:S02]  /*e910*/  STG.E.128 [R188.64], R144 ;  /* 0x00000090bc007986 */ /* 0x0003e4000c101d04 */
.L_x_14247:
[----:B--2---:R-:W-:Y:S05]  /*e920*/  BSYNC B0 ;  /* 0x0000000000007941 */ /* 0x004fea0003800000 */
.L_x_14246:
[----:B------:R-:W-:Y:S02]  /*e930*/  IADD3 R157, R157, c[0x0][0x160], RZ ;  /* 0x000058009d9d7a10 */ /* 0x000fe40007ffe0ff */
[----:B------:R-:W-:Y:S02]  /*e940*/  LOP3.LUT P3, RZ, R176, 0xff, RZ, 0xc0, !PT ;  /* 0x000000ffb0ff7812 */ /* 0x000fe4000786c0ff */
[----:B------:R-:W-:Y:S02]  /*e950*/  ISETP.GE.AND P2, PT, R157, c[0x0][0x164], PT ;  /* 0x000059009d007a0c */ /* 0x000fe40003f46270 */
[----:B------:R-:W-:-:S11]  /*e960*/  SEL R176, RZ, 0x1, P3 ;  /* 0x00000001ffb07807 */ /* 0x000fd60001800000 */
[----:B01----:R-:W-:Y:S01]  /*e970*/  @P2 CALL.REL.NOINC `(.L_x_14254) ;  /* 0x0000001000002944 */ /* 0x003fe20003c00000 */
[----:B------:R-:W-:Y:S05]  /*e980*/  BRA `(.L_x_14255) ;  /* 0xffff235000007947 */ /* 0x000fea000383ffff */
.L_x_14254:
[----:B------:R-:W-:Y:S05]  /*e990*/  EXIT ;  /* 0x000000000000794d */ /* 0x000fea0003800000 */
.L_x_14244:
[----:B------:R-:W-:Y:S01]  /*e9a0*/  IMAD.MOV.U32 R194, RZ, RZ, 0x1 ;  /* 0x00000001ffc27424 */ /* 0x000fe200078e00ff */
[----:B------:R-:W-:Y:S01]  /*e9b0*/  MOV R190, 0xe9f0 ;  /* 0x0000e9f000be7802 */ /* 0x000fe20000000f00 */
[----:B------:R-:W-:Y:S02]  /*e9c0*/  IMAD.MOV.U32 R192, RZ, RZ, 0x1f ;  /* 0x0000001fffc07424 */ /* 0x000fe400078e00ff */
[----:B------:R-:W-:Y:S02]  /*e9d0*/  IMAD.MOV.U32 R193, RZ, RZ, -0x1 ;  /* 0xffffffffffc17424 */ /* 0x000fe400078e00ff */
[----:B0-2--5:R-:W-:Y:S05]  /*e9e0*/  CALL.REL.NOINC `($__internal_78_$__cuda_sm70_shflsync_bfly_p) ;  /* 0x000007c000007944 */ /* 0x025fea0003c00000 */
[----:B-1----:R-:W-:Y:S01]  /*e9f0*/  MOV R188, R194 ;  /* 0x000000c200bc7202 */ /* 0x002fe20000000f00 */
[----:B0-----:R-:W-:Y:S05]  /*ea00*/  BRA `(.L_x_14256) ;  /* 0xffffec7000007947 */ /* 0x001fea000383ffff */
.L_x_14245:
[----:B-1----:R-:W-:Y:S01]  /*ea10*/  IMAD.MOV.U32 R147, RZ, RZ, R195 ;  /* 0x000000ffff937224 */ /* 0x002fe200078e00c3 */
[----:B------:R-:W-:Y:S01]  /*ea20*/  MOV R193, 0xffffffff ;  /* 0xffffffff00c17802 */ /* 0x000fe20000000f00 */
[----:B------:R-:W-:Y:S01]  /*ea30*/  IMAD.MOV.U32 R194, RZ, RZ, 0x2 ;  /* 0x00000002ffc27424 */ /* 0x000fe200078e00ff */
[----:B------:R-:W-:Y:S01]  /*ea40*/  MOV R190, 0xea70 ;  /* 0x0000ea7000be7802 */ /* 0x000fe20000000f00 */
[----:B------:R-:W-:Y:S02]  /*ea50*/  IMAD.MOV.U32 R192, RZ, RZ, 0x1f ;  /* 0x0000001fffc07424 */ /* 0x000fe400078e00ff */
[----:B0-2--5:R-:W-:Y:S05]  /*ea60*/  CALL.REL.NOINC `($__internal_78_$__cuda_sm70_shflsync_bfly_p) ;  /* 0x0000074000007944 */ /* 0x025fea0003c00000 */
[----:B01----:R-:W-:Y:S01]  /*ea70*/  FADD.FTZ R147, R195, R194 ;  /* 0x000000c2c3937221 */ /* 0x003fe20000010000 */
[----:B------:R-:W-:Y:S01]  /*ea80*/  MOV R190, 0xead0 ;  /* 0x0000ead000be7802 */ /* 0x000fe20000000f00 */
[----:B------:R-:W-:-:S02]  /*ea90*/  IMAD.MOV.U32 R194, RZ, RZ, 0x4 ;  /* 0x00000004ffc27424 */ /* 0x000fc400078e00ff */
[----:B------:R-:W-:Y:S02]  /*eaa0*/  IMAD.MOV.U32 R192, RZ, RZ, 0x1f ;  /* 0x0000001fffc07424 */ /* 0x000fe400078e00ff */
[----:B------:R-:W-:Y:S02]  /*eab0*/  IMAD.MOV.U32 R193, RZ, RZ, -0x1 ;  /* 0xffffffffffc17424 */ /* 0x000fe400078e00ff */
[----:B------:R-:W-:Y:S05]  /*eac0*/  CALL.REL.NOINC `($__internal_78_$__cuda_sm70_shflsync_bfly_p) ;  /* 0x000006e000007944 */ /* 0x000fea0003c00000 */
[----:B01----:R-:W-:Y:S01]  /*ead0*/  FADD.FTZ R147, R147, R194 ;  /* 0x000000c293937221 */ /* 0x003fe20000010000 */
[----:B------:R-:W-:Y:S01]  /*eae0*/  HFMA2.MMA R194, -RZ, RZ, 0, 4.76837158203125e-07 ;  /* 0x00000008ffc27435 */ /* 0x000fe200000001ff */
[----:B------:R-:W-:Y:S01]  /*eaf0*/  IMAD.MOV.U32 R192, RZ, RZ, 0x1f ;  /* 0x0000001fffc07424 */ /* 0x000fe200078e00ff */
[----:B------:R-:W-:Y:S01]  /*eb00*/  MOV R190, 0xeb30 ;  /* 0x0000eb3000be7802 */ /* 0x000fe20000000f00 */
[----:B------:R-:W-:-:S03]  /*eb10*/  IMAD.MOV.U32 R193, RZ, RZ, -0x1 ;  /* 0xffffffffffc17424 */ /* 0x000fc600078e00ff */
[----:B------:R-:W-:Y:S05]  /*eb20*/  CALL.REL.NOINC `($__internal_78_$__cuda_sm70_shflsync_bfly_p) ;  /* 0x0000068000007944 */ /* 0x000fea0003c00000 */
[----:B01----:R-:W-:Y:S01]  /*eb30*/  FADD.FTZ R147, R147, R194 ;  /* 0x000000c293937221 */ /* 0x003fe20000010000 */
[----:B------:R-:W-:Y:S01]  /*eb40*/  MOV R192, 0x1f ;  /* 0x0000001f00c07802 */ /* 0x000fe20000000f00 */
[----:B------:R-:W-:Y:S01]  /*eb50*/  IMAD.MOV.U32 R194, RZ, RZ, 0x10 ;  /* 0x00000010ffc27424 */ /* 0x000fe200078e00ff */
[----:B------:R-:W-:Y:S01]  /*eb60*/  MOV R190, 0xeb90 ;  /* 0x0000eb9000be7802 */ /* 0x000fe20000000f00 */
[----:B------:R-:W-:-:S02]  /*eb70*/  IMAD.MOV.U32 R193, RZ, RZ, -0x1 ;  /* 0xffffffffffc17424 */ /* 0x000fc400078e00ff */
[----:B------:R-:W-:Y:S05]  /*eb80*/  CALL.REL.NOINC `($__internal_78_$__cuda_sm70_shflsync_bfly_p) ;  /* 0x0000062000007944 */ /* 0x000fea0003c00000 */
        /* <DEDUP_REMOVED lines=71> */
[----:B------:R-:W-:Y:S05]  /*f000*/  CALL.REL.NOINC `($__internal_78_$__cuda_sm70_shflsync_bfly_p) ;  /* 0x000001a000007944 */ /* 0x000fea0003c00000 */
[----:B01----:R-:W-:Y:S01]  /*f010*/  FADD.FTZ R147, R147, R194 ;  /* 0x000000c293937221 */ /* 0x003fe20000010000 */
[----:B------:R-:W-:Y:S01]  /*f020*/  MOV R190, 0xf070 ;  /* 0x0000f07000be7802 */ /* 0x000fe20000000f00 */
[----:B------:R-:W-:Y:S02]  /*f030*/  IMAD.MOV.U32 R194, RZ, RZ, 0x2 ;  /* 0x00000002ffc27424 */ /* 0x000fe400078e00ff */
[----:B------:R-:W-:Y:S02]  /*f040*/  IMAD.MOV.U32 R192, RZ, RZ, 0x1f ;  /* 0x0000001fffc07424 */ /* 0x000fe400078e00ff */
[----:B------:R-:W-:Y:S02]  /*f050*/  IMAD.MOV.U32 R193, RZ, RZ, -0x1 ;  /* 0xffffffffffc17424 */ /* 0x000fe400078e00ff */
[----:B------:R-:W-:Y:S05]  /*f060*/  CALL.REL.NOINC `($__internal_78_$__cuda_sm70_shflsync_bfly_p) ;  /* 0x0000014000007944 */ /* 0x000fea0003c00000 */
[----:B01----:R-:W-:Y:S01]  /*f070*/  FADD.FTZ R147, R147, R194 ;  /* 0x000000c293937221 */ /* 0x003fe20000010000 */
[----:B------:R-:W-:Y:S01]  /*f080*/  HFMA2.MMA R194, -RZ, RZ, 0, 2.384185791015625e-07 ;  /* 0x00000004ffc27435 */ /* 0x000fe200000001ff */
        /* <DEDUP_REMOVED lines=12> */
[----:B------:R-:W-:Y:S01]  /*f150*/  IMAD.MOV.U32 R194, RZ, RZ, 0x10 ;  /* 0x00000010ffc27424 */ /* 0x000fe200078e00ff */
[----:B------:R-:W-:Y:S01]  /*f160*/  MOV R190, 0xf1a0 ;  /* 0x0000f1a000be7802 */ /* 0x000fe20000000f00 */
[----:B------:R-:W-:-:S02]  /*f170*/  IMAD.MOV.U32 R192, RZ, RZ, 0x1f ;  /* 0x0000001fffc07424 */ /* 0x000fc400078e00ff */
[----:B------:R-:W-:Y:S02]  /*f180*/  IMAD.MOV.U32 R147, RZ, RZ, R189 ;  /* 0x000000ffff937224 */ /* 0x000fe400078e00bd */
[----:B------:R-:W-:Y:S05]  /*f190*/  CALL.REL.NOINC `($__internal_78_$__cuda_sm70_shflsync_bfly_p) ;  /* 0x0000001000007944 */ /* 0x000fea0003c00000 */
[----:B01----:R-:W-:Y:S05]  /*f1a0*/  BRA `(.L_x_14257) ;  /* 0xffffea2000007947 */ /* 0x003fea000383ffff */
        .weak           $__internal_78_$__cuda_sm70_shflsync_bfly_p
        .type           $__internal_78_$__cuda_sm70_shflsync_bfly_p,@function
        .size           $__internal_78_$__cuda_sm70_shflsync_bfly_p,(.L_x_29142 - $__internal_78_$__cuda_sm70_shflsync_bfly_p)
$__internal_78_$__cuda_sm70_shflsync_bfly_p:
[----:B------:R-:W-:Y:S01]  /*f1b0*/  IMAD.MOV.U32 R191, RZ, RZ, 0x0 ;  /* 0x00000000ffbf7424 */ /* 0x000fe200078e00ff */
[----:B------:R-:W-:Y:S04]  /*f1c0*/  WARPSYNC R193 ;  /* 0x000000c100007348 */ /* 0x000fe80003800000 */
[----:B------:R0:W1:Y:S01]  /*f1d0*/  SHFL.BFLY PT, R194, R147, R194, R192 ;  /* 0x0c0000c293c27389 */ /* 0x00006200000e00c0 */
[----:B------:R-:W-:Y:S05]  /*f1e0*/  RET.REL.NODEC R190 `(_ZN10layer_norm13ln_fwd_kernelINS_13Kernel_traitsIf13__nv_bfloat16fS2_fjLj4096ELj1ELj1ELj4ELj16ENS_18Kernel_traits_baseILj4096EfS2_fS2_fjLj128EEEEELb1ELb1ELb1ELb0EEEvNS_9FwdParamsE) ;  /* 0xffff0e10be007950 */ /* 0x000fea0003c3ffff */
.L_x_14258:
        /* <DEDUP_REMOVED lines=9> */
.L_x_29142:


//--------------------- .text._ZN10layer_norm13ln_fwd_kernelINS_13Kernel_traitsIf13__nv_bfloat16fS2_fjLj4096ELj1ELj1ELj4ELj16ENS_18Kernel_traits_baseILj4096EfS2_fS2_fjLj128EEEEELb1ELb1ELb1ELb1EEEvNS_9FwdParamsE --------------------------
	.section	.text._ZN10layer_norm13ln_fwd_kernelINS_13Kernel_traitsIf13__nv_bfloat16fS2_fjLj4096ELj1ELj1ELj4ELj16ENS_18Kernel_traits_baseILj4096EfS2_fS2_fjLj128EEEEELb1ELb1ELb1ELb1EEEvNS_9FwdParamsE,"ax",@progbits
	.sectioninfo	@"SHI_REGISTERS=218"
	.align	128
        .global         _ZN10layer_norm13ln_fwd_kernelINS_13Kernel_traitsIf13__nv_bfloat16fS2_fjLj4096ELj1ELj1ELj4ELj16ENS_18Kernel_traits_baseILj4096EfS2_fS2_fjLj128EEEEELb1ELb1ELb1ELb1EEEvNS_9FwdParamsE
        .type           _ZN10layer_norm13ln_fwd_kernelINS_13Kernel_traitsIf13__nv_bfloat16fS2_fjLj4096ELj1ELj1ELj4ELj16ENS_18Kernel_traits_baseILj4096EfS2_fS2_fjLj128EEEEELb1ELb1ELb1ELb1EEEvNS_9FwdParamsE,@function
        .size           _ZN10layer_norm13ln_fwd_kernelINS_13Kernel_traitsIf13__nv_bfloat16fS2_fjLj4096ELj1ELj1ELj4ELj16ENS_18Kernel_traits_baseILj4096EfS2_fS2_fjLj128EEEEELb1ELb1ELb1ELb1EEEvNS_9FwdParamsE,(.L_x_29143 - _ZN10layer_norm13ln_fwd_kernelINS_13Kernel_traitsIf13__nv_bfloat16fS2_fjLj4096ELj1ELj1ELj4ELj16ENS_18Kernel_traits_baseILj4096EfS2_fS2_fjLj128EEEEELb1ELb1ELb1ELb1EEEvNS_9FwdParamsE)
        .other          _ZN10layer_norm13ln_fwd_kernelINS_13Kernel_traitsIf13__nv_bfloat16fS2_fjLj4096ELj1ELj1ELj4ELj16ENS_18Kernel_traits_baseILj4096EfS2_fS2_fjLj128EEEEELb1ELb1ELb1ELb1EEEvNS_9FwdParamsE,@"STO_CUDA_ENTRY STV_DEFAULT"
_ZN10layer_norm13ln_fwd_kernelINS_13Kernel_traitsIf13__nv_bfloat16fS2_fjLj4096ELj1ELj1ELj4ELj16ENS_18Kernel_traits_baseILj4096EfS2_fS2_fjLj128EEEEELb1ELb1ELb1ELb1EEEvNS_9FwdParamsE:
.text._ZN10layer_norm13ln_fwd_kernelINS_13Kernel_traitsIf13__nv_bfloat16fS2_fjLj4096ELj1ELj1ELj4ELj16ENS_18Kernel_traits_baseILj4096EfS2_fS2_fjLj128EEEEELb1ELb1ELb1ELb1EEEvNS_9FwdParamsE:
[----:B------:R-:W-:Y:S02]  /*0000*/  IMAD.MOV.U32 R1, RZ, RZ, c[0x0][0x28] ;  /* 0x00000a00ff017624 */ /* 0x000fe400078e00ff */
[----:B------:R-:W0:Y:S01]  /*0010*/  S2R R165, SR_TID.X ;  /* 0x0000000000a57919 */ /* 0x000e220000002100 */
[----:B------:R-:W-:Y:S01]  /*0020*/  ULDC.U8 UR4, c[0x0][0x244] ;  /* 0x0000910000047ab9 */ /* 0x000fe20000000000 */
[----:B------:R-:W-:Y:S01]  /*0030*/  IMAD.MOV.U32 R185, RZ, RZ, c[0x0][0x238] ;  /* 0x00008e00ffb97624 */ /* 0x000fe200078e00ff */
[----:B------:R-:W-:Y:S01]  /*0040*/  ISETP.NE.AND P1, PT, RZ, UR4, PT ;  /* 0x00000004ff007c0c */ /* 0x000fe2000bf25270 */
[----:B------:R-:W-:Y:S01]  /*0050*/  IMAD.MOV.U32 R106, RZ, RZ, c[0x0][0x23c] ;  /* 0x00008f00ff6a7624 */ /* 0x000fe200078e00ff */
[----:B------:R-:W-:Y:S01]  /*0060*/  ISETP.NE.U32.AND P0, PT, RZ, c[0x0][0x218], PT ;  /* 0x00008600ff007a0c */ /* 0x000fe20003f05070 */
[----:B------:R-:W-:-:S03]  /*0070*/  ULDC.64 UR4, c[0x0][0x118] ;  /* 0x0000460000047ab9 */ /* 0x000fc60000000a00 */
[----:B------:R-:W-:-:S07]  /*0080*/  ISETP.NE.AND.EX P0, PT, RZ, c[0x0][0x21c], PT, P0 ;  /* 0x00008700ff007a0c */ /* 0x000fce0003f05300 */
[----:B------:R-:W-:Y:S01]  /*0090*/  @P1 MOV R4, R185 ;  /* 0x000000b900041202 */ /* 0x000fe20000000f00 */
[----:B------:R-:W-:-:S05]  /*00a0*/  @P1 IMAD.MOV.U32 R5, RZ, RZ, R106 ;  /* 0x000000ffff051224 */ /* 0x000fca00078e006a */
[----:B------:R1:W5:Y:S01]  /*00b0*/  @P1 LDG.E.64 R108, [R4.64] ;  /* 0x00000004046c1981 */ /* 0x000362000c1e1b00 */
[----:B------:R-:W-:Y:S01]  /*00c0*/  IMAD.MOV.U32 R2, RZ, RZ, c[0x0][0x230] ;  /* 0x00008c00ff027624 */ /* 0x000fe200078e00ff */
[----:B0-----:R-:W-:Y:S01]  /*00d0*/  SHF.L.U32 R0, R165, 0x5, RZ ;  /* 0x00000005a5007819 */ /* 0x001fe200000006ff */
[----:B------:R-:W-:-:S03]  /*00e0*/  IMAD.MOV.U32 R3, RZ, RZ, c[0x0][0x234] ;  /* 0x00008d00ff037624 */ /* 0x000fc600078e00ff */
[----:B------:R-:W-:Y:S01]  /*00f0*/  LOP3.LUT R100, R0, 0xfe0, RZ, 0xc0, !PT ;  /* 0x00000fe000647812 */ /* 0x000fe200078ec0ff */
[----:B------:R-:W-:Y:S01]  /*0100*/  CS2R R96, SRZ ;  /* 0x0000000000607805 */ /* 0x000fe2000001ff00 */
[----:B------:R-:W-:Y:S01]  /*0110*/  CS2R R98, SRZ ;  /* 0x0000000000627805 */ /* 0x000fe2000001ff00 */
[----:B------:R-:W-:Y:S01]  /*0120*/  CS2R R92, SRZ ;  /* 0x00000000005c7805 */ /* 0x000fe2000001ff00 */
[----:B-1----:R-:W-:Y:S01]  /*0130*/  IADD3 R4, P4, R100, c[0x0][0x218], RZ ;  /* 0x0000860064047a10 */ /* 0x002fe20007f9e0ff */
        /* <DEDUP_REMOVED lines=13> */
[----:B------:R-:W-:Y:S01]  /*0210*/  IMAD.X R5, RZ, RZ, c[0x0][0x21c], P4 ;  /* 0x00008700ff057624 */ /* 0x000fe200020e06ff */
[----:B------:R-:W5:Y:S01]  /*0220*/  @P1 LDG.E.64 R2, [R2.64] ;  /* 0x0000000402021981 */ /* 0x000f62000c1e1b00 */
[----:B------:R-:W-:-:S02]  /*0230*/  LOP3.LUT R0, R165, 0x7f, RZ, 0xc0, !PT ;  /* 0x0000007fa5007812 */ /* 0x000fc400078ec0ff */
[----:B------:R-:W-:Y:S01]  /*0240*/  IADD3 R100, P3, R100, c[0x0][0x1b0], RZ ;  /* 0x00006c0064647a10 */ /* 0x000fe20007f7e0ff */
[----:B------:R0:W5:Y:S01]  /*0250*/  @P0 LDG.E.128 R96, [R4.64] ;  /* 0x0000000404600981 */ /* 0x000162000c1e1d00 */
[----:B------:R-:W-:-:S03]  /*0260*/  LEA R102, P2, R0, c[0x0][0x1c8], 0x5 ;  /* 0x0000720000667a11 */ /* 0x000fc600078428ff */
[----:B------:R0:W5:Y:S01]  /*0270*/  @P0 LDG.E.128 R92, [R4.64+0x10] ;  /* 0x00001004045c0981 */ /* 0x000162000c1e1d00 */
[----:B------:R-:W-:Y:S02]  /*0280*/  IMAD.X R101, RZ, RZ, c[0x0][0x1b4], P3 ;  /* 0x00006d00ff657624 */ /* 0x000fe400018e06ff */
[----:B------:R-:W-:Y:S01]  /*0290*/  IMAD.X R103, RZ, RZ, c[0x0][0x1cc], P2 ;  /* 0x00007300ff677624 */ /* 0x000fe200010e06ff */
[----:B------:R0:W5:Y:S04]  /*02a0*/  @P0 LDG.E.128 R88, [R4.64+0x1000] ;  /* 0x0010000404580981 */ /* 0x000168000c1e1d00 */
[----:B------:R0:W5:Y:S04]  /*02b0*/  @P0 LDG.E.128 R84, [R4.64+0x1010] ;  /* 0x0010100404540981 */ /* 0x000168000c1e1d00 */
[----:B------:R0:W5:Y:S04]  /*02c0*/  @P0 LDG.E.128 R80, [R4.64+0x2000] ;  /* 0x0020000404500981 */ /* 0x000168000c1e1d00 */
[----:B------:R0:W5:Y:S04]  /*02d0*/  @P0 LDG.E.128 R76, [R4.64+0x2010] ;  /* 0x00201004044c0981 */ /* 0x000168000c1e1d00 */
[----:B------:R0:W5:Y:S04]  /*02e0*/  @P0 LDG.E.128 R72, [R4.64+0x3000] ;  /* 0x0030000404480981 */ /* 0x000168000c1e1d00 */
[----:B------:R0:W5:Y:S04]  /*02f0*/  @P0 LDG.E.128 R68, [R4.64+0x3010] ;  /* 0x0030100404440981 */ /* 0x000168000c1e1d00 */
[----:B------:R-:W1:Y:S02]  /*0300*/  S2R R104, SR_CTAID.X ;  /* 0x0000000000687919 */ /* 0x000e640000002500 */
[----:B-1----:R-:W-:-:S04]  /*0310*/  LEA.HI R144, R165, R104, RZ, 0x19 ;  /* 0x00000068a5907211 */ /* 0x002fc800078fc8ff */
[----:B------:R-:W-:-:S13]  /*0320*/  ISETP.GE.AND P4, PT, R144, c[0x0][0x164], PT ;  /* 0x0000590090007a0c */ /* 0x000fda0003f86270 */
[----:B------:R-:W-:Y:S05]  /*0330*/  @P4 EXIT ;  /* 0x000000000000494d */ /* 0x000fea0003800000 */
[----:B0----5:R-:W-:Y:S01]  /*0340*/  @P1 IADD3 R185, P0, R108, c[0x0][0x240], RZ ;  /* 0x000090006cb91a10 */ /* 0x021fe20007f1e0ff */
[----:B------:R0:W5:Y:S03]  /*0350*/  LDG.E.128 R64, [R100.64] ;  /* 0x0000000464407981 */ /* 0x000166000c1e1d00 */
[----:B------:R-:W-:Y:S01]  /*0360*/  @P1 IADD3.X R106, RZ, R109, RZ, P0, !PT ;  /* 0x0000006dff6a1210 */ /* 0x000fe200007fe4ff */
[----:B------:R-:W-:Y:S01]  /*0370*/  IMAD R165, R104, c[0x0][0x0], R165 ;  /* 0x0000000068a57a24 */ /* 0x000fe200078e02a5 */
[----:B------:R0:W5:Y:S02]  /*0380*/  LDG.E.128 R60, [R100.64+0x10] ;  /* 0x00001004643c7981 */ /* 0x000164000c1e1d00 */
[--C-:B------:R-:W-:Y:S01]  /*0390*/  SHF.R.U64 R166, R185, 0x2, R106.reuse ;  /* 0x00000002b9a67819 */ /* 0x100fe2000000126a */
[----:B------:R-:W-:Y:S01]  /*03a0*/  IMAD.WIDE.U32 R104, R165, -0x326172a9, RZ ;  /* 0xcd9e8d57a5687825 */ /* 0x000fe200078e00ff */
[----:B------:R0:W5:Y:S01]  /*03b0*/  LDG.E.128 R56, [R100.64+0x1000] ;  /* 0x0010000464387981 */ /* 0x000162000c1e1d00 */
[----:B------:R-:W-:-:S03]  /*03c0*/  SHF.R.U32.HI R167, RZ, 0x2, R106 ;  /* 0x00000002ffa77819 */ /* 0x000fc6000001166a */
[----:B------:R0:W5:Y:S04]  /*03d0*/  LDG.E.128 R52, [R100.64+0x1010] ;  /* 0x0010100464347981 */ /* 0x000168000c1e1d00 */
[----:B------:R0:W5:Y:S04]  /*03e0*/  LDG.E.128 R48, [R100.64+0x2000] ;  /* 0x0020000464307981 */ /* 0x000168000c1e1d00 */
[----:B------:R0:W5:Y:S04]  /*03f0*/  LDG.E.128 R44, [R100.64+0x2010] ;  /* 0x00201004642c7981 */ /* 0x000168000c1e1d00 */
[----:B------:R0:W5:Y:S04]  /*0400*/  LDG.E.128 R40, [R100.64+0x3000] ;  /* 0x0030000464287981 */ /* 0x000168000c1e1d00 */
[----:B------:R0:W5:Y:S01]  /*0410*/  LDG.E.128 R36, [R100.64+0x3010] ;  /* 0x0030100464247981 */ /* 0x000162000c1e1d00 */
[----:B------:R-:W-:-:S03]  /*0420*/  LOP3.LUT R105, R105, R167, R2, 0x96, !PT ;  /* 0x000000a769697212 */ /* 0x000fc600078e9602 */
[----:B------:R1:W5:Y:S04]  /*0430*/  LDG.E.128 R32, [R102.64] ;  /* 0x0000000466207981 */ /* 0x000368000c1e1d00 */
[----:B------:R1:W5:Y:S01]  /*0440*/  LDG.E.128 R28, [R102.64+0x10] ;  /* 0x00001004661c7981 */ /* 0x000362000c1e1d00 */
[----:B0-----:R-:W-:-:S03]  /*0450*/  IMAD.WIDE.U32 R100, R166, -0x2daee0ad, RZ ;  /* 0xd2511f53a6647825 */ /* 0x001fc600078e00ff */
[----:B------:R1:W5:Y:S02]  /*0460*/  LDG.E.128 R24, [R102.64+0x1000] ;  /* 0x0010000466187981 */ /* 0x000364000c1e1d00 */
[----:B------:R-:W-:Y:S02]  /*0470*/  LOP3.LUT R106, R101, R3, RZ, 0x3c, !PT ;  /* 0x00000003656a7212 */ /* 0x000fe400078e3cff */
[----:B------:R1:W5:Y:S01]  /*0480*/  LDG.E.128 R20, [R102.64+0x1010] ;  /* 0x0010100466147981 */ /* 0x000362000c1e1d00 */
[----:B------:R-:W-:-:S03]  /*0490*/  IADD3 R145, R3, -0x4498517b, RZ ;  /* 0xbb67ae8503917810 */ /* 0x000fc60007ffe0ff */
[----:B------:R1:W5:Y:S01]  /*04a0*/  LDG.E.128 R16, [R102.64+0x2000] ;  /* 0x0020000466107981 */ /* 0x000362000c1e1d00 */
[----:B------:R-:W-:-:S03]  /*04b0*/  IMAD.WIDE.U32 R106, R106, -0x326172a9, RZ ;  /* 0xcd9e8d576a6a7825 */ /* 0x000fc600078e00ff */
[----:B------:R1:W5:Y:S01]  /*04c0*/  LDG.E.128 R12, [R102.64+0x2010] ;  /* 0x00201004660c7981 */ /* 0x000362000c1e1d00 */
[----:B------:R-:W-:-:S03]  /*04d0*/  IADD3 R146, R2, -0x61c88647, RZ ;  /* 0x9e3779b902927810 */ /* 0x000fc60007ffe0ff */
[----:B------:R1:W5:Y:S04]  /*04e0*/  LDG.E.128 R8, [R102.64+0x3000] ;  /* 0x0030000466087981 */ /* 0x000368000c1e1d00 */
[----:B------:R1:W5:Y:S01]  /*04f0*/  LDG.E.128 R4, [R102.64+0x3010] ;  /* 0x0030100466047981 */ /* 0x000362000c1e1d00 */
[C---:B------:R-:W-:Y:S01]  /*0500*/  IADD3 R147, R2.reuse, 0x3c6ef372, RZ ;  /* 0x3c6ef37202937810 */ /* 0x040fe20007ffe0ff */
[----:B------:R-:W-:Y:S01]  /*0510*/  IMAD.MOV.U32 R168, RZ, RZ, 0x1 ;  /* 0x00000001ffa87424 */ /* 0x000fe200078e00ff */
[C---:B------:R-:W-:Y:S01]  /*0520*/  IADD3 R148, R3.reuse, 0x76cf5d0a, RZ ;  /* 0x76cf5d0a03947810 */ /* 0x040fe20007ffe0ff */
[----:B------:R-:W-:Y:S01]  /*0530*/  IMAD.MOV.U32 R169, RZ, RZ, RZ ;  /* 0x000000ffffa97224 */ /* 0x000fe200078e00ff */
[----:B------:R-:W-:Y:S01]  /*0540*/  IADD3 R149, R3, 0x32370b8f, RZ ;  /* 0x32370b8f03957810 */ /* 0x000fe20007ffe0ff */
[----:B------:R-:W-:Y:S01]  /*0550*/  ULDC.U8 UR6, c[0x0][0x1f0] ;  /* 0x00007c0000067ab9 */ /* 0x000fe20000000000 */
[----:B------:R-:W-:-:S02]  /*0560*/  IADD3 R150, R2, -0x255992d5, RZ ;  /* 0xdaa66d2b02967810 */ /* 0x000fc40007ffe0ff */
[C---:B------:R-:W-:Y:S01]  /*0570*/  IADD3 R151, R2.reuse, 0x78dde6e4, RZ ;  /* 0x78dde6e402977810 */ /* 0x040fe20007ffe0ff */
[----:B-1----:R-:W-:Y:S01]  /*0580*/  IMAD.WIDE.U32 R102, R105, -0x2daee0ad, RZ ;  /* 0xd2511f5369667825 */ /* 0x002fe200078e00ff */
[C---:B------:R-:W-:Y:S02]  /*0590*/  IADD3 R152, R3.reuse, -0x126145ec, RZ ;  /* 0xed9eba1403987810 */ /* 0x040fe40007ffe0ff */
[----:B------:R-:W-:Y:S02]  /*05a0*/  IADD3 R153, R3, -0x56f99767, RZ ;  /* 0xa906689903997810 */ /* 0x000fe40007ffe0ff */
[----:B------:R-:W-:Y:S02]  /*05b0*/  LOP3.LUT R105, R103, R100, R145, 0x96, !PT ;  /* 0x0000006467697212 */ /* 0x000fe400078e9691 */
[----:B------:R-:W-:Y:S02]  /*05c0*/  LOP3.LUT R100, R107, R146, R104, 0x96, !PT ;  /* 0x000000926b647212 */ /* 0x000fe400078e9668 */
[C---:B------:R-:W-:Y:S01]  /*05d0*/  IADD3 R154, R2.reuse, 0x1715609d, RZ ;  /* 0x1715609d029a7810 */ /* 0x040fe20007ffe0ff */
[----:B------:R-:W-:Y:S01]  /*05e0*/  IMAD.WIDE.U32 R104, R105, -0x326172a9, RZ ;  /* 0xcd9e8d5769687825 */ /* 0x000fe200078e00ff */
[----:B------:R-:W-:-:S02]  /*05f0*/  IADD3 R155, R2, -0x4ab325aa, RZ ;  /* 0xb54cda56029b7810 */ /* 0x000fc40007ffe0ff */
[----:B------:R-:W-:Y:S01]  /*0600*/  IADD3 R156, R3, 0x646e171e, RZ ;  /* 0x646e171e039c7810 */ /* 0x000fe20007ffe0ff */
[----:B------:R-:W-:Y:S01]  /*0610*/  IMAD.WIDE.U32 R100, R100, -0x2daee0ad, RZ ;  /* 0xd2511f5364647825 */ /* 0x000fe200078e00ff */
[----:B------:R-:W-:Y:S02]  /*0620*/  LOP3.LUT R103, R105, R106, R147, 0x96, !PT ;  /* 0x0000006a69677212 */ /* 0x000fe400078e9693 */
[----:B------:R-:W-:Y:S02]  /*0630*/  IADD3 R157, R3, 0x1fd5c5a3, RZ ;  /* 0x1fd5c5a3039d7810 */ /* 0x000fe40007ffe0ff */
[----:B------:R-:W-:Y:S01]  /*0640*/  LOP3.LUT R106, R101, R102, R148, 0x96, !PT ;  /* 0x00000066656a7212 */ /* 0x000fe200078e9694 */
[----:B------:R-:W-:Y:S01]  /*0650*/  IMAD.WIDE.U32 R102, R103, -0x2daee0ad, RZ ;  /* 0xd2511f5367667825 */ /* 0x000fe200078e00ff */
[C---:B------:R-:W-:Y:S02]  /*0660*/  IADD3 R158, R2.reuse, 0x5384540f, RZ ;  /* 0x5384540f029e7810 */ /* 0x040fe40007ffe0ff */
[----:B------:R-:W-:Y:S01]  /*0670*/  IADD3 R159, R2, -0xe443238, RZ ;  /* 0xf1bbcdc8029f7810 */ /* 0x000fe20007ffe0ff */
[----:B------:R-:W-:Y:S01]  /*0680*/  IMAD.WIDE.U32 R106, R106, -0x326172a9, RZ ;  /* 0xcd9e8d576a6a7825 */ /* 0x000fe200078e00ff */
[----:B------:R-:W-:-:S02]  /*0690*/  LOP3.LUT R105, R103, R100, R149, 0x96, !PT ;  /* 0x0000006467697212 */ /* 0x000fc400078e9695 */
[----:B------:R-:W-:Y:S02]  /*06a0*/  IADD3 R160, R3, -0x24c28bd8, RZ ;  /* 0xdb3d742803a07810 */ /* 0x000fe40007ffe0ff */
[----:B------:R-:W-:Y:S01]  /*06b0*/  LOP3.LUT R100, R107, R104, R150, 0x96, !PT ;  /* 0x000000686b647212 */ /* 0x000fe200078e9696 */
[----:B------:R-:W-:Y:S01]  /*06c0*/  IMAD.WIDE.U32 R104, R105, -0x326172a9, RZ ;  /* 0xcd9e8d5769687825 */ /* 0x000fe200078e00ff */
[----:B------:R-:W-:Y:S02]  /*06d0*/  IADD3 R161, R3, -0x695add53, RZ ;  /* 0x96a522ad03a17810 */ /* 0x000fe40007ffe0ff */
[----:B------:R-:W-:Y:S01]  /*06e0*/  IADD3 R162, R2, -0x700cb87f, RZ ;  /* 0x8ff3478102a27810 */ /* 0x000fe20007ffe0ff */
[----:B------:R-:W-:Y:S01]  /*06f0*/  IMAD.WIDE.U32 R100, R100, -0x2daee0ad, RZ ;  /* 0xd2511f5364647825 */ /* 0x000fe200078e00ff */
[----:B------:R-:W-:Y:S02]  /*0700*/  LOP3.LUT R103, R105, R106, R151, 0x96, !PT ;  /* 0x0000006a69677212 */ /* 0x000fe400078e9697 */
[----:B------:R-:W-:-:S02]  /*0710*/  LOP3.LUT R185, R185, 0x3, RZ, 0xc0, !PT ;  /* 0x00000003b9b97812 */ /* 0x000fc400078ec0ff */
        /* <DEDUP_REMOVED lines=13> */
[----:B------:R-:W-:-:S04]  /*07f0*/  IMAD.HI.U32 R100, R103, -0x326172a9, RZ ;  /* 0xcd9e8d5767647827 */ /* 0x000fc800078e00ff */
[----:B------:R-:W-:Y:S01]  /*0800*/  IMAD.HI.U32 R101, R104, -0x2daee0ad, RZ ;  /* 0xd2511f5368657827 */ /* 0x000fe200078e00ff */
[----:B------:R-:W-:-:S03]  /*0810*/  LOP3.LUT R106, R100, R106, R159, 0x96, !PT ;  /* 0x0000006a646a7212 */ /* 0x000fc600078e969f */
[----:B------:R-:W-:Y:S01]  /*0820*/  IMAD R100, R104, -0x2daee0ad, RZ ;  /* 0xd2511f5368647824 */ /* 0x000fe200078e02ff */
[----:B------:R-:W-:Y:S01]  /*0830*/  LOP3.LUT R102, R101, R102, R160, 0x96, !PT ;  /* 0x0000006665667212 */ /* 0x000fe200078e96a0 */
[----:B------:R-:W-:Y:S02]  /*0840*/  IMAD R101, R103, -0x326172a9, RZ ;  /* 0xcd9e8d5767657824 */ /* 0x000fe400078e02ff */
[----:B------:R-:W-:-:S04]  /*0850*/  IMAD.HI.U32 R163, R106, -0x2daee0ad, RZ ;  /* 0xd2511f536aa37827 */ /* 0x000fc800078e00ff */
[----:B------:R-:W-:Y:S01]  /*0860*/  IMAD.HI.U32 R164, R102, -0x326172a9, RZ ;  /* 0xcd9e8d5766a47827 */ /* 0x000fe200078e00ff */
[----:B------:R-:W-:-:S03]  /*0870*/  LOP3.LUT R163, R163, R100, R161, 0x96, !PT ;  /* 0x00000064a3a37212 */ /* 0x000fc600078e96a1 */
[----:B------:R-:W-:Y:S01]  /*0880*/  IMAD R170, R106, -0x2daee0ad, RZ ;  /* 0xd2511f536aaa7824 */ /* 0x000fe200078e02ff */
[----:B------:R-:W-:Y:S01]  /*0890*/  LOP3.LUT R164, R164, R101, R162, 0x96, !PT ;  /* 0x00000065a4a47212 */ /* 0x000fe200078e96a2 */
[----:B------:R-:W-:Y:S02]  /*08a0*/  IMAD R172, R102, -0x326172a9, RZ ;  /* 0xcd9e8d5766ac7824 */ /* 0x000fe400078e02ff */
.L_x_14560:
        /* <DEDUP_REMOVED lines=9> */
[----:B------:R-:W-:Y:S01]  /*0940*/  LEA.HI.SX32 R136, R115, R0, 0x1d ;  /* 0x0000000073887211 */ /* 0x000fe200078feaff */
[----:B------:R-:W-:Y:S02]  /*0950*/  IMAD.WIDE R114, R144, R121, c[0x0][0x1d8] ;  /* 0x0000760090727625 */ /* 0x000fe400078e0279 */
[----:B------:R-:W-:-:S03]  /*0960*/  @P0 MOV R119, 0x20 ;  /* 0x0000002000770802 */ /* 0x000fc60000000f00 */
[----:B-----5:R0:W5:Y:S02]  /*0970*/  LDG.E R180, [R114.64] ;  /* 0x0000000472b47981 */ /* 0x020164000c1e1900 */
[----:B------:R-:W-:-:S05]  /*0980*/  @P0 IMAD.WIDE.U32 R118, R136, R119, c[0x0][0x180] ;  /* 0x0000600088760625 */ /* 0x000fca00078e0077 */
[----:B------:R-:W3:Y:S04]  /*0990*/  @P0 LDG.E.128 R100, [R118.64] ;  /* 0x0000000476640981 */ /* 0x000ee8000c1e1d00 */
[----:B------:R0:W5:Y:S01]  /*09a0*/  @P0 LDG.E.128 R104, [R118.64+0x10] ;  /* 0x0000100476680981 */ /* 0x000162000c1e1d00 */
[----:B--2---:R-:W-:-:S13]  /*09b0*/  ISETP.GE.AND P2, PT, R112, 0x1, PT ;  /* 0x000000017000780c */ /* 0x004fda0003f46270 */
[----:B------:R-:W-:-:S05]  /*09c0*/  @P2 IADD3 R116, R112, -0x1, RZ ;  /* 0xffffffff70742810 */ /* 0x000fca0007ffe0ff */
[----:B------:R-:W-:-:S05]  /*09d0*/  @P2 IMAD R116, R116, c[0x0][0x168], RZ ;  /* 0x00005a0074742a24 */ /* 0x000fca00078e02ff */
[----:B------:R-:W-:-:S04]  /*09e0*/  @P2 SHF.R.S32.HI R117, RZ, 0x1f, R116 ;  /* 0x0000001fff752819 */ /* 0x000fc80000011474 */
[----:B------:R-:W-:Y:S01]  /*09f0*/  @P2 LEA.HI R117, R117, R116, RZ, 0x3 ;  /* 0x0000007475752211 */ /* 0x000fe200078f18ff */
[----:B------:R-:W-:-:S03]  /*0a00*/  @P2 IMAD.MOV.U32 R116, RZ, RZ, 0x10 ;  /* 0x00000010ff742424 */ /* 0x000fc600078e00ff */
[----:B------:R-:W-:-:S05]  /*0a10*/  @P2 LEA.HI.SX32 R137, R117, R0, 0x1d ;  /* 0x0000000075892211 */ /* 0x000fca00078feaff */
[----:B------:R-:W-:-:S05]  /*0a20*/  @P2 IMAD.WIDE.U32 R116, R137, R116, c[0x0][0x170] ;  /* 0x00005c0089742625 */ /* 0x000fca00078e0074 */
        /* <DEDUP_REMOVED lines=21> */
.L_x_14262:
[----:B------:R-:W-:Y:S02]  /*0b80*/  IMAD.MOV.U32 R121, RZ, RZ, R172 ;  /* 0x000000ffff797224 */ /* 0x000fe400078e00ac */
.L_x_14263:
[----:B------:R-:W-:Y:S05]  /*0b90*/  BSYNC B1 ;  /* 0x0000000000017941 */ /* 0x000fea0003800000 */
.L_x_14261:
        /* <DEDUP_REMOVED lines=16> */
.L_x_14267:
[----:B------:R-:W-:Y:S05]  /*0ca0*/  BSYNC B2 ;  /* 0x0000000000027941 */ /* 0x000fea0003800000 */
.L_x_14266:
        /* <DEDUP_REMOVED lines=43> */
.L_x_14265:
[----:B------:R-:W-:Y:S05]  /*0f60*/  BSYNC B1 ;  /* 0x0000000000017941 */ /* 0x000fea0003800000 */
.L_x_14264:
        /* <DEDUP_REMOVED lines=11> */
.L_x_14260:
[----:B0-----:R-:W-:Y:S05]  /*1020*/  BSYNC B0 ;  /* 0x0000000000007941 */ /* 0x001fea0003800000 */
.L_x_14259:
        /* <DEDUP_REMOVED lines=18> */
.L_x_14271:
[----:B------:R-:W-:Y:S02]  /*1150*/  IMAD.MOV.U32 R122, RZ, RZ, R172 ;  /* 0x000000ffff7a7224 */ /* 0x000fe400078e00ac */
.L_x_14272:
[----:B------:R-:W-:Y:S05]  /*1160*/  BSYNC B1 ;  /* 0x0000000000017941 */ /* 0x000fea0003800000 */
.L_x_14270:
        /* <DEDUP_REMOVED lines=16> */
.L_x_14276:
[----:B------:R-:W-:Y:S05]  /*1270*/  BSYNC B2 ;  /* 0x0000000000027941 */ /* 0x000fea0003800000 */
.L_x_14275:
        /* <DEDUP_REMOVED lines=43> */
.L_x_14274:
[----:B------:R-:W-:Y:S05]  /*1530*/  BSYNC B1 ;  /* 0x0000000000017941 */ /* 0x000fea0003800000 */
.L_x_14273:
        /* <DEDUP_REMOVED lines=11> */
.L_x_14269:
[----:B------:R-:W-:Y:S05]  /*15f0*/  BSYNC B0 ;  /* 0x0000000000007941 */ /* 0x000fea0003800000 */
.L_x_14268:
        /* <DEDUP_REMOVED lines=18> */
.L_x_14280:
[----:B------:R-:W-:Y:S02]  /*1720*/  IMAD.MOV.U32 R122, RZ, RZ, R172 ;  /* 0x000000ffff7a7224 */ /* 0x000fe400078e00ac */
.L_x_14281:
[----:B------:R-:W-:Y:S05]  /*1730*/  BSYNC B1 ;  /* 0x0000000000017941 */ /* 0x000fea0003800000 */
.L_x_14279:
        /* <DEDUP_REMOVED lines=16> */
.L_x_14285:
[----:B------:R-:W-:Y:S05]  /*1840*/  BSYNC B2 ;  /* 0x0000000000027941 */ /* 0x000fea0003800000 */
.L_x_14284:
        /* <DEDUP_REMOVED lines=44> */
.L_x_14283:
[----:B------:R-:W-:Y:S05]  /*1b10*/  BSYNC B1 ;  /* 0x0000000000017941 */ /* 0x000fea0003800000 */
.L_x_14282:
        /* <DEDUP_REMOVED lines=11> */
.L_x_14278:
[----:B------:R-:W-:Y:S05]  /*1bd0*/  BSYNC B0 ;  /* 0x0000000000007941 */ /* 0x000fea0003800000 */
.L_x_14277:
        /* <DEDUP_REMOVED lines=18> */
.L_x_14289:
[----:B------:R-:W-:Y:S02]  /*1d00*/  IMAD.MOV.U32 R124, RZ, RZ, R172 ;  /* 0x000000ffff7c7224 */ /* 0x000fe400078e00ac */
.L_x_14290:
[----:B------:R-:W-:Y:S05]  /*1d10*/  BSYNC B1 ;  /* 0x0000000000017941 */ /* 0x000fea0003800000 */
.L_x_14288:
        /* <DEDUP_REMOVED lines=16> */
.L_x_14294:
[----:B------:R-:W-:Y:S05]  /*1e20*/  BSYNC B2 ;  /* 0x0000000000027941 */ /* 0x000fea0003800000 */
.L_x_14293:
        /* <DEDUP_REMOVED lines=44> */
.L_x_14292:
[----:B------:R-:W-:Y:S05]  /*20f0*/  BSYNC B1 ;  /* 0x0000000000017941 */ /* 0x000fea0003800000 */
.L_x_14291:
        /* <DEDUP_REMOVED lines=11> */
.L_x_14287:
[----:B------:R-:W-:Y:S05]  /*21b0*/  BSYNC B0 ;  /* 0x0000000000007941 */ /* 0x000fea0003800000 */
.L_x_14286:
        /* <DEDUP_REMOVED lines=18> */
.L_x_14298:
[----:B------:R-:W-:Y:S02]  /*22e0*/  IMAD.MOV.U32 R124, RZ, RZ, R172 ;  /* 0x000000ffff7c7224 */ /* 0x000fe400078e00ac */
.L_x_14299:
[----:B------:R-:W-:Y:S05]  /*22f0*/  BSYNC B1 ;  /* 0x0000000000017941 */ /* 0x000fea0003800000 */
.L_x_14297:
        /* <DEDUP_REMOVED lines=16> */
.L_x_14303:
[----:B------:R-:W-:Y:S05]  /*2400*/  BSYNC B2 ;  /* 0x0000000000027941 */ /* 0x000fea0003800000 */
.L_x_14302:
        /* <DEDUP_REMOVED lines=44> */
.L_x_14301:
[----:B------:R-:W-:Y:S05]  /*26d0*/  BSYNC B1 ;  /* 0x0000000000017941 */ /* 0x000fea0003800000 */
.L_x_14300:
        /* <DEDUP_REMOVED lines=11> */
.L_x_14296:
[----:B------:R-:W-:Y:S05]  /*2790*/  BSYNC B0 ;  /* 0x0000000000007941 */ /* 0x000fea0003800000 */
.L_x_14295:
        /* <DEDUP_REMOVED lines=18> */
.L_x_14307:
[----:B------:R-:W-:Y:S02]  /*28c0*/  IMAD.MOV.U32 R126, RZ, RZ, R172 ;  /* 0x000000ffff7e7224 */ /* 0x000fe400078e00ac */
.L_x_14308:
[----:B------:R-:W-:Y:S05]  /*28d0*/  BSYNC B1 ;  /* 0x0000000000017941 */ /* 0x000fea0003800000 */
.L_x_14306:
        /* <DEDUP_REMOVED lines=16> */
.L_x_14312:
[----:B------:R-:W-:Y:S05]  /*29e0*/  BSYNC B2 ;  /* 0x0000000000027941 */ /* 0x000fea0003800000 */
.L_x_14311:
        /* <DEDUP_REMOVED lines=44> */
.L_x_14310:
[----:B------:R-:W-:Y:S05]  /*2cb0*/  BSYNC B1 ;  /* 0x0000000000017941 */ /* 0x000fea0003800000 */
.L_x_14309:
        /* <DEDUP_REMOVED lines=11> */
.L_x_14305:
[----:B------:R-:W-:Y:S05]  /*2d70*/  BSYNC B0 ;  /* 0x0000000000007941 */ /* 0x000fea0003800000 */
.L_x_14304:
        /* <DEDUP_REMOVED lines=18> */
.L_x_14316:
[----:B------:R-:W-:Y:S02]  /*2ea0*/  IMAD.MOV.U32 R126, RZ, RZ, R172 ;  /* 0x000000ffff7e7224 */ /* 0x000fe400078e00ac */
.L_x_14317:
[----:B------:R-:W-:Y:S05]  /*2eb0*/  BSYNC B1 ;  /* 0x0000000000017941 */ /* 0x000fea0003800000 */
.L_x_14315:
        /* <DEDUP_REMOVED lines=16> */
.L_x_14321:
[----:B------:R-:W-:Y:S05]  /*2fc0*/  BSYNC B2 ;  /* 0x0000000000027941 */ /* 0x000fea0003800000 */
.L_x_14320:
        /* <DEDUP_REMOVED lines=44> */
.L_x_14319:
[----:B------:R-:W-:Y:S05]  /*3290*/  BSYNC B1 ;  /* 0x0000000000017941 */ /* 0x000fea0003800000 */
.L_x_14318:
        /* <DEDUP_REMOVED lines=11> */
.L_x_14314:
[----:B------:R-:W-:Y:S05]  /*3350*/  BSYNC B0 ;  /* 0x0000000000007941 */ /* 0x000fea0003800000 */
.L_x_14313:
        /* <DEDUP_REMOVED lines=18> */
.L_x_14325:
[----:B------:R-:W-:Y:S02]  /*3480*/  IMAD.MOV.U32 R128, RZ, RZ, R172 ;  /* 0x000000ffff807224 */ /* 0x000fe400078e00ac */
.L_x_14326:
[----:B------:R-:W-:Y:S05]  /*3490*/  BSYNC B1 ;  /* 0x0000000000017941 */ /* 0x000fea0003800000 */
.L_x_14324:
        /* <DEDUP_REMOVED lines=16> */
.L_x_14330:
[----:B------:R-:W-:Y:S05]  /*35a0*/  BSYNC B2 ;  /* 0x0000000000027941 */ /* 0x000fea0003800000 */
.L_x_14329:
        /* <DEDUP_REMOVED lines=44> */
.L_x_14328:
[----:B------:R-:W-:Y:S05]  /*3870*/  BSYNC B1 ;  /* 0x0000000000017941 */ /* 0x000fea0003800000 */
.L_x_14327:
        /* <DEDUP_REMOVED lines=11> */
.L_x_14323:
[----:B------:R-:W-:Y:S05]  /*3930*/  BSYNC B0 ;  /* 0x0000000000007941 */ /* 0x000fea0003800000 */
.L_x_14322:
        /* <DEDUP_REMOVED lines=30> */
.L_x_14332:
[----:B------:R-:W-:Y:S05]  /*3b20*/  BSYNC B0 ;  /* 0x0000000000007941 */ /* 0x000fea0003800000 */
.L_x_14331:
        /* <DEDUP_REMOVED lines=22> */
.L_x_14336:
[----:B------:R-:W-:Y:S02]  /*3c90*/  IMAD.MOV.U32 R131, RZ, RZ, R172 ;  /* 0x000000ffff837224 */ /* 0x000fe400078e00ac */
.L_x_14337:
[----:B------:R-:W-:Y:S05]  /*3ca0*/  BSYNC B1 ;  /* 0x0000000000017941 */ /* 0x000fea0003800000 */
.L_x_14335:
        /* <DEDUP_REMOVED lines=16> */
.L_x_14341:
[----:B------:R-:W-:Y:S05]  /*3db0*/  BSYNC B2 ;  /* 0x0000000000027941 */ /* 0x000fea0003800000 */
.L_x_14340:
        /* <DEDUP_REMOVED lines=43> */
.L_x_14339:
[----:B------:R-:W-:Y:S05]  /*4070*/  BSYNC B1 ;  /* 0x0000000000017941 */ /* 0x000fea0003800000 */
.L_x_14338:
        /* <DEDUP_REMOVED lines=11> */
.L_x_14334:
[----:B0-----:R-:W-:Y:S05]  /*4130*/  BSYNC B0 ;  /* 0x0000000000007941 */ /* 0x001fea0003800000 */
.L_x_14333:
        /* <DEDUP_REMOVED lines=18> */
.L_x_14345:
[----:B------:R-:W-:Y:S02]  /*4260*/  MOV R129, R172 ;  /* 0x000000ac00817202 */ /* 0x000fe40000000f00 */
.L_x_14346:
[----:B------:R-:W-:Y:S05]  /*4270*/  BSYNC B1 ;  /* 0x0000000000017941 */ /* 0x000fea0003800000 */
.L_x_14344:
        /* <DEDUP_REMOVED lines=16> */
.L_x_14350:
[----:B------:R-:W-:Y:S05]  /*4380*/  BSYNC B2 ;  /* 0x0000000000027941 */ /* 0x000fea0003800000 */
.L_x_14349:
        /* <DEDUP_REMOVED lines=43> */
.L_x_14348:
[----:B------:R-:W-:Y:S05]  /*4640*/  BSYNC B1 ;  /* 0x0000000000017941 */ /* 0x000fea0003800000 */
.L_x_14347:
        /* <DEDUP_REMOVED lines=11> */
.L_x_14343:
[----:B------:R-:W-:Y:S05]  /*4700*/  BSYNC B0 ;  /* 0x0000000000007941 */ /* 0x000fea0003800000 */
.L_x_14342:
        /* <DEDUP_REMOVED lines=18> */
.L_x_14354:
[----:B------:R-:W-:Y:S02]  /*4830*/  IMAD.MOV.U32 R129, RZ, RZ, R172 ;  /* 0x000000ffff817224 */ /* 0x000fe400078e00ac */
.L_x_14355:
[----:B------:R-:W-:Y:S05]  /*4840*/  BSYNC B1 ;  /* 0x0000000000017941 */ /* 0x000fea0003800000 */
.L_x_14353:
        /* <DEDUP_REMOVED lines=16> */
.L_x_14359:
[----:B------:R-:W-:Y:S05]  /*4950*/  BSYNC B2 ;  /* 0x0000000000027941 */ /* 0x000fea0003800000 */
.L_x_14358:
        /* <DEDUP_REMOVED lines=44> */
.L_x_14357:
[----:B------:R-:W-:Y:S05]  /*4c20*/  BSYNC B1 ;  /* 0x0000000000017941 */ /* 0x000fea0003800000 */
.L_x_14356:
        /* <DEDUP_REMOVED lines=11> */
.L_x_14352:
[----:B------:R-:W-:Y:S05]  /*4ce0*/  BSYNC B0 ;  /* 0x0000000000007941 */ /* 0x000fea0003800000 */
.L_x_14351:
        /* <DEDUP_REMOVED lines=18> */
.L_x_14363:
[----:B------:R-:W-:Y:S02]  /*4e10*/  IMAD.MOV.U32 R129, RZ, RZ, R172 ;  /* 0x000000ffff817224 */ /* 0x000fe400078e00ac */
.L_x_14364:
[----:B------:R-:W-:Y:S05]  /*4e20*/  BSYNC B1 ;  /* 0x0000000000017941 */ /* 0x000fea0003800000 */
.L_x_14362:
        /* <DEDUP_REMOVED lines=16> */
.L_x_14368:
[----:B------:R-:W-:Y:S05]  /*4f30*/  BSYNC B2 ;  /* 0x0000000000027941 */ /* 0x000fea0003800000 */
.L_x_14367:
        /* <DEDUP_REMOVED lines=44> */
.L_x_14366:
[----:B------:R-:W-:Y:S05]  /*5200*/  BSYNC B1 ;  /* 0x0000000000017941 */ /* 0x000fea0003800000 */
.L_x_14365:
        /* <DEDUP_REMOVED lines=11> */
.L_x_14361:
[----:B------:R-:W-:Y:S05]  /*52c0*/  BSYNC B0 ;  /* 0x0000000000007941 */ /* 0x000fea0003800000 */
.L_x_14360:
        /* <DEDUP_REMOVED lines=18> */
.L_x_14372:
[----:B------:R-:W-:Y:S02]  /*53f0*/  IMAD.MOV.U32 R129, RZ, RZ, R172 ;  /* 0x000000ffff817224 */ /* 0x000fe400078e00ac */
.L_x_14373:
[----:B------:R-:W-:Y:S05]  /*5400*/  BSYNC B1 ;  /* 0x0000000000017941 */ /* 0x000fea0003800000 */
.L_x_14371:
        /* <DEDUP_REMOVED lines=16> */
.L_x_14377:
[----:B------:R-:W-:Y:S05]  /*5510*/  BSYNC B2 ;  /* 0x0000000000027941 */ /* 0x000fea0003800000 */
.L_x_14376:
        /* <DEDUP_REMOVED lines=44> */
.L_x_14375:
[----:B------:R-:W-:Y:S05]  /*57e0*/  BSYNC B1 ;  /* 0x0000000000017941 */ /* 0x000fea0003800000 */
.L_x_14374:
[----:B------:R-:W0:Y:S01]  /*57f0*/  I2F.U32 R124, R129 ;  /* 0x00000081007c7306 */ /* 0x000e220000201000 */
[----:B------:R-:W-:Y:S01]  /*5800*/  PRMT R127, RZ, 0x5410, R110 ;  /* 0x00005410ff7f7816 */ /* 0x000fe2000000006e */
        /* <DEDUP_REMOVED lines=9> */
.L_x_14370:
[----:B------:R-:W-:Y:S05]  /*58a0*/  BSYNC B0 ;  /* 0x0000000000007941 */ /* 0x000fea0003800000 */
.L_x_14369:
        /* <DEDUP_REMOVED lines=18> */
.L_x_14381:
[----:B------:R-:W-:Y:S02]  /*59d0*/  IMAD.MOV.U32 R129, RZ, RZ, R172 ;  /* 0x000000ffff817224 */ /* 0x000fe400078e00ac */
.L_x_14382:
[----:B------:R-:W-:Y:S05]  /*59e0*/  BSYNC B1 ;  /* 0x0000000000017941 */ /* 0x000fea0003800000 */
.L_x_14380:
        /* <DEDUP_REMOVED lines=16> */
.L_x_14386:
[----:B------:R-:W-:Y:S05]  /*5af0*/  BSYNC B2 ;  /* 0x0000000000027941 */ /* 0x000fea0003800000 */
.L_x_14385:
        /* <DEDUP_REMOVED lines=44> */
.L_x_14384:
[----:B------:R-:W-:Y:S05]  /*5dc0*/  BSYNC B1 ;  /* 0x0000000000017941 */ /* 0x000fea0003800000 */
.L_x_14383:
[----:B------:R0:W1:Y:S01]  /*5dd0*/  I2F.U32 R125, R129 ;  /* 0x00000081007d7306 */ /* 0x0000620000201000 */
[----:B------:R-:W-:Y:S01]  /*5de0*/  IMAD.MOV.U32 R126, RZ, RZ, 0x2f800000 ;  /* 0x2f800000ff7e7424 */ /* 0x000fe200078e00ff */
[----:B0-----:R-:W-:-:S03]  /*5df0*/  PRMT R129, RZ, 0x7610, R110 ;  /* 0x00007610ff817816 */ /* 0x001fc6000000006e */
[----:B-1----:R-:W-:Y:S02]  /*5e00*/  FFMA.FTZ R125, R125, R126, 1.1641532182693481445e-10 ;  /* 0x2f0000007d7d7423 */ /* 0x002fe4000001007e */
[----:B------:R-:W-:-:S03]  /*5e10*/  FMUL.FTZ R126, R129, c[0x0][0x1ec] ;  /* 0x00007b00817e7a20 */ /* 0x000fc60000410000 */
[----:B------:R-:W-:Y:S01]  /*5e20*/  FSETP.GTU.FTZ.AND P1, PT, R125, c[0x0][0x1e4], PT ;  /* 0x000079007d007a0b */ /* 0x000fe20003f3c000 */
[----:B------:R-:W-:-:S03]  /*5e30*/  FMUL.FTZ R126, R126, c[0x0][0x1e8] ;  /* 0x00007a007e7e7a20 */ /* 0x000fc60000410000 */
[----:B------:R-:W-:Y:S02]  /*5e40*/  SEL R177, RZ, 0x1, P1 ;  /* 0x00000001ffb17807 */ /* 0x000fe40000800000 */
[----:B------:R-:W-:-:S05]  /*5e50*/  FSEL R126, R126, RZ, !P1 ;  /* 0x000000ff7e7e7208 */ /* 0x000fca0004800000 */
[----:B------:R-:W-:-:S04]  /*5e60*/  FMUL.FTZ R125, R21, R126 ;  /* 0x0000007e157d7220 */ /* 0x000fc80000410000 */
[----:B------:R-:W-:Y:S02]  /*5e70*/  @P0 FADD.FTZ R125, R105, R125 ;  /* 0x0000007d697d0221 */ /* 0x000fe40000010000 */
.L_x_14379:
[----:B------:R-:W-:Y:S05]  /*5e80*/  BSYNC B0 ;  /* 0x0000000000007941 */ /* 0x000fea0003800000 */
.L_x_14378:
        /* <DEDUP_REMOVED lines=18> */
.L_x_14390:
[----:B------:R-:W-:Y:S02]  /*5fb0*/  IMAD.MOV.U32 R131, RZ, RZ, R172 ;  /* 0x000000ffff837224 */ /* 0x000fe400078e00ac */
.L_x_14391:
[----:B------:R-:W-:Y:S05]  /*5fc0*/  BSYNC B1 ;  /* 0x0000000000017941 */ /* 0x000fea0003800000 */
.L_x_14389:
        /* <DEDUP_REMOVED lines=16> */
.L_x_14395:
[----:B------:R-:W-:Y:S05]  /*60d0*/  BSYNC B2 ;  /* 0x0000000000027941 */ /* 0x000fea0003800000 */
.L_x_14394:
        /* <DEDUP_REMOVED lines=44> */
.L_x_14393:
[----:B------:R-:W-:Y:S05]  /*63a0*/  BSYNC B1 ;  /* 0x0000000000017941 */ /* 0x000fea0003800000 */
.L_x_14392:
        /* <DEDUP_REMOVED lines=11> */
.L_x_14388:
[----:B------:R-:W-:Y:S05]  /*6460*/  BSYNC B0 ;  /* 0x0000000000007941 */ /* 0x000fea0003800000 */
.L_x_14387:
        /* <DEDUP_REMOVED lines=18> */
.L_x_14399:
[----:B------:R-:W-:Y:S02]  /*6590*/  IMAD.MOV.U32 R131, RZ, RZ, R172 ;  /* 0x000000ffff837224 */ /* 0x000fe400078e00ac */
.L_x_14400:
[----:B------:R-:W-:Y:S05]  /*65a0*/  BSYNC B1 ;  /* 0x0000000000017941 */ /* 0x000fea0003800000 */
.L_x_14398:
        /* <DEDUP_REMOVED lines=16> */
.L_x_14404:
[----:B------:R-:W-:Y:S05]  /*66b0*/  BSYNC B2 ;  /* 0x0000000000027941 */ /* 0x000fea0003800000 */
.L_x_14403:
        /* <DEDUP_REMOVED lines=43> */
[----:B------:R-:W-:Y:S02]  /*6970*/  MOV R170, R132 ;  /* 0x0000008400aa7202 */ /* 0x000fe40000000f00 */
.L_x_14402:
[----:B------:R-:W-:Y:S05]  /*6980*/  BSYNC B1 ;  /* 0x0000000000017941 */ /* 0x000fea0003800000 */
.L_x_14401:
        /* <DEDUP_REMOVED lines=11> */
.L_x_14397:
[----:B------:R-:W-:Y:S05]  /*6a40*/  BSYNC B0 ;  /* 0x0000000000007941 */ /* 0x000fea0003800000 */
.L_x_14396:
        /* <DEDUP_REMOVED lines=29> */
.L_x_14406:
[----:B------:R-:W-:Y:S05]  /*6c20*/  BSYNC B0 ;  /* 0x0000000000007941 */ /* 0x000fea0003800000 */
.L_x_14405:
        /* <DEDUP_REMOVED lines=22> */
.L_x_14410:
[----:B------:R-:W-:Y:S02]  /*6d90*/  IMAD.MOV.U32 R141, RZ, RZ, R172 ;  /* 0x000000ffff8d7224 */ /* 0x000fe400078e00ac */
.L_x_14411:
[----:B------:R-:W-:Y:S05]  /*6da0*/  BSYNC B1 ;  /* 0x0000000000017941 */ /* 0x000fea0003800000 */
.L_x_14409:
        /* <DEDUP_REMOVED lines=16> */
.L_x_14415:
[----:B------:R-:W-:Y:S05]  /*6eb0*/  BSYNC B2 ;  /* 0x0000000000027941 */ /* 0x000fea0003800000 */
.L_x_14414:
        /* <DEDUP_REMOVED lines=43> */
.L_x_14413:
[----:B------:R-:W-:Y:S05]  /*7170*/  BSYNC B1 ;  /* 0x0000000000017941 */ /* 0x000fea0003800000 */
.L_x_14412:
        /* <DEDUP_REMOVED lines=11> */
.L_x_14408:
[----:B0-----:R-:W-:Y:S05]  /*7230*/  BSYNC B0 ;  /* 0x0000000000007941 */ /* 0x001fea0003800000 */
.L_x_14407:
        /* <DEDUP_REMOVED lines=18> */
.L_x_14419:
[----:B------:R-:W-:Y:S02]  /*7360*/  IMAD.MOV.U32 R139, RZ, RZ, R172 ;  /* 0x000000ffff8b7224 */ /* 0x000fe400078e00ac */
.L_x_14420:
[----:B------:R-:W-:Y:S05]  /*7370*/  BSYNC B1 ;  /* 0x0000000000017941 */ /* 0x000fea0003800000 */
.L_x_14418:
        /* <DEDUP_REMOVED lines=16> */
.L_x_14424:
[----:B------:R-:W-:Y:S05]  /*7480*/  BSYNC B2 ;  /* 0x0000000000027941 */ /* 0x000fea0003800000 */
.L_x_14423:
        /* <DEDUP_REMOVED lines=43> */
.L_x_14422:
[----:B------:R-:W-:Y:S05]  /*7740*/  BSYNC B1 ;  /* 0x0000000000017941 */ /* 0x000fea0003800000 */
.L_x_14421:
        /* <DEDUP_REMOVED lines=11> */
.L_x_14417:
[----:B------:R-:W-:Y:S05]  /*7800*/  BSYNC B0 ;  /* 0x0000000000007941 */ /* 0x000fea0003800000 */
.L_x_14416:
        /* <DEDUP_REMOVED lines=18> */
.L_x_14428:
[----:B------:R-:W-:Y:S02]  /*7930*/  MOV R139, R172 ;  /* 0x000000ac008b7202 */ /* 0x000fe40000000f00 */
.L_x_14429:
[----:B------:R-:W-:Y:S05]  /*7940*/  BSYNC B1 ;  /* 0x0000000000017941 */ /* 0x000fea0003800000 */
.L_x_14427:
        /* <DEDUP_REMOVED lines=16> */
.L_x_14433:
[----:B------:R-:W-:Y:S05]  /*7a50*/  BSYNC B2 ;  /* 0x0000000000027941 */ /* 0x000fea0003800000 */
.L_x_14432:
        /* <DEDUP_REMOVED lines=44> */
.L_x_14431:
[----:B------:R-:W-:Y:S05]  /*7d20*/  BSYNC B1 ;  /* 0x0000000000017941 */ /* 0x000fea0003800000 */
.L_x_14430:
        /* <DEDUP_REMOVED lines=11> */
.L_x_14426:
[----:B------:R-:W-:Y:S05]  /*7de0*/  BSYNC B0 ;  /* 0x0000000000007941 */ /* 0x000fea0003800000 */
.L_x_14425:
        /* <DEDUP_REMOVED lines=18> */
.L_x_14437:
[----:B------:R-:W-:Y:S02]  /*7f10*/  MOV R139, R172 ;  /* 0x000000ac008b7202 */ /* 0x000fe40000000f00 */
.L_x_14438:
[----:B------:R-:W-:Y:S05]  /*7f20*/  BSYNC B1 ;  /* 0x0000000000017941 */ /* 0x000fea0003800000 */
.L_x_14436:
        /* <DEDUP_REMOVED lines=16> */
.L_x_14442:
[----:B------:R-:W-:Y:S05]  /*8030*/  BSYNC B2 ;  /* 0x0000000000027941 */ /* 0x000fea0003800000 */
.L_x_14441:
        /* <DEDUP_REMOVED lines=44> */
.L_x_14440:
[----:B------:R-:W-:Y:S05]  /*8300*/  BSYNC B1 ;  /* 0x0000000000017941 */ /* 0x000fea0003800000 */
.L_x_14439:
        /* <DEDUP_REMOVED lines=11> */
.L_x_14435:
[----:B------:R-:W-:Y:S05]  /*83c0*/  BSYNC B0 ;  /* 0x0000000000007941 */ /* 0x000fea0003800000 */
.L_x_14434:
        /* <DEDUP_REMOVED lines=18> */
.L_x_14446:
[----:B------:R-:W-:Y:S02]  /*84f0*/  MOV R139, R172 ;  /* 0x000000ac008b7202 */ /* 0x000fe40000000f00 */
.L_x_14447:
[----:B------:R-:W-:Y:S05]  /*8500*/  BSYNC B1 ;  /* 0x0000000000017941 */ /* 0x000fea0003800000 */
.L_x_14445:
        /* <DEDUP_REMOVED lines=16> */
.L_x_14451:
[----:B------:R-:W-:Y:S05]  /*8610*/  BSYNC B2 ;  /* 0x0000000000027941 */ /* 0x000fea0003800000 */
.L_x_14450:
        /* <DEDUP_REMOVED lines=44> */
.L_x_14449:
[----:B------:R-:W-:Y:S05]  /*88e0*/  BSYNC B1 ;  /* 0x0000000000017941 */ /* 0x000fea0003800000 */
.L_x_14448:
        /* <DEDUP_REMOVED lines=11> */
.L_x_14444:
[----:B------:R-:W-:Y:S05]  /*89a0*/  BSYNC B0 ;  /* 0x0000000000007941 */ /* 0x000fea0003800000 */
.L_x_14443:
        /* <DEDUP_REMOVED lines=18> */
.L_x_14455:
[----:B------:R-:W-:Y:S02]  /*8ad0*/  MOV R139, R172 ;  /* 0x000000ac008b7202 */ /* 0x000fe40000000f00 */
.L_x_14456:
[----:B------:R-:W-:Y:S05]  /*8ae0*/  BSYNC B1 ;  /* 0x0000000000017941 */ /* 0x000fea0003800000 */
.L_x_14454:
        /* <DEDUP_REMOVED lines=16> */
.L_x_14460:
[----:B------:R-:W-:Y:S05]  /*8bf0*/  BSYNC B2 ;  /* 0x0000000000027941 */ /* 0x000fea0003800000 */
.L_x_14459:
        /* <DEDUP_REMOVED lines=44> */
.L_x_14458:
[----:B------:R-:W-:Y:S05]  /*8ec0*/  BSYNC B1 ;  /* 0x0000000000017941 */ /* 0x000fea0003800000 */
.L_x_14457:
        /* <DEDUP_REMOVED lines=11> */
.L_x_14453:
[----:B------:R-:W-:Y:S05]  /*8f80*/  BSYNC B0 ;  /* 0x0000000000007941 */ /* 0x000fea0003800000 */
.L_x_14452:
        /* <DEDUP_REMOVED lines=18> */
.L_x_14464:
[----:B------:R-:W-:Y:S02]  /*90b0*/  MOV R141, R172 ;  /* 0x000000ac008d7202 */ /* 0x000fe40000000f00 */
.L_x_14465:
[----:B------:R-:W-:Y:S05]  /*90c0*/  BSYNC B1 ;  /* 0x0000000000017941 */ /* 0x000fea0003800000 */
.L_x_14463:
        /* <DEDUP_REMOVED lines=16> */
.L_x_14469:
[----:B------:R-:W-:Y:S05]  /*91d0*/  BSYNC B2 ;  /* 0x0000000000027941 */ /* 0x000fea0003800000 */
.L_x_14468:
        /* <DEDUP_REMOVED lines=44> */
.L_x_14467:
[----:B------:R-:W-:Y:S05]  /*94a0*/  BSYNC B1 ;  /* 0x0000000000017941 */ /* 0x000fea0003800000 */
.L_x_14466:
        /* <DEDUP_REMOVED lines=11> */
.L_x_14462:
[----:B------:R-:W-:Y:S05]  /*9560*/  BSYNC B0 ;  /* 0x0000000000007941 */ /* 0x000fea0003800000 */
.L_x_14461:
        /* <DEDUP_REMOVED lines=18> */
.L_x_14473:
[----:B------:R-:W-:Y:S02]  /*9690*/  MOV R141, R172 ;  /* 0x000000ac008d7202 */ /* 0x000fe40000000f00 */
.L_x_14474:
[----:B------:R-:W-:Y:S05]  /*96a0*/  BSYNC B1 ;  /* 0x0000000000017941 */ /* 0x000fea0003800000 */
.L_x_14472:
        /* <DEDUP_REMOVED lines=16> */
.L_x_14478:
[----:B------:R-:W-:Y:S05]  /*97b0*/  BSYNC B2 ;  /* 0x0000000000027941 */ /* 0x000fea0003800000 */
.L_x_14477:
        /* <DEDUP_REMOVED lines=44> */
.L_x_14476:
[----:B------:R-:W-:Y:S05]  /*9a80*/  BSYNC B1 ;  /* 0x0000000000017941 */ /* 0x000fea0003800000 */
.L_x_14475:
        /* <DEDUP_REMOVED lines=11> */
.L_x_14471:
[----:B------:R-:W-:Y:S05]  /*9b40*/  BSYNC B0 ;  /* 0x0000000000007941 */ /* 0x000fea0003800000 */
.L_x_14470:
[-C--:B------:R-:W-:Y:S01]  /*9b50*/  IMAD.WIDE.U32 R142, R140, R183.reuse, c[0x0][0x188] ;  /* 0x000062008c8e7625 */ /* 0x080fe200078e00b7 */
[----:B------:R-:W-:Y:S01]  /*9b60*/  IADD3 R184, R136, 0x180, RZ ;  /* 0x0000018088b87810 */ /* 0x000fe20007ffe0ff */
[----:B------:R-:W-:Y:S01]  /*9b70*/  BSSY B0, `(.L_x_14479) ;  /* 0x000001b000007945 */ /* 0x000fe20003800000 */
[----:B------:R-:W-:Y:S02]  /*9b80*/  IADD3 R182, R137, 0x180, RZ ;  /* 0x0000018089b67810 */ /* 0x000fe40007ffe0ff */
[----:B------:R0:W-:Y:S01]  /*9b90*/  STG.E.128 [R142.64], R128 ;  /* 0x000000808e007986 */ /* 0x0001e2000c101d04 */
[----:B------:R-:W-:Y:S01]  /*9ba0*/  @P2 MOV R191, 0x10 ;  /* 0x0000001000bf2802 */ /* 0x000fe20000000f00 */
[----:B------:R-:W-:Y:S02]  /*9bb0*/  @P0 IMAD.WIDE.U32 R140, R184, R183, c[0x0][0x180] ;  /* 0x00006000b88c0625 */ /* 0x000fe400078e00b7 */
[----:B------:R0:W-:Y:S01]  /*9bc0*/  STG.E.128 [R142.64+0x10], R132 ;  /* 0x000010848e007986 */ /* 0x0001e2000c101d04 */
[----:B------:R-:W-:Y:S05]  /*9bd0*/  @!P2 BRA `(.L_x_14480) ;  /* 0x000001400000a947 */ /* 0x000fea0003800000 */
[----:B------:R-:W-:Y:S01]  /*9be0*/  IMAD.U32 R137, R178, 0x10000, RZ ;  /* 0x00010000b2897824 */ /* 0x000fe200078e00ff */
[----:B------:R-:W-:Y:S01]  /*9bf0*/  LOP3.LUT R136, R179, 0xffff, RZ, 0xc0, !PT ;  /* 0x0000ffffb3887812 */ /* 0x000fe200078ec0ff */
[----:B------:R-:W-:Y:S01]  /*9c00*/  IMAD.MOV.U32 R189, RZ, RZ, 0x8 ;  /* 0x00000008ffbd7424 */ /* 0x000fe200078e00ff */
[----:B------:R-:W-:-:S02]  /*9c10*/  PRMT R139, R177, 0x7104, RZ ;  /* 0x00007104b18b7816 */ /* 0x000fc400000000ff */
[----:B------:R-:W-:Y:S02]  /*9c20*/  LOP3.LUT R137, R137, 0xff0000, RZ, 0xc0, !PT ;  /* 0x00ff000089897812 */ /* 0x000fe400078ec0ff */
[----:B0-----:R-:W-:Y:S02]  /*9c30*/  LOP3.LUT R142, R175, 0xff, RZ, 0xc0, !PT ;  /* 0x000000ffaf8e7812 */ /* 0x001fe400078ec0ff */
        /* <DEDUP_REMOVED lines=9> */
[----:B------:R-:W-:Y:S02]  /*9cd0*/  LOP3.LUT R136, R186, R136, R142, 0xfe, !PT ;  /* 0x00000088ba887212 */ /* 0x000fe400078efe8e */
[----:B------:R-:W-:Y:S01]  /*9ce0*/  LOP3.LUT R137, R139, R187, RZ, 0xfc, !PT ;  /* 0x000000bb8b897212 */ /* 0x000fe200078efcff */
[----:B------:R-:W-:Y:S01]  /*9cf0*/  IMAD.WIDE.U32 R138, R138, R189, c[0x0][0x190] ;  /* 0x000064008a8a7625 */ /* 0x000fe200078e00bd */
[----:B------:R-:W-:-:S05]  /*9d00*/  LOP3.LUT R136, R136, 0xff, R171, 0xf8, !PT ;  /* 0x000000ff88887812 */ /* 0x000fca00078ef8ab */
[----:B------:R0:W-:Y:S02]  /*9d10*/  STG.E.64 [R138.64], R136 ;  /* 0x000000888a007986 */ /* 0x0001e4000c101b04 */
.L_x_14480:
[----:B------:R-:W-:Y:S05]  /*9d20*/  BSYNC B0 ;  /* 0x0000000000007941 */ /* 0x000fea0003800000 */
.L_x_14479:
        /* <DEDUP_REMOVED lines=22> */
.L_x_14484:
[----:B------:R-:W-:Y:S02]  /*9e90*/  IMAD.MOV.U32 R186, RZ, RZ, R172 ;  /* 0x000000ffffba7224 */ /* 0x000fe400078e00ac */
.L_x_14485:
[----:B------:R-:W-:Y:S05]  /*9ea0*/  BSYNC B1 ;  /* 0x0000000000017941 */ /* 0x000fea0003800000 */
.L_x_14483:
        /* <DEDUP_REMOVED lines=16> */
.L_x_14489:
[----:B------:R-:W-:Y:S05]  /*9fb0*/  BSYNC B2 ;  /* 0x0000000000027941 */ /* 0x000fea0003800000 */
.L_x_14488:
        /* <DEDUP_REMOVED lines=40> */
[----:B------:R-:W-:Y:S02]  /*a240*/  HFMA2.MMA R142, -RZ, RZ, 0, 0 ;  /* 0x00000000ff8e7435 */ /* 0x000fe400000001ff */
[----:B------:R-:W-:Y:S01]  /*a250*/  IMAD.MOV.U32 R172, RZ, RZ, R136 ;  /* 0x000000ffffac7224 */ /* 0x000fe200078e0088 */
[----:B------:R-:W-:-:S03]  /*a260*/  LOP3.LUT R163, R171, R140, R161, 0x96, !PT ;  /* 0x0000008caba37212 */ /* 0x000fc600078e96a1 */
.L_x_14487:
[----:B------:R-:W-:Y:S05]  /*a270*/  BSYNC B1 ;  /* 0x0000000000017941 */ /* 0x000fea0003800000 */
.L_x_14486:
        /* <DEDUP_REMOVED lines=11> */
.L_x_14482:
[----:B0-----:R-:W-:Y:S05]  /*a330*/  BSYNC B0 ;  /* 0x0000000000007941 */ /* 0x001fea0003800000 */
.L_x_14481:
        /* <DEDUP_REMOVED lines=18> */
.L_x_14493:
[----:B------:R-:W-:Y:S02]  /*a460*/  MOV R185, R172 ;  /* 0x000000ac00b97202 */ /* 0x000fe40000000f00 */
.L_x_14494:
[----:B------:R-:W-:Y:S05]  /*a470*/  BSYNC B1 ;  /* 0x0000000000017941 */ /* 0x000fea0003800000 */
.L_x_14492:
        /* <DEDUP_REMOVED lines=16> */
.L_x_14498:
[----:B------:R-:W-:Y:S05]  /*a580*/  BSYNC B2 ;  /* 0x0000000000027941 */ /* 0x000fea0003800000 */
.L_x_14497:
        /* <DEDUP_REMOVED lines=44> */
.L_x_14496:
[----:B------:R-:W-:Y:S05]  /*a850*/  BSYNC B1 ;  /* 0x0000000000017941 */ /* 0x000fea0003800000 */
.L_x_14495:
        /* <DEDUP_REMOVED lines=11> */
.L_x_14491:
[----:B------:R-:W-:Y:S05]  /*a910*/  BSYNC B0 ;  /* 0x0000000000007941 */ /* 0x000fea0003800000 */
.L_x_14490:
        /* <DEDUP_REMOVED lines=18> */
.L_x_14502:
[----:B------:R-:W-:Y:S02]  /*aa40*/  MOV R185, R172 ;  /* 0x000000ac00b97202 */ /* 0x000fe40000000f00 */
.L_x_14503:
[----:B------:R-:W-:Y:S05]  /*aa50*/  BSYNC B1 ;  /* 0x0000000000017941 */ /* 0x000fea0003800000 */
.L_x_14501:
        /* <DEDUP_REMOVED lines=16> */
.L_x_14507:
[----:B------:R-:W-:Y:S05]  /*ab60*/  BSYNC B2 ;  /* 0x0000000000027941 */ /* 0x000fea0003800000 */
.L_x_14506:
        /* <DEDUP_REMOVED lines=42> */
[----:B------:R-:W-:Y:S01]  /*ae10*/  LOP3.LUT R163, R139, R142, R161, 0x96, !PT ;  /* 0x0000008e8ba37212 */ /* 0x000fe200078e96a1 */
[----:B------:R-:W-:-:S04]  /*ae20*/  IMAD.MOV.U32 R170, RZ, RZ, R138 ;  /* 0x000000ffffaa7224 */ /* 0x000fc800078e008a */
.L_x_14505:
[----:B------:R-:W-:Y:S05]  /*ae30*/  BSYNC B1 ;  /* 0x0000000000017941 */ /* 0x000fea0003800000 */
.L_x_14504:
        /* <DEDUP_REMOVED lines=11> */
.L_x_14500:
[----:B------:R-:W-:Y:S05]  /*aef0*/  BSYNC B0 ;  /* 0x0000000000007941 */ /* 0x000fea0003800000 */
.L_x_14499:
        /* <DEDUP_REMOVED lines=18> */
.L_x_14511:
[----:B------:R-:W-:Y:S02]  /*b020*/  MOV R185, R172 ;  /* 0x000000ac00b97202 */ /* 0x000fe40000000f00 */
.L_x_14512:
[----:B------:R-:W-:Y:S05]  /*b030*/  BSYNC B1 ;  /* 0x0000000000017941 */ /* 0x000fea0003800000 */
.L_x_14510:
        /* <DEDUP_REMOVED lines=16> */
.L_x_14516:
[----:B------:R-:W-:Y:S05]  /*b140*/  BSYNC B2 ;  /* 0x0000000000027941 */ /* 0x000fea0003800000 */
.L_x_14515:
        /* <DEDUP_REMOVED lines=44> */
.L_x_14514:
[----:B------:R-:W-:Y:S05]  /*b410*/  BSYNC B1 ;  /* 0x0000000000017941 */ /* 0x000fea0003800000 */
.L_x_14513:
        /* <DEDUP_REMOVED lines=11> */
.L_x_14509:
[----:B------:R-:W-:Y:S05]  /*b4d0*/  BSYNC B0 ;  /* 0x0000000000007941 */ /* 0x000fea0003800000 */
.L_x_14508:
        /* <DEDUP_REMOVED lines=18> */
.L_x_14520:
[----:B------:R-:W-:Y:S02]  /*b600*/  MOV R185, R172 ;  /* 0x000000ac00b97202 */ /* 0x000fe40000000f00 */
.L_x_14521:
[----:B------:R-:W-:Y:S05]  /*b610*/  BSYNC B1 ;  /* 0x0000000000017941 */ /* 0x000fea0003800000 */
.L_x_14519:
        /* <DEDUP_REMOVED lines=16> */
.L_x_14525:
[----:B------:R-:W-:Y:S05]  /*b720*/  BSYNC B2 ;  /* 0x0000000000027941 */ /* 0x000fea0003800000 */
.L_x_14524:
        /* <DEDUP_REMOVED lines=44> */
.L_x_14523:
[----:B------:R-:W-:Y:S05]  /*b9f0*/  BSYNC B1 ;  /* 0x0000000000017941 */ /* 0x000fea0003800000 */
.L_x_14522:
        /* <DEDUP_REMOVED lines=11> */
.L_x_14518:
[----:B------:R-:W-:Y:S05]  /*bab0*/  BSYNC B0 ;  /* 0x0000000000007941 */ /* 0x000fea0003800000 */
.L_x_14517:
        /* <DEDUP_REMOVED lines=18> */
.L_x_14529:
[----:B------:R-:W-:Y:S02]  /*bbe0*/  MOV R185, R172 ;  /* 0x000000ac00b97202 */ /* 0x000fe40000000f00 */
.L_x_14530:
[----:B------:R-:W-:Y:S05]  /*bbf0*/  BSYNC B1 ;  /* 0x0000000000017941 */ /* 0x000fea0003800000 */
.L_x_14528:
        /* <DEDUP_REMOVED lines=16> */
.L_x_14534:
[----:B------:R-:W-:Y:S05]  /*bd00*/  BSYNC B2 ;  /* 0x0000000000027941 */ /* 0x000fea0003800000 */
.L_x_14533:
        /* <DEDUP_REMOVED lines=44> */
.L_x_14532:
[----:B------:R-:W-:Y:S05]  /*bfd0*/  BSYNC B1 ;  /* 0x0000000000017941 */ /* 0x000fea0003800000 */
.L_x_14531:
        /* <DEDUP_REMOVED lines=11> */
.L_x_14527:
[----:B------:R-:W-:Y:S05]  /*c090*/  BSYNC B0 ;  /* 0x0000000000007941 */ /* 0x000fea0003800000 */
.L_x_14526:
        /* <DEDUP_REMOVED lines=18> */
.L_x_14538:
[----:B------:R-:W-:Y:S02]  /*c1c0*/  MOV R185, R172 ;  /* 0x000000ac00b97202 */ /* 0x000fe40000000f00 */
.L_x_14539:
[----:B------:R-:W-:Y:S05]  /*c1d0*/  BSYNC B1 ;  /* 0x0000000000017941 */ /* 0x000fea0003800000 */
.L_x_14537:
        /* <DEDUP_REMOVED lines=16> */
.L_x_14543:
[----:B------:R-:W-:Y:S05]  /*c2e0*/  BSYNC B2 ;  /* 0x0000000000027941 */ /* 0x000fea0003800000 */
.L_x_14542:
        /* <DEDUP_REMOVED lines=44> */
.L_x_14541:
[----:B------:R-:W-:Y:S05]  /*c5b0*/  BSYNC B1 ;  /* 0x0000000000017941 */ /* 0x000fea0003800000 */
.L_x_14540:
        /* <DEDUP_REMOVED lines=11> */
.L_x_14536:
[----:B------:R-:W-:Y:S05]  /*c670*/  BSYNC B0 ;  /* 0x0000000000007941 */ /* 0x000fea0003800000 */
.L_x_14535:
        /* <DEDUP_REMOVED lines=18> */
.L_x_14547:
[----:B------:R-:W-:Y:S02]  /*c7a0*/  MOV R194, R172 ;  /* 0x000000ac00c27202 */ /* 0x000fe40000000f00 */
.L_x_14548:
[----:B------:R-:W-:Y:S05]  /*c7b0*/  BSYNC B1 ;  /* 0x0000000000017941 */ /* 0x000fea0003800000 */
.L_x_14546:
        /* <DEDUP_REMOVED lines=16> */
.L_x_14552:
[----:B------:R-:W-:Y:S05]  /*c8c0*/  BSYNC B2 ;  /* 0x0000000000027941 */ /* 0x000fea0003800000 */
.L_x_14551:
        /* <DEDUP_REMOVED lines=44> */
.L_x_14550:
[----:B------:R-:W-:Y:S05]  /*cb90*/  BSYNC B1 ;  /* 0x0000000000017941 */ /* 0x000fea0003800000 */
.L_x_14549:
        /* <DEDUP_REMOVED lines=11> */
.L_x_14545:
[----:B------:R-:W-:Y:S05]  /*cc50*/  BSYNC B0 ;  /* 0x0000000000007941 */ /* 0x000fea0003800000 */
.L_x_14544:
[----:B------:R-:W-:Y:S01]  /*cc60*/  FADD.FTZ R186, RZ, R112 ;  /* 0x00000070ffba7221 */ /* 0x000fe20000010000 */
[----:B------:R-:W-:Y:S01]  /*cc70*/  BSSY B0, `(.L_x_14553) ;  /* 0x000003c000007945 */ /* 0x000fe20003800000 */
[----:B------:R-:W-:Y:S02]  /*cc80*/  LOP3.LUT P1, RZ, R168, 0xff, RZ, 0xc0, !PT ;  /* 0x000000ffa8ff7812 */ /* 0x000fe4000782c0ff */
        /* <DEDUP_REMOVED lines=25> */
[----:B------:R-:W-:Y:S02]  /*ce20*/  FADD.FTZ R187, R188, R137 ;  /* 0x00000089bcbb7221 */ /* 0x000fe40000010000 */
[----:B------:R-:W-:-:S04]  /*ce30*/  IMAD.WIDE.U32 R188, R184, R183, c[0x0][0x188] ;  /* 0x00006200b8bc7625 */ /* 0x000fc800078e00b7 */
[----:B------:R-:W-:Y:S01]  /*ce40*/  FADD.FTZ R190, R187, R138 ;  /* 0x0000008abbbe7221 */ /* 0x000fe20000010000 */
[----:B------:R1:W-:Y:S03]  /*ce50*/  STG.E.128 [R188.64], R136 ;  /* 0x00000088bc007986 */ /* 0x0003e6000c101d04 */
[----:B------:R-:W-:Y:S01]  /*ce60*/  FADD.FTZ R183, R190, R139 ;  /* 0x0000008bbeb77221 */ /* 0x000fe20000010000 */
[----:B------:R1:W-:Y:S01]  /*ce70*/  STG.E.128 [R188.64+0x10], R140 ;  /* 0x0000108cbc007986 */ /* 0x0003e2000c101d04 */
[----:B0-----:R-:W-:Y:S02]  /*ce80*/  SHF.R.U32.HI R184, RZ, 0x5, R186 ;  /* 0x00000005ffb87819 */ /* 0x001fe400000116ba */
[----:B------:R-:W-:Y:S01]  /*ce90*/  FADD.FTZ R190, R183, R140 ;  /* 0x0000008cb7be7221 */ /* 0x000fe20000010000 */
[----:B------:R-:W-:Y:S02]  /*cea0*/  LOP3.LUT P0, RZ, R186, 0x1f, RZ, 0xc0, !PT ;  /* 0x0000001fbaff7812 */ /* 0x000fe4000780c0ff */
[----:B------:R-:W-:Y:S01]  /*ceb0*/  LOP3.LUT R184, R184, 0x7fffffc, RZ, 0xc0, !PT ;  /* 0x07fffffcb8b87812 */ /* 0x000fe200078ec0ff */
[----:B------:R-:W-:-:S04]  /*cec0*/  FADD.FTZ R183, R190, R141 ;  /* 0x0000008dbeb77221 */ /* 0x000fc80000010000 */
[----:B------:R-:W-:Y:S01]  /*ced0*/  FADD.FTZ R194, R183, R142 ;  /* 0x0000008eb7c27221 */ /* 0x000fe20000010000 */
[----:B------:R-:W-:Y:S05]  /*cee0*/  @!P2 BRA `(.L_x_14554) ;  /* 0x000001400000a947 */ /* 0x000fea0003800000 */
[----:B------:R-:W-:Y:S01]  /*cef0*/  IMAD.U32 R187, R178, 0x10000, RZ ;  /* 0x00010000b2bb7824 */ /* 0x000fe200078e00ff */
[----:B------:R-:W-:Y:S02]  /*cf00*/  LOP3.LUT R183, R179, 0xffff, RZ, 0xc0, !PT ;  /* 0x0000ffffb3b77812 */ /* 0x000fe400078ec0ff */
[----:B------:R-:W-:Y:S02]  /*cf10*/  PRMT R190, R177, 0x7104, RZ ;  /* 0x00007104b1be7816 */ /* 0x000fe400000000ff */
[----:B-1----:R-:W-:Y:S02]  /*cf20*/  LOP3.LUT R188, R187, 0xff0000, RZ, 0xc0, !PT ;  /* 0x00ff0000bbbc7812 */ /* 0x002fe400078ec0ff */
        /* <DEDUP_REMOVED lines=16> */
.L_x_14554:
[----:B------:R-:W-:Y:S05]  /*d030*/  BSYNC B0 ;  /* 0x0000000000007941 */ /* 0x000fea0003800000 */
.L_x_14553:
[----:B------:R-:W-:Y:S01]  /*d040*/  @!P1 IADD3 R184, R184, 0x4, RZ ;  /* 0x00000004b8b89810 */ /* 0x000fe20007ffe0ff */
[----:B------:R-:W-:Y:S01]  /*d050*/  FADD.FTZ R187, R194, R143 ;  /* 0x0000008fc2bb7221 */ /* 0x000fe20000010000 */
[----:B------:R-:W-:Y:S05]  /*d060*/  BRA.DIV ~URZ, `(.L_x_14555) ;  /* 0x000012427f007947 */ /* 0x000fea000b800000 */
[----:B0-----:R0:W2:Y:S02]  /*d070*/  SHFL.BFLY PT, R182, R187, 0x1, 0x1f ;  /* 0x0c201f00bbb67f89 */ /* 0x0010a400000e0000 */
.L_x_14561:
[----:B0-2---:R-:W-:Y:S01]  /*d080*/  FADD.FTZ R187, R187, R182 ;  /* 0x000000b6bbbb7221 */ /* 0x005fe20000010000 */
[----:B------:R-:W-:Y:S05]  /*d090*/  BRA.DIV ~URZ, `(.L_x_14556) ;  /* 0x000012827f007947 */ /* 0x000fea000b800000 */
[----:B------:R-:W0:Y:S02]  /*d0a0*/  SHFL.BFLY PT, R182, R187, 0x2, 0x1f ;  /* 0x0c401f00bbb67f89 */ /* 0x000e2400000e0000 */
[----:B0-----:R-:W-:-:S05]  /*d0b0*/  FADD.FTZ R183, R187, R182 ;  /* 0x000000b6bbb77221 */ /* 0x001fca0000010000 */
[----:B------:R-:W0:Y:S02]  /*d0c0*/  SHFL.BFLY PT, R182, R183, 0x4, 0x1f ;  /* 0x0c801f00b7b67f89 */ /* 0x000e2400000e0000 */
[----:B0-----:R-:W-:-:S05]  /*d0d0*/  FADD.FTZ R187, R183, R182 ;  /* 0x000000b6b7bb7221 */ /* 0x001fca0000010000 */
[----:B------:R-:W0:Y:S02]  /*d0e0*/  SHFL.BFLY PT, R182, R187, 0x8, 0x1f ;  /* 0x0d001f00bbb67f89 */ /* 0x000e2400000e0000 */
[----:B01----:R-:W-:-:S05]  /*d0f0*/  FADD.FTZ R188, R187, R182 ;  /* 0x000000b6bbbc7221 */ /* 0x003fca0000010000 */
        /* <DEDUP_REMOVED lines=76> */
.L_x_14562:
        /* <DEDUP_REMOVED lines=17> */
[----:B------:R-:W0:Y:S04]  /*d6d0*/  SHFL.DOWN PT, R189, R184, 0x2, 0x1f ;  /* 0x08401f00b8bd7f89 */ /* 0x000e2800000e0000 */
[----:B------:R1:W2:Y:S01]  /*d6e0*/  @!P0 LDS.64 R182, [R187.X8] ;  /* 0x00000000bbb68984 */ /* 0x0002a20000008a00 */
[----:B0-----:R-:W-:Y:S02]  /*d6f0*/  IMAD.IADD R188, R189, 0x1, R184 ;  /* 0x00000001bdbc7824 */ /* 0x001fe400078e02b8 */
        /* <DEDUP_REMOVED lines=9> */
[----:B--2---:R-:W-:-:S02]  /*d790*/  FMUL.FTZ R193, R191, R194 ;  /* 0x000000c2bfc17220 */ /* 0x004fc40000410000 */
[----:B------:R-:W-:Y:S02]  /*d7a0*/  FADD.FTZ R191, -R191, R182 ;  /* 0x000000b6bfbf7221 */ /* 0x000fe40000010100 */
[----:B------:R-:W-:Y:S02]  /*d7b0*/  FFMA.FTZ R196, R192, R182, R193 ;  /* 0x000000b6c0c47223 */ /* 0x000fe400000100c1 */
[----:B------:R-:W-:Y:S02]  /*d7c0*/  FMUL.FTZ R191, R191, R191 ;  /* 0x000000bfbfbf7220 */ /* 0x000fe40000410000 */
[----:B-1----:R-:W-:Y:S02]  /*d7d0*/  FMUL.FTZ R193, R187, R196 ;  /* 0x000000c4bbc17220 */ /* 0x002fe40000410000 */
[----:B------:R-:W-:Y:S02]  /*d7e0*/  FMUL.FTZ R191, R191, R192 ;  /* 0x000000c0bfbf7220 */ /* 0x000fe40000410000 */
[----:B0-----:R-:W-:Y:S01]  /*d7f0*/  FADD.FTZ R186, R186, R183 ;  /* 0x000000b7baba7221 */ /* 0x001fe20000010000 */
[----:B------:R-:W0:Y:S01]  /*d800*/  SHFL.DOWN PT, R182, R193, 0x1, 0x1f ;  /* 0x08201f00c1b67f89 */ /* 0x000e2200000e0000 */
[----:B------:R-:W-:-:S04]  /*d810*/  FMUL.FTZ R191, R191, R194 ;  /* 0x000000c2bfbf7220 */ /* 0x000fc80000410000 */
[----:B------:R-:W-:Y:S02]  /*d820*/  FFMA.FTZ R186, R187, R191, R186 ;  /* 0x000000bfbbba7223 */ /* 0x000fe400000100ba */
[----:B---3--:R1:W2:Y:S03]  /*d830*/  MUFU.RCP R187, R184 ;  /* 0x000000b800bb7308 */ /* 0x0082a60000001000 */
[----:B------:R-:W3:Y:S01]  /*d840*/  SHFL.DOWN PT, R183, R186, 0x1, 0x1f ;  /* 0x08201f00bab77f89 */ /* 0x000ee200000e0000 */
[----:B-1----:R-:W-:Y:S02]  /*d850*/  IMAD.MOV.U32 R184, RZ, RZ, c[0x0][0x1e0] ;  /* 0x00007800ffb87624 */ /* 0x002fe400078e00ff */
[----:B0-----:R-:W-:Y:S02]  /*d860*/  FADD.FTZ R188, R193, -R182 ;  /* 0x800000b6c1bc7221 */ /* 0x001fe40000010000 */
[----:B------:R-:W-:-:S02]  /*d870*/  FMUL.FTZ R182, R182, R195 ;  /* 0x000000c3b6b67220 */ /* 0x000fc40000410000 */
[----:B------:R-:W-:Y:S02]  /*d880*/  FMUL.FTZ R189, R188, R188 ;  /* 0x000000bcbcbd7220 */ /* 0x000fe40000410000 */
[C---:B------:R-:W-:Y:S02]  /*d890*/  FFMA.FTZ R182, R190.reuse, R193, R182 ;  /* 0x000000c1beb67223 */ /* 0x040fe400000100b6 */
[----:B------:R-:W-:Y:S02]  /*d8a0*/  FMUL.FTZ R189, R190, R189 ;  /* 0x000000bdbebd7220 */ /* 0x000fe40000410000 */
[----:B--2---:R-:W-:Y:S02]  /*d8b0*/  FMUL.FTZ R188, R187, R182 ;  /* 0x000000b6bbbc7220 */ /* 0x004fe40000410000 */
[----:B---3--:R-:W-:Y:S02]  /*d8c0*/  FADD.FTZ R182, R186, R183 ;  /* 0x000000b7bab67221 */ /* 0x008fe40000010000 */
[----:B------:R-:W-:Y:S01]  /*d8d0*/  FMUL.FTZ R189, R189, R195 ;  /* 0x000000c3bdbd7220 */ /* 0x000fe20000410000 */
[----:B------:R-:W0:Y:S03]  /*d8e0*/  SHFL.IDX PT, R191, R188, RZ, 0x1f ;  /* 0x00001fffbcbf7589 */ /* 0x000e2600000e0000 */
[----:B------:R-:W-:Y:S01]  /*d8f0*/  FFMA.FTZ R189, R187, R189, R182 ;  /* 0x000000bdbbbd7223 */ /* 0x000fe200000100b6 */
[----:B------:R-:W-:-:S04]  /*d900*/  SHF.R.U32.HI R182, RZ, 0x5, R197 ;  /* 0x00000005ffb67819 */ /* 0x000fc800000116c5 */
[----:B------:R-:W-:Y:S01]  /*d910*/  LOP3.LUT R186, R182, 0x3, RZ, 0xc0, !PT ;  /* 0x00000003b6ba7812 */ /* 0x000fe200078ec0ff */
[----:B------:R-:W1:Y:S03]  /*d920*/  SHFL.IDX PT, R189, R189, RZ, 0x1f ;  /* 0x00001fffbdbd7589 */ /* 0x000e6600000e0000 */
[----:B------:R-:W-:Y:S01]  /*d930*/  LOP3.LUT P0, RZ, R186, 0x1f, R197, 0xf8, !PT ;  /* 0x0000001fbaff7812 */ /* 0x000fe2000780f8c5 */
[----:B0-----:R-:W-:-:S12]  /*d940*/  FMUL.FTZ R182, R191, R191 ;  /* 0x000000bfbfb67220 */ /* 0x001fd80000410000 */
[C---:B------:R-:W-:Y:S02]  /*d950*/  @!P0 LEA R186, P2, R144.reuse, c[0x0][0x1a0], 0x2 ;  /* 0x0000680090ba8a11 */ /* 0x040fe400078410ff */
[----:B------:R-:W-:Y:S02]  /*d960*/  @!P0 LEA R188, P3, R144, c[0x0][0x1a8], 0x2 ;  /* 0x00006a0090bc8a11 */ /* 0x000fe400078610ff */
[----:B------:R-:W-:Y:S02]  /*d970*/  FSEL R183, R182, RZ, P1 ;  /* 0x000000ffb6b77208 */ /* 0x000fe40000800000 */
[C-C-:B------:R-:W-:Y:S01]  /*d980*/  @!P0 LEA.HI.X R187, R144.reuse, c[0x0][0x1a4], R181.reuse, 0x2, P2 ;  /* 0x0000690090bb8a11 */ /* 0x140fe200010f14b5 */
[----:B-1----:R-:W-:Y:S01]  /*d990*/  FFMA.FTZ R182, R189, R184, c[0x0][0x228] ;  /* 0x00008a00bdb67623 */ /* 0x002fe200000100b8 */
[----:B------:R-:W-:-:S03]  /*d9a0*/  @!P0 LEA.HI.X R189, R144, c[0x0][0x1ac], R181, 0x2, P3 ;  /* 0x00006b0090bd8a11 */ /* 0x000fc600018f14b5 */
[----:B------:R0:W-:Y:S01]  /*d9b0*/  @!P0 STG.E [R186.64], R191 ;  /* 0x000000bfba008986 */ /* 0x0001e2000c101904 */
[----:B------:R-:W-:-:S06]  /*d9c0*/  FADD.FTZ R182, R182, R183 ;  /* 0x000000b7b6b67221 */ /* 0x000fcc0000010000 */
[----:B------:R-:W1:Y:S02]  /*d9d0*/  MUFU.RSQ R182, R182 ;  /* 0x000000b600b67308 */ /* 0x000e640000001400 */
[----:B-1----:R0:W-:Y:S01]  /*d9e0*/  @!P0 STG.E [R188.64], R182 ;  /* 0x000000b6bc008986 */ /* 0x0021e2000c101904 */
[----:B------:R-:W-:-:S13]  /*d9f0*/  ISETP.GE.AND P0, PT, R180, 0x1, PT ;  /* 0x00000001b400780c */ /* 0x000fda0003f06270 */
[----:B------:R-:W-:Y:S05]  /*da00*/  @!P0 BRA `(.L_x_14558) ;  /* 0x0000082000008947 */ /* 0x000fea0003800000 */
[----:B0-----:R-:W-:Y:S02]  /*da10*/  FSEL R181, R191, RZ, !P1 ;  /* 0x000000ffbfb57208 */ /* 0x001fe40004800000 */
[----:B------:R-:W-:-:S03]  /*da20*/  IADD3 R180, R180, -0x1, RZ ;  /* 0xffffffffb4b47810 */ /* 0x000fc60007ffe0ff */
[C---:B------:R-:W-:Y:S02]  /*da30*/  FADD.FTZ R113, -R181.reuse, R113 ;  /* 0x00000071b5717221 */ /* 0x040fe40000010100 */
[----:B------:R-:W-:Y:S02]  /*da40*/  IMAD R180, R180, c[0x0][0x168], RZ ;  /* 0x00005a00b4b47a24 */ /* 0x000fe400078e02ff */
[C---:B------:R-:W-:Y:S02]  /*da50*/  FADD.FTZ R187, -R181.reuse, R114 ;  /* 0x00000072b5bb7221 */ /* 0x040fe40000010100 */
[C---:B------:R-:W-:Y:S02]  /*da60*/  FADD.FTZ R115, -R181.reuse, R115 ;  /* 0x00000073b5737221 */ /* 0x040fe40000010100 */
[C---:B------:R-:W-:Y:S02]  /*da70*/  FADD.FTZ R129, -R181.reuse, R129 ;  /* 0x00000081b5817221 */ /* 0x040fe40000010100 */
[----:B------:R-:W-:Y:S01]  /*da80*/  FMUL.FTZ R114, R182, R113 ;  /* 0x00000071b6727220 */ /* 0x000fe20000410000 */
[----:B------:R-:W-:Y:S01]  /*da90*/  SHF.R.S32.HI R113, RZ, 0x1f, R180 ;  /* 0x0000001fff717819 */ /* 0x000fe200000114b4 */
[----:B------:R-:W-:-:S02]  /*daa0*/  FADD.FTZ R189, -R181, R116 ;  /* 0x00000074b5bd7221 */ /* 0x000fc40000010100 */
[C---:B------:R-:W-:Y:S02]  /*dab0*/  FADD.FTZ R183, -R181.reuse, R112 ;  /* 0x00000070b5b77221 */ /* 0x040fe40000010100 */
[C---:B------:R-:W-:Y:S02]  /*dac0*/  FMUL.FTZ R187, R182.reuse, R187 ;  /* 0x000000bbb6bb7220 */ /* 0x040fe40000410000 */
[----:B------:R-:W-:Y:S02]  /*dad0*/  FMUL.FTZ R116, R182, R115 ;  /* 0x00000073b6747220 */ /* 0x000fe40000410000 */
[C---:B------:R-:W-:Y:S02]  /*dae0*/  FADD.FTZ R203, -R181.reuse, R130 ;  /* 0x00000082b5cb7221 */ /* 0x040fe40000010100 */
[C---:B------:R-:W-:Y:S02]  /*daf0*/  FADD.FTZ R193, -R181.reuse, R120 ;  /* 0x00000078b5c17221 */ /* 0x040fe40000010100 */
[----:B------:R-:W-:-:S02]  /*db00*/  FADD.FTZ R121, -R181, R121 ;  /* 0x00000079b5797221 */ /* 0x000fc40000010100 */
[C---:B------:R-:W-:Y:S01]  /*db10*/  FMUL.FTZ R130, R182.reuse, R129 ;  /* 0x00000081b6827220 */ /* 0x040fe20000410000 */
[----:B------:R-:W-:Y:S01]  /*db20*/  LEA.HI R129, R113, R180, RZ, 0x3 ;  /* 0x000000b471817211 */ /* 0x000fe200078f18ff */
[----:B------:R-:W-:Y:S02]  /*db30*/  FADD.FTZ R117, -R181, R117 ;  /* 0x00000075b5757221 */ /* 0x000fe40000010100 */
[----:B------:R-:W-:Y:S01]  /*db40*/  FMUL.FTZ R183, R182, R183 ;  /* 0x000000b7b6b77220 */ /* 0x000fe20000410000 */
[----:B------:R-:W-:Y:S01]  /*db50*/  LEA.HI.SX32 R129, R129, R0, 0x1d ;  /* 0x0000000081817211 */ /* 0x000fe200078feaff */
[----:B------:R-:W-:Y:S02]  /*db60*/  FFMA.FTZ R113, R66, R187, R98 ;  /* 0x000000bb42717223 */ /* 0x000fe40000010062 */
[----:B------:R-:W-:Y:S02]  /*db70*/  FFMA.FTZ R116, R67, R116, R99 ;  /* 0x0000007443747223 */ /* 0x000fe40000010063 */
[----:B------:R-:W-:-:S02]  /*db80*/  FADD.FTZ R195, -R181, R122 ;  /* 0x0000007ab5c37221 */ /* 0x000fc40000010100 */
[C---:B------:R-:W-:Y:S01]  /*db90*/  FADD.FTZ R125, -R181.reuse, R125 ;  /* 0x0000007db57d7221 */ /* 0x040fe20000010100 */
[----:B------:R-:W-:Y:S01]  /*dba0*/  F2FP.BF16.PACK_AB R113, R116, R113 ;  /* 0x000000717471723e */ /* 0x000fe200000010ff */
[C---:B------:R-:W-:Y:S02]  /*dbb0*/  FADD.FTZ R191, -R181.reuse, R118 ;  /* 0x00000076b5bf7221 */ /* 0x040fe40000010100 */
[C---:B------:R-:W-:Y:S02]  /*dbc0*/  FADD.FTZ R123, -R181.reuse, R123 ;  /* 0x0000007bb57b7221 */ /* 0x040fe40000010100 */
[C---:B------:R-:W-:Y:S02]  /*dbd0*/  FADD.FTZ R205, -R181.reuse, R132 ;  /* 0x00000084b5cd7221 */ /* 0x040fe40000010100 */
[C---:B------:R-:W-:Y:S02]  /*dbe0*/  FADD.FTZ R133, -R181.reuse, R133 ;  /* 0x00000085b5857221 */ /* 0x040fe40000010100 */
[----:B------:R-:W-:-:S02]  /*dbf0*/  FADD.FTZ R213, -R181, R140 ;  /* 0x0000008cb5d57221 */ /* 0x000fc40000010100 */
[C---:B------:R-:W-:Y:S02]  /*dc00*/  FADD.FTZ R141, -R181.reuse, R141 ;  /* 0x0000008db58d7221 */ /* 0x040fe40000010100 */
[C---:B------:R-:W-:Y:S02]  /*dc10*/  FMUL.FTZ R193, R182.reuse, R193 ;  /* 0x000000c1b6c17220 */ /* 0x040fe40000410000 */
[C---:B------:R-:W-:Y:S02]  /*dc20*/  FMUL.FTZ R122, R182.reuse, R121 ;  /* 0x00000079b67a7220 */ /* 0x040fe40000410000 */
[----:B------:R-:W-:Y:S02]  /*dc30*/  FMUL.FTZ R118, R182, R117 ;  /* 0x00000075b6767220 */ /* 0x000fe40000410000 */
        /* <DEDUP_REMOVED lines=9> */
[C---:B------:R-:W-:Y:S02]  /*dcd0*/  FMUL.FTZ R126, R182.reuse, R125 ;  /* 0x0000007db67e7220 */ /* 0x040fe40000410000 */
[C---:B------:R-:W-:Y:S02]  /*dce0*/  FMUL.FTZ R195, R182.reuse, R195 ;  /* 0x000000c3b6c37220 */ /* 0x040fe40000410000 */
[C---:B------:R-:W-:Y:S02]  /*dcf0*/  FMUL.FTZ R124, R182.reuse, R123 ;  /* 0x0000007bb67c7220 */ /* 0x040fe40000410000 */
[C---:B------:R-:W-:Y:S02]  /*dd00*/  FMUL.FTZ R205, R182.reuse, R205 ;  /* 0x000000cdb6cd7220 */ /* 0x040fe40000410000 */
[C---:B------:R-:W-:Y:S02]  /*dd10*/  FMUL.FTZ R134, R182.reuse, R133 ;  /* 0x00000085b6867220 */ /* 0x040fe40000410000 */
[----:B------:R-:W-:-:S02]  /*dd20*/  FMUL.FTZ R213, R182, R213 ;  /* 0x000000d5b6d57220 */ /* 0x000fc40000410000 */
[----:B------:R-:W-:Y:S02]  /*dd30*/  FMUL.FTZ R142, R182, R141 ;  /* 0x0000008db68e7220 */ /* 0x000fe40000410000 */
        /* <DEDUP_REMOVED lines=13> */
[C---:B------:R-:W-:Y:S02]  /*de10*/  FADD.FTZ R211, -R181.reuse, R138 ;  /* 0x0000008ab5d37221 */ /* 0x040fe40000010100 */
[----:B------:R-:W-:Y:S02]  /*de20*/  FADD.FTZ R139, -R181, R139 ;  /* 0x0000008bb58b7221 */ /* 0x000fe40000010100 */
[----:B------:R-:W-:Y:S02]  /*de30*/  FMUL.FTZ R189, R182, R189 ;  /* 0x000000bdb6bd7220 */ /* 0x000fe40000410000 */
        /* <DEDUP_REMOVED lines=9> */
[----:B------:R-:W-:Y:S02]  /*ded0*/  FADD.FTZ R143, -R181, R143 ;  /* 0x0000008fb58f7221 */ /* 0x000fe40000010100 */
        /* <DEDUP_REMOVED lines=10> */
[----:B------:R-:W-:-:S02]  /*df80*/  FMUL.FTZ R197, R182, R197 ;  /* 0x000000c5b6c57220 */ /* 0x000fc40000410000 */
[----:B------:R-:W-:Y:S01]  /*df90*/  FMUL.FTZ R201, R182, R201 ;  /* 0x000000c9b6c97220 */ /* 0x000fe20000410000 */
[----:B------:R-:W-:Y:S01]  /*dfa0*/  F2FP.BF16.PACK_AB R121, R132, R121 ;  /* 0x000000798479723e */ /* 0x000fe200000010ff */
[C---:B------:R-:W-:Y:S01]  /*dfb0*/  FMUL.FTZ R207, R182.reuse, R207 ;  /* 0x000000cfb6cf7220 */ /* 0x040fe20000410000 */
[----:B------:R-:W-:Y:S01]  /*dfc0*/  IADD3 R132, R129, 0x100, RZ ;  /* 0x0000010081847810 */ /* 0x000fe20007ffe0ff */
[C---:B------:R-:W-:Y:S02]  /*dfd0*/  FMUL.FTZ R136, R182.reuse, R135 ;  /* 0x00000087b6887220 */ /* 0x040fe40000410000 */
[C---:B------:R-:W-:Y:S02]  /*dfe0*/  FMUL.FTZ R211, R182.reuse, R211 ;  /* 0x000000d3b6d37220 */ /* 0x040fe40000410000 */
[C---:B------:R-:W-:Y:S02]  /*dff0*/  FMUL.FTZ R140, R182.reuse, R139 ;  /* 0x0000008bb68c7220 */ /* 0x040fe40000410000 */
[----:B------:R-:W-:-:S02]  /*e000*/  FMUL.FTZ R215, R182, R215 ;  /* 0x000000d7b6d77220 */ /* 0x000fc40000410000 */
[----:B------:R-:W-:Y:S02]  /*e010*/  FFMA.FTZ R114, R60, R189, R92 ;  /* 0x000000bd3c727223 */ /* 0x000fe4000001005c */
[----:B------:R-:W-:Y:S02]  /*e020*/  FFMA.FTZ R119, R61, R118, R93 ;  /* 0x000000763d777223 */ /* 0x000fe4000001005d */
[----:B------:R-:W-:Y:S02]  /*e030*/  FMUL.FTZ R182, R182, R143 ;  /* 0x0000008fb6b67220 */ /* 0x000fe40000410000 */
[----:B------:R-:W-:Y:S01]  /*e040*/  FFMA.FTZ R199, R54, R199, R86 ;  /* 0x000000c736c77223 */ /* 0x000fe20000010056 */
[----:B------:R-:W-:Y:S01]  /*e050*/  F2FP.BF16.PACK_AB R114, R119, R114 ;  /* 0x000000727772723e */ /* 0x000fe200000010ff */
[----:B------:R-:W-:Y:S02]  /*e060*/  FFMA.FTZ R128, R55, R128, R87 ;  /* 0x0000008037807223 */ /* 0x000fe40000010057 */
[----:B------:R-:W-:Y:S01]  /*e070*/  FFMA.FTZ R125, R49, R130, R81 ;  /* 0x00000082317d7223 */ /* 0x000fe20000010051 */
[----:B------:R-:W-:Y:S01]  /*e080*/  IADD3 R130, R129, 0x80, RZ ;  /* 0x0000008081827810 */ /* 0x000fe20007ffe0ff */
[----:B------:R-:W-:Y:S01]  /*e090*/  FFMA.FTZ R124, R40, R209, R72 ;  /* 0x000000d1287c7223 */ /* 0x000fe20000010048 */
[----:B------:R-:W-:Y:S01]  /*e0a0*/  F2FP.BF16.PACK_AB R119, R128, R199 ;  /* 0x000000c78077723e */ /* 0x000fe200000010ff */
[----:B------:R-:W-:-:S02]  /*e0b0*/  FFMA.FTZ R131, R41, R138, R73 ;  /* 0x0000008a29837223 */ /* 0x000fc40000010049 */
[----:B------:R-:W-:Y:S02]  /*e0c0*/  FFMA.FTZ R118, R52, R197, R84 ;  /* 0x000000c534767223 */ /* 0x000fe40000010054 */
[----:B------:R-:W-:Y:S01]  /*e0d0*/  IMAD.MOV.U32 R135, RZ, RZ, 0x10 ;  /* 0x00000010ff877424 */ /* 0x000fe200078e00ff */
[----:B------:R-:W-:Y:S01]  /*e0e0*/  F2FP.BF16.PACK_AB R124, R131, R124 ;  /* 0x0000007c837c723e */ /* 0x000fe200000010ff */
        /* <DEDUP_REMOVED lines=20> */
.L_x_14558:
[----:B0-----:R-:W-:Y:S05]  /*e230*/  BSYNC B0 ;  /* 0x0000000000007941 */ /* 0x001fea0003800000 */
.L_x_14557:
[----:B------:R-:W-:Y:S02]  /*e240*/  IADD3 R144, R144, c[0x0][0x160], RZ ;  /* 0x0000580090907a10 */ /* 0x000fe40007ffe0ff */
[----:B------:R-:W-:-:S02]  /*e250*/  LOP3.LUT P1, RZ, R168, 0xff, RZ, 0xc0, !PT ;  /* 0x000000ffa8ff7812 */ /* 0x000fc4000782c0ff */
[----:B------:R-:W-:Y:S02]  /*e260*/  ISETP.GE.AND P0, PT, R144, c[0x0][0x164], PT ;  /* 0x0000590090007a0c */ /* 0x000fe40003f06270 */
[----:B------:R-:W-:-:S11]  /*e270*/  SEL R168, RZ, 0x1, P1 ;  /* 0x00000001ffa87807 */ /* 0x000fd60000800000 */
[----:B------:R-:W-:Y:S01]  /*e280*/  @P0 CALL.REL.NOINC `(.L_x_14559) ;  /* 0x0000001000000944 */ /* 0x000fe20003c00000 */
[----:B------:R-:W-:Y:S05]  /*e290*/  BRA `(.L_x_14560) ;  /* 0xffff261000007947 */ /* 0x000fea000383ffff */
.L_x_14559:
[----:B------:R-:W-:Y:S05]  /*e2a0*/  EXIT ;  /* 0x000000000000794d */ /* 0x000fea0003800000 */
.L_x_14555:
[----:B------:R-:W-:Y:S01]  /*e2b0*/  MOV R192, 0x1 ;  /* 0x0000000100c07802 */ /* 0x000fe20000000f00 */
[----:B0-----:R-:W-:Y:S01]  /*e2c0*/  IMAD.MOV.U32 R183, RZ, RZ, 0x1f ;  /* 0x0000001fffb77424 */ /* 0x001fe200078e00ff */
[----:B-1----:R-:W-:Y:S01]  /*e2d0*/  MOV R188, 0xe300 ;  /* 0x0000e30000bc7802 */ /* 0x002fe20000000f00 */
[----:B------:R-:W-:Y:S02]  /*e2e0*/  IMAD.MOV.U32 R190, RZ, RZ, -0x1 ;  /* 0xffffffffffbe7424 */ /* 0x000fe400078e00ff */
[----:B------:R-:W-:Y:S05]  /*e2f0*/  CALL.REL.NOINC `($__internal_79_$__cuda_sm70_shflsync_bfly_p) ;  /* 0x0000079000007944 */ /* 0x000fea0003c00000 */
[----:B-1----:R-:W-:Y:S01]  /*e300*/  MOV R182, R192 ;  /* 0x000000c000b67202 */ /* 0x002fe20000000f00 */
[----:B0-----:R-:W-:Y:S05]  /*e310*/  BRA `(.L_x_14561) ;  /* 0xffffed6000007947 */ /* 0x001fea000383ffff */
.L_x_14556:
[----:B------:R-:W-:Y:S01]  /*e320*/  IMAD.MOV.U32 R192, RZ, RZ, 0x2 ;  /* 0x00000002ffc07424 */ /* 0x000fe200078e00ff */
[----:B------:R-:W-:Y:S01]  /*e330*/  MOV R190, 0xffffffff ;  /* 0xffffffff00be7802 */ /* 0x000fe20000000f00 */
[----:B------:R-:W-:Y:S01]  /*e340*/  IMAD.MOV.U32 R183, RZ, RZ, 0x1f ;  /* 0x0000001fffb77424 */ /* 0x000fe200078e00ff */
[----:B-1----:R-:W-:Y:S02]  /*e350*/  MOV R188, 0xe370 ;  /* 0x0000e37000bc7802 */ /* 0x002fe40000000f00 */
[----:B------:R-:W-:Y:S05]  /*e360*/  CALL.REL.NOINC `($__internal_79_$__cuda_sm70_shflsync_bfly_p) ;  /* 0x0000072000007944 */ /* 0x000fea0003c00000 */
[----:B01----:R-:W-:Y:S01]  /*e370*/  FADD.FTZ R187, R187, R192 ;  /* 0x000000c0bbbb7221 */ /* 0x003fe20000010000 */
[----:B------:R-:W-:Y:S01]  /*e380*/  MOV R190, 0xffffffff ;  /* 0xffffffff00be7802 */ /* 0x000fe20000000f00 */
[----:B------:R-:W-:Y:S01]  /*e390*/  IMAD.MOV.U32 R192, RZ, RZ, 0x4 ;  /* 0x00000004ffc07424 */ /* 0x000fe200078e00ff */
[----:B------:R-:W-:Y:S01]  /*e3a0*/  MOV R188, 0xe3d0 ;  /* 0x0000e3d000bc7802 */ /* 0x000fe20000000f00 */
[----:B------:R-:W-:-:S02]  /*e3b0*/  IMAD.MOV.U32 R183, RZ, RZ, 0x1f ;  /* 0x0000001fffb77424 */ /* 0x000fc400078e00ff */
        /* <DEDUP_REMOVED lines=83> */
[----:B------:R-:W-:Y:S05]  /*e8f0*/  CALL.REL.NOINC `($__internal_79_$__cuda_sm70_shflsync_bfly_p) ;  /* 0x0000019000007944 */ /* 0x000fea0003c00000 */
[----:B01----:R-:W-:Y:S01]  /*e900*/  FADD.FTZ R187, R187, R192 ;  /* 0x000000c0bbbb7221 */ /* 0x003fe20000010000 */
[----:B------:R-:W-:Y:S01]  /*e910*/  MOV R190, 0xffffffff ;  /* 0xffffffff00be7802 */ /* 0x000fe20000000f00 */
[----:B------:R-:W-:Y:S01]  /*e920*/  IMAD.MOV.U32 R192, RZ, RZ, 0x2 ;  /* 0x00000002ffc07424 */ /* 0x000fe200078e00ff */
[----:B------:R-:W-:Y:S01]  /*e930*/  MOV R188, 0xe960 ;  /* 0x0000e96000bc7802 */ /* 0x000fe20000000f00 */
[----:B------:R-:W-:Y:S02]  /*e940*/  IMAD.MOV.U32 R183, RZ, RZ, 0x1f ;  /* 0x0000001fffb77424 */ /* 0x000fe400078e00ff */
        /* <DEDUP_REMOVED lines=19> */
[----:B01----:R-:W-:Y:S05]  /*ea80*/  BRA `(.L_x_14562) ;  /* 0xffffeb3000007947 */ /* 0x003fea000383ffff */
        .weak           $__internal_79_$__cuda_sm70_shflsync_bfly_p
        .type           $__internal_79_$__cuda_sm70_shflsync_bfly_p,@function
        .size           $__internal_79_$__cuda_sm70_shflsync_bfly_p,(.L_x_29143 - $__internal_79_$__cuda_sm70_shflsync_bfly_p)
$__internal_79_$__cuda_sm70_shflsync_bfly_p:
[----:B------:R-:W-:Y:S01]  /*ea90*/  IMAD.MOV.U32 R189, RZ, RZ, 0x0 ;  /* 0x00000000ffbd7424 */ /* 0x000fe200078e00ff */
[----:B------:R-:W-:Y:S04]  /*eaa0*/  WARPSYNC R190 ;  /* 0x000000be00007348 */ /* 0x000fe80003800000 */
[----:B------:R0:W1:Y:S01]  /*eab0*/  SHFL.BFLY PT, R192, R187, R192, R183 ;  /* 0x0c0000c0bbc07389 */ /* 0x00006200000e00b7 */
[----:B------:R-:W-:Y:S05]  /*eac0*/  RET.REL.NODEC R188 `(_ZN10layer_norm13ln_fwd_kernelINS_13Kernel_traitsIf13__nv_bfloat16fS2_fjLj4096ELj1ELj1ELj4ELj16ENS_18Kernel_traits_baseILj4096EfS2_fS2_fjLj128EEEEELb1ELb1ELb1ELb1EEEvNS_9FwdParamsE) ;  /* 0xffff1530bc007950 */ /* 0x000fea0003c3ffff */
.L_x_14563:
        /* <DEDUP_REMOVED lines=11> */
.L_x_29143:


//--------------------- .text._ZN10layer_norm13ln_fwd_kernelINS_13Kernel_traitsIf6__halfS2_S2_fjLj4096ELj1ELj1ELj4ELj16ENS_18Kernel_traits_baseILj4096EfS2_S2_S2_fjLj128EEEEELb0ELb0ELb0ELb0EEEvNS_9FwdParamsE --------------------------
	.section	.text._ZN10layer_norm13ln_fwd_kernelINS_13Kernel_traitsIf6__halfS2_S2_fjLj4096ELj1ELj1ELj4ELj16ENS_18Kernel_traits_baseILj4096EfS2_S2_S2_fjLj128EEEEELb0ELb0ELb0ELb0EEEvNS_9FwdParamsE,"ax",@progbits
	.sectioninfo	@"SHI_REGISTERS=128"
	.align	128
        .global         _ZN10layer_norm13ln_fwd_kernelINS_13Kernel_traitsIf6__halfS2_S2_fjLj4096ELj1ELj1ELj4ELj16ENS_18Kernel_traits_baseILj4096EfS2_S2_S2_fjLj128EEEEELb0ELb0ELb0ELb0EEEvNS_9FwdParamsE
        .type           _ZN10layer_norm13ln_fwd_kernelINS_13Kernel_traitsIf6__halfS2_S2_fjLj4096ELj1ELj1ELj4ELj16ENS_18Kernel_traits_baseILj4096EfS2_S2_S2_fjLj128EEEEELb0ELb0ELb0ELb0EEEvNS_9FwdParamsE,@function
        .size           _ZN10layer_norm13ln_fwd_kernelINS_13Kernel_traitsIf6__halfS2_S2_fjLj4096ELj1ELj1ELj4ELj16ENS_18Kernel_traits_baseILj4096EfS2_S2_S2_fjLj128EEEEELb0ELb0ELb0ELb0EEEvNS_9FwdParamsE,(.L_x_29144 - _ZN10layer_norm13ln_fwd_kernelINS_13Kernel_traitsIf6__halfS2_S2_fjLj4096ELj1ELj1ELj4ELj16ENS_18Kernel_traits_baseILj4096EfS2_S2_S2_fjLj128EEEEELb0ELb0ELb0ELb0EEEvNS_9FwdParamsE)
        .other          _ZN10layer_norm13ln_fwd_kernelINS_13Kernel_traitsIf6__halfS2_S2_fjLj4096ELj1ELj1ELj4ELj16ENS_18Kernel_traits_baseILj4096EfS2_S2_S2_fjLj128EEEEELb0ELb0ELb0ELb0EEEvNS_9FwdParamsE,@"STO_CUDA_ENTRY STV_DEFAULT"
_ZN10layer_norm13ln_fwd_kernelINS_13Kernel_traitsIf6__halfS2_S2_fjLj4096ELj1ELj1ELj4ELj16ENS_18Kernel_traits_baseILj4096EfS2_S2_S2_fjLj128EEEEELb0ELb0ELb0ELb0EEEvNS_9FwdParamsE:
.text._ZN10layer_norm13ln_fwd_kernelINS_13Kernel_traitsIf6__halfS2_S2_fjLj4096ELj1ELj1ELj4ELj16ENS_18Kernel_traits_baseILj4096EfS2_S2_S2_fjLj128EEEEELb0ELb0ELb0ELb0EEEvNS_9FwdParamsE:
        /* <DEDUP_REMOVED lines=31> */
.L_x_14565:
[----:B------:R-:W-:Y:S05]  /*01f0*/  BSYNC B0 ;  /* 0x0000000000007941 */ /* 0x000fea0003800000 */
.L_x_14564:
        /* <DEDUP_REMOVED lines=17> */
.L_x_14567:
[----:B------:R-:W-:Y:S05]  /*0310*/  BSYNC B0 ;  /* 0x0000000000007941 */ /* 0x000fea0003800000 */
.L_x_14566:
        /* <DEDUP_REMOVED lines=17> */
.L_x_14569:
[----:B------:R-:W-:Y:S05]  /*0430*/  BSYNC B0 ;  /* 0x0000000000007941 */ /* 0x000fea0003800000 */
.L_x_14568:
        /* <DEDUP_REMOVED lines=16> */
.L_x_14571:
[----:B------:R-:W-:Y:S05]  /*0540*/  BSYNC B0 ;  /* 0x0000000000007941 */ /* 0x000fea0003800000 */
.L_x_14570:
        /* <DEDUP_REMOVED lines=29> */
.L_x_14687:
        /* <DEDUP_REMOVED lines=28> */
[----:B-1----:R-:W-:Y:S05]  /*08e0*/  @P0 BRA `(.L_x_14575) ;  /* 0x0000003000000947 */ /* 0x002fea0003800000 */
[----:B------:R-:W-:Y:S05]  /*08f0*/  BRA `(.L_x_14576) ;  /* 0x0000004000007947 */ /* 0x000fea0003800000 */
.L_x_14574:
[----:B-1---5:R-:W-:-:S05]  /*0900*/  HADD2.F32 R89, -RZ, R16.H0_H0 ;  /* 0x20000010ff597230 */ /* 0x022fca0000004100 */
[----:B------:R-:W-:-:S05]  /*0910*/  FADD.FTZ R0, R89, R0 ;  /* 0x0000000059007221 */ /* 0x000fca0000010000 */
.L_x_14575:
[----:B------:R-:W-:-:S04]  /*0920*/  F2FP.PACK_AB R88, RZ, R0 ;  /* 0x00000000ff58723e */ /* 0x000fc800000000ff */
[----:B------:R-:W-:Y:S02]  /*0930*/  PRMT R12, R88, 0x7610, R12 ;  /* 0x00007610580c7816 */ /* 0x000fe4000000000c */
.L_x_14576:
[----:B------:R-:W-:-:S05]  /*0940*/  HADD2.F32 R89, -RZ, R84.H1_H1 ;  /* 0x30000054ff597230 */ /* 0x000fca0000004100 */
[----:B------:R-:W-:Y:S01]  /*0950*/  FMUL.FTZ R89, R89, R116 ;  /* 0x0000007459597220 */ /* 0x000fe20000410000 */
[----:B------:R-:W-:Y:S05]  /*0960*/  @P4 BRA `(.L_x_14577) ;  /* 0x0000002000004947 */ /* 0x000fea0003800000 */
[----:B------:R-:W-:Y:S05]  /*0970*/  @P0 BRA `(.L_x_14578) ;  /* 0x0000003000000947 */ /* 0x000fea0003800000 */
[----:B------:R-:W-:Y:S05]  /*0980*/  BRA `(.L_x_14579) ;  /* 0x0000004000007947 */ /* 0x000fea0003800000 */
.L_x_14577:
[----:B-----5:R-:W-:-:S05]  /*0990*/  HADD2.F32 R84, -RZ, R16.H1_H1 ;  /* 0x30000010ff547230 */ /* 0x020fca0000004100 */
[----:B------:R-:W-:-:S05]  /*09a0*/  FADD.FTZ R89, R84, R89 ;  /* 0x0000005954597221 */ /* 0x000fca0000010000 */
.L_x_14578:
[----:B------:R-:W-:-:S04]  /*09b0*/  F2FP.PACK_AB R84, RZ, R89 ;  /* 0x00000059ff54723e */ /* 0x000fc800000000ff */
[----:B------:R-:W-:Y:S02]  /*09c0*/  PRMT R12, R12, 0x5410, R84 ;  /* 0x000054100c0c7816 */ /* 0x000fe40000000054 */
.L_x_14579:
[----:B------:R-:W-:-:S05]  /*09d0*/  HADD2.F32 R99, -RZ, R85.H0_H0 ;  /* 0x20000055ff637230 */ /* 0x000fca0000004100 */
[----:B------:R-:W-:Y:S01]  /*09e0*/  FMUL.FTZ R88, R99, R116 ;  /* 0x0000007463587220 */ /* 0x000fe20000410000 */
[----:B------:R-:W-:Y:S05]  /*09f0*/  @P4 BRA `(.L_x_14580) ;  /* 0x0000002000004947 */ /* 0x000fea0003800000 */
[----:B------:R-:W-:Y:S05]  /*0a00*/  @P0 BRA `(.L_x_14581) ;  /* 0x0000003000000947 */ /* 0x000fea0003800000 */
[----:B------:R-:W-:Y:S05]  /*0a10*/  BRA `(.L_x_14582) ;  /* 0x0000004000007947 */ /* 0x000fea0003800000 */
.L_x_14580:
[----:B-----5:R-:W-:-:S05]  /*0a20*/  HADD2.F32 R99, -RZ, R17.H0_H0 ;  /* 0x20000011ff637230 */ /* 0x020fca0000004100 */
[----:B------:R-:W-:-:S05]  /*0a30*/  FADD.FTZ R88, R99, R88 ;  /* 0x0000005863587221 */ /* 0x000fca0000010000 */
.L_x_14581:
[----:B------:R-:W-:-:S04]  /*0a40*/  F2FP.PACK_AB R84, RZ, R88 ;  /* 0x00000058ff54723e */ /* 0x000fc800000000ff */
[----:B------:R-:W-:Y:S02]  /*0a50*/  PRMT R13, R84, 0x7610, R13 ;  /* 0x00007610540d7816 */ /* 0x000fe4000000000d */
.L_x_14582:
[----:B------:R-:W-:-:S05]  /*0a60*/  HADD2.F32 R85, -RZ, R85.H1_H1 ;  /* 0x30000055ff557230 */ /* 0x000fca0000004100 */
[----:B------:R-:W-:Y:S01]  /*0a70*/  FMUL.FTZ R99, R85, R116 ;  /* 0x0000007455637220 */ /* 0x000fe20000410000 */
[----:B------:R-:W-:Y:S05]  /*0a80*/  @P4 BRA `(.L_x_14583) ;  /* 0x0000002000004947 */ /* 0x000fea0003800000 */
[----:B------:R-:W-:Y:S05]  /*0a90*/  @P0 BRA `(.L_x_14584) ;  /* 0x0000003000000947 */ /* 0x000fea0003800000 */
[----:B------:R-:W-:Y:S05]  /*0aa0*/  BRA `(.L_x_14585) ;  /* 0x0000004000007947 */ /* 0x000fea0003800000 */
.L_x_14583:
[----:B-----5:R-:W-:-:S05]  /*0ab0*/  HADD2.F32 R84, -RZ, R17.H1_H1 ;  /* 0x30000011ff547230 */ /* 0x020fca0000004100 */
[----:B------:R-:W-:-:S05]  /*0ac0*/  FADD.FTZ R99, R84, R99 ;  /* 0x0000006354637221 */ /* 0x000fca0000010000 */
.L_x_14584:
[----:B------:R-:W-:-:S04]  /*0ad0*/  F2FP.PACK_AB R84, RZ, R99 ;  /* 0x00000063ff54723e */ /* 0x000fc800000000ff */
[----:B------:R-:W-:Y:S02]  /*0ae0*/  PRMT R13, R13, 0x5410, R84 ;  /* 0x000054100d0d7816 */ /* 0x000fe40000000054 */
.L_x_14585:
[----:B------:R-:W-:-:S05]  /*0af0*/  HADD2.F32 R85, -RZ, R86.H0_H0 ;  /* 0x20000056ff557230 */ /* 0x000fca0000004100 */
[----:B------:R-:W-:Y:S01]  /*0b00*/  FMUL.FTZ R98, R85, R116 ;  /* 0x0000007455627220 */ /* 0x000fe20000410000 */
[----:B------:R-:W-:Y:S05]  /*0b10*/  @P4 BRA `(.L_x_14586) ;  /* 0x0000002000004947 */ /* 0x000fea0003800000 */
[----:B------:R-:W-:Y:S05]  /*0b20*/  @P0 BRA `(.L_x_14587) ;  /* 0x0000003000000947 */ /* 0x000fea0003800000 */
[----:B------:R-:W-:Y:S05]  /*0b30*/  BRA `(.L_x_14588) ;  /* 0x0000004000007947 */ /* 0x000fea0003800000 */
.L_x_14586:
[----:B-----5:R-:W-:-:S05]  /*0b40*/  HADD2.F32 R85, -RZ, R18.H0_H0 ;  /* 0x20000012ff557230 */ /* 0x020fca0000004100 */
[----:B------:R-:W-:-:S05]  /*0b50*/  FADD.FTZ R98, R85, R98 ;  /* 0x0000006255627221 */ /* 0x000fca0000010000 */
.L_x_14587:
[----:B------:R-:W-:-:S04]  /*0b60*/  F2FP.PACK_AB R84, RZ, R98 ;  /* 0x00000062ff54723e */ /* 0x000fc800000000ff */
[----:B------:R-:W-:Y:S02]  /*0b70*/  PRMT R14, R84, 0x7610, R14 ;  /* 0x00007610540e7816 */ /* 0x000fe4000000000e */
.L_x_14588:
[----:B------:R-:W-:-:S05]  /*0b80*/  HADD2.F32 R85, -RZ, R86.H1_H1 ;  /* 0x30000056ff557230 */ /* 0x000fca0000004100 */
[----:B------:R-:W-:Y:S01]  /*0b90*/  FMUL.FTZ R104, R85, R116 ;  /* 0x0000007455687220 */ /* 0x000fe20000410000 */
[----:B------:R-:W-:Y:S05]  /*0ba0*/  @P4 BRA `(.L_x_14589) ;  /* 0x0000002000004947 */ /* 0x000fea0003800000 */
[----:B------:R-:W-:Y:S05]  /*0bb0*/  @P0 BRA `(.L_x_14590) ;  /* 0x0000003000000947 */ /* 0x000fea0003800000 */
[----:B------:R-:W-:Y:S05]  /*0bc0*/  BRA `(.L_x_14591) ;  /* 0x0000004000007947 */ /* 0x000fea0003800000 */
.L_x_14589:
[----:B-----5:R-:W-:-:S05]  /*0bd0*/  HADD2.F32 R85, -RZ, R18.H1_H1 ;  /* 0x30000012ff557230 */ /* 0x020fca0000004100 */
[----:B------:R-:W-:-:S05]  /*0be0*/  FADD.FTZ R104, R85, R104 ;  /* 0x0000006855687221 */ /* 0x000fca0000010000 */
.L_x_14590:
[----:B------:R-:W-:-:S04]  /*0bf0*/  F2FP.PACK_AB R84, RZ, R104 ;  /* 0x00000068ff54723e */ /* 0x000fc800000000ff */
[----:B------:R-:W-:Y:S02]  /*0c00*/  PRMT R14, R14, 0x5410, R84 ;  /* 0x000054100e0e7816 */ /* 0x000fe40000000054 */
.L_x_14591:
[----:B------:R-:W-:-:S05]  /*0c10*/  HADD2.F32 R105, -RZ, R87.H0_H0 ;  /* 0x20000057ff697230 */ /* 0x000fca0000004100 */
[----:B------:R-:W-:Y:S01]  /*0c20*/  FMUL.FTZ R105, R105, R116 ;  /* 0x0000007469697220 */ /* 0x000fe20000410000 */
[----:B------:R-:W-:Y:S05]  /*0c30*/  @P4 BRA `(.L_x_14592) ;  /* 0x0000002000004947 */ /* 0x000fea0003800000 */
[----:B------:R-:W-:Y:S05]  /*0c40*/  @P0 BRA `(.L_x_14593) ;  /* 0x0000003000000947 */ /* 0x000fea0003800000 */
[----:B------:R-:W-:Y:S05]  /*0c50*/  BRA `(.L_x_14594) ;  /* 0x0000004000007947 */ /* 0x000fea0003800000 */
.L_x_14592:
[----:B-----5:R-:W-:-:S05]  /*0c60*/  HADD2.F32 R84, -RZ, R19.H0_H0 ;  /* 0x20000013ff547230 */ /* 0x020fca0000004100 */
[----:B------:R-:W-:-:S05]  /*0c70*/  FADD.FTZ R105, R84, R105 ;  /* 0x0000006954697221 */ /* 0x000fca0000010000 */
.L_x_14593:
[----:B------:R-:W-:-:S04]  /*0c80*/  F2FP.PACK_AB R84, RZ, R105 ;  /* 0x00000069ff54723e */ /* 0x000fc800000000ff */
[----:B------:R-:W-:Y:S02]  /*0c90*/  PRMT R15, R84, 0x7610, R15 ;  /* 0x00007610540f7816 */ /* 0x000fe4000000000f */
.L_x_14594:
[----:B------:R-:W-:-:S05]  /*0ca0*/  HADD2.F32 R87, -RZ, R87.H1_H1 ;  /* 0x30000057ff577230 */ /* 0x000fca0000004100 */
[----:B------:R-:W-:Y:S01]  /*0cb0*/  FMUL.FTZ R112, R87, R116 ;  /* 0x0000007457707220 */ /* 0x000fe20000410000 */
[----:B------:R-:W-:Y:S05]  /*0cc0*/  @P4 BRA `(.L_x_14595) ;  /* 0x0000002000004947 */ /* 0x000fea0003800000 */
[----:B------:R-:W-:Y:S05]  /*0cd0*/  @P0 BRA `(.L_x_14596) ;  /* 0x0000003000000947 */ /* 0x000fea0003800000 */
[----:B------:R-:W-:Y:S05]  /*0ce0*/  BRA `(.L_x_14597) ;  /* 0x0000004000007947 */ /* 0x000fea0003800000 */
.L_x_14595:
[----:B-----5:R-:W-:-:S05]  /*0cf0*/  HADD2.F32 R85, -RZ, R19.H1_H1 ;  /* 0x30000013ff557230 */ /* 0x020fca0000004100 */
[----:B------:R-:W-:-:S05]  /*0d00*/  FADD.FTZ R112, R85, R112 ;  /* 0x0000007055707221 */ /* 0x000fca0000010000 */
.L_x_14596:
[----:B------:R-:W-:-:S04]  /*0d10*/  F2FP.PACK_AB R84, RZ, R112 ;  /* 0x00000070ff54723e */ /* 0x000fc800000000ff */
[----:B------:R-:W-:Y:S02]  /*0d20*/  PRMT R15, R15, 0x5410, R84 ;  /* 0x000054100f0f7816 */ /* 0x000fe40000000054 */
.L_x_14597:
[C---:B------:R-:W-:Y:S02]  /*0d30*/  @P0 LEA R84, P4, R2.reuse, c[0x0][0x188], 0x4 ;  /* 0x0000620002540a11 */ /* 0x040fe400078820ff */
[C---:B------:R-:W-:Y:S02]  /*0d40*/  IADD3 R117, R2.reuse, 0x80, RZ ;  /* 0x0000008002757810 */ /* 0x040fe40007ffe0ff */
[----:B------:R-:W-:-:S05]  /*0d50*/  @P0 LEA.HI.X R85, R2, c[0x0][0x18c], RZ, 0x4, P4 ;  /* 0x0000630002550a11 */ /* 0x000fca00020f24ff */
[----:B------:R1:W-:Y:S04]  /*0d60*/  @P0 STG.E.128 [R84.64], R12 ;  /* 0x0000000c54000986 */ /* 0x0003e8000c101d04 */
.L_x_14573:
[----:B------:R-:W-:Y:S05]  /*0d70*/  BSYNC B0 ;  /* 0x0000000000007941 */ /* 0x000fea0003800000 */
.L_x_14572:
        /* <DEDUP_REMOVED lines=16> */
[----:B-1----:R-:W-:Y:S05]  /*0e80*/  @P0 BRA `(.L_x_14601) ;  /* 0x0000003000000947 */ /* 0x002fea0003800000 */
[----:B------:R-:W-:Y:S05]  /*0e90*/  BRA `(.L_x_14602) ;  /* 0x0000004000007947 */ /* 0x000fea0003800000 */
.L_x_14600:
[----:B-1---5:R-:W-:-:S05]  /*0ea0*/  HADD2.F32 R90, -RZ, R16.H0_H0 ;  /* 0x20000010ff5a7230 */ /* 0x022fca0000004100 */
[----:B------:R-:W-:-:S05]  /*0eb0*/  FADD.FTZ R9, R90, R9 ;  /* 0x000000095a097221 */ /* 0x000fca0000010000 */
.L_x_14601:
[----:B------:R-:W-:-:S04]  /*0ec0*/  F2FP.PACK_AB R90, RZ, R9 ;  /* 0x00000009ff5a723e */ /* 0x000fc800000000ff */
[----:B------:R-:W-:Y:S02]  /*0ed0*/  PRMT R12, R90, 0x7610, R12 ;  /* 0x000076105a0c7816 */ /* 0x000fe4000000000c */
.L_x_14602:
[----:B------:R-:W-:-:S05]  /*0ee0*/  HADD2.F32 R91, -RZ, R84.H1_H1 ;  /* 0x30000054ff5b7230 */ /* 0x000fca0000004100 */
[----:B------:R-:W-:Y:S01]  /*0ef0*/  FMUL.FTZ R90, R91, R116 ;  /* 0x000000745b5a7220 */ /* 0x000fe20000410000 */
[----:B------:R-:W-:Y:S05]  /*0f00*/  @P4 BRA `(.L_x_14603) ;  /* 0x0000002000004947 */ /* 0x000fea0003800000 */
[----:B------:R-:W-:Y:S05]  /*0f10*/  @P0 BRA `(.L_x_14604) ;  /* 0x0000003000000947 */ /* 0x000fea0003800000 */
[----:B------:R-:W-:Y:S05]  /*0f20*/  BRA `(.L_x_14605) ;  /* 0x0000004000007947 */ /* 0x000fea0003800000 */
.L_x_14603:
[----:B-----5:R-:W-:-:S05]  /*0f30*/  HADD2.F32 R91, -RZ, R16.H1_H1 ;  /* 0x30000010ff5b7230 */ /* 0x020fca0000004100 */
[----:B------:R-:W-:-:S05]  /*0f40*/  FADD.FTZ R90, R91, R90 ;  /* 0x0000005a5b5a7221 */ /* 0x000fca0000010000 */
.L_x_14604:
[----:B------:R-:W-:-:S04]  /*0f50*/  F2FP.PACK_AB R84, RZ, R90 ;  /* 0x0000005aff54723e */ /* 0x000fc800000000ff */
[----:B------:R-:W-:Y:S02]  /*0f60*/  PRMT R12, R12, 0x5410, R84 ;  /* 0x000054100c0c7816 */ /* 0x000fe40000000054 */
.L_x_14605:
[----:B------:R-:W-:-:S05]  /*0f70*/  HADD2.F32 R91, -RZ, R85.H0_H0 ;  /* 0x20000055ff5b7230 */ /* 0x000fca0000004100 */
[----:B------:R-:W-:Y:S01]  /*0f80*/  FMUL.FTZ R91, R91, R116 ;  /* 0x000000745b5b7220 */ /* 0x000fe20000410000 */
[----:B------:R-:W-:Y:S05]  /*0f90*/  @P4 BRA `(.L_x_14606) ;  /* 0x0000002000004947 */ /* 0x000fea0003800000 */
[----:B------:R-:W-:Y:S05]  /*0fa0*/  @P0 BRA `(.L_x_14607) ;  /* 0x0000003000000947 */ /* 0x000fea0003800000 */
[----:B------:R-:W-:Y:S05]  /*0fb0*/  BRA `(.L_x_14608) ;  /* 0x0000004000007947 */ /* 0x000fea0003800000 */
.L_x_14606:
[----:B-----5:R-:W-:-:S05]  /*0fc0*/  HADD2.F32 R84, -RZ, R17.H0_H0 ;  /* 0x20000011ff547230 */ /* 0x020fca0000004100 */
[----:B------:R-:W-:-:S05]  /*0fd0*/  FADD.FTZ R91, R84, R91 ;  /* 0x0000005b545b7221 */ /* 0x000fca0000010000 */
.L_x_14607:
[----:B------:R-:W-:-:S04]  /*0fe0*/  F2FP.PACK_AB R84, RZ, R91 ;  /* 0x0000005bff54723e */ /* 0x000fc800000000ff */
[----:B------:R-:W-:Y:S02]  /*0ff0*/  PRMT R13, R84, 0x7610, R13 ;  /* 0x00007610540d7816 */ /* 0x000fe4000000000d */
.L_x_14608:
[----:B------:R-:W-:-:S05]  /*1000*/  HADD2.F32 R85, -RZ, R85.H1_H1 ;  /* 0x30000055ff557230 */ /* 0x000fca0000004100 */
[----:B------:R-:W-:Y:S01]  /*1010*/  FMUL.FTZ R97, R85, R116 ;  /* 0x0000007455617220 */ /* 0x000fe20000410000 */
[----:B------:R-:W-:Y:S05]  /*1020*/  @P4 BRA `(.L_x_14609) ;  /* 0x0000002000004947 */ /* 0x000fea0003800000 */
[----:B------:R-:W-:Y:S05]  /*1030*/  @P0 BRA `(.L_x_14610) ;  /* 0x0000003000000947 */ /* 0x000fea0003800000 */
[----:B------:R-:W-:Y:S05]  /*1040*/  BRA `(.L_x_14611) ;  /* 0x0000004000007947 */ /* 0x000fea0003800000 */
.L_x_14609:
[----:B-----5:R-:W-:-:S05]  /*1050*/  HADD2.F32 R84, -RZ, R17.H1_H1 ;  /* 0x30000011ff547230 */ /* 0x020fca0000004100 */
[----:B------:R-:W-:-:S05]  /*1060*/  FADD.FTZ R97, R84, R97 ;  /* 0x0000006154617221 */ /* 0x000fca0000010000 */
.L_x_14610:
[----:B------:R-:W-:-:S04]  /*1070*/  F2FP.PACK_AB R84, RZ, R97 ;  /* 0x00000061ff54723e */ /* 0x000fc800000000ff */
[----:B------:R-:W-:Y:S02]  /*1080*/  PRMT R13, R13, 0x5410, R84 ;  /* 0x000054100d0d7816 */ /* 0x000fe40000000054 */
.L_x_14611:
[----:B------:R-:W-:-:S05]  /*1090*/  HADD2.F32 R85, -RZ, R86.H0_H0 ;  /* 0x20000056ff557230 */ /* 0x000fca0000004100 */
[----:B------:R-:W-:Y:S01]  /*10a0*/  FMUL.FTZ R96, R85, R116 ;  /* 0x0000007455607220 */ /* 0x000fe20000410000 */
[----:B------:R-:W-:Y:S05]  /*10b0*/  @P4 BRA `(.L_x_14612) ;  /* 0x0000002000004947 */ /* 0x000fea0003800000 */
[----:B------:R-:W-:Y:S05]  /*10c0*/  @P0 BRA `(.L_x_14613) ;  /* 0x0000003000000947 */ /* 0x000fea0003800000 */
[----:B------:R-:W-:Y:S05]  /*10d0*/  BRA `(.L_x_14614) ;  /* 0x0000004000007947 */ /* 0x000fea0003800000 */
.L_x_14612:
[----:B-----5:R-:W-:-:S05]  /*10e0*/  HADD2.F32 R85, -RZ, R18.H0_H0 ;  /* 0x20000012ff557230 */ /* 0x020fca0000004100 */
[----:B------:R-:W-:-:S05]  /*10f0*/  FADD.FTZ R96, R85, R96 ;  /* 0x0000006055607221 */ /* 0x000fca0000010000 */
.L_x_14613:
[----:B------:R-:W-:-:S04]  /*1100*/  F2FP.PACK_AB R84, RZ, R96 ;  /* 0x00000060ff54723e */ /* 0x000fc800000000ff */
[----:B------:R-:W-:Y:S02]  /*1110*/  PRMT R14, R84, 0x7610, R14 ;  /* 0x00007610540e7816 */ /* 0x000fe4000000000e */
.L_x_14614:
[----:B------:R-:W-:-:S05]  /*1120*/  HADD2.F32 R85, -RZ, R86.H1_H1 ;  /* 0x30000056ff557230 */ /* 0x000fca0000004100 */
[----:B------:R-:W-:Y:S01]  /*1130*/  FMUL.FTZ R106, R85, R116 ;  /* 0x00000074556a7220 */ /* 0x000fe20000410000 */
[----:B------:R-:W-:Y:S05]  /*1140*/  @P4 BRA `(.L_x_14615) ;  /* 0x0000002000004947 */ /* 0x000fea0003800000 */
[----:B------:R-:W-:Y:S05]  /*1150*/  @P0 BRA `(.L_x_14616) ;  /* 0x0000003000000947 */ /* 0x000fea0003800000 */
[----:B------:R-:W-:Y:S05]  /*1160*/  BRA `(.L_x_14617) ;  /* 0x0000004000007947 */ /* 0x000fea0003800000 */
.L_x_14615:
[----:B-----5:R-:W-:-:S05]  /*1170*/  HADD2.F32 R85, -RZ, R18.H1_H1 ;  /* 0x30000012ff557230 */ /* 0x020fca0000004100 */
[----:B------:R-:W-:-:S05]  /*1180*/  FADD.FTZ R106, R85, R106 ;  /* 0x0000006a556a7221 */ /* 0x000fca0000010000 */
.L_x_14616:
[----:B------:R-:W-:-:S04]  /*1190*/  F2FP.PACK_AB R84, RZ, R106 ;  /* 0x0000006aff54723e */ /* 0x000fc800000000ff */
[----:B------:R-:W-:Y:S02]  /*11a0*/  PRMT R14, R14, 0x5410, R84 ;  /* 0x000054100e0e7816 */ /* 0x000fe40000000054 */
.L_x_14617:
[----:B------:R-:W-:-:S05]  /*11b0*/  HADD2.F32 R107, -RZ, R87.H0_H0 ;  /* 0x20000057ff6b7230 */ /* 0x000fca0000004100 */
[----:B------:R-:W-:Y:S01]  /*11c0*/  FMUL.FTZ R107, R107, R116 ;  /* 0x000000746b6b7220 */ /* 0x000fe20000410000 */
[----:B------:R-:W-:Y:S05]  /*11d0*/  @P4 BRA `(.L_x_14618) ;  /* 0x0000002000004947 */ /* 0x000fea0003800000 */
[----:B------:R-:W-:Y:S05]  /*11e0*/  @P0 BRA `(.L_x_14619) ;  /* 0x0000003000000947 */ /* 0x000fea0003800000 */
[----:B------:R-:W-:Y:S05]  /*11f0*/  BRA `(.L_x_14620) ;  /* 0x0000004000007947 */ /* 0x000fea0003800000 */
.L_x_14618:
[----:B-----5:R-:W-:-:S05]  /*1200*/  HADD2.F32 R84, -RZ, R19.H0_H0 ;  /* 0x20000013ff547230 */ /* 0x020fca0000004100 */
[----:B------:R-:W-:-:S05]  /*1210*/  FADD.FTZ R107, R84, R107 ;  /* 0x0000006b546b7221 */ /* 0x000fca0000010000 */
.L_x_14619:
[----:B------:R-:W-:-:S04]  /*1220*/  F2FP.PACK_AB R84, RZ, R107 ;  /* 0x0000006bff54723e */ /* 0x000fc800000000ff */
[----:B------:R-:W-:Y:S02]  /*1230*/  PRMT R15, R84, 0x7610, R15 ;  /* 0x00007610540f7816 */ /* 0x000fe4000000000f */
.L_x_14620:
[----:B------:R-:W-:-:S05]  /*1240*/  HADD2.F32 R87, -RZ, R87.H1_H1 ;  /* 0x30000057ff577230 */ /* 0x000fca0000004100 */
[----:B------:R-:W-:Y:S01]  /*1250*/  FMUL.FTZ R113, R87, R116 ;  /* 0x0000007457717220 */ /* 0x000fe20000410000 */
[----:B------:R-:W-:Y:S05]  /*1260*/  @P4 BRA `(.L_x_14621) ;  /* 0x0000002000004947 */ /* 0x000fea0003800000 */
[----:B------:R-:W-:Y:S05]  /*1270*/  @P0 BRA `(.L_x_14622) ;  /* 0x0000003000000947 */ /* 0x000fea0003800000 */
[----:B------:R-:W-:Y:S05]  /*1280*/  BRA `(.L_x_14623) ;  /* 0x0000004000007947 */ /* 0x000fea0003800000 */
.L_x_14621:
[----:B-----5:R-:W-:-:S05]  /*1290*/  HADD2.F32 R84, -RZ, R19.H1_H1 ;  /* 0x30000013ff547230 */ /* 0x020fca0000004100 */
[----:B------:R-:W-:-:S05]  /*12a0*/  FADD.FTZ R113, R84, R113 ;  /* 0x0000007154717221 */ /* 0x000fca0000010000 */
.L_x_14622:
[----:B------:R-:W-:-:S04]  /*12b0*/  F2FP.PACK_AB R84, RZ, R113 ;  /* 0x00000071ff54723e */ /* 0x000fc800000000ff */
[----:B------:R-:W-:Y:S02]  /*12c0*/  PRMT R15, R15, 0x5410, R84 ;  /* 0x000054100f0f7816 */ /* 0x000fe40000000054 */
.L_x_14623:
[----:B------:R-:W-:-:S04]  /*12d0*/  @P0 LEA R84, P4, R117, c[0x0][0x188], 0x4 ;  /* 0x0000620075540a11 */ /* 0x000fc800078820ff */
[C---:B------:R-:W-:Y:S02]  /*12e0*/  @P0 LEA.HI.X R85, R117.reuse, c[0x0][0x18c], RZ, 0x4, P4 ;  /* 0x0000630075550a11 */ /* 0x040fe400020f24ff */
[----:B------:R-:W-:-:S03]  /*12f0*/  IADD3 R117, R117, 0x80, RZ ;  /* 0x0000008075757810 */ /* 0x000fc60007ffe0ff */
[----:B------:R1:W-:Y:S04]  /*1300*/  @P0 STG.E.128 [R84.64], R12 ;  /* 0x0000000c54000986 */ /* 0x0003e8000c101d04 */
.L_x_14599:
[----:B------:R-:W-:Y:S05]  /*1310*/  BSYNC B0 ;  /* 0x0000000000007941 */ /* 0x000fea0003800000 */
.L_x_14598:
        /* <DEDUP_REMOVED lines=17> */
.L_x_14626:
[----:B-1---5:R-:W-:-:S05]  /*1430*/  HADD2.F32 R93, -RZ, R16.H0_H0 ;  /* 0x20000010ff5d7230 */ /* 0x022fca0000004100 */
[----:B------:R-:W-:-:S05]  /*1440*/  FADD.FTZ R10, R93, R10 ;  /* 0x0000000a5d0a7221 */ /* 0x000fca0000010000 */
.L_x_14627:
[----:B------:R-:W-:-:S04]  /*1450*/  F2FP.PACK_AB R92, RZ, R10 ;  /* 0x0000000aff5c723e */ /* 0x000fc800000000ff */
[----:B------:R-:W-:Y:S02]  /*1460*/  PRMT R12, R92, 0x7610, R12 ;  /* 0x000076105c0c7816 */ /* 0x000fe4000000000c */
.L_x_14628:
[----:B------:R-:W-:-:S05]  /*1470*/  HADD2.F32 R93, -RZ, R84.H1_H1 ;  /* 0x30000054ff5d7230 */ /* 0x000fca0000004100 */
[----:B------:R-:W-:Y:S01]  /*1480*/  FMUL.FTZ R92, R93, R116 ;  /* 0x000000745d5c7220 */ /* 0x000fe20000410000 */
[----:B------:R-:W-:Y:S05]  /*1490*/  @P4 BRA `(.L_x_14629) ;  /* 0x0000002000004947 */ /* 0x000fea0003800000 */
[----:B------:R-:W-:Y:S05]  /*14a0*/  @P0 BRA `(.L_x_14630) ;  /* 0x0000003000000947 */ /* 0x000fea0003800000 */
[----:B------:R-:W-:Y:S05]  /*14b0*/  BRA `(.L_x_14631) ;  /* 0x0000004000007947 */ /* 0x000fea0003800000 */
.L_x_14629:
[----:B-----5:R-:W-:-:S05]  /*14c0*/  HADD2.F32 R93, -RZ, R16.H1_H1 ;  /* 0x30000010ff5d7230 */ /* 0x020fca0000004100 */
[----:B------:R-:W-:-:S05]  /*14d0*/  FADD.FTZ R92, R93, R92 ;  /* 0x0000005c5d5c7221 */ /* 0x000fca0000010000 */
.L_x_14630:
[----:B------:R-:W-:-:S04]  /*14e0*/  F2FP.PACK_AB R84, RZ, R92 ;  /* 0x0000005cff54723e */ /* 0x000fc800000000ff */
[----:B------:R-:W-:Y:S02]  /*14f0*/  PRMT R12, R12, 0x5410, R84 ;  /* 0x000054100c0c7816 */ /* 0x000fe40000000054 */
.L_x_14631:
[----:B------:R-:W-:-:S05]  /*1500*/  HADD2.F32 R93, -RZ, R85.H0_H0 ;  /* 0x20000055ff5d7230 */ /* 0x000fca0000004100 */
[----:B------:R-:W-:Y:S01]  /*1510*/  FMUL.FTZ R93, R93, R116 ;  /* 0x000000745d5d7220 */ /* 0x000fe20000410000 */
[----:B------:R-:W-:Y:S05]  /*1520*/  @P4 BRA `(.L_x_14632) ;  /* 0x0000002000004947 */ /* 0x000fea0003800000 */
[----:B------:R-:W-:Y:S05]  /*1530*/  @P0 BRA `(.L_x_14633) ;  /* 0x0000003000000947 */ /* 0x000fea0003800000 */
[----:B------:R-:W-:Y:S05]  /*1540*/  BRA `(.L_x_14634) ;  /* 0x0000004000007947 */ /* 0x000fea0003800000 */
.L_x_14632:
[----:B-----5:R-:W-:-:S05]  /*1550*/  HADD2.F32 R84, -RZ, R17.H0_H0 ;  /* 0x20000011ff547230 */ /* 0x020fca0000004100 */
[----:B------:R-:W-:-:S05]  /*1560*/  FADD.FTZ R93, R84, R93 ;  /* 0x0000005d545d7221 */ /* 0x000fca0000010000 */
.L_x_14633:
[----:B------:R-:W-:-:S04]  /*1570*/  F2FP.PACK_AB R84, RZ, R93 ;  /* 0x0000005dff54723e */ /* 0x000fc800000000ff */
[----:B------:R-:W-:Y:S02]  /*1580*/  PRMT R13, R84, 0x7610, R13 ;  /* 0x00007610540d7816 */ /* 0x000fe4000000000d */
.L_x_14634:
[----:B------:R-:W-:-:S05]  /*1590*/  HADD2.F32 R85, -RZ, R85.H1_H1 ;  /* 0x30000055ff557230 */ /* 0x000fca0000004100 */
[----:B------:R-:W-:Y:S01]  /*15a0*/  FMUL.FTZ R100, R85, R116 ;  /* 0x0000007455647220 */ /* 0x000fe20000410000 */
[----:B------:R-:W-:Y:S05]  /*15b0*/  @P4 BRA `(.L_x_14635) ;  /* 0x0000002000004947 */ /* 0x000fea0003800000 */
[----:B------:R-:W-:Y:S05]  /*15c0*/  @P0 BRA `(.L_x_14636) ;  /* 0x0000003000000947 */ /* 0x000fea0003800000 */
[----:B------:R-:W-:Y:S05]  /*15d0*/  BRA `(.L_x_14637) ;  /* 0x0000004000007947 */ /* 0x000fea0003800000 */
.L_x_14635:
[----:B-----5:R-:W-:-:S05]  /*15e0*/  HADD2.F32 R85, -RZ, R17.H1_H1 ;  /* 0x30000011ff557230 */ /* 0x020fca0000004100 */
[----:B------:R-:W-:-:S05]  /*15f0*/  FADD.FTZ R100, R85, R100 ;  /* 0x0000006455647221 */ /* 0x000fca0000010000 */
.L_x_14636:
[----:B------:R-:W-:-:S04]  /*1600*/  F2FP.PACK_AB R84, RZ, R100 ;  /* 0x00000064ff54723e */ /* 0x000fc800000000ff */
[----:B------:R-:W-:Y:S02]  /*1610*/  PRMT R13, R13, 0x5410, R84 ;  /* 0x000054100d0d7816 */ /* 0x000fe40000000054 */
.L_x_14637:
[----:B------:R-:W-:-:S05]  /*1620*/  HADD2.F32 R101, -RZ, R86.H0_H0 ;  /* 0x20000056ff657230 */ /* 0x000fca0000004100 */
[----:B------:R-:W-:Y:S01]  /*1630*/  FMUL.FTZ R101, R101, R116 ;  /* 0x0000007465657220 */ /* 0x000fe20000410000 */
[----:B------:R-:W-:Y:S05]  /*1640*/  @P4 BRA `(.L_x_14638) ;  /* 0x0000002000004947 */ /* 0x000fea0003800000 */
[----:B------:R-:W-:Y:S05]  /*1650*/  @P0 BRA `(.L_x_14639) ;  /* 0x0000003000000947 */ /* 0x000fea0003800000 */
[----:B------:R-:W-:Y:S05]  /*1660*/  BRA `(.L_x_14640) ;  /* 0x0000004000007947 */ /* 0x000fea0003800000 */
.L_x_14638:
[----:B-----5:R-:W-:-:S05]  /*1670*/  HADD2.F32 R84, -RZ, R18.H0_H0 ;  /* 0x20000012ff547230 */ /* 0x020fca0000004100 */
[----:B------:R-:W-:-:S05]  /*1680*/  FADD.FTZ R101, R84, R101 ;  /* 0x0000006554657221 */ /* 0x000fca0000010000 */
.L_x_14639:
[----:B------:R-:W-:-:S04]  /*1690*/  F2FP.PACK_AB R84, RZ, R101 ;  /* 0x00000065ff54723e */ /* 0x000fc800000000ff */
[----:B------:R-:W-:Y:S02]  /*16a0*/  PRMT R14, R84, 0x7610, R14 ;  /* 0x00007610540e7816 */ /* 0x000fe4000000000e */
.L_x_14640:
[----:B------:R-:W-:-:S05]  /*16b0*/  HADD2.F32 R85, -RZ, R86.H1_H1 ;  /* 0x30000056ff557230 */ /* 0x000fca0000004100 */
[----:B------:R-:W-:Y:S01]  /*16c0*/  FMUL.FTZ R108, R85, R116 ;  /* 0x00000074556c7220 */ /* 0x000fe20000410000 */
[----:B------:R-:W-:Y:S05]  /*16d0*/  @P4 BRA `(.L_x_14641) ;  /* 0x0000002000004947 */ /* 0x000fea0003800000 */
[----:B------:R-:W-:Y:S05]  /*16e0*/  @P0 BRA `(.L_x_14642) ;  /* 0x0000003000000947 */ /* 0x000fea0003800000 */
[----:B------:R-:W-:Y:S05]  /*16f0*/  BRA `(.L_x_14643) ;  /* 0x0000004000007947 */ /* 0x000fea0003800000 */
.L_x_14641:
[----:B-----5:R-:W-:-:S05]  /*1700*/  HADD2.F32 R85, -RZ, R18.H1_H1 ;  /* 0x30000012ff557230 */ /* 0x020fca0000004100 */
[----:B------:R-:W-:-:S05]  /*1710*/  FADD.FTZ R108, R85, R108 ;  /* 0x0000006c556c7221 */ /* 0x000fca0000010000 */
.L_x_14642:
[----:B------:R-:W-:-:S04]  /*1720*/  F2FP.PACK_AB R84, RZ, R108 ;  /* 0x0000006cff54723e */ /* 0x000fc800000000ff */
[----:B------:R-:W-:Y:S02]  /*1730*/  PRMT R14, R14, 0x5410, R84 ;  /* 0x000054100e0e7816 */ /* 0x000fe40000000054 */
.L_x_14643:
[----:B------:R-:W-:-:S05]  /*1740*/  HADD2.F32 R109, -RZ, R87.H0_H0 ;  /* 0x20000057ff6d7230 */ /* 0x000fca0000004100 */
[----:B------:R-:W-:Y:S01]  /*1750*/  FMUL.FTZ R109, R109, R116 ;  /* 0x000000746d6d7220 */ /* 0x000fe20000410000 */
[----:B------:R-:W-:Y:S05]  /*1760*/  @P4 BRA `(.L_x_14644) ;  /* 0x0000002000004947 */ /* 0x000fea0003800000 */
[----:B------:R-:W-:Y:S05]  /*1770*/  @P0 BRA `(.L_x_14645) ;  /* 0x0000003000000947 */ /* 0x000fea0003800000 */
[----:B------:R-:W-:Y:S05]  /*1780*/  BRA `(.L_x_14646) ;  /* 0x0000004000007947 */ /* 0x000fea0003800000 */
.L_x_14644:
[----:B-----5:R-:W-:-:S05]  /*1790*/  HADD2.F32 R84, -RZ, R19.H0_H0 ;  /* 0x20000013ff547230 */ /* 0x020fca0000004100 */
[----:B------:R-:W-:-:S05]  /*17a0*/  FADD.FTZ R109, R84, R109 ;  /* 0x0000006d546d7221 */ /* 0x000fca0000010000 */
.L_x_14645:
[----:B------:R-:W-:-:S04]  /*17b0*/  F2FP.PACK_AB R84, RZ, R109 ;  /* 0x0000006dff54723e */ /* 0x000fc800000000ff */
[----:B------:R-:W-:Y:S02]  /*17c0*/  PRMT R15, R84, 0x7610, R15 ;  /* 0x00007610540f7816 */ /* 0x000fe4000000000f */
.L_x_14646:
[----:B------:R-:W-:-:S05]  /*17d0*/  HADD2.F32 R87, -RZ, R87.H1_H1 ;  /* 0x30000057ff577230 */ /* 0x000fca0000004100 */
[----:B------:R-:W-:Y:S01]  /*17e0*/  FMUL.FTZ R114, R87, R116 ;  /* 0x0000007457727220 */ /* 0x000fe20000410000 */
[----:B------:R-:W-:Y:S05]  /*17f0*/  @P4 BRA `(.L_x_14647) ;  /* 0x0000002000004947 */ /* 0x000fea0003800000 */
[----:B------:R-:W-:Y:S05]  /*1800*/  @P0 BRA `(.L_x_14648) ;  /* 0x0000003000000947 */ /* 0x000fea0003800000 */
[----:B------:R-:W-:Y:S05]  /*1810*/  BRA `(.L_x_14649) ;  /* 0x0000004000007947 */ /* 0x000fea0003800000 */
.L_x_14647:
[----:B-----5:R-:W-:-:S05]  /*1820*/  HADD2.F32 R85, -RZ, R19.H1_H1 ;  /* 0x30000013ff557230 */ /* 0x020fca0000004100 */
[----:B------:R-:W-:-:S05]  /*1830*/  FADD.FTZ R114, R85, R114 ;  /* 0x0000007255727221 */ /* 0x000fca0000010000 */
.L_x_14648:
[----:B------:R-:W-:-:S04]  /*1840*/  F2FP.PACK_AB R84, RZ, R114 ;  /* 0x00000072ff54723e */ /* 0x000fc800000000ff */
[----:B------:R-:W-:Y:S02]  /*1850*/  PRMT R15, R15, 0x5410, R84 ;  /* 0x000054100f0f7816 */ /* 0x000fe40000000054 */
.L_x_14649:
[----:B------:R-:W-:-:S04]  /*1860*/  @P0 LEA R84, P4, R117, c[0x0][0x188], 0x4 ;  /* 0x0000620075540a11 */ /* 0x000fc800078820ff */
[C---:B------:R-:W-:Y:S02]  /*1870*/  @P0 LEA.HI.X R85, R117.reuse, c[0x0][0x18c], RZ, 0x4, P4 ;  /* 0x0000630075550a11 */ /* 0x040fe400020f24ff */
[----:B------:R-:W-:-:S03]  /*1880*/  IADD3 R117, R117, 0x80, RZ ;  /* 0x0000008075757810 */ /* 0x000fc60007ffe0ff */
[----:B------:R1:W-:Y:S04]  /*1890*/  @P0 STG.E.128 [R84.64], R12 ;  /* 0x0000000c54000986 */ /* 0x0003e8000c101d04 */
.L_x_14625:
[----:B------:R-:W-:Y:S05]  /*18a0*/  BSYNC B0 ;  /* 0x0000000000007941 */ /* 0x000fea0003800000 */
.L_x_14624:
        /* <DEDUP_REMOVED lines=17> */
.L_x_14652:
[----:B-1---5:R-:W-:-:S05]  /*19c0*/  HADD2.F32 R94, -RZ, R16.H0_H0 ;  /* 0x20000010ff5e7230 */ /* 0x022fca0000004100 */
[----:B------:R-:W-:-:S05]  /*19d0*/  FADD.FTZ R11, R94, R11 ;  /* 0x0000000b5e0b7221 */ /* 0x000fca0000010000 */
.L_x_14653:
[----:B------:R-:W-:-:S04]  /*19e0*/  F2FP.PACK_AB R94, RZ, R11 ;  /* 0x0000000bff5e723e */ /* 0x000fc800000000ff */
[----:B------:R-:W-:Y:S02]  /*19f0*/  PRMT R12, R94, 0x7610, R12 ;  /* 0x000076105e0c7816 */ /* 0x000fe4000000000c */
.L_x_14654:
[----:B------:R-:W-:-:S05]  /*1a00*/  HADD2.F32 R95, -RZ, R84.H1_H1 ;  /* 0x30000054ff5f7230 */ /* 0x000fca0000004100 */
[----:B------:R-:W-:Y:S01]  /*1a10*/  FMUL.FTZ R94, R95, R116 ;  /* 0x000000745f5e7220 */ /* 0x000fe20000410000 */
[----:B------:R-:W-:Y:S05]  /*1a20*/  @P4 BRA `(.L_x_14655) ;  /* 0x0000002000004947 */ /* 0x000fea0003800000 */
[----:B------:R-:W-:Y:S05]  /*1a30*/  @P0 BRA `(.L_x_14656) ;  /* 0x0000003000000947 */ /* 0x000fea0003800000 */
[----:B------:R-:W-:Y:S05]  /*1a40*/  BRA `(.L_x_14657) ;  /* 0x0000004000007947 */ /* 0x000fea0003800000 */
.L_x_14655:
[----:B-----5:R-:W-:-:S05]  /*1a50*/  HADD2.F32 R95, -RZ, R16.H1_H1 ;  /* 0x30000010ff5f7230 */ /* 0x020fca0000004100 */
[----:B------:R-:W-:-:S05]  /*1a60*/  FADD.FTZ R94, R95, R94 ;  /* 0x0000005e5f5e7221 */ /* 0x000fca0000010000 */
.L_x_14656:
[----:B------:R-:W-:-:S04]  /*1a70*/  F2FP.PACK_AB R84, RZ, R94 ;  /* 0x0000005eff54723e */ /* 0x000fc800000000ff */
[----:B------:R-:W-:Y:S02]  /*1a80*/  PRMT R12, R12, 0x5410, R84 ;  /* 0x000054100c0c7816 */ /* 0x000fe40000000054 */
.L_x_14657:
[----:B------:R-:W-:-:S05]  /*1a90*/  HADD2.F32 R95, -RZ, R85.H0_H0 ;  /* 0x20000055ff5f7230 */ /* 0x000fca0000004100 */
[----:B------:R-:W-:Y:S01]  /*1aa0*/  FMUL.FTZ R95, R95, R116 ;  /* 0x000000745f5f7220 */ /* 0x000fe20000410000 */
[----:B------:R-:W-:Y:S05]  /*1ab0*/  @P4 BRA `(.L_x_14658) ;  /* 0x0000002000004947 */ /* 0x000fea0003800000 */
[----:B------:R-:W-:Y:S05]  /*1ac0*/  @P0 BRA `(.L_x_14659) ;  /* 0x0000003000000947 */ /* 0x000fea0003800000 */
[----:B------:R-:W-:Y:S05]  /*1ad0*/  BRA `(.L_x_14660) ;  /* 0x0000004000007947 */ /* 0x000fea0003800000 */
.L_x_14658:
[----:B-----5:R-:W-:-:S05]  /*1ae0*/  HADD2.F32 R84, -RZ, R17.H0_H0 ;  /* 0x20000011ff547230 */ /* 0x020fca0000004100 */
[----:B------:R-:W-:-:S05]  /*1af0*/  FADD.FTZ R95, R84, R95 ;  /* 0x0000005f545f7221 */ /* 0x000fca0000010000 */
.L_x_14659:
[----:B------:R-:W-:-:S04]  /*1b00*/  F2FP.PACK_AB R84, RZ, R95 ;  /* 0x0000005fff54723e */ /* 0x000fc800000000ff */
[----:B------:R-:W-:Y:S02]  /*1b10*/  PRMT R13, R84, 0x7610, R13 ;  /* 0x00007610540d7816 */ /* 0x000fe4000000000d */
.L_x_14660:
[----:B------:R-:W-:-:S05]  /*1b20*/  HADD2.F32 R85, -RZ, R85.H1_H1 ;  /* 0x30000055ff557230 */ /* 0x000fca0000004100 */
[----:B------:R-:W-:Y:S01]  /*1b30*/  FMUL.FTZ R102, R85, R116 ;  /* 0x0000007455667220 */ /* 0x000fe20000410000 */
[----:B------:R-:W-:Y:S05]  /*1b40*/  @P4 BRA `(.L_x_14661) ;  /* 0x0000002000004947 */ /* 0x000fea0003800000 */
[----:B------:R-:W-:Y:S05]  /*1b50*/  @P0 BRA `(.L_x_14662) ;  /* 0x0000003000000947 */ /* 0x000fea0003800000 */
[----:B------:R-:W-:Y:S05]  /*1b60*/  BRA `(.L_x_14663) ;  /* 0x0000004000007947 */ /* 0x000fea0003800000 */
.L_x_14661:
[----:B-----5:R-:W-:-:S05]  /*1b70*/  HADD2.F32 R85, -RZ, R17.H1_H1 ;  /* 0x30000011ff557230 */ /* 0x020fca0000004100 */
[----:B------:R-:W-:-:S05]  /*1b80*/  FADD.FTZ R102, R85, R102 ;  /* 0x0000006655667221 */ /* 0x000fca0000010000 */
.L_x_14662:
[----:B------:R-:W-:-:S04]  /*1b90*/  F2FP.PACK_AB R84, RZ, R102 ;  /* 0x00000066ff54723e */ /* 0x000fc800000000ff */
[----:B------:R-:W-:Y:S02]  /*1ba0*/  PRMT R13, R13, 0x5410, R84 ;  /* 0x000054100d0d7816 */ /* 0x000fe40000000054 */
.L_x_14663:
[----:B------:R-:W-:-:S05]  /*1bb0*/  HADD2.F32 R103, -RZ, R86.H0_H0 ;  /* 0x20000056ff677230 */ /* 0x000fca0000004100 */
[----:B------:R-:W-:Y:S01]  /*1bc0*/  FMUL.FTZ R103, R103, R116 ;  /* 0x0000007467677220 */ /* 0x000fe20000410000 */
[----:B------:R-:W-:Y:S05]  /*1bd0*/  @P4 BRA `(.L_x_14664) ;  /* 0x0000002000004947 */ /* 0x000fea0003800000 */
[----:B------:R-:W-:Y:S05]  /*1be0*/  @P0 BRA `(.L_x_14665) ;  /* 0x0000003000000947 */ /* 0x000fea0003800000 */
[----:B------:R-:W-:Y:S05]  /*1bf0*/  BRA `(.L_x_14666) ;  /* 0x0000004000007947 */ /* 0x000fea0003800000 */
.L_x_14664:
[----:B-----5:R-:W-:-:S05]  /*1c00*/  HADD2.F32 R84, -RZ, R18.H0_H0 ;  /* 0x20000012ff547230 */ /* 0x020fca0000004100 */
[----:B------:R-:W-:-:S05]  /*1c10*/  FADD.FTZ R103, R84, R103 ;  /* 0x0000006754677221 */ /* 0x000fca0000010000 */
.L_x_14665:
[----:B------:R-:W-:-:S04]  /*1c20*/  F2FP.PACK_AB R84, RZ, R103 ;  /* 0x00000067ff54723e */ /* 0x000fc800000000ff */
[----:B------:R-:W-:Y:S02]  /*1c30*/  PRMT R14, R84, 0x7610, R14 ;  /* 0x00007610540e7816 */ /* 0x000fe4000000000e */
.L_x_14666:
[----:B------:R-:W-:-:S05]  /*1c40*/  HADD2.F32 R85, -RZ, R86.H1_H1 ;  /* 0x30000056ff557230 */ /* 0x000fca0000004100 */
[----:B------:R-:W-:Y:S01]  /*1c50*/  FMUL.FTZ R110, R85, R116 ;  /* 0x00000074556e7220 */ /* 0x000fe20000410000 */
[----:B------:R-:W-:Y:S05]  /*1c60*/  @P4 BRA `(.L_x_14667) ;  /* 0x0000002000004947 */ /* 0x000fea0003800000 */
[----:B------:R-:W-:Y:S05]  /*1c70*/  @P0 BRA `(.L_x_14668) ;  /* 0x0000003000000947 */ /* 0x000fea0003800000 */
[----:B------:R-:W-:Y:S05]  /*1c80*/  BRA `(.L_x_14669) ;  /* 0x0000004000007947 */ /* 0x000fea0003800000 */
.L_x_14667:
[----:B-----5:R-:W-:-:S05]  /*1c90*/  HADD2.F32 R85, -RZ, R18.H1_H1 ;  /* 0x30000012ff557230 */ /* 0x020fca0000004100 */
[----:B------:R-:W-:-:S05]  /*1ca0*/  FADD.FTZ R110, R85, R110 ;  /* 0x0000006e556e7221 */ /* 0x000fca0000010000 */
.L_x_14668:
[----:B------:R-:W-:-:S04]  /*1cb0*/  F2FP.PACK_AB R84, RZ, R110 ;  /* 0x0000006eff54723e */ /* 0x000fc800000000ff */
[----:B------:R-:W-:Y:S02]  /*1cc0*/  PRMT R14, R14, 0x5410, R84 ;  /* 0x000054100e0e7816 */ /* 0x000fe40000000054 */
.L_x_14669:
[----:B------:R-:W-:-:S05]  /*1cd0*/  HADD2.F32 R111, -RZ, R87.H0_H0 ;  /* 0x20000057ff6f7230 */ /* 0x000fca0000004100 */
[----:B------:R-:W-:Y:S01]  /*1ce0*/  FMUL.FTZ R111, R111, R116 ;  /* 0x000000746f6f7220 */ /* 0x000fe20000410000 */
[----:B------:R-:W-:Y:S05]  /*1cf0*/  @P4 BRA `(.L_x_14670) ;  /* 0x0000002000004947 */ /* 0x000fea0003800000 */
[----:B------:R-:W-:Y:S05]  /*1d00*/  @P0 BRA `(.L_x_14671) ;  /* 0x0000003000000947 */ /* 0x000fea0003800000 */
[----:B------:R-:W-:Y:S05]  /*1d10*/  BRA `(.L_x_14672) ;  /* 0x0000004000007947 */ /* 0x000fea0003800000 */
.L_x_14670:
[----:B-----5:R-:W-:-:S05]  /*1d20*/  HADD2.F32 R84, -RZ, R19.H0_H0 ;  /* 0x20000013ff547230 */ /* 0x020fca0000004100 */
[----:B------:R-:W-:-:S05]  /*1d30*/  FADD.FTZ R111, R84, R111 ;  /* 0x0000006f546f7221 */ /* 0x000fca0000010000 */
.L_x_14671:
[----:B------:R-:W-:-:S04]  /*1d40*/  F2FP.PACK_AB R84, RZ, R111 ;  /* 0x0000006fff54723e */ /* 0x000fc800000000ff */
[----:B------:R-:W-:Y:S02]  /*1d50*/  PRMT R15, R84, 0x7610, R15 ;  /* 0x00007610540f7816 */ /* 0x000fe4000000000f */
.L_x_14672:
[----:B------:R-:W-:-:S05]  /*1d60*/  HADD2.F32 R87, -RZ, R87.H1_H1 ;  /* 0x30000057ff577230 */ /* 0x000fca0000004100 */
[----:B------:R-:W-:Y:S01]  /*1d70*/  FMUL.FTZ R115, R87, R116 ;  /* 0x0000007457737220 */ /* 0x000fe20000410000 */
[----:B------:R-:W-:Y:S05]  /*1d80*/  @P4 BRA `(.L_x_14673) ;  /* 0x0000002000004947 */ /* 0x000fea0003800000 */
[----:B------:R-:W-:Y:S05]  /*1d90*/  @P0 BRA `(.L_x_14674) ;  /* 0x0000003000000947 */ /* 0x000fea0003800000 */
[----:B------:R-:W-:Y:S05]  /*1da0*/  BRA `(.L_x_14675) ;  /* 0x0000004000007947 */ /* 0x000fea0003800000 */
.L_x_14673:
[----:B-----5:R-:W-:-:S05]  /*1db0*/  HADD2.F32 R84, -RZ, R19.H1_H1 ;  /* 0x30000013ff547230 */ /* 0x020fca0000004100 */
[----:B------:R-:W-:-:S05]  /*1dc0*/  FADD.FTZ R115, R84, R115 ;  /* 0x0000007354737221 */ /* 0x000fca0000010000 */
.L_x_14674:
[----:B------:R-:W-:-:S04]  /*1dd0*/  F2FP.PACK_AB R84, RZ, R115 ;  /* 0x00000073ff54723e */ /* 0x000fc800000000ff */
[----:B------:R-:W-:Y:S02]  /*1de0*/  PRMT R15, R15, 0x5410, R84 ;  /* 0x000054100f0f7816 */ /* 0x000fe40000000054 */
.L_x_14675:
[----:B------:R-:W-:-:S04]  /*1df0*/  @P0 LEA R84, P4, R117, c[0x0][0x188], 0x4 ;  /* 0x0000620075540a11 */ /* 0x000fc800078820ff */
[----:B------:R-:W-:-:S05]  /*1e00*/  @P0 LEA.HI.X R85, R117, c[0x0][0x18c], RZ, 0x4, P4 ;  /* 0x0000630075550a11 */ /* 0x000fca00020f24ff */
[----:B------:R1:W-:Y:S04]  /*1e10*/  @P0 STG.E.128 [R84.64], R12 ;  /* 0x0000000c54000986 */ /* 0x0003e8000c101d04 */
.L_x_14651:
[----:B------:R-:W-:Y:S05]  /*1e20*/  BSYNC B0 ;  /* 0x0000000000007941 */ /* 0x000fea0003800000 */
.L_x_14650:
        /* <DEDUP_REMOVED lines=42> */
.L_x_14688:
        /* <DEDUP_REMOVED lines=85> */
.L_x_14689:
        /* <DEDUP_REMOVED lines=99> */
.L_x_14679:
[----:B------:R-:W-:Y:S05]  /*2c50*/  BSYNC B0 ;  /* 0x0000000000007941 */ /* 0x000fea0003800000 */
.L_x_14678:
        /* <DEDUP_REMOVED lines=35> */
.L_x_14681:
[----:B------:R-:W-:Y:S05]  /*2e90*/  BSYNC B0 ;  /* 0x0000000000007941 */ /* 0x000fea0003800000 */
.L_x_14680:
        /* <DEDUP_REMOVED lines=34> */
.L_x_14683:
[----:B------:R-:W-:Y:S05]  /*30c0*/  BSYNC B0 ;  /* 0x0000000000007941 */ /* 0x000fea0003800000 */
.L_x_14682:
        /* <DEDUP_REMOVED lines=22> */
[----:B------:R-:W-:Y:S01]  /*3230*/  F2FP.PACK_AB R84, R117, R116 ;  /* 0x000000747554723e */ /* 0x000fe200000000ff */
[----:B------:R-:W-:Y:S01]  /*3240*/  HFMA2.MMA R117, -RZ, RZ, 0, 9.5367431640625e-07 ;  /* 0x00000010ff757435 */ /* 0x000fe200000001ff */
[----:B------:R-:W-:Y:S02]  /*3250*/  FFMA.FTZ R124, R23, R124, R31 ;  /* 0x0000007c177c7223 */ /* 0x000fe4000001001f */
[----:B------:R-:W-:Y:S02]  /*3260*/  FFMA.FTZ R86, R20, R121, R28 ;  /* 0x0000007914567223 */ /* 0x000fe4000001001c */
[----:B------:R-:W-:Y:S01]  /*3270*/  FFMA.FTZ R119, R21, R120, R29 ;  /* 0x0000007815777223 */ /* 0x000fe2000001001d */
[----:B------:R-:W-:Y:S01]  /*3280*/  F2FP.PACK_AB R87, R124, R87 ;  /* 0x000000577c57723e */ /* 0x000fe200000000ff */
[----:B------:R-:W-:-:S03]  /*3290*/  FFMA.FTZ R118, R27, R118, R35 ;  /* 0x000000761b767223 */ /* 0x000fc60000010023 */
[----:B------:R-:W-:Y:S01]  /*32a0*/  F2FP.PACK_AB R86, R119, R86 ;  /* 0x000000567756723e */ /* 0x000fe200000000ff */
[----:B------:R-:W-:Y:S01]  /*32b0*/  IMAD.WIDE.U32 R116, R2, R117, c[0x0][0x208] ;  /* 0x0000820002747625 */ /* 0x000fe200078e0075 */
[----:B------:R-:W-:-:S05]  /*32c0*/  F2FP.PACK_AB R85, R118, R85 ;  /* 0x000000557655723e */ /* 0x000fca00000000ff */
[----:B------:R0:W-:Y:S02]  /*32d0*/  STG.E.128 [R116.64], R84 ;  /* 0x0000005474007986 */ /* 0x0001e4000c101d04 */
.L_x_14685:
[----:B------:R-:W-:Y:S05]  /*32e0*/  BSYNC B0 ;  /* 0x0000000000007941 */ /* 0x000fea0003800000 */
.L_x_14684:
[----:B------:R-:W-:Y:S02]  /*32f0*/  IADD3 R5, R5, c[0x0][0x160], RZ ;  /* 0x0000580005057a10 */ /* 0x000fe40007ffe0ff */
[----:B------:R-:W-:Y:S02]  /*3300*/  LOP3.LUT P5, RZ, R4, 0xff, RZ, 0xc0, !PT ;  /* 0x000000ff04ff7812 */ /* 0x000fe400078ac0ff */
[----:B------:R-:W-:Y:S02]  /*3310*/  ISETP.GE.AND P4, PT, R5, c[0x0][0x164], PT ;  /* 0x0000590005007a0c */ /* 0x000fe40003f86270 */
[----:B------:R-:W-:-:S11]  /*3320*/  SEL R4, RZ, 0x1, P5 ;  /* 0x00000001ff047807 */ /* 0x000fd60002800000 */
[----:B0----5:R-:W-:Y:S01]  /*3330*/  @P4 CALL.REL.NOINC `(.L_x_14686) ;  /* 0x0000001000004944 */ /* 0x021fe20003c00000 */
[----:B------:R-:W-:Y:S05]  /*3340*/  BRA `(.L_x_14687) ;  /* 0xffffd3d000007947 */ /* 0x000fea000383ffff */
.L_x_14686:
[----:B------:R-:W-:Y:S05]  /*3350*/  EXIT ;  /* 0x000000000000794d */ /* 0x000fea0003800000 */
.L_x_14676:
[----:B------:R-:W-:Y:S01]  /*3360*/  HFMA2.MMA R119, -RZ, RZ, 0, 5.9604644775390625e-08 ;  /* 0x00000001ff777435 */ /* 0x000fe200000001ff */
[----:B------:R-:W-:Y:S02]  /*3370*/  MOV R120, R84 ;  /* 0x0000005400787202 */ /* 0x000fe40000000f00 */
[----:B------:R-:W-:Y:S02]  /*3380*/  MOV R117, 0x1f ;  /* 0x0000001f00757802 */ /* 0x000fe40000000f00 */
[----:B------:R-:W-:Y:S02]  /*3390*/  MOV R118, 0xffffffff ;  /* 0xffffffff00767802 */ /* 0x000fe40000000f00 */
[----:B------:R-:W-:Y:S02]  /*33a0*/  MOV R86, 0x33c0 ;  /* 0x000033c000567802 */ /* 0x000fe40000000f00 */
[----:B0----5:R-:W-:Y:S05]  /*33b0*/  CALL.REL.NOINC `($__internal_80_$__cuda_sm70_shflsync_bfly_p) ;  /* 0x000007b000007944 */ /* 0x021fea0003c00000 */
[----:B01----:R-:W-:Y:S05]  /*33c0*/  BRA `(.L_x_14688) ;  /* 0xffffed0000007947 */ /* 0x003fea000383ffff */
.L_x_14677:
[----:B------:R-:W-:Y:S01]  /*33d0*/  HFMA2.MMA R119, -RZ, RZ, 0, 1.1920928955078125e-07 ;  /* 0x00000002ff777435 */ /* 0x000fe200000001ff */
[----:B------:R-:W-:Y:S02]  /*33e0*/  MOV R117, 0x1f ;  /* 0x0000001f00757802 */ /* 0x000fe40000000f00 */
[----:B------:R-:W-:-:S02]  /*33f0*/  MOV R118, 0xffffffff ;  /* 0xffffffff00767802 */ /* 0x000fc40000000f00 */
[----:B------:R-:W-:Y:S02]  /*3400*/  MOV R86, 0x3420 ;  /* 0x0000342000567802 */ /* 0x000fe40000000f00 */
[----:B01---5:R-:W-:Y:S05]  /*3410*/  CALL.REL.NOINC `($__internal_80_$__cuda_sm70_shflsync_bfly_p) ;  /* 0x0000075000007944 */ /* 0x023fea0003c00000 */
[----:B0-----:R-:W-:Y:S01]  /*3420*/  HFMA2.MMA R119, -RZ, RZ, 0, 2.384185791015625e-07 ;  /* 0x00000004ff777435 */ /* 0x001fe200000001ff */
[----:B-1----:R-:W-:Y:S01]  /*3430*/  FADD.FTZ R120, R120, R118 ;  /* 0x0000007678787221 */ /* 0x002fe20000010000 */
[----:B------:R-:W-:Y:S02]  /*3440*/  MOV R117, 0x1f ;  /* 0x0000001f00757802 */ /* 0x000fe40000000f00 */
[----:B------:R-:W-:Y:S02]  /*3450*/  MOV R118, 0xffffffff ;  /* 0xffffffff00767802 */ /* 0x000fe40000000f00 */
[----:B------:R-:W-:Y:S02]  /*3460*/  MOV R86, 0x3480 ;  /* 0x0000348000567802 */ /* 0x000fe40000000f00 */
[----:B------:R-:W-:Y:S05]  /*3470*/  CALL.REL.NOINC `($__internal_80_$__cuda_sm70_shflsync_bfly_p) ;  /* 0x000006f000007944 */ /* 0x000fea0003c00000 */
[----:B0-----:R-:W-:Y:S01]  /*3480*/  HFMA2.MMA R119, -RZ, RZ, 0, 4.76837158203125e-07 ;  /* 0x00000008ff777435 */ /* 0x001fe200000001ff */
[----:B-1----:R-:W-:Y:S01]  /*3490*/  FADD.FTZ R120, R120, R118 ;  /* 0x0000007678787221 */ /* 0x002fe20000010000 */
[----:B------:R-:W-:Y:S02]  /*34a0*/  MOV R117, 0x1f ;  /* 0x0000001f00757802 */ /* 0x000fe40000000f00 */
[----:B------:R-:W-:-:S02]  /*34b0*/  MOV R118, 0xffffffff ;  /* 0xffffffff00767802 */ /* 0x000fc40000000f00 */
[----:B------:R-:W-:Y:S02]  /*34c0*/  MOV R86, 0x34e0 ;  /* 0x000034e000567802 */ /* 0x000fe40000000f00 */
[----:B------:R-:W-:Y:S05]  /*34d0*/  CALL.REL.NOINC `($__internal_80_$__cuda_sm70_shflsync_bfly_p) ;  /* 0x0000069000007944 */ /* 0x000fea0003c00000 */
[----:B0-----:R-:W-:Y:S01]  /*34e0*/  HFMA2.MMA R119, -RZ, RZ, 0, 9.5367431640625e-07 ;  /* 0x00000010ff777435 */ /* 0x001fe200000001ff */
[----:B-1----:R-:W-:Y:S01]  /*34f0*/  FADD.FTZ R120, R120, R118 ;  /* 0x0000007678787221 */ /* 0x002fe20000010000 */
[----:B------:R-:W-:Y:S02]  /*3500*/  MOV R117, 0x1f ;  /* 0x0000001f00757802 */ /* 0x000fe40000000f00 */
[----:B------:R-:W-:Y:S02]  /*3510*/  MOV R118, 0xffffffff ;  /* 0xffffffff00767802 */ /* 0x000fe40000000f00 */
[----:B------:R-:W-:Y:S02]  /*3520*/  MOV R86, 0x3540 ;  /* 0x0000354000567802 */ /* 0x000fe40000000f00 */
[----:B------:R-:W-:Y:S05]  /*3530*/  CALL.REL.NOINC `($__internal_80_$__cuda_sm70_shflsync_bfly_p) ;  /* 0x0000063000007944 */ /* 0x000fea0003c00000 */
        /* <DEDUP_REMOVED lines=72> */
[----:B------:R-:W-:Y:S05]  /*39c0*/  CALL.REL.NOINC `($__internal_80_$__cuda_sm70_shflsync_bfly_p) ;  /* 0x000001a000007944 */ /* 0x000fea0003c00000 */
[----:B0-----:R-:W-:Y:S01]  /*39d0*/  HFMA2.MMA R119, -RZ, RZ, 0, 1.1920928955078125e-07 ;  /* 0x00000002ff777435 */ /* 0x001fe200000001ff */
[----:B-1----:R-:W-:Y:S01]  /*39e0*/  FADD.FTZ R120, R85, R118 ;  /* 0x0000007655787221 */ /* 0x002fe20000010000 */
[----:B------:R-:W-:Y:S02]  /*39f0*/  MOV R117, 0x1f ;  /* 0x0000001f00757802 */ /* 0x000fe40000000f00 */
[----:B------:R-:W-:Y:S02]  /*3a00*/  MOV R118, 0xffffffff ;  /* 0xffffffff00767802 */ /* 0x000fe40000000f00 */
[----:B------:R-:W-:Y:S02]  /*3a10*/  MOV R86, 0x3a30 ;  /* 0x00003a3000567802 */ /* 0x000fe40000000f00 */
[----:B------:R-:W-:Y:S05]  /*3a20*/  CALL.REL.NOINC `($__internal_80_$__cuda_sm70_shflsync_bfly_p) ;  /* 0x0000014000007944 */ /* 0x000fea0003c00000 */
[----:B0-----:R-:W-:Y:S01]  /*3a30*/  HFMA2.MMA R119, -RZ, RZ, 0, 2.384185791015625e-07 ;  /* 0x00000004ff777435 */ /* 0x001fe200000001ff */
[----:B-1----:R-:W-:Y:S01]  /*3a40*/  FADD.FTZ R120, R120, R118 ;  /* 0x0000007678787221 */ /* 0x002fe20000010000 */
[----:B------:R-:W-:Y:S02]  /*3a50*/  MOV R117, 0x1f ;  /* 0x0000001f00757802 */ /* 0x000fe40000000f00 */
[----:B------:R-:W-:-:S02]  /*3a60*/  MOV R118, 0xffffffff ;  /* 0xffffffff00767802 */ /* 0x000fc40000000f00 */
[----:B------:R-:W-:Y:S02]  /*3a70*/  MOV R86, 0x3a90 ;  /* 0x00003a9000567802 */ /* 0x000fe40000000f00 */
[----:B------:R-:W-:Y:S05]  /*3a80*/  CALL.REL.NOINC `($__internal_80_$__cuda_sm70_shflsync_bfly_p) ;  /* 0x000000e000007944 */ /* 0x000fea0003c00000 */
[----:B0-----:R-:W-:Y:S01]  /*3a90*/  HFMA2.MMA R119, -RZ, RZ, 0, 4.76837158203125e-07 ;  /* 0x00000008ff777435 */ /* 0x001fe200000001ff */
[----:B-1----:R-:W-:Y:S01]  /*3aa0*/  FADD.FTZ R120, R120, R118 ;  /* 0x0000007678787221 */ /* 0x002fe20000010000 */
[----:B------:R-:W-:Y:S02]  /*3ab0*/  MOV R117, 0x1f ;  /* 0x0000001f00757802 */ /* 0x000fe40000000f00 */
[----:B------:R-:W-:Y:S02]  /*3ac0*/  MOV R118, 0xffffffff ;  /* 0xffffffff00767802 */ /* 0x000fe40000000f00 */
[----:B------:R-:W-:Y:S02]  /*3ad0*/  MOV R86, 0x3af0 ;  /* 0x00003af000567802 */ /* 0x000fe40000000f00 */
[----:B------:R-:W-:Y:S05]  /*3ae0*/  CALL.REL.NOINC `($__internal_80_$__cuda_sm70_shflsync_bfly_p) ;  /* 0x0000008000007944 */ /* 0x000fea0003c00000 */
[----:B0-----:R-:W-:Y:S01]  /*3af0*/  HFMA2.MMA R119, -RZ, RZ, 0, 9.5367431640625e-07 ;  /* 0x00000010ff777435 */ /* 0x001fe200000001ff */
[----:B-1----:R-:W-:Y:S01]  /*3b00*/  FADD.FTZ R120, R120, R118 ;  /* 0x0000007678787221 */ /* 0x002fe20000010000 */
[----:B------:R-:W-:Y:S02]  /*3b10*/  MOV R117, 0x1f ;  /* 0x0000001f00757802 */ /* 0x000fe40000000f00 */
[----:B------:R-:W-:-:S02]  /*3b20*/  MOV R118, 0xffffffff ;  /* 0xffffffff00767802 */ /* 0x000fc40000000f00 */
[----:B------:R-:W-:Y:S02]  /*3b30*/  MOV R86, 0x3b50 ;  /* 0x00003b5000567802 */ /* 0x000fe40000000f00 */
[----:B------:R-:W-:Y:S05]  /*3b40*/  CALL.REL.NOINC `($__internal_80_$__cuda_sm70_shflsync_bfly_p) ;  /* 0x0000002000007944 */ /* 0x000fea0003c00000 */
[----:B01----:R-:W-:Y:S01]  /*3b50*/  MOV R117, R118 ;  /* 0x0000007600757202 */ /* 0x003fe20000000f00 */
[----:B------:R-:W-:Y:S05]  /*3b60*/  BRA `(.L_x_14689) ;  /* 0xffffeab000007947 */ /* 0x000fea000383ffff */
        .weak           $__internal_80_$__cuda_sm70_shflsync_bfly_p
        .type           $__internal_80_$__cuda_sm70_shflsync_bfly_p,@function
        .size           $__internal_80_$__cuda_sm70_shflsync_bfly_p,(.L_x_29144 - $__internal_80_$__cuda_sm70_shflsync_bfly_p)
$__internal_80_$__cuda_sm70_shflsync_bfly_p:
[----:B------:R-:W-:Y:S01]  /*3b70*/  HFMA2.MMA R87, -RZ, RZ, 0, 0 ;  /* 0x00000000ff577435 */ /* 0x000fe200000001ff */
[----:B------:R-:W-:Y:S04]  /*3b80*/  WARPSYNC R118 ;  /* 0x0000007600007348 */ /* 0x000fe80003800000 */
[----:B------:R0:W1:Y:S01]  /*3b90*/  SHFL.BFLY PT, R118, R120, R119, R117 ;  /* 0x0c00007778767389 */ /* 0x00006200000e0075 */
[----:B------:R-:W-:Y:S05]  /*3ba0*/  RET.REL.NODEC R86 `(_ZN10layer_norm13ln_fwd_kernelINS_13Kernel_traitsIf6__halfS2_S2_fjLj4096ELj1ELj1ELj4ELj16ENS_18Kernel_traits_baseILj4096EfS2_S2_S2_fjLj128EEEEELb0ELb0ELb0ELb0EEEvNS_9FwdParamsE) ;  /* 0xffffc45056007950 */ /* 0x000fea0003c3ffff */
.L_x_14690:
        /* <DEDUP_REMOVED lines=13> */
.L_x_29144:


//--------------------- .text._ZN10layer_norm13ln_fwd_kernelINS_13Kernel_traitsIf6__halfS2_S2_fjLj4096ELj1ELj1ELj4ELj16ENS_18Kernel_traits_baseILj4096EfS2_S2_S2_fjLj128EEEEELb0ELb0ELb0ELb1EEEvNS_9FwdParamsE --------------------------
	.section	.text._ZN10layer_norm13ln_fwd_kernelINS_13Kernel_traitsIf6__halfS2_S2_fjLj4096ELj1ELj1ELj4ELj16ENS_18Kernel_traits_baseILj4096EfS2_S2_S2_fjLj128EEEEELb0ELb0ELb0ELb1EEEvNS_9FwdParamsE,"ax",@progbits
	.sectioninfo	@"SHI_REGISTERS=128"
	.align	128
        .global         _ZN10layer_norm13ln_fwd_kernelINS_13Kernel_traitsIf6__halfS2_S2_fjLj4096ELj1ELj1ELj4ELj16ENS_18Kernel_traits_baseILj4096EfS2_S2_S2_fjLj128EEEEELb0ELb0ELb0ELb1EEEvNS_9FwdParamsE
        .type           _ZN10layer_norm13ln_fwd_kernelINS_13Kernel_traitsIf6__halfS2_S2_fjLj4096ELj1ELj1ELj4ELj16ENS_18Kernel_traits_baseILj4096EfS2_S2_S2_fjLj128EEEEELb0ELb0ELb0ELb1EEEvNS_9FwdParamsE,@function
        .size           _ZN10layer_norm13ln_fwd_kernelINS_13Kernel_traitsIf6__halfS2_S2_fjLj4096ELj1ELj1ELj4ELj16ENS_18Kernel_traits_baseILj4096EfS2_S2_S2_fjLj128EEEEELb0ELb0ELb0ELb1EEEvNS_9FwdParamsE,(.L_x_29145 - _ZN10layer_norm13ln_fwd_kernelINS_13Kernel_traitsIf6__halfS2_S2_fjLj4096ELj1ELj1ELj4ELj16ENS_18Kernel_traits_baseILj4096EfS2_S2_S2_fjLj128EEEEELb0ELb0ELb0ELb1EEEvNS_9FwdParamsE)
        .other          _ZN10layer_norm13ln_fwd_kernelINS_13Kernel_traitsIf6__halfS2_S2_fjLj4096ELj1ELj1ELj4ELj16ENS_18Kernel_traits_baseILj4096EfS2_S2_S2_fjLj128EEEEELb0ELb0ELb0ELb1EEEvNS_9FwdParamsE,@"STO_CUDA_ENTRY STV_DEFAULT"
_ZN10layer_norm13ln_fwd_kernelINS_13Kernel_traitsIf6__halfS2_S2_fjLj4096ELj1ELj1ELj4ELj16ENS_18Kernel_traits_baseILj4096EfS2_S2_S2_fjLj128EEEEELb0ELb0ELb0ELb1EEEvNS_9FwdParamsE:
.text._ZN10layer_norm13ln_fwd_kernelINS_13Kernel_traitsIf6__halfS2_S2_fjLj4096ELj1ELj1ELj4ELj16ENS_18Kernel_traits_baseILj4096EfS2_S2_S2_fjLj128EEEEELb0ELb0ELb0ELb1EEEvNS_9FwdParamsE:
        /* <DEDUP_REMOVED lines=60> */
.L_x_14790:
        /* <DEDUP_REMOVED lines=16> */
[----:B-----5:R0:W5:Y:S01]  /*04c0*/  @P1 LDG.E.128 R16, [R92.64] ;  /* 0x000000045c101981 */ /* 0x020162000c1e1d00 */
        /* <DEDUP_REMOVED lines=9> */
.L_x_14691:
[----:B0----5:R-:W-:-:S05]  /*0560*/  HADD2.F32 R8, -RZ, R16.H0_H0 ;  /* 0x20000010ff087230 */ /* 0x021fca0000004100 */
[----:B------:R-:W-:-:S05]  /*0570*/  FADD.FTZ R11, R11, R8 ;  /* 0x000000080b0b7221 */ /* 0x000fca0000010000 */
.L_x_14692:
[----:B------:R-:W-:-:S04]  /*0580*/  F2FP.PACK_AB R8, RZ, R11 ;  /* 0x0000000bff08723e */ /* 0x000fc800000000ff */
[----:B------:R-:W-:Y:S02]  /*0590*/  PRMT R12, R8, 0x7610, R12 ;  /* 0x00007610080c7816 */ /* 0x000fe4000000000c */
.L_x_14693:
[----:B------:R-:W-:-:S05]  /*05a0*/  HADD2.F32 R9, -RZ, R84.H1_H1 ;  /* 0x30000054ff097230 */ /* 0x000fca0000004100 */
[----:B------:R-:W-:Y:S01]  /*05b0*/  FMUL.FTZ R92, R9, R90 ;  /* 0x0000005a095c7220 */ /* 0x000fe20000410000 */
[----:B------:R-:W-:Y:S05]  /*05c0*/  @P2 BRA `(.L_x_14694) ;  /* 0x0000002000002947 */ /* 0x000fea0003800000 */
[----:B------:R-:W-:Y:S05]  /*05d0*/  @P0 BRA `(.L_x_14695) ;  /* 0x0000003000000947 */ /* 0x000fea0003800000 */
[----:B------:R-:W-:Y:S05]  /*05e0*/  BRA `(.L_x_14696) ;  /* 0x0000004000007947 */ /* 0x000fea0003800000 */
.L_x_14694:
[----:B-----5:R-:W-:-:S05]  /*05f0*/  HADD2.F32 R9, -RZ, R16.H1_H1 ;  /* 0x30000010ff097230 */ /* 0x020fca0000004100 */
[----:B------:R-:W-:-:S05]  /*0600*/  FADD.FTZ R92, R92, R9 ;  /* 0x000000095c5c7221 */ /* 0x000fca0000010000 */
.L_x_14695:
[----:B------:R-:W-:-:S04]  /*0610*/  F2FP.PACK_AB R8, RZ, R92 ;  /* 0x0000005cff08723e */ /* 0x000fc800000000ff */
[----:B------:R-:W-:Y:S02]  /*0620*/  PRMT R12, R12, 0x5410, R8 ;  /* 0x000054100c0c7816 */ /* 0x000fe40000000008 */
.L_x_14696:
[----:B------:R-:W-:-:S05]  /*0630*/  HADD2.F32 R91, -RZ, R85.H0_H0 ;  /* 0x20000055ff5b7230 */ /* 0x000fca0000004100 */
[----:B------:R-:W-:Y:S01]  /*0640*/  FMUL.FTZ R91, R91, R90 ;  /* 0x0000005a5b5b7220 */ /* 0x000fe20000410000 */
[----:B------:R-:W-:Y:S05]  /*0650*/  @P2 BRA `(.L_x_14697) ;  /* 0x0000002000002947 */ /* 0x000fea0003800000 */
[----:B------:R-:W-:Y:S05]  /*0660*/  @P0 BRA `(.L_x_14698) ;  /* 0x0000003000000947 */ /* 0x000fea0003800000 */
[----:B------:R-:W-:Y:S05]  /*0670*/  BRA `(.L_x_14699) ;  /* 0x0000004000007947 */ /* 0x000fea0003800000 */
.L_x_14697:
[----:B-----5:R-:W-:-:S05]  /*0680*/  HADD2.F32 R8, -RZ, R17.H0_H0 ;  /* 0x20000011ff087230 */ /* 0x020fca0000004100 */
[----:B------:R-:W-:-:S05]  /*0690*/  FADD.FTZ R91, R91, R8 ;  /* 0x000000085b5b7221 */ /* 0x000fca0000010000 */
.L_x_14698:
[----:B------:R-:W-:-:S04]  /*06a0*/  F2FP.PACK_AB R8, RZ, R91 ;  /* 0x0000005bff08723e */ /* 0x000fc800000000ff */
[----:B------:R-:W-:Y:S02]  /*06b0*/  PRMT R13, R8, 0x7610, R13 ;  /* 0x00007610080d7816 */ /* 0x000fe4000000000d */
.L_x_14699:
[----:B------:R-:W-:-:S05]  /*06c0*/  HADD2.F32 R85, -RZ, R85.H1_H1 ;  /* 0x30000055ff557230 */ /* 0x000fca0000004100 */
[----:B------:R-:W-:Y:S01]  /*06d0*/  FMUL.FTZ R94, R85, R90 ;  /* 0x0000005a555e7220 */ /* 0x000fe20000410000 */
[----:B------:R-:W-:Y:S05]  /*06e0*/  @P2 BRA `(.L_x_14700) ;  /* 0x0000002000002947 */ /* 0x000fea0003800000 */
[----:B------:R-:W-:Y:S05]  /*06f0*/  @P0 BRA `(.L_x_14701) ;  /* 0x0000003000000947 */ /* 0x000fea0003800000 */
[----:B------:R-:W-:Y:S05]  /*0700*/  BRA `(.L_x_14702) ;  /* 0x0000004000007947 */ /* 0x000fea0003800000 */
.L_x_14700:
[----:B-----5:R-:W-:-:S05]  /*0710*/  HADD2.F32 R9, -RZ, R17.H1_H1 ;  /* 0x30000011ff097230 */ /* 0x020fca0000004100 */
[----:B------:R-:W-:-:S05]  /*0720*/  FADD.FTZ R94, R94, R9 ;  /* 0x000000095e5e7221 */ /* 0x000fca0000010000 */
.L_x_14701:
[----:B------:R-:W-:-:S04]  /*0730*/  F2FP.PACK_AB R8, RZ, R94 ;  /* 0x0000005eff08723e */ /* 0x000fc800000000ff */
[----:B------:R-:W-:Y:S02]  /*0740*/  PRMT R13, R13, 0x5410, R8 ;  /* 0x000054100d0d7816 */ /* 0x000fe40000000008 */
.L_x_14702:
[----:B------:R-:W-:-:S05]  /*0750*/  HADD2.F32 R93, -RZ, R86.H0_H0 ;  /* 0x20000056ff5d7230 */ /* 0x000fca0000004100 */
[----:B------:R-:W-:Y:S01]  /*0760*/  FMUL.FTZ R93, R93, R90 ;  /* 0x0000005a5d5d7220 */ /* 0x000fe20000410000 */
[----:B------:R-:W-:Y:S05]  /*0770*/  @P2 BRA `(.L_x_14703) ;  /* 0x0000002000002947 */ /* 0x000fea0003800000 */
[----:B------:R-:W-:Y:S05]  /*0780*/  @P0 BRA `(.L_x_14704) ;  /* 0x0000003000000947 */ /* 0x000fea0003800000 */
[----:B------:R-:W-:Y:S05]  /*0790*/  BRA `(.L_x_14705) ;  /* 0x0000004000007947 */ /* 0x000fea0003800000 */
.L_x_14703:
[----:B-----5:R-:W-:-:S05]  /*07a0*/  HADD2.F32 R8, -RZ, R18.H0_H0 ;  /* 0x20000012ff087230 */ /* 0x020fca0000004100 */
[----:B------:R-:W-:-:S05]  /*07b0*/  FADD.FTZ R93, R93, R8 ;  /* 0x000000085d5d7221 */ /* 0x000fca0000010000 */
.L_x_14704:
[----:B------:R-:W-:-:S04]  /*07c0*/  F2FP.PACK_AB R8, RZ, R93 ;  /* 0x0000005dff08723e */ /* 0x000fc800000000ff */
[----:B------:R-:W-:Y:S02]  /*07d0*/  PRMT R14, R8, 0x7610, R14 ;  /* 0x00007610080e7816 */ /* 0x000fe4000000000e */
.L_x_14705:
[----:B------:R-:W-:-:S05]  /*07e0*/  HADD2.F32 R9, -RZ, R86.H1_H1 ;  /* 0x30000056ff097230 */ /* 0x000fca0000004100 */
[----:B------:R-:W-:Y:S01]  /*07f0*/  FMUL.FTZ R96, R9, R90 ;  /* 0x0000005a09607220 */ /* 0x000fe20000410000 */
[----:B------:R-:W-:Y:S05]  /*0800*/  @P2 BRA `(.L_x_14706) ;  /* 0x0000002000002947 */ /* 0x000fea0003800000 */
[----:B------:R-:W-:Y:S05]  /*0810*/  @P0 BRA `(.L_x_14707) ;  /* 0x0000003000000947 */ /* 0x000fea0003800000 */
[----:B------:R-:W-:Y:S05]  /*0820*/  BRA `(.L_x_14708) ;  /* 0x0000004000007947 */ /* 0x000fea0003800000 */
.L_x_14706:
[----:B-----5:R-:W-:-:S05]  /*0830*/  HADD2.F32 R9, -RZ, R18.H1_H1 ;  /* 0x30000012ff097230 */ /* 0x020fca0000004100 */
[----:B------:R-:W-:-:S05]  /*0840*/  FADD.FTZ R96, R96, R9 ;  /* 0x0000000960607221 */ /* 0x000fca0000010000 */
.L_x_14707:
[----:B------:R-:W-:-:S04]  /*0850*/  F2FP.PACK_AB R8, RZ, R96 ;  /* 0x00000060ff08723e */ /* 0x000fc800000000ff */
[----:B------:R-:W-:Y:S02]  /*0860*/  PRMT R14, R14, 0x5410, R8 ;  /* 0x000054100e0e7816 */ /* 0x000fe40000000008 */
.L_x_14708:
[----:B------:R-:W-:-:S05]  /*0870*/  HADD2.F32 R95, -RZ, R87.H0_H0 ;  /* 0x20000057ff5f7230 */ /* 0x000fca0000004100 */
[----:B------:R-:W-:Y:S01]  /*0880*/  FMUL.FTZ R95, R95, R90 ;  /* 0x0000005a5f5f7220 */ /* 0x000fe20000410000 */
[----:B------:R-:W-:Y:S05]  /*0890*/  @P2 BRA `(.L_x_14709) ;  /* 0x0000002000002947 */ /* 0x000fea0003800000 */
[----:B------:R-:W-:Y:S05]  /*08a0*/  @P0 BRA `(.L_x_14710) ;  /* 0x0000003000000947 */ /* 0x000fea0003800000 */
[----:B------:R-:W-:Y:S05]  /*08b0*/  BRA `(.L_x_14711) ;  /* 0x0000004000007947 */ /* 0x000fea0003800000 */
.L_x_14709:
[----:B-----5:R-:W-:-:S05]  /*08c0*/  HADD2.F32 R8, -RZ, R19.H0_H0 ;  /* 0x20000013ff087230 */ /* 0x020fca0000004100 */
[----:B------:R-:W-:-:S05]  /*08d0*/  FADD.FTZ R95, R95, R8 ;  /* 0x000000085f5f7221 */ /* 0x000fca0000010000 */
.L_x_14710:
[----:B------:R-:W-:-:S04]  /*08e0*/  F2FP.PACK_AB R8, RZ, R95 ;  /* 0x0000005fff08723e */ /* 0x000fc800000000ff */
[----:B------:R-:W-:Y:S02]  /*08f0*/  PRMT R15, R8, 0x7610, R15 ;  /* 0x00007610080f7816 */ /* 0x000fe4000000000f */
.L_x_14711:
[----:B------:R-:W-:-:S05]  /*0900*/  HADD2.F32 R87, -RZ, R87.H1_H1 ;  /* 0x30000057ff577230 */ /* 0x000fca0000004100 */
[----:B------:R-:W-:Y:S01]  /*0910*/  FMUL.FTZ R98, R87, R90 ;  /* 0x0000005a57627220 */ /* 0x000fe20000410000 */
[----:B------:R-:W-:Y:S05]  /*0920*/  @P2 BRA `(.L_x_14712) ;  /* 0x0000002000002947 */ /* 0x000fea0003800000 */
[----:B------:R-:W-:Y:S05]  /*0930*/  @P0 BRA `(.L_x_14713) ;  /* 0x0000003000000947 */ /* 0x000fea0003800000 */
[----:B------:R-:W-:Y:S05]  /*0940*/  BRA `(.L_x_14714) ;  /* 0x0000004000007947 */ /* 0x000fea0003800000 */
.L_x_14712:
[----:B-----5:R-:W-:-:S05]  /*0950*/  HADD2.F32 R9, -RZ, R19.H1_H1 ;  /* 0x30000013ff097230 */ /* 0x020fca0000004100 */
[----:B------:R-:W-:-:S05]  /*0960*/  FADD.FTZ R98, R98, R9 ;  /* 0x0000000962627221 */ /* 0x000fca0000010000 */
.L_x_14713:
[----:B------:R-:W-:-:S04]  /*0970*/  F2FP.PACK_AB R8, RZ, R98 ;  /* 0x00000062ff08723e */ /* 0x000fc800000000ff */
[----:B------:R-:W-:Y:S02]  /*0980*/  PRMT R15, R15, 0x5410, R8 ;  /* 0x000054100f0f7816 */ /* 0x000fe40000000008 */
.L_x_14714:
        /* <DEDUP_REMOVED lines=9> */
[----:B--2---:R-:W-:-:S05]  /*0a20*/  HADD2.F32 R97, -RZ, R84.H0_H0 ;  /* 0x20000054ff617230 */ /* 0x004fca0000004100 */
[----:B------:R-:W-:Y:S01]  /*0a30*/  FMUL.FTZ R97, R97, R90 ;  /* 0x0000005a61617220 */ /* 0x000fe20000410000 */
[----:B------:R-:W-:Y:S05]  /*0a40*/  @P2 BRA `(.L_x_14715) ;  /* 0x0000002000002947 */ /* 0x000fea0003800000 */
[----:B0-----:R-:W-:Y:S05]  /*0a50*/  @P0 BRA `(.L_x_14716) ;  /* 0x0000003000000947 */ /* 0x001fea0003800000 */
[----:B------:R-:W-:Y:S05]  /*0a60*/  BRA `(.L_x_14717) ;  /* 0x0000004000007947 */ /* 0x000fea0003800000 */
.L_x_14715:
[----:B0----5:R-:W-:-:S05]  /*0a70*/  HADD2.F32 R8, -RZ, R16.H0_H0 ;  /* 0x20000010ff087230 */ /* 0x021fca0000004100 */
[----:B------:R-:W-:-:S05]  /*0a80*/  FADD.FTZ R97, R8, R97 ;  /* 0x0000006108617221 */ /* 0x000fca0000010000 */
.L_x_14716:
[----:B------:R-:W-:-:S04]  /*0a90*/  F2FP.PACK_AB R8, RZ, R97 ;  /* 0x00000061ff08723e */ /* 0x000fc800000000ff */
[----:B------:R-:W-:Y:S02]  /*0aa0*/  PRMT R12, R8, 0x7610, R12 ;  /* 0x00007610080c7816 */ /* 0x000fe4000000000c */
.L_x_14717:
[----:B------:R-:W-:-:S05]  /*0ab0*/  HADD2.F32 R9, -RZ, R84.H1_H1 ;  /* 0x30000054ff097230 */ /* 0x000fca0000004100 */
[----:B------:R-:W-:Y:S01]  /*0ac0*/  FMUL.FTZ R100, R9, R90 ;  /* 0x0000005a09647220 */ /* 0x000fe20000410000 */
[----:B------:R-:W-:Y:S05]  /*0ad0*/  @P2 BRA `(.L_x_14718) ;  /* 0x0000002000002947 */ /* 0x000fea0003800000 */
[----:B------:R-:W-:Y:S05]  /*0ae0*/  @P0 BRA `(.L_x_14719) ;  /* 0x0000003000000947 */ /* 0x000fea0003800000 */
[----:B------:R-:W-:Y:S05]  /*0af0*/  BRA `(.L_x_14720) ;  /* 0x0000004000007947 */ /* 0x000fea0003800000 */
.L_x_14718:
[----:B-----5:R-:W-:-:S05]  /*0b00*/  HADD2.F32 R9, -RZ, R16.H1_H1 ;  /* 0x30000010ff097230 */ /* 0x020fca0000004100 */
[----:B------:R-:W-:-:S05]  /*0b10*/  FADD.FTZ R100, R9, R100 ;  /* 0x0000006409647221 */ /* 0x000fca0000010000 */
.L_x_14719:
[----:B------:R-:W-:-:S04]  /*0b20*/  F2FP.PACK_AB R8, RZ, R100 ;  /* 0x00000064ff08723e */ /* 0x000fc800000000ff */
[----:B------:R-:W-:Y:S02]  /*0b30*/  PRMT R12, R12, 0x5410, R8 ;  /* 0x000054100c0c7816 */ /* 0x000fe40000000008 */
.L_x_14720:
[----:B------:R-:W-:-:S05]  /*0b40*/  HADD2.F32 R99, -RZ, R85.H0_H0 ;  /* 0x20000055ff637230 */ /* 0x000fca0000004100 */
[----:B------:R-:W-:Y:S01]  /*0b50*/  FMUL.FTZ R99, R99, R90 ;  /* 0x0000005a63637220 */ /* 0x000fe20000410000 */
[----:B------:R-:W-:Y:S05]  /*0b60*/  @P2 BRA `(.L_x_14721) ;  /* 0x0000002000002947 */ /* 0x000fea0003800000 */
[----:B------:R-:W-:Y:S05]  /*0b70*/  @P0 BRA `(.L_x_14722) ;  /* 0x0000003000000947 */ /* 0x000fea0003800000 */
[----:B------:R-:W-:Y:S05]  /*0b80*/  BRA `(.L_x_14723) ;  /* 0x0000004000007947 */ /* 0x000fea0003800000 */
.L_x_14721:
[----:B-----5:R-:W-:-:S05]  /*0b90*/  HADD2.F32 R8, -RZ, R17.H0_H0 ;  /* 0x20000011ff087230 */ /* 0x020fca0000004100 */
[----:B------:R-:W-:-:S05]  /*0ba0*/  FADD.FTZ R99, R8, R99 ;  /* 0x0000006308637221 */ /* 0x000fca0000010000 */
.L_x_14722:
[----:B------:R-:W-:-:S04]  /*0bb0*/  F2FP.PACK_AB R8, RZ, R99 ;  /* 0x00000063ff08723e */ /* 0x000fc800000000ff */
[----:B------:R-:W-:Y:S02]  /*0bc0*/  PRMT R13, R8, 0x7610, R13 ;  /* 0x00007610080d7816 */ /* 0x000fe4000000000d */
.L_x_14723:
[----:B------:R-:W-:-:S05]  /*0bd0*/  HADD2.F32 R85, -RZ, R85.H1_H1 ;  /* 0x30000055ff557230 */ /* 0x000fca0000004100 */
[----:B------:R-:W-:Y:S01]  /*0be0*/  FMUL.FTZ R102, R85, R90 ;  /* 0x0000005a55667220 */ /* 0x000fe20000410000 */
[----:B------:R-:W-:Y:S05]  /*0bf0*/  @P2 BRA `(.L_x_14724) ;  /* 0x0000002000002947 */ /* 0x000fea0003800000 */
[----:B------:R-:W-:Y:S05]  /*0c00*/  @P0 BRA `(.L_x_14725) ;  /* 0x0000003000000947 */ /* 0x000fea0003800000 */
[----:B------:R-:W-:Y:S05]  /*0c10*/  BRA `(.L_x_14726) ;  /* 0x0000004000007947 */ /* 0x000fea0003800000 */
.L_x_14724:
[----:B-----5:R-:W-:-:S05]  /*0c20*/  HADD2.F32 R9, -RZ, R17.H1_H1 ;  /* 0x30000011ff097230 */ /* 0x020fca0000004100 */
[----:B------:R-:W-:-:S05]  /*0c30*/  FADD.FTZ R102, R9, R102 ;  /* 0x0000006609667221 */ /* 0x000fca0000010000 */
.L_x_14725:
[----:B------:R-:W-:-:S04]  /*0c40*/  F2FP.PACK_AB R8, RZ, R102 ;  /* 0x00000066ff08723e */ /* 0x000fc800000000ff */
[----:B------:R-:W-:Y:S02]  /*0c50*/  PRMT R13, R13, 0x5410, R8 ;  /* 0x000054100d0d7816 */ /* 0x000fe40000000008 */
.L_x_14726:
[----:B------:R-:W-:-:S05]  /*0c60*/  HADD2.F32 R101, -RZ, R86.H0_H0 ;  /* 0x20000056ff657230 */ /* 0x000fca0000004100 */
[----:B------:R-:W-:Y:S01]  /*0c70*/  FMUL.FTZ R101, R101, R90 ;  /* 0x0000005a65657220 */ /* 0x000fe20000410000 */
[----:B------:R-:W-:Y:S05]  /*0c80*/  @P2 BRA `(.L_x_14727) ;  /* 0x0000002000002947 */ /* 0x000fea0003800000 */
[----:B------:R-:W-:Y:S05]  /*0c90*/  @P0 BRA `(.L_x_14728) ;  /* 0x0000003000000947 */ /* 0x000fea0003800000 */
[----:B------:R-:W-:Y:S05]  /*0ca0*/  BRA `(.L_x_14729) ;  /* 0x0000004000007947 */ /* 0x000fea0003800000 */
.L_x_14727:
[----:B-----5:R-:W-:-:S05]  /*0cb0*/  HADD2.F32 R8, -RZ, R18.H0_H0 ;  /* 0x20000012ff087230 */ /* 0x020fca0000004100 */
[----:B------:R-:W-:-:S05]  /*0cc0*/  FADD.FTZ R101, R8, R101 ;  /* 0x0000006508657221 */ /* 0x000fca0000010000 */
.L_x_14728:
[----:B------:R-:W-:-:S04]  /*0cd0*/  F2FP.PACK_AB R8, RZ, R101 ;  /* 0x00000065ff08723e */ /* 0x000fc800000000ff */
[----:B------:R-:W-:Y:S02]  /*0ce0*/  PRMT R14, R8, 0x7610, R14 ;  /* 0x00007610080e7816 */ /* 0x000fe4000000000e */
.L_x_14729:
[----:B------:R-:W-:-:S05]  /*0cf0*/  HADD2.F32 R9, -RZ, R86.H1_H1 ;  /* 0x30000056ff097230 */ /* 0x000fca0000004100 */
[----:B------:R-:W-:Y:S01]  /*0d00*/  FMUL.FTZ R104, R9, R90 ;  /* 0x0000005a09687220 */ /* 0x000fe20000410000 */
[----:B------:R-:W-:Y:S05]  /*0d10*/  @P2 BRA `(.L_x_14730) ;  /* 0x0000002000002947 */ /* 0x000fea0003800000 */
[----:B------:R-:W-:Y:S05]  /*0d20*/  @P0 BRA `(.L_x_14731) ;  /* 0x0000003000000947 */ /* 0x000fea0003800000 */
[----:B------:R-:W-:Y:S05]  /*0d30*/  BRA `(.L_x_14732) ;  /* 0x0000004000007947 */ /* 0x000fea0003800000 */
.L_x_14730:
[----:B-----5:R-:W-:-:S05]  /*0d40*/  HADD2.F32 R9, -RZ, R18.H1_H1 ;  /* 0x30000012ff097230 */ /* 0x020fca0000004100 */
[----:B------:R-:W-:-:S05]  /*0d50*/  FADD.FTZ R104, R9, R104 ;  /* 0x0000006809687221 */ /* 0x000fca0000010000 */
.L_x_14731:
[----:B------:R-:W-:-:S04]  /*0d60*/  F2FP.PACK_AB R8, RZ, R104 ;  /* 0x00000068ff08723e */ /* 0x000fc800000000ff */
[----:B------:R-:W-:Y:S02]  /*0d70*/  PRMT R14, R14, 0x5410, R8 ;  /* 0x000054100e0e7816 */ /* 0x000fe40000000008 */
.L_x_14732:
[----:B------:R-:W-:-:S05]  /*0d80*/  HADD2.F32 R103, -RZ, R87.H0_H0 ;  /* 0x20000057ff677230 */ /* 0x000fca0000004100 */
[----:B------:R-:W-:Y:S01]  /*0d90*/  FMUL.FTZ R103, R103, R90 ;  /* 0x0000005a67677220 */ /* 0x000fe20000410000 */
[----:B------:R-:W-:Y:S05]  /*0da0*/  @P2 BRA `(.L_x_14733) ;  /* 0x0000002000002947 */ /* 0x000fea0003800000 */
[----:B------:R-:W-:Y:S05]  /*0db0*/  @P0 BRA `(.L_x_14734) ;  /* 0x0000003000000947 */ /* 0x000fea0003800000 */
[----:B------:R-:W-:Y:S05]  /*0dc0*/  BRA `(.L_x_14735) ;  /* 0x0000004000007947 */ /* 0x000fea0003800000 */
.L_x_14733:
[----:B-----5:R-:W-:-:S05]  /*0dd0*/  HADD2.F32 R8, -RZ, R19.H0_H0 ;  /* 0x20000013ff087230 */ /* 0x020fca0000004100 */
[----:B------:R-:W-:-:S05]  /*0de0*/  FADD.FTZ R103, R8, R103 ;  /* 0x0000006708677221 */ /* 0x000fca0000010000 */
.L_x_14734:
[----:B------:R-:W-:-:S04]  /*0df0*/  F2FP.PACK_AB R8, RZ, R103 ;  /* 0x00000067ff08723e */ /* 0x000fc800000000ff */
[----:B------:R-:W-:Y:S02]  /*0e00*/  PRMT R15, R8, 0x7610, R15 ;  /* 0x00007610080f7816 */ /* 0x000fe4000000000f */
.L_x_14735:
[----:B------:R-:W-:-:S05]  /*0e10*/  HADD2.F32 R87, -RZ, R87.H1_H1 ;  /* 0x30000057ff577230 */ /* 0x000fca0000004100 */
[----:B------:R-:W-:Y:S01]  /*0e20*/  FMUL.FTZ R106, R87, R90 ;  /* 0x0000005a576a7220 */ /* 0x000fe20000410000 */
[----:B------:R-:W-:Y:S05]  /*0e30*/  @P2 BRA `(.L_x_14736) ;  /* 0x0000002000002947 */ /* 0x000fea0003800000 */
[----:B------:R-:W-:Y:S05]  /*0e40*/  @P0 BRA `(.L_x_14737) ;  /* 0x0000003000000947 */ /* 0x000fea0003800000 */
[----:B------:R-:W-:Y:S05]  /*0e50*/  BRA `(.L_x_14738) ;  /* 0x0000004000007947 */ /* 0x000fea0003800000 */
.L_x_14736:
[----:B-----5:R-:W-:-:S05]  /*0e60*/  HADD2.F32 R9, -RZ, R19.H1_H1 ;  /* 0x30000013ff097230 */ /* 0x020fca0000004100 */
[----:B------:R-:W-:-:S05]  /*0e70*/  FADD.FTZ R106, R9, R106 ;  /* 0x0000006a096a7221 */ /* 0x000fca0000010000 */
.L_x_14737:
[----:B------:R-:W-:-:S04]  /*0e80*/  F2FP.PACK_AB R8, RZ, R106 ;  /* 0x0000006aff08723e */ /* 0x000fc800000000ff */
[----:B------:R-:W-:Y:S02]  /*0e90*/  PRMT R15, R15, 0x5410, R8 ;  /* 0x000054100f0f7816 */ /* 0x000fe40000000008 */
.L_x_14738:
        /* <DEDUP_REMOVED lines=14> */
.L_x_14739:
[----:B-1---5:R-:W-:-:S05]  /*0f80*/  HADD2.F32 R108, -RZ, R16.H0_H0 ;  /* 0x20000010ff6c7230 */ /* 0x022fca0000004100 */
[----:B------:R-:W-:-:S05]  /*0f90*/  FADD.FTZ R105, R108, R105 ;  /* 0x000000696c697221 */ /* 0x000fca0000010000 */
.L_x_14740:
[----:B------:R-:W-:-:S04]  /*0fa0*/  F2FP.PACK_AB R9, RZ, R105 ;  /* 0x00000069ff09723e */ /* 0x000fc800000000ff */
[----:B------:R-:W-:Y:S02]  /*0fb0*/  PRMT R12, R9, 0x7610, R12 ;  /* 0x00007610090c7816 */ /* 0x000fe4000000000c */
.L_x_14741:
[----:B------:R-:W-:-:S05]  /*0fc0*/  HADD2.F32 R9, -RZ, R84.H1_H1 ;  /* 0x30000054ff097230 */ /* 0x000fca0000004100 */
[----:B------:R-:W-:Y:S01]  /*0fd0*/  FMUL.FTZ R108, R9, R90 ;  /* 0x0000005a096c7220 */ /* 0x000fe20000410000 */
[----:B------:R-:W-:Y:S05]  /*0fe0*/  @P2 BRA `(.L_x_14742) ;  /* 0x0000002000002947 */ /* 0x000fea0003800000 */
[----:B------:R-:W-:Y:S05]  /*0ff0*/  @P0 BRA `(.L_x_14743) ;  /* 0x0000003000000947 */ /* 0x000fea0003800000 */
[----:B------:R-:W-:Y:S05]  /*1000*/  BRA `(.L_x_14744) ;  /* 0x0000004000007947 */ /* 0x000fea0003800000 */
.L_x_14742:
[----:B-----5:R-:W-:-:S05]  /*1010*/  HADD2.F32 R9, -RZ, R16.H1_H1 ;  /* 0x30000010ff097230 */ /* 0x020fca0000004100 */
[----:B------:R-:W-:-:S05]  /*1020*/  FADD.FTZ R108, R9, R108 ;  /* 0x0000006c096c7221 */ /* 0x000fca0000010000 */
.L_x_14743:
[----:B------:R-:W-:-:S04]  /*1030*/  F2FP.PACK_AB R9, RZ, R108 ;  /* 0x0000006cff09723e */ /* 0x000fc800000000ff */
[----:B------:R-:W-:Y:S02]  /*1040*/  PRMT R12, R12, 0x5410, R9 ;  /* 0x000054100c0c7816 */ /* 0x000fe40000000009 */
.L_x_14744:
[----:B------:R-:W-:-:S05]  /*1050*/  HADD2.F32 R107, -RZ, R85.H0_H0 ;  /* 0x20000055ff6b7230 */ /* 0x000fca0000004100 */
[----:B------:R-:W-:Y:S01]  /*1060*/  FMUL.FTZ R107, R107, R90 ;  /* 0x0000005a6b6b7220 */ /* 0x000fe20000410000 */
[----:B------:R-:W-:Y:S05]  /*1070*/  @P2 BRA `(.L_x_14745) ;  /* 0x0000002000002947 */ /* 0x000fea0003800000 */
[----:B------:R-:W-:Y:S05]  /*1080*/  @P0 BRA `(.L_x_14746) ;  /* 0x0000003000000947 */ /* 0x000fea0003800000 */
[----:B------:R-:W-:Y:S05]  /*1090*/  BRA `(.L_x_14747) ;  /* 0x0000004000007947 */ /* 0x000fea0003800000 */
.L_x_14745:
[----:B-----5:R-:W-:-:S05]  /*10a0*/  HADD2.F32 R84, -RZ, R17.H0_H0 ;  /* 0x20000011ff547230 */ /* 0x020fca0000004100 */
[----:B------:R-:W-:-:S05]  /*10b0*/  FADD.FTZ R107, R84, R107 ;  /* 0x0000006b546b7221 */ /* 0x000fca0000010000 */
.L_x_14746:
[----:B------:R-:W-:-:S04]  /*10c0*/  F2FP.PACK_AB R9, RZ, R107 ;  /* 0x0000006bff09723e */ /* 0x000fc800000000ff */
[----:B------:R-:W-:Y:S02]  /*10d0*/  PRMT R13, R9, 0x7610, R13 ;  /* 0x00007610090d7816 */ /* 0x000fe4000000000d */
.L_x_14747:
[----:B------:R-:W-:-:S05]  /*10e0*/  HADD2.F32 R85, -RZ, R85.H1_H1 ;  /* 0x30000055ff557230 */ /* 0x000fca0000004100 */
[----:B------:R-:W-:Y:S01]  /*10f0*/  FMUL.FTZ R110, R85, R90 ;  /* 0x0000005a556e7220 */ /* 0x000fe20000410000 */
[----:B------:R-:W-:Y:S05]  /*1100*/  @P2 BRA `(.L_x_14748) ;  /* 0x0000002000002947 */ /* 0x000fea0003800000 */
[----:B------:R-:W-:Y:S05]  /*1110*/  @P0 BRA `(.L_x_14749) ;  /* 0x0000003000000947 */ /* 0x000fea0003800000 */
[----:B------:R-:W-:Y:S05]  /*1120*/  BRA `(.L_x_14750) ;  /* 0x0000004000007947 */ /* 0x000fea0003800000 */
.L_x_14748:
[----:B-----5:R-:W-:-:S05]  /*1130*/  HADD2.F32 R9, -RZ, R17.H1_H1 ;  /* 0x30000011ff097230 */ /* 0x020fca0000004100 */
[----:B------:R-:W-:-:S05]  /*1140*/  FADD.FTZ R110, R9, R110 ;  /* 0x0000006e096e7221 */ /* 0x000fca0000010000 */
.L_x_14749:
[----:B------:R-:W-:-:S04]  /*1150*/  F2FP.PACK_AB R9, RZ, R110 ;  /* 0x0000006eff09723e */ /* 0x000fc800000000ff */
[----:B------:R-:W-:Y:S02]  /*1160*/  PRMT R13, R13, 0x5410, R9 ;  /* 0x000054100d0d7816 */ /* 0x000fe40000000009 */
.L_x_14750:
[----:B------:R-:W-:-:S05]  /*1170*/  HADD2.F32 R109, -RZ, R86.H0_H0 ;  /* 0x20000056ff6d7230 */ /* 0x000fca0000004100 */
[----:B------:R-:W-:Y:S01]  /*1180*/  FMUL.FTZ R109, R109, R90 ;  /* 0x0000005a6d6d7220 */ /* 0x000fe20000410000 */
[----:B------:R-:W-:Y:S05]  /*1190*/  @P2 BRA `(.L_x_14751) ;  /* 0x0000002000002947 */ /* 0x000fea0003800000 */
[----:B------:R-:W-:Y:S05]  /*11a0*/  @P0 BRA `(.L_x_14752) ;  /* 0x0000003000000947 */ /* 0x000fea0003800000 */
[----:B------:R-:W-:Y:S05]  /*11b0*/  BRA `(.L_x_14753) ;  /* 0x0000004000007947 */ /* 0x000fea0003800000 */
.L_x_14751:
[----:B-----5:R-:W-:-:S05]  /*11c0*/  HADD2.F32 R84, -RZ, R18.H0_H0 ;  /* 0x20000012ff547230 */ /* 0x020fca0000004100 */
[----:B------:R-:W-:-:S05]  /*11d0*/  FADD.FTZ R109, R84, R109 ;  /* 0x0000006d546d7221 */ /* 0x000fca0000010000 */
.L_x_14752:
[----:B------:R-:W-:-:S04]  /*11e0*/  F2FP.PACK_AB R9, RZ, R109 ;  /* 0x0000006dff09723e */ /* 0x000fc800000000ff */
[----:B------:R-:W-:Y:S02]  /*11f0*/  PRMT R14, R9, 0x7610, R14 ;  /* 0x00007610090e7816 */ /* 0x000fe4000000000e */
.L_x_14753:
[----:B------:R-:W-:-:S05]  /*1200*/  HADD2.F32 R9, -RZ, R86.H1_H1 ;  /* 0x30000056ff097230 */ /* 0x000fca0000004100 */
[----:B------:R-:W-:Y:S01]  /*1210*/  FMUL.FTZ R112, R9, R90 ;  /* 0x0000005a09707220 */ /* 0x000fe20000410000 */
[----:B------:R-:W-:Y:S05]  /*1220*/  @P2 BRA `(.L_x_14754) ;  /* 0x0000002000002947 */ /* 0x000fea0003800000 */
[----:B------:R-:W-:Y:S05]  /*1230*/  @P0 BRA `(.L_x_14755) ;  /* 0x0000003000000947 */ /* 0x000fea0003800000 */
[----:B------:R-:W-:Y:S05]  /*1240*/  BRA `(.L_x_14756) ;  /* 0x0000004000007947 */ /* 0x000fea0003800000 */
.L_x_14754:
[----:B-----5:R-:W-:-:S05]  /*1250*/  HADD2.F32 R9, -RZ, R18.H1_H1 ;  /* 0x30000012ff097230 */ /* 0x020fca0000004100 */
[----:B------:R-:W-:-:S05]  /*1260*/  FADD.FTZ R112, R9, R112 ;  /* 0x0000007009707221 */ /* 0x000fca0000010000 */
.L_x_14755:
[----:B------:R-:W-:-:S04]  /*1270*/  F2FP.PACK_AB R9, RZ, R112 ;  /* 0x00000070ff09723e */ /* 0x000fc800000000ff */
[----:B------:R-:W-:Y:S02]  /*1280*/  PRMT R14, R14, 0x5410, R9 ;  /* 0x000054100e0e7816 */ /* 0x000fe40000000009 */
.L_x_14756:
[----:B------:R-:W-:-:S05]  /*1290*/  HADD2.F32 R111, -RZ, R87.H0_H0 ;  /* 0x20000057ff6f7230 */ /* 0x000fca0000004100 */
[----:B------:R-:W-:Y:S01]  /*12a0*/  FMUL.FTZ R111, R111, R90 ;  /* 0x0000005a6f6f7220 */ /* 0x000fe20000410000 */
[----:B------:R-:W-:Y:S05]  /*12b0*/  @P2 BRA `(.L_x_14757) ;  /* 0x0000002000002947 */ /* 0x000fea0003800000 */
[----:B------:R-:W-:Y:S05]  /*12c0*/  @P0 BRA `(.L_x_14758) ;  /* 0x0000003000000947 */ /* 0x000fea0003800000 */
[----:B------:R-:W-:Y:S05]  /*12d0*/  BRA `(.L_x_14759) ;  /* 0x0000004000007947 */ /* 0x000fea0003800000 */
.L_x_14757:
[----:B-----5:R-:W-:-:S05]  /*12e0*/  HADD2.F32 R84, -RZ, R19.H0_H0 ;  /* 0x20000013ff547230 */ /* 0x020fca0000004100 */
[----:B------:R-:W-:-:S05]  /*12f0*/  FADD.FTZ R111, R84, R111 ;  /* 0x0000006f546f7221 */ /* 0x000fca0000010000 */
.L_x_14758:
[----:B------:R-:W-:-:S04]  /*1300*/  F2FP.PACK_AB R9, RZ, R111 ;  /* 0x0000006fff09723e */ /* 0x000fc800000000ff */
[----:B------:R-:W-:Y:S02]  /*1310*/  PRMT R15, R9, 0x7610, R15 ;  /* 0x00007610090f7816 */ /* 0x000fe4000000000f */
.L_x_14759:
[----:B------:R-:W-:-:S05]  /*1320*/  HADD2.F32 R87, -RZ, R87.H1_H1 ;  /* 0x30000057ff577230 */ /* 0x000fca0000004100 */
[----:B------:R-:W-:Y:S01]  /*1330*/  FMUL.FTZ R114, R87, R90 ;  /* 0x0000005a57727220 */ /* 0x000fe20000410000 */
[----:B------:R-:W-:Y:S05]  /*1340*/  @P2 BRA `(.L_x_14760) ;  /* 0x0000002000002947 */ /* 0x000fea0003800000 */
[----:B------:R-:W-:Y:S05]  /*1350*/  @P0 BRA `(.L_x_14761) ;  /* 0x0000003000000947 */ /* 0x000fea0003800000 */
[----:B------:R-:W-:Y:S05]  /*1360*/  BRA `(.L_x_14762) ;  /* 0x0000004000007947 */ /* 0x000fea0003800000 */
.L_x_14760:
[----:B-----5:R-:W-:-:S05]  /*1370*/  HADD2.F32 R9, -RZ, R19.H1_H1 ;  /* 0x30000013ff097230 */ /* 0x020fca0000004100 */
[----:B------:R-:W-:-:S05]  /*1380*/  FADD.FTZ R114, R9, R114 ;  /* 0x0000007209727221 */ /* 0x000fca0000010000 */
.L_x_14761:
[----:B------:R-:W-:-:S04]  /*1390*/  F2FP.PACK_AB R9, RZ, R114 ;  /* 0x00000072ff09723e */ /* 0x000fc800000000ff */
[----:B------:R-:W-:Y:S02]  /*13a0*/  PRMT R15, R15, 0x5410, R9 ;  /* 0x000054100f0f7816 */ /* 0x000fe40000000009 */
.L_x_14762:
        /* <DEDUP_REMOVED lines=14> */
.L_x_14763:
[----:B-1---5:R-:W-:-:S05]  /*1490*/  HADD2.F32 R116, -RZ, R16.H0_H0 ;  /* 0x20000010ff747230 */ /* 0x022fca0000004100 */
[----:B------:R-:W-:-:S05]  /*14a0*/  FADD.FTZ R113, R116, R113 ;  /* 0x0000007174717221 */ /* 0x000fca0000010000 */
.L_x_14764:
[----:B------:R-:W-:-:S04]  /*14b0*/  F2FP.PACK_AB R115, RZ, R113 ;  /* 0x00000071ff73723e */ /* 0x000fc800000000ff */
[----:B------:R-:W-:Y:S02]  /*14c0*/  PRMT R12, R115, 0x7610, R12 ;  /* 0x00007610730c7816 */ /* 0x000fe4000000000c */
.L_x_14765:
[----:B------:R-:W-:-:S05]  /*14d0*/  HADD2.F32 R115, -RZ, R84.H1_H1 ;  /* 0x30000054ff737230 */ /* 0x000fca0000004100 */
[----:B------:R-:W-:Y:S01]  /*14e0*/  FMUL.FTZ R115, R115, R90 ;  /* 0x0000005a73737220 */ /* 0x000fe20000410000 */
[----:B------:R-:W-:Y:S05]  /*14f0*/  @P2 BRA `(.L_x_14766) ;  /* 0x0000002000002947 */ /* 0x000fea0003800000 */
[----:B------:R-:W-:Y:S05]  /*1500*/  @P0 BRA `(.L_x_14767) ;  /* 0x0000003000000947 */ /* 0x000fea0003800000 */
[----:B------:R-:W-:Y:S05]  /*1510*/  BRA `(.L_x_14768) ;  /* 0x0000004000007947 */ /* 0x000fea0003800000 */
.L_x_14766:
[----:B-----5:R-:W-:-:S05]  /*1520*/  HADD2.F32 R84, -RZ, R16.H1_H1 ;  /* 0x30000010ff547230 */ /* 0x020fca0000004100 */
[----:B------:R-:W-:-:S05]  /*1530*/  FADD.FTZ R115, R84, R115 ;  /* 0x0000007354737221 */ /* 0x000fca0000010000 */
.L_x_14767:
[----:B------:R-:W-:-:S04]  /*1540*/  F2FP.PACK_AB R84, RZ, R115 ;  /* 0x00000073ff54723e */ /* 0x000fc800000000ff */
[----:B------:R-:W-:Y:S02]  /*1550*/  PRMT R12, R12, 0x5410, R84 ;  /* 0x000054100c0c7816 */ /* 0x000fe40000000054 */
.L_x_14768:
[----:B------:R-:W-:-:S05]  /*1560*/  HADD2.F32 R117, -RZ, R85.H0_H0 ;  /* 0x20000055ff757230 */ /* 0x000fca0000004100 */
[----:B------:R-:W-:Y:S01]  /*1570*/  FMUL.FTZ R116, R117, R90 ;  /* 0x0000005a75747220 */ /* 0x000fe20000410000 */
[----:B------:R-:W-:Y:S05]  /*1580*/  @P2 BRA `(.L_x_14769) ;  /* 0x0000002000002947 */ /* 0x000fea0003800000 */
[----:B------:R-:W-:Y:S05]  /*1590*/  @P0 BRA `(.L_x_14770) ;  /* 0x0000003000000947 */ /* 0x000fea0003800000 */
[----:B------:R-:W-:Y:S05]  /*15a0*/  BRA `(.L_x_14771) ;  /* 0x0000004000007947 */ /* 0x000fea0003800000 */
.L_x_14769:
[----:B-----5:R-:W-:-:S05]  /*15b0*/  HADD2.F32 R117, -RZ, R17.H0_H0 ;  /* 0x20000011ff757230 */ /* 0x020fca0000004100 */
[----:B------:R-:W-:-:S05]  /*15c0*/  FADD.FTZ R116, R117, R116 ;  /* 0x0000007475747221 */ /* 0x000fca0000010000 */
.L_x_14770:
[----:B------:R-:W-:-:S04]  /*15d0*/  F2FP.PACK_AB R84, RZ, R116 ;  /* 0x00000074ff54723e */ /* 0x000fc800000000ff */
[----:B------:R-:W-:Y:S02]  /*15e0*/  PRMT R13, R84, 0x7610, R13 ;  /* 0x00007610540d7816 */ /* 0x000fe4000000000d */
.L_x_14771:
[----:B------:R-:W-:-:S05]  /*15f0*/  HADD2.F32 R85, -RZ, R85.H1_H1 ;  /* 0x30000055ff557230 */ /* 0x000fca0000004100 */
[----:B------:R-:W-:Y:S01]  /*1600*/  FMUL.FTZ R118, R85, R90 ;  /* 0x0000005a55767220 */ /* 0x000fe20000410000 */
[----:B------:R-:W-:Y:S05]  /*1610*/  @P2 BRA `(.L_x_14772) ;  /* 0x0000002000002947 */ /* 0x000fea0003800000 */
[----:B------:R-:W-:Y:S05]  /*1620*/  @P0 BRA `(.L_x_14773) ;  /* 0x0000003000000947 */ /* 0x000fea0003800000 */
[----:B------:R-:W-:Y:S05]  /*1630*/  BRA `(.L_x_14774) ;  /* 0x0000004000007947 */ /* 0x000fea0003800000 */
.L_x_14772:
[----:B-----5:R-:W-:-:S05]  /*1640*/  HADD2.F32 R85, -RZ, R17.H1_H1 ;  /* 0x30000011ff557230 */ /* 0x020fca0000004100 */
[----:B------:R-:W-:-:S05]  /*1650*/  FADD.FTZ R118, R85, R118 ;  /* 0x0000007655767221 */ /* 0x000fca0000010000 */
.L_x_14773:
[----:B------:R-:W-:-:S04]  /*1660*/  F2FP.PACK_AB R84, RZ, R118 ;  /* 0x00000076ff54723e */ /* 0x000fc800000000ff */
[----:B------:R-:W-:Y:S02]  /*1670*/  PRMT R13, R13, 0x5410, R84 ;  /* 0x000054100d0d7816 */ /* 0x000fe40000000054 */
.L_x_14774:
[----:B------:R-:W-:-:S05]  /*1680*/  HADD2.F32 R117, -RZ, R86.H0_H0 ;  /* 0x20000056ff757230 */ /* 0x000fca0000004100 */
[----:B------:R-:W-:Y:S01]  /*1690*/  FMUL.FTZ R117, R117, R90 ;  /* 0x0000005a75757220 */ /* 0x000fe20000410000 */
[----:B------:R-:W-:Y:S05]  /*16a0*/  @P2 BRA `(.L_x_14775) ;  /* 0x0000002000002947 */ /* 0x000fea0003800000 */
[----:B------:R-:W-:Y:S05]  /*16b0*/  @P0 BRA `(.L_x_14776) ;  /* 0x0000003000000947 */ /* 0x000fea0003800000 */
[----:B------:R-:W-:Y:S05]  /*16c0*/  BRA `(.L_x_14777) ;  /* 0x0000004000007947 */ /* 0x000fea0003800000 */
.L_x_14775:
[----:B-----5:R-:W-:-:S05]  /*16d0*/  HADD2.F32 R84, -RZ, R18.H0_H0 ;  /* 0x20000012ff547230 */ /* 0x020fca0000004100 */
[----:B------:R-:W-:-:S05]  /*16e0*/  FADD.FTZ R117, R84, R117 ;  /* 0x0000007554757221 */ /* 0x000fca0000010000 */
.L_x_14776:
[----:B------:R-:W-:-:S04]  /*16f0*/  F2FP.PACK_AB R84, RZ, R117 ;  /* 0x00000075ff54723e */ /* 0x000fc800000000ff */
[----:B------:R-:W-:Y:S02]  /*1700*/  PRMT R14, R84, 0x7610, R14 ;  /* 0x00007610540e7816 */ /* 0x000fe4000000000e */
.L_x_14777:
[----:B------:R-:W-:-:S05]  /*1710*/  HADD2.F32 R119, -RZ, R86.H1_H1 ;  /* 0x30000056ff777230 */ /* 0x000fca0000004100 */
[----:B------:R-:W-:Y:S01]  /*1720*/  FMUL.FTZ R119, R119, R90 ;  /* 0x0000005a77777220 */ /* 0x000fe20000410000 */
[----:B------:R-:W-:Y:S05]  /*1730*/  @P2 BRA `(.L_x_14778) ;  /* 0x0000002000002947 */ /* 0x000fea0003800000 */
[----:B------:R-:W-:Y:S05]  /*1740*/  @P0 BRA `(.L_x_14779) ;  /* 0x0000003000000947 */ /* 0x000fea0003800000 */
[----:B------:R-:W-:Y:S05]  /*1750*/  BRA `(.L_x_14780) ;  /* 0x0000004000007947 */ /* 0x000fea0003800000 */
.L_x_14778:
[----:B-----5:R-:W-:-:S05]  /*1760*/  HADD2.F32 R84, -RZ, R18.H1_H1 ;  /* 0x30000012ff547230 */ /* 0x020fca0000004100 */
[----:B------:R-:W-:-:S05]  /*1770*/  FADD.FTZ R119, R84, R119 ;  /* 0x0000007754777221 */ /* 0x000fca0000010000 */
.L_x_14779:
[----:B------:R-:W-:-:S04]  /*1780*/  F2FP.PACK_AB R84, RZ, R119 ;  /* 0x00000077ff54723e */ /* 0x000fc800000000ff */
[----:B------:R-:W-:Y:S02]  /*1790*/  PRMT R14, R14, 0x5410, R84 ;  /* 0x000054100e0e7816 */ /* 0x000fe40000000054 */
.L_x_14780:
[----:B------:R-:W-:-:S05]  /*17a0*/  HADD2.F32 R85, -RZ, R87.H0_H0 ;  /* 0x20000057ff557230 */ /* 0x000fca0000004100 */
[----:B------:R-:W-:Y:S01]  /*17b0*/  FMUL.FTZ R86, R85, R90 ;  /* 0x0000005a55567220 */ /* 0x000fe20000410000 */
[----:B------:R-:W-:Y:S05]  /*17c0*/  @P2 BRA `(.L_x_14781) ;  /* 0x0000002000002947 */ /* 0x000fea0003800000 */
[----:B------:R-:W-:Y:S05]  /*17d0*/  @P0 BRA `(.L_x_14782) ;  /* 0x0000003000000947 */ /* 0x000fea0003800000 */
[----:B------:R-:W-:Y:S05]  /*17e0*/  BRA `(.L_x_14783) ;  /* 0x0000004000007947 */ /* 0x000fea0003800000 */
.L_x_14781:
[----:B-----5:R-:W-:-:S05]  /*17f0*/  HADD2.F32 R85, -RZ, R19.H0_H0 ;  /* 0x20000013ff557230 */ /* 0x020fca0000004100 */
[----:B------:R-:W-:-:S05]  /*1800*/  FADD.FTZ R86, R85, R86 ;  /* 0x0000005655567221 */ /* 0x000fca0000010000 */
.L_x_14782:
[----:B------:R-:W-:-:S04]  /*1810*/  F2FP.PACK_AB R84, RZ, R86 ;  /* 0x00000056ff54723e */ /* 0x000fc800000000ff */
[----:B------:R-:W-:Y:S02]  /*1820*/  PRMT R15, R84, 0x7610, R15 ;  /* 0x00007610540f7816 */ /* 0x000fe4000000000f */
.L_x_14783:
[----:B------:R-:W-:-:S05]  /*1830*/  HADD2.F32 R87, -RZ, R87.H1_H1 ;  /* 0x30000057ff577230 */ /* 0x000fca0000004100 */
[----:B------:R-:W-:Y:S01]  /*1840*/  FMUL.FTZ R90, R87, R90 ;  /* 0x0000005a575a7220 */ /* 0x000fe20000410000 */
[----:B------:R-:W-:Y:S05]  /*1850*/  @P2 BRA `(.L_x_14784) ;  /* 0x0000002000002947 */ /* 0x000fea0003800000 */
[----:B------:R-:W-:Y:S05]  /*1860*/  @P0 BRA `(.L_x_14785) ;  /* 0x0000003000000947 */ /* 0x000fea0003800000 */
[----:B------:R-:W-:Y:S05]  /*1870*/  BRA `(.L_x_14786) ;  /* 0x0000004000007947 */ /* 0x000fea0003800000 */
.L_x_14784:
[----:B-----5:R-:W-:-:S05]  /*1880*/  HADD2.F32 R85, -RZ, R19.H1_H1 ;  /* 0x30000013ff557230 */ /* 0x020fca0000004100 */
[----:B------:R-:W-:-:S05]  /*1890*/  FADD.FTZ R90, R85, R90 ;  /* 0x0000005a555a7221 */ /* 0x000fca0000010000 */
.L_x_14785:
[----:B------:R-:W-:-:S04]  /*18a0*/  F2FP.PACK_AB R84, RZ, R90 ;  /* 0x0000005aff54723e */ /* 0x000fc800000000ff */
[----:B------:R-:W-:Y:S02]  /*18b0*/  PRMT R15, R15, 0x5410, R84 ;  /* 0x000054100f0f7816 */ /* 0x000fe40000000054 */
.L_x_14786:
        /* <DEDUP_REMOVED lines=40> */
.L_x_14791:
        /* <DEDUP_REMOVED lines=84> */
.L_x_14792:
        /* <DEDUP_REMOVED lines=102> */
[----:B------:R-:W-:Y:S01]  /*26e0*/  F2FP.PACK_AB R86, R84, R85 ;  /* 0x000000555456723e */ /* 0x000fe200000000ff */
[----:B------:R-:W-:Y:S01]  /*26f0*/  FADD.FTZ R93, -R87, R90 ;  /* 0x0000005a575d7221 */ /* 0x000fe20000010100 */
[----:B------:R-:W-:Y:S01]  /*2700*/  F2FP.PACK_AB R87, R91, R95 ;  /* 0x0000005f5b57723e */ /* 0x000fe200000000ff */
        /* <DEDUP_REMOVED lines=9> */
[----:B------:R-:W-:Y:S01]  /*27a0*/  F2FP.PACK_AB R84, R91, R84 ;  /* 0x000000545b54723e */ /* 0x000fe200000000ff */
[C---:B------:R-:W-:Y:S01]  /*27b0*/  FMUL.FTZ R95, R89.reuse, R96 ;  /* 0x00000060595f7220 */ /* 0x040fe20000410000 */
[----:B------:R-:W-:Y:S01]  /*27c0*/  LEA.HI.X R91, R88, c[0x0][0x20c], RZ, 0x4, P2 ;  /* 0x00008300585b7a11 */ /* 0x000fe200010f24ff */
[----:B------:R-:W-:Y:S01]  /*27d0*/  FMUL.FTZ R100, R89, R100 ;  /* 0x0000006459647220 */ /* 0x000fe20000410000 */
[----:B------:R-:W-:Y:S01]  /*27e0*/  F2FP.PACK_AB R85, R94, R85 ;  /* 0x000000555e55723e */ /* 0x000fe200000000ff */
        /* <DEDUP_REMOVED lines=14> */
[----:B0-----:R-:W-:Y:S01]  /*28d0*/  F2FP.PACK_AB R84, R100, R95 ;  /* 0x0000005f6454723e */ /* 0x001fe200000000ff */
[----:B------:R-:W-:Y:S01]  /*28e0*/  FFMA.FTZ R95, R22, R11, R54 ;  /* 0x0000000b165f7223 */ /* 0x000fe20000010036 */
[----:B------:R-:W-:Y:S01]  /*28f0*/  LEA R100, P4, R9, c[0x0][0x208], 0x4 ;  /* 0x0000820009647a11 */ /* 0x000fe200078820ff */
[----:B------:R-:W-:-:S02]  /*2900*/  FMUL.FTZ R106, R89, R106 ;  /* 0x0000006a596a7220 */ /* 0x000fc40000410000 */
[----:B------:R-:W-:Y:S01]  /*2910*/  FFMA.FTZ R90, R28, R109, R60 ;  /* 0x0000006d1c5a7223 */ /* 0x000fe2000001003c */
[----:B------:R-:W-:Y:S01]  /*2920*/  F2FP.PACK_AB R95, R96, R95 ;  /* 0x0000005f605f723e */ /* 0x000fe200000000ff */
[----:B------:R-:W-:Y:S01]  /*2930*/  FFMA.FTZ R93, R29, R112, R61 ;  /* 0x000000701d5d7223 */ /* 0x000fe2000001003d */
[----:B------:R-:W-:Y:S01]  /*2940*/  LEA R96, P2, R10, c[0x0][0x208], 0x4 ;  /* 0x000082000a607a11 */ /* 0x000fe200078420ff */
[C---:B------:R-:W-:Y:S02]  /*2950*/  FMUL.FTZ R105, R89.reuse, R105 ;  /* 0x0000006959697220 */ /* 0x040fe40000410000 */
[----:B------:R-:W-:Y:S01]  /*2960*/  FMUL.FTZ R108, R89, R108 ;  /* 0x0000006c596c7220 */ /* 0x000fe20000410000 */
[----:B------:R-:W-:Y:S01]  /*2970*/  F2FP.PACK_AB R90, R93, R90 ;  /* 0x0000005a5d5a723e */ /* 0x000fe200000000ff */
        /* <DEDUP_REMOVED lines=15> */
[----:B------:R-:W-:Y:S01]  /*2a70*/  FFMA.FTZ R106, R39, R106, R71 ;  /* 0x0000006a276a7223 */ /* 0x000fe20000010047 */
[----:B------:R-:W-:Y:S01]  /*2a80*/  LEA.HI.X R97, R10, c[0x0][0x20c], RZ, 0x4, P2 ;  /* 0x000083000a617a11 */ /* 0x000fe200010f24ff */
[----:B------:R-:W-:Y:S01]  /*2a90*/  FFMA.FTZ R104, R37, R104, R69 ;  /* 0x0000006825687223 */ /* 0x000fe20000010045 */
[----:B------:R-:W-:Y:S01]  /*2aa0*/  ISETP.GE.AND P2, PT, R5, c[0x0][0x164], PT ;  /* 0x0000590005007a0c */ /* 0x000fe20003f46270 */
        /* <DEDUP_REMOVED lines=9> */
[----:B------:R-:W-:Y:S01]  /*2b40*/  STG.E.128 [R96.64], R84 ;  /* 0x0000005460007986 */ /* 0x000fe2000c101d04 */
[----:B------:R-:W-:Y:S01]  /*2b50*/  FFMA.FTZ R110, R35, R110, R67 ;  /* 0x0000006e236e7223 */ /* 0x000fe20000010043 */
[----:B------:R-:W-:Y:S01]  /*2b60*/  F2FP.PACK_AB R88, R108, R105 ;  /* 0x000000696c58723e */ /* 0x000fe200000000ff */
[----:B------:R-:W-:-:S02]  /*2b70*/  FFMA.FTZ R94, R20, R117, R52 ;  /* 0x00000075145e7223 */ /* 0x000fc40000010034 */
[----:B------:R-:W-:Y:S01]  /*2b80*/  FFMA.FTZ R11, R21, R124, R53 ;  /* 0x0000007c150b7223 */ /* 0x000fe20000010035 */
[----:B------:R-:W-:Y:S01]  /*2b90*/  F2FP.PACK_AB R89, R110, R89 ;  /* 0x000000596e59723e */ /* 0x000fe200000000ff */
[----:B------:R-:W-:Y:S01]  /*2ba0*/  FFMA.FTZ R93, R26, R99, R58 ;  /* 0x000000631a5d7223 */ /* 0x000fe2000001003a */
[----:B------:R-:W-:Y:S01]  /*2bb0*/  LEA.HI.X R99, R8, c[0x0][0x20c], RZ, 0x4, P3 ;  /* 0x0000830008637a11 */ /* 0x000fe200018f24ff */
[----:B------:R-:W-:Y:S01]  /*2bc0*/  FFMA.FTZ R118, R27, R118, R59 ;  /* 0x000000761b767223 */ /* 0x000fe2000001003b */
[----:B------:R-:W-:Y:S01]  /*2bd0*/  F2FP.PACK_AB R94, R11, R94 ;  /* 0x0000005e0b5e723e */ /* 0x000fe200000000ff */
[----:B------:R-:W-:Y:S01]  /*2be0*/  FFMA.FTZ R113, R24, R113, R56 ;  /* 0x0000007118717223 */ /* 0x000fe20000010038 */
[----:B------:R-:W-:Y:S01]  /*2bf0*/  SEL R8, RZ, 0x1, P1 ;  /* 0x00000001ff087807 */ /* 0x000fe20000800000 */
[----:B------:R-:W-:Y:S01]  /*2c00*/  FFMA.FTZ R92, R25, R92, R57 ;  /* 0x0000005c195c7223 */ /* 0x000fe20000010039 */
[----:B------:R-:W-:Y:S01]  /*2c10*/  F2FP.PACK_AB R93, R118, R93 ;  /* 0x0000005d765d723e */ /* 0x000fe200000000ff */
[----:B------:R0:W-:Y:S03]  /*2c20*/  STG.E.128 [R98.64], R88 ;  /* 0x0000005862007986 */ /* 0x0001e6000c101d04 */
[----:B------:R-:W-:-:S05]  /*2c30*/  F2FP.PACK_AB R92, R92, R113 ;  /* 0x000000715c5c723e */ /* 0x000fca00000000ff */
[----:B------:R1:W-:Y:S01]  /*2c40*/  STG.E.128 [R100.64], R92 ;  /* 0x0000005c64007986 */ /* 0x0003e2000c101d04 */
[----:B0-----:R-:W-:Y:S01]  /*2c50*/  PRMT R89, R8, 0x7610, R89 ;  /* 0x0000761008597816 */ /* 0x001fe20000000059 */
[----:B-1---5:R-:W-:Y:S01]  /*2c60*/  @P2 CALL.REL.NOINC `(.L_x_14789) ;  /* 0x0000001000002944 */ /* 0x022fe20003c00000 */
[----:B------:R-:W-:Y:S05]  /*2c70*/  BRA `(.L_x_14790) ;  /* 0xffffd74000007947 */ /* 0x000fea000383ffff */
.L_x_14789:
[----:B------:R-:W-:Y:S05]  /*2c80*/  EXIT ;  /* 0x000000000000794d */ /* 0x000fea0003800000 */
.L_x_14787:
[----:B------:R-:W-:Y:S01]  /*2c90*/  HFMA2.MMA R122, -RZ, RZ, 0, 5.9604644775390625e-08 ;  /* 0x00000001ff7a7435 */ /* 0x000fe200000001ff */
[----:B------:R-:W-:Y:S02]  /*2ca0*/  MOV R123, R84 ;  /* 0x00000054007b7202 */ /* 0x000fe40000000f00 */
[----:B------:R-:W-:Y:S02]  /*2cb0*/  MOV R121, 0x1f ;  /* 0x0000001f00797802 */ /* 0x000fe40000000f00 */
[----:B------:R-:W-:Y:S02]  /*2cc0*/  MOV R120, 0xffffffff ;  /* 0xffffffff00787802 */ /* 0x000fe40000000f00 */
[----:B------:R-:W-:Y:S02]  /*2cd0*/  MOV R85, 0x2cf0 ;  /* 0x00002cf000557802 */ /* 0x000fe40000000f00 */
[----:B-----5:R-:W-:Y:S05]  /*2ce0*/  CALL.REL.NOINC `($__internal_81_$__cuda_sm70_shflsync_bfly_p) ;  /* 0x000007d000007944 */ /* 0x020fea0003c00000 */
[----:B01----:R-:W-:Y:S05]  /*2cf0*/  BRA `(.L_x_14791) ;  /* 0xffffee4000007947 */ /* 0x003fea000383ffff */
.L_x_14788:
[----:B------:R-:W-:Y:S01]  /*2d00*/  HFMA2.MMA R122, -RZ, RZ, 0, 1.1920928955078125e-07 ;  /* 0x00000002ff7a7435 */ /* 0x000fe200000001ff */
[----:B------:R-:W-:-:S02]  /*2d10*/  MOV R123, R84 ;  /* 0x00000054007b7202 */ /* 0x000fc40000000f00 */
[----:B------:R-:W-:Y:S02]  /*2d20*/  MOV R121, 0x1f ;  /* 0x0000001f00797802 */ /* 0x000fe40000000f00 */
[----:B------:R-:W-:Y:S02]  /*2d30*/  MOV R120, 0xffffffff ;  /* 0xffffffff00787802 */ /* 0x000fe40000000f00 */
[----:B------:R-:W-:Y:S02]  /*2d40*/  MOV R85, 0x2d60 ;  /* 0x00002d6000557802 */ /* 0x000fe40000000f00 */
[----:B-----5:R-:W-:Y:S05]  /*2d50*/  CALL.REL.NOINC `($__internal_81_$__cuda_sm70_shflsync_bfly_p) ;  /* 0x0000076000007944 */ /* 0x020fea0003c00000 */
[----:B-1----:R-:W-:Y:S01]  /*2d60*/  FADD.FTZ R84, R84, R121 ;  /* 0x0000007954547221 */ /* 0x002fe20000010000 */
[----:B0-----:R-:W-:Y:S01]  /*2d70*/  HFMA2.MMA R122, -RZ, RZ, 0, 2.384185791015625e-07 ;  /* 0x00000004ff7a7435 */ /* 0x001fe200000001ff */
[----:B------:R-:W-:Y:S02]  /*2d80*/  MOV R121, 0x1f ;  /* 0x0000001f00797802 */ /* 0x000fe40000000f00 */
[----:B------:R-:W-:Y:S02]  /*2d90*/  MOV R120, 0xffffffff ;  /* 0xffffffff00787802 */ /* 0x000fe40000000f00 */
[----:B------:R-:W-:-:S02]  /*2da0*/  MOV R123, R84 ;  /* 0x00000054007b7202 */ /* 0x000fc40000000f00 */
[----:B------:R-:W-:Y:S02]  /*2db0*/  MOV R85, 0x2dd0 ;  /* 0x00002dd000557802 */ /* 0x000fe40000000f00 */
[----:B------:R-:W-:Y:S05]  /*2dc0*/  CALL.REL.NOINC `($__internal_81_$__cuda_sm70_shflsync_bfly_p) ;  /* 0x000006f000007944 */ /* 0x000fea0003c00000 */
[----:B-1----:R-:W-:Y:S01]  /*2dd0*/  FADD.FTZ R84, R84, R121 ;  /* 0x0000007954547221 */ /* 0x002fe20000010000 */
[----:B0-----:R-:W-:Y:S01]  /*2de0*/  HFMA2.MMA R122, -RZ, RZ, 0, 4.76837158203125e-07 ;  /* 0x00000008ff7a7435 */ /* 0x001fe200000001ff */
[----:B------:R-:W-:Y:S02]  /*2df0*/  MOV R121, 0x1f ;  /* 0x0000001f00797802 */ /* 0x000fe40000000f00 */
[----:B------:R-:W-:Y:S02]  /*2e00*/  MOV R120, 0xffffffff ;  /* 0xffffffff00787802 */ /* 0x000fe40000000f00 */
[----:B------:R-:W-:Y:S02]  /*2e10*/  MOV R123, R84 ;  /* 0x00000054007b7202 */ /* 0x000fe40000000f00 */
[----:B------:R-:W-:Y:S02]  /*2e20*/  MOV R85, 0x2e40 ;  /* 0x00002e4000557802 */ /* 0x000fe40000000f00 */
[----:B------:R-:W-:Y:S05]  /*2e30*/  CALL.REL.NOINC `($__internal_81_$__cuda_sm70_shflsync_bfly_p) ;  /* 0x0000068000007944 */ /* 0x000fea0003c00000 */
[----:B-1----:R-:W-:Y:S01]  /*2e40*/  FADD.FTZ R84, R84, R121 ;  /* 0x0000007954547221 */ /* 0x002fe20000010000 */
[----:B0-----:R-:W-:Y:S01]  /*2e50*/  HFMA2.MMA R122, -RZ, RZ, 0, 9.5367431640625e-07 ;  /* 0x00000010ff7a7435 */ /* 0x001fe200000001ff */
[----:B------:R-:W-:-:S02]  /*2e60*/  MOV R121, 0x1f ;  /* 0x0000001f00797802 */ /* 0x000fc40000000f00 */
[----:B------:R-:W-:Y:S02]  /*2e70*/  MOV R120, 0xffffffff ;  /* 0xffffffff00787802 */ /* 0x000fe40000000f00 */
[----:B------:R-:W-:Y:S02]  /*2e80*/  MOV R123, R84 ;  /* 0x00000054007b7202 */ /* 0x000fe40000000f00 */
[----:B------:R-:W-:Y:S02]  /*2e90*/  MOV R85, 0x2eb0 ;  /* 0x00002eb000557802 */ /* 0x000fe40000000f00 */
[----:B------:R-:W-:Y:S05]  /*2ea0*/  CALL.REL.NOINC `($__internal_81_$__cuda_sm70_shflsync_bfly_p) ;  /* 0x0000061000007944 */ /* 0x000fea0003c00000 */
        /* <DEDUP_REMOVED lines=70> */
[----:B------:R-:W-:Y:S05]  /*3310*/  CALL.REL.NOINC `($__internal_81_$__cuda_sm70_shflsync_bfly_p) ;  /* 0x000001a000007944 */ /* 0x000fea0003c00000 */
[----:B0-----:R-:W-:Y:S01]  /*3320*/  HFMA2.MMA R122, -RZ, RZ, 0, 1.1920928955078125e-07 ;  /* 0x00000002ff7a7435 */ /* 0x001fe200000001ff */
[----:B-1----:R-:W-:Y:S01]  /*3330*/  FADD.FTZ R123, R123, R121 ;  /* 0x000000797b7b7221 */ /* 0x002fe20000010000 */
[----:B------:R-:W-:Y:S02]  /*3340*/  MOV R121, 0x1f ;  /* 0x0000001f00797802 */ /* 0x000fe40000000f00 */
[----:B------:R-:W-:Y:S02]  /*3350*/  MOV R120, 0xffffffff ;  /* 0xffffffff00787802 */ /* 0x000fe40000000f00 */
[----:B------:R-:W-:Y:S02]  /*3360*/  MOV R85, 0x3380 ;  /* 0x0000338000557802 */ /* 0x000fe40000000f00 */
[----:B------:R-:W-:Y:S05]  /*3370*/  CALL.REL.NOINC `($__internal_81_$__cuda_sm70_shflsync_bfly_p) ;  /* 0x0000014000007944 */ /* 0x000fea0003c00000 */
[----:B0-----:R-:W-:Y:S01]  /*3380*/  HFMA2.MMA R122, -RZ, RZ, 0, 2.384185791015625e-07 ;  /* 0x00000004ff7a7435 */ /* 0x001fe200000001ff */
[----:B-1----:R-:W-:Y:S01]  /*3390*/  FADD.FTZ R123, R123, R121 ;  /* 0x000000797b7b7221 */ /* 0x002fe20000010000 */
[----:B------:R-:W-:-:S02]  /*33a0*/  MOV R121, 0x1f ;  /* 0x0000001f00797802 */ /* 0x000fc40000000f00 */
[----:B------:R-:W-:Y:S02]  /*33b0*/  MOV R120, 0xffffffff ;  /* 0xffffffff00787802 */ /* 0x000fe40000000f00 */
[----:B------:R-:W-:Y:S02]  /*33c0*/  MOV R85, 0x33e0 ;  /* 0x000033e000557802 */ /* 0x000fe40000000f00 */
[----:B------:R-:W-:Y:S05]  /*33d0*/  CALL.REL.NOINC `($__internal_81_$__cuda_sm70_shflsync_bfly_p) ;  /* 0x000000e000007944 */ /* 0x000fea0003c00000 */
[----:B0-----:R-:W-:Y:S01]  /*33e0*/  HFMA2.MMA R122, -RZ, RZ, 0, 4.76837158203125e-07 ;  /* 0x00000008ff7a7435 */ /* 0x001fe200000001ff */
[----:B-1----:R-:W-:Y:S01]  /*33f0*/  FADD.FTZ R123, R123, R121 ;  /* 0x000000797b7b7221 */ /* 0x002fe20000010000 */
[----:B------:R-:W-:Y:S02]  /*3400*/  MOV R121, 0x1f ;  /* 0x0000001f00797802 */ /* 0x000fe40000000f00 */
[----:B------:R-:W-:Y:S02]  /*3410*/  MOV R120, 0xffffffff ;  /* 0xffffffff00787802 */ /* 0x000fe40000000f00 */
[----:B------:R-:W-:Y:S02]  /*3420*/  MOV R85, 0x3440 ;  /* 0x0000344000557802 */ /* 0x000fe40000000f00 */
[----:B------:R-:W-:Y:S05]  /*3430*/  CALL.REL.NOINC `($__internal_81_$__cuda_sm70_shflsync_bfly_p) ;  /* 0x0000008000007944 */ /* 0x000fea0003c00000 */
[----:B0-----:R-:W-:Y:S01]  /*3440*/  HFMA2.MMA R122, -RZ, RZ, 0, 9.5367431640625e-07 ;  /* 0x00000010ff7a7435 */ /* 0x001fe200000001ff */
[----:B-1----:R-:W-:Y:S01]  /*3450*/  FADD.FTZ R123, R123, R121 ;  /* 0x000000797b7b7221 */ /* 0x002fe20000010000 */
[----:B------:R-:W-:-:S02]  /*3460*/  MOV R121, 0x1f ;  /* 0x0000001f00797802 */ /* 0x000fc40000000f00 */
[----:B------:R-:W-:Y:S02]  /*3470*/  MOV R120, 0xffffffff ;  /* 0xffffffff00787802 */ /* 0x000fe40000000f00 */
[----:B------:R-:W-:Y:S02]  /*3480*/  MOV R85, 0x34a0 ;  /* 0x000034a000557802 */ /* 0x000fe40000000f00 */
[----:B------:R-:W-:Y:S05]  /*3490*/  CALL.REL.NOINC `($__internal_81_$__cuda_sm70_shflsync_bfly_p) ;  /* 0x0000002000007944 */ /* 0x000fea0003c00000 */
[----:B-1----:R-:W-:Y:S01]  /*34a0*/  MOV R124, R121 ;  /* 0x00000079007c7202 */ /* 0x002fe20000000f00 */
[----:B0-----:R-:W-:Y:S05]  /*34b0*/  BRA `(.L_x_14792) ;  /* 0xffffebc000007947 */ /* 0x001fea000383ffff */
        .weak           $__internal_81_$__cuda_sm70_shflsync_bfly_p
        .type           $__internal_81_$__cuda_sm70_shflsync_bfly_p,@function
        .size           $__internal_81_$__cuda_sm70_shflsync_bfly_p,(.L_x_29145 - $__internal_81_$__cuda_sm70_shflsync_bfly_p)
$__internal_81_$__cuda_sm70_shflsync_bfly_p:
[----:B------:R-:W-:Y:S01]  /*34c0*/  HFMA2.MMA R125, -RZ, RZ, 0, 0 ;  /* 0x00000000ff7d7435 */ /* 0x000fe200000001ff */
[----:B------:R-:W-:Y:S01]  /*34d0*/  MOV R124, R85 ;  /* 0x00000055007c7202 */ /* 0x000fe20000000f00 */
[----:B------:R-:W-:Y:S04]  /*34e0*/  WARPSYNC R120 ;  /* 0x0000007800007348 */ /* 0x000fe80003800000 */
[----:B------:R0:W1:Y:S01]  /*34f0*/  SHFL.BFLY PT, R121, R123, R122, R121 ;  /* 0x0c00007a7b797389 */ /* 0x00006200000e0079 */
[----:B------:R-:W-:Y:S05]  /*3500*/  RET.REL.NODEC R124 `(_ZN10layer_norm13ln_fwd_kernelINS_13Kernel_traitsIf6__halfS2_S2_fjLj4096ELj1ELj1ELj4ELj16ENS_18Kernel_traits_baseILj4096EfS2_S2_S2_fjLj128EEEEELb0ELb0ELb0ELb1EEEvNS_9FwdParamsE) ;  /* 0xffffcaf07c007950 */ /* 0x000fea0003c3ffff */
.L_x_14793:
        /* <DEDUP_REMOVED lines=15> */
.L_x_29145:


//--------------------- .text._ZN10layer_norm13ln_fwd_kernelINS_13Kernel_traitsIf6__halfS2_S2_fjLj4096ELj1ELj1ELj4ELj16ENS_18Kernel_traits_baseILj4096EfS2_S2_S2_fjLj128EEEEELb0ELb0ELb1ELb0EEEvNS_9FwdParamsE --------------------------
	.section	.text._ZN10layer_norm13ln_fwd_kernelINS_13Kernel_traitsIf6__halfS2_S2_fjLj4096ELj1ELj1ELj4ELj16ENS_18Kernel_traits_baseILj4096EfS2_S2_S2_fjLj128EEEEELb0ELb0ELb1ELb0EEEvNS_9FwdParamsE,"ax",@progbits
	.sectioninfo	@"SHI_REGISTERS=128"
	.align	128
        .global         _ZN10layer_norm13ln_fwd_kernelINS_13Kernel_traitsIf6__halfS2_S2_fjLj4096ELj1ELj1ELj4ELj16ENS_18Kernel_traits_baseILj4096EfS2_S2_S2_fjLj128EEEEELb0ELb0ELb1ELb0EEEvNS_9FwdParamsE
        .type           _ZN10layer_norm13ln_fwd_kernelINS_13Kernel_traitsIf6__halfS2_S2_fjLj4096ELj1ELj1ELj4ELj16ENS_18Kernel_traits_baseILj4096EfS2_S2_S2_fjLj128EEEEELb0ELb0ELb1ELb0EEEvNS_9FwdParamsE,@function
        .size           _ZN10layer_norm13ln_fwd_kernelINS_13Kernel_traitsIf6__halfS2_S2_fjLj4096ELj1ELj1ELj4ELj16ENS_18Kernel_traits_baseILj4096EfS2_S2_S2_fjLj128EEEEELb0ELb0ELb1ELb0EEEvNS_9FwdParamsE,(.L_x_29146 - _ZN10layer_norm13ln_fwd_kernelINS_13Kernel_traitsIf6__halfS2_S2_fjLj4096ELj1ELj1ELj4ELj16ENS_18Kernel_traits_baseILj4096EfS2_S2_S2_fjLj128EEEEELb0ELb0ELb1ELb0EEEvNS_9FwdParamsE)
        .other          _ZN10layer_norm13ln_fwd_kernelINS_13Kernel_traitsIf6__halfS2_S2_fjLj4096ELj1ELj1ELj4ELj16ENS_18Kernel_traits_baseILj4096EfS2_S2_S2_fjLj128EEEEELb0ELb0ELb1ELb0EEEvNS_9FwdParamsE,@"STO_CUDA_ENTRY STV_DEFAULT"
_ZN10layer_norm13ln_fwd_kernelINS_13Kernel_traitsIf6__halfS2_S2_fjLj4096ELj1ELj1ELj4ELj16ENS_18Kernel_traits_baseILj4096EfS2_S2_S2_fjLj128EEEEELb0ELb0ELb1ELb0EEEvNS_9FwdParamsE:
.text._ZN10layer_norm13ln_fwd_kernelINS_13Kernel_traitsIf6__halfS2_S2_fjLj4096ELj1ELj1ELj4ELj16ENS_18Kernel_traits_baseILj4096EfS2_S2_S2_fjLj128EEEEELb0ELb0ELb1ELb0EEEvNS_9FwdParamsE:
        /* <DEDUP_REMOVED lines=30> */
.L_x_14795:
[----:B------:R-:W-:Y:S05]  /*01e0*/  BSYNC B0 ;  /* 0x0000000000007941 */ /* 0x000fea0003800000 */
.L_x_14794:
        /* <DEDUP_REMOVED lines=17> */
.L_x_14797:
[----:B------:R-:W-:Y:S05]  /*0300*/  BSYNC B0 ;  /* 0x0000000000007941 */ /* 0x000fea0003800000 */
.L_x_14796:
        /* <DEDUP_REMOVED lines=17> */
.L_x_14799:
[----:B------:R-:W-:Y:S05]  /*0420*/  BSYNC B0 ;  /* 0x0000000000007941 */ /* 0x000fea0003800000 */
.L_x_14798:
        /* <DEDUP_REMOVED lines=16> */
.L_x_14801:
[----:B------:R-:W-:Y:S05]  /*0530*/  BSYNC B0 ;  /* 0x0000000000007941 */ /* 0x000fea0003800000 */
.L_x_14800:
        /* <DEDUP_REMOVED lines=25> */
.L_x_14917:
        /* <DEDUP_REMOVED lines=33> */
[----:B-----5:R-:W-:Y:S01]  /*08e0*/  HADD2.F32 R97, -RZ, R80.H0_H0 ;  /* 0x20000050ff617230 */ /* 0x020fe20000004100 */
[----:B------:R-:W-:Y:S05]  /*08f0*/  BRA `(.L_x_14806) ;  /* 0x0000004000007947 */ /* 0x000fea0003800000 */
.L_x_14805:
[----:B--2--5:R-:W-:Y:S02]  /*0900*/  HADD2.F32 R97, -RZ, R76.H0_H0 ;  /* 0x2000004cff617230 */ /* 0x024fe40000004100 */
[----:B------:R-:W-:-:S03]  /*0910*/  @P0 HADD2.F32 R84, -RZ, R80.H0_H0 ;  /* 0x20000050ff540230 */ /* 0x000fc60000004100 */
[----:B------:R-:W-:-:S04]  /*0920*/  FMUL.FTZ R97, R97, c[0x0][0x1ec] ;  /* 0x00007b0061617a20 */ /* 0x000fc80000410000 */
[----:B------:R-:W-:Y:S02]  /*0930*/  @P0 FADD.FTZ R97, R84, R97 ;  /* 0x0000006154610221 */ /* 0x000fe40000010000 */
.L_x_14806:
[----:B------:R-:W-:Y:S05]  /*0940*/  BSYNC B1 ;  /* 0x0000000000017941 */ /* 0x000fea0003800000 */
.L_x_14804:
[----:B------:R-:W-:Y:S01]  /*0950*/  BSSY B1, `(.L_x_14807) ;  /* 0x000000a000017945 */ /* 0x000fe20003800000 */
[----:B------:R-:W-:Y:S05]  /*0960*/  @P6 BRA `(.L_x_14808) ;  /* 0x0000004000006947 */ /* 0x000fea0003800000 */
[----:B------:R-:W-:Y:S01]  /*0970*/  MOV R96, RZ ;  /* 0x000000ff00607202 */ /* 0x000fe20000000f00 */
[----:B------:R-:W-:Y:S05]  /*0980*/  @!P0 BRA `(.L_x_14809) ;  /* 0x0000006000008947 */ /* 0x000fea0003800000 */
[----:B-----5:R-:W-:Y:S01]  /*0990*/  HADD2.F32 R96, -RZ, R80.H1_H1 ;  /* 0x30000050ff607230 */ /* 0x020fe20000004100 */
[----:B------:R-:W-:Y:S05]  /*09a0*/  BRA `(.L_x_14809) ;  /* 0x0000004000007947 */ /* 0x000fea0003800000 */
.L_x_14808:
[----:B-----5:R-:W-:Y:S02]  /*09b0*/  HADD2.F32 R96, -RZ, R76.H1_H1 ;  /* 0x3000004cff607230 */ /* 0x020fe40000004100 */
[----:B------:R-:W-:-:S03]  /*09c0*/  @P0 HADD2.F32 R85, -RZ, R80.H1_H1 ;  /* 0x30000050ff550230 */ /* 0x000fc60000004100 */
[----:B------:R-:W-:-:S04]  /*09d0*/  FMUL.FTZ R96, R96, c[0x0][0x1ec] ;  /* 0x00007b0060607a20 */ /* 0x000fc80000410000 */
[----:B------:R-:W-:Y:S02]  /*09e0*/  @P0 FADD.FTZ R96, R85, R96 ;  /* 0x0000006055600221 */ /* 0x000fe40000010000 */
.L_x_14809:
[----:B------:R-:W-:Y:S05]  /*09f0*/  BSYNC B1 ;  /* 0x0000000000017941 */ /* 0x000fea0003800000 */
.L_x_14807:
[----:B------:R-:W-:Y:S01]  /*0a00*/  BSSY B1, `(.L_x_14810) ;  /* 0x000000a000017945 */ /* 0x000fe20003800000 */
[----:B------:R-:W-:Y:S05]  /*0a10*/  @P6 BRA `(.L_x_14811) ;  /* 0x0000004000006947 */ /* 0x000fea0003800000 */
[----:B------:R-:W-:Y:S01]  /*0a20*/  HFMA2.MMA R95, -RZ, RZ, 0, 0 ;  /* 0x00000000ff5f7435 */ /* 0x000fe200000001ff */
[----:B------:R-:W-:Y:S05]  /*0a30*/  @!P0 BRA `(.L_x_14812) ;  /* 0x0000006000008947 */ /* 0x000fea0003800000 */
[----:B-----5:R-:W-:Y:S01]  /*0a40*/  HADD2.F32 R95, -RZ, R81.H0_H0 ;  /* 0x20000051ff5f7230 */ /* 0x020fe20000004100 */
[----:B------:R-:W-:Y:S05]  /*0a50*/  BRA `(.L_x_14812) ;  /* 0x0000004000007947 */ /* 0x000fea0003800000 */
.L_x_14811:
[----:B-----5:R-:W-:Y:S02]  /*0a60*/  HADD2.F32 R95, -RZ, R77.H0_H0 ;  /* 0x2000004dff5f7230 */ /* 0x020fe40000004100 */
[----:B------:R-:W-:-:S03]  /*0a70*/  @P0 HADD2.F32 R84, -RZ, R81.H0_H0 ;  /* 0x20000051ff540230 */ /* 0x000fc60000004100 */
[----:B------:R-:W-:-:S04]  /*0a80*/  FMUL.FTZ R95, R95, c[0x0][0x1ec] ;  /* 0x00007b005f5f7a20 */ /* 0x000fc80000410000 */
[----:B------:R-:W-:Y:S02]  /*0a90*/  @P0 FADD.FTZ R95, R84, R95 ;  /* 0x0000005f545f0221 */ /* 0x000fe40000010000 */
.L_x_14812:
[----:B------:R-:W-:Y:S05]  /*0aa0*/  BSYNC B1 ;  /* 0x0000000000017941 */ /* 0x000fea0003800000 */
.L_x_14810:
[----:B------:R-:W-:Y:S01]  /*0ab0*/  BSSY B1, `(.L_x_14813) ;  /* 0x000000a000017945 */ /* 0x000fe20003800000 */
[----:B------:R-:W-:Y:S05]  /*0ac0*/  @P6 BRA `(.L_x_14814) ;  /* 0x0000004000006947 */ /* 0x000fea0003800000 */
[----:B------:R-:W-:Y:S01]  /*0ad0*/  MOV R94, RZ ;  /* 0x000000ff005e7202 */ /* 0x000fe20000000f00 */
[----:B------:R-:W-:Y:S05]  /*0ae0*/  @!P0 BRA `(.L_x_14815) ;  /* 0x0000006000008947 */ /* 0x000fea0003800000 */
[----:B-----5:R-:W-:Y:S01]  /*0af0*/  HADD2.F32 R94, -RZ, R81.H1_H1 ;  /* 0x30000051ff5e7230 */ /* 0x020fe20000004100 */
[----:B------:R-:W-:Y:S05]  /*0b00*/  BRA `(.L_x_14815) ;  /* 0x0000004000007947 */ /* 0x000fea0003800000 */
.L_x_14814:
[----:B-----5:R-:W-:Y:S02]  /*0b10*/  HADD2.F32 R94, -RZ, R77.H1_H1 ;  /* 0x3000004dff5e7230 */ /* 0x020fe40000004100 */
[----:B------:R-:W-:-:S03]  /*0b20*/  @P0 HADD2.F32 R85, -RZ, R81.H1_H1 ;  /* 0x30000051ff550230 */ /* 0x000fc60000004100 */
[----:B------:R-:W-:-:S04]  /*0b30*/  FMUL.FTZ R94, R94, c[0x0][0x1ec] ;  /* 0x00007b005e5e7a20 */ /* 0x000fc80000410000 */
[----:B------:R-:W-:Y:S02]  /*0b40*/  @P0 FADD.FTZ R94, R85, R94 ;  /* 0x0000005e555e0221 */ /* 0x000fe40000010000 */
.L_x_14815:
[----:B------:R-:W-:Y:S05]  /*0b50*/  BSYNC B1 ;  /* 0x0000000000017941 */ /* 0x000fea0003800000 */
.L_x_14813:
[----:B------:R-:W-:Y:S01]  /*0b60*/  BSSY B1, `(.L_x_14816) ;  /* 0x000000a000017945 */ /* 0x000fe20003800000 */
[----:B------:R-:W-:Y:S05]  /*0b70*/  @P6 BRA `(.L_x_14817) ;  /* 0x0000004000006947 */ /* 0x000fea0003800000 */
[----:B------:R-:W-:Y:S01]  /*0b80*/  HFMA2.MMA R93, -RZ, RZ, 0, 0 ;  /* 0x00000000ff5d7435 */ /* 0x000fe200000001ff */
[----:B------:R-:W-:Y:S05]  /*0b90*/  @!P0 BRA `(.L_x_14818) ;  /* 0x0000006000008947 */ /* 0x000fea0003800000 */
[----:B-----5:R-:W-:Y:S01]  /*0ba0*/  HADD2.F32 R93, -RZ, R82.H0_H0 ;  /* 0x20000052ff5d7230 */ /* 0x020fe20000004100 */
[----:B------:R-:W-:Y:S05]  /*0bb0*/  BRA `(.L_x_14818) ;  /* 0x0000004000007947 */ /* 0x000fea0003800000 */
.L_x_14817:
[----:B-----5:R-:W-:Y:S02]  /*0bc0*/  HADD2.F32 R93, -RZ, R78.H0_H0 ;  /* 0x2000004eff5d7230 */ /* 0x020fe40000004100 */
[----:B------:R-:W-:-:S03]  /*0bd0*/  @P0 HADD2.F32 R84, -RZ, R82.H0_H0 ;  /* 0x20000052ff540230 */ /* 0x000fc60000004100 */
[----:B------:R-:W-:-:S04]  /*0be0*/  FMUL.FTZ R93, R93, c[0x0][0x1ec] ;  /* 0x00007b005d5d7a20 */ /* 0x000fc80000410000 */
[----:B------:R-:W-:Y:S02]  /*0bf0*/  @P0 FADD.FTZ R93, R84, R93 ;  /* 0x0000005d545d0221 */ /* 0x000fe40000010000 */
.L_x_14818:
[----:B------:R-:W-:Y:S05]  /*0c00*/  BSYNC B1 ;  /* 0x0000000000017941 */ /* 0x000fea0003800000 */
.L_x_14816:
[----:B------:R-:W-:Y:S01]  /*0c10*/  BSSY B1, `(.L_x_14819) ;  /* 0x000000a000017945 */ /* 0x000fe20003800000 */
[----:B------:R-:W-:Y:S05]  /*0c20*/  @P6 BRA `(.L_x_14820) ;  /* 0x0000004000006947 */ /* 0x000fea0003800000 */
[----:B------:R-:W-:Y:S01]  /*0c30*/  MOV R92, RZ ;  /* 0x000000ff005c7202 */ /* 0x000fe20000000f00 */
[----:B------:R-:W-:Y:S05]  /*0c40*/  @!P0 BRA `(.L_x_14821) ;  /* 0x0000006000008947 */ /* 0x000fea0003800000 */
[----:B-----5:R-:W-:Y:S01]  /*0c50*/  HADD2.F32 R92, -RZ, R82.H1_H1 ;  /* 0x30000052ff5c7230 */ /* 0x020fe20000004100 */
[----:B------:R-:W-:Y:S05]  /*0c60*/  BRA `(.L_x_14821) ;  /* 0x0000004000007947 */ /* 0x000fea0003800000 */
.L_x_14820:
[----:B-----5:R-:W-:Y:S02]  /*0c70*/  HADD2.F32 R92, -RZ, R78.H1_H1 ;  /* 0x3000004eff5c7230 */ /* 0x020fe40000004100 */
[----:B------:R-:W-:-:S03]  /*0c80*/  @P0 HADD2.F32 R85, -RZ, R82.H1_H1 ;  /* 0x30000052ff550230 */ /* 0x000fc60000004100 */
[----:B------:R-:W-:-:S04]  /*0c90*/  FMUL.FTZ R92, R92, c[0x0][0x1ec] ;  /* 0x00007b005c5c7a20 */ /* 0x000fc80000410000 */
[----:B------:R-:W-:Y:S02]  /*0ca0*/  @P0 FADD.FTZ R92, R85, R92 ;  /* 0x0000005c555c0221 */ /* 0x000fe40000010000 */
.L_x_14821:
[----:B------:R-:W-:Y:S05]  /*0cb0*/  BSYNC B1 ;  /* 0x0000000000017941 */ /* 0x000fea0003800000 */
.L_x_14819:
[----:B------:R-:W-:Y:S01]  /*0cc0*/  BSSY B1, `(.L_x_14822) ;  /* 0x000000a000017945 */ /* 0x000fe20003800000 */
[----:B------:R-:W-:Y:S05]  /*0cd0*/  @P6 BRA `(.L_x_14823) ;  /* 0x0000004000006947 */ /* 0x000fea0003800000 */
[----:B------:R-:W-:Y:S01]  /*0ce0*/  HFMA2.MMA R91, -RZ, RZ, 0, 0 ;  /* 0x00000000ff5b7435 */ /* 0x000fe200000001ff */
[----:B------:R-:W-:Y:S05]  /*0cf0*/  @!P0 BRA `(.L_x_14824) ;  /* 0x0000006000008947 */ /* 0x000fea0003800000 */
[----:B-----5:R-:W-:Y:S01]  /*0d00*/  HADD2.F32 R91, -RZ, R83.H0_H0 ;  /* 0x20000053ff5b7230 */ /* 0x020fe20000004100 */
[----:B------:R-:W-:Y:S05]  /*0d10*/  BRA `(.L_x_14824) ;  /* 0x0000004000007947 */ /* 0x000fea0003800000 */
.L_x_14823:
[----:B-----5:R-:W-:Y:S02]  /*0d20*/  HADD2.F32 R91, -RZ, R79.H0_H0 ;  /* 0x2000004fff5b7230 */ /* 0x020fe40000004100 */
[----:B------:R-:W-:-:S03]  /*0d30*/  @P0 HADD2.F32 R84, -RZ, R83.H0_H0 ;  /* 0x20000053ff540230 */ /* 0x000fc60000004100 */
[----:B------:R-:W-:-:S04]  /*0d40*/  FMUL.FTZ R91, R91, c[0x0][0x1ec] ;  /* 0x00007b005b5b7a20 */ /* 0x000fc80000410000 */
[----:B------:R-:W-:Y:S02]  /*0d50*/  @P0 FADD.FTZ R91, R84, R91 ;  /* 0x0000005b545b0221 */ /* 0x000fe40000010000 */
.L_x_14824:
[----:B------:R-:W-:Y:S05]  /*0d60*/  BSYNC B1 ;  /* 0x0000000000017941 */ /* 0x000fea0003800000 */
.L_x_14822:
[----:B------:R-:W-:Y:S01]  /*0d70*/  BSSY B1, `(.L_x_14825) ;  /* 0x000000a000017945 */ /* 0x000fe20003800000 */
[----:B------:R-:W-:Y:S05]  /*0d80*/  @P6 BRA `(.L_x_14826) ;  /* 0x0000004000006947 */ /* 0x000fea0003800000 */
[----:B------:R-:W-:Y:S01]  /*0d90*/  MOV R90, RZ ;  /* 0x000000ff005a7202 */ /* 0x000fe20000000f00 */
[----:B------:R-:W-:Y:S05]  /*0da0*/  @!P0 BRA `(.L_x_14827) ;  /* 0x0000006000008947 */ /* 0x000fea0003800000 */
[----:B-----5:R-:W-:Y:S01]  /*0db0*/  HADD2.F32 R90, -RZ, R83.H1_H1 ;  /* 0x30000053ff5a7230 */ /* 0x020fe20000004100 */
[----:B------:R-:W-:Y:S05]  /*0dc0*/  BRA `(.L_x_14827) ;  /* 0x0000004000007947 */ /* 0x000fea0003800000 */
.L_x_14826:
[----:B-----5:R-:W-:Y:S02]  /*0dd0*/  HADD2.F32 R90, -RZ, R79.H1_H1 ;  /* 0x3000004fff5a7230 */ /* 0x020fe40000004100 */
[----:B------:R-:W-:-:S03]  /*0de0*/  @P0 HADD2.F32 R85, -RZ, R83.H1_H1 ;  /* 0x30000053ff550230 */ /* 0x000fc60000004100 */
[----:B------:R-:W-:-:S04]  /*0df0*/  FMUL.FTZ R90, R90, c[0x0][0x1ec] ;  /* 0x00007b005a5a7a20 */ /* 0x000fc80000410000 */
[----:B------:R-:W-:Y:S02]  /*0e00*/  @P0 FADD.FTZ R90, R85, R90 ;  /* 0x0000005a555a0221 */ /* 0x000fe40000010000 */
.L_x_14827:
[----:B------:R-:W-:Y:S05]  /*0e10*/  BSYNC B1 ;  /* 0x0000000000017941 */ /* 0x000fea0003800000 */
.L_x_14825:
        /* <DEDUP_REMOVED lines=9> */
.L_x_14803:
[----:B----4-:R-:W-:Y:S05]  /*0eb0*/  BSYNC B0 ;  /* 0x0000000000007941 */ /* 0x010fea0003800000 */
.L_x_14802:
        /* <DEDUP_REMOVED lines=15> */
[----:B-----5:R-:W-:Y:S01]  /*0fb0*/  HADD2.F32 R89, -RZ, R80.H0_H0 ;  /* 0x20000050ff597230 */ /* 0x020fe20000004100 */
[----:B------:R-:W-:Y:S05]  /*0fc0*/  BRA `(.L_x_14832) ;  /* 0x0000004000007947 */ /* 0x000fea0003800000 */
.L_x_14831:
[----:B---3-5:R-:W-:Y:S02]  /*0fd0*/  HADD2.F32 R89, -RZ, R76.H0_H0 ;  /* 0x2000004cff597230 */ /* 0x028fe40000004100 */
[----:B------:R-:W-:-:S03]  /*0fe0*/  @P0 HADD2.F32 R6, -RZ, R80.H0_H0 ;  /* 0x20000050ff060230 */ /* 0x000fc60000004100 */
[----:B------:R-:W-:-:S04]  /*0ff0*/  FMUL.FTZ R89, R89, c[0x0][0x1ec] ;  /* 0x00007b0059597a20 */ /* 0x000fc80000410000 */
[----:B------:R-:W-:Y:S02]  /*1000*/  @P0 FADD.FTZ R89, R6, R89 ;  /* 0x0000005906590221 */ /* 0x000fe40000010000 */
.L_x_14832:
[----:B------:R-:W-:Y:S05]  /*1010*/  BSYNC B1 ;  /* 0x0000000000017941 */ /* 0x000fea0003800000 */
.L_x_14830:
[----:B------:R-:W-:Y:S01]  /*1020*/  BSSY B1, `(.L_x_14833) ;  /* 0x000000a000017945 */ /* 0x000fe20003800000 */
[----:B------:R-:W-:Y:S05]  /*1030*/  @P6 BRA `(.L_x_14834) ;  /* 0x0000004000006947 */ /* 0x000fea0003800000 */
[----:B------:R-:W-:Y:S01]  /*1040*/  MOV R88, RZ ;  /* 0x000000ff00587202 */ /* 0x000fe20000000f00 */
[----:B------:R-:W-:Y:S05]  /*1050*/  @!P0 BRA `(.L_x_14835) ;  /* 0x0000006000008947 */ /* 0x000fea0003800000 */
[----:B-----5:R-:W-:Y:S01]  /*1060*/  HADD2.F32 R88, -RZ, R80.H1_H1 ;  /* 0x30000050ff587230 */ /* 0x020fe20000004100 */
[----:B------:R-:W-:Y:S05]  /*1070*/  BRA `(.L_x_14835) ;  /* 0x0000004000007947 */ /* 0x000fea0003800000 */
.L_x_14834:
[----:B-----5:R-:W-:Y:S02]  /*1080*/  HADD2.F32 R88, -RZ, R76.H1_H1 ;  /* 0x3000004cff587230 */ /* 0x020fe40000004100 */
[----:B------:R-:W-:-:S03]  /*1090*/  @P0 HADD2.F32 R7, -RZ, R80.H1_H1 ;  /* 0x30000050ff070230 */ /* 0x000fc60000004100 */
[----:B------:R-:W-:-:S04]  /*10a0*/  FMUL.FTZ R88, R88, c[0x0][0x1ec] ;  /* 0x00007b0058587a20 */ /* 0x000fc80000410000 */
[----:B------:R-:W-:Y:S02]  /*10b0*/  @P0 FADD.FTZ R88, R7, R88 ;  /* 0x0000005807580221 */ /* 0x000fe40000010000 */
.L_x_14835:
[----:B------:R-:W-:Y:S05]  /*10c0*/  BSYNC B1 ;  /* 0x0000000000017941 */ /* 0x000fea0003800000 */
.L_x_14833:
[----:B------:R-:W-:Y:S01]  /*10d0*/  BSSY B1, `(.L_x_14836) ;  /* 0x000000a000017945 */ /* 0x000fe20003800000 */
[----:B------:R-:W-:Y:S05]  /*10e0*/  @P6 BRA `(.L_x_14837) ;  /* 0x0000004000006947 */ /* 0x000fea0003800000 */
[----:B------:R-:W-:Y:S01]  /*10f0*/  HFMA2.MMA R11, -RZ, RZ, 0, 0 ;  /* 0x00000000ff0b7435 */ /* 0x000fe200000001ff */
[----:B------:R-:W-:Y:S05]  /*1100*/  @!P0 BRA `(.L_x_14838) ;  /* 0x0000006000008947 */ /* 0x000fea0003800000 */
[----:B-----5:R-:W-:Y:S01]  /*1110*/  HADD2.F32 R11, -RZ, R81.H0_H0 ;  /* 0x20000051ff0b7230 */ /* 0x020fe20000004100 */
[----:B------:R-:W-:Y:S05]  /*1120*/  BRA `(.L_x_14838) ;  /* 0x0000004000007947 */ /* 0x000fea0003800000 */
.L_x_14837:
[----:B-----5:R-:W-:Y:S02]  /*1130*/  HADD2.F32 R11, -RZ, R77.H0_H0 ;  /* 0x2000004dff0b7230 */ /* 0x020fe40000004100 */
[----:B------:R-:W-:-:S03]  /*1140*/  @P0 HADD2.F32 R6, -RZ, R81.H0_H0 ;  /* 0x20000051ff060230 */ /* 0x000fc60000004100 */
[----:B------:R-:W-:-:S04]  /*1150*/  FMUL.FTZ R11, R11, c[0x0][0x1ec] ;  /* 0x00007b000b0b7a20 */ /* 0x000fc80000410000 */
[----:B------:R-:W-:Y:S02]  /*1160*/  @P0 FADD.FTZ R11, R6, R11 ;  /* 0x0000000b060b0221 */ /* 0x000fe40000010000 */
.L_x_14838:
[----:B------:R-:W-:Y:S05]  /*1170*/  BSYNC B1 ;  /* 0x0000000000017941 */ /* 0x000fea0003800000 */
.L_x_14836:
[----:B------:R-:W-:Y:S01]  /*1180*/  BSSY B1, `(.L_x_14839) ;  /* 0x000000a000017945 */ /* 0x000fe20003800000 */
[----:B------:R-:W-:Y:S05]  /*1190*/  @P6 BRA `(.L_x_14840) ;  /* 0x0000004000006947 */ /* 0x000fea0003800000 */
[----:B------:R-:W-:Y:S01]  /*11a0*/  MOV R10, RZ ;  /* 0x000000ff000a7202 */ /* 0x000fe20000000f00 */
[----:B------:R-:W-:Y:S05]  /*11b0*/  @!P0 BRA `(.L_x_14841) ;  /* 0x0000006000008947 */ /* 0x000fea0003800000 */
[----:B-----5:R-:W-:Y:S01]  /*11c0*/  HADD2.F32 R10, -RZ, R81.H1_H1 ;  /* 0x30000051ff0a7230 */ /* 0x020fe20000004100 */
[----:B------:R-:W-:Y:S05]  /*11d0*/  BRA `(.L_x_14841) ;  /* 0x0000004000007947 */ /* 0x000fea0003800000 */
.L_x_14840:
[----:B-----5:R-:W-:Y:S02]  /*11e0*/  HADD2.F32 R10, -RZ, R77.H1_H1 ;  /* 0x3000004dff0a7230 */ /* 0x020fe40000004100 */
[----:B------:R-:W-:-:S03]  /*11f0*/  @P0 HADD2.F32 R7, -RZ, R81.H1_H1 ;  /* 0x30000051ff070230 */ /* 0x000fc60000004100 */
[----:B------:R-:W-:-:S04]  /*1200*/  FMUL.FTZ R10, R10, c[0x0][0x1ec] ;  /* 0x00007b000a0a7a20 */ /* 0x000fc80000410000 */
[----:B------:R-:W-:Y:S02]  /*1210*/  @P0 FADD.FTZ R10, R7, R10 ;  /* 0x0000000a070a0221 */ /* 0x000fe40000010000 */
.L_x_14841:
[----:B------:R-:W-:Y:S05]  /*1220*/  BSYNC B1 ;  /* 0x0000000000017941 */ /* 0x000fea0003800000 */
.L_x_14839:
[----:B------:R-:W-:Y:S01]  /*1230*/  BSSY B1, `(.L_x_14842) ;  /* 0x000000a000017945 */ /* 0x000fe20003800000 */
[----:B------:R-:W-:Y:S05]  /*1240*/  @P6 BRA `(.L_x_14843) ;  /* 0x0000004000006947 */ /* 0x000fea0003800000 */
[----:B------:R-:W-:Y:S01]  /*1250*/  HFMA2.MMA R9, -RZ, RZ, 0, 0 ;  /* 0x00000000ff097435 */ /* 0x000fe200000001ff */
[----:B------:R-:W-:Y:S05]  /*1260*/  @!P0 BRA `(.L_x_14844) ;  /* 0x0000006000008947 */ /* 0x000fea0003800000 */
[----:B-----5:R-:W-:Y:S01]  /*1270*/  HADD2.F32 R9, -RZ, R82.H0_H0 ;  /* 0x20000052ff097230 */ /* 0x020fe20000004100 */
[----:B------:R-:W-:Y:S05]  /*1280*/  BRA `(.L_x_14844) ;  /* 0x0000004000007947 */ /* 0x000fea0003800000 */
.L_x_14843:
[----:B-----5:R-:W-:Y:S02]  /*1290*/  HADD2.F32 R9, -RZ, R78.H0_H0 ;  /* 0x2000004eff097230 */ /* 0x020fe40000004100 */
[----:B------:R-:W-:-:S03]  /*12a0*/  @P0 HADD2.F32 R6, -RZ, R82.H0_H0 ;  /* 0x20000052ff060230 */ /* 0x000fc60000004100 */
[----:B------:R-:W-:-:S04]  /*12b0*/  FMUL.FTZ R9, R9, c[0x0][0x1ec] ;  /* 0x00007b0009097a20 */ /* 0x000fc80000410000 */
[----:B------:R-:W-:Y:S02]  /*12c0*/  @P0 FADD.FTZ R9, R6, R9 ;  /* 0x0000000906090221 */ /* 0x000fe40000010000 */
.L_x_14844:
[----:B------:R-:W-:Y:S05]  /*12d0*/  BSYNC B1 ;  /* 0x0000000000017941 */ /* 0x000fea0003800000 */
.L_x_14842:
[----:B------:R-:W-:Y:S01]  /*12e0*/  BSSY B1, `(.L_x_14845) ;  /* 0x000000a000017945 */ /* 0x000fe20003800000 */
[----:B------:R-:W-:Y:S05]  /*12f0*/  @P6 BRA `(.L_x_14846) ;  /* 0x0000004000006947 */ /* 0x000fea0003800000 */
[----:B------:R-:W-:Y:S01]  /*1300*/  MOV R8, RZ ;  /* 0x000000ff00087202 */ /* 0x000fe20000000f00 */
[----:B------:R-:W-:Y:S05]  /*1310*/  @!P0 BRA `(.L_x_14847) ;  /* 0x0000006000008947 */ /* 0x000fea0003800000 */
[----:B-----5:R-:W-:Y:S01]  /*1320*/  HADD2.F32 R8, -RZ, R82.H1_H1 ;  /* 0x30000052ff087230 */ /* 0x020fe20000004100 */
[----:B------:R-:W-:Y:S05]  /*1330*/  BRA `(.L_x_14847) ;  /* 0x0000004000007947 */ /* 0x000fea0003800000 */
.L_x_14846:
[----:B-----5:R-:W-:Y:S02]  /*1340*/  HADD2.F32 R8, -RZ, R78.H1_H1 ;  /* 0x3000004eff087230 */ /* 0x020fe40000004100 */
[----:B------:R-:W-:-:S03]  /*1350*/  @P0 HADD2.F32 R7, -RZ, R82.H1_H1 ;  /* 0x30000052ff070230 */ /* 0x000fc60000004100 */
[----:B------:R-:W-:-:S04]  /*1360*/  FMUL.FTZ R8, R8, c[0x0][0x1ec] ;  /* 0x00007b0008087a20 */ /* 0x000fc80000410000 */
[----:B------:R-:W-:Y:S02]  /*1370*/  @P0 FADD.FTZ R8, R7, R8 ;  /* 0x0000000807080221 */ /* 0x000fe40000010000 */
.L_x_14847:
[----:B------:R-:W-:Y:S05]  /*1380*/  BSYNC B1 ;  /* 0x0000000000017941 */ /* 0x000fea0003800000 */
.L_x_14845:
[----:B------:R-:W-:Y:S01]  /*1390*/  BSSY B1, `(.L_x_14848) ;  /* 0x000000a000017945 */ /* 0x000fe20003800000 */
[----:B------:R-:W-:Y:S05]  /*13a0*/  @P6 BRA `(.L_x_14849) ;  /* 0x0000004000006947 */ /* 0x000fea0003800000 */
[----:B------:R-:W-:Y:S01]  /*13b0*/  HFMA2.MMA R7, -RZ, RZ, 0, 0 ;  /* 0x00000000ff077435 */ /* 0x000fe200000001ff */
[----:B------:R-:W-:Y:S05]  /*13c0*/  @!P0 BRA `(.L_x_14850) ;  /* 0x0000006000008947 */ /* 0x000fea0003800000 */
[----:B-----5:R-:W-:Y:S01]  /*13d0*/  HADD2.F32 R7, -RZ, R83.H0_H0 ;  /* 0x20000053ff077230 */ /* 0x020fe20000004100 */
[----:B------:R-:W-:Y:S05]  /*13e0*/  BRA `(.L_x_14850) ;  /* 0x0000004000007947 */ /* 0x000fea0003800000 */
.L_x_14849:
[----:B-----5:R-:W-:Y:S02]  /*13f0*/  HADD2.F32 R7, -RZ, R79.H0_H0 ;  /* 0x2000004fff077230 */ /* 0x020fe40000004100 */
[----:B------:R-:W-:-:S03]  /*1400*/  @P0 HADD2.F32 R6, -RZ, R83.H0_H0 ;  /* 0x20000053ff060230 */ /* 0x000fc60000004100 */
[----:B------:R-:W-:-:S04]  /*1410*/  FMUL.FTZ R7, R7, c[0x0][0x1ec] ;  /* 0x00007b0007077a20 */ /* 0x000fc80000410000 */
[----:B------:R-:W-:Y:S02]  /*1420*/  @P0 FADD.FTZ R7, R6, R7 ;  /* 0x0000000706070221 */ /* 0x000fe40000010000 */
.L_x_14850:
[----:B------:R-:W-:Y:S05]  /*1430*/  BSYNC B1 ;  /* 0x0000000000017941 */ /* 0x000fea0003800000 */
.L_x_14848:
[----:B------:R-:W-:Y:S01]  /*1440*/  BSSY B1, `(.L_x_14851) ;  /* 0x000000a000017945 */ /* 0x000fe20003800000 */
[----:B------:R-:W-:Y:S05]  /*1450*/  @P6 BRA `(.L_x_14852) ;  /* 0x0000004000006947 */ /* 0x000fea0003800000 */
[----:B------:R-:W-:Y:S01]  /*1460*/  MOV R6, RZ ;  /* 0x000000ff00067202 */ /* 0x000fe20000000f00 */
[----:B------:R-:W-:Y:S05]  /*1470*/  @!P0 BRA `(.L_x_14853) ;  /* 0x0000006000008947 */ /* 0x000fea0003800000 */
[----:B-----5:R-:W-:Y:S01]  /*1480*/  HADD2.F32 R6, -RZ, R83.H1_H1 ;  /* 0x30000053ff067230 */ /* 0x020fe20000004100 */
[----:B------:R-:W-:Y:S05]  /*1490*/  BRA `(.L_x_14853) ;  /* 0x0000004000007947 */ /* 0x000fea0003800000 */
.L_x_14852:
[----:B-----5:R-:W-:Y:S02]  /*14a0*/  HADD2.F32 R6, -RZ, R79.H1_H1 ;  /* 0x3000004fff067230 */ /* 0x020fe40000004100 */
[----:B--2---:R-:W-:-:S03]  /*14b0*/  @P0 HADD2.F32 R85, -RZ, R83.H1_H1 ;  /* 0x30000053ff550230 */ /* 0x004fc60000004100 */
[----:B------:R-:W-:-:S04]  /*14c0*/  FMUL.FTZ R6, R6, c[0x0][0x1ec] ;  /* 0x00007b0006067a20 */ /* 0x000fc80000410000 */
[----:B------:R-:W-:Y:S02]  /*14d0*/  @P0 FADD.FTZ R6, R85, R6 ;  /* 0x0000000655060221 */ /* 0x000fe40000010000 */
.L_x_14853:
[----:B------:R-:W-:Y:S05]  /*14e0*/  BSYNC B1 ;  /* 0x0000000000017941 */ /* 0x000fea0003800000 */
.L_x_14851:
[----:B--2---:R-:W-:Y:S01]  /*14f0*/  HFMA2.MMA R121, -RZ, RZ, 0, 9.5367431640625e-07 ;  /* 0x00000010ff797435 */ /* 0x004fe200000001ff */
        /* <DEDUP_REMOVED lines=8> */
.L_x_14829:
[----:B------:R-:W-:Y:S05]  /*1580*/  BSYNC B0 ;  /* 0x0000000000007941 */ /* 0x000fea0003800000 */
.L_x_14828:
        /* <DEDUP_REMOVED lines=17> */
.L_x_14857:
[----:B---3-5:R-:W-:Y:S02]  /*16a0*/  HADD2.F32 R5, -RZ, R76.H0_H0 ;  /* 0x2000004cff057230 */ /* 0x028fe40000004100 */
[----:B------:R-:W-:-:S03]  /*16b0*/  @P0 HADD2.F32 R0, -RZ, R80.H0_H0 ;  /* 0x20000050ff000230 */ /* 0x000fc60000004100 */
[----:B------:R-:W-:-:S04]  /*16c0*/  FMUL.FTZ R5, R5, c[0x0][0x1ec] ;  /* 0x00007b0005057a20 */ /* 0x000fc80000410000 */
[----:B------:R-:W-:Y:S02]  /*16d0*/  @P0 FADD.FTZ R5, R0, R5 ;  /* 0x0000000500050221 */ /* 0x000fe40000010000 */
.L_x_14858:
[----:B------:R-:W-:Y:S05]  /*16e0*/  BSYNC B1 ;  /* 0x0000000000017941 */ /* 0x000fea0003800000 */
.L_x_14856:
[----:B------:R-:W-:Y:S01]  /*16f0*/  BSSY B1, `(.L_x_14859) ;  /* 0x000000a000017945 */ /* 0x000fe20003800000 */
[----:B------:R-:W-:Y:S05]  /*1700*/  @P6 BRA `(.L_x_14860) ;  /* 0x0000004000006947 */ /* 0x000fea0003800000 */
[----:B------:R-:W-:Y:S01]  /*1710*/  MOV R4, RZ ;  /* 0x000000ff00047202 */ /* 0x000fe20000000f00 */
[----:B------:R-:W-:Y:S05]  /*1720*/  @!P0 BRA `(.L_x_14861) ;  /* 0x0000006000008947 */ /* 0x000fea0003800000 */
[----:B-----5:R-:W-:Y:S01]  /*1730*/  HADD2.F32 R4, -RZ, R80.H1_H1 ;  /* 0x30000050ff047230 */ /* 0x020fe20000004100 */
[----:B------:R-:W-:Y:S05]  /*1740*/  BRA `(.L_x_14861) ;  /* 0x0000004000007947 */ /* 0x000fea0003800000 */
.L_x_14860:
[----:B-----5:R-:W-:Y:S02]  /*1750*/  HADD2.F32 R4, -RZ, R76.H1_H1 ;  /* 0x3000004cff047230 */ /* 0x020fe40000004100 */
[----:B------:R-:W-:-:S03]  /*1760*/  @P0 HADD2.F32 R3, -RZ, R80.H1_H1 ;  /* 0x30000050ff030230 */ /* 0x000fc60000004100 */
[----:B------:R-:W-:-:S04]  /*1770*/  FMUL.FTZ R4, R4, c[0x0][0x1ec] ;  /* 0x00007b0004047a20 */ /* 0x000fc80000410000 */
[----:B------:R-:W-:Y:S02]  /*1780*/  @P0 FADD.FTZ R4, R3, R4 ;  /* 0x0000000403040221 */ /* 0x000fe40000010000 */
.L_x_14861:
[----:B------:R-:W-:Y:S05]  /*1790*/  BSYNC B1 ;  /* 0x0000000000017941 */ /* 0x000fea0003800000 */
.L_x_14859:
[----:B------:R-:W-:Y:S01]  /*17a0*/  BSSY B1, `(.L_x_14862) ;  /* 0x000000a000017945 */ /* 0x000fe20003800000 */
[----:B------:R-:W-:Y:S05]  /*17b0*/  @P6 BRA `(.L_x_14863) ;  /* 0x0000004000006947 */ /* 0x000fea0003800000 */
[----:B------:R-:W-:Y:S01]  /*17c0*/  HFMA2.MMA R3, -RZ, RZ, 0, 0 ;  /* 0x00000000ff037435 */ /* 0x000fe200000001ff */
[----:B------:R-:W-:Y:S05]  /*17d0*/  @!P0 BRA `(.L_x_14864) ;  /* 0x0000006000008947 */ /* 0x000fea0003800000 */
[----:B-----5:R-:W-:Y:S01]  /*17e0*/  HADD2.F32 R3, -RZ, R81.H0_H0 ;  /* 0x20000051ff037230 */ /* 0x020fe20000004100 */
[----:B------:R-:W-:Y:S05]  /*17f0*/  BRA `(.L_x_14864) ;  /* 0x0000004000007947 */ /* 0x000fea0003800000 */
.L_x_14863:
[----:B-----5:R-:W-:Y:S02]  /*1800*/  HADD2.F32 R3, -RZ, R77.H0_H0 ;  /* 0x2000004dff037230 */ /* 0x020fe40000004100 */
[----:B------:R-:W-:-:S03]  /*1810*/  @P0 HADD2.F32 R0, -RZ, R81.H0_H0 ;  /* 0x20000051ff000230 */ /* 0x000fc60000004100 */
[----:B------:R-:W-:-:S04]  /*1820*/  FMUL.FTZ R3, R3, c[0x0][0x1ec] ;  /* 0x00007b0003037a20 */ /* 0x000fc80000410000 */
[----:B------:R-:W-:Y:S02]  /*1830*/  @P0 FADD.FTZ R3, R0, R3 ;  /* 0x0000000300030221 */ /* 0x000fe40000010000 */
.L_x_14864:
[----:B------:R-:W-:Y:S05]  /*1840*/  BSYNC B1 ;  /* 0x0000000000017941 */ /* 0x000fea0003800000 */
.L_x_14862:
[----:B------:R-:W-:Y:S01]  /*1850*/  BSSY B1, `(.L_x_14865) ;  /* 0x000000a000017945 */ /* 0x000fe20003800000 */
[----:B------:R-:W-:Y:S05]  /*1860*/  @P6 BRA `(.L_x_14866) ;  /* 0x0000004000006947 */ /* 0x000fea0003800000 */
[----:B------:R-:W-:Y:S01]  /*1870*/  MOV R2, RZ ;  /* 0x000000ff00027202 */ /* 0x000fe20000000f00 */
[----:B------:R-:W-:Y:S05]  /*1880*/  @!P0 BRA `(.L_x_14867) ;  /* 0x0000006000008947 */ /* 0x000fea0003800000 */
[----:B-----5:R-:W-:Y:S01]  /*1890*/  HADD2.F32 R2, -RZ, R81.H1_H1 ;  /* 0x30000051ff027230 */ /* 0x020fe20000004100 */
[----:B------:R-:W-:Y:S05]  /*18a0*/  BRA `(.L_x_14867) ;  /* 0x0000004000007947 */ /* 0x000fea0003800000 */
.L_x_14866:
[----:B-----5:R-:W-:Y:S02]  /*18b0*/  HADD2.F32 R2, -RZ, R77.H1_H1 ;  /* 0x3000004dff027230 */ /* 0x020fe40000004100 */
[----:B--2---:R-:W-:-:S03]  /*18c0*/  @P0 HADD2.F32 R85, -RZ, R81.H1_H1 ;  /* 0x30000051ff550230 */ /* 0x004fc60000004100 */
[----:B------:R-:W-:-:S04]  /*18d0*/  FMUL.FTZ R2, R2, c[0x0][0x1ec] ;  /* 0x00007b0002027a20 */ /* 0x000fc80000410000 */
[----:B------:R-:W-:Y:S02]  /*18e0*/  @P0 FADD.FTZ R2, R85, R2 ;  /* 0x0000000255020221 */ /* 0x000fe40000010000 */
.L_x_14867:
[----:B------:R-:W-:Y:S05]  /*18f0*/  BSYNC B1 ;  /* 0x0000000000017941 */ /* 0x000fea0003800000 */
.L_x_14865:
[----:B------:R-:W-:Y:S01]  /*1900*/  BSSY B1, `(.L_x_14868) ;  /* 0x000000a000017945 */ /* 0x000fe20003800000 */
[----:B------:R-:W-:Y:S05]  /*1910*/  @P6 BRA `(.L_x_14869) ;  /* 0x0000004000006947 */ /* 0x000fea0003800000 */
[----:B------:R-:W-:Y:S01]  /*1920*/  HFMA2.MMA R0, -RZ, RZ, 0, 0 ;  /* 0x00000000ff007435 */ /* 0x000fe200000001ff */
[----:B------:R-:W-:Y:S05]  /*1930*/  @!P0 BRA `(.L_x_14870) ;  /* 0x0000006000008947 */ /* 0x000fea0003800000 */
[----:B-----5:R-:W-:Y:S01]  /*1940*/  HADD2.F32 R0, -RZ, R82.H0_H0 ;  /* 0x20000052ff007230 */ /* 0x020fe20000004100 */
[----:B------:R-:W-:Y:S05]  /*1950*/  BRA `(.L_x_14870) ;  /* 0x0000004000007947 */ /* 0x000fea0003800000 */
.L_x_14869:
[----:B-----5:R-:W-:Y:S02]  /*1960*/  HADD2.F32 R0, -RZ, R78.H0_H0 ;  /* 0x2000004eff007230 */ /* 0x020fe40000004100 */
[----:B--2---:R-:W-:-:S03]  /*1970*/  @P0 HADD2.F32 R85, -RZ, R82.H0_H0 ;  /* 0x20000052ff550230 */ /* 0x004fc60000004100 */
[----:B------:R-:W-:-:S04]  /*1980*/  FMUL.FTZ R0, R0, c[0x0][0x1ec] ;  /* 0x00007b0000007a20 */ /* 0x000fc80000410000 */
[----:B------:R-:W-:Y:S02]  /*1990*/  @P0 FADD.FTZ R0, R85, R0 ;  /* 0x0000000055000221 */ /* 0x000fe40000010000 */
.L_x_14870:
[----:B------:R-:W-:Y:S05]  /*19a0*/  BSYNC B1 ;  /* 0x0000000000017941 */ /* 0x000fea0003800000 */
.L_x_14868:
[----:B------:R-:W-:Y:S01]  /*19b0*/  BSSY B1, `(.L_x_14871) ;  /* 0x000000a000017945 */ /* 0x000fe20003800000 */
[----:B------:R-:W-:Y:S05]  /*19c0*/  @P6 BRA `(.L_x_14872) ;  /* 0x0000004000006947 */ /* 0x000fea0003800000 */
[----:B------:R-:W-:Y:S01]  /*19d0*/  MOV R99, RZ ;  /* 0x000000ff00637202 */ /* 0x000fe20000000f00 */
[----:B------:R-:W-:Y:S05]  /*19e0*/  @!P0 BRA `(.L_x_14873) ;  /* 0x0000006000008947 */ /* 0x000fea0003800000 */
[----:B-----5:R-:W-:Y:S01]  /*19f0*/  HADD2.F32 R99, -RZ, R82.H1_H1 ;  /* 0x30000052ff637230 */ /* 0x020fe20000004100 */
[----:B------:R-:W-:Y:S05]  /*1a00*/  BRA `(.L_x_14873) ;  /* 0x0000004000007947 */ /* 0x000fea0003800000 */
.L_x_14872:
[----:B-----5:R-:W-:Y:S02]  /*1a10*/  HADD2.F32 R99, -RZ, R78.H1_H1 ;  /* 0x3000004eff637230 */ /* 0x020fe40000004100 */
[----:B--2---:R-:W-:-:S03]  /*1a20*/  @P0 HADD2.F32 R84, -RZ, R82.H1_H1 ;  /* 0x30000052ff540230 */ /* 0x004fc60000004100 */
[----:B------:R-:W-:-:S04]  /*1a30*/  FMUL.FTZ R99, R99, c[0x0][0x1ec] ;  /* 0x00007b0063637a20 */ /* 0x000fc80000410000 */
[----:B------:R-:W-:Y:S02]  /*1a40*/  @P0 FADD.FTZ R99, R84, R99 ;  /* 0x0000006354630221 */ /* 0x000fe40000010000 */
.L_x_14873:
[----:B------:R-:W-:Y:S05]  /*1a50*/  BSYNC B1 ;  /* 0x0000000000017941 */ /* 0x000fea0003800000 */
.L_x_14871:
[----:B------:R-:W-:Y:S01]  /*1a60*/  BSSY B1, `(.L_x_14874) ;  /* 0x000000a000017945 */ /* 0x000fe20003800000 */
[----:B------:R-:W-:Y:S05]  /*1a70*/  @P6 BRA `(.L_x_14875) ;  /* 0x0000004000006947 */ /* 0x000fea0003800000 */
[----:B------:R-:W-:Y:S01]  /*1a80*/  HFMA2.MMA R98, -RZ, RZ, 0, 0 ;  /* 0x00000000ff627435 */ /* 0x000fe200000001ff */
[----:B------:R-:W-:Y:S05]  /*1a90*/  @!P0 BRA `(.L_x_14876) ;  /* 0x0000006000008947 */ /* 0x000fea0003800000 */
[----:B-----5:R-:W-:Y:S01]  /*1aa0*/  HADD2.F32 R98, -RZ, R83.H0_H0 ;  /* 0x20000053ff627230 */ /* 0x020fe20000004100 */
[----:B------:R-:W-:Y:S05]  /*1ab0*/  BRA `(.L_x_14876) ;  /* 0x0000004000007947 */ /* 0x000fea0003800000 */
.L_x_14875:
[----:B-----5:R-:W-:Y:S02]  /*1ac0*/  HADD2.F32 R98, -RZ, R79.H0_H0 ;  /* 0x2000004fff627230 */ /* 0x020fe40000004100 */
[----:B--2---:R-:W-:-:S03]  /*1ad0*/  @P0 HADD2.F32 R85, -RZ, R83.H0_H0 ;  /* 0x20000053ff550230 */ /* 0x004fc60000004100 */
[----:B------:R-:W-:-:S04]  /*1ae0*/  FMUL.FTZ R98, R98, c[0x0][0x1ec] ;  /* 0x00007b0062627a20 */ /* 0x000fc80000410000 */
[----:B------:R-:W-:Y:S02]  /*1af0*/  @P0 FADD.FTZ R98, R85, R98 ;  /* 0x0000006255620221 */ /* 0x000fe40000010000 */
.L_x_14876:
[----:B------:R-:W-:Y:S05]  /*1b00*/  BSYNC B1 ;  /* 0x0000000000017941 */ /* 0x000fea0003800000 */
.L_x_14874:
[----:B------:R-:W-:Y:S01]  /*1b10*/  BSSY B1, `(.L_x_14877) ;  /* 0x000000a000017945 */ /* 0x000fe20003800000 */
[----:B------:R-:W-:Y:S05]  /*1b20*/  @P6 BRA `(.L_x_14878) ;  /* 0x0000004000006947 */ /* 0x000fea0003800000 */
[----:B------:R-:W-:Y:S01]  /*1b30*/  MOV R101, RZ ;  /* 0x000000ff00657202 */ /* 0x000fe20000000f00 */
[----:B------:R-:W-:Y:S05]  /*1b40*/  @!P0 BRA `(.L_x_14879) ;  /* 0x0000006000008947 */ /* 0x000fea0003800000 */
[----:B-----5:R-:W-:Y:S01]  /*1b50*/  HADD2.F32 R101, -RZ, R83.H1_H1 ;  /* 0x30000053ff657230 */ /* 0x020fe20000004100 */
[----:B------:R-:W-:Y:S05]  /*1b60*/  BRA `(.L_x_14879) ;  /* 0x0000004000007947 */ /* 0x000fea0003800000 */
.L_x_14878:
[----:B-----5:R-:W-:Y:S02]  /*1b70*/  HADD2.F32 R101, -RZ, R79.H1_H1 ;  /* 0x3000004fff657230 */ /* 0x020fe40000004100 */
[----:B--2---:R-:W-:-:S03]  /*1b80*/  @P0 HADD2.F32 R84, -RZ, R83.H1_H1 ;  /* 0x30000053ff540230 */ /* 0x004fc60000004100 */
[----:B------:R-:W-:-:S04]  /*1b90*/  FMUL.FTZ R101, R101, c[0x0][0x1ec] ;  /* 0x00007b0065657a20 */ /* 0x000fc80000410000 */
[----:B------:R-:W-:Y:S02]  /*1ba0*/  @P0 FADD.FTZ R101, R84, R101 ;  /* 0x0000006554650221 */ /* 0x000fe40000010000 */
.L_x_14879:
[----:B------:R-:W-:Y:S05]  /*1bb0*/  BSYNC B1 ;  /* 0x0000000000017941 */ /* 0x000fea0003800000 */
.L_x_14877:
        /* <DEDUP_REMOVED lines=9> */
.L_x_14855:
[----:B------:R-:W-:Y:S05]  /*1c50*/  BSYNC B0 ;  /* 0x0000000000007941 */ /* 0x000fea0003800000 */
.L_x_14854:
        /* <DEDUP_REMOVED lines=17> */
.L_x_14883:
[----:B0----5:R-:W-:Y:S02]  /*1d70*/  HADD2.F32 R100, -RZ, R76.H0_H0 ;  /* 0x2000004cff647230 */ /* 0x021fe40000004100 */
[----:B------:R-:W-:-:S03]  /*1d80*/  @P0 HADD2.F32 R85, -RZ, R80.H0_H0 ;  /* 0x20000050ff550230 */ /* 0x000fc60000004100 */
[----:B------:R-:W-:-:S04]  /*1d90*/  FMUL.FTZ R100, R100, c[0x0][0x1ec] ;  /* 0x00007b0064647a20 */ /* 0x000fc80000410000 */
[----:B------:R-:W-:Y:S02]  /*1da0*/  @P0 FADD.FTZ R100, R85, R100 ;  /* 0x0000006455640221 */ /* 0x000fe40000010000 */
.L_x_14884:
[----:B------:R-:W-:Y:S05]  /*1db0*/  BSYNC B1 ;  /* 0x0000000000017941 */ /* 0x000fea0003800000 */
.L_x_14882:
[----:B------:R-:W-:Y:S01]  /*1dc0*/  BSSY B1, `(.L_x_14885) ;  /* 0x000000a000017945 */ /* 0x000fe20003800000 */
[----:B------:R-:W-:Y:S05]  /*1dd0*/  @P5 BRA `(.L_x_14886) ;  /* 0x0000004000005947 */ /* 0x000fea0003800000 */
[----:B------:R-:W-:Y:S01]  /*1de0*/  MOV R103, RZ ;  /* 0x000000ff00677202 */ /* 0x000fe20000000f00 */
[----:B------:R-:W-:Y:S05]  /*1df0*/  @!P0 BRA `(.L_x_14887) ;  /* 0x0000006000008947 */ /* 0x000fea0003800000 */
[----:B-----5:R-:W-:Y:S01]  /*1e00*/  HADD2.F32 R103, -RZ, R80.H1_H1 ;  /* 0x30000050ff677230 */ /* 0x020fe20000004100 */
[----:B------:R-:W-:Y:S05]  /*1e10*/  BRA `(.L_x_14887) ;  /* 0x0000004000007947 */ /* 0x000fea0003800000 */
.L_x_14886:
[----:B-----5:R-:W-:Y:S02]  /*1e20*/  HADD2.F32 R103, -RZ, R76.H1_H1 ;  /* 0x3000004cff677230 */ /* 0x020fe40000004100 */
[----:B------:R-:W-:-:S03]  /*1e30*/  @P0 HADD2.F32 R84, -RZ, R80.H1_H1 ;  /* 0x30000050ff540230 */ /* 0x000fc60000004100 */
[----:B------:R-:W-:-:S04]  /*1e40*/  FMUL.FTZ R103, R103, c[0x0][0x1ec] ;  /* 0x00007b0067677a20 */ /* 0x000fc80000410000 */
[----:B------:R-:W-:Y:S02]  /*1e50*/  @P0 FADD.FTZ R103, R84, R103 ;  /* 0x0000006754670221 */ /* 0x000fe40000010000 */
.L_x_14887:
[----:B------:R-:W-:Y:S05]  /*1e60*/  BSYNC B1 ;  /* 0x0000000000017941 */ /* 0x000fea0003800000 */
.L_x_14885:
[----:B------:R-:W-:Y:S01]  /*1e70*/  BSSY B1, `(.L_x_14888) ;  /* 0x000000a000017945 */ /* 0x000fe20003800000 */
[----:B------:R-:W-:Y:S05]  /*1e80*/  @P5 BRA `(.L_x_14889) ;  /* 0x0000004000005947 */ /* 0x000fea0003800000 */
[----:B------:R-:W-:Y:S01]  /*1e90*/  HFMA2.MMA R105, -RZ, RZ, 0, 0 ;  /* 0x00000000ff697435 */ /* 0x000fe200000001ff */
[----:B------:R-:W-:Y:S05]  /*1ea0*/  @!P0 BRA `(.L_x_14890) ;  /* 0x0000006000008947 */ /* 0x000fea0003800000 */
[----:B-----5:R-:W-:Y:S01]  /*1eb0*/  HADD2.F32 R105, -RZ, R81.H0_H0 ;  /* 0x20000051ff697230 */ /* 0x020fe20000004100 */
[----:B------:R-:W-:Y:S05]  /*1ec0*/  BRA `(.L_x_14890) ;  /* 0x0000004000007947 */ /* 0x000fea0003800000 */
.L_x_14889:
[----:B-----5:R-:W-:Y:S02]  /*1ed0*/  HADD2.F32 R105, -RZ, R77.H0_H0 ;  /* 0x2000004dff697230 */ /* 0x020fe40000004100 */
[----:B------:R-:W-:-:S03]  /*1ee0*/  @P0 HADD2.F32 R84, -RZ, R81.H0_H0 ;  /* 0x20000051ff540230 */ /* 0x000fc60000004100 */
[----:B------:R-:W-:-:S04]  /*1ef0*/  FMUL.FTZ R105, R105, c[0x0][0x1ec] ;  /* 0x00007b0069697a20 */ /* 0x000fc80000410000 */
[----:B------:R-:W-:Y:S02]  /*1f00*/  @P0 FADD.FTZ R105, R84, R105 ;  /* 0x0000006954690221 */ /* 0x000fe40000010000 */
.L_x_14890:
[----:B------:R-:W-:Y:S05]  /*1f10*/  BSYNC B1 ;  /* 0x0000000000017941 */ /* 0x000fea0003800000 */
.L_x_14888:
[----:B------:R-:W-:Y:S01]  /*1f20*/  BSSY B1, `(.L_x_14891) ;  /* 0x000000a000017945 */ /* 0x000fe20003800000 */
[----:B------:R-:W-:Y:S05]  /*1f30*/  @P5 BRA `(.L_x_14892) ;  /* 0x0000004000005947 */ /* 0x000fea0003800000 */
[----:B------:R-:W-:Y:S01]  /*1f40*/  MOV R107, RZ ;  /* 0x000000ff006b7202 */ /* 0x000fe20000000f00 */
[----:B------:R-:W-:Y:S05]  /*1f50*/  @!P0 BRA `(.L_x_14893) ;  /* 0x0000006000008947 */ /* 0x000fea0003800000 */
[----:B-----5:R-:W-:Y:S01]  /*1f60*/  HADD2.F32 R107, -RZ, R81.H1_H1 ;  /* 0x30000051ff6b7230 */ /* 0x020fe20000004100 */
[----:B------:R-:W-:Y:S05]  /*1f70*/  BRA `(.L_x_14893) ;  /* 0x0000004000007947 */ /* 0x000fea0003800000 */
.L_x_14892:
[----:B-----5:R-:W-:Y:S02]  /*1f80*/  HADD2.F32 R107, -RZ, R77.H1_H1 ;  /* 0x3000004dff6b7230 */ /* 0x020fe40000004100 */
[----:B------:R-:W-:-:S03]  /*1f90*/  @P0 HADD2.F32 R84, -RZ, R81.H1_H1 ;  /* 0x30000051ff540230 */ /* 0x000fc60000004100 */
[----:B------:R-:W-:-:S04]  /*1fa0*/  FMUL.FTZ R107, R107, c[0x0][0x1ec] ;  /* 0x00007b006b6b7a20 */ /* 0x000fc80000410000 */
[----:B------:R-:W-:Y:S02]  /*1fb0*/  @P0 FADD.FTZ R107, R84, R107 ;  /* 0x0000006b546b0221 */ /* 0x000fe40000010000 */
.L_x_14893:
[----:B------:R-:W-:Y:S05]  /*1fc0*/  BSYNC B1 ;  /* 0x0000000000017941 */ /* 0x000fea0003800000 */
.L_x_14891:
[----:B------:R-:W-:Y:S01]  /*1fd0*/  BSSY B1, `(.L_x_14894) ;  /* 0x000000a000017945 */ /* 0x000fe20003800000 */
[----:B------:R-:W-:Y:S05]  /*1fe0*/  @P5 BRA `(.L_x_14895) ;  /* 0x0000004000005947 */ /* 0x000fea0003800000 */
[----:B------:R-:W-:Y:S01]  /*1ff0*/  HFMA2.MMA R109, -RZ, RZ, 0, 0 ;  /* 0x00000000ff6d7435 */ /* 0x000fe200000001ff */
[----:B------:R-:W-:Y:S05]  /*2000*/  @!P0 BRA `(.L_x_14896) ;  /* 0x0000006000008947 */ /* 0x000fea0003800000 */
[----:B-----5:R-:W-:Y:S01]  /*2010*/  HADD2.F32 R109, -RZ, R82.H0_H0 ;  /* 0x20000052ff6d7230 */ /* 0x020fe20000004100 */
[----:B------:R-:W-:Y:S05]  /*2020*/  BRA `(.L_x_14896) ;  /* 0x0000004000007947 */ /* 0x000fea0003800000 */
.L_x_14895:
[----:B-----5:R-:W-:Y:S02]  /*2030*/  HADD2.F32 R109, -RZ, R78.H0_H0 ;  /* 0x2000004eff6d7230 */ /* 0x020fe40000004100 */
[----:B------:R-:W-:-:S03]  /*2040*/  @P0 HADD2.F32 R84, -RZ, R82.H0_H0 ;  /* 0x20000052ff540230 */ /* 0x000fc60000004100 */
[----:B------:R-:W-:-:S04]  /*2050*/  FMUL.FTZ R109, R109, c[0x0][0x1ec] ;  /* 0x00007b006d6d7a20 */ /* 0x000fc80000410000 */
[----:B------:R-:W-:Y:S02]  /*2060*/  @P0 FADD.FTZ R109, R84, R109 ;  /* 0x0000006d546d0221 */ /* 0x000fe40000010000 */
.L_x_14896:
[----:B------:R-:W-:Y:S05]  /*2070*/  BSYNC B1 ;  /* 0x0000000000017941 */ /* 0x000fea0003800000 */
.L_x_14894:
[----:B------:R-:W-:Y:S01]  /*2080*/  BSSY B1, `(.L_x_14897) ;  /* 0x000000a000017945 */ /* 0x000fe20003800000 */
[----:B------:R-:W-:Y:S05]  /*2090*/  @P5 BRA `(.L_x_14898) ;  /* 0x0000004000005947 */ /* 0x000fea0003800000 */
[----:B------:R-:W-:Y:S01]  /*20a0*/  MOV R111, RZ ;  /* 0x000000ff006f7202 */ /* 0x000fe20000000f00 */
[----:B------:R-:W-:Y:S05]  /*20b0*/  @!P0 BRA `(.L_x_14899) ;  /* 0x0000006000008947 */ /* 0x000fea0003800000 */
[----:B-----5:R-:W-:Y:S01]  /*20c0*/  HADD2.F32 R111, -RZ, R82.H1_H1 ;  /* 0x30000052ff6f7230 */ /* 0x020fe20000004100 */
[----:B------:R-:W-:Y:S05]  /*20d0*/  BRA `(.L_x_14899) ;  /* 0x0000004000007947 */ /* 0x000fea0003800000 */
.L_x_14898:
[----:B-----5:R-:W-:Y:S02]  /*20e0*/  HADD2.F32 R111, -RZ, R78.H1_H1 ;  /* 0x3000004eff6f7230 */ /* 0x020fe40000004100 */
[----:B------:R-:W-:-:S03]  /*20f0*/  @P0 HADD2.F32 R84, -RZ, R82.H1_H1 ;  /* 0x30000052ff540230 */ /* 0x000fc60000004100 */
[----:B------:R-:W-:-:S04]  /*2100*/  FMUL.FTZ R111, R111, c[0x0][0x1ec] ;  /* 0x00007b006f6f7a20 */ /* 0x000fc80000410000 */
[----:B------:R-:W-:Y:S02]  /*2110*/  @P0 FADD.FTZ R111, R84, R111 ;  /* 0x0000006f546f0221 */ /* 0x000fe40000010000 */
.L_x_14899:
[----:B------:R-:W-:Y:S05]  /*2120*/  BSYNC B1 ;  /* 0x0000000000017941 */ /* 0x000fea0003800000 */
.L_x_14897:
[----:B------:R-:W-:Y:S01]  /*2130*/  BSSY B1, `(.L_x_14900) ;  /* 0x000000a000017945 */ /* 0x000fe20003800000 */
[----:B------:R-:W-:Y:S05]  /*2140*/  @P5 BRA `(.L_x_14901) ;  /* 0x0000004000005947 */ /* 0x000fea0003800000 */
[----:B------:R-:W-:Y:S01]  /*2150*/  HFMA2.MMA R113, -RZ, RZ, 0, 0 ;  /* 0x00000000ff717435 */ /* 0x000fe200000001ff */
[----:B------:R-:W-:Y:S05]  /*2160*/  @!P0 BRA `(.L_x_14902) ;  /* 0x0000006000008947 */ /* 0x000fea0003800000 */
[----:B-----5:R-:W-:Y:S01]  /*2170*/  HADD2.F32 R113, -RZ, R83.H0_H0 ;  /* 0x20000053ff717230 */ /* 0x020fe20000004100 */
[----:B------:R-:W-:Y:S05]  /*2180*/  BRA `(.L_x_14902) ;  /* 0x0000004000007947 */ /* 0x000fea0003800000 */
.L_x_14901:
[----:B-----5:R-:W-:Y:S02]  /*2190*/  HADD2.F32 R113, -RZ, R79.H0_H0 ;  /* 0x2000004fff717230 */ /* 0x020fe40000004100 */
[----:B------:R-:W-:-:S03]  /*21a0*/  @P0 HADD2.F32 R84, -RZ, R83.H0_H0 ;  /* 0x20000053ff540230 */ /* 0x000fc60000004100 */
[----:B------:R-:W-:-:S04]  /*21b0*/  FMUL.FTZ R113, R113, c[0x0][0x1ec] ;  /* 0x00007b0071717a20 */ /* 0x000fc80000410000 */
[----:B------:R-:W-:Y:S02]  /*21c0*/  @P0 FADD.FTZ R113, R84, R113 ;  /* 0x0000007154710221 */ /* 0x000fe40000010000 */
.L_x_14902:
[----:B------:R-:W-:Y:S05]  /*21d0*/  BSYNC B1 ;  /* 0x0000000000017941 */ /* 0x000fea0003800000 */
.L_x_14900:
[----:B------:R-:W-:Y:S01]  /*21e0*/  BSSY B1, `(.L_x_14903) ;  /* 0x000000a000017945 */ /* 0x000fe20003800000 */
[----:B------:R-:W-:Y:S05]  /*21f0*/  @P5 BRA `(.L_x_14904) ;  /* 0x0000004000005947 */ /* 0x000fea0003800000 */
[----:B------:R-:W-:Y:S01]  /*2200*/  MOV R115, RZ ;  /* 0x000000ff00737202 */ /* 0x000fe20000000f00 */
[----:B------:R-:W-:Y:S05]  /*2210*/  @!P0 BRA `(.L_x_14905) ;  /* 0x0000006000008947 */ /* 0x000fea0003800000 */
[----:B-----5:R-:W-:Y:S01]  /*2220*/  HADD2.F32 R115, -RZ, R83.H1_H1 ;  /* 0x30000053ff737230 */ /* 0x020fe20000004100 */
[----:B------:R-:W-:Y:S05]  /*2230*/  BRA `(.L_x_14905) ;  /* 0x0000004000007947 */ /* 0x000fea0003800000 */
.L_x_14904:
[----:B-----5:R-:W-:Y:S02]  /*2240*/  HADD2.F32 R115, -RZ, R79.H1_H1 ;  /* 0x3000004fff737230 */ /* 0x020fe40000004100 */
[----:B------:R-:W-:-:S03]  /*2250*/  @P0 HADD2.F32 R84, -RZ, R83.H1_H1 ;  /* 0x30000053ff540230 */ /* 0x000fc60000004100 */
[----:B------:R-:W-:-:S04]  /*2260*/  FMUL.FTZ R115, R115, c[0x0][0x1ec] ;  /* 0x00007b0073737a20 */ /* 0x000fc80000410000 */
[----:B------:R-:W-:Y:S02]  /*2270*/  @P0 FADD.FTZ R115, R84, R115 ;  /* 0x0000007354730221 */ /* 0x000fe40000010000 */
.L_x_14905:
[----:B------:R-:W-:Y:S05]  /*2280*/  BSYNC B1 ;  /* 0x0000000000017941 */ /* 0x000fea0003800000 */
.L_x_14903:
[----:B------:R-:W-:Y:S01]  /*2290*/  HFMA2.MMA R119, -RZ, RZ, 0, 9.5367431640625e-07 ;  /* 0x00000010ff777435 */ /* 0x000fe200000001ff */
[----:B------:R-:W-:Y:S02]  /*22a0*/  F2FP.PACK_AB R87, R115, R113 ;  /* 0x000000717357723e */ /* 0x000fe400000000ff */
[----:B------:R-:W-:Y:S02]  /*22b0*/  F2FP.PACK_AB R86, R111, R109 ;  /* 0x0000006d6f56723e */ /* 0x000fe400000000ff */
[----:B------:R-:W-:Y:S02]  /*22c0*/  F2FP.PACK_AB R85, R107, R105 ;  /* 0x000000696b55723e */ /* 0x000fe400000000ff */
[----:B------:R-:W-:-:S03]  /*22d0*/  F2FP.PACK_AB R84, R103, R100 ;  /* 0x000000646754723e */ /* 0x000fc600000000ff */
[----:B------:R-:W-:-:S05]  /*22e0*/  IMAD.WIDE.U32 R118, R118, R119, c[0x0][0x188] ;  /* 0x0000620076767625 */ /* 0x000fca00078e0077 */
[----:B------:R0:W-:Y:S02]  /*22f0*/  STG.E.128 [R118.64], R84 ;  /* 0x0000005476007986 */ /* 0x0001e4000c101d04 */
.L_x_14881:
[----:B------:R-:W-:Y:S05]  /*2300*/  BSYNC B0 ;  /* 0x0000000000007941 */ /* 0x000fea0003800000 */
.L_x_14880:
        /* <DEDUP_REMOVED lines=42> */
.L_x_14918:
        /* <DEDUP_REMOVED lines=85> */
.L_x_14919:
        /* <DEDUP_REMOVED lines=108> */
.L_x_14911:
[----:B------:R-:W-:Y:S05]  /*31c0*/  BSYNC B1 ;  /* 0x0000000000017941 */ /* 0x000fea0003800000 */
.L_x_14910:
        /* <DEDUP_REMOVED lines=34> */
.L_x_14913:
[----:B------:R-:W-:Y:S05]  /*33f0*/  BSYNC B1 ;  /* 0x0000000000017941 */ /* 0x000fea0003800000 */
.L_x_14912:
        /* <DEDUP_REMOVED lines=34> */
.L_x_14915:
[----:B------:R-:W-:Y:S05]  /*3620*/  BSYNC B1 ;  /* 0x0000000000017941 */ /* 0x000fea0003800000 */
.L_x_14914:
        /* <DEDUP_REMOVED lines=19> */
[----:B------:R-:W-:Y:S01]  /*3760*/  F2FP.PACK_AB R87, R118, R125 ;  /* 0x0000007d7657723e */ /* 0x000fe200000000ff */
[----:B------:R-:W-:-:S02]  /*3770*/  FFMA.FTZ R117, R68, R117, R60 ;  /* 0x0000007544757223 */ /* 0x000fc4000001003c */
[----:B------:R-:W-:Y:S02]  /*3780*/  FFMA.FTZ R84, R69, R84, R61 ;  /* 0x0000005445547223 */ /* 0x000fe4000001003d */
[----:B------:R-:W-:Y:S02]  /*3790*/  FFMA.FTZ R118, R73, R116, R65 ;  /* 0x0000007449767223 */ /* 0x000fe40000010041 */
[----:B------:R-:W-:Y:S01]  /*37a0*/  FFMA.FTZ R85, R70, R121, R62 ;  /* 0x0000007946557223 */ /* 0x000fe2000001003e */
[----:B------:R-:W-:Y:S01]  /*37b0*/  F2FP.PACK_AB R84, R84, R117 ;  /* 0x000000755454723e */ /* 0x000fe200000000ff */
[----:B------:R-:W-:Y:S01]  /*37c0*/  FFMA.FTZ R116, R71, R86, R63 ;  /* 0x0000005647747223 */ /* 0x000fe2000001003f */
[----:B------:R-:W-:Y:S01]  /*37d0*/  MOV R117, 0x10 ;  /* 0x0000001000757802 */ /* 0x000fe20000000f00 */
[----:B------:R-:W-:-:S03]  /*37e0*/  FFMA.FTZ R119, R72, R119, R64 ;  /* 0x0000007748777223 */ /* 0x000fc60000010040 */
[----:B------:R-:W-:Y:S01]  /*37f0*/  F2FP.PACK_AB R85, R116, R85 ;  /* 0x000000557455723e */ /* 0x000fe200000000ff */
[----:B------:R-:W-:Y:S01]  /*3800*/  IMAD.WIDE.U32 R116, R114, R117, c[0x0][0x208] ;  /* 0x0000820072747625 */ /* 0x000fe200078e0075 */
[----:B------:R-:W-:-:S05]  /*3810*/  F2FP.PACK_AB R86, R118, R119 ;  /* 0x000000777656723e */ /* 0x000fca00000000ff */
[----:B------:R0:W-:Y:S02]  /*3820*/  STG.E.128 [R116.64], R84 ;  /* 0x0000005474007986 */ /* 0x0001e4000c101d04 */
.L_x_14909:
[----:B-1----:R-:W-:Y:S05]  /*3830*/  BSYNC B0 ;  /* 0x0000000000007941 */ /* 0x002fea0003800000 */
.L_x_14908:
[----:B------:R-:W-:Y:S02]  /*3840*/  IADD3 R110, R110, c[0x0][0x160], RZ ;  /* 0x000058006e6e7a10 */ /* 0x000fe40007ffe0ff */
[----:B------:R-:W-:Y:S02]  /*3850*/  LOP3.LUT P5, RZ, R104, 0xff, RZ, 0xc0, !PT ;  /* 0x000000ff68ff7812 */ /* 0x000fe400078ac0ff */
[----:B------:R-:W-:Y:S02]  /*3860*/  ISETP.GE.AND P0, PT, R110, c[0x0][0x164], PT ;  /* 0x000059006e007a0c */ /* 0x000fe40003f06270 */
[----:B------:R-:W-:-:S11]  /*3870*/  SEL R104, RZ, 0x1, P5 ;  /* 0x00000001ff687807 */ /* 0x000fd60002800000 */
[----:B0-----:R-:W-:Y:S01]  /*3880*/  @P0 CALL.REL.NOINC `(.L_x_14916) ;  /* 0x0000001000000944 */ /* 0x001fe20003c00000 */
[----:B------:R-:W-:Y:S05]  /*3890*/  BRA `(.L_x_14917) ;  /* 0xffffce3000007947 */ /* 0x000fea000383ffff */
.L_x_14916:
[----:B------:R-:W-:Y:S05]  /*38a0*/  EXIT ;  /* 0x000000000000794d */ /* 0x000fea0003800000 */
.L_x_14906:
[----:B------:R-:W-:Y:S01]  /*38b0*/  HFMA2.MMA R121, -RZ, RZ, 0, 5.9604644775390625e-08 ;  /* 0x00000001ff797435 */ /* 0x000fe200000001ff */
[----:B------:R-:W-:Y:S02]  /*38c0*/  MOV R118, R84 ;  /* 0x0000005400767202 */ /* 0x000fe40000000f00 */
[----:B------:R-:W-:Y:S02]  /*38d0*/  MOV R119, 0x1f ;  /* 0x0000001f00777802 */ /* 0x000fe40000000f00 */
[----:B------:R-:W-:Y:S02]  /*38e0*/  MOV R120, 0xffffffff ;  /* 0xffffffff00787802 */ /* 0x000fe40000000f00 */
[----:B------:R-:W-:Y:S02]  /*38f0*/  MOV R86, 0x3910 ;  /* 0x0000391000567802 */ /* 0x000fe40000000f00 */
[----:B-1---5:R-:W-:Y:S05]  /*3900*/  CALL.REL.NOINC `($__internal_82_$__cuda_sm70_shflsync_bfly_p) ;  /* 0x000007b000007944 */ /* 0x022fea0003c00000 */
[----:B01----:R-:W-:Y:S05]  /*3910*/  BRA `(.L_x_14918) ;  /* 0xffffec9000007947 */ /* 0x003fea000383ffff */
.L_x_14907:
[----:B------:R-:W-:Y:S01]  /*3920*/  HFMA2.MMA R121, -RZ, RZ, 0, 1.1920928955078125e-07 ;  /* 0x00000002ff797435 */ /* 0x000fe200000001ff */
[----:B------:R-:W-:Y:S02]  /*3930*/  MOV R118, R123 ;  /* 0x0000007b00767202 */ /* 0x000fe40000000f00 */
[----:B------:R-:W-:-:S02]  /*3940*/  MOV R119, 0x1f ;  /* 0x0000001f00777802 */ /* 0x000fc40000000f00 */
[----:B------:R-:W-:Y:S02]  /*3950*/  MOV R120, 0xffffffff ;  /* 0xffffffff00787802 */ /* 0x000fe40000000f00 */
[----:B------:R-:W-:Y:S02]  /*3960*/  MOV R86, 0x3980 ;  /* 0x0000398000567802 */ /* 0x000fe40000000f00 */
[----:B01---5:R-:W-:Y:S05]  /*3970*/  CALL.REL.NOINC `($__internal_82_$__cuda_sm70_shflsync_bfly_p) ;  /* 0x0000074000007944 */ /* 0x023fea0003c00000 */
[----:B0-----:R-:W-:Y:S01]  /*3980*/  HFMA2.MMA R121, -RZ, RZ, 0, 2.384185791015625e-07 ;  /* 0x00000004ff797435 */ /* 0x001fe200000001ff */
[----:B-1----:R-:W-:Y:S01]  /*3990*/  FADD.FTZ R118, R123, R120 ;  /* 0x000000787b767221 */ /* 0x002fe20000010000 */
[----:B------:R-:W-:Y:S02]  /*39a0*/  MOV R119, 0x1f ;  /* 0x0000001f00777802 */ /* 0x000fe40000000f00 */
[----:B------:R-:W-:Y:S02]  /*39b0*/  MOV R120, 0xffffffff ;  /* 0xffffffff00787802 */ /* 0x000fe40000000f00 */
[----:B------:R-:W-:Y:S02]  /*39c0*/  MOV R86, 0x39e0 ;  /* 0x000039e000567802 */ /* 0x000fe40000000f00 */
[----:B------:R-:W-:Y:S05]  /*39d0*/  CALL.REL.NOINC `($__internal_82_$__cuda_sm70_shflsync_bfly_p) ;  /* 0x000006e000007944 */ /* 0x000fea0003c00000 */
[----:B0-----:R-:W-:Y:S01]  /*39e0*/  HFMA2.MMA R121, -RZ, RZ, 0, 4.76837158203125e-07 ;  /* 0x00000008ff797435 */ /* 0x001fe200000001ff */
[----:B-1----:R-:W-:Y:S01]  /*39f0*/  FADD.FTZ R118, R118, R120 ;  /* 0x0000007876767221 */ /* 0x002fe20000010000 */
[----:B------:R-:W-:-:S02]  /*3a00*/  MOV R119, 0x1f ;  /* 0x0000001f00777802 */ /* 0x000fc40000000f00 */
[----:B------:R-:W-:Y:S02]  /*3a10*/  MOV R120, 0xffffffff ;  /* 0xffffffff00787802 */ /* 0x000fe40000000f00 */
[----:B------:R-:W-:Y:S02]  /*3a20*/  MOV R86, 0x3a40 ;  /* 0x00003a4000567802 */ /* 0x000fe40000000f00 */
[----:B------:R-:W-:Y:S05]  /*3a30*/  CALL.REL.NOINC `($__internal_82_$__cuda_sm70_shflsync_bfly_p) ;  /* 0x0000068000007944 */ /* 0x000fea0003c00000 */
[----:B0-----:R-:W-:Y:S01]  /*3a40*/  HFMA2.MMA R121, -RZ, RZ, 0, 9.5367431640625e-07 ;  /* 0x00000010ff797435 */ /* 0x001fe200000001ff */
[----:B-1----:R-:W-:Y:S01]  /*3a50*/  FADD.FTZ R118, R118, R120 ;  /* 0x0000007876767221 */ /* 0x002fe20000010000 */
[----:B------:R-:W-:Y:S02]  /*3a60*/  MOV R119, 0x1f ;  /* 0x0000001f00777802 */ /* 0x000fe40000000f00 */
[----:B------:R-:W-:Y:S02]  /*3a70*/  MOV R120, 0xffffffff ;  /* 0xffffffff00787802 */ /* 0x000fe40000000f00 */
[----:B------:R-:W-:Y:S02]  /*3a80*/  MOV R86, 0x3aa0 ;  /* 0x00003aa000567802 */ /* 0x000fe40000000f00 */
[----:B------:R-:W-:Y:S05]  /*3a90*/  CALL.REL.NOINC `($__internal_82_$__cuda_sm70_shflsync_bfly_p) ;  /* 0x0000062000007944 */ /* 0x000fea0003c00000 */
        /* <DEDUP_REMOVED lines=72> */
[----:B------:R-:W-:Y:S05]  /*3f20*/  CALL.REL.NOINC `($__internal_82_$__cuda_sm70_shflsync_bfly_p) ;  /* 0x0000019000007944 */ /* 0x000fea0003c00000 */
[----:B0-----:R-:W-:Y:S01]  /*3f30*/  HFMA2.MMA R121, -RZ, RZ, 0, 1.1920928955078125e-07 ;  /* 0x00000002ff797435 */ /* 0x001fe200000001ff */
[----:B-1----:R-:W-:Y:S01]  /*3f40*/  FADD.FTZ R118, R85, R120 ;  /* 0x0000007855767221 */ /* 0x002fe20000010000 */
[----:B------:R-:W-:Y:S02]  /*3f50*/  MOV R119, 0x1f ;  /* 0x0000001f00777802 */ /* 0x000fe40000000f00 */
[----:B------:R-:W-:Y:S02]  /*3f60*/  MOV R120, 0xffffffff ;  /* 0xffffffff00787802 */ /* 0x000fe40000000f00 */
[----:B------:R-:W-:Y:S02]  /*3f70*/  MOV R86, 0x3f90 ;  /* 0x00003f9000567802 */ /* 0x000fe40000000f00 */
[----:B------:R-:W-:Y:S05]  /*3f80*/  CALL.REL.NOINC `($__internal_82_$__cuda_sm70_shflsync_bfly_p) ;  /* 0x0000013000007944 */ /* 0x000fea0003c00000 */
[----:B0-----:R-:W-:Y:S01]  /*3f90*/  HFMA2.MMA R121, -RZ, RZ, 0, 2.384185791015625e-07 ;  /* 0x00000004ff797435 */ /* 0x001fe200000001ff */
[----:B-1----:R-:W-:Y:S01]  /*3fa0*/  FADD.FTZ R118, R118, R120 ;  /* 0x0000007876767221 */ /* 0x002fe20000010000 */
[----:B------:R-:W-:Y:S02]  /*3fb0*/  MOV R119, 0x1f ;  /* 0x0000001f00777802 */ /* 0x000fe40000000f00 */
[----:B------:R-:W-:-:S02]  /*3fc0*/  MOV R120, 0xffffffff ;  /* 0xffffffff00787802 */ /* 0x000fc40000000f00 */
[----:B------:R-:W-:Y:S02]  /*3fd0*/  MOV R86, 0x3ff0 ;  /* 0x00003ff000567802 */ /* 0x000fe40000000f00 */
[----:B------:R-:W-:Y:S05]  /*3fe0*/  CALL.REL.NOINC `($__internal_82_$__cuda_sm70_shflsync_bfly_p) ;  /* 0x000000d000007944 */ /* 0x000fea0003c00000 */
[----:B0-----:R-:W-:Y:S01]  /*3ff0*/  HFMA2.MMA R121, -RZ, RZ, 0, 4.76837158203125e-07 ;  /* 0x00000008ff797435 */ /* 0x001fe200000001ff */
[----:B-1----:R-:W-:Y:S01]  /*4000*/  FADD.FTZ R118, R118, R120 ;  /* 0x0000007876767221 */ /* 0x002fe20000010000 */
[----:B------:R-:W-:Y:S02]  /*4010*/  MOV R119, 0x1f ;  /* 0x0000001f00777802 */ /* 0x000fe40000000f00 */
[----:B------:R-:W-:Y:S02]  /*4020*/  MOV R120, 0xffffffff ;  /* 0xffffffff00787802 */ /* 0x000fe40000000f00 */
[----:B------:R-:W-:Y:S02]  /*4030*/  MOV R86, 0x4050 ;  /* 0x0000405000567802 */ /* 0x000fe40000000f00 */
[----:B------:R-:W-:Y:S05]  /*4040*/  CALL.REL.NOINC `($__internal_82_$__cuda_sm70_shflsync_bfly_p) ;  /* 0x0000007000007944 */ /* 0x000fea0003c00000 */
[----:B0-----:R-:W-:Y:S01]  /*4050*/  HFMA2.MMA R121, -RZ, RZ, 0, 9.5367431640625e-07 ;  /* 0x00000010ff797435 */ /* 0x001fe200000001ff */
[----:B-1----:R-:W-:Y:S01]  /*4060*/  FADD.FTZ R118, R118, R120 ;  /* 0x0000007876767221 */ /* 0x002fe20000010000 */
[----:B------:R-:W-:Y:S02]  /*4070*/  MOV R119, 0x1f ;  /* 0x0000001f00777802 */ /* 0x000fe40000000f00 */
[----:B------:R-:W-:-:S02]  /*4080*/  MOV R120, 0xffffffff ;  /* 0xffffffff00787802 */ /* 0x000fc40000000f00 */
[----:B------:R-:W-:Y:S02]  /*4090*/  MOV R86, 0x40b0 ;  /* 0x000040b000567802 */ /* 0x000fe40000000f00 */
[----:B------:R-:W-:Y:S05]  /*40a0*/  CALL.REL.NOINC `($__internal_82_$__cuda_sm70_shflsync_bfly_p) ;  /* 0x0000001000007944 */ /* 0x000fea0003c00000 */
[----:B01----:R-:W-:Y:S05]  /*40b0*/  BRA `(.L_x_14919) ;  /* 0xffffea4000007947 */ /* 0x003fea000383ffff */
        .weak           $__internal_82_$__cuda_sm70_shflsync_bfly_p
        .type           $__internal_82_$__cuda_sm70_shflsync_bfly_p,@function
        .size           $__internal_82_$__cuda_sm70_shflsync_bfly_p,(.L_x_29146 - $__internal_82_$__cuda_sm70_shflsync_bfly_p)
$__internal_82_$__cuda_sm70_shflsync_bfly_p:
[----:B------:R-:W-:Y:S01]  /*40c0*/  HFMA2.MMA R87, -RZ, RZ, 0, 0 ;  /* 0x00000000ff577435 */ /* 0x000fe200000001ff */
[----:B------:R-:W-:Y:S04]  /*40d0*/  WARPSYNC R120 ;  /* 0x0000007800007348 */ /* 0x000fe80003800000 */
[----:B------:R0:W1:Y:S01]  /*40e0*/  SHFL.BFLY PT, R120, R118, R121, R119 ;  /* 0x0c00007976787389 */ /* 0x00006200000e0077 */
[----:B------:R-:W-:Y:S05]  /*40f0*/  RET.REL.NODEC R86 `(_ZN10layer_norm13ln_fwd_kernelINS_13Kernel_traitsIf6__halfS2_S2_fjLj4096ELj1ELj1ELj4ELj16ENS_18Kernel_traits_baseILj4096EfS2_S2_S2_fjLj128EEEEELb0ELb0ELb1ELb0EEEvNS_9FwdParamsE) ;  /* 0xffffbf0056007950 */ /* 0x000fea0003c3ffff */
.L_x_14920:
        /* <DEDUP_REMOVED lines=16> */
.L_x_29146:


//--------------------- .text._ZN10layer_norm13ln_fwd_kernelINS_13Kernel_traitsIf6__halfS2_S2_fjLj4096ELj1ELj1ELj4ELj16ENS_18Kernel_traits_baseILj4096EfS2_S2_S2_fjLj128EEEEELb0ELb0ELb1ELb1EEEvNS_9FwdParamsE --------------------------
	.section	.text._ZN10layer_norm13ln_fwd_kernelINS_13Kernel_traitsIf6__halfS2_S2_fjLj4096ELj1ELj1ELj4ELj16ENS_18Kernel_traits_baseILj4096EfS2_S2_S2_fjLj128EEEEELb0ELb0ELb1ELb1EEEvNS_9FwdParamsE,"ax",@progbits
	.sectioninfo	@"SHI_REGISTERS=128"
	.align	128
        .global         _ZN10layer_norm13ln_fwd_kernelINS_13Kernel_traitsIf6__halfS2_S2_fjLj4096ELj1ELj1ELj4ELj16ENS_18Kernel_traits_baseILj4096EfS2_S2_S2_fjLj128EEEEELb0ELb0ELb1ELb1EEEvNS_9FwdParamsE
        .type           _ZN10layer_norm13ln_fwd_kernelINS_13Kernel_traitsIf6__halfS2_S2_fjLj4096ELj1ELj1ELj4ELj16ENS_18Kernel_traits_baseILj4096EfS2_S2_S2_fjLj128EEEEELb0ELb0ELb1ELb1EEEvNS_9FwdParamsE,@function
        .size           _ZN10layer_norm13ln_fwd_kernelINS_13Kernel_traitsIf6__halfS2_S2_fjLj4096ELj1ELj1ELj4ELj16ENS_18Kernel_traits_baseILj4096EfS2_S2_S2_fjLj128EEEEELb0ELb0ELb1ELb1EEEvNS_9FwdParamsE,(.L_x_29147 - _ZN10layer_norm13ln_fwd_kernelINS_13Kernel_traitsIf6__halfS2_S2_fjLj4096ELj1ELj1ELj4ELj16ENS_18Kernel_traits_baseILj4096EfS2_S2_S2_fjLj128EEEEELb0ELb0ELb1ELb1EEEvNS_9FwdParamsE)
        .other          _ZN10layer_norm13ln_fwd_kernelINS_13Kernel_traitsIf6__halfS2_S2_fjLj4096ELj1ELj1ELj4ELj16ENS_18Kernel_traits_baseILj4096EfS2_S2_S2_fjLj128EEEEELb0ELb0ELb1ELb1EEEvNS_9FwdParamsE,@"STO_CUDA_ENTRY STV_DEFAULT"
_ZN10layer_norm13ln_fwd_kernelINS_13Kernel_traitsIf6__halfS2_S2_fjLj4096ELj1ELj1ELj4ELj16ENS_18Kernel_traits_baseILj4096EfS2_S2_S2_fjLj128EEEEELb0ELb0ELb1ELb1EEEvNS_9FwdParamsE:
.text._ZN10layer_norm13ln_fwd_kernelINS_13Kernel_traitsIf6__halfS2_S2_fjLj4096ELj1ELj1ELj4ELj16ENS_18Kernel_traits_baseILj4096EfS2_S2_S2_fjLj128EEEEELb0ELb0ELb1ELb1EEEvNS_9FwdParamsE:
        /* <DEDUP_REMOVED lines=52> */
.L_x_15022:
        /* <DEDUP_REMOVED lines=32> */
[----:B-----5:R-:W-:Y:S01]  /*0540*/  HADD2.F32 R9, -RZ, R76.H0_H0 ;  /* 0x2000004cff097230 */ /* 0x020fe20000004100 */
[----:B------:R-:W-:Y:S05]  /*0550*/  BRA `(.L_x_14923) ;  /* 0x0000004000007947 */ /* 0x000fea0003800000 */
.L_x_14922:
[----:B0----5:R-:W-:Y:S02]  /*0560*/  HADD2.F32 R9, -RZ, R80.H0_H0 ;  /* 0x20000050ff097230 */ /* 0x021fe40000004100 */
[----:B------:R-:W-:-:S03]  /*0570*/  @P0 HADD2.F32 R0, -RZ, R76.H0_H0 ;  /* 0x2000004cff000230 */ /* 0x000fc60000004100 */
[----:B------:R-:W-:-:S04]  /*0580*/  FMUL.FTZ R9, R9, c[0x0][0x1ec] ;  /* 0x00007b0009097a20 */ /* 0x000fc80000410000 */
[----:B------:R-:W-:Y:S02]  /*0590*/  @P0 FADD.FTZ R9, R9, R0 ;  /* 0x0000000009090221 */ /* 0x000fe40000010000 */
.L_x_14923:
[----:B------:R-:W-:Y:S05]  /*05a0*/  BSYNC B0 ;  /* 0x0000000000007941 */ /* 0x000fea0003800000 */
.L_x_14921:
[----:B------:R-:W-:Y:S01]  /*05b0*/  BSSY B0, `(.L_x_14924) ;  /* 0x000000a000007945 */ /* 0x000fe20003800000 */
[----:B------:R-:W-:Y:S05]  /*05c0*/  @P2 BRA `(.L_x_14925) ;  /* 0x0000004000002947 */ /* 0x000fea0003800000 */
[----:B------:R-:W-:Y:S01]  /*05d0*/  MOV R6, RZ ;  /* 0x000000ff00067202 */ /* 0x000fe20000000f00 */
[----:B------:R-:W-:Y:S05]  /*05e0*/  @!P0 BRA `(.L_x_14926) ;  /* 0x0000006000008947 */ /* 0x000fea0003800000 */
[----:B-----5:R-:W-:Y:S01]  /*05f0*/  HADD2.F32 R6, -RZ, R76.H1_H1 ;  /* 0x3000004cff067230 */ /* 0x020fe20000004100 */
[----:B------:R-:W-:Y:S05]  /*0600*/  BRA `(.L_x_14926) ;  /* 0x0000004000007947 */ /* 0x000fea0003800000 */
.L_x_14925:
[----:B-----5:R-:W-:Y:S02]  /*0610*/  HADD2.F32 R6, -RZ, R80.H1_H1 ;  /* 0x30000050ff067230 */ /* 0x020fe40000004100 */
[----:B------:R-:W-:-:S03]  /*0620*/  @P0 HADD2.F32 R3, -RZ, R76.H1_H1 ;  /* 0x3000004cff030230 */ /* 0x000fc60000004100 */
[----:B------:R-:W-:-:S04]  /*0630*/  FMUL.FTZ R6, R6, c[0x0][0x1ec] ;  /* 0x00007b0006067a20 */ /* 0x000fc80000410000 */
[----:B------:R-:W-:Y:S02]  /*0640*/  @P0 FADD.FTZ R6, R6, R3 ;  /* 0x0000000306060221 */ /* 0x000fe40000010000 */
.L_x_14926:
[----:B------:R-:W-:Y:S05]  /*0650*/  BSYNC B0 ;  /* 0x0000000000007941 */ /* 0x000fea0003800000 */
.L_x_14924:
[----:B------:R-:W-:Y:S01]  /*0660*/  BSSY B0, `(.L_x_14927) ;  /* 0x000000a000007945 */ /* 0x000fe20003800000 */
[----:B------:R-:W-:Y:S05]  /*0670*/  @P2 BRA `(.L_x_14928) ;  /* 0x0000004000002947 */ /* 0x000fea0003800000 */
[----:B------:R-:W-:Y:S01]  /*0680*/  HFMA2.MMA R7, -RZ, RZ, 0, 0 ;  /* 0x00000000ff077435 */ /* 0x000fe200000001ff */
[----:B------:R-:W-:Y:S05]  /*0690*/  @!P0 BRA `(.L_x_14929) ;  /* 0x0000006000008947 */ /* 0x000fea0003800000 */
[----:B-----5:R-:W-:Y:S01]  /*06a0*/  HADD2.F32 R7, -RZ, R77.H0_H0 ;  /* 0x2000004dff077230 */ /* 0x020fe20000004100 */
[----:B------:R-:W-:Y:S05]  /*06b0*/  BRA `(.L_x_14929) ;  /* 0x0000004000007947 */ /* 0x000fea0003800000 */
.L_x_14928:
[----:B-----5:R-:W-:Y:S02]  /*06c0*/  HADD2.F32 R7, -RZ, R81.H0_H0 ;  /* 0x20000051ff077230 */ /* 0x020fe40000004100 */
[----:B------:R-:W-:-:S03]  /*06d0*/  @P0 HADD2.F32 R0, -RZ, R77.H0_H0 ;  /* 0x2000004dff000230 */ /* 0x000fc60000004100 */
[----:B------:R-:W-:-:S04]  /*06e0*/  FMUL.FTZ R7, R7, c[0x0][0x1ec] ;  /* 0x00007b0007077a20 */ /* 0x000fc80000410000 */
[----:B------:R-:W-:Y:S02]  /*06f0*/  @P0 FADD.FTZ R7, R7, R0 ;  /* 0x0000000007070221 */ /* 0x000fe40000010000 */
.L_x_14929:
[----:B------:R-:W-:Y:S05]  /*0700*/  BSYNC B0 ;  /* 0x0000000000007941 */ /* 0x000fea0003800000 */
.L_x_14927:
[----:B------:R-:W-:Y:S01]  /*0710*/  BSSY B0, `(.L_x_14930) ;  /* 0x000000a000007945 */ /* 0x000fe20003800000 */
[----:B------:R-:W-:Y:S05]  /*0720*/  @P2 BRA `(.L_x_14931) ;  /* 0x0000004000002947 */ /* 0x000fea0003800000 */
[----:B------:R-:W-:Y:S01]  /*0730*/  MOV R4, RZ ;  /* 0x000000ff00047202 */ /* 0x000fe20000000f00 */
[----:B------:R-:W-:Y:S05]  /*0740*/  @!P0 BRA `(.L_x_14932) ;  /* 0x0000006000008947 */ /* 0x000fea0003800000 */
[----:B-----5:R-:W-:Y:S01]  /*0750*/  HADD2.F32 R4, -RZ, R77.H1_H1 ;  /* 0x3000004dff047230 */ /* 0x020fe20000004100 */
[----:B------:R-:W-:Y:S05]  /*0760*/  BRA `(.L_x_14932) ;  /* 0x0000004000007947 */ /* 0x000fea0003800000 */
.L_x_14931:
[----:B-----5:R-:W-:Y:S02]  /*0770*/  HADD2.F32 R4, -RZ, R81.H1_H1 ;  /* 0x30000051ff047230 */ /* 0x020fe40000004100 */
[----:B------:R-:W-:-:S03]  /*0780*/  @P0 HADD2.F32 R3, -RZ, R77.H1_H1 ;  /* 0x3000004dff030230 */ /* 0x000fc60000004100 */
[----:B------:R-:W-:-:S04]  /*0790*/  FMUL.FTZ R4, R4, c[0x0][0x1ec] ;  /* 0x00007b0004047a20 */ /* 0x000fc80000410000 */
[----:B------:R-:W-:Y:S02]  /*07a0*/  @P0 FADD.FTZ R4, R4, R3 ;  /* 0x0000000304040221 */ /* 0x000fe40000010000 */
.L_x_14932:
[----:B------:R-:W-:Y:S05]  /*07b0*/  BSYNC B0 ;  /* 0x0000000000007941 */ /* 0x000fea0003800000 */
.L_x_14930:
[----:B------:R-:W-:Y:S01]  /*07c0*/  BSSY B0, `(.L_x_14933) ;  /* 0x000000a000007945 */ /* 0x000fe20003800000 */
[----:B------:R-:W-:Y:S05]  /*07d0*/  @P2 BRA `(.L_x_14934) ;  /* 0x0000004000002947 */ /* 0x000fea0003800000 */
[----:B------:R-:W-:Y:S01]  /*07e0*/  HFMA2.MMA R5, -RZ, RZ, 0, 0 ;  /* 0x00000000ff057435 */ /* 0x000fe200000001ff */
[----:B------:R-:W-:Y:S05]  /*07f0*/  @!P0 BRA `(.L_x_14935) ;  /* 0x0000006000008947 */ /* 0x000fea0003800000 */
[----:B-----5:R-:W-:Y:S01]  /*0800*/  HADD2.F32 R5, -RZ, R78.H0_H0 ;  /* 0x2000004eff057230 */ /* 0x020fe20000004100 */
[----:B------:R-:W-:Y:S05]  /*0810*/  BRA `(.L_x_14935) ;  /* 0x0000004000007947 */ /* 0x000fea0003800000 */
.L_x_14934:
[----:B-----5:R-:W-:Y:S02]  /*0820*/  HADD2.F32 R5, -RZ, R82.H0_H0 ;  /* 0x20000052ff057230 */ /* 0x020fe40000004100 */
[----:B------:R-:W-:-:S03]  /*0830*/  @P0 HADD2.F32 R0, -RZ, R78.H0_H0 ;  /* 0x2000004eff000230 */ /* 0x000fc60000004100 */
[----:B------:R-:W-:-:S04]  /*0840*/  FMUL.FTZ R5, R5, c[0x0][0x1ec] ;  /* 0x00007b0005057a20 */ /* 0x000fc80000410000 */
[----:B------:R-:W-:Y:S02]  /*0850*/  @P0 FADD.FTZ R5, R5, R0 ;  /* 0x0000000005050221 */ /* 0x000fe40000010000 */
.L_x_14935:
[----:B------:R-:W-:Y:S05]  /*0860*/  BSYNC B0 ;  /* 0x0000000000007941 */ /* 0x000fea0003800000 */
.L_x_14933:
[----:B------:R-:W-:Y:S01]  /*0870*/  BSSY B0, `(.L_x_14936) ;  /* 0x000000a000007945 */ /* 0x000fe20003800000 */
[----:B------:R-:W-:Y:S05]  /*0880*/  @P2 BRA `(.L_x_14937) ;  /* 0x0000004000002947 */ /* 0x000fea0003800000 */
[----:B------:R-:W-:Y:S01]  /*0890*/  MOV R2, RZ ;  /* 0x000000ff00027202 */ /* 0x000fe20000000f00 */
[----:B------:R-:W-:Y:S05]  /*08a0*/  @!P0 BRA `(.L_x_14938) ;  /* 0x0000006000008947 */ /* 0x000fea0003800000 */
[----:B-----5:R-:W-:Y:S01]  /*08b0*/  HADD2.F32 R2, -RZ, R78.H1_H1 ;  /* 0x3000004eff027230 */ /* 0x020fe20000004100 */
[----:B------:R-:W-:Y:S05]  /*08c0*/  BRA `(.L_x_14938) ;  /* 0x0000004000007947 */ /* 0x000fea0003800000 */
.L_x_14937:
[----:B-----5:R-:W-:Y:S02]  /*08d0*/  HADD2.F32 R2, -RZ, R82.H1_H1 ;  /* 0x30000052ff027230 */ /* 0x020fe40000004100 */
[----:B------:R-:W-:-:S03]  /*08e0*/  @P0 HADD2.F32 R3, -RZ, R78.H1_H1 ;  /* 0x3000004eff030230 */ /* 0x000fc60000004100 */
[----:B------:R-:W-:-:S04]  /*08f0*/  FMUL.FTZ R2, R2, c[0x0][0x1ec] ;  /* 0x00007b0002027a20 */ /* 0x000fc80000410000 */
[----:B------:R-:W-:Y:S02]  /*0900*/  @P0 FADD.FTZ R2, R2, R3 ;  /* 0x0000000302020221 */ /* 0x000fe40000010000 */
.L_x_14938:
[----:B------:R-:W-:Y:S05]  /*0910*/  BSYNC B0 ;  /* 0x0000000000007941 */ /* 0x000fea0003800000 */
.L_x_14936:
[----:B------:R-:W-:Y:S01]  /*0920*/  BSSY B0, `(.L_x_14939) ;  /* 0x000000a000007945 */ /* 0x000fe20003800000 */
[----:B------:R-:W-:Y:S05]  /*0930*/  @P2 BRA `(.L_x_14940) ;  /* 0x0000004000002947 */ /* 0x000fea0003800000 */
[----:B------:R-:W-:Y:S01]  /*0940*/  HFMA2.MMA R3, -RZ, RZ, 0, 0 ;  /* 0x00000000ff037435 */ /* 0x000fe200000001ff */
[----:B------:R-:W-:Y:S05]  /*0950*/  @!P0 BRA `(.L_x_14941) ;  /* 0x0000006000008947 */ /* 0x000fea0003800000 */
[----:B-----5:R-:W-:Y:S01]  /*0960*/  HADD2.F32 R3, -RZ, R79.H0_H0 ;  /* 0x2000004fff037230 */ /* 0x020fe20000004100 */
[----:B------:R-:W-:Y:S05]  /*0970*/  BRA `(.L_x_14941) ;  /* 0x0000004000007947 */ /* 0x000fea0003800000 */
.L_x_14940:
[----:B-----5:R-:W-:Y:S02]  /*0980*/  HADD2.F32 R3, -RZ, R83.H0_H0 ;  /* 0x20000053ff037230 */ /* 0x020fe40000004100 */
[----:B------:R-:W-:-:S03]  /*0990*/  @P0 HADD2.F32 R0, -RZ, R79.H0_H0 ;  /* 0x2000004fff000230 */ /* 0x000fc60000004100 */
[----:B------:R-:W-:-:S04]  /*09a0*/  FMUL.FTZ R3, R3, c[0x0][0x1ec] ;  /* 0x00007b0003037a20 */ /* 0x000fc80000410000 */
[----:B------:R-:W-:Y:S02]  /*09b0*/  @P0 FADD.FTZ R3, R3, R0 ;  /* 0x0000000003030221 */ /* 0x000fe40000010000 */
.L_x_14941:
[----:B------:R-:W-:Y:S05]  /*09c0*/  BSYNC B0 ;  /* 0x0000000000007941 */ /* 0x000fea0003800000 */
.L_x_14939:
[----:B------:R-:W-:Y:S01]  /*09d0*/  BSSY B0, `(.L_x_14942) ;  /* 0x000000a000007945 */ /* 0x000fe20003800000 */
[----:B------:R-:W-:Y:S05]  /*09e0*/  @P2 BRA `(.L_x_14943) ;  /* 0x0000004000002947 */ /* 0x000fea0003800000 */
[----:B------:R-:W-:Y:S01]  /*09f0*/  MOV R0, RZ ;  /* 0x000000ff00007202 */ /* 0x000fe20000000f00 */
[----:B------:R-:W-:Y:S05]  /*0a00*/  @!P0 BRA `(.L_x_14944) ;  /* 0x0000006000008947 */ /* 0x000fea0003800000 */
[----:B-----5:R-:W-:Y:S01]  /*0a10*/  HADD2.F32 R0, -RZ, R79.H1_H1 ;  /* 0x3000004fff007230 */ /* 0x020fe20000004100 */
[----:B------:R-:W-:Y:S05]  /*0a20*/  BRA `(.L_x_14944) ;  /* 0x0000004000007947 */ /* 0x000fea0003800000 */
.L_x_14943:
[----:B-----5:R-:W-:Y:S02]  /*0a30*/  HADD2.F32 R0, -RZ, R83.H1_H1 ;  /* 0x30000053ff007230 */ /* 0x020fe40000004100 */
[----:B------:R-:W-:-:S03]  /*0a40*/  @P0 HADD2.F32 R85, -RZ, R79.H1_H1 ;  /* 0x3000004fff550230 */ /* 0x000fc60000004100 */
[----:B------:R-:W-:-:S04]  /*0a50*/  FMUL.FTZ R0, R0, c[0x0][0x1ec] ;  /* 0x00007b0000007a20 */ /* 0x000fc80000410000 */
[----:B------:R-:W-:Y:S02]  /*0a60*/  @P0 FADD.FTZ R0, R0, R85 ;  /* 0x0000005500000221 */ /* 0x000fe40000010000 */
.L_x_14944:
[----:B------:R-:W-:Y:S05]  /*0a70*/  BSYNC B0 ;  /* 0x0000000000007941 */ /* 0x000fea0003800000 */
.L_x_14942:
        /* <DEDUP_REMOVED lines=19> */
.L_x_14946:
[----:B-----5:R-:W-:Y:S02]  /*0bb0*/  HADD2.F32 R102, -RZ, R80.H0_H0 ;  /* 0x20000050ff667230 */ /* 0x020fe40000004100 */
[----:B0-----:R-:W-:-:S03]  /*0bc0*/  @P0 HADD2.F32 R85, -RZ, R76.H0_H0 ;  /* 0x2000004cff550230 */ /* 0x001fc60000004100 */
[----:B------:R-:W-:-:S04]  /*0bd0*/  FMUL.FTZ R102, R102, c[0x0][0x1ec] ;  /* 0x00007b0066667a20 */ /* 0x000fc80000410000 */
[----:B------:R-:W-:Y:S02]  /*0be0*/  @P0 FADD.FTZ R102, R85, R102 ;  /* 0x0000006655660221 */ /* 0x000fe40000010000 */
.L_x_14947:
[----:B------:R-:W-:Y:S05]  /*0bf0*/  BSYNC B0 ;  /* 0x0000000000007941 */ /* 0x000fea0003800000 */
.L_x_14945:
[----:B------:R-:W-:Y:S01]  /*0c00*/  BSSY B0, `(.L_x_14948) ;  /* 0x000000a000007945 */ /* 0x000fe20003800000 */
[----:B------:R-:W-:Y:S05]  /*0c10*/  @P2 BRA `(.L_x_14949) ;  /* 0x0000004000002947 */ /* 0x000fea0003800000 */
[----:B0-----:R-:W-:Y:S01]  /*0c20*/  MOV R99, RZ ;  /* 0x000000ff00637202 */ /* 0x001fe20000000f00 */
[----:B------:R-:W-:Y:S05]  /*0c30*/  @!P0 BRA `(.L_x_14950) ;  /* 0x0000006000008947 */ /* 0x000fea0003800000 */
[----:B-----5:R-:W-:Y:S01]  /*0c40*/  HADD2.F32 R99, -RZ, R76.H1_H1 ;  /* 0x3000004cff637230 */ /* 0x020fe20000004100 */
[----:B------:R-:W-:Y:S05]  /*0c50*/  BRA `(.L_x_14950) ;  /* 0x0000004000007947 */ /* 0x000fea0003800000 */
.L_x_14949:
[----:B0----5:R-:W-:Y:S02]  /*0c60*/  HADD2.F32 R99, -RZ, R80.H1_H1 ;  /* 0x30000050ff637230 */ /* 0x021fe40000004100 */
[----:B------:R-:W-:-:S03]  /*0c70*/  @P0 HADD2.F32 R84, -RZ, R76.H1_H1 ;  /* 0x3000004cff540230 */ /* 0x000fc60000004100 */
[----:B------:R-:W-:-:S04]  /*0c80*/  FMUL.FTZ R99, R99, c[0x0][0x1ec] ;  /* 0x00007b0063637a20 */ /* 0x000fc80000410000 */
[----:B------:R-:W-:Y:S02]  /*0c90*/  @P0 FADD.FTZ R99, R84, R99 ;  /* 0x0000006354630221 */ /* 0x000fe40000010000 */
.L_x_14950:
[----:B------:R-:W-:Y:S05]  /*0ca0*/  BSYNC B0 ;  /* 0x0000000000007941 */ /* 0x000fea0003800000 */
.L_x_14948:
[----:B------:R-:W-:Y:S01]  /*0cb0*/  BSSY B0, `(.L_x_14951) ;  /* 0x000000a000007945 */ /* 0x000fe20003800000 */
[----:B------:R-:W-:Y:S05]  /*0cc0*/  @P2 BRA `(.L_x_14952) ;  /* 0x0000004000002947 */ /* 0x000fea0003800000 */
[----:B------:R-:W-:Y:S01]  /*0cd0*/  HFMA2.MMA R98, -RZ, RZ, 0, 0 ;  /* 0x00000000ff627435 */ /* 0x000fe200000001ff */
[----:B------:R-:W-:Y:S05]  /*0ce0*/  @!P0 BRA `(.L_x_14953) ;  /* 0x0000006000008947 */ /* 0x000fea0003800000 */
[----:B-----5:R-:W-:Y:S01]  /*0cf0*/  HADD2.F32 R98, -RZ, R77.H0_H0 ;  /* 0x2000004dff627230 */ /* 0x020fe20000004100 */
[----:B------:R-:W-:Y:S05]  /*0d00*/  BRA `(.L_x_14953) ;  /* 0x0000004000007947 */ /* 0x000fea0003800000 */
.L_x_14952:
[----:B-----5:R-:W-:Y:S02]  /*0d10*/  HADD2.F32 R98, -RZ, R81.H0_H0 ;  /* 0x20000051ff627230 */ /* 0x020fe40000004100 */
[----:B------:R-:W-:-:S03]  /*0d20*/  @P0 HADD2.F32 R85, -RZ, R77.H0_H0 ;  /* 0x2000004dff550230 */ /* 0x000fc60000004100 */
[----:B------:R-:W-:-:S04]  /*0d30*/  FMUL.FTZ R98, R98, c[0x0][0x1ec] ;  /* 0x00007b0062627a20 */ /* 0x000fc80000410000 */
[----:B------:R-:W-:Y:S02]  /*0d40*/  @P0 FADD.FTZ R98, R85, R98 ;  /* 0x0000006255620221 */ /* 0x000fe40000010000 */
.L_x_14953:
[----:B------:R-:W-:Y:S05]  /*0d50*/  BSYNC B0 ;  /* 0x0000000000007941 */ /* 0x000fea0003800000 */
.L_x_14951:
[----:B------:R-:W-:Y:S01]  /*0d60*/  BSSY B0, `(.L_x_14954) ;  /* 0x000000a000007945 */ /* 0x000fe20003800000 */
[----:B------:R-:W-:Y:S05]  /*0d70*/  @P2 BRA `(.L_x_14955) ;  /* 0x0000004000002947 */ /* 0x000fea0003800000 */
[----:B------:R-:W-:Y:S01]  /*0d80*/  MOV R97, RZ ;  /* 0x000000ff00617202 */ /* 0x000fe20000000f00 */
[----:B------:R-:W-:Y:S05]  /*0d90*/  @!P0 BRA `(.L_x_14956) ;  /* 0x0000006000008947 */ /* 0x000fea0003800000 */
[----:B-----5:R-:W-:Y:S01]  /*0da0*/  HADD2.F32 R97, -RZ, R77.H1_H1 ;  /* 0x3000004dff617230 */ /* 0x020fe20000004100 */
[----:B------:R-:W-:Y:S05]  /*0db0*/  BRA `(.L_x_14956) ;  /* 0x0000004000007947 */ /* 0x000fea0003800000 */
.L_x_14955:
[----:B-----5:R-:W-:Y:S02]  /*0dc0*/  HADD2.F32 R97, -RZ, R81.H1_H1 ;  /* 0x30000051ff617230 */ /* 0x020fe40000004100 */
[----:B------:R-:W-:-:S03]  /*0dd0*/  @P0 HADD2.F32 R84, -RZ, R77.H1_H1 ;  /* 0x3000004dff540230 */ /* 0x000fc60000004100 */
[----:B------:R-:W-:-:S04]  /*0de0*/  FMUL.FTZ R97, R97, c[0x0][0x1ec] ;  /* 0x00007b0061617a20 */ /* 0x000fc80000410000 */
[----:B------:R-:W-:Y:S02]  /*0df0*/  @P0 FADD.FTZ R97, R84, R97 ;  /* 0x0000006154610221 */ /* 0x000fe40000010000 */
.L_x_14956:
[----:B------:R-:W-:Y:S05]  /*0e00*/  BSYNC B0 ;  /* 0x0000000000007941 */ /* 0x000fea0003800000 */
.L_x_14954:
[----:B------:R-:W-:Y:S01]  /*0e10*/  BSSY B0, `(.L_x_14957) ;  /* 0x000000a000007945 */ /* 0x000fe20003800000 */
[----:B------:R-:W-:Y:S05]  /*0e20*/  @P2 BRA `(.L_x_14958) ;  /* 0x0000004000002947 */ /* 0x000fea0003800000 */
[----:B------:R-:W-:Y:S01]  /*0e30*/  HFMA2.MMA R96, -RZ, RZ, 0, 0 ;  /* 0x00000000ff607435 */ /* 0x000fe200000001ff */
[----:B------:R-:W-:Y:S05]  /*0e40*/  @!P0 BRA `(.L_x_14959) ;  /* 0x0000006000008947 */ /* 0x000fea0003800000 */
[----:B-----5:R-:W-:Y:S01]  /*0e50*/  HADD2.F32 R96, -RZ, R78.H0_H0 ;  /* 0x2000004eff607230 */ /* 0x020fe20000004100 */
[----:B------:R-:W-:Y:S05]  /*0e60*/  BRA `(.L_x_14959) ;  /* 0x0000004000007947 */ /* 0x000fea0003800000 */
.L_x_14958:
[----:B-----5:R-:W-:Y:S02]  /*0e70*/  HADD2.F32 R96, -RZ, R82.H0_H0 ;  /* 0x20000052ff607230 */ /* 0x020fe40000004100 */
[----:B------:R-:W-:-:S03]  /*0e80*/  @P0 HADD2.F32 R85, -RZ, R78.H0_H0 ;  /* 0x2000004eff550230 */ /* 0x000fc60000004100 */
[----:B------:R-:W-:-:S04]  /*0e90*/  FMUL.FTZ R96, R96, c[0x0][0x1ec] ;  /* 0x00007b0060607a20 */ /* 0x000fc80000410000 */
[----:B------:R-:W-:Y:S02]  /*0ea0*/  @P0 FADD.FTZ R96, R85, R96 ;  /* 0x0000006055600221 */ /* 0x000fe40000010000 */
.L_x_14959:
[----:B------:R-:W-:Y:S05]  /*0eb0*/  BSYNC B0 ;  /* 0x0000000000007941 */ /* 0x000fea0003800000 */
.L_x_14957:
[----:B------:R-:W-:Y:S01]  /*0ec0*/  BSSY B0, `(.L_x_14960) ;  /* 0x000000a000007945 */ /* 0x000fe20003800000 */
[----:B------:R-:W-:Y:S05]  /*0ed0*/  @P2 BRA `(.L_x_14961) ;  /* 0x0000004000002947 */ /* 0x000fea0003800000 */
[----:B------:R-:W-:Y:S01]  /*0ee0*/  MOV R95, RZ ;  /* 0x000000ff005f7202 */ /* 0x000fe20000000f00 */
[----:B------:R-:W-:Y:S05]  /*0ef0*/  @!P0 BRA `(.L_x_14962) ;  /* 0x0000006000008947 */ /* 0x000fea0003800000 */
[----:B-----5:R-:W-:Y:S01]  /*0f00*/  HADD2.F32 R95, -RZ, R78.H1_H1 ;  /* 0x3000004eff5f7230 */ /* 0x020fe20000004100 */
[----:B------:R-:W-:Y:S05]  /*0f10*/  BRA `(.L_x_14962) ;  /* 0x0000004000007947 */ /* 0x000fea0003800000 */
.L_x_14961:
[----:B-----5:R-:W-:Y:S02]  /*0f20*/  HADD2.F32 R95, -RZ, R82.H1_H1 ;  /* 0x30000052ff5f7230 */ /* 0x020fe40000004100 */
[----:B------:R-:W-:-:S03]  /*0f30*/  @P0 HADD2.F32 R84, -RZ, R78.H1_H1 ;  /* 0x3000004eff540230 */ /* 0x000fc60000004100 */
[----:B------:R-:W-:-:S04]  /*0f40*/  FMUL.FTZ R95, R95, c[0x0][0x1ec] ;  /* 0x00007b005f5f7a20 */ /* 0x000fc80000410000 */
[----:B------:R-:W-:Y:S02]  /*0f50*/  @P0 FADD.FTZ R95, R84, R95 ;  /* 0x0000005f545f0221 */ /* 0x000fe40000010000 */
.L_x_14962:
[----:B------:R-:W-:Y:S05]  /*0f60*/  BSYNC B0 ;  /* 0x0000000000007941 */ /* 0x000fea0003800000 */
.L_x_14960:
[----:B------:R-:W-:Y:S01]  /*0f70*/  BSSY B0, `(.L_x_14963) ;  /* 0x000000a000007945 */ /* 0x000fe20003800000 */
[----:B------:R-:W-:Y:S05]  /*0f80*/  @P2 BRA `(.L_x_14964) ;  /* 0x0000004000002947 */ /* 0x000fea0003800000 */
[----:B------:R-:W-:Y:S01]  /*0f90*/  HFMA2.MMA R94, -RZ, RZ, 0, 0 ;  /* 0x00000000ff5e7435 */ /* 0x000fe200000001ff */
[----:B------:R-:W-:Y:S05]  /*0fa0*/  @!P0 BRA `(.L_x_14965) ;  /* 0x0000006000008947 */ /* 0x000fea0003800000 */
[----:B-----5:R-:W-:Y:S01]  /*0fb0*/  HADD2.F32 R94, -RZ, R79.H0_H0 ;  /* 0x2000004fff5e7230 */ /* 0x020fe20000004100 */
[----:B------:R-:W-:Y:S05]  /*0fc0*/  BRA `(.L_x_14965) ;  /* 0x0000004000007947 */ /* 0x000fea0003800000 */
.L_x_14964:
[----:B-----5:R-:W-:Y:S02]  /*0fd0*/  HADD2.F32 R94, -RZ, R83.H0_H0 ;  /* 0x20000053ff5e7230 */ /* 0x020fe40000004100 */
[----:B------:R-:W-:-:S03]  /*0fe0*/  @P0 HADD2.F32 R85, -RZ, R79.H0_H0 ;  /* 0x2000004fff550230 */ /* 0x000fc60000004100 */
[----:B------:R-:W-:-:S04]  /*0ff0*/  FMUL.FTZ R94, R94, c[0x0][0x1ec] ;  /* 0x00007b005e5e7a20 */ /* 0x000fc80000410000 */
[----:B------:R-:W-:Y:S02]  /*1000*/  @P0 FADD.FTZ R94, R85, R94 ;  /* 0x0000005e555e0221 */ /* 0x000fe40000010000 */
.L_x_14965:
[----:B------:R-:W-:Y:S05]  /*1010*/  BSYNC B0 ;  /* 0x0000000000007941 */ /* 0x000fea0003800000 */
.L_x_14963:
[----:B------:R-:W-:Y:S01]  /*1020*/  BSSY B0, `(.L_x_14966) ;  /* 0x000000a000007945 */ /* 0x000fe20003800000 */
[----:B------:R-:W-:Y:S05]  /*1030*/  @P2 BRA `(.L_x_14967) ;  /* 0x0000004000002947 */ /* 0x000fea0003800000 */
[----:B------:R-:W-:Y:S01]  /*1040*/  MOV R93, RZ ;  /* 0x000000ff005d7202 */ /* 0x000fe20000000f00 */
[----:B------:R-:W-:Y:S05]  /*1050*/  @!P0 BRA `(.L_x_14968) ;  /* 0x0000006000008947 */ /* 0x000fea0003800000 */
[----:B-----5:R-:W-:Y:S01]  /*1060*/  HADD2.F32 R93, -RZ, R79.H1_H1 ;  /* 0x3000004fff5d7230 */ /* 0x020fe20000004100 */
[----:B------:R-:W-:Y:S05]  /*1070*/  BRA `(.L_x_14968) ;  /* 0x0000004000007947 */ /* 0x000fea0003800000 */
.L_x_14967:
[----:B-----5:R-:W-:Y:S02]  /*1080*/  HADD2.F32 R93, -RZ, R83.H1_H1 ;  /* 0x30000053ff5d7230 */ /* 0x020fe40000004100 */
[----:B------:R-:W-:-:S03]  /*1090*/  @P0 HADD2.F32 R84, -RZ, R79.H1_H1 ;  /* 0x3000004fff540230 */ /* 0x000fc60000004100 */
[----:B------:R-:W-:-:S04]  /*10a0*/  FMUL.FTZ R93, R93, c[0x0][0x1ec] ;  /* 0x00007b005d5d7a20 */ /* 0x000fc80000410000 */
[----:B------:R-:W-:Y:S02]  /*10b0*/  @P0 FADD.FTZ R93, R84, R93 ;  /* 0x0000005d545d0221 */ /* 0x000fe40000010000 */
.L_x_14968:
[----:B------:R-:W-:Y:S05]  /*10c0*/  BSYNC B0 ;  /* 0x0000000000007941 */ /* 0x000fea0003800000 */
.L_x_14966:
[----:B------:R-:W-:Y:S01]  /*10d0*/  @P1 IADD3 R107, R101, 0x100, RZ ;  /* 0x00000100656b1810 */ /* 0x000fe20007ffe0ff */
[----:B------:R-:W-:Y:S01]  /*10e0*/  IMAD.WIDE.U32 R108, R109, R100, c[0x0][0x188] ;  /* 0x000062006d6c7625 */ /* 0x000fe200078e0064 */
[----:B------:R-:W-:Y:S02]  /*10f0*/  IADD3 R119, R121, 0x100, RZ ;  /* 0x0000010079777810 */ /* 0x000fe40007ffe0ff */
        /* <DEDUP_REMOVED lines=15> */
.L_x_14970:
[----:B-----5:R-:W-:Y:S02]  /*11f0*/  HADD2.F32 R117, -RZ, R80.H0_H0 ;  /* 0x20000050ff757230 */ /* 0x020fe40000004100 */
[----:B0-----:R-:W-:-:S03]  /*1200*/  @P0 HADD2.F32 R84, -RZ, R76.H0_H0 ;  /* 0x2000004cff540230 */ /* 0x001fc60000004100 */
[----:B------:R-:W-:-:S04]  /*1210*/  FMUL.FTZ R117, R117, c[0x0][0x1ec] ;  /* 0x00007b0075757a20 */ /* 0x000fc80000410000 */
[----:B------:R-:W-:Y:S02]  /*1220*/  @P0 FADD.FTZ R117, R84, R117 ;  /* 0x0000007554750221 */ /* 0x000fe40000010000 */
.L_x_14971:
[----:B------:R-:W-:Y:S05]  /*1230*/  BSYNC B0 ;  /* 0x0000000000007941 */ /* 0x000fea0003800000 */
.L_x_14969:
[----:B------:R-:W-:Y:S01]  /*1240*/  BSSY B0, `(.L_x_14972) ;  /* 0x000000a000007945 */ /* 0x000fe20003800000 */
[----:B------:R-:W-:Y:S05]  /*1250*/  @P2 BRA `(.L_x_14973) ;  /* 0x0000004000002947 */ /* 0x000fea0003800000 */
[----:B------:R-:W-:Y:S01]  /*1260*/  MOV R115, RZ ;  /* 0x000000ff00737202 */ /* 0x000fe20000000f00 */
[----:B------:R-:W-:Y:S05]  /*1270*/  @!P0 BRA `(.L_x_14974) ;  /* 0x0000006000008947 */ /* 0x000fea0003800000 */
[----:B-----5:R-:W-:Y:S01]  /*1280*/  HADD2.F32 R115, -RZ, R76.H1_H1 ;  /* 0x3000004cff737230 */ /* 0x020fe20000004100 */
[----:B------:R-:W-:Y:S05]  /*1290*/  BRA `(.L_x_14974) ;  /* 0x0000004000007947 */ /* 0x000fea0003800000 */
.L_x_14973:
[----:B-----5:R-:W-:Y:S02]  /*12a0*/  HADD2.F32 R115, -RZ, R80.H1_H1 ;  /* 0x30000050ff737230 */ /* 0x020fe40000004100 */
[----:B0-----:R-:W-:-:S03]  /*12b0*/  @P0 HADD2.F32 R84, -RZ, R76.H1_H1 ;  /* 0x3000004cff540230 */ /* 0x001fc60000004100 */
[----:B------:R-:W-:-:S04]  /*12c0*/  FMUL.FTZ R115, R115, c[0x0][0x1ec] ;  /* 0x00007b0073737a20 */ /* 0x000fc80000410000 */
[----:B------:R-:W-:Y:S02]  /*12d0*/  @P0 FADD.FTZ R115, R84, R115 ;  /* 0x0000007354730221 */ /* 0x000fe40000010000 */
.L_x_14974:
[----:B------:R-:W-:Y:S05]  /*12e0*/  BSYNC B0 ;  /* 0x0000000000007941 */ /* 0x000fea0003800000 */
.L_x_14972:
[----:B------:R-:W-:Y:S01]  /*12f0*/  BSSY B0, `(.L_x_14975) ;  /* 0x000000a000007945 */ /* 0x000fe20003800000 */
[----:B------:R-:W-:Y:S05]  /*1300*/  @P2 BRA `(.L_x_14976) ;  /* 0x0000004000002947 */ /* 0x000fea0003800000 */
[----:B------:R-:W-:Y:S01]  /*1310*/  HFMA2.MMA R113, -RZ, RZ, 0, 0 ;  /* 0x00000000ff717435 */ /* 0x000fe200000001ff */
[----:B------:R-:W-:Y:S05]  /*1320*/  @!P0 BRA `(.L_x_14977) ;  /* 0x0000006000008947 */ /* 0x000fea0003800000 */
[----:B-----5:R-:W-:Y:S01]  /*1330*/  HADD2.F32 R113, -RZ, R77.H0_H0 ;  /* 0x2000004dff717230 */ /* 0x020fe20000004100 */
[----:B------:R-:W-:Y:S05]  /*1340*/  BRA `(.L_x_14977) ;  /* 0x0000004000007947 */ /* 0x000fea0003800000 */
.L_x_14976:
[----:B-----5:R-:W-:Y:S02]  /*1350*/  HADD2.F32 R113, -RZ, R81.H0_H0 ;  /* 0x20000051ff717230 */ /* 0x020fe40000004100 */
[----:B0-----:R-:W-:-:S03]  /*1360*/  @P0 HADD2.F32 R84, -RZ, R77.H0_H0 ;  /* 0x2000004dff540230 */ /* 0x001fc60000004100 */
[----:B------:R-:W-:-:S04]  /*1370*/  FMUL.FTZ R113, R113, c[0x0][0x1ec] ;  /* 0x00007b0071717a20 */ /* 0x000fc80000410000 */
[----:B------:R-:W-:Y:S02]  /*1380*/  @P0 FADD.FTZ R113, R84, R113 ;  /* 0x0000007154710221 */ /* 0x000fe40000010000 */
.L_x_14977:
[----:B------:R-:W-:Y:S05]  /*1390*/  BSYNC B0 ;  /* 0x0000000000007941 */ /* 0x000fea0003800000 */
.L_x_14975:
[----:B------:R-:W-:Y:S01]  /*13a0*/  BSSY B0, `(.L_x_14978) ;  /* 0x000000a000007945 */ /* 0x000fe20003800000 */
[----:B------:R-:W-:Y:S05]  /*13b0*/  @P2 BRA `(.L_x_14979) ;  /* 0x0000004000002947 */ /* 0x000fea0003800000 */
[----:B------:R-:W-:Y:S01]  /*13c0*/  MOV R111, RZ ;  /* 0x000000ff006f7202 */ /* 0x000fe20000000f00 */
[----:B------:R-:W-:Y:S05]  /*13d0*/  @!P0 BRA `(.L_x_14980) ;  /* 0x0000006000008947 */ /* 0x000fea0003800000 */
[----:B-----5:R-:W-:Y:S01]  /*13e0*/  HADD2.F32 R111, -RZ, R77.H1_H1 ;  /* 0x3000004dff6f7230 */ /* 0x020fe20000004100 */
[----:B------:R-:W-:Y:S05]  /*13f0*/  BRA `(.L_x_14980) ;  /* 0x0000004000007947 */ /* 0x000fea0003800000 */
.L_x_14979:
[----:B-----5:R-:W-:Y:S02]  /*1400*/  HADD2.F32 R111, -RZ, R81.H1_H1 ;  /* 0x30000051ff6f7230 */ /* 0x020fe40000004100 */
[----:B0-----:R-:W-:-:S03]  /*1410*/  @P0 HADD2.F32 R84, -RZ, R77.H1_H1 ;  /* 0x3000004dff540230 */ /* 0x001fc60000004100 */
[----:B------:R-:W-:-:S04]  /*1420*/  FMUL.FTZ R111, R111, c[0x0][0x1ec] ;  /* 0x00007b006f6f7a20 */ /* 0x000fc80000410000 */
[----:B------:R-:W-:Y:S02]  /*1430*/  @P0 FADD.FTZ R111, R84, R111 ;  /* 0x0000006f546f0221 */ /* 0x000fe40000010000 */
.L_x_14980:
[----:B------:R-:W-:Y:S05]  /*1440*/  BSYNC B0 ;  /* 0x0000000000007941 */ /* 0x000fea0003800000 */
.L_x_14978:
[----:B------:R-:W-:Y:S01]  /*1450*/  BSSY B0, `(.L_x_14981) ;  /* 0x000000a000007945 */ /* 0x000fe20003800000 */
[----:B------:R-:W-:Y:S05]  /*1460*/  @P2 BRA `(.L_x_14982) ;  /* 0x0000004000002947 */ /* 0x000fea0003800000 */
[----:B0-----:R-:W-:Y:S01]  /*1470*/  HFMA2.MMA R109, -RZ, RZ, 0, 0 ;  /* 0x00000000ff6d7435 */ /* 0x001fe200000001ff */
[----:B------:R-:W-:Y:S05]  /*1480*/  @!P0 BRA `(.L_x_14983) ;  /* 0x0000006000008947 */ /* 0x000fea0003800000 */
[----:B-----5:R-:W-:Y:S01]  /*1490*/  HADD2.F32 R109, -RZ, R78.H0_H0 ;  /* 0x2000004eff6d7230 */ /* 0x020fe20000004100 */
[----:B------:R-:W-:Y:S05]  /*14a0*/  BRA `(.L_x_14983) ;  /* 0x0000004000007947 */ /* 0x000fea0003800000 */
.L_x_14982:
[----:B0----5:R-:W-:Y:S02]  /*14b0*/  HADD2.F32 R109, -RZ, R82.H0_H0 ;  /* 0x20000052ff6d7230 */ /* 0x021fe40000004100 */
[----:B------:R-:W-:-:S03]  /*14c0*/  @P0 HADD2.F32 R84, -RZ, R78.H0_H0 ;  /* 0x2000004eff540230 */ /* 0x000fc60000004100 */
[----:B------:R-:W-:-:S04]  /*14d0*/  FMUL.FTZ R109, R109, c[0x0][0x1ec] ;  /* 0x00007b006d6d7a20 */ /* 0x000fc80000410000 */
[----:B------:R-:W-:Y:S02]  /*14e0*/  @P0 FADD.FTZ R109, R84, R109 ;  /* 0x0000006d546d0221 */ /* 0x000fe40000010000 */
.L_x_14983:
[----:B------:R-:W-:Y:S05]  /*14f0*/  BSYNC B0 ;  /* 0x0000000000007941 */ /* 0x000fea0003800000 */
.L_x_14981:
[----:B------:R-:W-:Y:S01]  /*1500*/  BSSY B0, `(.L_x_14984) ;  /* 0x000000a000007945 */ /* 0x000fe20003800000 */
[----:B------:R-:W-:Y:S05]  /*1510*/  @P2 BRA `(.L_x_14985) ;  /* 0x0000004000002947 */ /* 0x000fea0003800000 */
[----:B------:R-:W-:Y:S01]  /*1520*/  MOV R107, RZ ;  /* 0x000000ff006b7202 */ /* 0x000fe20000000f00 */
[----:B------:R-:W-:Y:S05]  /*1530*/  @!P0 BRA `(.L_x_14986) ;  /* 0x0000006000008947 */ /* 0x000fea0003800000 */
[----:B-----5:R-:W-:Y:S01]  /*1540*/  HADD2.F32 R107, -RZ, R78.H1_H1 ;  /* 0x3000004eff6b7230 */ /* 0x020fe20000004100 */
[----:B------:R-:W-:Y:S05]  /*1550*/  BRA `(.L_x_14986) ;  /* 0x0000004000007947 */ /* 0x000fea0003800000 */
.L_x_14985:
[----:B-----5:R-:W-:Y:S02]  /*1560*/  HADD2.F32 R107, -RZ, R82.H1_H1 ;  /* 0x30000052ff6b7230 */ /* 0x020fe40000004100 */
[----:B------:R-:W-:-:S03]  /*1570*/  @P0 HADD2.F32 R84, -RZ, R78.H1_H1 ;  /* 0x3000004eff540230 */ /* 0x000fc60000004100 */
[----:B------:R-:W-:-:S04]  /*1580*/  FMUL.FTZ R107, R107, c[0x0][0x1ec] ;  /* 0x00007b006b6b7a20 */ /* 0x000fc80000410000 */
[----:B------:R-:W-:Y:S02]  /*1590*/  @P0 FADD.FTZ R107, R84, R107 ;  /* 0x0000006b546b0221 */ /* 0x000fe40000010000 */
.L_x_14986:
[----:B------:R-:W-:Y:S05]  /*15a0*/  BSYNC B0 ;  /* 0x0000000000007941 */ /* 0x000fea0003800000 */
.L_x_14984:
[----:B------:R-:W-:Y:S01]  /*15b0*/  BSSY B0, `(.L_x_14987) ;  /* 0x000000a000007945 */ /* 0x000fe20003800000 */
[----:B------:R-:W-:Y:S05]  /*15c0*/  @P2 BRA `(.L_x_14988) ;  /* 0x0000004000002947 */ /* 0x000fea0003800000 */
[----:B------:R-:W-:Y:S01]  /*15d0*/  HFMA2.MMA R105, -RZ, RZ, 0, 0 ;  /* 0x00000000ff697435 */ /* 0x000fe200000001ff */
[----:B------:R-:W-:Y:S05]  /*15e0*/  @!P0 BRA `(.L_x_14989) ;  /* 0x0000006000008947 */ /* 0x000fea0003800000 */
[----:B-----5:R-:W-:Y:S01]  /*15f0*/  HADD2.F32 R105, -RZ, R79.H0_H0 ;  /* 0x2000004fff697230 */ /* 0x020fe20000004100 */
[----:B------:R-:W-:Y:S05]  /*1600*/  BRA `(.L_x_14989) ;  /* 0x0000004000007947 */ /* 0x000fea0003800000 */
.L_x_14988:
[----:B-----5:R-:W-:Y:S02]  /*1610*/  HADD2.F32 R105, -RZ, R83.H0_H0 ;  /* 0x20000053ff697230 */ /* 0x020fe40000004100 */
[----:B------:R-:W-:-:S03]  /*1620*/  @P0 HADD2.F32 R84, -RZ, R79.H0_H0 ;  /* 0x2000004fff540230 */ /* 0x000fc60000004100 */
[----:B------:R-:W-:-:S04]  /*1630*/  FMUL.FTZ R105, R105, c[0x0][0x1ec] ;  /* 0x00007b0069697a20 */ /* 0x000fc80000410000 */
[----:B------:R-:W-:Y:S02]  /*1640*/  @P0 FADD.FTZ R105, R84, R105 ;  /* 0x0000006954690221 */ /* 0x000fe40000010000 */
.L_x_14989:
[----:B------:R-:W-:Y:S05]  /*1650*/  BSYNC B0 ;  /* 0x0000000000007941 */ /* 0x000fea0003800000 */
.L_x_14987:
[----:B------:R-:W-:Y:S01]  /*1660*/  BSSY B0, `(.L_x_14990) ;  /* 0x000000a000007945 */ /* 0x000fe20003800000 */
[----:B------:R-:W-:Y:S05]  /*1670*/  @P2 BRA `(.L_x_14991) ;  /* 0x0000004000002947 */ /* 0x000fea0003800000 */
[----:B------:R-:W-:Y:S01]  /*1680*/  MOV R103, RZ ;  /* 0x000000ff00677202 */ /* 0x000fe20000000f00 */
[----:B------:R-:W-:Y:S05]  /*1690*/  @!P0 BRA `(.L_x_14992) ;  /* 0x0000006000008947 */ /* 0x000fea0003800000 */
[----:B-----5:R-:W-:Y:S01]  /*16a0*/  HADD2.F32 R103, -RZ, R79.H1_H1 ;  /* 0x3000004fff677230 */ /* 0x020fe20000004100 */
[----:B------:R-:W-:Y:S05]  /*16b0*/  BRA `(.L_x_14992) ;  /* 0x0000004000007947 */ /* 0x000fea0003800000 */
.L_x_14991:
[----:B-----5:R-:W-:Y:S02]  /*16c0*/  HADD2.F32 R103, -RZ, R83.H1_H1 ;  /* 0x30000053ff677230 */ /* 0x020fe40000004100 */
[----:B------:R-:W-:-:S03]  /*16d0*/  @P0 HADD2.F32 R84, -RZ, R79.H1_H1 ;  /* 0x3000004fff540230 */ /* 0x000fc60000004100 */
[----:B------:R-:W-:-:S04]  /*16e0*/  FMUL.FTZ R103, R103, c[0x0][0x1ec] ;  /* 0x00007b0067677a20 */ /* 0x000fc80000410000 */
[----:B------:R-:W-:Y:S02]  /*16f0*/  @P0 FADD.FTZ R103, R84, R103 ;  /* 0x0000006754670221 */ /* 0x000fe40000010000 */
.L_x_14992:
[----:B------:R-:W-:Y:S05]  /*1700*/  BSYNC B0 ;  /* 0x0000000000007941 */ /* 0x000fea0003800000 */
.L_x_14990:
[----:B------:R-:W-:Y:S01]  /*1710*/  @P1 IADD3 R123, R101, 0x180, RZ ;  /* 0x00000180657b1810 */ /* 0x000fe20007ffe0ff */
        /* <DEDUP_REMOVED lines=13> */
[----:B0-----:R-:W-:Y:S01]  /*17f0*/  HFMA2.MMA R119, -RZ, RZ, 0, 0 ;  /* 0x00000000ff777435 */ /* 0x001fe200000001ff */
[----:B------:R-:W-:Y:S05]  /*1800*/  @!P0 BRA `(.L_x_14995) ;  /* 0x0000006000008947 */ /* 0x000fea0003800000 */
[----:B-----5:R-:W-:Y:S01]  /*1810*/  HADD2.F32 R119, -RZ, R76.H0_H0 ;  /* 0x2000004cff777230 */ /* 0x020fe20000004100 */
[----:B------:R-:W-:Y:S05]  /*1820*/  BRA `(.L_x_14995) ;  /* 0x0000004000007947 */ /* 0x000fea0003800000 */
.L_x_14994:
[----:B0----5:R-:W-:Y:S02]  /*1830*/  HADD2.F32 R119, -RZ, R80.H0_H0 ;  /* 0x20000050ff777230 */ /* 0x021fe40000004100 */
[----:B------:R-:W-:-:S03]  /*1840*/  @P0 HADD2.F32 R84, -RZ, R76.H0_H0 ;  /* 0x2000004cff540230 */ /* 0x000fc60000004100 */
[----:B------:R-:W-:-:S04]  /*1850*/  FMUL.FTZ R119, R119, c[0x0][0x1ec] ;  /* 0x00007b0077777a20 */ /* 0x000fc80000410000 */
[----:B------:R-:W-:Y:S02]  /*1860*/  @P0 FADD.FTZ R119, R84, R119 ;  /* 0x0000007754770221 */ /* 0x000fe40000010000 */
.L_x_14995:
[----:B------:R-:W-:Y:S05]  /*1870*/  BSYNC B0 ;  /* 0x0000000000007941 */ /* 0x000fea0003800000 */
.L_x_14993:
[----:B------:R-:W-:Y:S01]  /*1880*/  BSSY B0, `(.L_x_14996) ;  /* 0x000000a000007945 */ /* 0x000fe20003800000 */
[----:B------:R-:W-:Y:S05]  /*1890*/  @P2 BRA `(.L_x_14997) ;  /* 0x0000004000002947 */ /* 0x000fea0003800000 */
[----:B------:R-:W-:Y:S01]  /*18a0*/  MOV R121, RZ ;  /* 0x000000ff00797202 */ /* 0x000fe20000000f00 */
[----:B------:R-:W-:Y:S05]  /*18b0*/  @!P0 BRA `(.L_x_14998) ;  /* 0x0000006000008947 */ /* 0x000fea0003800000 */
[----:B-----5:R-:W-:Y:S01]  /*18c0*/  HADD2.F32 R121, -RZ, R76.H1_H1 ;  /* 0x3000004cff797230 */ /* 0x020fe20000004100 */
[----:B------:R-:W-:Y:S05]  /*18d0*/  BRA `(.L_x_14998) ;  /* 0x0000004000007947 */ /* 0x000fea0003800000 */
.L_x_14997:
[----:B-----5:R-:W-:Y:S02]  /*18e0*/  HADD2.F32 R121, -RZ, R80.H1_H1 ;  /* 0x30000050ff797230 */ /* 0x020fe40000004100 */
[----:B------:R-:W-:-:S03]  /*18f0*/  @P0 HADD2.F32 R84, -RZ, R76.H1_H1 ;  /* 0x3000004cff540230 */ /* 0x000fc60000004100 */
[----:B------:R-:W-:-:S04]  /*1900*/  FMUL.FTZ R121, R121, c[0x0][0x1ec] ;  /* 0x00007b0079797a20 */ /* 0x000fc80000410000 */
[----:B------:R-:W-:Y:S02]  /*1910*/  @P0 FADD.FTZ R121, R84, R121 ;  /* 0x0000007954790221 */ /* 0x000fe40000010000 */
.L_x_14998:
[----:B------:R-:W-:Y:S05]  /*1920*/  BSYNC B0 ;  /* 0x0000000000007941 */ /* 0x000fea0003800000 */
.L_x_14996:
[----:B------:R-:W-:Y:S01]  /*1930*/  BSSY B0, `(.L_x_14999) ;  /* 0x000000a000007945 */ /* 0x000fe20003800000 */
[----:B------:R-:W-:Y:S05]  /*1940*/  @P2 BRA `(.L_x_15000) ;  /* 0x0000004000002947 */ /* 0x000fea0003800000 */
[----:B------:R-:W-:Y:S01]  /*1950*/  HFMA2.MMA R123, -RZ, RZ, 0, 0 ;  /* 0x00000000ff7b7435 */ /* 0x000fe200000001ff */
[----:B------:R-:W-:Y:S05]  /*1960*/  @!P0 BRA `(.L_x_15001) ;  /* 0x0000006000008947 */ /* 0x000fea0003800000 */
[----:B-----5:R-:W-:Y:S01]  /*1970*/  HADD2.F32 R123, -RZ, R77.H0_H0 ;  /* 0x2000004dff7b7230 */ /* 0x020fe20000004100 */
[----:B------:R-:W-:Y:S05]  /*1980*/  BRA `(.L_x_15001) ;  /* 0x0000004000007947 */ /* 0x000fea0003800000 */
.L_x_15000:
[----:B-----5:R-:W-:Y:S02]  /*1990*/  HADD2.F32 R123, -RZ, R81.H0_H0 ;  /* 0x20000051ff7b7230 */ /* 0x020fe40000004100 */
[----:B------:R-:W-:-:S03]  /*19a0*/  @P0 HADD2.F32 R84, -RZ, R77.H0_H0 ;  /* 0x2000004dff540230 */ /* 0x000fc60000004100 */
[----:B------:R-:W-:-:S04]  /*19b0*/  FMUL.FTZ R123, R123, c[0x0][0x1ec] ;  /* 0x00007b007b7b7a20 */ /* 0x000fc80000410000 */
[----:B------:R-:W-:Y:S02]  /*19c0*/  @P0 FADD.FTZ R123, R84, R123 ;  /* 0x0000007b547b0221 */ /* 0x000fe40000010000 */
.L_x_15001:
[----:B------:R-:W-:Y:S05]  /*19d0*/  BSYNC B0 ;  /* 0x0000000000007941 */ /* 0x000fea0003800000 */
.L_x_14999:
[----:B------:R-:W-:Y:S01]  /*19e0*/  BSSY B0, `(.L_x_15002) ;  /* 0x000000a000007945 */ /* 0x000fe20003800000 */
[----:B------:R-:W-:Y:S05]  /*19f0*/  @P2 BRA `(.L_x_15003) ;  /* 0x0000004000002947 */ /* 0x000fea0003800000 */
[----:B------:R-:W-:Y:S01]  /*1a00*/  MOV R125, RZ ;  /* 0x000000ff007d7202 */ /* 0x000fe20000000f00 */
[----:B------:R-:W-:Y:S05]  /*1a10*/  @!P0 BRA `(.L_x_15004) ;  /* 0x0000006000008947 */ /* 0x000fea0003800000 */
[----:B-----5:R-:W-:Y:S01]  /*1a20*/  HADD2.F32 R125, -RZ, R77.H1_H1 ;  /* 0x3000004dff7d7230 */ /* 0x020fe20000004100 */
[----:B------:R-:W-:Y:S05]  /*1a30*/  BRA `(.L_x_15004) ;  /* 0x0000004000007947 */ /* 0x000fea0003800000 */
.L_x_15003:
[----:B-----5:R-:W-:Y:S02]  /*1a40*/  HADD2.F32 R125, -RZ, R81.H1_H1 ;  /* 0x30000051ff7d7230 */ /* 0x020fe40000004100 */
[----:B------:R-:W-:-:S03]  /*1a50*/  @P0 HADD2.F32 R84, -RZ, R77.H1_H1 ;  /* 0x3000004dff540230 */ /* 0x000fc60000004100 */
[----:B------:R-:W-:-:S04]  /*1a60*/  FMUL.FTZ R125, R125, c[0x0][0x1ec] ;  /* 0x00007b007d7d7a20 */ /* 0x000fc80000410000 */
[----:B------:R-:W-:Y:S02]  /*1a70*/  @P0 FADD.FTZ R125, R84, R125 ;  /* 0x0000007d547d0221 */ /* 0x000fe40000010000 */
.L_x_15004:
[----:B------:R-:W-:Y:S05]  /*1a80*/  BSYNC B0 ;  /* 0x0000000000007941 */ /* 0x000fea0003800000 */
.L_x_15002:
[----:B------:R-:W-:Y:S01]  /*1a90*/  BSSY B0, `(.L_x_15005) ;  /* 0x000000a000007945 */ /* 0x000fe20003800000 */
[----:B------:R-:W-:Y:S05]  /*1aa0*/  @P2 BRA `(.L_x_15006) ;  /* 0x0000004000002947 */ /* 0x000fea0003800000 */
[----:B------:R-:W-:Y:S01]  /*1ab0*/  HFMA2.MMA R104, -RZ, RZ, 0, 0 ;  /* 0x00000000ff687435 */ /* 0x000fe200000001ff */
[----:B------:R-:W-:Y:S05]  /*1ac0*/  @!P0 BRA `(.L_x_15007) ;  /* 0x0000006000008947 */ /* 0x000fea0003800000 */
[----:B-----5:R-:W-:Y:S01]  /*1ad0*/  HADD2.F32 R104, -RZ, R78.H0_H0 ;  /* 0x2000004eff687230 */ /* 0x020fe20000004100 */
[----:B------:R-:W-:Y:S05]  /*1ae0*/  BRA `(.L_x_15007) ;  /* 0x0000004000007947 */ /* 0x000fea0003800000 */
.L_x_15006:
[----:B-----5:R-:W-:Y:S02]  /*1af0*/  HADD2.F32 R104, -RZ, R82.H0_H0 ;  /* 0x20000052ff687230 */ /* 0x020fe40000004100 */
[----:B------:R-:W-:-:S03]  /*1b00*/  @P0 HADD2.F32 R85, -RZ, R78.H0_H0 ;  /* 0x2000004eff550230 */ /* 0x000fc60000004100 */
[----:B------:R-:W-:-:S04]  /*1b10*/  FMUL.FTZ R104, R104, c[0x0][0x1ec] ;  /* 0x00007b0068687a20 */ /* 0x000fc80000410000 */
[----:B------:R-:W-:Y:S02]  /*1b20*/  @P0 FADD.FTZ R104, R85, R104 ;  /* 0x0000006855680221 */ /* 0x000fe40000010000 */
.L_x_15007:
[----:B------:R-:W-:Y:S05]  /*1b30*/  BSYNC B0 ;  /* 0x0000000000007941 */ /* 0x000fea0003800000 */
.L_x_15005:
[----:B------:R-:W-:Y:S01]  /*1b40*/  BSSY B0, `(.L_x_15008) ;  /* 0x000000a000007945 */ /* 0x000fe20003800000 */
[----:B------:R-:W-:Y:S05]  /*1b50*/  @P2 BRA `(.L_x_15009) ;  /* 0x0000004000002947 */ /* 0x000fea0003800000 */
[----:B------:R-:W-:Y:S01]  /*1b60*/  MOV R106, RZ ;  /* 0x000000ff006a7202 */ /* 0x000fe20000000f00 */
[----:B------:R-:W-:Y:S05]  /*1b70*/  @!P0 BRA `(.L_x_15010) ;  /* 0x0000006000008947 */ /* 0x000fea0003800000 */
[----:B-----5:R-:W-:Y:S01]  /*1b80*/  HADD2.F32 R106, -RZ, R78.H1_H1 ;  /* 0x3000004eff6a7230 */ /* 0x020fe20000004100 */
[----:B------:R-:W-:Y:S05]  /*1b90*/  BRA `(.L_x_15010) ;  /* 0x0000004000007947 */ /* 0x000fea0003800000 */
.L_x_15009:
[----:B-----5:R-:W-:Y:S02]  /*1ba0*/  HADD2.F32 R106, -RZ, R82.H1_H1 ;  /* 0x30000052ff6a7230 */ /* 0x020fe40000004100 */
[----:B------:R-:W-:-:S03]  /*1bb0*/  @P0 HADD2.F32 R85, -RZ, R78.H1_H1 ;  /* 0x3000004eff550230 */ /* 0x000fc60000004100 */
[----:B------:R-:W-:-:S04]  /*1bc0*/  FMUL.FTZ R106, R106, c[0x0][0x1ec] ;  /* 0x00007b006a6a7a20 */ /* 0x000fc80000410000 */
[----:B------:R-:W-:Y:S02]  /*1bd0*/  @P0 FADD.FTZ R106, R85, R106 ;  /* 0x0000006a556a0221 */ /* 0x000fe40000010000 */
.L_x_15010:
[----:B------:R-:W-:Y:S05]  /*1be0*/  BSYNC B0 ;  /* 0x0000000000007941 */ /* 0x000fea0003800000 */
.L_x_15008:
[----:B------:R-:W-:Y:S01]  /*1bf0*/  BSSY B0, `(.L_x_15011) ;  /* 0x000000a000007945 */ /* 0x000fe20003800000 */
[----:B------:R-:W-:Y:S05]  /*1c00*/  @P2 BRA `(.L_x_15012) ;  /* 0x0000004000002947 */ /* 0x000fea0003800000 */
[----:B------:R-:W-:Y:S01]  /*1c10*/  HFMA2.MMA R108, -RZ, RZ, 0, 0 ;  /* 0x00000000ff6c7435 */ /* 0x000fe200000001ff */
[----:B------:R-:W-:Y:S05]  /*1c20*/  @!P0 BRA `(.L_x_15013) ;  /* 0x0000006000008947 */ /* 0x000fea0003800000 */
[----:B-----5:R-:W-:Y:S01]  /*1c30*/  HADD2.F32 R108, -RZ, R79.H0_H0 ;  /* 0x2000004fff6c7230 */ /* 0x020fe20000004100 */
[----:B------:R-:W-:Y:S05]  /*1c40*/  BRA `(.L_x_15013) ;  /* 0x0000004000007947 */ /* 0x000fea0003800000 */
.L_x_15012:
[----:B-----5:R-:W-:Y:S02]  /*1c50*/  HADD2.F32 R108, -RZ, R83.H0_H0 ;  /* 0x20000053ff6c7230 */ /* 0x020fe40000004100 */
[----:B------:R-:W-:-:S03]  /*1c60*/  @P0 HADD2.F32 R85, -RZ, R79.H0_H0 ;  /* 0x2000004fff550230 */ /* 0x000fc60000004100 */
[----:B------:R-:W-:-:S04]  /*1c70*/  FMUL.FTZ R108, R108, c[0x0][0x1ec] ;  /* 0x00007b006c6c7a20 */ /* 0x000fc80000410000 */
[----:B------:R-:W-:Y:S02]  /*1c80*/  @P0 FADD.FTZ R108, R85, R108 ;  /* 0x0000006c556c0221 */ /* 0x000fe40000010000 */
.L_x_15013:
[----:B------:R-:W-:Y:S05]  /*1c90*/  BSYNC B0 ;  /* 0x0000000000007941 */ /* 0x000fea0003800000 */
.L_x_15011:
[----:B------:R-:W-:Y:S01]  /*1ca0*/  BSSY B0, `(.L_x_15014) ;  /* 0x000000a000007945 */ /* 0x000fe20003800000 */
[----:B------:R-:W-:Y:S05]  /*1cb0*/  @P2 BRA `(.L_x_15015) ;  /* 0x0000004000002947 */ /* 0x000fea0003800000 */
[----:B------:R-:W-:Y:S01]  /*1cc0*/  MOV R110, RZ ;  /* 0x000000ff006e7202 */ /* 0x000fe20000000f00 */
[----:B------:R-:W-:Y:S05]  /*1cd0*/  @!P0 BRA `(.L_x_15016) ;  /* 0x0000006000008947 */ /* 0x000fea0003800000 */
[----:B-----5:R-:W-:Y:S01]  /*1ce0*/  HADD2.F32 R110, -RZ, R79.H1_H1 ;  /* 0x3000004fff6e7230 */ /* 0x020fe20000004100 */
[----:B------:R-:W-:Y:S05]  /*1cf0*/  BRA `(.L_x_15016) ;  /* 0x0000004000007947 */ /* 0x000fea0003800000 */
.L_x_15015:
[----:B-----5:R-:W-:Y:S02]  /*1d00*/  HADD2.F32 R110, -RZ, R83.H1_H1 ;  /* 0x30000053ff6e7230 */ /* 0x020fe40000004100 */
[----:B------:R-:W-:-:S03]  /*1d10*/  @P0 HADD2.F32 R85, -RZ, R79.H1_H1 ;  /* 0x3000004fff550230 */ /* 0x000fc60000004100 */
[----:B------:R-:W-:-:S04]  /*1d20*/  FMUL.FTZ R110, R110, c[0x0][0x1ec] ;  /* 0x00007b006e6e7a20 */ /* 0x000fc80000410000 */
[----:B------:R-:W-:Y:S02]  /*1d30*/  @P0 FADD.FTZ R110, R85, R110 ;  /* 0x0000006e556e0221 */ /* 0x000fe40000010000 */
.L_x_15016:
[----:B------:R-:W-:Y:S05]  /*1d40*/  BSYNC B0 ;  /* 0x0000000000007941 */ /* 0x000fea0003800000 */
.L_x_15014:
[----:B------:R-:W-:Y:S01]  /*1d50*/  FADD.FTZ R112, RZ, R9 ;  /* 0x00000009ff707221 */ /* 0x000fe20000010000 */
[----:B------:R-:W-:Y:S01]  /*1d60*/  F2FP.PACK_AB R87, R110, R108 ;  /* 0x0000006c6e57723e */ /* 0x000fe200000000ff */
[----:B------:R-:W-:Y:S01]  /*1d70*/  IMAD.WIDE.U32 R100, R101, R100, c[0x0][0x188] ;  /* 0x0000620065647625 */ /* 0x000fe200078e0064 */
[----:B------:R-:W-:Y:S02]  /*1d80*/  F2FP.PACK_AB R86, R106, R104 ;  /* 0x000000686a56723e */ /* 0x000fe400000000ff */
[----:B------:R-:W-:Y:S01]  /*1d90*/  F2FP.PACK_AB R85, R125, R123 ;  /* 0x0000007b7d55723e */ /* 0x000fe200000000ff */
[----:B------:R-:W-:Y:S01]  /*1da0*/  FADD.FTZ R112, R112, R6 ;  /* 0x0000000670707221 */ /* 0x000fe20000010000 */
[----:B------:R-:W-:Y:S02]  /*1db0*/  F2FP.PACK_AB R84, R121, R119 ;  /* 0x000000777954723e */ /* 0x000fe400000000ff */
        /* <DEDUP_REMOVED lines=38> */
.L_x_15023:
        /* <DEDUP_REMOVED lines=84> */
.L_x_15024:
        /* <DEDUP_REMOVED lines=112> */
[----:B------:R-:W-:Y:S01]  /*2c60*/  F2FP.PACK_AB R5, R4, R5 ;  /* 0x000000050405723e */ /* 0x000fe200000000ff */
[----:B------:R-:W-:Y:S02]  /*2c70*/  FFMA.FTZ R8, R45, R6, R13 ;  /* 0x000000062d087223 */ /* 0x000fe4000001000d */
[C---:B------:R-:W-:Y:S02]  /*2c80*/  FMUL.FTZ R2, R101.reuse, R2 ;  /* 0x0000000265027220 */ /* 0x040fe40000410000 */
[C---:B------:R-:W-:Y:S01]  /*2c90*/  FMUL.FTZ R87, R101.reuse, R112 ;  /* 0x0000007065577220 */ /* 0x040fe20000410000 */
[----:B------:R-:W-:Y:S01]  /*2ca0*/  F2FP.PACK_AB R4, R8, R3 ;  /* 0x000000030804723e */ /* 0x000fe200000000ff */
        /* <DEDUP_REMOVED lines=19> */
[C---:B------:R-:W-:Y:S02]  /*2de0*/  FMUL.FTZ R95, R101.reuse, R96 ;  /* 0x00000060655f7220 */ /* 0x040fe40000410000 */
[C---:B------:R-:W-:Y:S01]  /*2df0*/  FMUL.FTZ R123, R101.reuse, R123 ;  /* 0x0000007b657b7220 */ /* 0x040fe20000410000 */
[----:B------:R-:W-:Y:S01]  /*2e00*/  F2FP.PACK_AB R87, R98, R87 ;  /* 0x000000576257723e */ /* 0x000fe200000000ff */
        /* <DEDUP_REMOVED lines=11> */
[----:B------:R-:W-:Y:S01]  /*2ec0*/  F2FP.PACK_AB R98, R3, R98 ;  /* 0x000000620362723e */ /* 0x000fe200000000ff */
[----:B------:R-:W-:Y:S01]  /*2ed0*/  FFMA.FTZ R85, R57, R118, R25 ;  /* 0x0000007639557223 */ /* 0x000fe20000010019 */
[----:B------:R-:W-:Y:S01]  /*2ee0*/  F2FP.PACK_AB R97, R96, R97 ;  /* 0x000000616061723e */ /* 0x000fe200000000ff */
[C---:B------:R-:W-:Y:S02]  /*2ef0*/  FMUL.FTZ R0, R101.reuse, R0 ;  /* 0x0000000065007220 */ /* 0x040fe40000410000 */
[----:B------:R-:W-:Y:S01]  /*2f00*/  FMUL.FTZ R119, R101, R119 ;  /* 0x0000007765777220 */ /* 0x000fe20000410000 */
[----:B------:R-:W-:Y:S01]  /*2f10*/  F2FP.PACK_AB R10, R85, R10 ;  /* 0x0000000a550a723e */ /* 0x000fe200000000ff */
        /* <DEDUP_REMOVED lines=9> */
[----:B------:R-:W-:Y:S01]  /*2fb0*/  F2FP.PACK_AB R99, R102, R99 ;  /* 0x000000636663723e */ /* 0x000fe200000000ff */
        /* <DEDUP_REMOVED lines=8> */
[----:B------:R-:W-:Y:S01]  /*3040*/  F2FP.PACK_AB R7, R0, R7 ;  /* 0x000000070007723e */ /* 0x000fe200000000ff */
[----:B------:R-:W-:Y:S01]  /*3050*/  FFMA.FTZ R85, R62, R113, R30 ;  /* 0x000000713e557223 */ /* 0x000fe2000001001e */
[----:B------:R-:W-:Y:S01]  /*3060*/  F2FP.PACK_AB R96, R3, R96 ;  /* 0x000000600360723e */ /* 0x000fe200000000ff */
        /* <DEDUP_REMOVED lines=17> */
.L_x_15020:
[----:B0-----:R-:W-:Y:S05]  /*3180*/  BSYNC B0 ;  /* 0x0000000000007941 */ /* 0x001fea0003800000 */
.L_x_15019:
[----:B------:R-:W-:Y:S02]  /*3190*/  IADD3 R91, R91, c[0x0][0x160], RZ ;  /* 0x000058005b5b7a10 */ /* 0x000fe40007ffe0ff */
[----:B------:R-:W-:-:S02]  /*31a0*/  LOP3.LUT P1, RZ, R88, 0xff, RZ, 0xc0, !PT ;  /* 0x000000ff58ff7812 */ /* 0x000fc4000782c0ff */
[----:B------:R-:W-:Y:S02]  /*31b0*/  ISETP.GE.AND P0, PT, R91, c[0x0][0x164], PT ;  /* 0x000059005b007a0c */ /* 0x000fe40003f06270 */
[----:B------:R-:W-:-:S11]  /*31c0*/  SEL R88, RZ, 0x1, P1 ;  /* 0x00000001ff587807 */ /* 0x000fd60000800000 */
[----:B-----5:R-:W-:Y:S01]  /*31d0*/  @P0 CALL.REL.NOINC `(.L_x_15021) ;  /* 0x0000001000000944 */ /* 0x020fe20003c00000 */
[----:B------:R-:W-:Y:S05]  /*31e0*/  BRA `(.L_x_15022) ;  /* 0xffffd15000007947 */ /* 0x000fea000383ffff */
.L_x_15021:
[----:B------:R-:W-:Y:S05]  /*31f0*/  EXIT ;  /* 0x000000000000794d */ /* 0x000fea0003800000 */
.L_x_15017:
[----:B------:R-:W-:Y:S01]  /*3200*/  HFMA2.MMA R101, -RZ, RZ, 0, 5.9604644775390625e-08 ;  /* 0x00000001ff657435 */ /* 0x000fe200000001ff */
[----:B------:R-:W-:Y:S02]  /*3210*/  MOV R112, 0x1f ;  /* 0x0000001f00707802 */ /* 0x000fe40000000f00 */
[----:B------:R-:W-:Y:S02]  /*3220*/  MOV R85, 0xffffffff ;  /* 0xffffffff00557802 */ /* 0x000fe40000000f00 */
[----:B------:R-:W-:Y:S02]  /*3230*/  MOV R86, 0x3250 ;  /* 0x0000325000567802 */ /* 0x000fe40000000f00 */
[----:B-----5:R-:W-:Y:S05]  /*3240*/  CALL.REL.NOINC `($__internal_83_$__cuda_sm70_shflsync_bfly_p) ;  /* 0x0000078000007944 */ /* 0x020fea0003c00000 */
[----:B01----:R-:W-:Y:S05]  /*3250*/  BRA `(.L_x_15023) ;  /* 0xffffedc000007947 */ /* 0x003fea000383ffff */
.L_x_15018:
[----:B------:R-:W-:Y:S01]  /*3260*/  HFMA2.MMA R101, -RZ, RZ, 0, 1.1920928955078125e-07 ;  /* 0x00000002ff657435 */ /* 0x000fe200000001ff */
[----:B------:R-:W-:Y:S02]  /*3270*/  MOV R112, 0x1f ;  /* 0x0000001f00707802 */ /* 0x000fe40000000f00 */
[----:B------:R-:W-:Y:S02]  /*3280*/  MOV R85, 0xffffffff ;  /* 0xffffffff00557802 */ /* 0x000fe40000000f00 */
[----:B------:R-:W-:-:S02]  /*3290*/  MOV R86, 0x32b0 ;  /* 0x000032b000567802 */ /* 0x000fc40000000f00 */
[----:B-----5:R-:W-:Y:S05]  /*32a0*/  CALL.REL.NOINC `($__internal_83_$__cuda_sm70_shflsync_bfly_p) ;  /* 0x0000072000007944 */ /* 0x020fea0003c00000 */
[----:B0-----:R-:W-:Y:S01]  /*32b0*/  HFMA2.MMA R101, -RZ, RZ, 0, 2.384185791015625e-07 ;  /* 0x00000004ff657435 */ /* 0x001fe200000001ff */
[----:B-1----:R-:W-:Y:S01]  /*32c0*/  FADD.FTZ R114, R114, R85 ;  /* 0x0000005572727221 */ /* 0x002fe20000010000 */
[----:B------:R-:W-:-:S02]  /*32d0*/  MOV R112, 0x1f ;  /* 0x0000001f00707802 */ /* 0x000fc40000000f00 */
[----:B------:R-:W-:Y:S02]  /*32e0*/  MOV R85, 0xffffffff ;  /* 0xffffffff00557802 */ /* 0x000fe40000000f00 */
[----:B------:R-:W-:Y:S02]  /*32f0*/  MOV R86, 0x3310 ;  /* 0x0000331000567802 */ /* 0x000fe40000000f00 */
[----:B------:R-:W-:Y:S05]  /*3300*/  CALL.REL.NOINC `($__internal_83_$__cuda_sm70_shflsync_bfly_p) ;  /* 0x000006c000007944 */ /* 0x000fea0003c00000 */
[----:B0-----:R-:W-:Y:S01]  /*3310*/  HFMA2.MMA R101, -RZ, RZ, 0, 4.76837158203125e-07 ;  /* 0x00000008ff657435 */ /* 0x001fe200000001ff */
[----:B-1----:R-:W-:Y:S01]  /*3320*/  FADD.FTZ R114, R114, R85 ;  /* 0x0000005572727221 */ /* 0x002fe20000010000 */
[----:B------:R-:W-:Y:S02]  /*3330*/  MOV R112, 0x1f ;  /* 0x0000001f00707802 */ /* 0x000fe40000000f00 */
[----:B------:R-:W-:Y:S02]  /*3340*/  MOV R85, 0xffffffff ;  /* 0xffffffff00557802 */ /* 0x000fe40000000f00 */
[----:B------:R-:W-:Y:S02]  /*3350*/  MOV R86, 0x3370 ;  /* 0x0000337000567802 */ /* 0x000fe40000000f00 */
[----:B------:R-:W-:Y:S05]  /*3360*/  CALL.REL.NOINC `($__internal_83_$__cuda_sm70_shflsync_bfly_p) ;  /* 0x0000066000007944 */ /* 0x000fea0003c00000 */
[----:B0-----:R-:W-:Y:S01]  /*3370*/  HFMA2.MMA R101, -RZ, RZ, 0, 9.5367431640625e-07 ;  /* 0x00000010ff657435 */ /* 0x001fe200000001ff */
[----:B-1----:R-:W-:Y:S01]  /*3380*/  FADD.FTZ R114, R114, R85 ;  /* 0x0000005572727221 */ /* 0x002fe20000010000 */
[----:B------:R-:W-:-:S02]  /*3390*/  MOV R112, 0x1f ;  /* 0x0000001f00707802 */ /* 0x000fc40000000f00 */
[----:B------:R-:W-:Y:S02]  /*33a0*/  MOV R85, 0xffffffff ;  /* 0xffffffff00557802 */ /* 0x000fe40000000f00 */
[----:B------:R-:W-:Y:S02]  /*33b0*/  MOV R86, 0x33d0 ;  /* 0x000033d000567802 */ /* 0x000fe40000000f00 */
[----:B------:R-:W-:Y:S05]  /*33c0*/  CALL.REL.NOINC `($__internal_83_$__cuda_sm70_shflsync_bfly_p) ;  /* 0x0000060000007944 */ /* 0x000fea0003c00000 */
        /* <DEDUP_REMOVED lines=70> */
[----:B------:R-:W-:Y:S05]  /*3830*/  CALL.REL.NOINC `($__internal_83_$__cuda_sm70_shflsync_bfly_p) ;  /* 0x0000019000007944 */ /* 0x000fea0003c00000 */
[----:B0-----:R-:W-:Y:S01]  /*3840*/  HFMA2.MMA R101, -RZ, RZ, 0, 1.1920928955078125e-07 ;  /* 0x00000002ff657435 */ /* 0x001fe200000001ff */
[----:B-1----:R-:W-:Y:S01]  /*3850*/  FADD.FTZ R114, R114, R85 ;  /* 0x0000005572727221 */ /* 0x002fe20000010000 */
[----:B------:R-:W-:Y:S02]  /*3860*/  MOV R112, 0x1f ;  /* 0x0000001f00707802 */ /* 0x000fe40000000f00 */
[----:B------:R-:W-:Y:S02]  /*3870*/  MOV R85, 0xffffffff ;  /* 0xffffffff00557802 */ /* 0x000fe40000000f00 */
[----:B------:R-:W-:Y:S02]  /*3880*/  MOV R86, 0x38a0 ;  /* 0x000038a000567802 */ /* 0x000fe40000000f00 */
[----:B------:R-:W-:Y:S05]  /*3890*/  CALL.REL.NOINC `($__internal_83_$__cuda_sm70_shflsync_bfly_p) ;  /* 0x0000013000007944 */ /* 0x000fea0003c00000 */
        /* <DEDUP_REMOVED lines=18> */
[----:B01----:R-:W-:Y:S05]  /*39c0*/  BRA `(.L_x_15024) ;  /* 0xffffeb9000007947 */ /* 0x003fea000383ffff */
        .weak           $__internal_83_$__cuda_sm70_shflsync_bfly_p
        .type           $__internal_83_$__cuda_sm70_shflsync_bfly_p,@function
        .size           $__internal_83_$__cuda_sm70_shflsync_bfly_p,(.L_x_29147 - $__internal_83_$__cuda_sm70_shflsync_bfly_p)
$__internal_83_$__cuda_sm70_shflsync_bfly_p:
[----:B------:R-:W-:Y:S01]  /*39d0*/  HFMA2.MMA R87, -RZ, RZ, 0, 0 ;  /* 0x00000000ff577435 */ /* 0x000fe200000001ff */
[----:B------:R-:W-:Y:S04]  /*39e0*/  WARPSYNC R85 ;  /* 0x0000005500007348 */ /* 0x000fe80003800000 */
[----:B------:R0:W1:Y:S01]  /*39f0*/  SHFL.BFLY PT, R85, R114, R101, R112 ;  /* 0x0c00006572557389 */ /* 0x00006200000e0070 */
[----:B------:R-:W-:Y:S05]  /*3a00*/  RET.REL.NODEC R86 `(_ZN10layer_norm13ln_fwd_kernelINS_13Kernel_traitsIf6__halfS2_S2_fjLj4096ELj1ELj1ELj4ELj16ENS_18Kernel_traits_baseILj4096EfS2_S2_S2_fjLj128EEEEELb0ELb0ELb1ELb1EEEvNS_9FwdParamsE) ;  /* 0xffffc5f056007950 */ /* 0x000fea0003c3ffff */
.L_x_15025:
        /* <DEDUP_REMOVED lines=15> */
.L_x_29147:


//--------------------- .text._ZN10layer_norm13ln_fwd_kernelINS_13Kernel_traitsIf6__halfS2_S2_fjLj4096ELj1ELj1ELj4ELj16ENS_18Kernel_traits_baseILj4096EfS2_S2_S2_fjLj128EEEEELb0ELb1ELb0ELb0EEEvNS_9FwdParamsE --------------------------
	.section	.text._ZN10layer_norm13ln_fwd_kernelINS_13Kernel_traitsIf6__halfS2_S2_fjLj4096ELj1ELj1ELj4ELj16ENS_18Kernel_traits_baseILj4096EfS2_S2_S2_fjLj128EEEEELb0ELb1ELb0ELb0EEEvNS_9FwdParamsE,"ax",@progbits
	.sectioninfo	@"SHI_REGISTERS=164"
	.align	128
        .global         _ZN10layer_norm13ln_fwd_kernelINS_13Kernel_traitsIf6__halfS2_S2_fjLj4096ELj1ELj1ELj4ELj16ENS_18Kernel_traits_baseILj4096EfS2_S2_S2_fjLj128EEEEELb0ELb1ELb0ELb0EEEvNS_9FwdParamsE
        .type           _ZN10layer_norm13ln_fwd_kernelINS_13Kernel_traitsIf6__halfS2_S2_fjLj4096ELj1ELj1ELj4ELj16ENS_18Kernel_traits_baseILj4096EfS2_S2_S2_fjLj128EEEEELb0ELb1ELb0ELb0EEEvNS_9FwdParamsE,@function
        .size           _ZN10layer_norm13ln_fwd_kernelINS_13Kernel_traitsIf6__halfS2_S2_fjLj4096ELj1ELj1ELj4ELj16ENS_18Kernel_traits_baseILj4096EfS2_S2_S2_fjLj128EEEEELb0ELb1ELb0ELb0EEEvNS_9FwdParamsE,(.L_x_29148 - _ZN10layer_norm13ln_fwd_kernelINS_13Kernel_traitsIf6__halfS2_S2_fjLj4096ELj1ELj1ELj4ELj16ENS_18Kernel_traits_baseILj4096EfS2_S2_S2_fjLj128EEEEELb0ELb1ELb0ELb0EEEvNS_9FwdParamsE)
        .other          _ZN10layer_norm13ln_fwd_kernelINS_13Kernel_traitsIf6__halfS2_S2_fjLj4096ELj1ELj1ELj4ELj16ENS_18Kernel_traits_baseILj4096EfS2_S2_S2_fjLj128EEEEELb0ELb1ELb0ELb0EEEvNS_9FwdParamsE,@"STO_CUDA_ENTRY STV_DEFAULT"
_ZN10layer_norm13ln_fwd_kernelINS_13Kernel_traitsIf6__halfS2_S2_fjLj4096ELj1ELj1ELj4ELj16ENS_18Kernel_traits_baseILj4096EfS2_S2_S2_fjLj128EEEEELb0ELb1ELb0ELb0EEEvNS_9FwdParamsE:
.text._ZN10layer_norm13ln_fwd_kernelINS_13Kernel_traitsIf6__halfS2_S2_fjLj4096ELj1ELj1ELj4ELj16ENS_18Kernel_traits_baseILj4096EfS2_S2_S2_fjLj128EEEEELb0ELb1ELb0ELb0EEEvNS_9FwdParamsE:
        /* <DEDUP_REMOVED lines=34> */
.L_x_15027:
[----:B------:R-:W-:Y:S05]  /*0220*/  BSYNC B0 ;  /* 0x0000000000007941 */ /* 0x000fea0003800000 */
.L_x_15026:
        /* <DEDUP_REMOVED lines=21> */
.L_x_15029:
[----:B------:R-:W-:Y:S05]  /*0380*/  BSYNC B0 ;  /* 0x0000000000007941 */ /* 0x000fea0003800000 */
.L_x_15028:
        /* <DEDUP_REMOVED lines=21> */
.L_x_15031:
[----:B------:R-:W-:Y:S05]  /*04e0*/  BSYNC B0 ;  /* 0x0000000000007941 */ /* 0x000fea0003800000 */
.L_x_15030:
        /* <DEDUP_REMOVED lines=20> */
.L_x_15033:
[----:B------:R-:W-:Y:S05]  /*0630*/  BSYNC B0 ;  /* 0x0000000000007941 */ /* 0x000fea0003800000 */
.L_x_15032:
        /* <DEDUP_REMOVED lines=19> */
[----:B------:R-:W-:Y:S02]  /*0770*/  IMNMX R8, RZ, R8, !PT ;  /* 0x00000008ff087217 */ /* 0x000fe40007800200 */
[----:B------:R0:W1:Y:S02]  /*0780*/  I2F.U32 R3, R6 ;  /* 0x0000000600037306 */ /* 0x0000640000201000 */
[----:B------:R-:W-:-:S04]  /*0790*/  IMNMX R8, R8, 0x20, PT ;  /* 0x0000002008087817 */ /* 0x000fc80003800200 */
[----:B------:R-:W-:-:S04]  /*07a0*/  IADD3 R8, R7, R8, RZ ;  /* 0x0000000807087210 */ /* 0x000fc80007ffe0ff */
[----:B0-----:R-:W-:Y:S01]  /*07b0*/  SHF.L.U32 R6, R8, 0x3, RZ ;  /* 0x0000000308067819 */ /* 0x001fe200000006ff */
[----:B-1----:R-:W0:Y:S06]  /*07c0*/  MUFU.RCP R3, R3 ;  /* 0x0000000300037308 */ /* 0x002e2c0000001000 */
.L_x_15053:
        /* <DEDUP_REMOVED lines=23> */
[C---:B------:R-:W-:Y:S02]  /*0940*/  LEA R152, P5, R7.reuse, c[0x0][0x188], 0x4 ;  /* 0x0000620007987a11 */ /* 0x040fe400078a20ff */
[----:B------:R-:W-:Y:S01]  /*0950*/  IADD3 R138, R7, 0x80, RZ ;  /* 0x00000080078a7810 */ /* 0x000fe20007ffe0ff */
[--C-:B--2---:R-:W-:Y:S02]  /*0960*/  HADD2.F32 R15, -RZ, R8.reuse.H0_H0 ;  /* 0x20000008ff0f7230 */ /* 0x104fe40000004100 */
[--C-:B------:R-:W-:Y:S02]  /*0970*/  HADD2.F32 R119, -RZ, R9.reuse.H0_H0 ;  /* 0x20000009ff777230 */ /* 0x100fe40000004100 */
[----:B------:R-:W-:Y:S01]  /*0980*/  HADD2.F32 R117, -RZ, R8.H1_H1 ;  /* 0x30000008ff757230 */ /* 0x000fe20000004100 */
[-C--:B------:R-:W-:Y:S01]  /*0990*/  FMUL.FTZ R15, R15, R136.reuse ;  /* 0x000000880f0f7220 */ /* 0x080fe20000410000 */
[--C-:B------:R-:W-:Y:S01]  /*09a0*/  HADD2.F32 R155, -RZ, R10.reuse.H0_H0 ;  /* 0x2000000aff9b7230 */ /* 0x100fe20000004100 */
[-C--:B------:R-:W-:Y:S01]  /*09b0*/  FMUL.FTZ R119, R119, R136.reuse ;  /* 0x0000008877777220 */ /* 0x080fe20000410000 */
[----:B------:R-:W-:Y:S01]  /*09c0*/  HADD2.F32 R157, -RZ, R10.H1_H1 ;  /* 0x3000000aff9d7230 */ /* 0x000fe20000004100 */
[----:B------:R-:W-:Y:S01]  /*09d0*/  FMUL.FTZ R8, R117, R136 ;  /* 0x0000008875087220 */ /* 0x000fe20000410000 */
[----:B------:R-:W-:Y:S01]  /*09e0*/  HADD2.F32 R153, -RZ, R9.H1_H1 ;  /* 0x30000009ff997230 */ /* 0x000fe20000004100 */
[----:B-----5:R-:W-:Y:S01]  /*09f0*/  FMUL.FTZ R9, R36, R15 ;  /* 0x0000000f24097220 */ /* 0x020fe20000410000 */
[--C-:B---3--:R-:W-:Y:S01]  /*0a00*/  @P0 HADD2.F32 R10, -RZ, R16.reuse.H0_H0 ;  /* 0x20000010ff0a0230 */ /* 0x108fe20000004100 */
[----:B------:R-:W-:Y:S01]  /*0a10*/  FMUL.FTZ R15, R38, R119 ;  /* 0x00000077260f7220 */ /* 0x000fe20000410000 */
[----:B------:R-:W-:Y:S01]  /*0a20*/  @P0 HADD2.F32 R13, -RZ, R16.H1_H1 ;  /* 0x30000010ff0d0230 */ /* 0x000fe20000004100 */
[----:B------:R-:W-:Y:S01]  /*0a30*/  FMUL.FTZ R8, R37, R8 ;  /* 0x0000000825087220 */ /* 0x000fe20000410000 */
[----:B------:R-:W-:Y:S01]  /*0a40*/  HADD2.F32 R159, -RZ, R11.H0_H0 ;  /* 0x2000000bff9f7230 */ /* 0x000fe20000004100 */
[----:B------:R-:W-:Y:S01]  /*0a50*/  @P0 FADD.FTZ R9, R10, R9 ;  /* 0x000000090a090221 */ /* 0x000fe20000010000 */
[----:B------:R-:W-:Y:S01]  /*0a60*/  @P0 HADD2.F32 R10, -RZ, R17.H0_H0 ;  /* 0x20000011ff0a0230 */ /* 0x000fe20000004100 */
[-C--:B------:R-:W-:Y:S01]  /*0a70*/  FMUL.FTZ R12, R157, R136.reuse ;  /* 0x000000889d0c7220 */ /* 0x080fe20000410000 */
[----:B------:R-:W-:Y:S01]  /*0a80*/  HADD2.F32 R117, -RZ, R11.H1_H1 ;  /* 0x3000000bff757230 */ /* 0x000fe20000004100 */
[----:B------:R-:W-:Y:S01]  /*0a90*/  @P0 FADD.FTZ R8, R13, R8 ;  /* 0x000000080d080221 */ /* 0x000fe20000010000 */
[--C-:B------:R-:W-:Y:S01]  /*0aa0*/  @P0 HADD2.F32 R11, -RZ, R18.reuse.H0_H0 ;  /* 0x20000012ff0b0230 */ /* 0x100fe20000004100 */
[----:B------:R-:W-:Y:S01]  /*0ab0*/  @P0 FADD.FTZ R15, R10, R15 ;  /* 0x0000000f0a0f0221 */ /* 0x000fe20000010000 */
[----:B------:R-:W-:Y:S01]  /*0ac0*/  @P0 HADD2.F32 R10, -RZ, R18.H1_H1 ;  /* 0x30000012ff0a0230 */ /* 0x000fe20000004100 */
[----:B------:R-:W-:Y:S01]  /*0ad0*/  FMUL.FTZ R155, R155, R136 ;  /* 0x000000889b9b7220 */ /* 0x000fe20000410000 */
[--C-:B------:R-:W-:Y:S01]  /*0ae0*/  @P0 HADD2.F32 R116, -RZ, R19.reuse.H0_H0 ;  /* 0x20000013ff740230 */ /* 0x100fe20000004100 */
[----:B------:R-:W-:Y:S01]  /*0af0*/  FMUL.FTZ R13, R41, R12 ;  /* 0x0000000c290d7220 */ /* 0x000fe20000410000 */
[----:B------:R-:W-:Y:S01]  /*0b00*/  @P0 HADD2.F32 R119, -RZ, R19.H1_H1 ;  /* 0x30000013ff770230 */ /* 0x000fe20000004100 */
[----:B------:R-:W-:-:S02]  /*0b10*/  FMUL.FTZ R14, R40, R155 ;  /* 0x0000009b280e7220 */ /* 0x000fc40000410000 */
[----:B------:R-:W-:Y:S02]  /*0b20*/  @P0 FADD.FTZ R13, R10, R13 ;  /* 0x0000000d0a0d0221 */ /* 0x000fe40000010000 */
[-C--:B------:R-:W-:Y:S01]  /*0b30*/  FMUL.FTZ R12, R153, R136.reuse ;  /* 0x00000088990c7220 */ /* 0x080fe20000410000 */
[----:B------:R-:W-:Y:S01]  /*0b40*/  LEA.HI.X R153, R7, c[0x0][0x18c], RZ, 0x4, P5 ;  /* 0x0000630007997a11 */ /* 0x000fe200028f24ff */
[-C--:B------:R-:W-:Y:S02]  /*0b50*/  FMUL.FTZ R159, R159, R136.reuse ;  /* 0x000000889f9f7220 */ /* 0x080fe40000410000 */
[----:B------:R-:W-:Y:S01]  /*0b60*/  FMUL.FTZ R10, R117, R136 ;  /* 0x00000088750a7220 */ /* 0x000fe20000410000 */
[----:B------:R-:W-:Y:S01]  /*0b70*/  @P0 HADD2.F32 R117, -RZ, R17.H1_H1 ;  /* 0x30000011ff750230 */ /* 0x000fe20000004100 */
[----:B------:R-:W-:Y:S02]  /*0b80*/  @P0 FADD.FTZ R14, R11, R14 ;  /* 0x0000000e0b0e0221 */ /* 0x000fe40000010000 */
[----:B------:R-:W-:-:S02]  /*0b90*/  FMUL.FTZ R12, R39, R12 ;  /* 0x0000000c270c7220 */ /* 0x000fc40000410000 */
[----:B------:R-:W-:Y:S01]  /*0ba0*/  FMUL.FTZ R11, R42, R159 ;  /* 0x0000009f2a0b7220 */ /* 0x000fe20000410000 */
[----:B------:R-:W-:Y:S01]  /*0bb0*/  F2FP.PACK_AB R118, R13, R14 ;  /* 0x0000000e0d76723e */ /* 0x000fe200000000ff */
[----:B------:R-:W-:Y:S02]  /*0bc0*/  FMUL.FTZ R10, R43, R10 ;  /* 0x0000000a2b0a7220 */ /* 0x000fe40000410000 */
[----:B------:R-:W-:Y:S02]  /*0bd0*/  @P0 FADD.FTZ R12, R117, R12 ;  /* 0x0000000c750c0221 */ /* 0x000fe40000010000 */
[----:B------:R-:W-:Y:S01]  /*0be0*/  @P0 FADD.FTZ R11, R116, R11 ;  /* 0x0000000b740b0221 */ /* 0x000fe20000010000 */
[----:B------:R-:W-:Y:S01]  /*0bf0*/  F2FP.PACK_AB R116, R8, R9 ;  /* 0x000000090874723e */ /* 0x000fe200000000ff */
[----:B------:R-:W-:Y:S01]  /*0c00*/  @P0 FADD.FTZ R10, R119, R10 ;  /* 0x0000000a770a0221 */ /* 0x000fe20000010000 */
[----:B------:R-:W-:-:S04]  /*0c10*/  F2FP.PACK_AB R117, R12, R15 ;  /* 0x0000000f0c75723e */ /* 0x000fc800000000ff */
[----:B------:R-:W-:-:S05]  /*0c20*/  F2FP.PACK_AB R119, R10, R11 ;  /* 0x0000000b0a77723e */ /* 0x000fca00000000ff */
[----:B------:R1:W-:Y:S02]  /*0c30*/  STG.E.128 [R152.64], R116 ;  /* 0x0000007498007986 */ /* 0x0003e4000c101d04 */
.L_x_15035:
[----:B------:R-:W-:Y:S05]  /*0c40*/  BSYNC B0 ;  /* 0x0000000000007941 */ /* 0x000fea0003800000 */
.L_x_15034:
[----:B------:R-:W-:Y:S01]  /*0c50*/  BSSY B0, `(.L_x_15036) ;  /* 0x000003a000007945 */ /* 0x000fe20003800000 */
[----:B------:R-:W-:Y:S05]  /*0c60*/  @!P2 BRA `(.L_x_15037) ;  /* 0x000003800000a947 */ /* 0x000fea0003800000 */
[----:B------:R-:W-:Y:S02]  /*0c70*/  ISETP.NE.U32.AND P0, PT, RZ, c[0x0][0x180], PT ;  /* 0x00006000ff007a0c */ /* 0x000fe40003f05070 */
[----:B-1----:R-:W-:Y:S02]  /*0c80*/  MOV R117, 0x10 ;  /* 0x0000001000757802 */ /* 0x002fe40000000f00 */
        /* <DEDUP_REMOVED lines=9> */
[--C-:B------:R-:W-:Y:S01]  /*0d20*/  HADD2.F32 R157, -RZ, R118.reuse.H1_H1 ;  /* 0x30000076ff9d7230 */ /* 0x100fe20000004100 */
[-C--:B------:R-:W-:Y:S01]  /*0d30*/  FMUL.FTZ R125, R125, R136.reuse ;  /* 0x000000887d7d7220 */ /* 0x080fe20000410000 */
[----:B------:R-:W-:Y:S01]  /*0d40*/  HADD2.F32 R155, -RZ, R118.H0_H0 ;  /* 0x20000076ff9b7230 */ /* 0x000fe20000004100 */
[----:B------:R-:W-:Y:S01]  /*0d50*/  FMUL.FTZ R116, R127, R136 ;  /* 0x000000887f747220 */ /* 0x000fe20000410000 */
[--C-:B------:R-:W-:Y:S01]  /*0d60*/  HADD2.F32 R129, -RZ, R117.reuse.H0_H0 ;  /* 0x20000075ff817230 */ /* 0x100fe20000004100 */
[----:B-1---5:R-:W-:Y:S01]  /*0d70*/  FMUL.FTZ R121, R60, R125 ;  /* 0x0000007d3c797220 */ /* 0x022fe20000410000 */
[----:B------:R-:W-:Y:S01]  /*0d80*/  HADD2.F32 R153, -RZ, R117.H1_H1 ;  /* 0x30000075ff997230 */ /* 0x000fe20000004100 */
[----:B------:R-:W-:Y:S01]  /*0d90*/  FMUL.FTZ R120, R61, R116 ;  /* 0x000000743d787220 */ /* 0x000fe20000410000 */
[--C-:B---3--:R-:W-:Y:S01]  /*0da0*/  @P0 HADD2.F32 R118, -RZ, R16.reuse.H0_H0 ;  /* 0x20000010ff760230 */ /* 0x108fe20000004100 */
[-C--:B------:R-:W-:Y:S01]  /*0db0*/  FMUL.FTZ R116, R157, R136.reuse ;  /* 0x000000889d747220 */ /* 0x080fe20000410000 */
[----:B------:R-:W-:Y:S01]  /*0dc0*/  @P0 HADD2.F32 R117, -RZ, R16.H1_H1 ;  /* 0x30000010ff750230 */ /* 0x000fe20000004100 */
[-C--:B------:R-:W-:Y:S01]  /*0dd0*/  FMUL.FTZ R155, R155, R136.reuse ;  /* 0x000000889b9b7220 */ /* 0x080fe20000410000 */
[--C-:B------:R-:W-:Y:S01]  /*0de0*/  HADD2.F32 R159, -RZ, R119.reuse.H0_H0 ;  /* 0x20000077ff9f7230 */ /* 0x100fe20000004100 */
[----:B------:R-:W-:Y:S01]  /*0df0*/  @P0 FADD.FTZ R121, R118, R121 ;  /* 0x0000007976790221 */ /* 0x000fe20000010000 */
[--C-:B------:R-:W-:Y:S01]  /*0e00*/  @P0 HADD2.F32 R118, -RZ, R18.reuse.H1_H1 ;  /* 0x30000012ff760230 */ /* 0x100fe20000004100 */
[----:B------:R-:W-:Y:S01]  /*0e10*/  FMUL.FTZ R129, R129, R136 ;  /* 0x0000008881817220 */ /* 0x000fe20000410000 */
[----:B------:R-:W-:Y:S01]  /*0e20*/  HADD2.F32 R119, -RZ, R119.H1_H1 ;  /* 0x30000077ff777230 */ /* 0x000fe20000004100 */
[----:B------:R-:W-:Y:S01]  /*0e30*/  FMUL.FTZ R127, R65, R116 ;  /* 0x00000074417f7220 */ /* 0x000fe20000410000 */
[----:B------:R-:W-:Y:S01]  /*0e40*/  @P0 HADD2.F32 R125, -RZ, R18.H0_H0 ;  /* 0x20000012ff7d0230 */ /* 0x000fe20000004100 */
[----:B------:R-:W-:Y:S01]  /*0e50*/  @P0 FADD.FTZ R120, R117, R120 ;  /* 0x0000007875780221 */ /* 0x000fe20000010000 */
[----:B------:R-:W-:Y:S01]  /*0e60*/  @P0 HADD2.F32 R117, -RZ, R17.H0_H0 ;  /* 0x20000011ff750230 */ /* 0x000fe20000004100 */
[----:B------:R-:W-:-:S02]  /*0e70*/  FMUL.FTZ R126, R64, R155 ;  /* 0x0000009b407e7220 */ /* 0x000fc40000410000 */
[----:B------:R-:W-:Y:S02]  /*0e80*/  FMUL.FTZ R124, R62, R129 ;  /* 0x000000813e7c7220 */ /* 0x000fe40000410000 */
[-C--:B------:R-:W-:Y:S02]  /*0e90*/  FMUL.FTZ R116, R153, R136.reuse ;  /* 0x0000008899747220 */ /* 0x080fe40000410000 */
[----:B------:R-:W-:Y:S02]  /*0ea0*/  @P0 FADD.FTZ R127, R118, R127 ;  /* 0x0000007f767f0221 */ /* 0x000fe40000010000 */
[-C--:B------:R-:W-:Y:S02]  /*0eb0*/  FMUL.FTZ R159, R159, R136.reuse ;  /* 0x000000889f9f7220 */ /* 0x080fe40000410000 */
[----:B------:R-:W-:Y:S02]  /*0ec0*/  FMUL.FTZ R118, R119, R136 ;  /* 0x0000008877767220 */ /* 0x000fe40000410000 */
[----:B------:R-:W-:Y:S01]  /*0ed0*/  @P0 FADD.FTZ R126, R125, R126 ;  /* 0x0000007e7d7e0221 */ /* 0x000fe20000010000 */
[--C-:B------:R-:W-:Y:S01]  /*0ee0*/  @P0 HADD2.F32 R140, -RZ, R19.reuse.H1_H1 ;  /* 0x30000013ff8c0230 */ /* 0x100fe20000004100 */
[----:B------:R-:W-:Y:S01]  /*0ef0*/  @P0 FADD.FTZ R124, R117, R124 ;  /* 0x0000007c757c0221 */ /* 0x000fe20000010000 */
[----:B------:R-:W-:Y:S01]  /*0f00*/  @P0 HADD2.F32 R117, -RZ, R19.H0_H0 ;  /* 0x20000013ff750230 */ /* 0x000fe20000004100 */
[----:B------:R-:W-:Y:S01]  /*0f10*/  FMUL.FTZ R125, R63, R116 ;  /* 0x000000743f7d7220 */ /* 0x000fe20000410000 */
[----:B------:R-:W-:Y:S01]  /*0f20*/  @P0 HADD2.F32 R116, -RZ, R17.H1_H1 ;  /* 0x30000011ff740230 */ /* 0x000fe20000004100 */
[----:B------:R-:W-:-:S02]  /*0f30*/  FMUL.FTZ R128, R66, R159 ;  /* 0x0000009f42807220 */ /* 0x000fc40000410000 */
[----:B------:R-:W-:Y:S02]  /*0f40*/  FMUL.FTZ R129, R67, R118 ;  /* 0x0000007643817220 */ /* 0x000fe40000410000 */
[----:B------:R-:W-:Y:S02]  /*0f50*/  @P0 FADD.FTZ R125, R116, R125 ;  /* 0x0000007d747d0221 */ /* 0x000fe40000010000 */
[----:B------:R-:W-:Y:S02]  /*0f60*/  @P0 FADD.FTZ R128, R117, R128 ;  /* 0x0000008075800221 */ /* 0x000fe40000010000 */
[----:B------:R-:W-:Y:S01]  /*0f70*/  @P0 FADD.FTZ R129, R140, R129 ;  /* 0x000000818c810221 */ /* 0x000fe20000010000 */
[----:B------:R-:W-:Y:S02]  /*0f80*/  LEA.HI.X R153, R138, c[0x0][0x18c], RZ, 0x4, P5 ;  /* 0x000063008a997a11 */ /* 0x000fe400028f24ff */
[----:B------:R-:W-:Y:S02]  /*0f90*/  F2FP.PACK_AB R118, R127, R126 ;  /* 0x0000007e7f76723e */ /* 0x000fe400000000ff */
[----:B------:R-:W-:-:S02]  /*0fa0*/  F2FP.PACK_AB R117, R125, R124 ;  /* 0x0000007c7d75723e */ /* 0x000fc400000000ff */
[----:B------:R-:W-:Y:S02]  /*0fb0*/  F2FP.PACK_AB R116, R120, R121 ;  /* 0x000000797874723e */ /* 0x000fe400000000ff */
[----:B------:R-:W-:-:S05]  /*0fc0*/  F2FP.PACK_AB R119, R129, R128 ;  /* 0x000000808177723e */ /* 0x000fca00000000ff */
[----:B------:R1:W-:Y:S01]  /*0fd0*/  STG.E.128 [R152.64], R116 ;  /* 0x0000007498007986 */ /* 0x0003e2000c101d04 */
[----:B------:R-:W-:-:S03]  /*0fe0*/  IADD3 R138, R138, 0x80, RZ ;  /* 0x000000808a8a7810 */ /* 0x000fc60007ffe0ff */
.L_x_15037:
[----:B------:R-:W-:Y:S05]  /*0ff0*/  BSYNC B0 ;  /* 0x0000000000007941 */ /* 0x000fea0003800000 */
.L_x_15036:
[----:B------:R-:W-:Y:S01]  /*1000*/  BSSY B0, `(.L_x_15038) ;  /* 0x000003a000007945 */ /* 0x000fe20003800000 */
[----:B------:R-:W-:Y:S05]  /*1010*/  @!P3 BRA `(.L_x_15039) ;  /* 0x000003800000b947 */ /* 0x000fea0003800000 */
[----:B------:R-:W-:Y:S01]  /*1020*/  ISETP.NE.U32.AND P0, PT, RZ, c[0x0][0x180], PT ;  /* 0x00006000ff007a0c */ /* 0x000fe20003f05070 */
[----:B-1----:R-:W-:-:S03]  /*1030*/  HFMA2.MMA R117, -RZ, RZ, 0, 9.5367431640625e-07 ;  /* 0x00000010ff757435 */ /* 0x002fc600000001ff */
[----:B------:R-:W-:-:S07]  /*1040*/  ISETP.NE.AND.EX P0, PT, RZ, c[0x0][0x184], PT, P0 ;  /* 0x00006100ff007a0c */ /* 0x000fce0003f05300 */
[----:B------:R-:W-:-:S06]  /*1050*/  IMAD.WIDE.U32 R116, R138, R117, c[0x0][0x170] ;  /* 0x00005c008a747625 */ /* 0x000fcc00078e0075 */
[C---:B------:R-:W-:Y:S01]  /*1060*/  @P0 LEA R122, P5, R138.reuse, c[0x0][0x180], 0x4 ;  /* 0x000060008a7a0a11 */ /* 0x040fe200078a20ff */
[----:B------:R-:W2:Y:S03]  /*1070*/  LDG.E.128 R116, [R116.64] ;  /* 0x0000000474747981 */ /* 0x000ea6000c1e1d00 */
[----:B------:R-:W-:-:S05]  /*1080*/  @P0 LEA.HI.X R123, R138, c[0x0][0x184], RZ, 0x4, P5 ;  /* 0x000061008a7b0a11 */ /* 0x000fca00028f24ff */
[----:B------:R-:W3:Y:S01]  /*1090*/  @P0 LDG.E.128 R16, [R122.64] ;  /* 0x000000047a100981 */ /* 0x000ee2000c1e1d00 */
[----:B------:R-:W-:Y:S01]  /*10a0*/  LEA R152, P5, R138, c[0x0][0x188], 0x4 ;  /* 0x000062008a987a11 */ /* 0x000fe200078a20ff */
[--C-:B--2---:R-:W-:Y:S02]  /*10b0*/  HADD2.F32 R133, -RZ, R116.reuse.H1_H1 ;  /* 0x30000074ff857230 */ /* 0x104fe40000004100 */
[----:B------:R-:W-:Y:S02]  /*10c0*/  HADD2.F32 R131, -RZ, R116.H0_H0 ;  /* 0x20000074ff837230 */ /* 0x000fe40000004100 */
[--C-:B------:R-:W-:Y:S01]  /*10d0*/  HADD2.F32 R157, -RZ, R118.reuse.H1_H1 ;  /* 0x30000076ff9d7230 */ /* 0x100fe20000004100 */
[-C--:B------:R-:W-:Y:S01]  /*10e0*/  FMUL.FTZ R116, R133, R136.reuse ;  /* 0x0000008885747220 */ /* 0x080fe20000410000 */
[----:B------:R-:W-:Y:S01]  /*10f0*/  HADD2.F32 R155, -RZ, R118.H0_H0 ;  /* 0x20000076ff9b7230 */ /* 0x000fe20000004100 */
[----:B------:R-:W-:Y:S01]  /*1100*/  FMUL.FTZ R131, R131, R136 ;  /* 0x0000008883837220 */ /* 0x000fe20000410000 */
[--C-:B---3--:R-:W-:Y:S01]  /*1110*/  @P0 HADD2.F32 R118, -RZ, R16.reuse.H1_H1 ;  /* 0x30000010ff760230 */ /* 0x108fe20000004100 */
[----:B-----5:R-:W-:Y:S01]  /*1120*/  FMUL.FTZ R123, R85, R116 ;  /* 0x00000074557b7220 */ /* 0x020fe20000410000 */
[--C-:B------:R-:W-:Y:S01]  /*1130*/  HADD2.F32 R135, -RZ, R117.reuse.H0_H0 ;  /* 0x20000075ff877230 */ /* 0x100fe20000004100 */
[-C--:B------:R-:W-:Y:S01]  /*1140*/  FMUL.FTZ R116, R157, R136.reuse ;  /* 0x000000889d747220 */ /* 0x080fe20000410000 */
[----:B------:R-:W-:Y:S01]  /*1150*/  HADD2.F32 R153, -RZ, R117.H1_H1 ;  /* 0x30000075ff997230 */ /* 0x000fe20000004100 */
[----:B------:R-:W-:Y:S01]  /*1160*/  FMUL.FTZ R122, R84, R131 ;  /* 0x00000083547a7220 */ /* 0x000fe20000410000 */
[----:B------:R-:W-:Y:S01]  /*1170*/  @P0 HADD2.F32 R117, -RZ, R16.H0_H0 ;  /* 0x20000010ff750230 */ /* 0x000fe20000004100 */
[----:B------:R-:W-:Y:S01]  /*1180*/  @P0 FADD.FTZ R123, R118, R123 ;  /* 0x0000007b767b0221 */ /* 0x000fe20000010000 */
[--C-:B------:R-:W-:Y:S01]  /*1190*/  HADD2.F32 R159, -RZ, R119.reuse.H0_H0 ;  /* 0x20000077ff9f7230 */ /* 0x100fe20000004100 */
[-C--:B------:R-:W-:Y:S01]  /*11a0*/  FMUL.FTZ R155, R155, R136.reuse ;  /* 0x000000889b9b7220 */ /* 0x080fe20000410000 */
[--C-:B------:R-:W-:Y:S01]  /*11b0*/  @P0 HADD2.F32 R118, -RZ, R18.reuse.H1_H1 ;  /* 0x30000012ff760230 */ /* 0x100fe20000004100 */
[----:B------:R-:W-:Y:S01]  /*11c0*/  FMUL.FTZ R135, R135, R136 ;  /* 0x0000008887877220 */ /* 0x000fe20000410000 */
[----:B------:R-:W-:Y:S01]  /*11d0*/  HADD2.F32 R119, -RZ, R119.H1_H1 ;  /* 0x30000077ff777230 */ /* 0x000fe20000004100 */
[----:B------:R-:W-:Y:S01]  /*11e0*/  FMUL.FTZ R133, R89, R116 ;  /* 0x0000007459857220 */ /* 0x000fe20000410000 */
[----:B------:R-:W-:Y:S01]  /*11f0*/  @P0 HADD2.F32 R131, -RZ, R18.H0_H0 ;  /* 0x20000012ff830230 */ /* 0x000fe20000004100 */
[----:B------:R-:W-:Y:S01]  /*1200*/  @P0 FADD.FTZ R122, R117, R122 ;  /* 0x0000007a757a0221 */ /* 0x000fe20000010000 */
[----:B------:R-:W-:Y:S01]  /*1210*/  @P0 HADD2.F32 R117, -RZ, R17.H0_H0 ;  /* 0x20000011ff750230 */ /* 0x000fe20000004100 */
[----:B------:R-:W-:Y:S01]  /*1220*/  FMUL.FTZ R132, R88, R155 ;  /* 0x0000009b58847220 */ /* 0x000fe20000410000 */
[----:B------:R-:W-:Y:S01]  /*1230*/  @P0 HADD2.F32 R140, -RZ, R19.H1_H1 ;  /* 0x30000013ff8c0230 */ /* 0x000fe20000004100 */
[----:B------:R-:W-:-:S02]  /*1240*/  FMUL.FTZ R130, R86, R135 ;  /* 0x0000008756827220 */ /* 0x000fc40000410000 */
[-C--:B------:R-:W-:Y:S01]  /*1250*/  FMUL.FTZ R116, R153, R136.reuse ;  /* 0x0000008899747220 */ /* 0x080fe20000410000 */
[----:B------:R-:W-:Y:S01]  /*1260*/  LEA.HI.X R153, R138, c[0x0][0x18c], RZ, 0x4, P5 ;  /* 0x000063008a997a11 */ /* 0x000fe200028f24ff */
[----:B------:R-:W-:Y:S01]  /*1270*/  @P0 FADD.FTZ R133, R118, R133 ;  /* 0x0000008576850221 */ /* 0x000fe20000010000 */
[----:B------:R-:W-:Y:S01]  /*1280*/  IADD3 R138, R138, 0x80, RZ ;  /* 0x000000808a8a7810 */ /* 0x000fe20007ffe0ff */
[-C--:B------:R-:W-:Y:S02]  /*1290*/  FMUL.FTZ R159, R159, R136.reuse ;  /* 0x000000889f9f7220 */ /* 0x080fe40000410000 */
[----:B------:R-:W-:Y:S02]  /*12a0*/  FMUL.FTZ R118, R119, R136 ;  /* 0x0000008877767220 */ /* 0x000fe40000410000 */
[----:B------:R-:W-:Y:S02]  /*12b0*/  @P0 FADD.FTZ R132, R131, R132 ;  /* 0x0000008483840221 */ /* 0x000fe40000010000 */
[----:B------:R-:W-:Y:S01]  /*12c0*/  @P0 FADD.FTZ R130, R117, R130 ;  /* 0x0000008275820221 */ /* 0x000fe20000010000 */
[----:B------:R-:W-:Y:S01]  /*12d0*/  @P0 HADD2.F32 R117, -RZ, R19.H0_H0 ;  /* 0x20000013ff750230 */ /* 0x000fe20000004100 */
[----:B------:R-:W-:Y:S01]  /*12e0*/  FMUL.FTZ R131, R87, R116 ;  /* 0x0000007457837220 */ /* 0x000fe20000410000 */
[----:B------:R-:W-:Y:S01]  /*12f0*/  @P0 HADD2.F32 R116, -RZ, R17.H1_H1 ;  /* 0x30000011ff740230 */ /* 0x000fe20000004100 */
[----:B------:R-:W-:-:S02]  /*1300*/  FMUL.FTZ R134, R90, R159 ;  /* 0x0000009f5a867220 */ /* 0x000fc40000410000 */
[----:B------:R-:W-:Y:S01]  /*1310*/  FMUL.FTZ R135, R91, R118 ;  /* 0x000000765b877220 */ /* 0x000fe20000410000 */
[----:B------:R-:W-:Y:S01]  /*1320*/  F2FP.PACK_AB R118, R133, R132 ;  /* 0x000000848576723e */ /* 0x000fe200000000ff */
[----:B------:R-:W-:Y:S01]  /*1330*/  @P0 FADD.FTZ R131, R116, R131 ;  /* 0x0000008374830221 */ /* 0x000fe20000010000 */
[----:B------:R-:W-:Y:S01]  /*1340*/  F2FP.PACK_AB R116, R123, R122 ;  /* 0x0000007a7b74723e */ /* 0x000fe200000000ff */
[----:B------:R-:W-:Y:S02]  /*1350*/  @P0 FADD.FTZ R134, R117, R134 ;  /* 0x0000008675860221 */ /* 0x000fe40000010000 */
[----:B------:R-:W-:Y:S01]  /*1360*/  @P0 FADD.FTZ R135, R140, R135 ;  /* 0x000000878c870221 */ /* 0x000fe20000010000 */
[----:B------:R-:W-:-:S04]  /*1370*/  F2FP.PACK_AB R117, R131, R130 ;  /* 0x000000828375723e */ /* 0x000fc800000000ff */
[----:B------:R-:W-:-:S05]  /*1380*/  F2FP.PACK_AB R119, R135, R134 ;  /* 0x000000868777723e */ /* 0x000fca00000000ff */
[----:B------:R1:W-:Y:S02]  /*1390*/  STG.E.128 [R152.64], R116 ;  /* 0x0000007498007986 */ /* 0x0003e4000c101d04 */
.L_x_15039:
[----:B------:R-:W-:Y:S05]  /*13a0*/  BSYNC B0 ;  /* 0x0000000000007941 */ /* 0x000fea0003800000 */
.L_x_15038:
        /* <DEDUP_REMOVED lines=9> */
[----:B------:R-:W3:Y:S01]  /*1440*/  @P0 LDG.E.128 R16, [R140.64] ;  /* 0x000000048c100981 */ /* 0x000ee2000c1e1d00 */
[----:B------:R-:W-:-:S04]  /*1450*/  LEA R152, P5, R138, c[0x0][0x188], 0x4 ;  /* 0x000062008a987a11 */ /* 0x000fc800078a20ff */
[----:B------:R-:W-:Y:S01]  /*1460*/  LEA.HI.X R153, R138, c[0x0][0x18c], RZ, 0x4, P5 ;  /* 0x000063008a997a11 */ /* 0x000fe200028f24ff */
[--C-:B--2---:R-:W-:Y:S02]  /*1470*/  HADD2.F32 R139, -RZ, R116.reuse.H1_H1 ;  /* 0x30000074ff8b7230 */ /* 0x104fe40000004100 */
[----:B------:R-:W-:Y:S02]  /*1480*/  HADD2.F32 R137, -RZ, R116.H0_H0 ;  /* 0x20000074ff897230 */ /* 0x000fe40000004100 */
[--C-:B------:R-:W-:Y:S01]  /*1490*/  HADD2.F32 R143, -RZ, R117.reuse.H0_H0 ;  /* 0x20000075ff8f7230 */ /* 0x100fe20000004100 */
[-C--:B------:R-:W-:Y:S01]  /*14a0*/  FMUL.FTZ R116, R139, R136.reuse ;  /* 0x000000888b747220 */ /* 0x080fe20000410000 */
[--C-:B------:R-:W-:Y:S01]  /*14b0*/  HADD2.F32 R147, -RZ, R118.reuse.H0_H0 ;  /* 0x20000076ff937230 */ /* 0x100fe20000004100 */
[----:B------:R-:W-:Y:S01]  /*14c0*/  FMUL.FTZ R137, R137, R136 ;  /* 0x0000008889897220 */ /* 0x000fe20000410000 */
[----:B------:R-:W-:Y:S01]  /*14d0*/  HADD2.F32 R145, -RZ, R117.H1_H1 ;  /* 0x30000075ff917230 */ /* 0x000fe20000004100 */
[----:B-----5:R-:W-:Y:S01]  /*14e0*/  FMUL.FTZ R139, R109, R116 ;  /* 0x000000746d8b7220 */ /* 0x020fe20000410000 */
[----:B------:R-:W-:Y:S01]  /*14f0*/  HADD2.F32 R149, -RZ, R118.H1_H1 ;  /* 0x30000076ff957230 */ /* 0x000fe20000004100 */
[-C--:B------:R-:W-:Y:S01]  /*1500*/  FMUL.FTZ R143, R143, R136.reuse ;  /* 0x000000888f8f7220 */ /* 0x080fe20000410000 */
[--C-:B------:R-:W-:Y:S01]  /*1510*/  HADD2.F32 R151, -RZ, R119.reuse.H0_H0 ;  /* 0x20000077ff977230 */ /* 0x100fe20000004100 */
[-C--:B------:R-:W-:Y:S01]  /*1520*/  FMUL.FTZ R147, R147, R136.reuse ;  /* 0x0000008893937220 */ /* 0x080fe20000410000 */
[----:B------:R-:W-:Y:S01]  /*1530*/  HADD2.F32 R119, -RZ, R119.H1_H1 ;  /* 0x30000077ff777230 */ /* 0x000fe20000004100 */
[-C--:B------:R-:W-:Y:S01]  /*1540*/  FMUL.FTZ R118, R145, R136.reuse ;  /* 0x0000008891767220 */ /* 0x080fe20000410000 */
[--C-:B---3--:R-:W-:Y:S01]  /*1550*/  @P0 HADD2.F32 R142, -RZ, R16.reuse.H0_H0 ;  /* 0x20000010ff8e0230 */ /* 0x108fe20000004100 */
[----:B------:R-:W-:Y:S01]  /*1560*/  FMUL.FTZ R137, R108, R137 ;  /* 0x000000896c897220 */ /* 0x000fe20000410000 */
[----:B------:R-:W-:Y:S01]  /*1570*/  @P0 HADD2.F32 R116, -RZ, R16.H1_H1 ;  /* 0x30000010ff740230 */ /* 0x000fe20000004100 */
[-C--:B------:R-:W-:Y:S01]  /*1580*/  FMUL.FTZ R140, R149, R136.reuse ;  /* 0x00000088958c7220 */ /* 0x080fe20000410000 */
[--C-:B------:R-:W-:Y:S01]  /*1590*/  @P0 HADD2.F32 R144, -RZ, R18.reuse.H0_H0 ;  /* 0x20000012ff900230 */ /* 0x100fe20000004100 */
[-C--:B------:R-:W-:Y:S01]  /*15a0*/  FMUL.FTZ R151, R151, R136.reuse ;  /* 0x0000008897977220 */ /* 0x080fe20000410000 */
[----:B------:R-:W-:Y:S01]  /*15b0*/  @P0 HADD2.F32 R146, -RZ, R18.H1_H1 ;  /* 0x30000012ff920230 */ /* 0x000fe20000004100 */
[----:B------:R-:W-:-:S02]  /*15c0*/  FMUL.FTZ R136, R119, R136 ;  /* 0x0000008877887220 */ /* 0x000fc40000410000 */
[----:B------:R-:W-:Y:S02]  /*15d0*/  FMUL.FTZ R141, R110, R143 ;  /* 0x0000008f6e8d7220 */ /* 0x000fe40000410000 */
[----:B------:R-:W-:Y:S02]  /*15e0*/  FMUL.FTZ R145, R112, R147 ;  /* 0x0000009370917220 */ /* 0x000fe40000410000 */
[----:B------:R-:W-:Y:S01]  /*15f0*/  @P0 FADD.FTZ R137, R142, R137 ;  /* 0x000000898e890221 */ /* 0x000fe20000010000 */
[----:B------:R-:W-:Y:S01]  /*1600*/  @P0 HADD2.F32 R142, -RZ, R17.H0_H0 ;  /* 0x20000011ff8e0230 */ /* 0x000fe20000004100 */
[----:B------:R-:W-:Y:S01]  /*1610*/  FMUL.FTZ R147, R113, R140 ;  /* 0x0000008c71937220 */ /* 0x000fe20000410000 */
[----:B------:R-:W-:Y:S01]  /*1620*/  @P0 HADD2.F32 R140, -RZ, R19.H1_H1 ;  /* 0x30000013ff8c0230 */ /* 0x000fe20000004100 */
[----:B------:R-:W-:Y:S01]  /*1630*/  @P0 FADD.FTZ R139, R116, R139 ;  /* 0x0000008b748b0221 */ /* 0x000fe20000010000 */
[----:B------:R-:W-:Y:S01]  /*1640*/  @P0 HADD2.F32 R116, -RZ, R17.H1_H1 ;  /* 0x30000011ff740230 */ /* 0x000fe20000004100 */
[----:B------:R-:W-:Y:S01]  /*1650*/  FMUL.FTZ R143, R111, R118 ;  /* 0x000000766f8f7220 */ /* 0x000fe20000410000 */
[----:B------:R-:W-:Y:S01]  /*1660*/  @P0 HADD2.F32 R118, -RZ, R19.H0_H0 ;  /* 0x20000013ff760230 */ /* 0x000fe20000004100 */
[----:B------:R-:W-:-:S02]  /*1670*/  FMUL.FTZ R149, R114, R151 ;  /* 0x0000009772957220 */ /* 0x000fc40000410000 */
[----:B------:R-:W-:Y:S02]  /*1680*/  FMUL.FTZ R151, R115, R136 ;  /* 0x0000008873977220 */ /* 0x000fe40000410000 */
[----:B------:R-:W-:Y:S02]  /*1690*/  @P0 FADD.FTZ R141, R142, R141 ;  /* 0x0000008d8e8d0221 */ /* 0x000fe40000010000 */
[----:B------:R-:W-:Y:S02]  /*16a0*/  @P0 FADD.FTZ R145, R144, R145 ;  /* 0x0000009190910221 */ /* 0x000fe40000010000 */
[----:B------:R-:W-:Y:S02]  /*16b0*/  @P0 FADD.FTZ R147, R146, R147 ;  /* 0x0000009392930221 */ /* 0x000fe40000010000 */
[----:B------:R-:W-:Y:S01]  /*16c0*/  @P0 FADD.FTZ R143, R116, R143 ;  /* 0x0000008f748f0221 */ /* 0x000fe20000010000 */
[----:B------:R-:W-:Y:S01]  /*16d0*/  F2FP.PACK_AB R116, R139, R137 ;  /* 0x000000898b74723e */ /* 0x000fe200000000ff */
[----:B------:R-:W-:Y:S01]  /*16e0*/  @P0 FADD.FTZ R149, R118, R149 ;  /* 0x0000009576950221 */ /* 0x000fe20000010000 */
[----:B------:R-:W-:Y:S01]  /*16f0*/  F2FP.PACK_AB R118, R147, R145 ;  /* 0x000000919376723e */ /* 0x000fe200000000ff */
[----:B------:R-:W-:Y:S01]  /*1700*/  @P0 FADD.FTZ R151, R140, R151 ;  /* 0x000000978c970221 */ /* 0x000fe20000010000 */
[----:B------:R-:W-:-:S04]  /*1710*/  F2FP.PACK_AB R117, R143, R141 ;  /* 0x0000008d8f75723e */ /* 0x000fc800000000ff */
[----:B------:R-:W-:-:S05]  /*1720*/  F2FP.PACK_AB R119, R151, R149 ;  /* 0x000000959777723e */ /* 0x000fca00000000ff */
[----:B------:R1:W-:Y:S02]  /*1730*/  STG.E.128 [R152.64], R116 ;  /* 0x0000007498007986 */ /* 0x0003e4000c101d04 */
.L_x_15041:
[----:B------:R-:W-:Y:S05]  /*1740*/  BSYNC B0 ;  /* 0x0000000000007941 */ /* 0x000fea0003800000 */
.L_x_15040:
        /* <DEDUP_REMOVED lines=42> */
.L_x_15054:
        /* <DEDUP_REMOVED lines=85> */
.L_x_15055:
        /* <DEDUP_REMOVED lines=21> */
[----:B------:R-:W-:Y:S10]  /*2090*/  I2F R146, R155 ;  /* 0x0000009b00927306 */ /* 0x000ff40000201400 */
[----:B------:R-:W-:Y:S01]  /*20a0*/  @!P0 MOV R119, 0x4 ;  /* 0x0000000400778802 */ /* 0x000fe20000000f00 */
[----:B------:R-:W-:Y:S01]  /*20b0*/  SHFL.DOWN PT, R161, R140, 0x1, 0x1f ;  /* 0x08201f008ca17f89 */ /* 0x000fe200000e0000 */
        /* <DEDUP_REMOVED lines=30> */
[----:B------:R1:W2:Y:S01]  /*22a0*/  SHFL.IDX PT, R153, R136, RZ, 0x1f ;  /* 0x00001fff88997589 */ /* 0x0002a200000e0000 */
[C---:B0-----:R-:W-:Y:S01]  /*22b0*/  FMUL.FTZ R117, R157.reuse, R157 ;  /* 0x0000009d9d757220 */ /* 0x041fe20000410000 */
[----:B-1----:R-:W-:-:S04]  /*22c0*/  FSEL R136, R157, RZ, !P5 ;  /* 0x000000ff9d887208 */ /* 0x002fc80006800000 */
[----:B------:R-:W-:Y:S01]  /*22d0*/  FSEL R118, R117, RZ, P5 ;  /* 0x000000ff75767208 */ /* 0x000fe20002800000 */
[----:B--2---:R-:W-:-:S04]  /*22e0*/  FFMA.FTZ R117, R153, R138, c[0x0][0x228] ;  /* 0x00008a0099757623 */ /* 0x004fc8000001008a */
        /* <DEDUP_REMOVED lines=18> */
[----:B------:R-:W-:Y:S01]  /*2410*/  F2FP.PACK_AB R116, R117, R116 ;  /* 0x000000747574723e */ /* 0x000fe200000000ff */
        /* <DEDUP_REMOVED lines=14> */
[----:B------:R-:W-:-:S02]  /*2500*/  FFMA.FTZ R117, R30, R117, R22 ;  /* 0x000000751e757223 */ /* 0x000fc40000010016 */
[----:B------:R-:W-:Y:S01]  /*2510*/  FFMA.FTZ R138, R31, R138, R23 ;  /* 0x0000008a1f8a7223 */ /* 0x000fe20000010017 */
[----:B------:R-:W-:Y:S01]  /*2520*/  F2FP.PACK_AB R119, R146, R153 ;  /* 0x000000999277723e */ /* 0x000fe200000000ff */
[C---:B------:R-:W-:Y:S01]  /*2530*/  IMAD.WIDE.U32 R152, R7.reuse, R152, c[0x0][0x208] ;  /* 0x0000820007987625 */ /* 0x040fe200078e0098 */
[----:B------:R-:W-:Y:S02]  /*2540*/  IADD3 R7, R7, 0x80, RZ ;  /* 0x0000008007077810 */ /* 0x000fe40007ffe0ff */
[----:B------:R-:W-:-:S05]  /*2550*/  F2FP.PACK_AB R117, R138, R117 ;  /* 0x000000758a75723e */ /* 0x000fca00000000ff */
[----:B------:R0:W-:Y:S02]  /*2560*/  STG.E.128 [R152.64], R116 ;  /* 0x0000007498007986 */ /* 0x0001e4000c101d04 */
.L_x_15045:
[----:B------:R-:W-:Y:S05]  /*2570*/  BSYNC B0 ;  /* 0x0000000000007941 */ /* 0x000fea0003800000 */
.L_x_15044:
        /* <DEDUP_REMOVED lines=12> */
[----:B------:R-:W-:Y:S01]  /*2640*/  F2FP.PACK_AB R116, R117, R116 ;  /* 0x000000747574723e */ /* 0x000fe200000000ff */
        /* <DEDUP_REMOVED lines=21> */
.L_x_15047:
[----:B------:R-:W-:Y:S05]  /*27a0*/  BSYNC B0 ;  /* 0x0000000000007941 */ /* 0x000fea0003800000 */
.L_x_15046:
        /* <DEDUP_REMOVED lines=34> */
.L_x_15049:
[----:B------:R-:W-:Y:S05]  /*29d0*/  BSYNC B0 ;  /* 0x0000000000007941 */ /* 0x000fea0003800000 */
.L_x_15048:
[----:B------:R-:W-:Y:S01]  /*29e0*/  BSSY B0, `(.L_x_15050) ;  /* 0x0000021000007945 */ /* 0x000fe20003800000 */
[----:B------:R-:W-:Y:S05]  /*29f0*/  @!P4 BRA `(.L_x_15051) ;  /* 0x000001f00000c947 */ /* 0x000fea0003800000 */
[--C-:B01----:R-:W-:Y:S01]  /*2a00*/  FADD.FTZ R116, R137, -R136.reuse ;  /* 0x8000008889747221 */ /* 0x103fe20000010000 */
        /* <DEDUP_REMOVED lines=26> */
[----:B------:R-:W-:Y:S01]  /*2bb0*/  IMAD.WIDE.U32 R152, R7, R152, c[0x0][0x208] ;  /* 0x0000820007987625 */ /* 0x000fe200078e0098 */
[----:B------:R-:W-:-:S02]  /*2bc0*/  F2FP.PACK_AB R118, R155, R136 ;  /* 0x000000889b76723e */ /* 0x000fc400000000ff */
[----:B------:R-:W-:-:S05]  /*2bd0*/  F2FP.PACK_AB R117, R140, R117 ;  /* 0x000000758c75723e */ /* 0x000fca00000000ff */
[----:B------:R0:W-:Y:S02]  /*2be0*/  STG.E.128 [R152.64], R116 ;  /* 0x0000007498007986 */ /* 0x0001e4000c101d04 */
.L_x_15051:
[----:B------:R-:W-:Y:S05]  /*2bf0*/  BSYNC B0 ;  /* 0x0000000000007941 */ /* 0x000fea0003800000 */
.L_x_15050:
[----:B------:R-:W-:Y:S02]  /*2c00*/  IADD3 R4, R4, c[0x0][0x160], RZ ;  /* 0x0000580004047a10 */ /* 0x000fe40007ffe0ff */
[----:B------:R-:W-:Y:S02]  /*2c10*/  LOP3.LUT P5, RZ, R5, 0xff, RZ, 0xc0, !PT ;  /* 0x000000ff05ff7812 */ /* 0x000fe400078ac0ff */
[----:B------:R-:W-:Y:S02]  /*2c20*/  ISETP.GE.AND P0, PT, R4, c[0x0][0x164], PT ;  /* 0x0000590004007a0c */ /* 0x000fe40003f06270 */
[----:B------:R-:W-:-:S11]  /*2c30*/  SEL R5, RZ, 0x1, P5 ;  /* 0x00000001ff057807 */ /* 0x000fd60002800000 */
[----:B01---5:R-:W-:Y:S01]  /*2c40*/  @P0 CALL.REL.NOINC `(.L_x_15052) ;  /* 0x0000001000000944 */ /* 0x023fe20003c00000 */
[----:B------:R-:W-:Y:S05]  /*2c50*/  BRA `(.L_x_15053) ;  /* 0xffffdb7000007947 */ /* 0x000fea000383ffff */
.L_x_15052:
[----:B------:R-:W-:Y:S05]  /*2c60*/  EXIT ;  /* 0x000000000000794d */ /* 0x000fea0003800000 */
.L_x_15042:
[----:B------:R-:W-:Y:S01]  /*2c70*/  HFMA2.MMA R140, -RZ, RZ, 0, 5.9604644775390625e-08 ;  /* 0x00000001ff8c7435 */ /* 0x000fe200000001ff */
[----:B------:R-:W-:Y:S02]  /*2c80*/  MOV R117, R116 ;  /* 0x0000007400757202 */ /* 0x000fe40000000f00 */
[----:B------:R-:W-:Y:S02]  /*2c90*/  MOV R138, 0x1f ;  /* 0x0000001f008a7802 */ /* 0x000fe40000000f00 */
[----:B------:R-:W-:Y:S02]  /*2ca0*/  MOV R155, 0xffffffff ;  /* 0xffffffff009b7802 */ /* 0x000fe40000000f00 */
[----:B------:R-:W-:Y:S02]  /*2cb0*/  MOV R118, 0x2cd0 ;  /* 0x00002cd000767802 */ /* 0x000fe40000000f00 */
[----:B0----5:R-:W-:Y:S05]  /*2cc0*/  CALL.REL.NOINC `($__internal_84_$__cuda_sm70_shflsync_bfly_p) ;  /* 0x000007b000007944 */ /* 0x021fea0003c00000 */
[----:B01----:R-:W-:Y:S01]  /*2cd0*/  MOV R117, R140 ;  /* 0x0000008c00757202 */ /* 0x003fe20000000f00 */
[----:B------:R-:W-:Y:S05]  /*2ce0*/  BRA `(.L_x_15054) ;  /* 0xffffed0000007947 */ /* 0x000fea000383ffff */
.L_x_15043:
[----:B------:R-:W-:Y:S01]  /*2cf0*/  HFMA2.MMA R140, -RZ, RZ, 0, 1.1920928955078125e-07 ;  /* 0x00000002ff8c7435 */ /* 0x000fe200000001ff */
[----:B------:R-:W-:Y:S02]  /*2d00*/  MOV R138, 0x1f ;  /* 0x0000001f008a7802 */ /* 0x000fe40000000f00 */
[----:B------:R-:W-:-:S02]  /*2d10*/  MOV R155, 0xffffffff ;  /* 0xffffffff009b7802 */ /* 0x000fc40000000f00 */
[----:B------:R-:W-:Y:S02]  /*2d20*/  MOV R118, 0x2d40 ;  /* 0x00002d4000767802 */ /* 0x000fe40000000f00 */
[----:B01---5:R-:W-:Y:S05]  /*2d30*/  CALL.REL.NOINC `($__internal_84_$__cuda_sm70_shflsync_bfly_p) ;  /* 0x0000074000007944 */ /* 0x023fea0003c00000 */
[----:B01----:R-:W-:Y:S01]  /*2d40*/  FADD.FTZ R117, R117, R140 ;  /* 0x0000008c75757221 */ /* 0x003fe20000010000 */
[----:B------:R-:W-:Y:S01]  /*2d50*/  HFMA2.MMA R140, -RZ, RZ, 0, 2.384185791015625e-07 ;  /* 0x00000004ff8c7435 */ /* 0x000fe200000001ff */
[----:B------:R-:W-:Y:S02]  /*2d60*/  MOV R138, 0x1f ;  /* 0x0000001f008a7802 */ /* 0x000fe40000000f00 */
[----:B------:R-:W-:Y:S02]  /*2d70*/  MOV R155, 0xffffffff ;  /* 0xffffffff009b7802 */ /* 0x000fe40000000f00 */
[----:B------:R-:W-:Y:S02]  /*2d80*/  MOV R118, 0x2da0 ;  /* 0x00002da000767802 */ /* 0x000fe40000000f00 */
[----:B------:R-:W-:Y:S05]  /*2d90*/  CALL.REL.NOINC `($__internal_84_$__cuda_sm70_shflsync_bfly_p) ;  /* 0x000006e000007944 */ /* 0x000fea0003c00000 */
[----:B01----:R-:W-:Y:S01]  /*2da0*/  FADD.FTZ R117, R117, R140 ;  /* 0x0000008c75757221 */ /* 0x003fe20000010000 */
[----:B------:R-:W-:Y:S01]  /*2db0*/  HFMA2.MMA R140, -RZ, RZ, 0, 4.76837158203125e-07 ;  /* 0x00000008ff8c7435 */ /* 0x000fe200000001ff */
[----:B------:R-:W-:Y:S02]  /*2dc0*/  MOV R138, 0x1f ;  /* 0x0000001f008a7802 */ /* 0x000fe40000000f00 */
[----:B------:R-:W-:-:S02]  /*2dd0*/  MOV R155, 0xffffffff ;  /* 0xffffffff009b7802 */ /* 0x000fc40000000f00 */
[----:B------:R-:W-:Y:S02]  /*2de0*/  MOV R118, 0x2e00 ;  /* 0x00002e0000767802 */ /* 0x000fe40000000f00 */
[----:B------:R-:W-:Y:S05]  /*2df0*/  CALL.REL.NOINC `($__internal_84_$__cuda_sm70_shflsync_bfly_p) ;  /* 0x0000068000007944 */ /* 0x000fea0003c00000 */
[----:B01----:R-:W-:Y:S01]  /*2e00*/  FADD.FTZ R117, R117, R140 ;  /* 0x0000008c75757221 */ /* 0x003fe20000010000 */
[----:B------:R-:W-:Y:S01]  /*2e10*/  HFMA2.MMA R140, -RZ, RZ, 0, 9.5367431640625e-07 ;  /* 0x00000010ff8c7435 */ /* 0x000fe200000001ff */
[----:B------:R-:W-:Y:S02]  /*2e20*/  MOV R138, 0x1f ;  /* 0x0000001f008a7802 */ /* 0x000fe40000000f00 */
[----:B------:R-:W-:Y:S02]  /*2e30*/  MOV R155, 0xffffffff ;  /* 0xffffffff009b7802 */ /* 0x000fe40000000f00 */
[----:B------:R-:W-:Y:S02]  /*2e40*/  MOV R118, 0x2e60 ;  /* 0x00002e6000767802 */ /* 0x000fe40000000f00 */
[----:B------:R-:W-:Y:S05]  /*2e50*/  CALL.REL.NOINC `($__internal_84_$__cuda_sm70_shflsync_bfly_p) ;  /* 0x0000062000007944 */ /* 0x000fea0003c00000 */
        /* <DEDUP_REMOVED lines=71> */
[----:B------:R-:W-:Y:S05]  /*32d0*/  CALL.REL.NOINC `($__internal_84_$__cuda_sm70_shflsync_bfly_p) ;  /* 0x000001a000007944 */ /* 0x000fea0003c00000 */
[----:B01----:R-:W-:Y:S01]  /*32e0*/  FADD.FTZ R117, R117, R140 ;  /* 0x0000008c75757221 */ /* 0x003fe20000010000 */
[----:B------:R-:W-:Y:S01]  /*32f0*/  HFMA2.MMA R140, -RZ, RZ, 0, 1.1920928955078125e-07 ;  /* 0x00000002ff8c7435 */ /* 0x000fe200000001ff */
[----:B------:R-:W-:Y:S02]  /*3300*/  MOV R138, 0x1f ;  /* 0x0000001f008a7802 */ /* 0x000fe40000000f00 */
[----:B------:R-:W-:Y:S02]  /*3310*/  MOV R155, 0xffffffff ;  /* 0xffffffff009b7802 */ /* 0x000fe40000000f00 */
[----:B------:R-:W-:Y:S02]  /*3320*/  MOV R118, 0x3340 ;  /* 0x0000334000767802 */ /* 0x000fe40000000f00 */
[----:B------:R-:W-:Y:S05]  /*3330*/  CALL.REL.NOINC `($__internal_84_$__cuda_sm70_shflsync_bfly_p) ;  /* 0x0000014000007944 */ /* 0x000fea0003c00000 */
[----:B01----:R-:W-:Y:S01]  /*3340*/  FADD.FTZ R117, R117, R140 ;  /* 0x0000008c75757221 */ /* 0x003fe20000010000 */
[----:B------:R-:W-:Y:S01]  /*3350*/  HFMA2.MMA R140, -RZ, RZ, 0, 2.384185791015625e-07 ;  /* 0x00000004ff8c7435 */ /* 0x000fe200000001ff */
[----:B------:R-:W-:Y:S02]  /*3360*/  MOV R138, 0x1f ;  /* 0x0000001f008a7802 */ /* 0x000fe40000000f00 */
[----:B------:R-:W-:-:S02]  /*3370*/  MOV R155, 0xffffffff ;  /* 0xffffffff009b7802 */ /* 0x000fc40000000f00 */
[----:B------:R-:W-:Y:S02]  /*3380*/  MOV R118, 0x33a0 ;  /* 0x000033a000767802 */ /* 0x000fe40000000f00 */
[----:B------:R-:W-:Y:S05]  /*3390*/  CALL.REL.NOINC `($__internal_84_$__cuda_sm70_shflsync_bfly_p) ;  /* 0x000000e000007944 */ /* 0x000fea0003c00000 */
[----:B01----:R-:W-:Y:S01]  /*33a0*/  FADD.FTZ R117, R117, R140 ;  /* 0x0000008c75757221 */ /* 0x003fe20000010000 */
[----:B------:R-:W-:Y:S01]  /*33b0*/  HFMA2.MMA R140, -RZ, RZ, 0, 4.76837158203125e-07 ;  /* 0x00000008ff8c7435 */ /* 0x000fe200000001ff */
[----:B------:R-:W-:Y:S02]  /*33c0*/  MOV R138, 0x1f ;  /* 0x0000001f008a7802 */ /* 0x000fe40000000f00 */
[----:B------:R-:W-:Y:S02]  /*33d0*/  MOV R155, 0xffffffff ;  /* 0xffffffff009b7802 */ /* 0x000fe40000000f00 */
[----:B------:R-:W-:Y:S02]  /*33e0*/  MOV R118, 0x3400 ;  /* 0x0000340000767802 */ /* 0x000fe40000000f00 */
[----:B------:R-:W-:Y:S05]  /*33f0*/  CALL.REL.NOINC `($__internal_84_$__cuda_sm70_shflsync_bfly_p) ;  /* 0x0000008000007944 */ /* 0x000fea0003c00000 */
[----:B-1----:R-:W-:Y:S01]  /*3400*/  FADD.FTZ R153, R117, R140 ;  /* 0x0000008c75997221 */ /* 0x002fe20000010000 */
[----:B------:R-:W-:Y:S01]  /*3410*/  HFMA2.MMA R140, -RZ, RZ, 0, 9.5367431640625e-07 ;  /* 0x00000010ff8c7435 */ /* 0x000fe200000001ff */
[----:B0-----:R-:W-:Y:S02]  /*3420*/  MOV R138, 0x1f ;  /* 0x0000001f008a7802 */ /* 0x001fe40000000f00 */
[----:B------:R-:W-:-:S02]  /*3430*/  MOV R155, 0xffffffff ;  /* 0xffffffff009b7802 */ /* 0x000fc40000000f00 */
[----:B------:R-:W-:Y:S02]  /*3440*/  MOV R117, R153 ;  /* 0x0000009900757202 */ /* 0x000fe40000000f00 */
[----:B------:R-:W-:Y:S02]  /*3450*/  MOV R118, 0x3470 ;  /* 0x0000347000767802 */ /* 0x000fe40000000f00 */
[----:B------:R-:W-:Y:S05]  /*3460*/  CALL.REL.NOINC `($__internal_84_$__cuda_sm70_shflsync_bfly_p) ;  /* 0x0000001000007944 */ /* 0x000fea0003c00000 */
[----:B01----:R-:W-:Y:S05]  /*3470*/  BRA `(.L_x_15055) ;  /* 0xffffeac000007947 */ /* 0x003fea000383ffff */
        .weak           $__internal_84_$__cuda_sm70_shflsync_bfly_p
        .type           $__internal_84_$__cuda_sm70_shflsync_bfly_p,@function
        .size           $__internal_84_$__cuda_sm70_shflsync_bfly_p,(.L_x_29148 - $__internal_84_$__cuda_sm70_shflsync_bfly_p)
$__internal_84_$__cuda_sm70_shflsync_bfly_p:
[----:B------:R-:W-:Y:S01]  /*3480*/  HFMA2.MMA R119, -RZ, RZ, 0, 0 ;  /* 0x00000000ff777435 */ /* 0x000fe200000001ff */
[----:B------:R-:W-:Y:S04]  /*3490*/  WARPSYNC R155 ;  /* 0x0000009b00007348 */ /* 0x000fe80003800000 */
[----:B------:R0:W1:Y:S01]  /*34a0*/  SHFL.BFLY PT, R140, R117, R140, R138 ;  /* 0x0c00008c758c7389 */ /* 0x00006200000e008a */
[----:B------:R-:W-:Y:S05]  /*34b0*/  RET.REL.NODEC R118 `(_ZN10layer_norm13ln_fwd_kernelINS_13Kernel_traitsIf6__halfS2_S2_fjLj4096ELj1ELj1ELj4ELj16ENS_18Kernel_traits_baseILj4096EfS2_S2_S2_fjLj128EEEEELb0ELb1ELb0ELb0EEEvNS_9FwdParamsE) ;  /* 0xffffcb4076007950 */ /* 0x000fea0003c3ffff */
.L_x_15056:
        /* <DEDUP_REMOVED lines=12> */
.L_x_29148:


//--------------------- .text._ZN10layer_norm13ln_fwd_kernelINS_13Kernel_traitsIf6__halfS2_S2_fjLj4096ELj1ELj1ELj4ELj16ENS_18Kernel_traits_baseILj4096EfS2_S2_S2_fjLj128EEEEELb0ELb1ELb0ELb1EEEvNS_9FwdParamsE --------------------------
	.section	.text._ZN10layer_norm13ln_fwd_kernelINS_13Kernel_traitsIf6__halfS2_S2_fjLj4096ELj1ELj1ELj4ELj16ENS_18Kernel_traits_baseILj4096EfS2_S2_S2_fjLj128EEEEELb0ELb1ELb0ELb1EEEvNS_9FwdParamsE,"ax",@progbits
	.sectioninfo	@"SHI_REGISTERS=168"
	.align	128
        .global         _ZN10layer_norm13ln_fwd_kernelINS_13Kernel_traitsIf6__halfS2_S2_fjLj4096ELj1ELj1ELj4ELj16ENS_18Kernel_traits_baseILj4096EfS2_S2_S2_fjLj128EEEEELb0ELb1ELb0ELb1EEEvNS_9FwdParamsE
        .type           _ZN10layer_norm13ln_fwd_kernelINS_13Kernel_traitsIf6__halfS2_S2_fjLj4096ELj1ELj1ELj4ELj16ENS_18Kernel_traits_baseILj4096EfS2_S2_S2_fjLj128EEEEELb0ELb1ELb0ELb1EEEvNS_9FwdParamsE,@function
        .size           _ZN10layer_norm13ln_fwd_kernelINS_13Kernel_traitsIf6__halfS2_S2_fjLj4096ELj1ELj1ELj4ELj16ENS_18Kernel_traits_baseILj4096EfS2_S2_S2_fjLj128EEEEELb0ELb1ELb0ELb1EEEvNS_9FwdParamsE,(.L_x_29149 - _ZN10layer_norm13ln_fwd_kernelINS_13Kernel_traitsIf6__halfS2_S2_fjLj4096ELj1ELj1ELj4ELj16ENS_18Kernel_traits_baseILj4096EfS2_S2_S2_fjLj128EEEEELb0ELb1ELb0ELb1EEEvNS_9FwdParamsE)
        .other          _ZN10layer_norm13ln_fwd_kernelINS_13Kernel_traitsIf6__halfS2_S2_fjLj4096ELj1ELj1ELj4ELj16ENS_18Kernel_traits_baseILj4096EfS2_S2_S2_fjLj128EEEEELb0ELb1ELb0ELb1EEEvNS_9FwdParamsE,@"STO_CUDA_ENTRY STV_DEFAULT"
_ZN10layer_norm13ln_fwd_kernelINS_13Kernel_traitsIf6__halfS2_S2_fjLj4096ELj1ELj1ELj4ELj16ENS_18Kernel_traits_baseILj4096EfS2_S2_S2_fjLj128EEEEELb0ELb1ELb0ELb1EEEvNS_9FwdParamsE:
.text._ZN10layer_norm13ln_fwd_kernelINS_13Kernel_traitsIf6__halfS2_S2_fjLj4096ELj1ELj1ELj4ELj16ENS_18Kernel_traits_baseILj4096EfS2_S2_S2_fjLj128EEEEELb0ELb1ELb0ELb1EEEvNS_9FwdParamsE:
        /* <DEDUP_REMOVED lines=67> */
.L_x_15060:
        /* <DEDUP_REMOVED lines=18> */
[----:B------:R-:W-:Y:S01]  /*0550*/  IADD3 R137, R157, 0x80, RZ ;  /* 0x000000809d897810 */ /* 0x000fe20007ffe0ff */
[----:B--2---:R-:W-:Y:S02]  /*0560*/  HADD2.F32 R120, -RZ, R12.H1_H1 ;  /* 0x3000000cff787230 */ /* 0x004fe40000004100 */
[----:B---3--:R-:W-:-:S02]  /*0570*/  @P1 HADD2.F32 R139, -RZ, R10.H0_H0 ;  /* 0x2000000aff8b1230 */ /* 0x008fc40000004100 */
[----:B------:R-:W-:-:S03]  /*0580*/  HADD2.F32 R118, -RZ, R12.H0_H0 ;  /* 0x2000000cff767230 */ /* 0x000fc60000004100 */
[-C--:B------:R-:W-:Y:S01]  /*0590*/  FMUL.FTZ R120, R120, R139.reuse ;  /* 0x0000008b78787220 */ /* 0x080fe20000410000 */
[----:B----4-:R-:W-:Y:S02]  /*05a0*/  @P0 HADD2.F32 R11, -RZ, R16.H1_H1 ;  /* 0x30000010ff0b0230 */ /* 0x010fe40000004100 */
[----:B------:R-:W-:Y:S01]  /*05b0*/  HADD2.F32 R122, -RZ, R13.H0_H0 ;  /* 0x2000000dff7a7230 */ /* 0x000fe20000004100 */
[----:B-----5:R-:W-:Y:S01]  /*05c0*/  FMUL.FTZ R10, R85, R120 ;  /* 0x00000078550a7220 */ /* 0x020fe20000410000 */
[--C-:B------:R-:W-:Y:S02]  /*05d0*/  HADD2.F32 R126, -RZ, R14.reuse.H0_H0 ;  /* 0x2000000eff7e7230 */ /* 0x100fe40000004100 */
[----:B------:R-:W-:Y:S01]  /*05e0*/  HADD2.F32 R128, -RZ, R14.H1_H1 ;  /* 0x3000000eff807230 */ /* 0x000fe20000004100 */
[-C--:B------:R-:W-:Y:S01]  /*05f0*/  FMUL.FTZ R9, R118, R139.reuse ;  /* 0x0000008b76097220 */ /* 0x080fe20000410000 */
[--C-:B------:R-:W-:Y:S02]  /*0600*/  HADD2.F32 R14, -RZ, R15.reuse.H0_H0 ;  /* 0x2000000fff0e7230 */ /* 0x100fe40000004100 */
[----:B------:R-:W-:Y:S01]  /*0610*/  HADD2.F32 R116, -RZ, R15.H1_H1 ;  /* 0x3000000fff747230 */ /* 0x000fe20000004100 */
[----:B------:R-:W-:Y:S01]  /*0620*/  @P0 FADD.FTZ R10, R10, R11 ;  /* 0x0000000b0a0a0221 */ /* 0x000fe20000010000 */
[----:B------:R-:W-:Y:S01]  /*0630*/  @P0 HADD2.F32 R12, -RZ, R16.H0_H0 ;  /* 0x20000010ff0c0230 */ /* 0x000fe20000004100 */
[----:B------:R-:W-:Y:S01]  /*0640*/  FMUL.FTZ R11, R122, R139 ;  /* 0x0000008b7a0b7220 */ /* 0x000fe20000410000 */
[----:B------:R-:W-:Y:S01]  /*0650*/  HADD2.F32 R124, -RZ, R13.H1_H1 ;  /* 0x3000000dff7c7230 */ /* 0x000fe20000004100 */
[----:B------:R-:W-:-:S02]  /*0660*/  FMUL.FTZ R9, R84, R9 ;  /* 0x0000000954097220 */ /* 0x000fc40000410000 */
[-C--:B------:R-:W-:Y:S02]  /*0670*/  FMUL.FTZ R117, R14, R139.reuse ;  /* 0x0000008b0e757220 */ /* 0x080fe40000410000 */
[-C--:B------:R-:W-:Y:S02]  /*0680*/  FMUL.FTZ R13, R126, R139.reuse ;  /* 0x0000008b7e0d7220 */ /* 0x080fe40000410000 */
[----:B------:R-:W-:Y:S01]  /*0690*/  FMUL.FTZ R14, R116, R139 ;  /* 0x0000008b740e7220 */ /* 0x000fe20000410000 */
[----:B------:R-:W-:Y:S01]  /*06a0*/  @P0 HADD2.F32 R116, -RZ, R17.H0_H0 ;  /* 0x20000011ff740230 */ /* 0x000fe20000004100 */
[----:B------:R-:W-:Y:S01]  /*06b0*/  FMUL.FTZ R11, R86, R11 ;  /* 0x0000000b560b7220 */ /* 0x000fe20000410000 */
[----:B------:R-:W-:Y:S01]  /*06c0*/  @P0 HADD2.F32 R15, -RZ, R18.H0_H0 ;  /* 0x20000012ff0f0230 */ /* 0x000fe20000004100 */
[----:B------:R-:W-:Y:S02]  /*06d0*/  @P0 FADD.FTZ R9, R9, R12 ;  /* 0x0000000c09090221 */ /* 0x000fe40000010000 */
[----:B------:R-:W-:-:S02]  /*06e0*/  FMUL.FTZ R12, R88, R13 ;  /* 0x0000000d580c7220 */ /* 0x000fc40000410000 */
[-C--:B------:R-:W-:Y:S02]  /*06f0*/  FMUL.FTZ R128, R128, R139.reuse ;  /* 0x0000008b80807220 */ /* 0x080fe40000410000 */
[----:B------:R-:W-:Y:S01]  /*0700*/  FMUL.FTZ R124, R124, R139 ;  /* 0x0000008b7c7c7220 */ /* 0x000fe20000410000 */
[--C-:B------:R-:W-:Y:S01]  /*0710*/  @P0 HADD2.F32 R118, -RZ, R19.reuse.H0_H0 ;  /* 0x20000013ff760230 */ /* 0x100fe20000004100 */
[----:B------:R-:W-:Y:S01]  /*0720*/  FMUL.FTZ R13, R90, R117 ;  /* 0x000000755a0d7220 */ /* 0x000fe20000410000 */
[----:B------:R-:W-:Y:S01]  /*0730*/  @P0 HADD2.F32 R119, -RZ, R19.H1_H1 ;  /* 0x30000013ff770230 */ /* 0x000fe20000004100 */
[----:B------:R-:W-:Y:S01]  /*0740*/  @P0 FADD.FTZ R11, R11, R116 ;  /* 0x000000740b0b0221 */ /* 0x000fe20000010000 */
[----:B------:R-:W-:Y:S01]  /*0750*/  @P0 HADD2.F32 R117, -RZ, R17.H1_H1 ;  /* 0x30000011ff750230 */ /* 0x000fe20000004100 */
[----:B------:R-:W-:Y:S01]  /*0760*/  FMUL.FTZ R14, R91, R14 ;  /* 0x0000000e5b0e7220 */ /* 0x000fe20000410000 */
[----:B------:R-:W-:Y:S01]  /*0770*/  @P0 HADD2.F32 R116, -RZ, R18.H1_H1 ;  /* 0x30000012ff740230 */ /* 0x000fe20000004100 */
[----:B------:R-:W-:Y:S01]  /*0780*/  @P0 FADD.FTZ R12, R12, R15 ;  /* 0x0000000f0c0c0221 */ /* 0x000fe20000010000 */
        /* <DEDUP_REMOVED lines=9> */
[----:B------:R-:W-:Y:S01]  /*0820*/  IADD3.X R129, R126, c[0x0][0x18c], RZ, P1, !PT ;  /* 0x000063007e817a10 */ /* 0x000fe20000ffe4ff */
[----:B------:R-:W-:Y:S01]  /*0830*/  IMAD.WIDE.U32 R120, R137, R142, c[0x0][0x170] ;  /* 0x00005c0089787625 */ /* 0x000fe200078e008e */
[----:B------:R-:W-:-:S02]  /*0840*/  F2FP.PACK_AB R119, R14, R13 ;  /* 0x0000000d0e77723e */ /* 0x000fc400000000ff */
[----:B------:R-:W-:Y:S02]  /*0850*/  F2FP.PACK_AB R118, R125, R12 ;  /* 0x0000000c7d76723e */ /* 0x000fe400000000ff */
[----:B------:R-:W-:Y:S02]  /*0860*/  F2FP.PACK_AB R117, R124, R11 ;  /* 0x0000000b7c75723e */ /* 0x000fe400000000ff */
[----:B------:R-:W-:Y:S02]  /*0870*/  F2FP.PACK_AB R116, R10, R9 ;  /* 0x000000090a74723e */ /* 0x000fe400000000ff */
[----:B------:R-:W-:-:S03]  /*0880*/  @P0 LEA R130, P1, R137, c[0x0][0x180], 0x4 ;  /* 0x0000600089820a11 */ /* 0x000fc600078220ff */
[----:B------:R0:W-:Y:S01]  /*0890*/  STG.E.128 [R128.64], R116 ;  /* 0x0000007480007986 */ /* 0x0001e2000c101d04 */
[----:B------:R-:W-:-:S03]  /*08a0*/  @P0 LEA.HI.X R131, R137, c[0x0][0x184], RZ, 0x4, P1 ;  /* 0x0000610089830a11 */ /* 0x000fc600008f24ff */
[----:B------:R-:W2:Y:S04]  /*08b0*/  LDG.E.128 R120, [R120.64] ;  /* 0x0000000478787981 */ /* 0x000ea8000c1e1d00 */
[----:B------:R-:W3:Y:S01]  /*08c0*/  @P0 LDG.E.128 R16, [R130.64] ;  /* 0x0000000482100981 */ /* 0x000ee2000c1e1d00 */
[----:B0-----:R-:W-:-:S04]  /*08d0*/  SHF.L.U32 R129, R137, 0x4, RZ ;  /* 0x0000000489817819 */ /* 0x001fc800000006ff */
[----:B------:R-:W-:Y:S01]  /*08e0*/  IADD3 R144, P1, R129, c[0x0][0x188], RZ ;  /* 0x0000620081907a10 */ /* 0x000fe20007f3e0ff */
[--C-:B--2---:R-:W-:Y:S02]  /*08f0*/  HADD2.F32 R132, -RZ, R120.reuse.H0_H0 ;  /* 0x20000078ff847230 */ /* 0x104fe40000004100 */
[----:B------:R-:W-:-:S03]  /*0900*/  HADD2.F32 R134, -RZ, R120.H1_H1 ;  /* 0x30000078ff867230 */ /* 0x000fc60000004100 */
[-C--:B------:R-:W-:Y:S01]  /*0910*/  FMUL.FTZ R127, R132, R139.reuse ;  /* 0x0000008b847f7220 */ /* 0x080fe20000410000 */
[----:B---3--:R-:W-:Y:S01]  /*0920*/  @P0 HADD2.F32 R117, -RZ, R16.H0_H0 ;  /* 0x20000010ff750230 */ /* 0x008fe20000004100 */
[----:B------:R-:W-:Y:S01]  /*0930*/  FMUL.FTZ R134, R134, R139 ;  /* 0x0000008b86867220 */ /* 0x000fe20000410000 */
[----:B------:R-:W-:Y:S01]  /*0940*/  HADD2.F32 R136, -RZ, R121.H0_H0 ;  /* 0x20000079ff887230 */ /* 0x000fe20000004100 */
[----:B------:R-:W-:Y:S01]  /*0950*/  FMUL.FTZ R128, R92, R127 ;  /* 0x0000007f5c807220 */ /* 0x000fe20000410000 */
[----:B------:R-:W-:Y:S02]  /*0960*/  HADD2.F32 R118, -RZ, R123.H1_H1 ;  /* 0x3000007bff767230 */ /* 0x000fe40000004100 */
[--C-:B------:R-:W-:Y:S02]  /*0970*/  HADD2.F32 R140, -RZ, R122.reuse.H0_H0 ;  /* 0x2000007aff8c7230 */ /* 0x100fe40000004100 */
[----:B------:R-:W-:Y:S02]  /*0980*/  HADD2.F32 R138, -RZ, R121.H1_H1 ;  /* 0x30000079ff8a7230 */ /* 0x000fe40000004100 */
[----:B------:R-:W-:-:S02]  /*0990*/  HADD2.F32 R122, -RZ, R122.H1_H1 ;  /* 0x3000007aff7a7230 */ /* 0x000fc40000004100 */
[----:B------:R-:W-:Y:S01]  /*09a0*/  HADD2.F32 R116, -RZ, R123.H0_H0 ;  /* 0x2000007bff747230 */ /* 0x000fe20000004100 */
[----:B------:R-:W-:Y:S01]  /*09b0*/  @P0 FADD.FTZ R128, R117, R128 ;  /* 0x0000008075800221 */ /* 0x000fe20000010000 */
[----:B------:R-:W-:Y:S01]  /*09c0*/  @P0 HADD2.F32 R120, -RZ, R16.H1_H1 ;  /* 0x30000010ff780230 */ /* 0x000fe20000004100 */
[----:B------:R-:W-:Y:S02]  /*09d0*/  FMUL.FTZ R127, R93, R134 ;  /* 0x000000865d7f7220 */ /* 0x000fe40000410000 */
[-C--:B------:R-:W-:Y:S02]  /*09e0*/  FMUL.FTZ R117, R136, R139.reuse ;  /* 0x0000008b88757220 */ /* 0x080fe40000410000 */
[-C--:B------:R-:W-:Y:S01]  /*09f0*/  FMUL.FTZ R118, R118, R139.reuse ;  /* 0x0000008b76767220 */ /* 0x080fe20000410000 */
[----:B------:R-:W-:Y:S01]  /*0a00*/  @P0 HADD2.F32 R130, -RZ, R19.H1_H1 ;  /* 0x30000013ff820230 */ /* 0x000fe20000004100 */
[-C--:B------:R-:W-:Y:S02]  /*0a10*/  FMUL.FTZ R135, R140, R139.reuse ;  /* 0x0000008b8c877220 */ /* 0x080fe40000410000 */
[----:B------:R-:W-:-:S02]  /*0a20*/  FMUL.FTZ R119, R116, R139 ;  /* 0x0000008b74777220 */ /* 0x000fc40000410000 */
[-C--:B------:R-:W-:Y:S02]  /*0a30*/  FMUL.FTZ R122, R122, R139.reuse ;  /* 0x0000008b7a7a7220 */ /* 0x080fe40000410000 */
[----:B------:R-:W-:Y:S01]  /*0a40*/  FMUL.FTZ R138, R138, R139 ;  /* 0x0000008b8a8a7220 */ /* 0x000fe20000410000 */
[----:B------:R-:W-:Y:S01]  /*0a50*/  @P0 HADD2.F32 R121, -RZ, R17.H0_H0 ;  /* 0x20000011ff790230 */ /* 0x000fe20000004100 */
[----:B------:R-:W-:Y:S01]  /*0a60*/  @P0 FADD.FTZ R127, R120, R127 ;  /* 0x0000007f787f0221 */ /* 0x000fe20000010000 */
[--C-:B------:R-:W-:Y:S01]  /*0a70*/  @P0 HADD2.F32 R120, -RZ, R18.reuse.H0_H0 ;  /* 0x20000012ff780230 */ /* 0x100fe20000004100 */
[----:B------:R-:W-:Y:S01]  /*0a80*/  FMUL.FTZ R136, R94, R117 ;  /* 0x000000755e887220 */ /* 0x000fe20000410000 */
[----:B------:R-:W-:Y:S01]  /*0a90*/  @P0 HADD2.F32 R123, -RZ, R19.H0_H0 ;  /* 0x20000013ff7b0230 */ /* 0x000fe20000004100 */
[----:B------:R-:W-:Y:S01]  /*0aa0*/  FMUL.FTZ R133, R99, R118 ;  /* 0x0000007663857220 */ /* 0x000fe20000410000 */
[----:B------:R-:W-:Y:S01]  /*0ab0*/  @P0 HADD2.F32 R116, -RZ, R17.H1_H1 ;  /* 0x30000011ff740230 */ /* 0x000fe20000004100 */
[----:B------:R-:W-:Y:S01]  /*0ac0*/  FMUL.FTZ R135, R96, R135 ;  /* 0x0000008760877220 */ /* 0x000fe20000410000 */
[----:B------:R-:W-:Y:S01]  /*0ad0*/  @P0 HADD2.F32 R117, -RZ, R18.H1_H1 ;  /* 0x30000012ff750230 */ /* 0x000fe20000004100 */
[----:B------:R-:W-:-:S02]  /*0ae0*/  FMUL.FTZ R134, R98, R119 ;  /* 0x0000007762867220 */ /* 0x000fc40000410000 */
[----:B------:R-:W-:Y:S02]  /*0af0*/  FMUL.FTZ R132, R97, R122 ;  /* 0x0000007a61847220 */ /* 0x000fe40000410000 */
[----:B------:R-:W-:Y:S02]  /*0b00*/  FMUL.FTZ R131, R95, R138 ;  /* 0x0000008a5f837220 */ /* 0x000fe40000410000 */
[----:B------:R-:W-:Y:S01]  /*0b10*/  @P0 FADD.FTZ R133, R130, R133 ;  /* 0x0000008582850221 */ /* 0x000fe20000010000 */
[----:B------:R-:W-:Y:S01]  /*0b20*/  SHF.R.U32.HI R130, RZ, 0x1c, R137 ;  /* 0x0000001cff827819 */ /* 0x000fe20000011689 */
[----:B------:R-:W-:Y:S01]  /*0b30*/  @P0 FADD.FTZ R136, R121, R136 ;  /* 0x0000008879880221 */ /* 0x000fe20000010000 */
[----:B------:R-:W-:Y:S01]  /*0b40*/  IADD3 R137, R157, 0x100, RZ ;  /* 0x000001009d897810 */ /* 0x000fe20007ffe0ff */
[----:B------:R-:W-:Y:S02]  /*0b50*/  @P0 FADD.FTZ R135, R120, R135 ;  /* 0x0000008778870221 */ /* 0x000fe40000010000 */
[----:B------:R-:W-:-:S02]  /*0b60*/  @P0 FADD.FTZ R134, R123, R134 ;  /* 0x000000867b860221 */ /* 0x000fc40000010000 */
[----:B------:R-:W-:Y:S02]  /*0b70*/  @P0 FADD.FTZ R132, R117, R132 ;  /* 0x0000008475840221 */ /* 0x000fe40000010000 */
[----:B------:R-:W-:Y:S01]  /*0b80*/  @P0 FADD.FTZ R131, R116, R131 ;  /* 0x0000008374830221 */ /* 0x000fe20000010000 */
[----:B------:R-:W-:Y:S01]  /*0b90*/  IADD3.X R145, R130, c[0x0][0x18c], RZ, P1, !PT ;  /* 0x0000630082917a10 */ /* 0x000fe20000ffe4ff */
[----:B------:R-:W-:Y:S01]  /*0ba0*/  IMAD.WIDE.U32 R120, R137, R142, c[0x0][0x170] ;  /* 0x00005c0089787625 */ /* 0x000fe200078e008e */
[----:B------:R-:W-:Y:S02]  /*0bb0*/  F2FP.PACK_AB R119, R133, R134 ;  /* 0x000000868577723e */ /* 0x000fe400000000ff */
[----:B------:R-:W-:Y:S02]  /*0bc0*/  F2FP.PACK_AB R118, R132, R135 ;  /* 0x000000878476723e */ /* 0x000fe400000000ff */
[----:B------:R-:W-:Y:S02]  /*0bd0*/  F2FP.PACK_AB R117, R131, R136 ;  /* 0x000000888375723e */ /* 0x000fe400000000ff */
[----:B------:R-:W-:-:S02]  /*0be0*/  F2FP.PACK_AB R116, R127, R128 ;  /* 0x000000807f74723e */ /* 0x000fc400000000ff */
[----:B------:R-:W-:-:S03]  /*0bf0*/  @P0 LEA R140, P1, R137, c[0x0][0x180], 0x4 ;  /* 0x00006000898c0a11 */ /* 0x000fc600078220ff */
[----:B------:R0:W-:Y:S01]  /*0c00*/  STG.E.128 [R144.64], R116 ;  /* 0x0000007490007986 */ /* 0x0001e2000c101d04 */
[----:B------:R-:W-:-:S03]  /*0c10*/  @P0 LEA.HI.X R141, R137, c[0x0][0x184], RZ, 0x4, P1 ;  /* 0x00006100898d0a11 */ /* 0x000fc600008f24ff */
[----:B------:R-:W2:Y:S04]  /*0c20*/  LDG.E.128 R120, [R120.64] ;  /* 0x0000000478787981 */ /* 0x000ea8000c1e1d00 */
[----:B------:R-:W3:Y:S01]  /*0c30*/  @P0 LDG.E.128 R16, [R140.64] ;  /* 0x000000048c100981 */ /* 0x000ee2000c1e1d00 */
[--C-:B--2---:R-:W-:Y:S02]  /*0c40*/  HADD2.F32 R146, -RZ, R120.reuse.H1_H1 ;  /* 0x30000078ff927230 */ /* 0x104fe40000004100 */
[----:B------:R-:W-:Y:S02]  /*0c50*/  HADD2.F32 R138, -RZ, R120.H0_H0 ;  /* 0x20000078ff8a7230 */ /* 0x000fe40000004100 */
[----:B------:R-:W-:Y:S01]  /*0c60*/  HADD2.F32 R152, -RZ, R122.H0_H0 ;  /* 0x2000007aff987230 */ /* 0x000fe20000004100 */
[-C--:B------:R-:W-:Y:S01]  /*0c70*/  FMUL.FTZ R146, R146, R139.reuse ;  /* 0x0000008b92927220 */ /* 0x080fe20000410000 */
[----:B0-----:R-:W-:Y:S01]  /*0c80*/  HADD2.F32 R118, -RZ, R123.H1_H1 ;  /* 0x3000007bff767230 */ /* 0x001fe20000004100 */
[-C--:B------:R-:W-:Y:S01]  /*0c90*/  FMUL.FTZ R143, R138, R139.reuse ;  /* 0x0000008b8a8f7220 */ /* 0x080fe20000410000 */
[----:B---3--:R-:W-:Y:S01]  /*0ca0*/  @P0 HADD2.F32 R138, -RZ, R16.H1_H1 ;  /* 0x30000010ff8a0230 */ /* 0x008fe20000004100 */
[----:B------:R-:W-:Y:S01]  /*0cb0*/  FMUL.FTZ R141, R101, R146 ;  /* 0x00000092658d7220 */ /* 0x000fe20000410000 */
[--C-:B------:R-:W-:Y:S01]  /*0cc0*/  HADD2.F32 R148, -RZ, R121.reuse.H0_H0 ;  /* 0x20000079ff947230 */ /* 0x100fe20000004100 */
[----:B------:R-:W-:Y:S01]  /*0cd0*/  FMUL.FTZ R153, R152, R139 ;  /* 0x0000008b98997220 */ /* 0x000fe20000410000 */
[----:B------:R-:W-:-:S02]  /*0ce0*/  HADD2.F32 R150, -RZ, R121.H1_H1 ;  /* 0x30000079ff967230 */ /* 0x000fc40000004100 */
[----:B------:R-:W-:Y:S02]  /*0cf0*/  HADD2.F32 R122, -RZ, R122.H1_H1 ;  /* 0x3000007aff7a7230 */ /* 0x000fe40000004100 */
[----:B------:R-:W-:Y:S01]  /*0d00*/  HADD2.F32 R116, -RZ, R123.H0_H0 ;  /* 0x2000007bff747230 */ /* 0x000fe20000004100 */
[----:B------:R-:W-:Y:S01]  /*0d10*/  FMUL.FTZ R143, R100, R143 ;  /* 0x0000008f648f7220 */ /* 0x000fe20000410000 */
[----:B------:R-:W-:Y:S01]  /*0d20*/  @P0 HADD2.F32 R120, -RZ, R16.H0_H0 ;  /* 0x20000010ff780230 */ /* 0x000fe20000004100 */
[----:B------:R-:W-:Y:S01]  /*0d30*/  @P0 FADD.FTZ R141, R138, R141 ;  /* 0x0000008d8a8d0221 */ /* 0x000fe20000010000 */
[----:B------:R-:W-:Y:S01]  /*0d40*/  @P0 HADD2.F32 R138, -RZ, R18.H0_H0 ;  /* 0x20000012ff8a0230 */ /* 0x000fe20000004100 */
[-C--:B------:R-:W-:Y:S02]  /*0d50*/  FMUL.FTZ R118, R118, R139.reuse ;  /* 0x0000008b76767220 */ /* 0x080fe40000410000 */
[-C--:B------:R-:W-:Y:S02]  /*0d60*/  FMUL.FTZ R155, R148, R139.reuse ;  /* 0x0000008b949b7220 */ /* 0x080fe40000410000 */
[----:B------:R-:W-:-:S02]  /*0d70*/  FMUL.FTZ R151, R116, R139 ;  /* 0x0000008b74977220 */ /* 0x000fc40000410000 */
[----:B------:R-:W-:Y:S02]  /*0d80*/  FMUL.FTZ R153, R104, R153 ;  /* 0x0000009968997220 */ /* 0x000fe40000410000 */
[-C--:B------:R-:W-:Y:S02]  /*0d90*/  FMUL.FTZ R122, R122, R139.reuse ;  /* 0x0000008b7a7a7220 */ /* 0x080fe40000410000 */
[----:B------:R-:W-:Y:S01]  /*0da0*/  FMUL.FTZ R150, R150, R139 ;  /* 0x0000008b96967220 */ /* 0x000fe20000410000 */
[----:B------:R-:W-:Y:S01]  /*0db0*/  @P0 HADD2.F32 R144, -RZ, R19.H1_H1 ;  /* 0x30000013ff900230 */ /* 0x000fe20000004100 */
[----:B------:R-:W-:Y:S01]  /*0dc0*/  @P0 FADD.FTZ R143, R120, R143 ;  /* 0x0000008f788f0221 */ /* 0x000fe20000010000 */
[----:B------:R-:W-:Y:S01]  /*0dd0*/  @P0 HADD2.F32 R120, -RZ, R17.H0_H0 ;  /* 0x20000011ff780230 */ /* 0x000fe20000004100 */
[----:B------:R-:W-:Y:S01]  /*0de0*/  FMUL.FTZ R149, R107, R118 ;  /* 0x000000766b957220 */ /* 0x000fe20000410000 */
[----:B------:R-:W-:Y:S01]  /*0df0*/  @P0 HADD2.F32 R140, -RZ, R19.H0_H0 ;  /* 0x20000013ff8c0230 */ /* 0x000fe20000004100 */
[----:B------:R-:W-:Y:S01]  /*0e00*/  FMUL.FTZ R155, R102, R155 ;  /* 0x0000009b669b7220 */ /* 0x000fe20000410000 */
[----:B------:R-:W-:Y:S01]  /*0e10*/  @P0 HADD2.F32 R116, -RZ, R17.H1_H1 ;  /* 0x30000011ff740230 */ /* 0x000fe20000004100 */
[----:B------:R-:W-:Y:S01]  /*0e20*/  FMUL.FTZ R151, R106, R151 ;  /* 0x000000976a977220 */ /* 0x000fe20000410000 */
[----:B------:R-:W-:Y:S01]  /*0e30*/  @P0 HADD2.F32 R118, -RZ, R18.H1_H1 ;  /* 0x30000012ff760230 */ /* 0x000fe20000004100 */
[----:B------:R-:W-:Y:S01]  /*0e40*/  @P0 FADD.FTZ R153, R138, R153 ;  /* 0x000000998a990221 */ /* 0x000fe20000010000 */
[----:B------:R-:W-:Y:S01]  /*0e50*/  SHF.L.U32 R138, R137, 0x4, RZ ;  /* 0x00000004898a7819 */ /* 0x000fe200000006ff */
[----:B------:R-:W-:-:S02]  /*0e60*/  FMUL.FTZ R147, R105, R122 ;  /* 0x0000007a69937220 */ /* 0x000fc40000410000 */
[----:B------:R-:W-:Y:S02]  /*0e70*/  FMUL.FTZ R145, R103, R150 ;  /* 0x0000009667917220 */ /* 0x000fe40000410000 */
[----:B------:R-:W-:Y:S01]  /*0e80*/  @P0 FADD.FTZ R149, R144, R149 ;  /* 0x0000009590950221 */ /* 0x000fe20000010000 */
[----:B------:R-:W-:Y:S01]  /*0e90*/  IADD3 R144, R157, 0x180, RZ ;  /* 0x000001809d907810 */ /* 0x000fe20007ffe0ff */
[----:B------:R-:W-:Y:S01]  /*0ea0*/  @P0 FADD.FTZ R155, R120, R155 ;  /* 0x0000009b789b0221 */ /* 0x000fe20000010000 */
[----:B------:R-:W-:Y:S01]  /*0eb0*/  SHF.R.U32.HI R137, RZ, 0x1c, R137 ;  /* 0x0000001cff897819 */ /* 0x000fe20000011689 */
[----:B------:R-:W-:Y:S01]  /*0ec0*/  @P0 FADD.FTZ R151, R140, R151 ;  /* 0x000000978c970221 */ /* 0x000fe20000010000 */
[----:B------:R-:W-:Y:S01]  /*0ed0*/  IADD3 R158, P1, R138, c[0x0][0x188], RZ ;  /* 0x000062008a9e7a10 */ /* 0x000fe20007f3e0ff */
        /* <DEDUP_REMOVED lines=8> */
[----:B------:R0:W-:Y:S04]  /*0f60*/  STG.E.128 [R158.64], R116 ;  /* 0x000000749e007986 */ /* 0x0001e8000c101d04 */
[----:B------:R-:W2:Y:S01]  /*0f70*/  LDG.E.128 R120, [R120.64] ;  /* 0x0000000478787981 */ /* 0x000ea2000c1e1d00 */
[----:B------:R-:W-:-:S04]  /*0f80*/  @P0 LEA R156, P1, R144, c[0x0][0x180], 0x4 ;  /* 0x00006000909c0a11 */ /* 0x000fc800078220ff */
[----:B------:R-:W-:-:S05]  /*0f90*/  @P0 LEA.HI.X R157, R144, c[0x0][0x184], RZ, 0x4, P1 ;  /* 0x00006100909d0a11 */ /* 0x000fca00008f24ff */
[----:B------:R-:W3:Y:S01]  /*0fa0*/  @P0 LDG.E.128 R16, [R156.64] ;  /* 0x000000049c100981 */ /* 0x000ee2000c1e1d00 */
[----:B--2---:R-:W-:Y:S02]  /*0fb0*/  HADD2.F32 R150, -RZ, R122.H0_H0 ;  /* 0x2000007aff967230 */ /* 0x004fe40000004100 */
[--C-:B------:R-:W-:Y:S02]  /*0fc0*/  HADD2.F32 R140, -RZ, R120.reuse.H0_H0 ;  /* 0x20000078ff8c7230 */ /* 0x100fe40000004100 */
[----:B------:R-:W-:Y:S02]  /*0fd0*/  HADD2.F32 R142, -RZ, R120.H1_H1 ;  /* 0x30000078ff8e7230 */ /* 0x000fe40000004100 */
[--C-:B------:R-:W-:Y:S02]  /*0fe0*/  HADD2.F32 R146, -RZ, R121.reuse.H0_H0 ;  /* 0x20000079ff927230 */ /* 0x100fe40000004100 */
[----:B------:R-:W-:Y:S02]  /*0ff0*/  HADD2.F32 R148, -RZ, R121.H1_H1 ;  /* 0x30000079ff947230 */ /* 0x000fe40000004100 */
[----:B------:R-:W-:-:S02]  /*1000*/  HADD2.F32 R152, -RZ, R123.H1_H1 ;  /* 0x3000007bff987230 */ /* 0x000fc40000004100 */
[----:B------:R-:W-:Y:S02]  /*1010*/  HADD2.F32 R122, -RZ, R122.H1_H1 ;  /* 0x3000007aff7a7230 */ /* 0x000fe40000004100 */
[----:B0-----:R-:W-:Y:S01]  /*1020*/  HADD2.F32 R118, -RZ, R123.H0_H0 ;  /* 0x2000007bff767230 */ /* 0x001fe20000004100 */
[-C--:B------:R-:W-:Y:S01]  /*1030*/  FMUL.FTZ R161, R140, R139.reuse ;  /* 0x0000008b8ca17220 */ /* 0x080fe20000410000 */
[----:B------:R-:W-:Y:S01]  /*1040*/  SHF.L.U32 R140, R144, 0x4, RZ ;  /* 0x00000004908c7819 */ /* 0x000fe200000006ff */
[-C--:B------:R-:W-:Y:S02]  /*1050*/  FMUL.FTZ R152, R152, R139.reuse ;  /* 0x0000008b98987220 */ /* 0x080fe40000410000 */
[-C--:B------:R-:W-:Y:S02]  /*1060*/  FMUL.FTZ R142, R142, R139.reuse ;  /* 0x0000008b8e8e7220 */ /* 0x080fe40000410000 */
[-C--:B------:R-:W-:Y:S02]  /*1070*/  FMUL.FTZ R117, R146, R139.reuse ;  /* 0x0000008b92757220 */ /* 0x080fe40000410000 */
[----:B------:R-:W-:-:S02]  /*1080*/  FMUL.FTZ R148, R148, R139 ;  /* 0x0000008b94947220 */ /* 0x000fc40000410000 */
[-C--:B------:R-:W-:Y:S02]  /*1090*/  FMUL.FTZ R159, R150, R139.reuse ;  /* 0x0000008b969f7220 */ /* 0x080fe40000410000 */
[-C--:B------:R-:W-:Y:S02]  /*10a0*/  FMUL.FTZ R116, R122, R139.reuse ;  /* 0x0000008b7a747220 */ /* 0x080fe40000410000 */
[----:B------:R-:W-:Y:S01]  /*10b0*/  FMUL.FTZ R123, R118, R139 ;  /* 0x0000008b767b7220 */ /* 0x000fe20000410000 */
[----:B------:R-:W-:Y:S01]  /*10c0*/  SHF.R.U32.HI R139, RZ, 0x1c, R144 ;  /* 0x0000001cff8b7819 */ /* 0x000fe20000011690 */
[----:B------:R-:W-:-:S04]  /*10d0*/  FADD.FTZ R144, RZ, R9 ;  /* 0x00000009ff907221 */ /* 0x000fc80000010000 */
[----:B------:R-:W-:-:S04]  /*10e0*/  FADD.FTZ R144, R144, R10 ;  /* 0x0000000a90907221 */ /* 0x000fc80000010000 */
[----:B------:R-:W-:-:S04]  /*10f0*/  FADD.FTZ R144, R144, R11 ;  /* 0x0000000b90907221 */ /* 0x000fc80000010000 */
[----:B------:R-:W-:-:S04]  /*1100*/  FADD.FTZ R144, R144, R124 ;  /* 0x0000007c90907221 */ /* 0x000fc80000010000 */
[----:B------:R-:W-:Y:S01]  /*1110*/  FADD.FTZ R144, R144, R12 ;  /* 0x0000000c90907221 */ /* 0x000fe20000010000 */
[----:B---3--:R-:W-:Y:S01]  /*1120*/  @P0 HADD2.F32 R120, -RZ, R19.H1_H1 ;  /* 0x30000013ff780230 */ /* 0x008fe20000004100 */
[----:B------:R-:W-:Y:S02]  /*1130*/  FMUL.FTZ R157, R115, R152 ;  /* 0x00000098739d7220 */ /* 0x000fe40000410000 */
[----:B------:R-:W-:Y:S01]  /*1140*/  FADD.FTZ R144, R144, R125 ;  /* 0x0000007d90907221 */ /* 0x000fe20000010000 */
[----:B------:R-:W-:Y:S01]  /*1150*/  @P0 HADD2.F32 R118, -RZ, R16.H0_H0 ;  /* 0x20000010ff760230 */ /* 0x000fe20000004100 */
[----:B------:R-:W-:Y:S02]  /*1160*/  @P0 FADD.FTZ R157, R120, R157 ;  /* 0x0000009d789d0221 */ /* 0x000fe40000010000 */
[----:B------:R-:W-:Y:S01]  /*1170*/  FADD.FTZ R144, R144, R13 ;  /* 0x0000000d90907221 */ /* 0x000fe20000010000 */
[----:B------:R-:W-:Y:S01]  /*1180*/  @P0 HADD2.F32 R120, -RZ, R17.H1_H1 ;  /* 0x30000011ff780230 */ /* 0x000fe20000004100 */
[----:B------:R-:W-:-:S02]  /*1190*/  FMUL.FTZ R161, R108, R161 ;  /* 0x000000a16ca17220 */ /* 0x000fc40000410000 */
[----:B------:R-:W-:Y:S02]  /*11a0*/  FMUL.FTZ R163, R111, R148 ;  /* 0x000000946fa37220 */ /* 0x000fe40000410000 */
[----:B------:R-:W-:Y:S01]  /*11b0*/  FADD.FTZ R144, R144, R14 ;  /* 0x0000000e90907221 */ /* 0x000fe20000010000 */
[----:B------:R-:W-:Y:S01]  /*11c0*/  @P0 HADD2.F32 R119, -RZ, R17.H0_H0 ;  /* 0x20000011ff770230 */ /* 0x000fe20000004100 */
[----:B------:R-:W-:Y:S01]  /*11d0*/  FMUL.FTZ R122, R110, R117 ;  /* 0x000000756e7a7220 */ /* 0x000fe20000410000 */
[----:B------:R-:W-:Y:S01]  /*11e0*/  @P0 HADD2.F32 R117, -RZ, R16.H1_H1 ;  /* 0x30000010ff750230 */ /* 0x000fe20000004100 */
[----:B------:R-:W-:Y:S01]  /*11f0*/  @P0 FADD.FTZ R161, R118, R161 ;  /* 0x000000a176a10221 */ /* 0x000fe20000010000 */
[--C-:B------:R-:W-:Y:S01]  /*1200*/  @P0 HADD2.F32 R118, -RZ, R18.reuse.H0_H0 ;  /* 0x20000012ff760230 */ /* 0x100fe20000004100 */
[----:B------:R-:W-:Y:S01]  /*1210*/  @P0 FADD.FTZ R163, R120, R163 ;  /* 0x000000a378a30221 */ /* 0x000fe20000010000 */
[----:B------:R-:W-:Y:S01]  /*1220*/  @P0 HADD2.F32 R120, -RZ, R18.H1_H1 ;  /* 0x30000012ff780230 */ /* 0x000fe20000004100 */
[----:B------:R-:W-:Y:S01]  /*1230*/  FMUL.FTZ R165, R113, R116 ;  /* 0x0000007471a57220 */ /* 0x000fe20000410000 */
[----:B------:R-:W-:Y:S01]  /*1240*/  @P0 HADD2.F32 R116, -RZ, R19.H0_H0 ;  /* 0x20000013ff740230 */ /* 0x000fe20000004100 */
[----:B------:R-:W-:-:S02]  /*1250*/  FADD.FTZ R144, R144, R128 ;  /* 0x0000008090907221 */ /* 0x000fc40000010000 */
[----:B------:R-:W-:Y:S02]  /*1260*/  FMUL.FTZ R159, R112, R159 ;  /* 0x0000009f709f7220 */ /* 0x000fe40000410000 */
[----:B------:R-:W-:Y:S02]  /*1270*/  FMUL.FTZ R123, R114, R123 ;  /* 0x0000007b727b7220 */ /* 0x000fe40000410000 */
[----:B------:R-:W-:Y:S02]  /*1280*/  FMUL.FTZ R142, R109, R142 ;  /* 0x0000008e6d8e7220 */ /* 0x000fe40000410000 */
[----:B------:R-:W-:Y:S02]  /*1290*/  FADD.FTZ R144, R144, R127 ;  /* 0x0000007f90907221 */ /* 0x000fe40000010000 */
[----:B------:R-:W-:Y:S02]  /*12a0*/  @P0 FADD.FTZ R122, R119, R122 ;  /* 0x0000007a777a0221 */ /* 0x000fe40000010000 */
[----:B------:R-:W-:-:S02]  /*12b0*/  @P0 FADD.FTZ R159, R118, R159 ;  /* 0x0000009f769f0221 */ /* 0x000fc40000010000 */
[----:B------:R-:W-:Y:S01]  /*12c0*/  @P0 FADD.FTZ R165, R120, R165 ;  /* 0x000000a578a50221 */ /* 0x000fe20000010000 */
[----:B------:R-:W-:Y:S01]  /*12d0*/  IADD3 R120, P1, R140, c[0x0][0x188], RZ ;  /* 0x000062008c787a10 */ /* 0x000fe20007f3e0ff */
[----:B------:R-:W-:Y:S02]  /*12e0*/  @P0 FADD.FTZ R123, R116, R123 ;  /* 0x0000007b747b0221 */ /* 0x000fe40000010000 */
[----:B------:R-:W-:Y:S02]  /*12f0*/  @P0 FADD.FTZ R142, R117, R142 ;  /* 0x0000008e758e0221 */ /* 0x000fe40000010000 */
[----:B------:R-:W-:Y:S01]  /*1300*/  FADD.FTZ R144, R144, R136 ;  /* 0x0000008890907221 */ /* 0x000fe20000010000 */
[----:B------:R-:W-:Y:S02]  /*1310*/  IADD3.X R121, R139, c[0x0][0x18c], RZ, P1, !PT ;  /* 0x000063008b797a10 */ /* 0x000fe40000ffe4ff */
[----:B------:R-:W-:Y:S02]  /*1320*/  F2FP.PACK_AB R119, R157, R123 ;  /* 0x0000007b9d77723e */ /* 0x000fe400000000ff */
[----:B------:R-:W-:-:S02]  /*1330*/  F2FP.PACK_AB R118, R165, R159 ;  /* 0x0000009fa576723e */ /* 0x000fc400000000ff */
[----:B------:R-:W-:Y:S02]  /*1340*/  F2FP.PACK_AB R117, R163, R122 ;  /* 0x0000007aa375723e */ /* 0x000fe400000000ff */
        /* <DEDUP_REMOVED lines=27> */
.L_x_15061:
        /* <DEDUP_REMOVED lines=84> */
.L_x_15062:
        /* <DEDUP_REMOVED lines=62> */
[C---:B------:R-:W-:Y:S01]  /*1e20*/  @!P0 IMAD.WIDE R116, R4.reuse, R117, c[0x0][0x1a8] ;  /* 0x00006a0004748625 */ /* 0x040fe200078e0275 */
[----:B------:R1:W-:Y:S01]  /*1e30*/  @!P0 STG.E [R118.64], R152 ;  /* 0x0000009876008986 */ /* 0x0003e2000c101904 */
[----:B------:R-:W-:Y:S02]  /*1e40*/  IADD3 R4, R4, c[0x0][0x160], RZ ;  /* 0x0000580004047a10 */ /* 0x000fe40007ffe0ff */
[C---:B------:R-:W-:Y:S02]  /*1e50*/  FADD.FTZ R154, -R120.reuse, R14 ;  /* 0x0000000e789a7221 */ /* 0x040fe40000010100 */
[C---:B------:R-:W-:Y:S02]  /*1e60*/  FADD.FTZ R146, -R120.reuse, R11 ;  /* 0x0000000b78927221 */ /* 0x040fe40000010100 */
[C---:B------:R-:W-:Y:S02]  /*1e70*/  FADD.FTZ R124, -R120.reuse, R124 ;  /* 0x0000007c787c7221 */ /* 0x040fe40000010100 */
[----:B------:R-:W-:-:S02]  /*1e80*/  FADD.FTZ R148, -R120, R12 ;  /* 0x0000000c78947221 */ /* 0x000fc40000010100 */
[C---:B------:R-:W-:Y:S02]  /*1e90*/  FADD.FTZ R150, -R120.reuse, R125 ;  /* 0x0000007d78967221 */ /* 0x040fe40000010100 */
[----:B-1----:R-:W-:Y:S01]  /*1ea0*/  FADD.FTZ R118, -R120, R13 ;  /* 0x0000000d78767221 */ /* 0x002fe20000010100 */
[----:B0-----:R0:W-:Y:S01]  /*1eb0*/  @!P0 STG.E [R116.64], R121 ;  /* 0x0000007974008986 */ /* 0x0011e2000c101904 */
[C---:B------:R-:W-:Y:S02]  /*1ec0*/  FMUL.FTZ R9, R121.reuse, R144 ;  /* 0x0000009079097220 */ /* 0x040fe40000410000 */
[C---:B------:R-:W-:Y:S02]  /*1ed0*/  FMUL.FTZ R10, R121.reuse, R10 ;  /* 0x0000000a790a7220 */ /* 0x040fe40000410000 */
[C---:B------:R-:W-:Y:S02]  /*1ee0*/  FMUL.FTZ R154, R121.reuse, R154 ;  /* 0x0000009a799a7220 */ /* 0x040fe40000410000 */
[----:B------:R-:W-:-:S02]  /*1ef0*/  FMUL.FTZ R11, R121, R146 ;  /* 0x00000092790b7220 */ /* 0x000fc40000410000 */
[C---:B------:R-:W-:Y:S02]  /*1f00*/  FMUL.FTZ R124, R121.reuse, R124 ;  /* 0x0000007c797c7220 */ /* 0x040fe40000410000 */
[----:B------:R-:W-:Y:S02]  /*1f10*/  FFMA.FTZ R9, R52, R9, R20 ;  /* 0x0000000934097223 */ /* 0x000fe40000010014 */
[----:B0-----:R-:W-:Y:S02]  /*1f20*/  FMUL.FTZ R117, R121, R118 ;  /* 0x0000007679757220 */ /* 0x001fe40000410000 */
[----:B------:R-:W-:Y:S01]  /*1f30*/  FFMA.FTZ R116, R53, R10, R21 ;  /* 0x0000000a35747223 */ /* 0x000fe20000010015 */
[----:B------:R-:W-:Y:S01]  /*1f40*/  IADD3 R10, P0, R15, c[0x0][0x208], RZ ;  /* 0x000082000f0a7a10 */ /* 0x000fe20007f1e0ff */
[C---:B------:R-:W-:Y:S02]  /*1f50*/  FMUL.FTZ R13, R121.reuse, R148 ;  /* 0x00000094790d7220 */ /* 0x040fe40000410000 */
[----:B------:R-:W-:Y:S01]  /*1f60*/  FMUL.FTZ R150, R121, R150 ;  /* 0x0000009679967220 */ /* 0x000fe20000410000 */
[----:B------:R-:W-:Y:S01]  /*1f70*/  F2FP.PACK_AB R116, R116, R9 ;  /* 0x000000097474723e */ /* 0x000fe200000000ff */
[----:B------:R-:W-:-:S02]  /*1f80*/  FADD.FTZ R128, -R120, R128 ;  /* 0x0000008078807221 */ /* 0x000fc40000010100 */
[----:B------:R-:W-:Y:S02]  /*1f90*/  FADD.FTZ R12, -R120, R127 ;  /* 0x0000007f780c7221 */ /* 0x000fe40000010100 */
        /* <DEDUP_REMOVED lines=8> */
[C---:B------:R-:W-:Y:S01]  /*2020*/  FMUL.FTZ R9, R121.reuse, R128 ;  /* 0x0000008079097220 */ /* 0x040fe20000410000 */
[----:B------:R-:W-:Y:S01]  /*2030*/  IADD3.X R11, R126, c[0x0][0x20c], RZ, P0, !PT ;  /* 0x000083007e0b7a10 */ /* 0x000fe200007fe4ff */
[----:B------:R-:W-:Y:S01]  /*2040*/  FMUL.FTZ R12, R121, R12 ;  /* 0x0000000c790c7220 */ /* 0x000fe20000410000 */
[----:B------:R-:W-:Y:S01]  /*2050*/  F2FP.PACK_AB R118, R118, R13 ;  /* 0x0000000d7676723e */ /* 0x000fe200000000ff */
[C---:B------:R-:W-:Y:S02]  /*2060*/  FADD.FTZ R136, -R120.reuse, R136 ;  /* 0x0000008878887221 */ /* 0x040fe40000010100 */
[C---:B------:R-:W-:Y:S02]  /*2070*/  FADD.FTZ R14, -R120.reuse, R131 ;  /* 0x00000083780e7221 */ /* 0x040fe40000010100 */
[C---:B------:R-:W-:Y:S01]  /*2080*/  FADD.FTZ R152, -R120.reuse, R135 ;  /* 0x0000008778987221 */ /* 0x040fe20000010100 */
[----:B------:R0:W-:Y:S01]  /*2090*/  STG.E.128 [R10.64], R116 ;  /* 0x000000740a007986 */ /* 0x0001e2000c101d04 */
[----:B------:R-:W-:-:S02]  /*20a0*/  FADD.FTZ R132, -R120, R132 ;  /* 0x0000008478847221 */ /* 0x000fc40000010100 */
[C---:B------:R-:W-:Y:S02]  /*20b0*/  FADD.FTZ R134, -R120.reuse, R134 ;  /* 0x0000008678867221 */ /* 0x040fe40000010100 */
[C---:B------:R-:W-:Y:S02]  /*20c0*/  FADD.FTZ R156, -R120.reuse, R133 ;  /* 0x00000085789c7221 */ /* 0x040fe40000010100 */
[C---:B------:R-:W-:Y:S02]  /*20d0*/  FADD.FTZ R158, -R120.reuse, R143 ;  /* 0x0000008f789e7221 */ /* 0x040fe40000010100 */
[C---:B------:R-:W-:Y:S01]  /*20e0*/  FADD.FTZ R160, -R120.reuse, R141 ;  /* 0x0000008d78a07221 */ /* 0x040fe20000010100 */
[----:B------:R-:W-:Y:S01]  /*20f0*/  IADD3.X R141, R139, c[0x0][0x20c], RZ, P2, !PT ;  /* 0x000083008b8d7a10 */ /* 0x000fe200017fe4ff */
[C---:B------:R-:W-:Y:S02]  /*2100*/  FADD.FTZ R162, -R120.reuse, R155 ;  /* 0x0000009b78a27221 */ /* 0x040fe40000010100 */
[----:B------:R-:W-:-:S02]  /*2110*/  FADD.FTZ R164, -R120, R145 ;  /* 0x0000009178a47221 */ /* 0x000fc40000010100 */
[C---:B------:R-:W-:Y:S02]  /*2120*/  FADD.FTZ R153, -R120.reuse, R153 ;  /* 0x0000009978997221 */ /* 0x040fe40000010100 */
[C---:B------:R-:W-:Y:S01]  /*2130*/  FADD.FTZ R147, -R120.reuse, R147 ;  /* 0x0000009378937221 */ /* 0x040fe20000010100 */
[----:B0-----:R-:W-:Y:S01]  /*2140*/  IADD3 R10, P0, R129, c[0x0][0x208], RZ ;  /* 0x00008200810a7a10 */ /* 0x001fe20007f1e0ff */
        /* <DEDUP_REMOVED lines=11> */
[----:B------:R-:W-:Y:S02]  /*2200*/  FFMA.FTZ R12, R61, R12, R29 ;  /* 0x0000000c3d0c7223 */ /* 0x000fe4000001001d */
[C---:B------:R-:W-:Y:S02]  /*2210*/  FMUL.FTZ R15, R121.reuse, R152 ;  /* 0x00000098790f7220 */ /* 0x040fe40000410000 */
[C---:B------:R-:W-:Y:S01]  /*2220*/  FMUL.FTZ R132, R121.reuse, R132 ;  /* 0x0000008479847220 */ /* 0x040fe20000410000 */
        /* <DEDUP_REMOVED lines=32> */
[----:B------:R-:W-:Y:S01]  /*2430*/  IADD3 R126, P1, R138, c[0x0][0x208], RZ ;  /* 0x000082008a7e7a10 */ /* 0x000fe20007f3e0ff */
        /* <DEDUP_REMOVED lines=21> */
[----:B------:R-:W-:Y:S01]  /*2590*/  F2FP.PACK_AB R122, R122, R159 ;  /* 0x0000009f7a7a723e */ /* 0x000fe200000000ff */
[----:B------:R-:W-:Y:S01]  /*25a0*/  FFMA.FTZ R120, R76, R161, R44 ;  /* 0x000000a14c787223 */ /* 0x000fe2000001002c */
[----:B------:R-:W-:Y:S01]  /*25b0*/  LOP3.LUT P1, RZ, R6, 0xff, RZ, 0xc0, !PT ;  /* 0x000000ff06ff7812 */ /* 0x000fe2000782c0ff */
[----:B------:R-:W-:Y:S01]  /*25c0*/  FFMA.FTZ R9, R77, R142, R45 ;  /* 0x0000008e4d097223 */ /* 0x000fe2000001002d */
[----:B------:R-:W-:Y:S01]  /*25d0*/  F2FP.PACK_AB R121, R124, R121 ;  /* 0x000000797c79723e */ /* 0x000fe200000000ff */
[----:B------:R0:W-:Y:S01]  /*25e0*/  STG.E.128 [R126.64], R116 ;  /* 0x000000747e007986 */ /* 0x0001e2000c101d04 */
[----:B------:R-:W-:-:S02]  /*25f0*/  SEL R6, RZ, 0x1, P1 ;  /* 0x00000001ff067807 */ /* 0x000fc40000800000 */
[----:B------:R-:W-:-:S05]  /*2600*/  F2FP.PACK_AB R120, R9, R120 ;  /* 0x000000780978723e */ /* 0x000fca00000000ff */
[----:B------:R0:W-:Y:S02]  /*2610*/  STG.E.128 [R140.64], R120 ;  /* 0x000000788c007986 */ /* 0x0001e4000c101d04 */
[----:B0-----:R-:W-:Y:S01]  /*2620*/  @P0 CALL.REL.NOINC `(.L_x_15059) ;  /* 0x0000001000000944 */ /* 0x001fe20003c00000 */
[----:B------:R-:W-:Y:S05]  /*2630*/  BRA `(.L_x_15060) ;  /* 0xffffddf000007947 */ /* 0x000fea000383ffff */
.L_x_15059:
[----:B------:R-:W-:Y:S05]  /*2640*/  EXIT ;  /* 0x000000000000794d */ /* 0x000fea0003800000 */
.L_x_15057:
[----:B------:R-:W-:Y:S01]  /*2650*/  HFMA2.MMA R117, -RZ, RZ, 0, 5.9604644775390625e-08 ;  /* 0x00000001ff757435 */ /* 0x000fe200000001ff */
[----:B------:R-:W-:Y:S02]  /*2660*/  MOV R121, 0x1f ;  /* 0x0000001f00797802 */ /* 0x000fe40000000f00 */
[----:B------:R-:W-:Y:S02]  /*2670*/  MOV R144, 0xffffffff ;  /* 0xffffffff00907802 */ /* 0x000fe40000000f00 */
[----:B------:R-:W-:Y:S02]  /*2680*/  MOV R118, 0x26a0 ;  /* 0x000026a000767802 */ /* 0x000fe40000000f00 */
[----:B------:R-:W-:Y:S05]  /*2690*/  CALL.REL.NOINC `($__internal_85_$__cuda_sm70_shflsync_bfly_p) ;  /* 0x0000078000007944 */ /* 0x000fea0003c00000 */
[----:B01----:R-:W-:Y:S05]  /*26a0*/  BRA `(.L_x_15061) ;  /* 0xffffee5000007947 */ /* 0x003fea000383ffff */
.L_x_15058:
[----:B------:R-:W-:Y:S01]  /*26b0*/  HFMA2.MMA R117, -RZ, RZ, 0, 1.1920928955078125e-07 ;  /* 0x00000002ff757435 */ /* 0x000fe200000001ff */
[----:B------:R-:W-:Y:S02]  /*26c0*/  MOV R121, 0x1f ;  /* 0x0000001f00797802 */ /* 0x000fe40000000f00 */
[----:B------:R-:W-:-:S02]  /*26d0*/  MOV R144, 0xffffffff ;  /* 0xffffffff00907802 */ /* 0x000fc40000000f00 */
[----:B------:R-:W-:Y:S02]  /*26e0*/  MOV R118, 0x2700 ;  /* 0x0000270000767802 */ /* 0x000fe40000000f00 */
[----:B------:R-:W-:Y:S05]  /*26f0*/  CALL.REL.NOINC `($__internal_85_$__cuda_sm70_shflsync_bfly_p) ;  /* 0x0000072000007944 */ /* 0x000fea0003c00000 */
[----:B01----:R-:W-:Y:S01]  /*2700*/  FADD.FTZ R146, R146, R117 ;  /* 0x0000007592927221 */ /* 0x003fe20000010000 */
[----:B------:R-:W-:Y:S01]  /*2710*/  HFMA2.MMA R117, -RZ, RZ, 0, 2.384185791015625e-07 ;  /* 0x00000004ff757435 */ /* 0x000fe200000001ff */
[----:B------:R-:W-:Y:S02]  /*2720*/  MOV R121, 0x1f ;  /* 0x0000001f00797802 */ /* 0x000fe40000000f00 */
[----:B------:R-:W-:Y:S02]  /*2730*/  MOV R144, 0xffffffff ;  /* 0xffffffff00907802 */ /* 0x000fe40000000f00 */
[----:B------:R-:W-:Y:S02]  /*2740*/  MOV R118, 0x2760 ;  /* 0x0000276000767802 */ /* 0x000fe40000000f00 */
[----:B------:R-:W-:Y:S05]  /*2750*/  CALL.REL.NOINC `($__internal_85_$__cuda_sm70_shflsync_bfly_p) ;  /* 0x000006c000007944 */ /* 0x000fea0003c00000 */
[----:B01----:R-:W-:Y:S01]  /*2760*/  FADD.FTZ R146, R146, R117 ;  /* 0x0000007592927221 */ /* 0x003fe20000010000 */
[----:B------:R-:W-:Y:S01]  /*2770*/  HFMA2.MMA R117, -RZ, RZ, 0, 4.76837158203125e-07 ;  /* 0x00000008ff757435 */ /* 0x000fe200000001ff */
[----:B------:R-:W-:Y:S02]  /*2780*/  MOV R121, 0x1f ;  /* 0x0000001f00797802 */ /* 0x000fe40000000f00 */
[----:B------:R-:W-:-:S02]  /*2790*/  MOV R144, 0xffffffff ;  /* 0xffffffff00907802 */ /* 0x000fc40000000f00 */
[----:B------:R-:W-:Y:S02]  /*27a0*/  MOV R118, 0x27c0 ;  /* 0x000027c000767802 */ /* 0x000fe40000000f00 */
[----:B------:R-:W-:Y:S05]  /*27b0*/  CALL.REL.NOINC `($__internal_85_$__cuda_sm70_shflsync_bfly_p) ;  /* 0x0000066000007944 */ /* 0x000fea0003c00000 */
[----:B01----:R-:W-:Y:S01]  /*27c0*/  FADD.FTZ R146, R146, R117 ;  /* 0x0000007592927221 */ /* 0x003fe20000010000 */
[----:B------:R-:W-:Y:S01]  /*27d0*/  HFMA2.MMA R117, -RZ, RZ, 0, 9.5367431640625e-07 ;  /* 0x00000010ff757435 */ /* 0x000fe200000001ff */
[----:B------:R-:W-:Y:S02]  /*27e0*/  MOV R121, 0x1f ;  /* 0x0000001f00797802 */ /* 0x000fe40000000f00 */
[----:B------:R-:W-:Y:S02]  /*27f0*/  MOV R144, 0xffffffff ;  /* 0xffffffff00907802 */ /* 0x000fe40000000f00 */
[----:B------:R-:W-:Y:S02]  /*2800*/  MOV R118, 0x2820 ;  /* 0x0000282000767802 */ /* 0x000fe40000000f00 */
[----:B------:R-:W-:Y:S05]  /*2810*/  CALL.REL.NOINC `($__internal_85_$__cuda_sm70_shflsync_bfly_p) ;  /* 0x0000060000007944 */ /* 0x000fea0003c00000 */
        /* <DEDUP_REMOVED lines=70> */
[----:B------:R-:W-:Y:S05]  /*2c80*/  CALL.REL.NOINC `($__internal_85_$__cuda_sm70_shflsync_bfly_p) ;  /* 0x0000019000007944 */ /* 0x000fea0003c00000 */
[----:B01----:R-:W-:Y:S01]  /*2c90*/  FADD.FTZ R146, R146, R117 ;  /* 0x0000007592927221 */ /* 0x003fe20000010000 */
[----:B------:R-:W-:Y:S01]  /*2ca0*/  HFMA2.MMA R117, -RZ, RZ, 0, 1.1920928955078125e-07 ;  /* 0x00000002ff757435 */ /* 0x000fe200000001ff */
[----:B------:R-:W-:Y:S02]  /*2cb0*/  MOV R121, 0x1f ;  /* 0x0000001f00797802 */ /* 0x000fe40000000f00 */
[----:B------:R-:W-:Y:S02]  /*2cc0*/  MOV R144, 0xffffffff ;  /* 0xffffffff00907802 */ /* 0x000fe40000000f00 */
[----:B------:R-:W-:Y:S02]  /*2cd0*/  MOV R118, 0x2cf0 ;  /* 0x00002cf000767802 */ /* 0x000fe40000000f00 */
[----:B------:R-:W-:Y:S05]  /*2ce0*/  CALL.REL.NOINC `($__internal_85_$__cuda_sm70_shflsync_bfly_p) ;  /* 0x0000013000007944 */ /* 0x000fea0003c00000 */
[----:B01----:R-:W-:Y:S01]  /*2cf0*/  FADD.FTZ R146, R146, R117 ;  /* 0x0000007592927221 */ /* 0x003fe20000010000 */
[----:B------:R-:W-:Y:S01]  /*2d00*/  HFMA2.MMA R117, -RZ, RZ, 0, 2.384185791015625e-07 ;  /* 0x00000004ff757435 */ /* 0x000fe200000001ff */
[----:B------:R-:W-:-:S02]  /*2d10*/  MOV R121, 0x1f ;  /* 0x0000001f00797802 */ /* 0x000fc40000000f00 */
[----:B------:R-:W-:Y:S02]  /*2d20*/  MOV R144, 0xffffffff ;  /* 0xffffffff00907802 */ /* 0x000fe40000000f00 */
[----:B------:R-:W-:Y:S02]  /*2d30*/  MOV R118, 0x2d50 ;  /* 0x00002d5000767802 */ /* 0x000fe40000000f00 */
[----:B------:R-:W-:Y:S05]  /*2d40*/  CALL.REL.NOINC `($__internal_85_$__cuda_sm70_shflsync_bfly_p) ;  /* 0x000000d000007944 */ /* 0x000fea0003c00000 */
[----:B01----:R-:W-:Y:S01]  /*2d50*/  FADD.FTZ R146, R146, R117 ;  /* 0x0000007592927221 */ /* 0x003fe20000010000 */
[----:B------:R-:W-:Y:S01]  /*2d60*/  HFMA2.MMA R117, -RZ, RZ, 0, 4.76837158203125e-07 ;  /* 0x00000008ff757435 */ /* 0x000fe200000001ff */
[----:B------:R-:W-:Y:S02]  /*2d70*/  MOV R121, 0x1f ;  /* 0x0000001f00797802 */ /* 0x000fe40000000f00 */
[----:B------:R-:W-:Y:S02]  /*2d80*/  MOV R144, 0xffffffff ;  /* 0xffffffff00907802 */ /* 0x000fe40000000f00 */
[----:B------:R-:W-:Y:S02]  /*2d90*/  MOV R118, 0x2db0 ;  /* 0x00002db000767802 */ /* 0x000fe40000000f00 */
[----:B------:R-:W-:Y:S05]  /*2da0*/  CALL.REL.NOINC `($__internal_85_$__cuda_sm70_shflsync_bfly_p) ;  /* 0x0000007000007944 */ /* 0x000fea0003c00000 */
[----:B01----:R-:W-:Y:S01]  /*2db0*/  FADD.FTZ R146, R146, R117 ;  /* 0x0000007592927221 */ /* 0x003fe20000010000 */
[----:B------:R-:W-:Y:S01]  /*2dc0*/  HFMA2.MMA R117, -RZ, RZ, 0, 9.5367431640625e-07 ;  /* 0x00000010ff757435 */ /* 0x000fe200000001ff */
[----:B------:R-:W-:-:S02]  /*2dd0*/  MOV R121, 0x1f ;  /* 0x0000001f00797802 */ /* 0x000fc40000000f00 */
[----:B------:R-:W-:Y:S02]  /*2de0*/  MOV R144, 0xffffffff ;  /* 0xffffffff00907802 */ /* 0x000fe40000000f00 */
[----:B------:R-:W-:Y:S02]  /*2df0*/  MOV R118, 0x2e10 ;  /* 0x00002e1000767802 */ /* 0x000fe40000000f00 */
[----:B------:R-:W-:Y:S05]  /*2e00*/  CALL.REL.NOINC `($__internal_85_$__cuda_sm70_shflsync_bfly_p) ;  /* 0x0000001000007944 */ /* 0x000fea0003c00000 */
[----:B01----:R-:W-:Y:S05]  /*2e10*/  BRA `(.L_x_15062) ;  /* 0xffffec2000007947 */ /* 0x003fea000383ffff */
        .weak           $__internal_85_$__cuda_sm70_shflsync_bfly_p
        .type           $__internal_85_$__cuda_sm70_shflsync_bfly_p,@function
        .size           $__internal_85_$__cuda_sm70_shflsync_bfly_p,(.L_x_29149 - $__internal_85_$__cuda_sm70_shflsync_bfly_p)
$__internal_85_$__cuda_sm70_shflsync_bfly_p:
[----:B------:R-:W-:Y:S01]  /*2e20*/  HFMA2.MMA R119, -RZ, RZ, 0, 0 ;  /* 0x00000000ff777435 */ /* 0x000fe200000001ff */
[----:B------:R-:W-:Y:S04]  /*2e30*/  WARPSYNC R144 ;  /* 0x0000009000007348 */ /* 0x000fe80003800000 */
[----:B------:R0:W1:Y:S01]  /*2e40*/  SHFL.BFLY PT, R117, R146, R117, R121 ;  /* 0x0c00007592757389 */ /* 0x00006200000e0079 */
[----:B------:R-:W-:Y:S05]  /*2e50*/  RET.REL.NODEC R118 `(_ZN10layer_norm13ln_fwd_kernelINS_13Kernel_traitsIf6__halfS2_S2_fjLj4096ELj1ELj1ELj4ELj16ENS_18Kernel_traits_baseILj4096EfS2_S2_S2_fjLj128EEEEELb0ELb1ELb0ELb1EEEvNS_9FwdParamsE) ;  /* 0xffffd1a076007950 */ /* 0x000fea0003c3ffff */
.L_x_15063:
        /* <DEDUP_REMOVED lines=10> */
.L_x_29149:


//--------------------- .text._ZN10layer_norm13ln_fwd_kernelINS_13Kernel_traitsIf6__halfS2_S2_fjLj4096ELj1ELj1ELj4ELj16ENS_18Kernel_traits_baseILj4096EfS2_S2_S2_fjLj128EEEEELb0ELb1ELb1ELb0EEEvNS_9FwdParamsE --------------------------
	.section	.text._ZN10layer_norm13ln_fwd_kernelINS_13Kernel_traitsIf6__halfS2_S2_fjLj4096ELj1ELj1ELj4ELj16ENS_18Kernel_traits_baseILj4096EfS2_S2_S2_fjLj128EEEEELb0ELb1ELb1ELb0EEEvNS_9FwdParamsE,"ax",@progbits
	.sectioninfo	@"SHI_REGISTERS=161"
	.align	128
        .global         _ZN10layer_norm13ln_fwd_kernelINS_13Kernel_traitsIf6__halfS2_S2_fjLj4096ELj1ELj1ELj4ELj16ENS_18Kernel_traits_baseILj4096EfS2_S2_S2_fjLj128EEEEELb0ELb1ELb1ELb0EEEvNS_9FwdParamsE
        .type           _ZN10layer_norm13ln_fwd_kernelINS_13Kernel_traitsIf6__halfS2_S2_fjLj4096ELj1ELj1ELj4ELj16ENS_18Kernel_traits_baseILj4096EfS2_S2_S2_fjLj128EEEEELb0ELb1ELb1ELb0EEEvNS_9FwdParamsE,@function
        .size           _ZN10layer_norm13ln_fwd_kernelINS_13Kernel_traitsIf6__halfS2_S2_fjLj4096ELj1ELj1ELj4ELj16ENS_18Kernel_traits_baseILj4096EfS2_S2_S2_fjLj128EEEEELb0ELb1ELb1ELb0EEEvNS_9FwdParamsE,(.L_x_29150 - _ZN10layer_norm13ln_fwd_kernelINS_13Kernel_traitsIf6__halfS2_S2_fjLj4096ELj1ELj1ELj4ELj16ENS_18Kernel_traits_baseILj4096EfS2_S2_S2_fjLj128EEEEELb0ELb1ELb1ELb0EEEvNS_9FwdParamsE)
        .other          _ZN10layer_norm13ln_fwd_kernelINS_13Kernel_traitsIf6__halfS2_S2_fjLj4096ELj1ELj1ELj4ELj16ENS_18Kernel_traits_baseILj4096EfS2_S2_S2_fjLj128EEEEELb0ELb1ELb1ELb0EEEvNS_9FwdParamsE,@"STO_CUDA_ENTRY STV_DEFAULT"
_ZN10layer_norm13ln_fwd_kernelINS_13Kernel_traitsIf6__halfS2_S2_fjLj4096ELj1ELj1ELj4ELj16ENS_18Kernel_traits_baseILj4096EfS2_S2_S2_fjLj128EEEEELb0ELb1ELb1ELb0EEEvNS_9FwdParamsE:
.text._ZN10layer_norm13ln_fwd_kernelINS_13Kernel_traitsIf6__halfS2_S2_fjLj4096ELj1ELj1ELj4ELj16ENS_18Kernel_traits_baseILj4096EfS2_S2_S2_fjLj128EEEEELb0ELb1ELb1ELb0EEEvNS_9FwdParamsE:
        /* <DEDUP_REMOVED lines=34> */
.L_x_15065:
[----:B------:R-:W-:Y:S05]  /*0220*/  BSYNC B0 ;  /* 0x0000000000007941 */ /* 0x000fea0003800000 */
.L_x_15064:
        /* <DEDUP_REMOVED lines=21> */
.L_x_15067:
[----:B------:R-:W-:Y:S05]  /*0380*/  BSYNC B0 ;  /* 0x0000000000007941 */ /* 0x000fea0003800000 */
.L_x_15066:
        /* <DEDUP_REMOVED lines=21> */
.L_x_15069:
[----:B------:R-:W-:Y:S05]  /*04e0*/  BSYNC B0 ;  /* 0x0000000000007941 */ /* 0x000fea0003800000 */
.L_x_15068:
        /* <DEDUP_REMOVED lines=20> */
.L_x_15071:
[----:B------:R-:W-:Y:S05]  /*0630*/  BSYNC B0 ;  /* 0x0000000000007941 */ /* 0x000fea0003800000 */
.L_x_15070:
        /* <DEDUP_REMOVED lines=25> */
.L_x_15187:
        /* <DEDUP_REMOVED lines=35> */
.L_x_15075:
[----:B--2--5:R-:W-:Y:S02]  /*0a00*/  HADD2.F32 R0, -RZ, R112.H0_H0 ;  /* 0x20000070ff007230 */ /* 0x024fe40000004100 */
[----:B------:R-:W-:-:S03]  /*0a10*/  @P0 HADD2.F32 R5, -RZ, R116.H0_H0 ;  /* 0x20000074ff050230 */ /* 0x000fc60000004100 */
[----:B------:R-:W-:-:S04]  /*0a20*/  FMUL.FTZ R3, R0, c[0x0][0x1ec] ;  /* 0x00007b0000037a20 */ /* 0x000fc80000410000 */
[----:B------:R-:W-:-:S04]  /*0a30*/  FMUL.FTZ R0, R36, R3 ;  /* 0x0000000324007220 */ /* 0x000fc80000410000 */
[----:B------:R-:W-:Y:S02]  /*0a40*/  @P0 FADD.FTZ R0, R5, R0 ;  /* 0x0000000005000221 */ /* 0x000fe40000010000 */
.L_x_15076:
[----:B------:R-:W-:Y:S05]  /*0a50*/  BSYNC B1 ;  /* 0x0000000000017941 */ /* 0x000fea0003800000 */
.L_x_15074:
[----:B------:R-:W-:Y:S01]  /*0a60*/  BSSY B1, `(.L_x_15077) ;  /* 0x000000b000017945 */ /* 0x000fe20003800000 */
[----:B------:R-:W-:Y:S05]  /*0a70*/  @P6 BRA `(.L_x_15078) ;  /* 0x0000004000006947 */ /* 0x000fea0003800000 */
[----:B------:R-:W-:Y:S01]  /*0a80*/  MOV R3, RZ ;  /* 0x000000ff00037202 */ /* 0x000fe20000000f00 */
[----:B------:R-:W-:Y:S05]  /*0a90*/  @!P0 BRA `(.L_x_15079) ;  /* 0x0000007000008947 */ /* 0x000fea0003800000 */
[----:B-----5:R-:W-:Y:S01]  /*0aa0*/  HADD2.F32 R3, -RZ, R116.H1_H1 ;  /* 0x30000074ff037230 */ /* 0x020fe20000004100 */
[----:B------:R-:W-:Y:S05]  /*0ab0*/  BRA `(.L_x_15079) ;  /* 0x0000005000007947 */ /* 0x000fea0003800000 */
.L_x_15078:
[----:B-----5:R-:W-:Y:S02]  /*0ac0*/  HADD2.F32 R2, -RZ, R112.H1_H1 ;  /* 0x30000070ff027230 */ /* 0x020fe40000004100 */
[----:B------:R-:W-:-:S03]  /*0ad0*/  @P0 HADD2.F32 R4, -RZ, R116.H1_H1 ;  /* 0x30000074ff040230 */ /* 0x000fc60000004100 */
[----:B------:R-:W-:-:S04]  /*0ae0*/  FMUL.FTZ R2, R2, c[0x0][0x1ec] ;  /* 0x00007b0002027a20 */ /* 0x000fc80000410000 */
[----:B------:R-:W-:-:S04]  /*0af0*/  FMUL.FTZ R3, R37, R2 ;  /* 0x0000000225037220 */ /* 0x000fc80000410000 */
[----:B------:R-:W-:Y:S02]  /*0b00*/  @P0 FADD.FTZ R3, R4, R3 ;  /* 0x0000000304030221 */ /* 0x000fe40000010000 */
.L_x_15079:
[----:B------:R-:W-:Y:S05]  /*0b10*/  BSYNC B1 ;  /* 0x0000000000017941 */ /* 0x000fea0003800000 */
.L_x_15077:
[----:B------:R-:W-:Y:S01]  /*0b20*/  BSSY B1, `(.L_x_15080) ;  /* 0x000000b000017945 */ /* 0x000fe20003800000 */
[----:B------:R-:W-:Y:S05]  /*0b30*/  @P6 BRA `(.L_x_15081) ;  /* 0x0000004000006947 */ /* 0x000fea0003800000 */
[----:B------:R-:W-:Y:S01]  /*0b40*/  HFMA2.MMA R2, -RZ, RZ, 0, 0 ;  /* 0x00000000ff027435 */ /* 0x000fe200000001ff */
[----:B------:R-:W-:Y:S05]  /*0b50*/  @!P0 BRA `(.L_x_15082) ;  /* 0x0000007000008947 */ /* 0x000fea0003800000 */
[----:B-----5:R-:W-:Y:S01]  /*0b60*/  HADD2.F32 R2, -RZ, R117.H0_H0 ;  /* 0x20000075ff027230 */ /* 0x020fe20000004100 */
[----:B------:R-:W-:Y:S05]  /*0b70*/  BRA `(.L_x_15082) ;  /* 0x0000005000007947 */ /* 0x000fea0003800000 */
.L_x_15081:
[----:B-----5:R-:W-:Y:S02]  /*0b80*/  HADD2.F32 R2, -RZ, R113.H0_H0 ;  /* 0x20000071ff027230 */ /* 0x020fe40000004100 */
[----:B------:R-:W-:-:S03]  /*0b90*/  @P0 HADD2.F32 R7, -RZ, R117.H0_H0 ;  /* 0x20000075ff070230 */ /* 0x000fc60000004100 */
[----:B------:R-:W-:-:S04]  /*0ba0*/  FMUL.FTZ R5, R2, c[0x0][0x1ec] ;  /* 0x00007b0002057a20 */ /* 0x000fc80000410000 */
[----:B------:R-:W-:-:S04]  /*0bb0*/  FMUL.FTZ R2, R38, R5 ;  /* 0x0000000526027220 */ /* 0x000fc80000410000 */
[----:B------:R-:W-:Y:S02]  /*0bc0*/  @P0 FADD.FTZ R2, R7, R2 ;  /* 0x0000000207020221 */ /* 0x000fe40000010000 */
.L_x_15082:
[----:B------:R-:W-:Y:S05]  /*0bd0*/  BSYNC B1 ;  /* 0x0000000000017941 */ /* 0x000fea0003800000 */
.L_x_15080:
[----:B------:R-:W-:Y:S01]  /*0be0*/  BSSY B1, `(.L_x_15083) ;  /* 0x000000b000017945 */ /* 0x000fe20003800000 */
[----:B------:R-:W-:Y:S05]  /*0bf0*/  @P6 BRA `(.L_x_15084) ;  /* 0x0000004000006947 */ /* 0x000fea0003800000 */
[----:B------:R-:W-:Y:S01]  /*0c00*/  MOV R5, RZ ;  /* 0x000000ff00057202 */ /* 0x000fe20000000f00 */
[----:B------:R-:W-:Y:S05]  /*0c10*/  @!P0 BRA `(.L_x_15085) ;  /* 0x0000007000008947 */ /* 0x000fea0003800000 */
[----:B-----5:R-:W-:Y:S01]  /*0c20*/  HADD2.F32 R5, -RZ, R117.H1_H1 ;  /* 0x30000075ff057230 */ /* 0x020fe20000004100 */
[----:B------:R-:W-:Y:S05]  /*0c30*/  BRA `(.L_x_15085) ;  /* 0x0000005000007947 */ /* 0x000fea0003800000 */
.L_x_15084:
[----:B-----5:R-:W-:Y:S02]  /*0c40*/  HADD2.F32 R4, -RZ, R113.H1_H1 ;  /* 0x30000071ff047230 */ /* 0x020fe40000004100 */
[----:B------:R-:W-:-:S03]  /*0c50*/  @P0 HADD2.F32 R6, -RZ, R117.H1_H1 ;  /* 0x30000075ff060230 */ /* 0x000fc60000004100 */
[----:B------:R-:W-:-:S04]  /*0c60*/  FMUL.FTZ R4, R4, c[0x0][0x1ec] ;  /* 0x00007b0004047a20 */ /* 0x000fc80000410000 */
[----:B------:R-:W-:-:S04]  /*0c70*/  FMUL.FTZ R5, R39, R4 ;  /* 0x0000000427057220 */ /* 0x000fc80000410000 */
[----:B------:R-:W-:Y:S02]  /*0c80*/  @P0 FADD.FTZ R5, R6, R5 ;  /* 0x0000000506050221 */ /* 0x000fe40000010000 */
.L_x_15085:
[----:B------:R-:W-:Y:S05]  /*0c90*/  BSYNC B1 ;  /* 0x0000000000017941 */ /* 0x000fea0003800000 */
.L_x_15083:
[----:B------:R-:W-:Y:S01]  /*0ca0*/  BSSY B1, `(.L_x_15086) ;  /* 0x000000b000017945 */ /* 0x000fe20003800000 */
[----:B------:R-:W-:Y:S05]  /*0cb0*/  @P6 BRA `(.L_x_15087) ;  /* 0x0000004000006947 */ /* 0x000fea0003800000 */
[----:B------:R-:W-:Y:S01]  /*0cc0*/  HFMA2.MMA R4, -RZ, RZ, 0, 0 ;  /* 0x00000000ff047435 */ /* 0x000fe200000001ff */
[----:B------:R-:W-:Y:S05]  /*0cd0*/  @!P0 BRA `(.L_x_15088) ;  /* 0x0000007000008947 */ /* 0x000fea0003800000 */
[----:B-----5:R-:W-:Y:S01]  /*0ce0*/  HADD2.F32 R4, -RZ, R118.H0_H0 ;  /* 0x20000076ff047230 */ /* 0x020fe20000004100 */
[----:B------:R-:W-:Y:S05]  /*0cf0*/  BRA `(.L_x_15088) ;  /* 0x0000005000007947 */ /* 0x000fea0003800000 */
.L_x_15087:
[----:B-----5:R-:W-:Y:S02]  /*0d00*/  HADD2.F32 R4, -RZ, R114.H0_H0 ;  /* 0x20000072ff047230 */ /* 0x020fe40000004100 */
[----:B------:R-:W-:-:S03]  /*0d10*/  @P0 HADD2.F32 R9, -RZ, R118.H0_H0 ;  /* 0x20000076ff090230 */ /* 0x000fc60000004100 */
[----:B------:R-:W-:-:S04]  /*0d20*/  FMUL.FTZ R7, R4, c[0x0][0x1ec] ;  /* 0x00007b0004077a20 */ /* 0x000fc80000410000 */
[----:B------:R-:W-:-:S04]  /*0d30*/  FMUL.FTZ R4, R32, R7 ;  /* 0x0000000720047220 */ /* 0x000fc80000410000 */
[----:B------:R-:W-:Y:S02]  /*0d40*/  @P0 FADD.FTZ R4, R9, R4 ;  /* 0x0000000409040221 */ /* 0x000fe40000010000 */
.L_x_15088:
[----:B------:R-:W-:Y:S05]  /*0d50*/  BSYNC B1 ;  /* 0x0000000000017941 */ /* 0x000fea0003800000 */
.L_x_15086:
[----:B------:R-:W-:Y:S01]  /*0d60*/  BSSY B1, `(.L_x_15089) ;  /* 0x000000b000017945 */ /* 0x000fe20003800000 */
[----:B------:R-:W-:Y:S05]  /*0d70*/  @P6 BRA `(.L_x_15090) ;  /* 0x0000004000006947 */ /* 0x000fea0003800000 */
[----:B------:R-:W-:Y:S01]  /*0d80*/  MOV R7, RZ ;  /* 0x000000ff00077202 */ /* 0x000fe20000000f00 */
[----:B------:R-:W-:Y:S05]  /*0d90*/  @!P0 BRA `(.L_x_15091) ;  /* 0x0000007000008947 */ /* 0x000fea0003800000 */
[----:B-----5:R-:W-:Y:S01]  /*0da0*/  HADD2.F32 R7, -RZ, R118.H1_H1 ;  /* 0x30000076ff077230 */ /* 0x020fe20000004100 */
[----:B------:R-:W-:Y:S05]  /*0db0*/  BRA `(.L_x_15091) ;  /* 0x0000005000007947 */ /* 0x000fea0003800000 */
.L_x_15090:
[----:B-----5:R-:W-:Y:S02]  /*0dc0*/  HADD2.F32 R6, -RZ, R114.H1_H1 ;  /* 0x30000072ff067230 */ /* 0x020fe40000004100 */
[----:B------:R-:W-:-:S03]  /*0dd0*/  @P0 HADD2.F32 R120, -RZ, R118.H1_H1 ;  /* 0x30000076ff780230 */ /* 0x000fc60000004100 */
[----:B------:R-:W-:-:S04]  /*0de0*/  FMUL.FTZ R6, R6, c[0x0][0x1ec] ;  /* 0x00007b0006067a20 */ /* 0x000fc80000410000 */
[----:B------:R-:W-:-:S04]  /*0df0*/  FMUL.FTZ R7, R33, R6 ;  /* 0x0000000621077220 */ /* 0x000fc80000410000 */
[----:B------:R-:W-:Y:S02]  /*0e00*/  @P0 FADD.FTZ R7, R120, R7 ;  /* 0x0000000778070221 */ /* 0x000fe40000010000 */
.L_x_15091:
[----:B------:R-:W-:Y:S05]  /*0e10*/  BSYNC B1 ;  /* 0x0000000000017941 */ /* 0x000fea0003800000 */
.L_x_15089:
[----:B------:R-:W-:Y:S01]  /*0e20*/  BSSY B1, `(.L_x_15092) ;  /* 0x000000b000017945 */ /* 0x000fe20003800000 */
[----:B------:R-:W-:Y:S05]  /*0e30*/  @P6 BRA `(.L_x_15093) ;  /* 0x0000004000006947 */ /* 0x000fea0003800000 */
[----:B------:R-:W-:Y:S01]  /*0e40*/  HFMA2.MMA R6, -RZ, RZ, 0, 0 ;  /* 0x00000000ff067435 */ /* 0x000fe200000001ff */
[----:B------:R-:W-:Y:S05]  /*0e50*/  @!P0 BRA `(.L_x_15094) ;  /* 0x0000007000008947 */ /* 0x000fea0003800000 */
[----:B-----5:R-:W-:Y:S01]  /*0e60*/  HADD2.F32 R6, -RZ, R119.H0_H0 ;  /* 0x20000077ff067230 */ /* 0x020fe20000004100 */
[----:B------:R-:W-:Y:S05]  /*0e70*/  BRA `(.L_x_15094) ;  /* 0x0000005000007947 */ /* 0x000fea0003800000 */
.L_x_15093:
[----:B-----5:R-:W-:Y:S02]  /*0e80*/  HADD2.F32 R6, -RZ, R115.H0_H0 ;  /* 0x20000073ff067230 */ /* 0x020fe40000004100 */
[----:B------:R-:W-:-:S03]  /*0e90*/  @P0 HADD2.F32 R121, -RZ, R119.H0_H0 ;  /* 0x20000077ff790230 */ /* 0x000fc60000004100 */
[----:B------:R-:W-:-:S04]  /*0ea0*/  FMUL.FTZ R9, R6, c[0x0][0x1ec] ;  /* 0x00007b0006097a20 */ /* 0x000fc80000410000 */
[----:B------:R-:W-:-:S04]  /*0eb0*/  FMUL.FTZ R6, R34, R9 ;  /* 0x0000000922067220 */ /* 0x000fc80000410000 */
[----:B------:R-:W-:Y:S02]  /*0ec0*/  @P0 FADD.FTZ R6, R121, R6 ;  /* 0x0000000679060221 */ /* 0x000fe40000010000 */
.L_x_15094:
[----:B------:R-:W-:Y:S05]  /*0ed0*/  BSYNC B1 ;  /* 0x0000000000017941 */ /* 0x000fea0003800000 */
.L_x_15092:
[----:B------:R-:W-:Y:S01]  /*0ee0*/  BSSY B1, `(.L_x_15095) ;  /* 0x000000b000017945 */ /* 0x000fe20003800000 */
[----:B------:R-:W-:Y:S05]  /*0ef0*/  @P6 BRA `(.L_x_15096) ;  /* 0x0000004000006947 */ /* 0x000fea0003800000 */
[----:B------:R-:W-:Y:S01]  /*0f00*/  MOV R9, RZ ;  /* 0x000000ff00097202 */ /* 0x000fe20000000f00 */
[----:B------:R-:W-:Y:S05]  /*0f10*/  @!P0 BRA `(.L_x_15097) ;  /* 0x0000007000008947 */ /* 0x000fea0003800000 */
[----:B-----5:R-:W-:Y:S01]  /*0f20*/  HADD2.F32 R9, -RZ, R119.H1_H1 ;  /* 0x30000077ff097230 */ /* 0x020fe20000004100 */
[----:B------:R-:W-:Y:S05]  /*0f30*/  BRA `(.L_x_15097) ;  /* 0x0000005000007947 */ /* 0x000fea0003800000 */
.L_x_15096:
[----:B-----5:R-:W-:Y:S02]  /*0f40*/  HADD2.F32 R9, -RZ, R115.H1_H1 ;  /* 0x30000073ff097230 */ /* 0x020fe40000004100 */
[----:B------:R-:W-:-:S03]  /*0f50*/  @P0 HADD2.F32 R122, -RZ, R119.H1_H1 ;  /* 0x30000077ff7a0230 */ /* 0x000fc60000004100 */
[----:B------:R-:W-:-:S04]  /*0f60*/  FMUL.FTZ R120, R9, c[0x0][0x1ec] ;  /* 0x00007b0009787a20 */ /* 0x000fc80000410000 */
[----:B------:R-:W-:-:S04]  /*0f70*/  FMUL.FTZ R9, R35, R120 ;  /* 0x0000007823097220 */ /* 0x000fc80000410000 */
[----:B------:R-:W-:Y:S02]  /*0f80*/  @P0 FADD.FTZ R9, R122, R9 ;  /* 0x000000097a090221 */ /* 0x000fe40000010000 */
.L_x_15097:
[----:B------:R-:W-:Y:S05]  /*0f90*/  BSYNC B1 ;  /* 0x0000000000017941 */ /* 0x000fea0003800000 */
.L_x_15095:
        /* <DEDUP_REMOVED lines=9> */
.L_x_15073:
[----:B----4-:R-:W-:Y:S05]  /*1030*/  BSYNC B0 ;  /* 0x0000000000007941 */ /* 0x010fea0003800000 */
.L_x_15072:
        /* <DEDUP_REMOVED lines=17> */
.L_x_15101:
[----:B--2--5:R-:W-:Y:S02]  /*1150*/  HADD2.F32 R8, -RZ, R112.H0_H0 ;  /* 0x20000070ff087230 */ /* 0x024fe40000004100 */
[----:B------:R-:W-:-:S03]  /*1160*/  @P0 HADD2.F32 R13, -RZ, R116.H0_H0 ;  /* 0x20000074ff0d0230 */ /* 0x000fc60000004100 */
[----:B------:R-:W-:-:S04]  /*1170*/  FMUL.FTZ R11, R8, c[0x0][0x1ec] ;  /* 0x00007b00080b7a20 */ /* 0x000fc80000410000 */
[----:B------:R-:W-:-:S04]  /*1180*/  FMUL.FTZ R8, R60, R11 ;  /* 0x0000000b3c087220 */ /* 0x000fc80000410000 */
[----:B------:R-:W-:Y:S02]  /*1190*/  @P0 FADD.FTZ R8, R13, R8 ;  /* 0x000000080d080221 */ /* 0x000fe40000010000 */
.L_x_15102:
[----:B------:R-:W-:Y:S05]  /*11a0*/  BSYNC B1 ;  /* 0x0000000000017941 */ /* 0x000fea0003800000 */
.L_x_15100:
[----:B------:R-:W-:Y:S01]  /*11b0*/  BSSY B1, `(.L_x_15103) ;  /* 0x000000b000017945 */ /* 0x000fe20003800000 */
[----:B------:R-:W-:Y:S05]  /*11c0*/  @P6 BRA `(.L_x_15104) ;  /* 0x0000004000006947 */ /* 0x000fea0003800000 */
[----:B------:R-:W-:Y:S01]  /*11d0*/  MOV R11, RZ ;  /* 0x000000ff000b7202 */ /* 0x000fe20000000f00 */
[----:B------:R-:W-:Y:S05]  /*11e0*/  @!P0 BRA `(.L_x_15105) ;  /* 0x0000007000008947 */ /* 0x000fea0003800000 */
[----:B-----5:R-:W-:Y:S01]  /*11f0*/  HADD2.F32 R11, -RZ, R116.H1_H1 ;  /* 0x30000074ff0b7230 */ /* 0x020fe20000004100 */
[----:B------:R-:W-:Y:S05]  /*1200*/  BRA `(.L_x_15105) ;  /* 0x0000005000007947 */ /* 0x000fea0003800000 */
.L_x_15104:
[----:B-----5:R-:W-:Y:S02]  /*1210*/  HADD2.F32 R10, -RZ, R112.H1_H1 ;  /* 0x30000070ff0a7230 */ /* 0x020fe40000004100 */
[----:B------:R-:W-:-:S03]  /*1220*/  @P0 HADD2.F32 R12, -RZ, R116.H1_H1 ;  /* 0x30000074ff0c0230 */ /* 0x000fc60000004100 */
[----:B------:R-:W-:-:S04]  /*1230*/  FMUL.FTZ R10, R10, c[0x0][0x1ec] ;  /* 0x00007b000a0a7a20 */ /* 0x000fc80000410000 */
[----:B------:R-:W-:-:S04]  /*1240*/  FMUL.FTZ R11, R61, R10 ;  /* 0x0000000a3d0b7220 */ /* 0x000fc80000410000 */
[----:B------:R-:W-:Y:S02]  /*1250*/  @P0 FADD.FTZ R11, R12, R11 ;  /* 0x0000000b0c0b0221 */ /* 0x000fe40000010000 */
.L_x_15105:
[----:B------:R-:W-:Y:S05]  /*1260*/  BSYNC B1 ;  /* 0x0000000000017941 */ /* 0x000fea0003800000 */
.L_x_15103:
[----:B------:R-:W-:Y:S01]  /*1270*/  BSSY B1, `(.L_x_15106) ;  /* 0x000000b000017945 */ /* 0x000fe20003800000 */
[----:B------:R-:W-:Y:S05]  /*1280*/  @P6 BRA `(.L_x_15107) ;  /* 0x0000004000006947 */ /* 0x000fea0003800000 */
[----:B------:R-:W-:Y:S01]  /*1290*/  HFMA2.MMA R10, -RZ, RZ, 0, 0 ;  /* 0x00000000ff0a7435 */ /* 0x000fe200000001ff */
[----:B------:R-:W-:Y:S05]  /*12a0*/  @!P0 BRA `(.L_x_15108) ;  /* 0x0000007000008947 */ /* 0x000fea0003800000 */
[----:B-----5:R-:W-:Y:S01]  /*12b0*/  HADD2.F32 R10, -RZ, R117.H0_H0 ;  /* 0x20000075ff0a7230 */ /* 0x020fe20000004100 */
[----:B------:R-:W-:Y:S05]  /*12c0*/  BRA `(.L_x_15108) ;  /* 0x0000005000007947 */ /* 0x000fea0003800000 */
.L_x_15107:
[----:B-----5:R-:W-:Y:S02]  /*12d0*/  HADD2.F32 R10, -RZ, R113.H0_H0 ;  /* 0x20000071ff0a7230 */ /* 0x020fe40000004100 */
[----:B------:R-:W-:-:S03]  /*12e0*/  @P0 HADD2.F32 R15, -RZ, R117.H0_H0 ;  /* 0x20000075ff0f0230 */ /* 0x000fc60000004100 */
[----:B------:R-:W-:-:S04]  /*12f0*/  FMUL.FTZ R13, R10, c[0x0][0x1ec] ;  /* 0x00007b000a0d7a20 */ /* 0x000fc80000410000 */
[----:B------:R-:W-:-:S04]  /*1300*/  FMUL.FTZ R10, R62, R13 ;  /* 0x0000000d3e0a7220 */ /* 0x000fc80000410000 */
[----:B------:R-:W-:Y:S02]  /*1310*/  @P0 FADD.FTZ R10, R15, R10 ;  /* 0x0000000a0f0a0221 */ /* 0x000fe40000010000 */
.L_x_15108:
[----:B------:R-:W-:Y:S05]  /*1320*/  BSYNC B1 ;  /* 0x0000000000017941 */ /* 0x000fea0003800000 */
.L_x_15106:
[----:B------:R-:W-:Y:S01]  /*1330*/  BSSY B1, `(.L_x_15109) ;  /* 0x000000b000017945 */ /* 0x000fe20003800000 */
[----:B------:R-:W-:Y:S05]  /*1340*/  @P6 BRA `(.L_x_15110) ;  /* 0x0000004000006947 */ /* 0x000fea0003800000 */
[----:B------:R-:W-:Y:S01]  /*1350*/  MOV R13, RZ ;  /* 0x000000ff000d7202 */ /* 0x000fe20000000f00 */
[----:B------:R-:W-:Y:S05]  /*1360*/  @!P0 BRA `(.L_x_15111) ;  /* 0x0000007000008947 */ /* 0x000fea0003800000 */
[----:B-----5:R-:W-:Y:S01]  /*1370*/  HADD2.F32 R13, -RZ, R117.H1_H1 ;  /* 0x30000075ff0d7230 */ /* 0x020fe20000004100 */
[----:B------:R-:W-:Y:S05]  /*1380*/  BRA `(.L_x_15111) ;  /* 0x0000005000007947 */ /* 0x000fea0003800000 */
.L_x_15110:
[----:B-----5:R-:W-:Y:S02]  /*1390*/  HADD2.F32 R12, -RZ, R113.H1_H1 ;  /* 0x30000071ff0c7230 */ /* 0x020fe40000004100 */
[----:B------:R-:W-:-:S03]  /*13a0*/  @P0 HADD2.F32 R14, -RZ, R117.H1_H1 ;  /* 0x30000075ff0e0230 */ /* 0x000fc60000004100 */
[----:B------:R-:W-:-:S04]  /*13b0*/  FMUL.FTZ R12, R12, c[0x0][0x1ec] ;  /* 0x00007b000c0c7a20 */ /* 0x000fc80000410000 */
[----:B------:R-:W-:-:S04]  /*13c0*/  FMUL.FTZ R13, R63, R12 ;  /* 0x0000000c3f0d7220 */ /* 0x000fc80000410000 */
[----:B------:R-:W-:Y:S02]  /*13d0*/  @P0 FADD.FTZ R13, R14, R13 ;  /* 0x0000000d0e0d0221 */ /* 0x000fe40000010000 */
.L_x_15111:
[----:B------:R-:W-:Y:S05]  /*13e0*/  BSYNC B1 ;  /* 0x0000000000017941 */ /* 0x000fea0003800000 */
.L_x_15109:
[----:B------:R-:W-:Y:S01]  /*13f0*/  BSSY B1, `(.L_x_15112) ;  /* 0x000000b000017945 */ /* 0x000fe20003800000 */
[----:B------:R-:W-:Y:S05]  /*1400*/  @P6 BRA `(.L_x_15113) ;  /* 0x0000004000006947 */ /* 0x000fea0003800000 */
[----:B------:R-:W-:Y:S01]  /*1410*/  HFMA2.MMA R12, -RZ, RZ, 0, 0 ;  /* 0x00000000ff0c7435 */ /* 0x000fe200000001ff */
[----:B------:R-:W-:Y:S05]  /*1420*/  @!P0 BRA `(.L_x_15114) ;  /* 0x0000007000008947 */ /* 0x000fea0003800000 */
[----:B-----5:R-:W-:Y:S01]  /*1430*/  HADD2.F32 R12, -RZ, R118.H0_H0 ;  /* 0x20000076ff0c7230 */ /* 0x020fe20000004100 */
[----:B------:R-:W-:Y:S05]  /*1440*/  BRA `(.L_x_15114) ;  /* 0x0000005000007947 */ /* 0x000fea0003800000 */
.L_x_15113:
[----:B-----5:R-:W-:Y:S02]  /*1450*/  HADD2.F32 R12, -RZ, R114.H0_H0 ;  /* 0x20000072ff0c7230 */ /* 0x020fe40000004100 */
[----:B0-----:R-:W-:-:S03]  /*1460*/  @P0 HADD2.F32 R121, -RZ, R118.H0_H0 ;  /* 0x20000076ff790230 */ /* 0x001fc60000004100 */
[----:B------:R-:W-:-:S04]  /*1470*/  FMUL.FTZ R15, R12, c[0x0][0x1ec] ;  /* 0x00007b000c0f7a20 */ /* 0x000fc80000410000 */
[----:B------:R-:W-:-:S04]  /*1480*/  FMUL.FTZ R12, R56, R15 ;  /* 0x0000000f380c7220 */ /* 0x000fc80000410000 */
[----:B------:R-:W-:Y:S02]  /*1490*/  @P0 FADD.FTZ R12, R121, R12 ;  /* 0x0000000c790c0221 */ /* 0x000fe40000010000 */
.L_x_15114:
[----:B------:R-:W-:Y:S05]  /*14a0*/  BSYNC B1 ;  /* 0x0000000000017941 */ /* 0x000fea0003800000 */
.L_x_15112:
[----:B------:R-:W-:Y:S01]  /*14b0*/  BSSY B1, `(.L_x_15115) ;  /* 0x000000b000017945 */ /* 0x000fe20003800000 */
[----:B------:R-:W-:Y:S05]  /*14c0*/  @P6 BRA `(.L_x_15116) ;  /* 0x0000004000006947 */ /* 0x000fea0003800000 */
[----:B------:R-:W-:Y:S01]  /*14d0*/  MOV R15, RZ ;  /* 0x000000ff000f7202 */ /* 0x000fe20000000f00 */
[----:B------:R-:W-:Y:S05]  /*14e0*/  @!P0 BRA `(.L_x_15117) ;  /* 0x0000007000008947 */ /* 0x000fea0003800000 */
[----:B-----5:R-:W-:Y:S01]  /*14f0*/  HADD2.F32 R15, -RZ, R118.H1_H1 ;  /* 0x30000076ff0f7230 */ /* 0x020fe20000004100 */
[----:B------:R-:W-:Y:S05]  /*1500*/  BRA `(.L_x_15117) ;  /* 0x0000005000007947 */ /* 0x000fea0003800000 */
.L_x_15116:
[----:B-----5:R-:W-:Y:S02]  /*1510*/  HADD2.F32 R14, -RZ, R114.H1_H1 ;  /* 0x30000072ff0e7230 */ /* 0x020fe40000004100 */
[----:B0-----:R-:W-:-:S03]  /*1520*/  @P0 HADD2.F32 R120, -RZ, R118.H1_H1 ;  /* 0x30000076ff780230 */ /* 0x001fc60000004100 */
[----:B------:R-:W-:-:S04]  /*1530*/  FMUL.FTZ R14, R14, c[0x0][0x1ec] ;  /* 0x00007b000e0e7a20 */ /* 0x000fc80000410000 */
[----:B------:R-:W-:-:S04]  /*1540*/  FMUL.FTZ R15, R57, R14 ;  /* 0x0000000e390f7220 */ /* 0x000fc80000410000 */
[----:B------:R-:W-:Y:S02]  /*1550*/  @P0 FADD.FTZ R15, R120, R15 ;  /* 0x0000000f780f0221 */ /* 0x000fe40000010000 */
.L_x_15117:
[----:B------:R-:W-:Y:S05]  /*1560*/  BSYNC B1 ;  /* 0x0000000000017941 */ /* 0x000fea0003800000 */
.L_x_15115:
[----:B------:R-:W-:Y:S01]  /*1570*/  BSSY B1, `(.L_x_15118) ;  /* 0x000000b000017945 */ /* 0x000fe20003800000 */
[----:B------:R-:W-:Y:S05]  /*1580*/  @P6 BRA `(.L_x_15119) ;  /* 0x0000004000006947 */ /* 0x000fea0003800000 */
[----:B------:R-:W-:Y:S01]  /*1590*/  HFMA2.MMA R14, -RZ, RZ, 0, 0 ;  /* 0x00000000ff0e7435 */ /* 0x000fe200000001ff */
[----:B------:R-:W-:Y:S05]  /*15a0*/  @!P0 BRA `(.L_x_15120) ;  /* 0x0000007000008947 */ /* 0x000fea0003800000 */
[----:B-----5:R-:W-:Y:S01]  /*15b0*/  HADD2.F32 R14, -RZ, R119.H0_H0 ;  /* 0x20000077ff0e7230 */ /* 0x020fe20000004100 */
[----:B------:R-:W-:Y:S05]  /*15c0*/  BRA `(.L_x_15120) ;  /* 0x0000005000007947 */ /* 0x000fea0003800000 */
.L_x_15119:
[----:B-----5:R-:W-:Y:S02]  /*15d0*/  HADD2.F32 R14, -RZ, R115.H0_H0 ;  /* 0x20000073ff0e7230 */ /* 0x020fe40000004100 */
[----:B0-----:R-:W-:-:S03]  /*15e0*/  @P0 HADD2.F32 R123, -RZ, R119.H0_H0 ;  /* 0x20000077ff7b0230 */ /* 0x001fc60000004100 */
[----:B------:R-:W-:-:S04]  /*15f0*/  FMUL.FTZ R121, R14, c[0x0][0x1ec] ;  /* 0x00007b000e797a20 */ /* 0x000fc80000410000 */
[----:B------:R-:W-:-:S04]  /*1600*/  FMUL.FTZ R14, R58, R121 ;  /* 0x000000793a0e7220 */ /* 0x000fc80000410000 */
[----:B------:R-:W-:Y:S02]  /*1610*/  @P0 FADD.FTZ R14, R123, R14 ;  /* 0x0000000e7b0e0221 */ /* 0x000fe40000010000 */
.L_x_15120:
[----:B------:R-:W-:Y:S05]  /*1620*/  BSYNC B1 ;  /* 0x0000000000017941 */ /* 0x000fea0003800000 */
.L_x_15118:
[----:B------:R-:W-:Y:S01]  /*1630*/  BSSY B1, `(.L_x_15121) ;  /* 0x000000b000017945 */ /* 0x000fe20003800000 */
[----:B------:R-:W-:Y:S05]  /*1640*/  @P6 BRA `(.L_x_15122) ;  /* 0x0000004000006947 */ /* 0x000fea0003800000 */
[----:B------:R-:W-:Y:S01]  /*1650*/  MOV R125, RZ ;  /* 0x000000ff007d7202 */ /* 0x000fe20000000f00 */
[----:B------:R-:W-:Y:S05]  /*1660*/  @!P0 BRA `(.L_x_15123) ;  /* 0x0000007000008947 */ /* 0x000fea0003800000 */
[----:B-----5:R-:W-:Y:S01]  /*1670*/  HADD2.F32 R125, -RZ, R119.H1_H1 ;  /* 0x30000077ff7d7230 */ /* 0x020fe20000004100 */
[----:B------:R-:W-:Y:S05]  /*1680*/  BRA `(.L_x_15123) ;  /* 0x0000005000007947 */ /* 0x000fea0003800000 */
.L_x_15122:
[----:B0----5:R-:W-:Y:S02]  /*1690*/  HADD2.F32 R120, -RZ, R115.H1_H1 ;  /* 0x30000073ff787230 */ /* 0x021fe40000004100 */
[----:B------:R-:W-:-:S03]  /*16a0*/  @P0 HADD2.F32 R122, -RZ, R119.H1_H1 ;  /* 0x30000077ff7a0230 */ /* 0x000fc60000004100 */
[----:B------:R-:W-:-:S04]  /*16b0*/  FMUL.FTZ R120, R120, c[0x0][0x1ec] ;  /* 0x00007b0078787a20 */ /* 0x000fc80000410000 */
[----:B------:R-:W-:-:S04]  /*16c0*/  FMUL.FTZ R125, R59, R120 ;  /* 0x000000783b7d7220 */ /* 0x000fc80000410000 */
[----:B------:R-:W-:Y:S02]  /*16d0*/  @P0 FADD.FTZ R125, R122, R125 ;  /* 0x0000007d7a7d0221 */ /* 0x000fe40000010000 */
.L_x_15123:
[----:B------:R-:W-:Y:S05]  /*16e0*/  BSYNC B1 ;  /* 0x0000000000017941 */ /* 0x000fea0003800000 */
.L_x_15121:
[----:B0-----:R-:W-:Y:S01]  /*16f0*/  HFMA2.MMA R150, -RZ, RZ, 0, 9.5367431640625e-07 ;  /* 0x00000010ff967435 */ /* 0x001fe200000001ff */
        /* <DEDUP_REMOVED lines=8> */
.L_x_15099:
[----:B------:R-:W-:Y:S05]  /*1780*/  BSYNC B0 ;  /* 0x0000000000007941 */ /* 0x000fea0003800000 */
.L_x_15098:
        /* <DEDUP_REMOVED lines=17> */
.L_x_15127:
[----:B0----5:R-:W-:Y:S02]  /*18a0*/  HADD2.F32 R120, -RZ, R112.H0_H0 ;  /* 0x20000070ff787230 */ /* 0x021fe40000004100 */
[----:B------:R-:W-:-:S03]  /*18b0*/  @P0 HADD2.F32 R123, -RZ, R116.H0_H0 ;  /* 0x20000074ff7b0230 */ /* 0x000fc60000004100 */
[----:B------:R-:W-:-:S04]  /*18c0*/  FMUL.FTZ R121, R120, c[0x0][0x1ec] ;  /* 0x00007b0078797a20 */ /* 0x000fc80000410000 */
[----:B------:R-:W-:-:S04]  /*18d0*/  FMUL.FTZ R124, R84, R121 ;  /* 0x00000079547c7220 */ /* 0x000fc80000410000 */
[----:B------:R-:W-:Y:S02]  /*18e0*/  @P0 FADD.FTZ R124, R123, R124 ;  /* 0x0000007c7b7c0221 */ /* 0x000fe40000010000 */
.L_x_15128:
[----:B------:R-:W-:Y:S05]  /*18f0*/  BSYNC B1 ;  /* 0x0000000000017941 */ /* 0x000fea0003800000 */
.L_x_15126:
[----:B------:R-:W-:Y:S01]  /*1900*/  BSSY B1, `(.L_x_15129) ;  /* 0x000000b000017945 */ /* 0x000fe20003800000 */
[----:B------:R-:W-:Y:S05]  /*1910*/  @P6 BRA `(.L_x_15130) ;  /* 0x0000004000006947 */ /* 0x000fea0003800000 */
[----:B------:R-:W-:Y:S01]  /*1920*/  MOV R127, RZ ;  /* 0x000000ff007f7202 */ /* 0x000fe20000000f00 */
[----:B------:R-:W-:Y:S05]  /*1930*/  @!P0 BRA `(.L_x_15131) ;  /* 0x0000007000008947 */ /* 0x000fea0003800000 */
[----:B-----5:R-:W-:Y:S01]  /*1940*/  HADD2.F32 R127, -RZ, R116.H1_H1 ;  /* 0x30000074ff7f7230 */ /* 0x020fe20000004100 */
[----:B------:R-:W-:Y:S05]  /*1950*/  BRA `(.L_x_15131) ;  /* 0x0000005000007947 */ /* 0x000fea0003800000 */
.L_x_15130:
[----:B-----5:R-:W-:Y:S02]  /*1960*/  HADD2.F32 R120, -RZ, R112.H1_H1 ;  /* 0x30000070ff787230 */ /* 0x020fe40000004100 */
[----:B------:R-:W-:-:S03]  /*1970*/  @P0 HADD2.F32 R122, -RZ, R116.H1_H1 ;  /* 0x30000074ff7a0230 */ /* 0x000fc60000004100 */
[----:B------:R-:W-:-:S04]  /*1980*/  FMUL.FTZ R120, R120, c[0x0][0x1ec] ;  /* 0x00007b0078787a20 */ /* 0x000fc80000410000 */
[----:B------:R-:W-:-:S04]  /*1990*/  FMUL.FTZ R127, R85, R120 ;  /* 0x00000078557f7220 */ /* 0x000fc80000410000 */
[----:B------:R-:W-:Y:S02]  /*19a0*/  @P0 FADD.FTZ R127, R122, R127 ;  /* 0x0000007f7a7f0221 */ /* 0x000fe40000010000 */
.L_x_15131:
[----:B------:R-:W-:Y:S05]  /*19b0*/  BSYNC B1 ;  /* 0x0000000000017941 */ /* 0x000fea0003800000 */
.L_x_15129:
[----:B------:R-:W-:Y:S01]  /*19c0*/  BSSY B1, `(.L_x_15132) ;  /* 0x000000b000017945 */ /* 0x000fe20003800000 */
[----:B------:R-:W-:Y:S05]  /*19d0*/  @P6 BRA `(.L_x_15133) ;  /* 0x0000004000006947 */ /* 0x000fea0003800000 */
[----:B------:R-:W-:Y:S01]  /*19e0*/  HFMA2.MMA R126, -RZ, RZ, 0, 0 ;  /* 0x00000000ff7e7435 */ /* 0x000fe200000001ff */
[----:B------:R-:W-:Y:S05]  /*19f0*/  @!P0 BRA `(.L_x_15134) ;  /* 0x0000007000008947 */ /* 0x000fea0003800000 */
[----:B-----5:R-:W-:Y:S01]  /*1a00*/  HADD2.F32 R126, -RZ, R117.H0_H0 ;  /* 0x20000075ff7e7230 */ /* 0x020fe20000004100 */
[----:B------:R-:W-:Y:S05]  /*1a10*/  BRA `(.L_x_15134) ;  /* 0x0000005000007947 */ /* 0x000fea0003800000 */
.L_x_15133:
[----:B-----5:R-:W-:Y:S02]  /*1a20*/  HADD2.F32 R120, -RZ, R113.H0_H0 ;  /* 0x20000071ff787230 */ /* 0x020fe40000004100 */
[----:B------:R-:W-:-:S03]  /*1a30*/  @P0 HADD2.F32 R123, -RZ, R117.H0_H0 ;  /* 0x20000075ff7b0230 */ /* 0x000fc60000004100 */
[----:B------:R-:W-:-:S04]  /*1a40*/  FMUL.FTZ R121, R120, c[0x0][0x1ec] ;  /* 0x00007b0078797a20 */ /* 0x000fc80000410000 */
[----:B------:R-:W-:-:S04]  /*1a50*/  FMUL.FTZ R126, R86, R121 ;  /* 0x00000079567e7220 */ /* 0x000fc80000410000 */
[----:B------:R-:W-:Y:S02]  /*1a60*/  @P0 FADD.FTZ R126, R123, R126 ;  /* 0x0000007e7b7e0221 */ /* 0x000fe40000010000 */
.L_x_15134:
[----:B------:R-:W-:Y:S05]  /*1a70*/  BSYNC B1 ;  /* 0x0000000000017941 */ /* 0x000fea0003800000 */
.L_x_15132:
[----:B------:R-:W-:Y:S01]  /*1a80*/  BSSY B1, `(.L_x_15135) ;  /* 0x000000b000017945 */ /* 0x000fe20003800000 */
[----:B------:R-:W-:Y:S05]  /*1a90*/  @P6 BRA `(.L_x_15136) ;  /* 0x0000004000006947 */ /* 0x000fea0003800000 */
[----:B------:R-:W-:Y:S01]  /*1aa0*/  MOV R129, RZ ;  /* 0x000000ff00817202 */ /* 0x000fe20000000f00 */
[----:B------:R-:W-:Y:S05]  /*1ab0*/  @!P0 BRA `(.L_x_15137) ;  /* 0x0000007000008947 */ /* 0x000fea0003800000 */
[----:B-----5:R-:W-:Y:S01]  /*1ac0*/  HADD2.F32 R129, -RZ, R117.H1_H1 ;  /* 0x30000075ff817230 */ /* 0x020fe20000004100 */
[----:B------:R-:W-:Y:S05]  /*1ad0*/  BRA `(.L_x_15137) ;  /* 0x0000005000007947 */ /* 0x000fea0003800000 */
.L_x_15136:
[----:B-----5:R-:W-:Y:S02]  /*1ae0*/  HADD2.F32 R120, -RZ, R113.H1_H1 ;  /* 0x30000071ff787230 */ /* 0x020fe40000004100 */
[----:B------:R-:W-:-:S03]  /*1af0*/  @P0 HADD2.F32 R122, -RZ, R117.H1_H1 ;  /* 0x30000075ff7a0230 */ /* 0x000fc60000004100 */
[----:B------:R-:W-:-:S04]  /*1b00*/  FMUL.FTZ R120, R120, c[0x0][0x1ec] ;  /* 0x00007b0078787a20 */ /* 0x000fc80000410000 */
[----:B------:R-:W-:-:S04]  /*1b10*/  FMUL.FTZ R129, R87, R120 ;  /* 0x0000007857817220 */ /* 0x000fc80000410000 */
[----:B------:R-:W-:Y:S02]  /*1b20*/  @P0 FADD.FTZ R129, R122, R129 ;  /* 0x000000817a810221 */ /* 0x000fe40000010000 */
.L_x_15137:
[----:B------:R-:W-:Y:S05]  /*1b30*/  BSYNC B1 ;  /* 0x0000000000017941 */ /* 0x000fea0003800000 */
.L_x_15135:
[----:B------:R-:W-:Y:S01]  /*1b40*/  BSSY B1, `(.L_x_15138) ;  /* 0x000000b000017945 */ /* 0x000fe20003800000 */
[----:B------:R-:W-:Y:S05]  /*1b50*/  @P6 BRA `(.L_x_15139) ;  /* 0x0000004000006947 */ /* 0x000fea0003800000 */
[----:B------:R-:W-:Y:S01]  /*1b60*/  HFMA2.MMA R128, -RZ, RZ, 0, 0 ;  /* 0x00000000ff807435 */ /* 0x000fe200000001ff */
[----:B------:R-:W-:Y:S05]  /*1b70*/  @!P0 BRA `(.L_x_15140) ;  /* 0x0000007000008947 */ /* 0x000fea0003800000 */
[----:B-----5:R-:W-:Y:S01]  /*1b80*/  HADD2.F32 R128, -RZ, R118.H0_H0 ;  /* 0x20000076ff807230 */ /* 0x020fe20000004100 */
[----:B------:R-:W-:Y:S05]  /*1b90*/  BRA `(.L_x_15140) ;  /* 0x0000005000007947 */ /* 0x000fea0003800000 */
.L_x_15139:
[----:B-----5:R-:W-:Y:S02]  /*1ba0*/  HADD2.F32 R120, -RZ, R114.H0_H0 ;  /* 0x20000072ff787230 */ /* 0x020fe40000004100 */
[----:B------:R-:W-:-:S03]  /*1bb0*/  @P0 HADD2.F32 R123, -RZ, R118.H0_H0 ;  /* 0x20000076ff7b0230 */ /* 0x000fc60000004100 */
[----:B------:R-:W-:-:S04]  /*1bc0*/  FMUL.FTZ R121, R120, c[0x0][0x1ec] ;  /* 0x00007b0078797a20 */ /* 0x000fc80000410000 */
[----:B------:R-:W-:-:S04]  /*1bd0*/  FMUL.FTZ R128, R80, R121 ;  /* 0x0000007950807220 */ /* 0x000fc80000410000 */
[----:B------:R-:W-:Y:S02]  /*1be0*/  @P0 FADD.FTZ R128, R123, R128 ;  /* 0x000000807b800221 */ /* 0x000fe40000010000 */
.L_x_15140:
[----:B------:R-:W-:Y:S05]  /*1bf0*/  BSYNC B1 ;  /* 0x0000000000017941 */ /* 0x000fea0003800000 */
.L_x_15138:
[----:B------:R-:W-:Y:S01]  /*1c00*/  BSSY B1, `(.L_x_15141) ;  /* 0x000000b000017945 */ /* 0x000fe20003800000 */
[----:B------:R-:W-:Y:S05]  /*1c10*/  @P6 BRA `(.L_x_15142) ;  /* 0x0000004000006947 */ /* 0x000fea0003800000 */
[----:B------:R-:W-:Y:S01]  /*1c20*/  MOV R131, RZ ;  /* 0x000000ff00837202 */ /* 0x000fe20000000f00 */
[----:B------:R-:W-:Y:S05]  /*1c30*/  @!P0 BRA `(.L_x_15143) ;  /* 0x0000007000008947 */ /* 0x000fea0003800000 */
[----:B-----5:R-:W-:Y:S01]  /*1c40*/  HADD2.F32 R131, -RZ, R118.H1_H1 ;  /* 0x30000076ff837230 */ /* 0x020fe20000004100 */
[----:B------:R-:W-:Y:S05]  /*1c50*/  BRA `(.L_x_15143) ;  /* 0x0000005000007947 */ /* 0x000fea0003800000 */
.L_x_15142:
[----:B-----5:R-:W-:Y:S02]  /*1c60*/  HADD2.F32 R120, -RZ, R114.H1_H1 ;  /* 0x30000072ff787230 */ /* 0x020fe40000004100 */
[----:B------:R-:W-:-:S03]  /*1c70*/  @P0 HADD2.F32 R122, -RZ, R118.H1_H1 ;  /* 0x30000076ff7a0230 */ /* 0x000fc60000004100 */
[----:B------:R-:W-:-:S04]  /*1c80*/  FMUL.FTZ R120, R120, c[0x0][0x1ec] ;  /* 0x00007b0078787a20 */ /* 0x000fc80000410000 */
[----:B------:R-:W-:-:S04]  /*1c90*/  FMUL.FTZ R131, R81, R120 ;  /* 0x0000007851837220 */ /* 0x000fc80000410000 */
[----:B------:R-:W-:Y:S02]  /*1ca0*/  @P0 FADD.FTZ R131, R122, R131 ;  /* 0x000000837a830221 */ /* 0x000fe40000010000 */
.L_x_15143:
[----:B------:R-:W-:Y:S05]  /*1cb0*/  BSYNC B1 ;  /* 0x0000000000017941 */ /* 0x000fea0003800000 */
.L_x_15141:
[----:B------:R-:W-:Y:S01]  /*1cc0*/  BSSY B1, `(.L_x_15144) ;  /* 0x000000b000017945 */ /* 0x000fe20003800000 */
[----:B------:R-:W-:Y:S05]  /*1cd0*/  @P6 BRA `(.L_x_15145) ;  /* 0x0000004000006947 */ /* 0x000fea0003800000 */
[----:B------:R-:W-:Y:S01]  /*1ce0*/  HFMA2.MMA R130, -RZ, RZ, 0, 0 ;  /* 0x00000000ff827435 */ /* 0x000fe200000001ff */
[----:B------:R-:W-:Y:S05]  /*1cf0*/  @!P0 BRA `(.L_x_15146) ;  /* 0x0000007000008947 */ /* 0x000fea0003800000 */
[----:B-----5:R-:W-:Y:S01]  /*1d00*/  HADD2.F32 R130, -RZ, R119.H0_H0 ;  /* 0x20000077ff827230 */ /* 0x020fe20000004100 */
[----:B------:R-:W-:Y:S05]  /*1d10*/  BRA `(.L_x_15146) ;  /* 0x0000005000007947 */ /* 0x000fea0003800000 */
.L_x_15145:
[----:B-----5:R-:W-:Y:S02]  /*1d20*/  HADD2.F32 R120, -RZ, R115.H0_H0 ;  /* 0x20000073ff787230 */ /* 0x020fe40000004100 */
[----:B------:R-:W-:-:S03]  /*1d30*/  @P0 HADD2.F32 R123, -RZ, R119.H0_H0 ;  /* 0x20000077ff7b0230 */ /* 0x000fc60000004100 */
[----:B------:R-:W-:-:S04]  /*1d40*/  FMUL.FTZ R121, R120, c[0x0][0x1ec] ;  /* 0x00007b0078797a20 */ /* 0x000fc80000410000 */
[----:B------:R-:W-:-:S04]  /*1d50*/  FMUL.FTZ R130, R82, R121 ;  /* 0x0000007952827220 */ /* 0x000fc80000410000 */
[----:B------:R-:W-:Y:S02]  /*1d60*/  @P0 FADD.FTZ R130, R123, R130 ;  /* 0x000000827b820221 */ /* 0x000fe40000010000 */
.L_x_15146:
[----:B------:R-:W-:Y:S05]  /*1d70*/  BSYNC B1 ;  /* 0x0000000000017941 */ /* 0x000fea0003800000 */
.L_x_15144:
[----:B------:R-:W-:Y:S01]  /*1d80*/  BSSY B1, `(.L_x_15147) ;  /* 0x000000b000017945 */ /* 0x000fe20003800000 */
[----:B------:R-:W-:Y:S05]  /*1d90*/  @P6 BRA `(.L_x_15148) ;  /* 0x0000004000006947 */ /* 0x000fea0003800000 */
[----:B------:R-:W-:Y:S01]  /*1da0*/  MOV R133, RZ ;  /* 0x000000ff00857202 */ /* 0x000fe20000000f00 */
[----:B------:R-:W-:Y:S05]  /*1db0*/  @!P0 BRA `(.L_x_15149) ;  /* 0x0000007000008947 */ /* 0x000fea0003800000 */
[----:B-----5:R-:W-:Y:S01]  /*1dc0*/  HADD2.F32 R133, -RZ, R119.H1_H1 ;  /* 0x30000077ff857230 */ /* 0x020fe20000004100 */
[----:B------:R-:W-:Y:S05]  /*1dd0*/  BRA `(.L_x_15149) ;  /* 0x0000005000007947 */ /* 0x000fea0003800000 */
.L_x_15148:
[----:B-----5:R-:W-:Y:S02]  /*1de0*/  HADD2.F32 R120, -RZ, R115.H1_H1 ;  /* 0x30000073ff787230 */ /* 0x020fe40000004100 */
[----:B------:R-:W-:-:S03]  /*1df0*/  @P0 HADD2.F32 R122, -RZ, R119.H1_H1 ;  /* 0x30000077ff7a0230 */ /* 0x000fc60000004100 */
[----:B------:R-:W-:-:S04]  /*1e00*/  FMUL.FTZ R120, R120, c[0x0][0x1ec] ;  /* 0x00007b0078787a20 */ /* 0x000fc80000410000 */
[----:B------:R-:W-:-:S04]  /*1e10*/  FMUL.FTZ R133, R83, R120 ;  /* 0x0000007853857220 */ /* 0x000fc80000410000 */
[----:B------:R-:W-:Y:S02]  /*1e20*/  @P0 FADD.FTZ R133, R122, R133 ;  /* 0x000000857a850221 */ /* 0x000fe40000010000 */
.L_x_15149:
[----:B------:R-:W-:Y:S05]  /*1e30*/  BSYNC B1 ;  /* 0x0000000000017941 */ /* 0x000fea0003800000 */
.L_x_15147:
        /* <DEDUP_REMOVED lines=9> */
.L_x_15125:
[----:B------:R-:W-:Y:S05]  /*1ed0*/  BSYNC B0 ;  /* 0x0000000000007941 */ /* 0x000fea0003800000 */
.L_x_15124:
        /* <DEDUP_REMOVED lines=17> */
.L_x_15153:
[----:B0----5:R-:W-:Y:S02]  /*1ff0*/  HADD2.F32 R120, -RZ, R112.H0_H0 ;  /* 0x20000070ff787230 */ /* 0x021fe40000004100 */
[----:B------:R-:W-:-:S03]  /*2000*/  @P0 HADD2.F32 R123, -RZ, R116.H0_H0 ;  /* 0x20000074ff7b0230 */ /* 0x000fc60000004100 */
[----:B------:R-:W-:-:S04]  /*2010*/  FMUL.FTZ R121, R120, c[0x0][0x1ec] ;  /* 0x00007b0078797a20 */ /* 0x000fc80000410000 */
[----:B------:R-:W-:-:S04]  /*2020*/  FMUL.FTZ R132, R108, R121 ;  /* 0x000000796c847220 */ /* 0x000fc80000410000 */
[----:B------:R-:W-:Y:S02]  /*2030*/  @P0 FADD.FTZ R132, R123, R132 ;  /* 0x000000847b840221 */ /* 0x000fe40000010000 */
.L_x_15154:
[----:B------:R-:W-:Y:S05]  /*2040*/  BSYNC B1 ;  /* 0x0000000000017941 */ /* 0x000fea0003800000 */
.L_x_15152:
[----:B------:R-:W-:Y:S01]  /*2050*/  BSSY B1, `(.L_x_15155) ;  /* 0x000000b000017945 */ /* 0x000fe20003800000 */
[----:B------:R-:W-:Y:S05]  /*2060*/  @P5 BRA `(.L_x_15156) ;  /* 0x0000004000005947 */ /* 0x000fea0003800000 */
[----:B------:R-:W-:Y:S01]  /*2070*/  MOV R135, RZ ;  /* 0x000000ff00877202 */ /* 0x000fe20000000f00 */
[----:B------:R-:W-:Y:S05]  /*2080*/  @!P0 BRA `(.L_x_15157) ;  /* 0x0000007000008947 */ /* 0x000fea0003800000 */
[----:B-----5:R-:W-:Y:S01]  /*2090*/  HADD2.F32 R135, -RZ, R116.H1_H1 ;  /* 0x30000074ff877230 */ /* 0x020fe20000004100 */
[----:B------:R-:W-:Y:S05]  /*20a0*/  BRA `(.L_x_15157) ;  /* 0x0000005000007947 */ /* 0x000fea0003800000 */
.L_x_15156:
[----:B-----5:R-:W-:Y:S02]  /*20b0*/  HADD2.F32 R120, -RZ, R112.H1_H1 ;  /* 0x30000070ff787230 */ /* 0x020fe40000004100 */
[----:B------:R-:W-:-:S03]  /*20c0*/  @P0 HADD2.F32 R122, -RZ, R116.H1_H1 ;  /* 0x30000074ff7a0230 */ /* 0x000fc60000004100 */
[----:B------:R-:W-:-:S04]  /*20d0*/  FMUL.FTZ R120, R120, c[0x0][0x1ec] ;  /* 0x00007b0078787a20 */ /* 0x000fc80000410000 */
[----:B------:R-:W-:-:S04]  /*20e0*/  FMUL.FTZ R135, R109, R120 ;  /* 0x000000786d877220 */ /* 0x000fc80000410000 */
[----:B------:R-:W-:Y:S02]  /*20f0*/  @P0 FADD.FTZ R135, R122, R135 ;  /* 0x000000877a870221 */ /* 0x000fe40000010000 */
.L_x_15157:
[----:B------:R-:W-:Y:S05]  /*2100*/  BSYNC B1 ;  /* 0x0000000000017941 */ /* 0x000fea0003800000 */
.L_x_15155:
[----:B------:R-:W-:Y:S01]  /*2110*/  BSSY B1, `(.L_x_15158) ;  /* 0x000000b000017945 */ /* 0x000fe20003800000 */
[----:B------:R-:W-:Y:S05]  /*2120*/  @P5 BRA `(.L_x_15159) ;  /* 0x0000004000005947 */ /* 0x000fea0003800000 */
[----:B------:R-:W-:Y:S01]  /*2130*/  HFMA2.MMA R134, -RZ, RZ, 0, 0 ;  /* 0x00000000ff867435 */ /* 0x000fe200000001ff */
[----:B------:R-:W-:Y:S05]  /*2140*/  @!P0 BRA `(.L_x_15160) ;  /* 0x0000007000008947 */ /* 0x000fea0003800000 */
[----:B-----5:R-:W-:Y:S01]  /*2150*/  HADD2.F32 R134, -RZ, R117.H0_H0 ;  /* 0x20000075ff867230 */ /* 0x020fe20000004100 */
[----:B------:R-:W-:Y:S05]  /*2160*/  BRA `(.L_x_15160) ;  /* 0x0000005000007947 */ /* 0x000fea0003800000 */
.L_x_15159:
[----:B-----5:R-:W-:Y:S02]  /*2170*/  HADD2.F32 R120, -RZ, R113.H0_H0 ;  /* 0x20000071ff787230 */ /* 0x020fe40000004100 */
[----:B------:R-:W-:-:S03]  /*2180*/  @P0 HADD2.F32 R123, -RZ, R117.H0_H0 ;  /* 0x20000075ff7b0230 */ /* 0x000fc60000004100 */
[----:B------:R-:W-:-:S04]  /*2190*/  FMUL.FTZ R121, R120, c[0x0][0x1ec] ;  /* 0x00007b0078797a20 */ /* 0x000fc80000410000 */
[----:B------:R-:W-:-:S04]  /*21a0*/  FMUL.FTZ R134, R110, R121 ;  /* 0x000000796e867220 */ /* 0x000fc80000410000 */
[----:B------:R-:W-:Y:S02]  /*21b0*/  @P0 FADD.FTZ R134, R123, R134 ;  /* 0x000000867b860221 */ /* 0x000fe40000010000 */
.L_x_15160:
[----:B------:R-:W-:Y:S05]  /*21c0*/  BSYNC B1 ;  /* 0x0000000000017941 */ /* 0x000fea0003800000 */
.L_x_15158:
[----:B------:R-:W-:Y:S01]  /*21d0*/  BSSY B1, `(.L_x_15161) ;  /* 0x000000b000017945 */ /* 0x000fe20003800000 */
[----:B------:R-:W-:Y:S05]  /*21e0*/  @P5 BRA `(.L_x_15162) ;  /* 0x0000004000005947 */ /* 0x000fea0003800000 */
[----:B------:R-:W-:Y:S01]  /*21f0*/  MOV R137, RZ ;  /* 0x000000ff00897202 */ /* 0x000fe20000000f00 */
[----:B------:R-:W-:Y:S05]  /*2200*/  @!P0 BRA `(.L_x_15163) ;  /* 0x0000007000008947 */ /* 0x000fea0003800000 */
[----:B-----5:R-:W-:Y:S01]  /*2210*/  HADD2.F32 R137, -RZ, R117.H1_H1 ;  /* 0x30000075ff897230 */ /* 0x020fe20000004100 */
[----:B------:R-:W-:Y:S05]  /*2220*/  BRA `(.L_x_15163) ;  /* 0x0000005000007947 */ /* 0x000fea0003800000 */
.L_x_15162:
[----:B-----5:R-:W-:Y:S02]  /*2230*/  HADD2.F32 R120, -RZ, R113.H1_H1 ;  /* 0x30000071ff787230 */ /* 0x020fe40000004100 */
[----:B------:R-:W-:-:S03]  /*2240*/  @P0 HADD2.F32 R122, -RZ, R117.H1_H1 ;  /* 0x30000075ff7a0230 */ /* 0x000fc60000004100 */
[----:B------:R-:W-:-:S04]  /*2250*/  FMUL.FTZ R120, R120, c[0x0][0x1ec] ;  /* 0x00007b0078787a20 */ /* 0x000fc80000410000 */
[----:B------:R-:W-:-:S04]  /*2260*/  FMUL.FTZ R137, R111, R120 ;  /* 0x000000786f897220 */ /* 0x000fc80000410000 */
[----:B------:R-:W-:Y:S02]  /*2270*/  @P0 FADD.FTZ R137, R122, R137 ;  /* 0x000000897a890221 */ /* 0x000fe40000010000 */
.L_x_15163:
[----:B------:R-:W-:Y:S05]  /*2280*/  BSYNC B1 ;  /* 0x0000000000017941 */ /* 0x000fea0003800000 */
.L_x_15161:
[----:B------:R-:W-:Y:S01]  /*2290*/  BSSY B1, `(.L_x_15164) ;  /* 0x000000b000017945 */ /* 0x000fe20003800000 */
[----:B------:R-:W-:Y:S05]  /*22a0*/  @P5 BRA `(.L_x_15165) ;  /* 0x0000004000005947 */ /* 0x000fea0003800000 */
[----:B------:R-:W-:Y:S01]  /*22b0*/  HFMA2.MMA R136, -RZ, RZ, 0, 0 ;  /* 0x00000000ff887435 */ /* 0x000fe200000001ff */
[----:B------:R-:W-:Y:S05]  /*22c0*/  @!P0 BRA `(.L_x_15166) ;  /* 0x0000007000008947 */ /* 0x000fea0003800000 */
[----:B-----5:R-:W-:Y:S01]  /*22d0*/  HADD2.F32 R136, -RZ, R118.H0_H0 ;  /* 0x20000076ff887230 */ /* 0x020fe20000004100 */
[----:B------:R-:W-:Y:S05]  /*22e0*/  BRA `(.L_x_15166) ;  /* 0x0000005000007947 */ /* 0x000fea0003800000 */
.L_x_15165:
[----:B-----5:R-:W-:Y:S02]  /*22f0*/  HADD2.F32 R120, -RZ, R114.H0_H0 ;  /* 0x20000072ff787230 */ /* 0x020fe40000004100 */
[----:B------:R-:W-:-:S03]  /*2300*/  @P0 HADD2.F32 R123, -RZ, R118.H0_H0 ;  /* 0x20000076ff7b0230 */ /* 0x000fc60000004100 */
[----:B------:R-:W-:-:S04]  /*2310*/  FMUL.FTZ R121, R120, c[0x0][0x1ec] ;  /* 0x00007b0078797a20 */ /* 0x000fc80000410000 */
[----:B------:R-:W-:-:S04]  /*2320*/  FMUL.FTZ R136, R104, R121 ;  /* 0x0000007968887220 */ /* 0x000fc80000410000 */
[----:B------:R-:W-:Y:S02]  /*2330*/  @P0 FADD.FTZ R136, R123, R136 ;  /* 0x000000887b880221 */ /* 0x000fe40000010000 */
.L_x_15166:
[----:B------:R-:W-:Y:S05]  /*2340*/  BSYNC B1 ;  /* 0x0000000000017941 */ /* 0x000fea0003800000 */
.L_x_15164:
[----:B------:R-:W-:Y:S01]  /*2350*/  BSSY B1, `(.L_x_15167) ;  /* 0x000000b000017945 */ /* 0x000fe20003800000 */
[----:B------:R-:W-:Y:S05]  /*2360*/  @P5 BRA `(.L_x_15168) ;  /* 0x0000004000005947 */ /* 0x000fea0003800000 */
[----:B------:R-:W-:Y:S01]  /*2370*/  MOV R139, RZ ;  /* 0x000000ff008b7202 */ /* 0x000fe20000000f00 */
[----:B------:R-:W-:Y:S05]  /*2380*/  @!P0 BRA `(.L_x_15169) ;  /* 0x0000007000008947 */ /* 0x000fea0003800000 */
[----:B-----5:R-:W-:Y:S01]  /*2390*/  HADD2.F32 R139, -RZ, R118.H1_H1 ;  /* 0x30000076ff8b7230 */ /* 0x020fe20000004100 */
[----:B------:R-:W-:Y:S05]  /*23a0*/  BRA `(.L_x_15169) ;  /* 0x0000005000007947 */ /* 0x000fea0003800000 */
.L_x_15168:
[----:B-----5:R-:W-:Y:S02]  /*23b0*/  HADD2.F32 R120, -RZ, R114.H1_H1 ;  /* 0x30000072ff787230 */ /* 0x020fe40000004100 */
[----:B------:R-:W-:-:S03]  /*23c0*/  @P0 HADD2.F32 R122, -RZ, R118.H1_H1 ;  /* 0x30000076ff7a0230 */ /* 0x000fc60000004100 */
[----:B------:R-:W-:-:S04]  /*23d0*/  FMUL.FTZ R120, R120, c[0x0][0x1ec] ;  /* 0x00007b0078787a20 */ /* 0x000fc80000410000 */
[----:B------:R-:W-:-:S04]  /*23e0*/  FMUL.FTZ R139, R105, R120 ;  /* 0x00000078698b7220 */ /* 0x000fc80000410000 */
[----:B------:R-:W-:Y:S02]  /*23f0*/  @P0 FADD.FTZ R139, R122, R139 ;  /* 0x0000008b7a8b0221 */ /* 0x000fe40000010000 */
.L_x_15169:
[----:B------:R-:W-:Y:S05]  /*2400*/  BSYNC B1 ;  /* 0x0000000000017941 */ /* 0x000fea0003800000 */
.L_x_15167:
[----:B------:R-:W-:Y:S01]  /*2410*/  BSSY B1, `(.L_x_15170) ;  /* 0x000000b000017945 */ /* 0x000fe20003800000 */
[----:B------:R-:W-:Y:S05]  /*2420*/  @P5 BRA `(.L_x_15171) ;  /* 0x0000004000005947 */ /* 0x000fea0003800000 */
[----:B------:R-:W-:Y:S01]  /*2430*/  HFMA2.MMA R141, -RZ, RZ, 0, 0 ;  /* 0x00000000ff8d7435 */ /* 0x000fe200000001ff */
[----:B------:R-:W-:Y:S05]  /*2440*/  @!P0 BRA `(.L_x_15172) ;  /* 0x0000007000008947 */ /* 0x000fea0003800000 */
[----:B-----5:R-:W-:Y:S01]  /*2450*/  HADD2.F32 R141, -RZ, R119.H0_H0 ;  /* 0x20000077ff8d7230 */ /* 0x020fe20000004100 */
[----:B------:R-:W-:Y:S05]  /*2460*/  BRA `(.L_x_15172) ;  /* 0x0000005000007947 */ /* 0x000fea0003800000 */
.L_x_15171:
[----:B-----5:R-:W-:-:S05]  /*2470*/  HADD2.F32 R120, -RZ, R115.H0_H0 ;  /* 0x20000073ff787230 */ /* 0x020fca0000004100 */
[----:B------:R-:W-:Y:S01]  /*2480*/  FMUL.FTZ R141, R120, c[0x0][0x1ec] ;  /* 0x00007b00788d7a20 */ /* 0x000fe20000410000 */
[----:B------:R-:W-:-:S03]  /*2490*/  @P0 HADD2.F32 R120, -RZ, R119.H0_H0 ;  /* 0x20000077ff780230 */ /* 0x000fc60000004100 */
[----:B------:R-:W-:-:S04]  /*24a0*/  FMUL.FTZ R141, R106, R141 ;  /* 0x0000008d6a8d7220 */ /* 0x000fc80000410000 */
[----:B------:R-:W-:Y:S02]  /*24b0*/  @P0 FADD.FTZ R141, R120, R141 ;  /* 0x0000008d788d0221 */ /* 0x000fe40000010000 */
.L_x_15172:
[----:B------:R-:W-:Y:S05]  /*24c0*/  BSYNC B1 ;  /* 0x0000000000017941 */ /* 0x000fea0003800000 */
.L_x_15170:
[----:B------:R-:W-:Y:S01]  /*24d0*/  BSSY B1, `(.L_x_15173) ;  /* 0x000000b000017945 */ /* 0x000fe20003800000 */
[----:B------:R-:W-:Y:S05]  /*24e0*/  @P5 BRA `(.L_x_15174) ;  /* 0x0000004000005947 */ /* 0x000fea0003800000 */
[----:B------:R-:W-:Y:S01]  /*24f0*/  MOV R143, RZ ;  /* 0x000000ff008f7202 */ /* 0x000fe20000000f00 */
[----:B------:R-:W-:Y:S05]  /*2500*/  @!P0 BRA `(.L_x_15175) ;  /* 0x0000007000008947 */ /* 0x000fea0003800000 */
[----:B-----5:R-:W-:Y:S01]  /*2510*/  HADD2.F32 R143, -RZ, R119.H1_H1 ;  /* 0x30000077ff8f7230 */ /* 0x020fe20000004100 */
[----:B------:R-:W-:Y:S05]  /*2520*/  BRA `(.L_x_15175) ;  /* 0x0000005000007947 */ /* 0x000fea0003800000 */
.L_x_15174:
[----:B-----5:R-:W-:Y:S02]  /*2530*/  HADD2.F32 R120, -RZ, R115.H1_H1 ;  /* 0x30000073ff787230 */ /* 0x020fe40000004100 */
[----:B------:R-:W-:-:S03]  /*2540*/  @P0 HADD2.F32 R122, -RZ, R119.H1_H1 ;  /* 0x30000077ff7a0230 */ /* 0x000fc60000004100 */
[----:B------:R-:W-:-:S04]  /*2550*/  FMUL.FTZ R120, R120, c[0x0][0x1ec] ;  /* 0x00007b0078787a20 */ /* 0x000fc80000410000 */
[----:B------:R-:W-:-:S04]  /*2560*/  FMUL.FTZ R143, R107, R120 ;  /* 0x000000786b8f7220 */ /* 0x000fc80000410000 */
[----:B------:R-:W-:Y:S02]  /*2570*/  @P0 FADD.FTZ R143, R122, R143 ;  /* 0x0000008f7a8f0221 */ /* 0x000fe40000010000 */
.L_x_15175:
[----:B------:R-:W-:Y:S05]  /*2580*/  BSYNC B1 ;  /* 0x0000000000017941 */ /* 0x000fea0003800000 */
.L_x_15173:
[----:B------:R-:W-:Y:S01]  /*2590*/  HFMA2.MMA R150, -RZ, RZ, 0, 9.5367431640625e-07 ;  /* 0x00000010ff967435 */ /* 0x000fe200000001ff */
[----:B------:R-:W-:Y:S02]  /*25a0*/  F2FP.PACK_AB R123, R143, R141 ;  /* 0x0000008d8f7b723e */ /* 0x000fe400000000ff */
[----:B------:R-:W-:Y:S02]  /*25b0*/  F2FP.PACK_AB R122, R139, R136 ;  /* 0x000000888b7a723e */ /* 0x000fe400000000ff */
[----:B------:R-:W-:Y:S02]  /*25c0*/  F2FP.PACK_AB R121, R137, R134 ;  /* 0x000000868979723e */ /* 0x000fe400000000ff */
[----:B------:R-:W-:-:S03]  /*25d0*/  F2FP.PACK_AB R120, R135, R132 ;  /* 0x000000848778723e */ /* 0x000fc600000000ff */
[----:B------:R-:W-:-:S05]  /*25e0*/  IMAD.WIDE.U32 R150, R149, R150, c[0x0][0x188] ;  /* 0x0000620095967625 */ /* 0x000fca00078e0096 */
[----:B------:R0:W-:Y:S02]  /*25f0*/  STG.E.128 [R150.64], R120 ;  /* 0x0000007896007986 */ /* 0x0001e4000c101d04 */
.L_x_15151:
[----:B------:R-:W-:Y:S05]  /*2600*/  BSYNC B0 ;  /* 0x0000000000007941 */ /* 0x000fea0003800000 */
.L_x_15150:
        /* <DEDUP_REMOVED lines=42> */
.L_x_15188:
        /* <DEDUP_REMOVED lines=85> */
.L_x_15189:
        /* <DEDUP_REMOVED lines=99> */
[C---:B------:R-:W-:Y:S01]  /*3430*/  FMUL.FTZ R123, R151.reuse, R148 ;  /* 0x00000094977b7220 */ /* 0x040fe20000410000 */
[----:B------:R-:W-:Y:S01]  /*3440*/  HFMA2.MMA R148, -RZ, RZ, 0, 9.5367431640625e-07 ;  /* 0x00000010ff947435 */ /* 0x000fe200000001ff */
[----:B------:R-:W-:Y:S02]  /*3450*/  FMUL.FTZ R152, R151, R152 ;  /* 0x0000009897987220 */ /* 0x000fe40000410000 */
[----:B------:R-:W-:Y:S02]  /*3460*/  FFMA.FTZ R123, R30, R123, R22 ;  /* 0x0000007b1e7b7223 */ /* 0x000fe40000010016 */
[----:B------:R-:W-:-:S05]  /*3470*/  FFMA.FTZ R152, R31, R152, R23 ;  /* 0x000000981f987223 */ /* 0x000fca0000010017 */
[----:B------:R-:W-:Y:S01]  /*3480*/  F2FP.PACK_AB R123, R152, R123 ;  /* 0x0000007b987b723e */ /* 0x000fe200000000ff */
[C---:B------:R-:W-:Y:S01]  /*3490*/  IMAD.WIDE.U32 R148, R147.reuse, R148, c[0x0][0x208] ;  /* 0x0000820093947625 */ /* 0x040fe200078e0094 */
[----:B------:R-:W-:-:S04]  /*34a0*/  IADD3 R147, R147, 0x80, RZ ;  /* 0x0000008093937810 */ /* 0x000fc80007ffe0ff */
[----:B------:R0:W-:Y:S03]  /*34b0*/  STG.E.128 [R148.64], R120 ;  /* 0x0000007894007986 */ /* 0x0001e6000c101d04 */
.L_x_15181:
[----:B------:R-:W-:Y:S05]  /*34c0*/  BSYNC B1 ;  /* 0x0000000000017941 */ /* 0x000fea0003800000 */
.L_x_15180:
        /* <DEDUP_REMOVED lines=21> */
[----:B------:R-:W-:-:S02]  /*3620*/  FFMA.FTZ R149, R53, R148, R45 ;  /* 0x0000009435957223 */ /* 0x000fc4000001002d */
[--C-:B------:R-:W-:Y:S02]  /*3630*/  FADD.FTZ R148, R14, -R150.reuse ;  /* 0x800000960e947221 */ /* 0x100fe40000010000 */
[----:B------:R-:W-:Y:S01]  /*3640*/  FADD.FTZ R152, R125, -R150 ;  /* 0x800000967d987221 */ /* 0x000fe20000010000 */
[----:B------:R-:W-:Y:S01]  /*3650*/  F2FP.PACK_AB R122, R149, R122 ;  /* 0x0000007a957a723e */ /* 0x000fe200000000ff */
[C---:B------:R-:W-:Y:S01]  /*3660*/  FMUL.FTZ R123, R151.reuse, R148 ;  /* 0x00000094977b7220 */ /* 0x040fe20000410000 */
[----:B------:R-:W-:Y:S01]  /*3670*/  MOV R148, 0x10 ;  /* 0x0000001000947802 */ /* 0x000fe20000000f00 */
[----:B------:R-:W-:Y:S02]  /*3680*/  FMUL.FTZ R152, R151, R152 ;  /* 0x0000009897987220 */ /* 0x000fe40000410000 */
[----:B------:R-:W-:Y:S02]  /*3690*/  FFMA.FTZ R123, R54, R123, R46 ;  /* 0x0000007b367b7223 */ /* 0x000fe4000001002e */
[----:B------:R-:W-:-:S02]  /*36a0*/  FFMA.FTZ R152, R55, R152, R47 ;  /* 0x0000009837987223 */ /* 0x000fc4000001002f */
[C---:B------:R-:W-:Y:S01]  /*36b0*/  IMAD.WIDE.U32 R148, R147.reuse, R148, c[0x0][0x208] ;  /* 0x0000820093947625 */ /* 0x040fe200078e0094 */
[----:B------:R-:W-:Y:S02]  /*36c0*/  IADD3 R147, R147, 0x80, RZ ;  /* 0x0000008093937810 */ /* 0x000fe40007ffe0ff */
[----:B------:R-:W-:-:S05]  /*36d0*/  F2FP.PACK_AB R123, R152, R123 ;  /* 0x0000007b987b723e */ /* 0x000fca00000000ff */
[----:B------:R0:W-:Y:S02]  /*36e0*/  STG.E.128 [R148.64], R120 ;  /* 0x0000007894007986 */ /* 0x0001e4000c101d04 */
.L_x_15183:
[----:B------:R-:W-:Y:S05]  /*36f0*/  BSYNC B1 ;  /* 0x0000000000017941 */ /* 0x000fea0003800000 */
.L_x_15182:
        /* <DEDUP_REMOVED lines=34> */
.L_x_15185:
[----:B------:R-:W-:Y:S05]  /*3920*/  BSYNC B1 ;  /* 0x0000000000017941 */ /* 0x000fea0003800000 */
.L_x_15184:
        /* <DEDUP_REMOVED lines=18> */
[----:B------:R-:W-:Y:S01]  /*3a50*/  F2FP.PACK_AB R122, R153, R120 ;  /* 0x00000078997a723e */ /* 0x000fe200000000ff */
        /* <DEDUP_REMOVED lines=8> */
[----:B------:R-:W-:Y:S01]  /*3ae0*/  F2FP.PACK_AB R120, R149, R120 ;  /* 0x000000789578723e */ /* 0x000fe200000000ff */
[----:B------:R-:W-:Y:S01]  /*3af0*/  IMAD.WIDE.U32 R148, R147, R148, c[0x0][0x208] ;  /* 0x0000820093947625 */ /* 0x000fe200078e0094 */
[----:B------:R-:W-:-:S02]  /*3b00*/  F2FP.PACK_AB R123, R150, R123 ;  /* 0x0000007b967b723e */ /* 0x000fc400000000ff */
[----:B------:R-:W-:-:S05]  /*3b10*/  F2FP.PACK_AB R121, R154, R121 ;  /* 0x000000799a79723e */ /* 0x000fca00000000ff */
[----:B------:R0:W-:Y:S02]  /*3b20*/  STG.E.128 [R148.64], R120 ;  /* 0x0000007894007986 */ /* 0x0001e4000c101d04 */
.L_x_15179:
[----:B-1----:R-:W-:Y:S05]  /*3b30*/  BSYNC B0 ;  /* 0x0000000000007941 */ /* 0x002fea0003800000 */
.L_x_15178:
[----:B------:R-:W-:Y:S02]  /*3b40*/  IADD3 R145, R145, c[0x0][0x160], RZ ;  /* 0x0000580091917a10 */ /* 0x000fe40007ffe0ff */
[----:B------:R-:W-:Y:S02]  /*3b50*/  LOP3.LUT P5, RZ, R140, 0xff, RZ, 0xc0, !PT ;  /* 0x000000ff8cff7812 */ /* 0x000fe400078ac0ff */
[----:B------:R-:W-:Y:S02]  /*3b60*/  ISETP.GE.AND P0, PT, R145, c[0x0][0x164], PT ;  /* 0x0000590091007a0c */ /* 0x000fe40003f06270 */
[----:B------:R-:W-:-:S11]  /*3b70*/  SEL R140, RZ, 0x1, P5 ;  /* 0x00000001ff8c7807 */ /* 0x000fd60002800000 */
[----:B0-----:R-:W-:Y:S01]  /*3b80*/  @P0 CALL.REL.NOINC `(.L_x_15186) ;  /* 0x0000001000000944 */ /* 0x001fe20003c00000 */
[----:B------:R-:W-:Y:S05]  /*3b90*/  BRA `(.L_x_15187) ;  /* 0xffffcc3000007947 */ /* 0x000fea000383ffff */
.L_x_15186:
[----:B------:R-:W-:Y:S05]  /*3ba0*/  EXIT ;  /* 0x000000000000794d */ /* 0x000fea0003800000 */
.L_x_15176:
[----:B------:R-:W-:Y:S01]  /*3bb0*/  HFMA2.MMA R152, -RZ, RZ, 0, 5.9604644775390625e-08 ;  /* 0x00000001ff987435 */ /* 0x000fe200000001ff */
[----:B------:R-:W-:Y:S02]  /*3bc0*/  MOV R150, 0x1f ;  /* 0x0000001f00967802 */ /* 0x000fe40000000f00 */
[----:B------:R-:W-:Y:S02]  /*3bd0*/  MOV R153, 0xffffffff ;  /* 0xffffffff00997802 */ /* 0x000fe40000000f00 */
[----:B------:R-:W-:Y:S02]  /*3be0*/  MOV R122, 0x3c00 ;  /* 0x00003c00007a7802 */ /* 0x000fe40000000f00 */
[----:B-1---5:R-:W-:Y:S05]  /*3bf0*/  CALL.REL.NOINC `($__internal_86_$__cuda_sm70_shflsync_bfly_p) ;  /* 0x000007b000007944 */ /* 0x022fea0003c00000 */
[----:B-1----:R-:W-:Y:S01]  /*3c00*/  MOV R120, R152 ;  /* 0x0000009800787202 */ /* 0x002fe20000000f00 */
[----:B0-----:R-:W-:Y:S05]  /*3c10*/  BRA `(.L_x_15188) ;  /* 0xffffec9000007947 */ /* 0x001fea000383ffff */
.L_x_15177:
[----:B------:R-:W-:Y:S01]  /*3c20*/  HFMA2.MMA R152, -RZ, RZ, 0, 1.1920928955078125e-07 ;  /* 0x00000002ff987435 */ /* 0x000fe200000001ff */
[----:B------:R-:W-:Y:S02]  /*3c30*/  MOV R150, 0x1f ;  /* 0x0000001f00967802 */ /* 0x000fe40000000f00 */
[----:B------:R-:W-:Y:S02]  /*3c40*/  MOV R153, 0xffffffff ;  /* 0xffffffff00997802 */ /* 0x000fe40000000f00 */
[----:B------:R-:W-:-:S02]  /*3c50*/  MOV R122, 0x3c70 ;  /* 0x00003c70007a7802 */ /* 0x000fc40000000f00 */
[----:B-1---5:R-:W-:Y:S05]  /*3c60*/  CALL.REL.NOINC `($__internal_86_$__cuda_sm70_shflsync_bfly_p) ;  /* 0x0000074000007944 */ /* 0x022fea0003c00000 */
[----:B01----:R-:W-:Y:S01]  /*3c70*/  FADD.FTZ R121, R121, R152 ;  /* 0x0000009879797221 */ /* 0x003fe20000010000 */
[----:B------:R-:W-:Y:S01]  /*3c80*/  HFMA2.MMA R152, -RZ, RZ, 0, 2.384185791015625e-07 ;  /* 0x00000004ff987435 */ /* 0x000fe200000001ff */
[----:B------:R-:W-:-:S02]  /*3c90*/  MOV R150, 0x1f ;  /* 0x0000001f00967802 */ /* 0x000fc40000000f00 */
[----:B------:R-:W-:Y:S02]  /*3ca0*/  MOV R153, 0xffffffff ;  /* 0xffffffff00997802 */ /* 0x000fe40000000f00 */
[----:B------:R-:W-:Y:S02]  /*3cb0*/  MOV R122, 0x3cd0 ;  /* 0x00003cd0007a7802 */ /* 0x000fe40000000f00 */
[----:B------:R-:W-:Y:S05]  /*3cc0*/  CALL.REL.NOINC `($__internal_86_$__cuda_sm70_shflsync_bfly_p) ;  /* 0x000006e000007944 */ /* 0x000fea0003c00000 */
[----:B01----:R-:W-:Y:S01]  /*3cd0*/  FADD.FTZ R121, R121, R152 ;  /* 0x0000009879797221 */ /* 0x003fe20000010000 */
[----:B------:R-:W-:Y:S01]  /*3ce0*/  HFMA2.MMA R152, -RZ, RZ, 0, 4.76837158203125e-07 ;  /* 0x00000008ff987435 */ /* 0x000fe200000001ff */
[----:B------:R-:W-:Y:S02]  /*3cf0*/  MOV R150, 0x1f ;  /* 0x0000001f00967802 */ /* 0x000fe40000000f00 */
[----:B------:R-:W-:Y:S02]  /*3d00*/  MOV R153, 0xffffffff ;  /* 0xffffffff00997802 */ /* 0x000fe40000000f00 */
[----:B------:R-:W-:Y:S02]  /*3d10*/  MOV R122, 0x3d30 ;  /* 0x00003d30007a7802 */ /* 0x000fe40000000f00 */
[----:B------:R-:W-:Y:S05]  /*3d20*/  CALL.REL.NOINC `($__internal_86_$__cuda_sm70_shflsync_bfly_p) ;  /* 0x0000068000007944 */ /* 0x000fea0003c00000 */
[----:B01----:R-:W-:Y:S01]  /*3d30*/  FADD.FTZ R121, R121, R152 ;  /* 0x0000009879797221 */ /* 0x003fe20000010000 */
[----:B------:R-:W-:Y:S01]  /*3d40*/  HFMA2.MMA R152, -RZ, RZ, 0, 9.5367431640625e-07 ;  /* 0x00000010ff987435 */ /* 0x000fe200000001ff */
[----:B------:R-:W-:-:S02]  /*3d50*/  MOV R150, 0x1f ;  /* 0x0000001f00967802 */ /* 0x000fc40000000f00 */
[----:B------:R-:W-:Y:S02]  /*3d60*/  MOV R153, 0xffffffff ;  /* 0xffffffff00997802 */ /* 0x000fe40000000f00 */
[----:B------:R-:W-:Y:S02]  /*3d70*/  MOV R122, 0x3d90 ;  /* 0x00003d90007a7802 */ /* 0x000fe40000000f00 */
[----:B------:R-:W-:Y:S05]  /*3d80*/  CALL.REL.NOINC `($__internal_86_$__cuda_sm70_shflsync_bfly_p) ;  /* 0x0000062000007944 */ /* 0x000fea0003c00000 */
        /* <DEDUP_REMOVED lines=71> */
[----:B------:R-:W-:Y:S05]  /*4200*/  CALL.REL.NOINC `($__internal_86_$__cuda_sm70_shflsync_bfly_p) ;  /* 0x000001a000007944 */ /* 0x000fea0003c00000 */
[----:B01----:R-:W-:Y:S01]  /*4210*/  FADD.FTZ R121, R121, R152 ;  /* 0x0000009879797221 */ /* 0x003fe20000010000 */
[----:B------:R-:W-:Y:S01]  /*4220*/  HFMA2.MMA R152, -RZ, RZ, 0, 1.1920928955078125e-07 ;  /* 0x00000002ff987435 */ /* 0x000fe200000001ff */
[----:B------:R-:W-:Y:S02]  /*4230*/  MOV R150, 0x1f ;  /* 0x0000001f00967802 */ /* 0x000fe40000000f00 */
[----:B------:R-:W-:Y:S02]  /*4240*/  MOV R153, 0xffffffff ;  /* 0xffffffff00997802 */ /* 0x000fe40000000f00 */
[----:B------:R-:W-:Y:S02]  /*4250*/  MOV R122, 0x4270 ;  /* 0x00004270007a7802 */ /* 0x000fe40000000f00 */
[----:B------:R-:W-:Y:S05]  /*4260*/  CALL.REL.NOINC `($__internal_86_$__cuda_sm70_shflsync_bfly_p) ;  /* 0x0000014000007944 */ /* 0x000fea0003c00000 */
[----:B01----:R-:W-:Y:S01]  /*4270*/  FADD.FTZ R121, R121, R152 ;  /* 0x0000009879797221 */ /* 0x003fe20000010000 */
[----:B------:R-:W-:Y:S01]  /*4280*/  HFMA2.MMA R152, -RZ, RZ, 0, 2.384185791015625e-07 ;  /* 0x00000004ff987435 */ /* 0x000fe200000001ff */
[----:B------:R-:W-:Y:S02]  /*4290*/  MOV R150, 0x1f ;  /* 0x0000001f00967802 */ /* 0x000fe40000000f00 */
[----:B------:R-:W-:-:S02]  /*42a0*/  MOV R153, 0xffffffff ;  /* 0xffffffff00997802 */ /* 0x000fc40000000f00 */
        /* <DEDUP_REMOVED lines=8> */
[----:B-1----:R-:W-:Y:S01]  /*4330*/  FADD.FTZ R151, R121, R152 ;  /* 0x0000009879977221 */ /* 0x002fe20000010000 */
[----:B------:R-:W-:Y:S01]  /*4340*/  HFMA2.MMA R152, -RZ, RZ, 0, 9.5367431640625e-07 ;  /* 0x00000010ff987435 */ /* 0x000fe200000001ff */
[----:B0-----:R-:W-:Y:S02]  /*4350*/  MOV R150, 0x1f ;  /* 0x0000001f00967802 */ /* 0x001fe40000000f00 */
[----:B------:R-:W-:-:S02]  /*4360*/  MOV R153, 0xffffffff ;  /* 0xffffffff00997802 */ /* 0x000fc40000000f00 */
[----:B------:R-:W-:Y:S02]  /*4370*/  MOV R121, R151 ;  /* 0x0000009700797202 */ /* 0x000fe40000000f00 */
[----:B------:R-:W-:Y:S02]  /*4380*/  MOV R122, 0x43a0 ;  /* 0x000043a0007a7802 */ /* 0x000fe40000000f00 */
[----:B------:R-:W-:Y:S05]  /*4390*/  CALL.REL.NOINC `($__internal_86_$__cuda_sm70_shflsync_bfly_p) ;  /* 0x0000001000007944 */ /* 0x000fea0003c00000 */
[----:B01----:R-:W-:Y:S05]  /*43a0*/  BRA `(.L_x_15189) ;  /* 0xffffea5000007947 */ /* 0x003fea000383ffff */
        .weak           $__internal_86_$__cuda_sm70_shflsync_bfly_p
        .type           $__internal_86_$__cuda_sm70_shflsync_bfly_p,@function
        .size           $__internal_86_$__cuda_sm70_shflsync_bfly_p,(.L_x_29150 - $__internal_86_$__cuda_sm70_shflsync_bfly_p)
$__internal_86_$__cuda_sm70_shflsync_bfly_p:
[----:B------:R-:W-:Y:S01]  /*43b0*/  HFMA2.MMA R123, -RZ, RZ, 0, 0 ;  /* 0x00000000ff7b7435 */ /* 0x000fe200000001ff */
[----:B------:R-:W-:Y:S04]  /*43c0*/  WARPSYNC R153 ;  /* 0x0000009900007348 */ /* 0x000fe80003800000 */
[----:B------:R0:W1:Y:S01]  /*43d0*/  SHFL.BFLY PT, R152, R121, R152, R150 ;  /* 0x0c00009879987389 */ /* 0x00006200000e0096 */
[----:B------:R-:W-:Y:S05]  /*43e0*/  RET.REL.NODEC R122 `(_ZN10layer_norm13ln_fwd_kernelINS_13Kernel_traitsIf6__halfS2_S2_fjLj4096ELj1ELj1ELj4ELj16ENS_18Kernel_traits_baseILj4096EfS2_S2_S2_fjLj128EEEEELb0ELb1ELb1ELb0EEEvNS_9FwdParamsE) ;  /* 0xffffbc107a007950 */ /* 0x000fea0003c3ffff */
.L_x_15190:
        /* <DEDUP_REMOVED lines=9> */
.L_x_29150:


//--------------------- .text._ZN10layer_norm13ln_fwd_kernelINS_13Kernel_traitsIf6__halfS2_S2_fjLj4096ELj1ELj1ELj4ELj16ENS_18Kernel_traits_baseILj4096EfS2_S2_S2_fjLj128EEEEELb0ELb1ELb1ELb1EEEvNS_9FwdParamsE --------------------------
	.section	.text._ZN10layer_norm13ln_fwd_kernelINS_13Kernel_traitsIf6__halfS2_S2_fjLj4096ELj1ELj1ELj4ELj16ENS_18Kernel_traits_baseILj4096EfS2_S2_S2_fjLj128EEEEELb0ELb1ELb1ELb1EEEvNS_9FwdParamsE,"ax",@progbits
	.sectioninfo	@"SHI_REGISTERS=168"
	.align	128
        .global         _ZN10layer_norm13ln_fwd_kernelINS_13Kernel_traitsIf6__halfS2_S2_fjLj4096ELj1ELj1ELj4ELj16ENS_18Kernel_traits_baseILj4096EfS2_S2_S2_fjLj128EEEEELb0ELb1ELb1ELb1EEEvNS_9FwdParamsE
        .type           _ZN10layer_norm13ln_fwd_kernelINS_13Kernel_traitsIf6__halfS2_S2_fjLj4096ELj1ELj1ELj4ELj16ENS_18Kernel_traits_baseILj4096EfS2_S2_S2_fjLj128EEEEELb0ELb1ELb1ELb1EEEvNS_9FwdParamsE,@function
        .size           _ZN10layer_norm13ln_fwd_kernelINS_13Kernel_traitsIf6__halfS2_S2_fjLj4096ELj1ELj1ELj4ELj16ENS_18Kernel_traits_baseILj4096EfS2_S2_S2_fjLj128EEEEELb0ELb1ELb1ELb1EEEvNS_9FwdParamsE,(.L_x_29151 - _ZN10layer_norm13ln_fwd_kernelINS_13Kernel_traitsIf6__halfS2_S2_fjLj4096ELj1ELj1ELj4ELj16ENS_18Kernel_traits_baseILj4096EfS2_S2_S2_fjLj128EEEEELb0ELb1ELb1ELb1EEEvNS_9FwdParamsE)
        .other          _ZN10layer_norm13ln_fwd_kernelINS_13Kernel_traitsIf6__halfS2_S2_fjLj4096ELj1ELj1ELj4ELj16ENS_18Kernel_traits_baseILj4096EfS2_S2_S2_fjLj128EEEEELb0ELb1ELb1ELb1EEEvNS_9FwdParamsE,@"STO_CUDA_ENTRY STV_DEFAULT"
_ZN10layer_norm13ln_fwd_kernelINS_13Kernel_traitsIf6__halfS2_S2_fjLj4096ELj1ELj1ELj4ELj16ENS_18Kernel_traits_baseILj4096EfS2_S2_S2_fjLj128EEEEELb0ELb1ELb1ELb1EEEvNS_9FwdParamsE:
.text._ZN10layer_norm13ln_fwd_kernelINS_13Kernel_traitsIf6__halfS2_S2_fjLj4096ELj1ELj1ELj4ELj16ENS_18Kernel_traits_baseILj4096EfS2_S2_S2_fjLj128EEEEELb0ELb1ELb1ELb1EEEvNS_9FwdParamsE:
        /* <DEDUP_REMOVED lines=67> */
.L_x_15292:
        /* <DEDUP_REMOVED lines=32> */
.L_x_15192:
[----:B0----5:R-:W-:Y:S02]  /*0630*/  HADD2.F32 R10, -RZ, R116.H0_H0 ;  /* 0x20000074ff0a7230 */ /* 0x021fe40000004100 */
[----:B------:R-:W-:-:S03]  /*0640*/  @P0 HADD2.F32 R13, -RZ, R112.H0_H0 ;  /* 0x20000070ff0d0230 */ /* 0x000fc60000004100 */
[----:B------:R-:W-:-:S04]  /*0650*/  FMUL.FTZ R11, R10, c[0x0][0x1ec] ;  /* 0x00007b000a0b7a20 */ /* 0x000fc80000410000 */
[----:B------:R-:W-:-:S04]  /*0660*/  FMUL.FTZ R10, R80, R11 ;  /* 0x0000000b500a7220 */ /* 0x000fc80000410000 */
[----:B------:R-:W-:Y:S02]  /*0670*/  @P0 FADD.FTZ R10, R10, R13 ;  /* 0x0000000d0a0a0221 */ /* 0x000fe40000010000 */
.L_x_15193:
[----:B------:R-:W-:Y:S05]  /*0680*/  BSYNC B0 ;  /* 0x0000000000007941 */ /* 0x000fea0003800000 */
.L_x_15191:
[----:B------:R-:W-:Y:S01]  /*0690*/  BSSY B0, `(.L_x_15194) ;  /* 0x000000b000007945 */ /* 0x000fe20003800000 */
[----:B------:R-:W-:Y:S05]  /*06a0*/  @P2 BRA `(.L_x_15195) ;  /* 0x0000004000002947 */ /* 0x000fea0003800000 */
[----:B------:R-:W-:Y:S01]  /*06b0*/  MOV R11, RZ ;  /* 0x000000ff000b7202 */ /* 0x000fe20000000f00 */
[----:B------:R-:W-:Y:S05]  /*06c0*/  @!P0 BRA `(.L_x_15196) ;  /* 0x0000007000008947 */ /* 0x000fea0003800000 */
[----:B-----5:R-:W-:Y:S01]  /*06d0*/  HADD2.F32 R11, -RZ, R112.H1_H1 ;  /* 0x30000070ff0b7230 */ /* 0x020fe20000004100 */
[----:B------:R-:W-:Y:S05]  /*06e0*/  BRA `(.L_x_15196) ;  /* 0x0000005000007947 */ /* 0x000fea0003800000 */
.L_x_15195:
[----:B-----5:R-:W-:Y:S02]  /*06f0*/  HADD2.F32 R11, -RZ, R116.H1_H1 ;  /* 0x30000074ff0b7230 */ /* 0x020fe40000004100 */
[----:B------:R-:W-:-:S03]  /*0700*/  @P0 HADD2.F32 R14, -RZ, R112.H1_H1 ;  /* 0x30000070ff0e0230 */ /* 0x000fc60000004100 */
[----:B------:R-:W-:-:S04]  /*0710*/  FMUL.FTZ R12, R11, c[0x0][0x1ec] ;  /* 0x00007b000b0c7a20 */ /* 0x000fc80000410000 */
[----:B------:R-:W-:-:S04]  /*0720*/  FMUL.FTZ R11, R81, R12 ;  /* 0x0000000c510b7220 */ /* 0x000fc80000410000 */
[----:B------:R-:W-:Y:S02]  /*0730*/  @P0 FADD.FTZ R11, R11, R14 ;  /* 0x0000000e0b0b0221 */ /* 0x000fe40000010000 */
.L_x_15196:
[----:B------:R-:W-:Y:S05]  /*0740*/  BSYNC B0 ;  /* 0x0000000000007941 */ /* 0x000fea0003800000 */
.L_x_15194:
[----:B------:R-:W-:Y:S01]  /*0750*/  BSSY B0, `(.L_x_15197) ;  /* 0x000000b000007945 */ /* 0x000fe20003800000 */
[----:B------:R-:W-:Y:S05]  /*0760*/  @P2 BRA `(.L_x_15198) ;  /* 0x0000004000002947 */ /* 0x000fea0003800000 */
[----:B------:R-:W-:Y:S01]  /*0770*/  HFMA2.MMA R12, -RZ, RZ, 0, 0 ;  /* 0x00000000ff0c7435 */ /* 0x000fe200000001ff */
[----:B------:R-:W-:Y:S05]  /*0780*/  @!P0 BRA `(.L_x_15199) ;  /* 0x0000007000008947 */ /* 0x000fea0003800000 */
[----:B-----5:R-:W-:Y:S01]  /*0790*/  HADD2.F32 R12, -RZ, R113.H0_H0 ;  /* 0x20000071ff0c7230 */ /* 0x020fe20000004100 */
[----:B------:R-:W-:Y:S05]  /*07a0*/  BRA `(.L_x_15199) ;  /* 0x0000005000007947 */ /* 0x000fea0003800000 */
.L_x_15198:
[----:B-----5:R-:W-:Y:S02]  /*07b0*/  HADD2.F32 R12, -RZ, R117.H0_H0 ;  /* 0x20000075ff0c7230 */ /* 0x020fe40000004100 */
[----:B------:R-:W-:-:S03]  /*07c0*/  @P0 HADD2.F32 R15, -RZ, R113.H0_H0 ;  /* 0x20000071ff0f0230 */ /* 0x000fc60000004100 */
[----:B------:R-:W-:-:S04]  /*07d0*/  FMUL.FTZ R13, R12, c[0x0][0x1ec] ;  /* 0x00007b000c0d7a20 */ /* 0x000fc80000410000 */
[----:B------:R-:W-:-:S04]  /*07e0*/  FMUL.FTZ R12, R82, R13 ;  /* 0x0000000d520c7220 */ /* 0x000fc80000410000 */
[----:B------:R-:W-:Y:S02]  /*07f0*/  @P0 FADD.FTZ R12, R12, R15 ;  /* 0x0000000f0c0c0221 */ /* 0x000fe40000010000 */
.L_x_15199:
[----:B------:R-:W-:Y:S05]  /*0800*/  BSYNC B0 ;  /* 0x0000000000007941 */ /* 0x000fea0003800000 */
.L_x_15197:
[----:B------:R-:W-:Y:S01]  /*0810*/  BSSY B0, `(.L_x_15200) ;  /* 0x000000b000007945 */ /* 0x000fe20003800000 */
[----:B------:R-:W-:Y:S05]  /*0820*/  @P2 BRA `(.L_x_15201) ;  /* 0x0000004000002947 */ /* 0x000fea0003800000 */
[----:B------:R-:W-:Y:S01]  /*0830*/  MOV R13, RZ ;  /* 0x000000ff000d7202 */ /* 0x000fe20000000f00 */
[----:B------:R-:W-:Y:S05]  /*0840*/  @!P0 BRA `(.L_x_15202) ;  /* 0x0000007000008947 */ /* 0x000fea0003800000 */
[----:B-----5:R-:W-:Y:S01]  /*0850*/  HADD2.F32 R13, -RZ, R113.H1_H1 ;  /* 0x30000071ff0d7230 */ /* 0x020fe20000004100 */
[----:B------:R-:W-:Y:S05]  /*0860*/  BRA `(.L_x_15202) ;  /* 0x0000005000007947 */ /* 0x000fea0003800000 */
.L_x_15201:
[----:B-----5:R-:W-:Y:S02]  /*0870*/  HADD2.F32 R13, -RZ, R117.H1_H1 ;  /* 0x30000075ff0d7230 */ /* 0x020fe40000004100 */
[----:B------:R-:W-:-:S03]  /*0880*/  @P0 HADD2.F32 R120, -RZ, R113.H1_H1 ;  /* 0x30000071ff780230 */ /* 0x000fc60000004100 */
[----:B------:R-:W-:-:S04]  /*0890*/  FMUL.FTZ R14, R13, c[0x0][0x1ec] ;  /* 0x00007b000d0e7a20 */ /* 0x000fc80000410000 */
[----:B------:R-:W-:-:S04]  /*08a0*/  FMUL.FTZ R13, R83, R14 ;  /* 0x0000000e530d7220 */ /* 0x000fc80000410000 */
[----:B------:R-:W-:Y:S02]  /*08b0*/  @P0 FADD.FTZ R13, R13, R120 ;  /* 0x000000780d0d0221 */ /* 0x000fe40000010000 */
.L_x_15202:
[----:B------:R-:W-:Y:S05]  /*08c0*/  BSYNC B0 ;  /* 0x0000000000007941 */ /* 0x000fea0003800000 */
.L_x_15200:
[----:B------:R-:W-:Y:S01]  /*08d0*/  BSSY B0, `(.L_x_15203) ;  /* 0x000000b000007945 */ /* 0x000fe20003800000 */
[----:B------:R-:W-:Y:S05]  /*08e0*/  @P2 BRA `(.L_x_15204) ;  /* 0x0000004000002947 */ /* 0x000fea0003800000 */
[----:B------:R-:W-:Y:S01]  /*08f0*/  HFMA2.MMA R14, -RZ, RZ, 0, 0 ;  /* 0x00000000ff0e7435 */ /* 0x000fe200000001ff */
[----:B------:R-:W-:Y:S05]  /*0900*/  @!P0 BRA `(.L_x_15205) ;  /* 0x0000007000008947 */ /* 0x000fea0003800000 */
[----:B-----5:R-:W-:Y:S01]  /*0910*/  HADD2.F32 R14, -RZ, R114.H0_H0 ;  /* 0x20000072ff0e7230 */ /* 0x020fe20000004100 */
[----:B------:R-:W-:Y:S05]  /*0920*/  BRA `(.L_x_15205) ;  /* 0x0000005000007947 */ /* 0x000fea0003800000 */
.L_x_15204:
[----:B-----5:R-:W-:Y:S02]  /*0930*/  HADD2.F32 R14, -RZ, R118.H0_H0 ;  /* 0x20000076ff0e7230 */ /* 0x020fe40000004100 */
[----:B------:R-:W-:-:S03]  /*0940*/  @P0 HADD2.F32 R121, -RZ, R114.H0_H0 ;  /* 0x20000072ff790230 */ /* 0x000fc60000004100 */
[----:B------:R-:W-:-:S04]  /*0950*/  FMUL.FTZ R15, R14, c[0x0][0x1ec] ;  /* 0x00007b000e0f7a20 */ /* 0x000fc80000410000 */
[----:B------:R-:W-:-:S04]  /*0960*/  FMUL.FTZ R14, R84, R15 ;  /* 0x0000000f540e7220 */ /* 0x000fc80000410000 */
[----:B------:R-:W-:Y:S02]  /*0970*/  @P0 FADD.FTZ R14, R14, R121 ;  /* 0x000000790e0e0221 */ /* 0x000fe40000010000 */
.L_x_15205:
[----:B------:R-:W-:Y:S05]  /*0980*/  BSYNC B0 ;  /* 0x0000000000007941 */ /* 0x000fea0003800000 */
.L_x_15203:
[----:B------:R-:W-:Y:S01]  /*0990*/  BSSY B0, `(.L_x_15206) ;  /* 0x000000b000007945 */ /* 0x000fe20003800000 */
[----:B------:R-:W-:Y:S05]  /*09a0*/  @P2 BRA `(.L_x_15207) ;  /* 0x0000004000002947 */ /* 0x000fea0003800000 */
[----:B------:R-:W-:Y:S01]  /*09b0*/  MOV R15, RZ ;  /* 0x000000ff000f7202 */ /* 0x000fe20000000f00 */
[----:B------:R-:W-:Y:S05]  /*09c0*/  @!P0 BRA `(.L_x_15208) ;  /* 0x0000007000008947 */ /* 0x000fea0003800000 */
[----:B-----5:R-:W-:Y:S01]  /*09d0*/  HADD2.F32 R15, -RZ, R114.H1_H1 ;  /* 0x30000072ff0f7230 */ /* 0x020fe20000004100 */
[----:B------:R-:W-:Y:S05]  /*09e0*/  BRA `(.L_x_15208) ;  /* 0x0000005000007947 */ /* 0x000fea0003800000 */
.L_x_15207:
[----:B-----5:R-:W-:Y:S02]  /*09f0*/  HADD2.F32 R15, -RZ, R118.H1_H1 ;  /* 0x30000076ff0f7230 */ /* 0x020fe40000004100 */
[----:B------:R-:W-:-:S03]  /*0a00*/  @P0 HADD2.F32 R122, -RZ, R114.H1_H1 ;  /* 0x30000072ff7a0230 */ /* 0x000fc60000004100 */
[----:B------:R-:W-:-:S04]  /*0a10*/  FMUL.FTZ R120, R15, c[0x0][0x1ec] ;  /* 0x00007b000f787a20 */ /* 0x000fc80000410000 */
[----:B------:R-:W-:-:S04]  /*0a20*/  FMUL.FTZ R15, R85, R120 ;  /* 0x00000078550f7220 */ /* 0x000fc80000410000 */
[----:B------:R-:W-:Y:S02]  /*0a30*/  @P0 FADD.FTZ R15, R15, R122 ;  /* 0x0000007a0f0f0221 */ /* 0x000fe40000010000 */
.L_x_15208:
[----:B------:R-:W-:Y:S05]  /*0a40*/  BSYNC B0 ;  /* 0x0000000000007941 */ /* 0x000fea0003800000 */
.L_x_15206:
[----:B------:R-:W-:Y:S01]  /*0a50*/  BSSY B0, `(.L_x_15209) ;  /* 0x000000b000007945 */ /* 0x000fe20003800000 */
[----:B------:R-:W-:Y:S05]  /*0a60*/  @P2 BRA `(.L_x_15210) ;  /* 0x0000004000002947 */ /* 0x000fea0003800000 */
[----:B------:R-:W-:Y:S01]  /*0a70*/  HFMA2.MMA R124, -RZ, RZ, 0, 0 ;  /* 0x00000000ff7c7435 */ /* 0x000fe200000001ff */
[----:B------:R-:W-:Y:S05]  /*0a80*/  @!P0 BRA `(.L_x_15211) ;  /* 0x0000007000008947 */ /* 0x000fea0003800000 */
[----:B-----5:R-:W-:Y:S01]  /*0a90*/  HADD2.F32 R124, -RZ, R115.H0_H0 ;  /* 0x20000073ff7c7230 */ /* 0x020fe20000004100 */
[----:B------:R-:W-:Y:S05]  /*0aa0*/  BRA `(.L_x_15211) ;  /* 0x0000005000007947 */ /* 0x000fea0003800000 */
.L_x_15210:
[----:B-----5:R-:W-:Y:S02]  /*0ab0*/  HADD2.F32 R120, -RZ, R119.H0_H0 ;  /* 0x20000077ff787230 */ /* 0x020fe40000004100 */
[----:B------:R-:W-:-:S03]  /*0ac0*/  @P0 HADD2.F32 R123, -RZ, R115.H0_H0 ;  /* 0x20000073ff7b0230 */ /* 0x000fc60000004100 */
[----:B------:R-:W-:-:S04]  /*0ad0*/  FMUL.FTZ R121, R120, c[0x0][0x1ec] ;  /* 0x00007b0078797a20 */ /* 0x000fc80000410000 */
[----:B------:R-:W-:-:S04]  /*0ae0*/  FMUL.FTZ R124, R86, R121 ;  /* 0x00000079567c7220 */ /* 0x000fc80000410000 */
[----:B------:R-:W-:Y:S02]  /*0af0*/  @P0 FADD.FTZ R124, R124, R123 ;  /* 0x0000007b7c7c0221 */ /* 0x000fe40000010000 */
.L_x_15211:
[----:B------:R-:W-:Y:S05]  /*0b00*/  BSYNC B0 ;  /* 0x0000000000007941 */ /* 0x000fea0003800000 */
.L_x_15209:
[----:B------:R-:W-:Y:S01]  /*0b10*/  BSSY B0, `(.L_x_15212) ;  /* 0x000000b000007945 */ /* 0x000fe20003800000 */
[----:B------:R-:W-:Y:S05]  /*0b20*/  @P2 BRA `(.L_x_15213) ;  /* 0x0000004000002947 */ /* 0x000fea0003800000 */
[----:B------:R-:W-:Y:S01]  /*0b30*/  MOV R125, RZ ;  /* 0x000000ff007d7202 */ /* 0x000fe20000000f00 */
[----:B------:R-:W-:Y:S05]  /*0b40*/  @!P0 BRA `(.L_x_15214) ;  /* 0x0000007000008947 */ /* 0x000fea0003800000 */
[----:B-----5:R-:W-:Y:S01]  /*0b50*/  HADD2.F32 R125, -RZ, R115.H1_H1 ;  /* 0x30000073ff7d7230 */ /* 0x020fe20000004100 */
[----:B------:R-:W-:Y:S05]  /*0b60*/  BRA `(.L_x_15214) ;  /* 0x0000005000007947 */ /* 0x000fea0003800000 */
.L_x_15213:
[----:B-----5:R-:W-:Y:S02]  /*0b70*/  HADD2.F32 R120, -RZ, R119.H1_H1 ;  /* 0x30000077ff787230 */ /* 0x020fe40000004100 */
[----:B------:R-:W-:-:S03]  /*0b80*/  @P0 HADD2.F32 R122, -RZ, R115.H1_H1 ;  /* 0x30000073ff7a0230 */ /* 0x000fc60000004100 */
[----:B------:R-:W-:-:S04]  /*0b90*/  FMUL.FTZ R120, R120, c[0x0][0x1ec] ;  /* 0x00007b0078787a20 */ /* 0x000fc80000410000 */
[----:B------:R-:W-:-:S04]  /*0ba0*/  FMUL.FTZ R125, R87, R120 ;  /* 0x00000078577d7220 */ /* 0x000fc80000410000 */
[----:B------:R-:W-:Y:S02]  /*0bb0*/  @P0 FADD.FTZ R125, R125, R122 ;  /* 0x0000007a7d7d0221 */ /* 0x000fe40000010000 */
.L_x_15214:
[----:B------:R-:W-:Y:S05]  /*0bc0*/  BSYNC B0 ;  /* 0x0000000000007941 */ /* 0x000fea0003800000 */
.L_x_15212:
[----:B------:R-:W-:Y:S01]  /*0bd0*/  HFMA2.MMA R142, -RZ, RZ, 0, 9.5367431640625e-07 ;  /* 0x00000010ff8e7435 */ /* 0x000fe200000001ff */
[----:B------:R-:W-:Y:S02]  /*0be0*/  @P1 IADD3 R131, R144, 0x80, RZ ;  /* 0x0000008090831810 */ /* 0x000fe40007ffe0ff */
[----:B------:R-:W-:Y:S02]  /*0bf0*/  IADD3 R139, R157, 0x80, RZ ;  /* 0x000000809d8b7810 */ /* 0x000fe40007ffe0ff */
        /* <DEDUP_REMOVED lines=16> */
.L_x_15216:
[----:B0----5:R-:W-:-:S05]  /*0d00*/  HADD2.F32 R120, -RZ, R116.H0_H0 ;  /* 0x20000074ff787230 */ /* 0x021fca0000004100 */
[----:B------:R-:W-:Y:S01]  /*0d10*/  FMUL.FTZ R141, R120, c[0x0][0x1ec] ;  /* 0x00007b00788d7a20 */ /* 0x000fe20000410000 */
[----:B------:R-:W-:-:S03]  /*0d20*/  @P0 HADD2.F32 R120, -RZ, R112.H0_H0 ;  /* 0x20000070ff780230 */ /* 0x000fc60000004100 */
[----:B------:R-:W-:-:S04]  /*0d30*/  FMUL.FTZ R141, R88, R141 ;  /* 0x0000008d588d7220 */ /* 0x000fc80000410000 */
[----:B------:R-:W-:Y:S02]  /*0d40*/  @P0 FADD.FTZ R141, R120, R141 ;  /* 0x0000008d788d0221 */ /* 0x000fe40000010000 */
.L_x_15217:
[----:B------:R-:W-:Y:S05]  /*0d50*/  BSYNC B0 ;  /* 0x0000000000007941 */ /* 0x000fea0003800000 */
.L_x_15215:
[----:B------:R-:W-:Y:S01]  /*0d60*/  BSSY B0, `(.L_x_15218) ;  /* 0x000000b000007945 */ /* 0x000fe20003800000 */
[----:B------:R-:W-:Y:S05]  /*0d70*/  @P2 BRA `(.L_x_15219) ;  /* 0x0000004000002947 */ /* 0x000fea0003800000 */
[----:B0-----:R-:W-:Y:S01]  /*0d80*/  MOV R132, RZ ;  /* 0x000000ff00847202 */ /* 0x001fe20000000f00 */
[----:B------:R-:W-:Y:S05]  /*0d90*/  @!P0 BRA `(.L_x_15220) ;  /* 0x0000007000008947 */ /* 0x000fea0003800000 */
[----:B-----5:R-:W-:Y:S01]  /*0da0*/  HADD2.F32 R132, -RZ, R112.H1_H1 ;  /* 0x30000070ff847230 */ /* 0x020fe20000004100 */
[----:B------:R-:W-:Y:S05]  /*0db0*/  BRA `(.L_x_15220) ;  /* 0x0000005000007947 */ /* 0x000fea0003800000 */
.L_x_15219:
[----:B0----5:R-:W-:Y:S02]  /*0dc0*/  HADD2.F32 R120, -RZ, R116.H1_H1 ;  /* 0x30000074ff787230 */ /* 0x021fe40000004100 */
[----:B------:R-:W-:-:S03]  /*0dd0*/  @P0 HADD2.F32 R121, -RZ, R112.H1_H1 ;  /* 0x30000070ff790230 */ /* 0x000fc60000004100 */
[----:B------:R-:W-:-:S04]  /*0de0*/  FMUL.FTZ R120, R120, c[0x0][0x1ec] ;  /* 0x00007b0078787a20 */ /* 0x000fc80000410000 */
[----:B------:R-:W-:-:S04]  /*0df0*/  FMUL.FTZ R132, R89, R120 ;  /* 0x0000007859847220 */ /* 0x000fc80000410000 */
[----:B------:R-:W-:Y:S02]  /*0e00*/  @P0 FADD.FTZ R132, R121, R132 ;  /* 0x0000008479840221 */ /* 0x000fe40000010000 */
.L_x_15220:
[----:B------:R-:W-:Y:S05]  /*0e10*/  BSYNC B0 ;  /* 0x0000000000007941 */ /* 0x000fea0003800000 */
.L_x_15218:
[----:B------:R-:W-:Y:S01]  /*0e20*/  BSSY B0, `(.L_x_15221) ;  /* 0x000000b000007945 */ /* 0x000fe20003800000 */
[----:B------:R-:W-:Y:S05]  /*0e30*/  @P2 BRA `(.L_x_15222) ;  /* 0x0000004000002947 */ /* 0x000fea0003800000 */
[----:B------:R-:W-:Y:S01]  /*0e40*/  HFMA2.MMA R133, -RZ, RZ, 0, 0 ;  /* 0x00000000ff857435 */ /* 0x000fe200000001ff */
[----:B------:R-:W-:Y:S05]  /*0e50*/  @!P0 BRA `(.L_x_15223) ;  /* 0x0000007000008947 */ /* 0x000fea0003800000 */
[----:B-----5:R-:W-:Y:S01]  /*0e60*/  HADD2.F32 R133, -RZ, R113.H0_H0 ;  /* 0x20000071ff857230 */ /* 0x020fe20000004100 */
[----:B------:R-:W-:Y:S05]  /*0e70*/  BRA `(.L_x_15223) ;  /* 0x0000005000007947 */ /* 0x000fea0003800000 */
.L_x_15222:
[----:B-----5:R-:W-:-:S05]  /*0e80*/  HADD2.F32 R120, -RZ, R117.H0_H0 ;  /* 0x20000075ff787230 */ /* 0x020fca0000004100 */
[----:B------:R-:W-:Y:S01]  /*0e90*/  FMUL.FTZ R133, R120, c[0x0][0x1ec] ;  /* 0x00007b0078857a20 */ /* 0x000fe20000410000 */
[----:B------:R-:W-:-:S03]  /*0ea0*/  @P0 HADD2.F32 R120, -RZ, R113.H0_H0 ;  /* 0x20000071ff780230 */ /* 0x000fc60000004100 */
[----:B------:R-:W-:-:S04]  /*0eb0*/  FMUL.FTZ R133, R90, R133 ;  /* 0x000000855a857220 */ /* 0x000fc80000410000 */
[----:B------:R-:W-:Y:S02]  /*0ec0*/  @P0 FADD.FTZ R133, R120, R133 ;  /* 0x0000008578850221 */ /* 0x000fe40000010000 */
.L_x_15223:
[----:B------:R-:W-:Y:S05]  /*0ed0*/  BSYNC B0 ;  /* 0x0000000000007941 */ /* 0x000fea0003800000 */
.L_x_15221:
[----:B------:R-:W-:Y:S01]  /*0ee0*/  BSSY B0, `(.L_x_15224) ;  /* 0x000000b000007945 */ /* 0x000fe20003800000 */
[----:B------:R-:W-:Y:S05]  /*0ef0*/  @P2 BRA `(.L_x_15225) ;  /* 0x0000004000002947 */ /* 0x000fea0003800000 */
[----:B------:R-:W-:Y:S01]  /*0f00*/  MOV R130, RZ ;  /* 0x000000ff00827202 */ /* 0x000fe20000000f00 */
[----:B------:R-:W-:Y:S05]  /*0f10*/  @!P0 BRA `(.L_x_15226) ;  /* 0x0000007000008947 */ /* 0x000fea0003800000 */
[----:B-----5:R-:W-:Y:S01]  /*0f20*/  HADD2.F32 R130, -RZ, R113.H1_H1 ;  /* 0x30000071ff827230 */ /* 0x020fe20000004100 */
[----:B------:R-:W-:Y:S05]  /*0f30*/  BRA `(.L_x_15226) ;  /* 0x0000005000007947 */ /* 0x000fea0003800000 */
.L_x_15225:
[----:B-----5:R-:W-:Y:S02]  /*0f40*/  HADD2.F32 R120, -RZ, R117.H1_H1 ;  /* 0x30000075ff787230 */ /* 0x020fe40000004100 */
[----:B------:R-:W-:-:S03]  /*0f50*/  @P0 HADD2.F32 R121, -RZ, R113.H1_H1 ;  /* 0x30000071ff790230 */ /* 0x000fc60000004100 */
[----:B------:R-:W-:-:S04]  /*0f60*/  FMUL.FTZ R120, R120, c[0x0][0x1ec] ;  /* 0x00007b0078787a20 */ /* 0x000fc80000410000 */
[----:B------:R-:W-:-:S04]  /*0f70*/  FMUL.FTZ R130, R91, R120 ;  /* 0x000000785b827220 */ /* 0x000fc80000410000 */
[----:B------:R-:W-:Y:S02]  /*0f80*/  @P0 FADD.FTZ R130, R121, R130 ;  /* 0x0000008279820221 */ /* 0x000fe40000010000 */
.L_x_15226:
[----:B------:R-:W-:Y:S05]  /*0f90*/  BSYNC B0 ;  /* 0x0000000000007941 */ /* 0x000fea0003800000 */
.L_x_15224:
[----:B------:R-:W-:Y:S01]  /*0fa0*/  BSSY B0, `(.L_x_15227) ;  /* 0x000000b000007945 */ /* 0x000fe20003800000 */
[----:B------:R-:W-:Y:S05]  /*0fb0*/  @P2 BRA `(.L_x_15228) ;  /* 0x0000004000002947 */ /* 0x000fea0003800000 */
[----:B------:R-:W-:Y:S01]  /*0fc0*/  HFMA2.MMA R131, -RZ, RZ, 0, 0 ;  /* 0x00000000ff837435 */ /* 0x000fe200000001ff */
[----:B------:R-:W-:Y:S05]  /*0fd0*/  @!P0 BRA `(.L_x_15229) ;  /* 0x0000007000008947 */ /* 0x000fea0003800000 */
[----:B-----5:R-:W-:Y:S01]  /*0fe0*/  HADD2.F32 R131, -RZ, R114.H0_H0 ;  /* 0x20000072ff837230 */ /* 0x020fe20000004100 */
[----:B------:R-:W-:Y:S05]  /*0ff0*/  BRA `(.L_x_15229) ;  /* 0x0000005000007947 */ /* 0x000fea0003800000 */
.L_x_15228:
[----:B-----5:R-:W-:-:S05]  /*1000*/  HADD2.F32 R120, -RZ, R118.H0_H0 ;  /* 0x20000076ff787230 */ /* 0x020fca0000004100 */
[----:B------:R-:W-:Y:S01]  /*1010*/  FMUL.FTZ R131, R120, c[0x0][0x1ec] ;  /* 0x00007b0078837a20 */ /* 0x000fe20000410000 */
[----:B------:R-:W-:-:S03]  /*1020*/  @P0 HADD2.F32 R120, -RZ, R114.H0_H0 ;  /* 0x20000072ff780230 */ /* 0x000fc60000004100 */
[----:B------:R-:W-:-:S04]  /*1030*/  FMUL.FTZ R131, R92, R131 ;  /* 0x000000835c837220 */ /* 0x000fc80000410000 */
[----:B------:R-:W-:Y:S02]  /*1040*/  @P0 FADD.FTZ R131, R120, R131 ;  /* 0x0000008378830221 */ /* 0x000fe40000010000 */
.L_x_15229:
[----:B------:R-:W-:Y:S05]  /*1050*/  BSYNC B0 ;  /* 0x0000000000007941 */ /* 0x000fea0003800000 */
.L_x_15227:
[----:B------:R-:W-:Y:S01]  /*1060*/  BSSY B0, `(.L_x_15230) ;  /* 0x000000b000007945 */ /* 0x000fe20003800000 */
[----:B------:R-:W-:Y:S05]  /*1070*/  @P2 BRA `(.L_x_15231) ;  /* 0x0000004000002947 */ /* 0x000fea0003800000 */
[----:B------:R-:W-:Y:S01]  /*1080*/  MOV R128, RZ ;  /* 0x000000ff00807202 */ /* 0x000fe20000000f00 */
[----:B------:R-:W-:Y:S05]  /*1090*/  @!P0 BRA `(.L_x_15232) ;  /* 0x0000007000008947 */ /* 0x000fea0003800000 */
[----:B-----5:R-:W-:Y:S01]  /*10a0*/  HADD2.F32 R128, -RZ, R114.H1_H1 ;  /* 0x30000072ff807230 */ /* 0x020fe20000004100 */
[----:B------:R-:W-:Y:S05]  /*10b0*/  BRA `(.L_x_15232) ;  /* 0x0000005000007947 */ /* 0x000fea0003800000 */
.L_x_15231:
[----:B-----5:R-:W-:Y:S02]  /*10c0*/  HADD2.F32 R120, -RZ, R118.H1_H1 ;  /* 0x30000076ff787230 */ /* 0x020fe40000004100 */
[----:B------:R-:W-:-:S03]  /*10d0*/  @P0 HADD2.F32 R121, -RZ, R114.H1_H1 ;  /* 0x30000072ff790230 */ /* 0x000fc60000004100 */
[----:B------:R-:W-:-:S04]  /*10e0*/  FMUL.FTZ R120, R120, c[0x0][0x1ec] ;  /* 0x00007b0078787a20 */ /* 0x000fc80000410000 */
[----:B------:R-:W-:-:S04]  /*10f0*/  FMUL.FTZ R128, R93, R120 ;  /* 0x000000785d807220 */ /* 0x000fc80000410000 */
[----:B------:R-:W-:Y:S02]  /*1100*/  @P0 FADD.FTZ R128, R121, R128 ;  /* 0x0000008079800221 */ /* 0x000fe40000010000 */
.L_x_15232:
[----:B------:R-:W-:Y:S05]  /*1110*/  BSYNC B0 ;  /* 0x0000000000007941 */ /* 0x000fea0003800000 */
.L_x_15230:
[----:B------:R-:W-:Y:S01]  /*1120*/  BSSY B0, `(.L_x_15233) ;  /* 0x000000b000007945 */ /* 0x000fe20003800000 */
[----:B------:R-:W-:Y:S05]  /*1130*/  @P2 BRA `(.L_x_15234) ;  /* 0x0000004000002947 */ /* 0x000fea0003800000 */
[----:B------:R-:W-:Y:S01]  /*1140*/  HFMA2.MMA R129, -RZ, RZ, 0, 0 ;  /* 0x00000000ff817435 */ /* 0x000fe200000001ff */
[----:B------:R-:W-:Y:S05]  /*1150*/  @!P0 BRA `(.L_x_15235) ;  /* 0x0000007000008947 */ /* 0x000fea0003800000 */
[----:B-----5:R-:W-:Y:S01]  /*1160*/  HADD2.F32 R129, -RZ, R115.H0_H0 ;  /* 0x20000073ff817230 */ /* 0x020fe20000004100 */
[----:B------:R-:W-:Y:S05]  /*1170*/  BRA `(.L_x_15235) ;  /* 0x0000005000007947 */ /* 0x000fea0003800000 */
.L_x_15234:
[----:B-----5:R-:W-:-:S05]  /*1180*/  HADD2.F32 R120, -RZ, R119.H0_H0 ;  /* 0x20000077ff787230 */ /* 0x020fca0000004100 */
[----:B------:R-:W-:Y:S01]  /*1190*/  FMUL.FTZ R129, R120, c[0x0][0x1ec] ;  /* 0x00007b0078817a20 */ /* 0x000fe20000410000 */
[----:B------:R-:W-:-:S03]  /*11a0*/  @P0 HADD2.F32 R120, -RZ, R115.H0_H0 ;  /* 0x20000073ff780230 */ /* 0x000fc60000004100 */
[----:B------:R-:W-:-:S04]  /*11b0*/  FMUL.FTZ R129, R94, R129 ;  /* 0x000000815e817220 */ /* 0x000fc80000410000 */
[----:B------:R-:W-:Y:S02]  /*11c0*/  @P0 FADD.FTZ R129, R120, R129 ;  /* 0x0000008178810221 */ /* 0x000fe40000010000 */
.L_x_15235:
[----:B------:R-:W-:Y:S05]  /*11d0*/  BSYNC B0 ;  /* 0x0000000000007941 */ /* 0x000fea0003800000 */
.L_x_15233:
[----:B------:R-:W-:Y:S01]  /*11e0*/  BSSY B0, `(.L_x_15236) ;  /* 0x000000b000007945 */ /* 0x000fe20003800000 */
[----:B------:R-:W-:Y:S05]  /*11f0*/  @P2 BRA `(.L_x_15237) ;  /* 0x0000004000002947 */ /* 0x000fea0003800000 */
[----:B------:R-:W-:Y:S01]  /*1200*/  MOV R126, RZ ;  /* 0x000000ff007e7202 */ /* 0x000fe20000000f00 */
[----:B------:R-:W-:Y:S05]  /*1210*/  @!P0 BRA `(.L_x_15238) ;  /* 0x0000007000008947 */ /* 0x000fea0003800000 */
[----:B-----5:R-:W-:Y:S01]  /*1220*/  HADD2.F32 R126, -RZ, R115.H1_H1 ;  /* 0x30000073ff7e7230 */ /* 0x020fe20000004100 */
[----:B------:R-:W-:Y:S05]  /*1230*/  BRA `(.L_x_15238) ;  /* 0x0000005000007947 */ /* 0x000fea0003800000 */
.L_x_15237:
[----:B-----5:R-:W-:Y:S02]  /*1240*/  HADD2.F32 R120, -RZ, R119.H1_H1 ;  /* 0x30000077ff787230 */ /* 0x020fe40000004100 */
[----:B------:R-:W-:-:S03]  /*1250*/  @P0 HADD2.F32 R121, -RZ, R115.H1_H1 ;  /* 0x30000073ff790230 */ /* 0x000fc60000004100 */
[----:B------:R-:W-:-:S04]  /*1260*/  FMUL.FTZ R120, R120, c[0x0][0x1ec] ;  /* 0x00007b0078787a20 */ /* 0x000fc80000410000 */
[----:B------:R-:W-:-:S04]  /*1270*/  FMUL.FTZ R126, R95, R120 ;  /* 0x000000785f7e7220 */ /* 0x000fc80000410000 */
[----:B------:R-:W-:Y:S02]  /*1280*/  @P0 FADD.FTZ R126, R121, R126 ;  /* 0x0000007e797e0221 */ /* 0x000fe40000010000 */
.L_x_15238:
[----:B------:R-:W-:Y:S05]  /*1290*/  BSYNC B0 ;  /* 0x0000000000007941 */ /* 0x000fea0003800000 */
.L_x_15236:
        /* <DEDUP_REMOVED lines=18> */
.L_x_15240:
[----:B0----5:R-:W-:Y:S02]  /*13c0*/  HADD2.F32 R120, -RZ, R116.H0_H0 ;  /* 0x20000074ff787230 */ /* 0x021fe40000004100 */
[----:B------:R-:W-:-:S03]  /*13d0*/  @P0 HADD2.F32 R123, -RZ, R112.H0_H0 ;  /* 0x20000070ff7b0230 */ /* 0x000fc60000004100 */
[----:B------:R-:W-:-:S04]  /*13e0*/  FMUL.FTZ R121, R120, c[0x0][0x1ec] ;  /* 0x00007b0078797a20 */ /* 0x000fc80000410000 */
[----:B------:R-:W-:-:S04]  /*13f0*/  FMUL.FTZ R140, R96, R121 ;  /* 0x00000079608c7220 */ /* 0x000fc80000410000 */
[----:B------:R-:W-:Y:S02]  /*1400*/  @P0 FADD.FTZ R140, R123, R140 ;  /* 0x0000008c7b8c0221 */ /* 0x000fe40000010000 */
.L_x_15241:
[----:B------:R-:W-:Y:S05]  /*1410*/  BSYNC B0 ;  /* 0x0000000000007941 */ /* 0x000fea0003800000 */
.L_x_15239:
[----:B------:R-:W-:Y:S01]  /*1420*/  BSSY B0, `(.L_x_15242) ;  /* 0x000000b000007945 */ /* 0x000fe20003800000 */
[----:B------:R-:W-:Y:S05]  /*1430*/  @P2 BRA `(.L_x_15243) ;  /* 0x0000004000002947 */ /* 0x000fea0003800000 */
[----:B------:R-:W-:Y:S01]  /*1440*/  MOV R143, RZ ;  /* 0x000000ff008f7202 */ /* 0x000fe20000000f00 */
[----:B------:R-:W-:Y:S05]  /*1450*/  @!P0 BRA `(.L_x_15244) ;  /* 0x0000007000008947 */ /* 0x000fea0003800000 */
[----:B-----5:R-:W-:Y:S01]  /*1460*/  HADD2.F32 R143, -RZ, R112.H1_H1 ;  /* 0x30000070ff8f7230 */ /* 0x020fe20000004100 */
[----:B------:R-:W-:Y:S05]  /*1470*/  BRA `(.L_x_15244) ;  /* 0x0000005000007947 */ /* 0x000fea0003800000 */
.L_x_15243:
[----:B0----5:R-:W-:Y:S02]  /*1480*/  HADD2.F32 R120, -RZ, R116.H1_H1 ;  /* 0x30000074ff787230 */ /* 0x021fe40000004100 */
[----:B------:R-:W-:-:S03]  /*1490*/  @P0 HADD2.F32 R122, -RZ, R112.H1_H1 ;  /* 0x30000070ff7a0230 */ /* 0x000fc60000004100 */
[----:B------:R-:W-:-:S04]  /*14a0*/  FMUL.FTZ R120, R120, c[0x0][0x1ec] ;  /* 0x00007b0078787a20 */ /* 0x000fc80000410000 */
[----:B------:R-:W-:-:S04]  /*14b0*/  FMUL.FTZ R143, R97, R120 ;  /* 0x00000078618f7220 */ /* 0x000fc80000410000 */
[----:B------:R-:W-:Y:S02]  /*14c0*/  @P0 FADD.FTZ R143, R122, R143 ;  /* 0x0000008f7a8f0221 */ /* 0x000fe40000010000 */
.L_x_15244:
[----:B------:R-:W-:Y:S05]  /*14d0*/  BSYNC B0 ;  /* 0x0000000000007941 */ /* 0x000fea0003800000 */
.L_x_15242:
[----:B------:R-:W-:Y:S01]  /*14e0*/  BSSY B0, `(.L_x_15245) ;  /* 0x000000b000007945 */ /* 0x000fe20003800000 */
[----:B------:R-:W-:Y:S05]  /*14f0*/  @P2 BRA `(.L_x_15246) ;  /* 0x0000004000002947 */ /* 0x000fea0003800000 */
[----:B------:R-:W-:Y:S01]  /*1500*/  HFMA2.MMA R145, -RZ, RZ, 0, 0 ;  /* 0x00000000ff917435 */ /* 0x000fe200000001ff */
[----:B------:R-:W-:Y:S05]  /*1510*/  @!P0 BRA `(.L_x_15247) ;  /* 0x0000007000008947 */ /* 0x000fea0003800000 */
[----:B-----5:R-:W-:Y:S01]  /*1520*/  HADD2.F32 R145, -RZ, R113.H0_H0 ;  /* 0x20000071ff917230 */ /* 0x020fe20000004100 */
[----:B------:R-:W-:Y:S05]  /*1530*/  BRA `(.L_x_15247) ;  /* 0x0000005000007947 */ /* 0x000fea0003800000 */
.L_x_15246:
[----:B0----5:R-:W-:-:S05]  /*1540*/  HADD2.F32 R120, -RZ, R117.H0_H0 ;  /* 0x20000075ff787230 */ /* 0x021fca0000004100 */
[----:B------:R-:W-:Y:S01]  /*1550*/  FMUL.FTZ R145, R120, c[0x0][0x1ec] ;  /* 0x00007b0078917a20 */ /* 0x000fe20000410000 */
[----:B------:R-:W-:-:S03]  /*1560*/  @P0 HADD2.F32 R120, -RZ, R113.H0_H0 ;  /* 0x20000071ff780230 */ /* 0x000fc60000004100 */
[----:B------:R-:W-:-:S04]  /*1570*/  FMUL.FTZ R145, R98, R145 ;  /* 0x0000009162917220 */ /* 0x000fc80000410000 */
[----:B------:R-:W-:Y:S02]  /*1580*/  @P0 FADD.FTZ R145, R120, R145 ;  /* 0x0000009178910221 */ /* 0x000fe40000010000 */
.L_x_15247:
[----:B------:R-:W-:Y:S05]  /*1590*/  BSYNC B0 ;  /* 0x0000000000007941 */ /* 0x000fea0003800000 */
.L_x_15245:
[----:B------:R-:W-:Y:S01]  /*15a0*/  BSSY B0, `(.L_x_15248) ;  /* 0x000000b000007945 */ /* 0x000fe20003800000 */
[----:B------:R-:W-:Y:S05]  /*15b0*/  @P2 BRA `(.L_x_15249) ;  /* 0x0000004000002947 */ /* 0x000fea0003800000 */
[----:B------:R-:W-:Y:S01]  /*15c0*/  MOV R147, RZ ;  /* 0x000000ff00937202 */ /* 0x000fe20000000f00 */
[----:B------:R-:W-:Y:S05]  /*15d0*/  @!P0 BRA `(.L_x_15250) ;  /* 0x0000007000008947 */ /* 0x000fea0003800000 */
[----:B-----5:R-:W-:Y:S01]  /*15e0*/  HADD2.F32 R147, -RZ, R113.H1_H1 ;  /* 0x30000071ff937230 */ /* 0x020fe20000004100 */
[----:B------:R-:W-:Y:S05]  /*15f0*/  BRA `(.L_x_15250) ;  /* 0x0000005000007947 */ /* 0x000fea0003800000 */
.L_x_15249:
[----:B0----5:R-:W-:Y:S02]  /*1600*/  HADD2.F32 R120, -RZ, R117.H1_H1 ;  /* 0x30000075ff787230 */ /* 0x021fe40000004100 */
[----:B------:R-:W-:-:S03]  /*1610*/  @P0 HADD2.F32 R122, -RZ, R113.H1_H1 ;  /* 0x30000071ff7a0230 */ /* 0x000fc60000004100 */
[----:B------:R-:W-:-:S04]  /*1620*/  FMUL.FTZ R120, R120, c[0x0][0x1ec] ;  /* 0x00007b0078787a20 */ /* 0x000fc80000410000 */
[----:B------:R-:W-:-:S04]  /*1630*/  FMUL.FTZ R147, R99, R120 ;  /* 0x0000007863937220 */ /* 0x000fc80000410000 */
[----:B------:R-:W-:Y:S02]  /*1640*/  @P0 FADD.FTZ R147, R122, R147 ;  /* 0x000000937a930221 */ /* 0x000fe40000010000 */
.L_x_15250:
[----:B------:R-:W-:Y:S05]  /*1650*/  BSYNC B0 ;  /* 0x0000000000007941 */ /* 0x000fea0003800000 */
.L_x_15248:
[----:B------:R-:W-:Y:S01]  /*1660*/  BSSY B0, `(.L_x_15251) ;  /* 0x000000b000007945 */ /* 0x000fe20003800000 */
[----:B------:R-:W-:Y:S05]  /*1670*/  @P2 BRA `(.L_x_15252) ;  /* 0x0000004000002947 */ /* 0x000fea0003800000 */
[----:B------:R-:W-:Y:S01]  /*1680*/  HFMA2.MMA R149, -RZ, RZ, 0, 0 ;  /* 0x00000000ff957435 */ /* 0x000fe200000001ff */
[----:B------:R-:W-:Y:S05]  /*1690*/  @!P0 BRA `(.L_x_15253) ;  /* 0x0000007000008947 */ /* 0x000fea0003800000 */
[----:B-----5:R-:W-:Y:S01]  /*16a0*/  HADD2.F32 R149, -RZ, R114.H0_H0 ;  /* 0x20000072ff957230 */ /* 0x020fe20000004100 */
[----:B------:R-:W-:Y:S05]  /*16b0*/  BRA `(.L_x_15253) ;  /* 0x0000005000007947 */ /* 0x000fea0003800000 */
.L_x_15252:
[----:B0----5:R-:W-:-:S05]  /*16c0*/  HADD2.F32 R120, -RZ, R118.H0_H0 ;  /* 0x20000076ff787230 */ /* 0x021fca0000004100 */
[----:B------:R-:W-:Y:S01]  /*16d0*/  FMUL.FTZ R149, R120, c[0x0][0x1ec] ;  /* 0x00007b0078957a20 */ /* 0x000fe20000410000 */
[----:B------:R-:W-:-:S03]  /*16e0*/  @P0 HADD2.F32 R120, -RZ, R114.H0_H0 ;  /* 0x20000072ff780230 */ /* 0x000fc60000004100 */
[----:B------:R-:W-:-:S04]  /*16f0*/  FMUL.FTZ R149, R100, R149 ;  /* 0x0000009564957220 */ /* 0x000fc80000410000 */
[----:B------:R-:W-:Y:S02]  /*1700*/  @P0 FADD.FTZ R149, R120, R149 ;  /* 0x0000009578950221 */ /* 0x000fe40000010000 */
.L_x_15253:
[----:B------:R-:W-:Y:S05]  /*1710*/  BSYNC B0 ;  /* 0x0000000000007941 */ /* 0x000fea0003800000 */
.L_x_15251:
[----:B------:R-:W-:Y:S01]  /*1720*/  BSSY B0, `(.L_x_15254) ;  /* 0x000000b000007945 */ /* 0x000fe20003800000 */
[----:B------:R-:W-:Y:S05]  /*1730*/  @P2 BRA `(.L_x_15255) ;  /* 0x0000004000002947 */ /* 0x000fea0003800000 */
[----:B------:R-:W-:Y:S01]  /*1740*/  MOV R151, RZ ;  /* 0x000000ff00977202 */ /* 0x000fe20000000f00 */
[----:B------:R-:W-:Y:S05]  /*1750*/  @!P0 BRA `(.L_x_15256) ;  /* 0x0000007000008947 */ /* 0x000fea0003800000 */
[----:B-----5:R-:W-:Y:S01]  /*1760*/  HADD2.F32 R151, -RZ, R114.H1_H1 ;  /* 0x30000072ff977230 */ /* 0x020fe20000004100 */
[----:B------:R-:W-:Y:S05]  /*1770*/  BRA `(.L_x_15256) ;  /* 0x0000005000007947 */ /* 0x000fea0003800000 */
.L_x_15255:
[----:B0----5:R-:W-:Y:S02]  /*1780*/  HADD2.F32 R120, -RZ, R118.H1_H1 ;  /* 0x30000076ff787230 */ /* 0x021fe40000004100 */
[----:B------:R-:W-:-:S03]  /*1790*/  @P0 HADD2.F32 R122, -RZ, R114.H1_H1 ;  /* 0x30000072ff7a0230 */ /* 0x000fc60000004100 */
[----:B------:R-:W-:-:S04]  /*17a0*/  FMUL.FTZ R120, R120, c[0x0][0x1ec] ;  /* 0x00007b0078787a20 */ /* 0x000fc80000410000 */
[----:B------:R-:W-:-:S04]  /*17b0*/  FMUL.FTZ R151, R101, R120 ;  /* 0x0000007865977220 */ /* 0x000fc80000410000 */
[----:B------:R-:W-:Y:S02]  /*17c0*/  @P0 FADD.FTZ R151, R122, R151 ;  /* 0x000000977a970221 */ /* 0x000fe40000010000 */
.L_x_15256:
[----:B------:R-:W-:Y:S05]  /*17d0*/  BSYNC B0 ;  /* 0x0000000000007941 */ /* 0x000fea0003800000 */
.L_x_15254:
[----:B------:R-:W-:Y:S01]  /*17e0*/  BSSY B0, `(.L_x_15257) ;  /* 0x000000b000007945 */ /* 0x000fe20003800000 */
[----:B------:R-:W-:Y:S05]  /*17f0*/  @P2 BRA `(.L_x_15258) ;  /* 0x0000004000002947 */ /* 0x000fea0003800000 */
[----:B------:R-:W-:Y:S01]  /*1800*/  HFMA2.MMA R153, -RZ, RZ, 0, 0 ;  /* 0x00000000ff997435 */ /* 0x000fe200000001ff */
[----:B------:R-:W-:Y:S05]  /*1810*/  @!P0 BRA `(.L_x_15259) ;  /* 0x0000007000008947 */ /* 0x000fea0003800000 */
[----:B-----5:R-:W-:Y:S01]  /*1820*/  HADD2.F32 R153, -RZ, R115.H0_H0 ;  /* 0x20000073ff997230 */ /* 0x020fe20000004100 */
[----:B------:R-:W-:Y:S05]  /*1830*/  BRA `(.L_x_15259) ;  /* 0x0000005000007947 */ /* 0x000fea0003800000 */
.L_x_15258:
[----:B0----5:R-:W-:-:S05]  /*1840*/  HADD2.F32 R120, -RZ, R119.H0_H0 ;  /* 0x20000077ff787230 */ /* 0x021fca0000004100 */
[----:B------:R-:W-:Y:S01]  /*1850*/  FMUL.FTZ R153, R120, c[0x0][0x1ec] ;  /* 0x00007b0078997a20 */ /* 0x000fe20000410000 */
[----:B------:R-:W-:-:S03]  /*1860*/  @P0 HADD2.F32 R120, -RZ, R115.H0_H0 ;  /* 0x20000073ff780230 */ /* 0x000fc60000004100 */
[----:B------:R-:W-:-:S04]  /*1870*/  FMUL.FTZ R153, R102, R153 ;  /* 0x0000009966997220 */ /* 0x000fc80000410000 */
[----:B------:R-:W-:Y:S02]  /*1880*/  @P0 FADD.FTZ R153, R120, R153 ;  /* 0x0000009978990221 */ /* 0x000fe40000010000 */
.L_x_15259:
[----:B------:R-:W-:Y:S05]  /*1890*/  BSYNC B0 ;  /* 0x0000000000007941 */ /* 0x000fea0003800000 */
.L_x_15257:
[----:B------:R-:W-:Y:S01]  /*18a0*/  BSSY B0, `(.L_x_15260) ;  /* 0x000000b000007945 */ /* 0x000fe20003800000 */
[----:B------:R-:W-:Y:S05]  /*18b0*/  @P2 BRA `(.L_x_15261) ;  /* 0x0000004000002947 */ /* 0x000fea0003800000 */
[----:B------:R-:W-:Y:S01]  /*18c0*/  MOV R155, RZ ;  /* 0x000000ff009b7202 */ /* 0x000fe20000000f00 */
[----:B------:R-:W-:Y:S05]  /*18d0*/  @!P0 BRA `(.L_x_15262) ;  /* 0x0000007000008947 */ /* 0x000fea0003800000 */
[----:B-----5:R-:W-:Y:S01]  /*18e0*/  HADD2.F32 R155, -RZ, R115.H1_H1 ;  /* 0x30000073ff9b7230 */ /* 0x020fe20000004100 */
[----:B------:R-:W-:Y:S05]  /*18f0*/  BRA `(.L_x_15262) ;  /* 0x0000005000007947 */ /* 0x000fea0003800000 */
.L_x_15261:
[----:B0----5:R-:W-:Y:S02]  /*1900*/  HADD2.F32 R120, -RZ, R119.H1_H1 ;  /* 0x30000077ff787230 */ /* 0x021fe40000004100 */
[----:B------:R-:W-:-:S03]  /*1910*/  @P0 HADD2.F32 R122, -RZ, R115.H1_H1 ;  /* 0x30000073ff7a0230 */ /* 0x000fc60000004100 */
[----:B------:R-:W-:-:S04]  /*1920*/  FMUL.FTZ R120, R120, c[0x0][0x1ec] ;  /* 0x00007b0078787a20 */ /* 0x000fc80000410000 */
[----:B------:R-:W-:-:S04]  /*1930*/  FMUL.FTZ R155, R103, R120 ;  /* 0x00000078679b7220 */ /* 0x000fc80000410000 */
[----:B------:R-:W-:Y:S02]  /*1940*/  @P0 FADD.FTZ R155, R122, R155 ;  /* 0x0000009b7a9b0221 */ /* 0x000fe40000010000 */
.L_x_15262:
[----:B------:R-:W-:Y:S05]  /*1950*/  BSYNC B0 ;  /* 0x0000000000007941 */ /* 0x000fea0003800000 */
.L_x_15260:
[----:B------:R-:W-:Y:S01]  /*1960*/  IADD3 R146, R157, 0x180, RZ ;  /* 0x000001809d927810 */ /* 0x000fe20007ffe0ff */
[-C--:B0-----:R-:W-:Y:S01]  /*1970*/  IMAD.WIDE.U32 R134, R159, R142.reuse, c[0x0][0x188] ;  /* 0x000062009f867625 */ /* 0x081fe200078e008e */
[----:B------:R-:W-:Y:S02]  /*1980*/  @P1 IADD3 R137, R144, 0x180, RZ ;  /* 0x0000018090891810 */ /* 0x000fe40007ffe0ff */
        /* <DEDUP_REMOVED lines=15> */
.L_x_15264:
[----:B0----5:R-:W-:Y:S02]  /*1a80*/  HADD2.F32 R120, -RZ, R116.H0_H0 ;  /* 0x20000074ff787230 */ /* 0x021fe40000004100 */
[----:B------:R-:W-:-:S03]  /*1a90*/  @P0 HADD2.F32 R123, -RZ, R112.H0_H0 ;  /* 0x20000070ff7b0230 */ /* 0x000fc60000004100 */
[----:B------:R-:W-:-:S04]  /*1aa0*/  FMUL.FTZ R121, R120, c[0x0][0x1ec] ;  /* 0x00007b0078797a20 */ /* 0x000fc80000410000 */
[----:B------:R-:W-:-:S04]  /*1ab0*/  FMUL.FTZ R136, R104, R121 ;  /* 0x0000007968887220 */ /* 0x000fc80000410000 */
[----:B------:R-:W-:Y:S02]  /*1ac0*/  @P0 FADD.FTZ R136, R123, R136 ;  /* 0x000000887b880221 */ /* 0x000fe40000010000 */
.L_x_15265:
[----:B------:R-:W-:Y:S05]  /*1ad0*/  BSYNC B0 ;  /* 0x0000000000007941 */ /* 0x000fea0003800000 */
.L_x_15263:
[----:B------:R-:W-:Y:S01]  /*1ae0*/  BSSY B0, `(.L_x_15266) ;  /* 0x000000b000007945 */ /* 0x000fe20003800000 */
[----:B------:R-:W-:Y:S05]  /*1af0*/  @P2 BRA `(.L_x_15267) ;  /* 0x0000004000002947 */ /* 0x000fea0003800000 */
[----:B------:R-:W-:Y:S01]  /*1b00*/  MOV R165, RZ ;  /* 0x000000ff00a57202 */ /* 0x000fe20000000f00 */
[----:B------:R-:W-:Y:S05]  /*1b10*/  @!P0 BRA `(.L_x_15268) ;  /* 0x0000007000008947 */ /* 0x000fea0003800000 */
[----:B-----5:R-:W-:Y:S01]  /*1b20*/  HADD2.F32 R165, -RZ, R112.H1_H1 ;  /* 0x30000070ffa57230 */ /* 0x020fe20000004100 */
[----:B------:R-:W-:Y:S05]  /*1b30*/  BRA `(.L_x_15268) ;  /* 0x0000005000007947 */ /* 0x000fea0003800000 */
.L_x_15267:
[----:B-----5:R-:W-:Y:S02]  /*1b40*/  HADD2.F32 R120, -RZ, R116.H1_H1 ;  /* 0x30000074ff787230 */ /* 0x020fe40000004100 */
[----:B------:R-:W-:-:S03]  /*1b50*/  @P0 HADD2.F32 R122, -RZ, R112.H1_H1 ;  /* 0x30000070ff7a0230 */ /* 0x000fc60000004100 */
[----:B------:R-:W-:-:S04]  /*1b60*/  FMUL.FTZ R120, R120, c[0x0][0x1ec] ;  /* 0x00007b0078787a20 */ /* 0x000fc80000410000 */
[----:B------:R-:W-:-:S04]  /*1b70*/  FMUL.FTZ R165, R105, R120 ;  /* 0x0000007869a57220 */ /* 0x000fc80000410000 */
[----:B------:R-:W-:Y:S02]  /*1b80*/  @P0 FADD.FTZ R165, R122, R165 ;  /* 0x000000a57aa50221 */ /* 0x000fe40000010000 */
.L_x_15268:
[----:B------:R-:W-:Y:S05]  /*1b90*/  BSYNC B0 ;  /* 0x0000000000007941 */ /* 0x000fea0003800000 */
.L_x_15266:
[----:B------:R-:W-:Y:S01]  /*1ba0*/  BSSY B0, `(.L_x_15269) ;  /* 0x000000b000007945 */ /* 0x000fe20003800000 */
[----:B------:R-:W-:Y:S05]  /*1bb0*/  @P2 BRA `(.L_x_15270) ;  /* 0x0000004000002947 */ /* 0x000fea0003800000 */
[----:B------:R-:W-:Y:S01]  /*1bc0*/  HFMA2.MMA R163, -RZ, RZ, 0, 0 ;  /* 0x00000000ffa37435 */ /* 0x000fe200000001ff */
[----:B------:R-:W-:Y:S05]  /*1bd0*/  @!P0 BRA `(.L_x_15271) ;  /* 0x0000007000008947 */ /* 0x000fea0003800000 */
[----:B-----5:R-:W-:Y:S01]  /*1be0*/  HADD2.F32 R163, -RZ, R113.H0_H0 ;  /* 0x20000071ffa37230 */ /* 0x020fe20000004100 */
[----:B------:R-:W-:Y:S05]  /*1bf0*/  BRA `(.L_x_15271) ;  /* 0x0000005000007947 */ /* 0x000fea0003800000 */
.L_x_15270:
[----:B-----5:R-:W-:-:S05]  /*1c00*/  HADD2.F32 R120, -RZ, R117.H0_H0 ;  /* 0x20000075ff787230 */ /* 0x020fca0000004100 */
[----:B------:R-:W-:Y:S01]  /*1c10*/  FMUL.FTZ R163, R120, c[0x0][0x1ec] ;  /* 0x00007b0078a37a20 */ /* 0x000fe20000410000 */
[----:B------:R-:W-:-:S03]  /*1c20*/  @P0 HADD2.F32 R120, -RZ, R113.H0_H0 ;  /* 0x20000071ff780230 */ /* 0x000fc60000004100 */
[----:B------:R-:W-:-:S04]  /*1c30*/  FMUL.FTZ R163, R106, R163 ;  /* 0x000000a36aa37220 */ /* 0x000fc80000410000 */
[----:B------:R-:W-:Y:S02]  /*1c40*/  @P0 FADD.FTZ R163, R120, R163 ;  /* 0x000000a378a30221 */ /* 0x000fe40000010000 */
.L_x_15271:
[----:B------:R-:W-:Y:S05]  /*1c50*/  BSYNC B0 ;  /* 0x0000000000007941 */ /* 0x000fea0003800000 */
.L_x_15269:
[----:B------:R-:W-:Y:S01]  /*1c60*/  BSSY B0, `(.L_x_15272) ;  /* 0x000000b000007945 */ /* 0x000fe20003800000 */
[----:B------:R-:W-:Y:S05]  /*1c70*/  @P2 BRA `(.L_x_15273) ;  /* 0x0000004000002947 */ /* 0x000fea0003800000 */
[----:B------:R-:W-:Y:S01]  /*1c80*/  MOV R161, RZ ;  /* 0x000000ff00a17202 */ /* 0x000fe20000000f00 */
[----:B------:R-:W-:Y:S05]  /*1c90*/  @!P0 BRA `(.L_x_15274) ;  /* 0x0000007000008947 */ /* 0x000fea0003800000 */
[----:B-----5:R-:W-:Y:S01]  /*1ca0*/  HADD2.F32 R161, -RZ, R113.H1_H1 ;  /* 0x30000071ffa17230 */ /* 0x020fe20000004100 */
[----:B------:R-:W-:Y:S05]  /*1cb0*/  BRA `(.L_x_15274) ;  /* 0x0000005000007947 */ /* 0x000fea0003800000 */
.L_x_15273:
[----:B-----5:R-:W-:Y:S02]  /*1cc0*/  HADD2.F32 R120, -RZ, R117.H1_H1 ;  /* 0x30000075ff787230 */ /* 0x020fe40000004100 */
[----:B------:R-:W-:-:S03]  /*1cd0*/  @P0 HADD2.F32 R122, -RZ, R113.H1_H1 ;  /* 0x30000071ff7a0230 */ /* 0x000fc60000004100 */
[----:B------:R-:W-:-:S04]  /*1ce0*/  FMUL.FTZ R120, R120, c[0x0][0x1ec] ;  /* 0x00007b0078787a20 */ /* 0x000fc80000410000 */
[----:B------:R-:W-:-:S04]  /*1cf0*/  FMUL.FTZ R161, R107, R120 ;  /* 0x000000786ba17220 */ /* 0x000fc80000410000 */
[----:B------:R-:W-:Y:S02]  /*1d00*/  @P0 FADD.FTZ R161, R122, R161 ;  /* 0x000000a17aa10221 */ /* 0x000fe40000010000 */
.L_x_15274:
[----:B------:R-:W-:Y:S05]  /*1d10*/  BSYNC B0 ;  /* 0x0000000000007941 */ /* 0x000fea0003800000 */
.L_x_15272:
[----:B------:R-:W-:Y:S01]  /*1d20*/  BSSY B0, `(.L_x_15275) ;  /* 0x000000b000007945 */ /* 0x000fe20003800000 */
[----:B------:R-:W-:Y:S05]  /*1d30*/  @P2 BRA `(.L_x_15276) ;  /* 0x0000004000002947 */ /* 0x000fea0003800000 */
[----:B------:R-:W-:Y:S01]  /*1d40*/  HFMA2.MMA R159, -RZ, RZ, 0, 0 ;  /* 0x00000000ff9f7435 */ /* 0x000fe200000001ff */
[----:B------:R-:W-:Y:S05]  /*1d50*/  @!P0 BRA `(.L_x_15277) ;  /* 0x0000007000008947 */ /* 0x000fea0003800000 */
[----:B-----5:R-:W-:Y:S01]  /*1d60*/  HADD2.F32 R159, -RZ, R114.H0_H0 ;  /* 0x20000072ff9f7230 */ /* 0x020fe20000004100 */
[----:B------:R-:W-:Y:S05]  /*1d70*/  BRA `(.L_x_15277) ;  /* 0x0000005000007947 */ /* 0x000fea0003800000 */
.L_x_15276:
[----:B-----5:R-:W-:-:S05]  /*1d80*/  HADD2.F32 R120, -RZ, R118.H0_H0 ;  /* 0x20000076ff787230 */ /* 0x020fca0000004100 */
[----:B------:R-:W-:Y:S01]  /*1d90*/  FMUL.FTZ R159, R120, c[0x0][0x1ec] ;  /* 0x00007b00789f7a20 */ /* 0x000fe20000410000 */
[----:B------:R-:W-:-:S03]  /*1da0*/  @P0 HADD2.F32 R120, -RZ, R114.H0_H0 ;  /* 0x20000072ff780230 */ /* 0x000fc60000004100 */
[----:B------:R-:W-:-:S04]  /*1db0*/  FMUL.FTZ R159, R108, R159 ;  /* 0x0000009f6c9f7220 */ /* 0x000fc80000410000 */
[----:B------:R-:W-:Y:S02]  /*1dc0*/  @P0 FADD.FTZ R159, R120, R159 ;  /* 0x0000009f789f0221 */ /* 0x000fe40000010000 */
.L_x_15277:
[----:B------:R-:W-:Y:S05]  /*1dd0*/  BSYNC B0 ;  /* 0x0000000000007941 */ /* 0x000fea0003800000 */
.L_x_15275:
[----:B------:R-:W-:Y:S01]  /*1de0*/  BSSY B0, `(.L_x_15278) ;  /* 0x000000b000007945 */ /* 0x000fe20003800000 */
[----:B------:R-:W-:Y:S05]  /*1df0*/  @P2 BRA `(.L_x_15279) ;  /* 0x0000004000002947 */ /* 0x000fea0003800000 */
[----:B------:R-:W-:Y:S01]  /*1e00*/  MOV R157, RZ ;  /* 0x000000ff009d7202 */ /* 0x000fe20000000f00 */
[----:B------:R-:W-:Y:S05]  /*1e10*/  @!P0 BRA `(.L_x_15280) ;  /* 0x0000007000008947 */ /* 0x000fea0003800000 */
[----:B-----5:R-:W-:Y:S01]  /*1e20*/  HADD2.F32 R157, -RZ, R114.H1_H1 ;  /* 0x30000072ff9d7230 */ /* 0x020fe20000004100 */
[----:B------:R-:W-:Y:S05]  /*1e30*/  BRA `(.L_x_15280) ;  /* 0x0000005000007947 */ /* 0x000fea0003800000 */
.L_x_15279:
[----:B-----5:R-:W-:Y:S02]  /*1e40*/  HADD2.F32 R120, -RZ, R118.H1_H1 ;  /* 0x30000076ff787230 */ /* 0x020fe40000004100 */
[----:B------:R-:W-:-:S03]  /*1e50*/  @P0 HADD2.F32 R122, -RZ, R114.H1_H1 ;  /* 0x30000072ff7a0230 */ /* 0x000fc60000004100 */
[----:B------:R-:W-:-:S04]  /*1e60*/  FMUL.FTZ R120, R120, c[0x0][0x1ec] ;  /* 0x00007b0078787a20 */ /* 0x000fc80000410000 */
[----:B------:R-:W-:-:S04]  /*1e70*/  FMUL.FTZ R157, R109, R120 ;  /* 0x000000786d9d7220 */ /* 0x000fc80000410000 */
[----:B------:R-:W-:Y:S02]  /*1e80*/  @P0 FADD.FTZ R157, R122, R157 ;  /* 0x0000009d7a9d0221 */ /* 0x000fe40000010000 */
.L_x_15280:
[----:B------:R-:W-:Y:S05]  /*1e90*/  BSYNC B0 ;  /* 0x0000000000007941 */ /* 0x000fea0003800000 */
.L_x_15278:
[----:B------:R-:W-:Y:S01]  /*1ea0*/  BSSY B0, `(.L_x_15281) ;  /* 0x000000b000007945 */ /* 0x000fe20003800000 */
[----:B------:R-:W-:Y:S05]  /*1eb0*/  @P2 BRA `(.L_x_15282) ;  /* 0x0000004000002947 */ /* 0x000fea0003800000 */
[----:B------:R-:W-:Y:S01]  /*1ec0*/  HFMA2.MMA R139, -RZ, RZ, 0, 0 ;  /* 0x00000000ff8b7435 */ /* 0x000fe200000001ff */
[----:B------:R-:W-:Y:S05]  /*1ed0*/  @!P0 BRA `(.L_x_15283) ;  /* 0x0000007000008947 */ /* 0x000fea0003800000 */
[----:B-----5:R-:W-:Y:S01]  /*1ee0*/  HADD2.F32 R139, -RZ, R115.H0_H0 ;  /* 0x20000073ff8b7230 */ /* 0x020fe20000004100 */
[----:B------:R-:W-:Y:S05]  /*1ef0*/  BRA `(.L_x_15283) ;  /* 0x0000005000007947 */ /* 0x000fea0003800000 */
.L_x_15282:
[----:B-----5:R-:W-:-:S05]  /*1f00*/  HADD2.F32 R120, -RZ, R119.H0_H0 ;  /* 0x20000077ff787230 */ /* 0x020fca0000004100 */
[----:B------:R-:W-:Y:S01]  /*1f10*/  FMUL.FTZ R139, R120, c[0x0][0x1ec] ;  /* 0x00007b00788b7a20 */ /* 0x000fe20000410000 */
[----:B------:R-:W-:-:S03]  /*1f20*/  @P0 HADD2.F32 R120, -RZ, R115.H0_H0 ;  /* 0x20000073ff780230 */ /* 0x000fc60000004100 */
[----:B------:R-:W-:-:S04]  /*1f30*/  FMUL.FTZ R139, R110, R139 ;  /* 0x0000008b6e8b7220 */ /* 0x000fc80000410000 */
[----:B------:R-:W-:Y:S02]  /*1f40*/  @P0 FADD.FTZ R139, R120, R139 ;  /* 0x0000008b788b0221 */ /* 0x000fe40000010000 */
.L_x_15283:
[----:B------:R-:W-:Y:S05]  /*1f50*/  BSYNC B0 ;  /* 0x0000000000007941 */ /* 0x000fea0003800000 */
.L_x_15281:
[----:B------:R-:W-:Y:S01]  /*1f60*/  BSSY B0, `(.L_x_15284) ;  /* 0x000000b000007945 */ /* 0x000fe20003800000 */
[----:B------:R-:W-:Y:S05]  /*1f70*/  @P2 BRA `(.L_x_15285) ;  /* 0x0000004000002947 */ /* 0x000fea0003800000 */
[----:B------:R-:W-:Y:S01]  /*1f80*/  MOV R137, RZ ;  /* 0x000000ff00897202 */ /* 0x000fe20000000f00 */
[----:B------:R-:W-:Y:S05]  /*1f90*/  @!P0 BRA `(.L_x_15286) ;  /* 0x0000007000008947 */ /* 0x000fea0003800000 */
[----:B-----5:R-:W-:Y:S01]  /*1fa0*/  HADD2.F32 R137, -RZ, R115.H1_H1 ;  /* 0x30000073ff897230 */ /* 0x020fe20000004100 */
[----:B------:R-:W-:Y:S05]  /*1fb0*/  BRA `(.L_x_15286) ;  /* 0x0000005000007947 */ /* 0x000fea0003800000 */
.L_x_15285:
[----:B-----5:R-:W-:Y:S02]  /*1fc0*/  HADD2.F32 R120, -RZ, R119.H1_H1 ;  /* 0x30000077ff787230 */ /* 0x020fe40000004100 */
[----:B------:R-:W-:-:S03]  /*1fd0*/  @P0 HADD2.F32 R122, -RZ, R115.H1_H1 ;  /* 0x30000073ff7a0230 */ /* 0x000fc60000004100 */
[----:B------:R-:W-:-:S04]  /*1fe0*/  FMUL.FTZ R120, R120, c[0x0][0x1ec] ;  /* 0x00007b0078787a20 */ /* 0x000fc80000410000 */
[----:B------:R-:W-:-:S04]  /*1ff0*/  FMUL.FTZ R137, R111, R120 ;  /* 0x000000786f897220 */ /* 0x000fc80000410000 */
[----:B------:R-:W-:Y:S02]  /*2000*/  @P0 FADD.FTZ R137, R122, R137 ;  /* 0x000000897a890221 */ /* 0x000fe40000010000 */
.L_x_15286:
[----:B------:R-:W-:Y:S05]  /*2010*/  BSYNC B0 ;  /* 0x0000000000007941 */ /* 0x000fea0003800000 */
.L_x_15284:
        /* <DEDUP_REMOVED lines=42> */
.L_x_15293:
        /* <DEDUP_REMOVED lines=84> */
.L_x_15294:
        /* <DEDUP_REMOVED lines=109> */
[----:B------:R-:W-:Y:S01]  /*2ed0*/  F2FP.PACK_AB R12, R12, R11 ;  /* 0x0000000b0c0c723e */ /* 0x000fe200000000ff */
        /* <DEDUP_REMOVED lines=10> */
[----:B------:R-:W-:Y:S01]  /*2f80*/  F2FP.PACK_AB R120, R11, R120 ;  /* 0x000000780b78723e */ /* 0x000fe200000000ff */
[----:B------:R-:W-:-:S02]  /*2f90*/  FMUL.FTZ R123, R135, R124 ;  /* 0x0000007c877b7220 */ /* 0x000fc40000410000 */
[C---:B------:R-:W-:Y:S01]  /*2fa0*/  FMUL.FTZ R128, R135.reuse, R128 ;  /* 0x0000008087807220 */ /* 0x040fe20000410000 */
[----:B------:R-:W-:Y:S01]  /*2fb0*/  F2FP.PACK_AB R121, R130, R121 ;  /* 0x000000798279723e */ /* 0x000fe200000000ff */
        /* <DEDUP_REMOVED lines=28> */
[----:B------:R-:W-:-:S02]  /*3180*/  FMUL.FTZ R10, R135, R165 ;  /* 0x000000a5870a7220 */ /* 0x000fc40000410000 */
[----:B------:R-:W-:Y:S01]  /*3190*/  FMUL.FTZ R142, R135, R142 ;  /* 0x0000008e878e7220 */ /* 0x000fe20000410000 */
[----:B------:R-:W-:Y:S01]  /*31a0*/  F2FP.PACK_AB R123, R126, R137 ;  /* 0x000000897e7b723e */ /* 0x000fe200000000ff */
[----:B------:R-:W-:Y:S01]  /*31b0*/  FFMA.FTZ R13, R50, R13, R18 ;  /* 0x0000000d320d7223 */ /* 0x000fe20000010012 */
[----:B------:R-:W-:Y:S01]  /*31c0*/  MOV R137, 0x10 ;  /* 0x0000001000897802 */ /* 0x000fe20000000f00 */
[----:B------:R-:W-:Y:S02]  /*31d0*/  FFMA.FTZ R134, R51, R134, R19 ;  /* 0x0000008633867223 */ /* 0x000fe40000010013 */
[----:B------:R-:W-:Y:S02]  /*31e0*/  FFMA.FTZ R122, R60, R127, R28 ;  /* 0x0000007f3c7a7223 */ /* 0x000fe4000001001c */
[C---:B------:R-:W-:Y:S01]  /*31f0*/  FMUL.FTZ R141, R135.reuse, R158 ;  /* 0x0000009e878d7220 */ /* 0x040fe20000410000 */
[----:B------:R-:W-:Y:S01]  /*3200*/  F2FP.PACK_AB R13, R134, R13 ;  /* 0x0000000d860d723e */ /* 0x000fe200000000ff */
[----:B------:R-:W-:Y:S01]  /*3210*/  FMUL.FTZ R160, R135, R160 ;  /* 0x000000a087a07220 */ /* 0x000fe20000410000 */
[----:B------:R-:W-:Y:S01]  /*3220*/  F2FP.PACK_AB R122, R125, R122 ;  /* 0x0000007a7d7a723e */ /* 0x000fe200000000ff */
        /* <DEDUP_REMOVED lines=31> */
.L_x_15290:
[----:B-1----:R-:W-:Y:S05]  /*3420*/  BSYNC B0 ;  /* 0x0000000000007941 */ /* 0x002fea0003800000 */
.L_x_15289:
[----:B------:R-:W-:Y:S02]  /*3430*/  IADD3 R4, R4, c[0x0][0x160], RZ ;  /* 0x0000580004047a10 */ /* 0x000fe40007ffe0ff */
[----:B------:R-:W-:-:S02]  /*3440*/  LOP3.LUT P1, RZ, R6, 0xff, RZ, 0xc0, !PT ;  /* 0x000000ff06ff7812 */ /* 0x000fc4000782c0ff */
[----:B------:R-:W-:Y:S02]  /*3450*/  ISETP.GE.AND P0, PT, R4, c[0x0][0x164], PT ;  /* 0x0000590004007a0c */ /* 0x000fe40003f06270 */
[----:B------:R-:W-:-:S11]  /*3460*/  SEL R6, RZ, 0x1, P1 ;  /* 0x00000001ff067807 */ /* 0x000fd60000800000 */
[----:B0----5:R-:W-:Y:S01]  /*3470*/  @P0 CALL.REL.NOINC `(.L_x_15291) ;  /* 0x0000001000000944 */ /* 0x021fe20003c00000 */
[----:B------:R-:W-:Y:S05]  /*3480*/  BRA `(.L_x_15292) ;  /* 0xffffcfa000007947 */ /* 0x000fea000383ffff */
.L_x_15291:
[----:B------:R-:W-:Y:S05]  /*3490*/  EXIT ;  /* 0x000000000000794d */ /* 0x000fea0003800000 */
.L_x_15287:
[----:B------:R-:W-:Y:S01]  /*34a0*/  HFMA2.MMA R121, -RZ, RZ, 0, 5.9604644775390625e-08 ;  /* 0x00000001ff797435 */ /* 0x000fe200000001ff */
[----:B------:R-:W-:Y:S02]  /*34b0*/  MOV R135, 0x1f ;  /* 0x0000001f00877802 */ /* 0x000fe40000000f00 */
[----:B------:R-:W-:Y:S02]  /*34c0*/  MOV R138, 0xffffffff ;  /* 0xffffffff008a7802 */ /* 0x000fe40000000f00 */
[----:B------:R-:W-:Y:S02]  /*34d0*/  MOV R122, 0x34f0 ;  /* 0x000034f0007a7802 */ /* 0x000fe40000000f00 */
[----:B-----5:R-:W-:Y:S05]  /*34e0*/  CALL.REL.NOINC `($__internal_87_$__cuda_sm70_shflsync_bfly_p) ;  /* 0x000007a000007944 */ /* 0x020fea0003c00000 */
[----:B-1----:R-:W-:Y:S01]  /*34f0*/  MOV R120, R121 ;  /* 0x0000007900787202 */ /* 0x002fe20000000f00 */
[----:B0-----:R-:W-:Y:S05]  /*3500*/  BRA `(.L_x_15293) ;  /* 0xffffedb000007947 */ /* 0x001fea000383ffff */
.L_x_15288:
[----:B------:R-:W-:Y:S01]  /*3510*/  HFMA2.MMA R121, -RZ, RZ, 0, 1.1920928955078125e-07 ;  /* 0x00000002ff797435 */ /* 0x000fe200000001ff */
[----:B------:R-:W-:Y:S02]  /*3520*/  MOV R135, 0x1f ;  /* 0x0000001f00877802 */ /* 0x000fe40000000f00 */
[----:B------:R-:W-:Y:S02]  /*3530*/  MOV R138, 0xffffffff ;  /* 0xffffffff008a7802 */ /* 0x000fe40000000f00 */
[----:B------:R-:W-:-:S02]  /*3540*/  MOV R122, 0x3560 ;  /* 0x00003560007a7802 */ /* 0x000fc40000000f00 */
[----:B-----5:R-:W-:Y:S05]  /*3550*/  CALL.REL.NOINC `($__internal_87_$__cuda_sm70_shflsync_bfly_p) ;  /* 0x0000073000007944 */ /* 0x020fea0003c00000 */
[----:B01----:R-:W-:Y:S01]  /*3560*/  FADD.FTZ R142, R142, R121 ;  /* 0x000000798e8e7221 */ /* 0x003fe20000010000 */
[----:B------:R-:W-:Y:S01]  /*3570*/  HFMA2.MMA R121, -RZ, RZ, 0, 2.384185791015625e-07 ;  /* 0x00000004ff797435 */ /* 0x000fe200000001ff */
[----:B------:R-:W-:-:S02]  /*3580*/  MOV R135, 0x1f ;  /* 0x0000001f00877802 */ /* 0x000fc40000000f00 */
[----:B------:R-:W-:Y:S02]  /*3590*/  MOV R138, 0xffffffff ;  /* 0xffffffff008a7802 */ /* 0x000fe40000000f00 */
[----:B------:R-:W-:Y:S02]  /*35a0*/  MOV R122, 0x35c0 ;  /* 0x000035c0007a7802 */ /* 0x000fe40000000f00 */
[----:B------:R-:W-:Y:S05]  /*35b0*/  CALL.REL.NOINC `($__internal_87_$__cuda_sm70_shflsync_bfly_p) ;  /* 0x000006d000007944 */ /* 0x000fea0003c00000 */
[----:B01----:R-:W-:Y:S01]  /*35c0*/  FADD.FTZ R142, R142, R121 ;  /* 0x000000798e8e7221 */ /* 0x003fe20000010000 */
[----:B------:R-:W-:Y:S01]  /*35d0*/  HFMA2.MMA R121, -RZ, RZ, 0, 4.76837158203125e-07 ;  /* 0x00000008ff797435 */ /* 0x000fe200000001ff */
[----:B------:R-:W-:Y:S02]  /*35e0*/  MOV R135, 0x1f ;  /* 0x0000001f00877802 */ /* 0x000fe40000000f00 */
[----:B------:R-:W-:Y:S02]  /*35f0*/  MOV R138, 0xffffffff ;  /* 0xffffffff008a7802 */ /* 0x000fe40000000f00 */
[----:B------:R-:W-:Y:S02]  /*3600*/  MOV R122, 0x3620 ;  /* 0x00003620007a7802 */ /* 0x000fe40000000f00 */
[----:B------:R-:W-:Y:S05]  /*3610*/  CALL.REL.NOINC `($__internal_87_$__cuda_sm70_shflsync_bfly_p) ;  /* 0x0000067000007944 */ /* 0x000fea0003c00000 */
[----:B01----:R-:W-:Y:S01]  /*3620*/  FADD.FTZ R142, R142, R121 ;  /* 0x000000798e8e7221 */ /* 0x003fe20000010000 */
[----:B------:R-:W-:Y:S01]  /*3630*/  HFMA2.MMA R121, -RZ, RZ, 0, 9.5367431640625e-07 ;  /* 0x00000010ff797435 */ /* 0x000fe200000001ff */
[----:B------:R-:W-:-:S02]  /*3640*/  MOV R135, 0x1f ;  /* 0x0000001f00877802 */ /* 0x000fc40000000f00 */
[----:B------:R-:W-:Y:S02]  /*3650*/  MOV R138, 0xffffffff ;  /* 0xffffffff008a7802 */ /* 0x000fe40000000f00 */
[----:B------:R-:W-:Y:S02]  /*3660*/  MOV R122, 0x3680 ;  /* 0x00003680007a7802 */ /* 0x000fe40000000f00 */
[----:B------:R-:W-:Y:S05]  /*3670*/  CALL.REL.NOINC `($__internal_87_$__cuda_sm70_shflsync_bfly_p) ;  /* 0x0000061000007944 */ /* 0x000fea0003c00000 */
        /* <DEDUP_REMOVED lines=70> */
[----:B------:R-:W-:Y:S05]  /*3ae0*/  CALL.REL.NOINC `($__internal_87_$__cuda_sm70_shflsync_bfly_p) ;  /* 0x000001a000007944 */ /* 0x000fea0003c00000 */
[----:B01----:R-:W-:Y:S01]  /*3af0*/  FADD.FTZ R142, R142, R121 ;  /* 0x000000798e8e7221 */ /* 0x003fe20000010000 */
[----:B------:R-:W-:Y:S01]  /*3b00*/  HFMA2.MMA R121, -RZ, RZ, 0, 1.1920928955078125e-07 ;  /* 0x00000002ff797435 */ /* 0x000fe200000001ff */
[----:B------:R-:W-:Y:S02]  /*3b10*/  MOV R135, 0x1f ;  /* 0x0000001f00877802 */ /* 0x000fe40000000f00 */
[----:B------:R-:W-:Y:S02]  /*3b20*/  MOV R138, 0xffffffff ;  /* 0xffffffff008a7802 */ /* 0x000fe40000000f00 */
[----:B------:R-:W-:Y:S02]  /*3b30*/  MOV R122, 0x3b50 ;  /* 0x00003b50007a7802 */ /* 0x000fe40000000f00 */
[----:B------:R-:W-:Y:S05]  /*3b40*/  CALL.REL.NOINC `($__internal_87_$__cuda_sm70_shflsync_bfly_p) ;  /* 0x0000014000007944 */ /* 0x000fea0003c00000 */
        /* <DEDUP_REMOVED lines=18> */
[----:B-1----:R-:W-:Y:S01]  /*3c70*/  MOV R123, R121 ;  /* 0x00000079007b7202 */ /* 0x002fe20000000f00 */
[----:B0-----:R-:W-:Y:S05]  /*3c80*/  BRA `(.L_x_15294) ;  /* 0xffffeb7000007947 */ /* 0x001fea000383ffff */
        .weak           $__internal_87_$__cuda_sm70_shflsync_bfly_p
        .type           $__internal_87_$__cuda_sm70_shflsync_bfly_p,@function
        .size           $__internal_87_$__cuda_sm70_shflsync_bfly_p,(.L_x_29151 - $__internal_87_$__cuda_sm70_shflsync_bfly_p)
$__internal_87_$__cuda_sm70_shflsync_bfly_p:
[----:B------:R-:W-:Y:S01]  /*3c90*/  HFMA2.MMA R123, -RZ, RZ, 0, 0 ;  /* 0x00000000ff7b7435 */ /* 0x000fe200000001ff */
[----:B------:R-:W-:Y:S04]  /*3ca0*/  WARPSYNC R138 ;  /* 0x0000008a00007348 */ /* 0x000fe80003800000 */
[----:B------:R0:W1:Y:S01]  /*3cb0*/  SHFL.BFLY PT, R121, R142, R121, R135 ;  /* 0x0c0000798e797389 */ /* 0x00006200000e0087 */
[----:B------:R-:W-:Y:S05]  /*3cc0*/  RET.REL.NODEC R122 `(_ZN10layer_norm13ln_fwd_kernelINS_13Kernel_traitsIf6__halfS2_S2_fjLj4096ELj1ELj1ELj4ELj16ENS_18Kernel_traits_baseILj4096EfS2_S2_S2_fjLj128EEEEELb0ELb1ELb1ELb1EEEvNS_9FwdParamsE) ;  /* 0xffffc3307a007950 */ /* 0x000fea0003c3ffff */
.L_x_15295:
        /* <DEDUP_REMOVED lines=11> */
.L_x_29151:


//--------------------- .text._ZN10layer_norm13ln_fwd_kernelINS_13Kernel_traitsIf6__halfS2_S2_fjLj4096ELj1ELj1ELj4ELj16ENS_18Kernel_traits_baseILj4096EfS2_S2_S2_fjLj128EEEEELb1ELb0ELb0ELb0EEEvNS_9FwdParamsE --------------------------
	.section	.text._ZN10layer_norm13ln_fwd_kernelINS_13Kernel_traitsIf6__halfS2_S2_fjLj4096ELj1ELj1ELj4ELj16ENS_18Kernel_traits_baseILj4096EfS2_S2_S2_fjLj128EEEEELb1ELb0ELb0ELb0EEEvNS_9FwdParamsE,"ax",@progbits
	.sectioninfo	@"SHI_REGISTERS=138"
	.align	128
        .global         _ZN10layer_norm13ln_fwd_kernelINS_13Kernel_traitsIf6__halfS2_S2_fjLj4096ELj1ELj1ELj4ELj16ENS_18Kernel_traits_baseILj4096EfS2_S2_S2_fjLj128EEEEELb1ELb0ELb0ELb0EEEvNS_9FwdParamsE
        .type           _ZN10layer_norm13ln_fwd_kernelINS_13Kernel_traitsIf6__halfS2_S2_fjLj4096ELj1ELj1ELj4ELj16ENS_18Kernel_traits_baseILj4096EfS2_S2_S2_fjLj128EEEEELb1ELb0ELb0ELb0EEEvNS_9FwdParamsE,@function
        .size           _ZN10layer_norm13ln_fwd_kernelINS_13Kernel_traitsIf6__halfS2_S2_fjLj4096ELj1ELj1ELj4ELj16ENS_18Kernel_traits_baseILj4096EfS2_S2_S2_fjLj128EEEEELb1ELb0ELb0ELb0EEEvNS_9FwdParamsE,(.L_x_29152 - _ZN10layer_norm13ln_fwd_kernelINS_13Kernel_traitsIf6__halfS2_S2_fjLj4096ELj1ELj1ELj4ELj16ENS_18Kernel_traits_baseILj4096EfS2_S2_S2_fjLj128EEEEELb1ELb0ELb0ELb0EEEvNS_9FwdParamsE)
        .other          _ZN10layer_norm13ln_fwd_kernelINS_13Kernel_traitsIf6__halfS2_S2_fjLj4096ELj1ELj1ELj4ELj16ENS_18Kernel_traits_baseILj4096EfS2_S2_S2_fjLj128EEEEELb1ELb0ELb0ELb0EEEvNS_9FwdParamsE,@"STO_CUDA_ENTRY STV_DEFAULT"
_ZN10layer_norm13ln_fwd_kernelINS_13Kernel_traitsIf6__halfS2_S2_fjLj4096ELj1ELj1ELj4ELj16ENS_18Kernel_traits_baseILj4096EfS2_S2_S2_fjLj128EEEEELb1ELb0ELb0ELb0EEEvNS_9FwdParamsE:
.text._ZN10layer_norm13ln_fwd_kernelINS_13Kernel_traitsIf6__halfS2_S2_fjLj4096ELj1ELj1ELj4ELj16ENS_18Kernel_traits_baseILj4096EfS2_S2_S2_fjLj128EEEEELb1ELb0ELb0ELb0EEEvNS_9FwdParamsE:
        /* <DEDUP_REMOVED lines=104> */
.L_x_15297:
[----:B------:R-:W-:Y:S05]  /*0680*/  BSYNC B0 ;  /* 0x0000000000007941 */ /* 0x000fea0003800000 */
.L_x_15296:
        /* <DEDUP_REMOVED lines=17> */
.L_x_15299:
[----:B------:R-:W-:Y:S05]  /*07a0*/  BSYNC B0 ;  /* 0x0000000000007941 */ /* 0x000fea0003800000 */
.L_x_15298:
        /* <DEDUP_REMOVED lines=17> */
.L_x_15301:
[----:B------:R-:W-:Y:S05]  /*08c0*/  BSYNC B0 ;  /* 0x0000000000007941 */ /* 0x000fea0003800000 */
.L_x_15300:
        /* <DEDUP_REMOVED lines=16> */
.L_x_15303:
[----:B------:R-:W-:Y:S05]  /*09d0*/  BSYNC B0 ;  /* 0x0000000000007941 */ /* 0x000fea0003800000 */
.L_x_15302:
        /* <DEDUP_REMOVED lines=12> */
[----:B------:R-:W-:Y:S02]  /*0aa0*/  IADD3 R8, R7, -R8, RZ ;  /* 0x8000000807087210 */ /* 0x000fe40007ffe0ff */
[----:B------:R-:W-:Y:S01]  /*0ab0*/  LOP3.LUT R11, R18, 0x3fffffe0, RZ, 0xc0, !PT ;  /* 0x3fffffe0120b7812 */ /* 0x000fe200078ec0ff */
[----:B------:R-:W-:Y:S01]  /*0ac0*/  IMAD.HI.U32 R18, R24, -0x326172a9, RZ ;  /* 0xcd9e8d5718127827 */ /* 0x000fe200078e00ff */
[----:B------:R-:W-:-:S02]  /*0ad0*/  IMNMX R8, RZ, R8, !PT ;  /* 0x00000008ff087217 */ /* 0x000fc40007800200 */
[----:B------:R-:W-:Y:S02]  /*0ae0*/  LOP3.LUT R12, R12, 0x3e0, RZ, 0xc0, !PT ;  /* 0x000003e00c0c7812 */ /* 0x000fe400078ec0ff */
[----:B------:R-:W-:Y:S02]  /*0af0*/  IMNMX R8, R8, 0x20, PT ;  /* 0x0000002008087817 */ /* 0x000fe40003800200 */
[----:B------:R-:W-:Y:S01]  /*0b00*/  IADD3 R12, R7, -R12, RZ ;  /* 0x8000000c070c7210 */ /* 0x000fe20007ffe0ff */
[----:B------:R-:W-:Y:S01]  /*0b10*/  IMAD R7, R22, -0x326172a9, RZ ;  /* 0xcd9e8d5716077824 */ /* 0x000fe200078e02ff */
[----:B------:R-:W-:Y:S01]  /*0b20*/  LOP3.LUT R10, R10, 0x3, RZ, 0xc0, !PT ;  /* 0x000000030a0a7812 */ /* 0x000fe200078ec0ff */
[----:B------:R-:W-:Y:S01]  /*0b30*/  IMAD.IADD R8, R8, 0x1, R11 ;  /* 0x0000000108087824 */ /* 0x000fe200078e020b */
[----:B------:R-:W-:Y:S02]  /*0b40*/  IMNMX R12, RZ, R12, !PT ;  /* 0x0000000cff0c7217 */ /* 0x000fe40007800200 */
        /* <DEDUP_REMOVED lines=12> */
.L_x_15547:
        /* <DEDUP_REMOVED lines=17> */
[----:B------:R-:W-:-:S03]  /*0d20*/  HFMA2.MMA R92, -RZ, RZ, 0, 9.5367431640625e-07 ;  /* 0x00000010ff5c7435 */ /* 0x000fc600000001ff */
        /* <DEDUP_REMOVED lines=18> */
.L_x_15307:
[----:B-1----:R-:W-:Y:S02]  /*0e50*/  MOV R97, R12 ;  /* 0x0000000c00617202 */ /* 0x002fe40000000f00 */
.L_x_15308:
[----:B------:R-:W-:Y:S05]  /*0e60*/  BSYNC B1 ;  /* 0x0000000000017941 */ /* 0x000fea0003800000 */
.L_x_15306:
        /* <DEDUP_REMOVED lines=16> */
.L_x_15312:
[----:B------:R-:W-:Y:S05]  /*0f70*/  BSYNC B2 ;  /* 0x0000000000027941 */ /* 0x000fea0003800000 */
.L_x_15311:
        /* <DEDUP_REMOVED lines=44> */
.L_x_15310:
[----:B------:R-:W-:Y:S05]  /*1240*/  BSYNC B1 ;  /* 0x0000000000017941 */ /* 0x000fea0003800000 */
.L_x_15309:
[----:B------:R-:W1:Y:S01]  /*1250*/  I2F.U32 R97, R97 ;  /* 0x0000006100617306 */ /* 0x000e620000201000 */
[----:B-----5:R-:W-:Y:S01]  /*1260*/  HADD2.F32 R113, -RZ, R92.H0_H0 ;  /* 0x2000005cff717230 */ /* 0x020fe20000004100 */
[----:B------:R-:W-:Y:S01]  /*1270*/  IMAD.MOV.U32 R128, RZ, RZ, 0x2f800000 ;  /* 0x2f800000ff807424 */ /* 0x000fe200078e00ff */
[C---:B------:R-:W-:Y:S01]  /*1280*/  ISETP.NE.AND P1, PT, R98.reuse, 0x1, PT ;  /* 0x000000016200780c */ /* 0x040fe20003f25270 */
[----:B------:R-:W-:Y:S01]  /*1290*/  BSSY B1, `(.L_x_15313) ;  /* 0x0000014000017945 */ /* 0x000fe20003800000 */
[----:B------:R-:W-:Y:S01]  /*12a0*/  IADD3 R110, R98, 0x1, RZ ;  /* 0x00000001626e7810 */ /* 0x000fe20007ffe0ff */
[----:B------:R-:W-:-:S04]  /*12b0*/  FMUL.FTZ R113, R113, R120 ;  /* 0x0000007871717220 */ /* 0x000fc80000410000 */
[----:B------:R-:W-:Y:S02]  /*12c0*/  FMUL.FTZ R113, R113, c[0x0][0x1e8] ;  /* 0x00007a0071717a20 */ /* 0x000fe40000410000 */
[----:B-1----:R-:W-:-:S05]  /*12d0*/  FFMA.FTZ R10, R97, R128, 1.1641532182693481445e-10 ;  /* 0x2f000000610a7423 */ /* 0x002fca0000010080 */
[----:B------:R-:W-:-:S04]  /*12e0*/  FSETP.GTU.FTZ.AND P2, PT, R10, c[0x0][0x1e4], PT ;  /* 0x000079000a007a0b */ /* 0x000fc80003f5c000 */
[----:B------:R-:W-:Y:S01]  /*12f0*/  FSEL R18, R113, RZ, !P2 ;  /* 0x000000ff71127208 */ /* 0x000fe20005000000 */
[----:B------:R-:W-:Y:S01]  /*1300*/  @P0 HADD2.F32 R113, -RZ, R24.H0_H0 ;  /* 0x20000018ff710230 */ /* 0x000fe20000004100 */
[----:B------:R-:W-:-:S04]  /*1310*/  P2R R126, PR, RZ, 0x4 ;  /* 0x00000004ff7e7803 */ /* 0x000fc80000000000 */
        /* <DEDUP_REMOVED lines=10> */
.L_x_15314:
[----:B------:R-:W-:Y:S02]  /*13c0*/  IMAD.MOV.U32 R10, RZ, RZ, R12 ;  /* 0x000000ffff0a7224 */ /* 0x000fe400078e000c */
.L_x_15315:
[----:B------:R-:W-:Y:S05]  /*13d0*/  BSYNC B1 ;  /* 0x0000000000017941 */ /* 0x000fea0003800000 */
.L_x_15313:
        /* <DEDUP_REMOVED lines=16> */
.L_x_15319:
[----:B------:R-:W-:Y:S05]  /*14e0*/  BSYNC B2 ;  /* 0x0000000000027941 */ /* 0x000fea0003800000 */
.L_x_15318:
        /* <DEDUP_REMOVED lines=44> */
.L_x_15317:
[----:B------:R-:W-:Y:S05]  /*17b0*/  BSYNC B1 ;  /* 0x0000000000017941 */ /* 0x000fea0003800000 */
.L_x_15316:
[----:B------:R-:W1:Y:S01]  /*17c0*/  I2F.U32 R97, R10 ;  /* 0x0000000a00617306 */ /* 0x000e620000201000 */
[----:B------:R-:W-:Y:S01]  /*17d0*/  HADD2.F32 R113, -RZ, R92.H1_H1 ;  /* 0x3000005cff717230 */ /* 0x000fe20000004100 */
[----:B------:R-:W-:Y:S01]  /*17e0*/  BSSY B1, `(.L_x_15320) ;  /* 0x0000015000017945 */ /* 0x000fe20003800000 */
[----:B------:R-:W-:-:S03]  /*17f0*/  @P0 HADD2.F32 R92, -RZ, R24.H1_H1 ;  /* 0x30000018ff5c0230 */ /* 0x000fc60000004100 */
[----:B------:R-:W-:-:S04]  /*1800*/  FMUL.FTZ R113, R113, R120 ;  /* 0x0000007871717220 */ /* 0x000fc80000410000 */
[----:B------:R-:W-:Y:S02]  /*1810*/  FMUL.FTZ R113, R113, c[0x0][0x1e8] ;  /* 0x00007a0071717a20 */ /* 0x000fe40000410000 */
[----:B-1----:R-:W-:-:S05]  /*1820*/  FFMA.FTZ R97, R97, R128, 1.1641532182693481445e-10 ;  /* 0x2f00000061617423 */ /* 0x002fca0000010080 */
[----:B------:R-:W-:-:S04]  /*1830*/  FSETP.GTU.FTZ.AND P1, PT, R97, c[0x0][0x1e4], PT ;  /* 0x0000790061007a0b */ /* 0x000fc80003f3c000 */
[----:B------:R-:W-:Y:S02]  /*1840*/  P2R R124, PR, RZ, 0x2 ;  /* 0x00000002ff7c7803 */ /* 0x000fe40000000000 */
[----:B------:R-:W-:Y:S02]  /*1850*/  FSEL R97, R113, RZ, !P1 ;  /* 0x000000ff71617208 */ /* 0x000fe40004800000 */
[----:B------:R-:W-:-:S03]  /*1860*/  ISETP.NE.AND P1, PT, R110, 0x1, PT ;  /* 0x000000016e00780c */ /* 0x000fc60003f25270 */
[----:B------:R-:W-:Y:S01]  /*1870*/  @P0 FADD.FTZ R97, R92, R97 ;  /* 0x000000615c610221 */ /* 0x000fe20000010000 */
[----:B------:R-:W-:-:S09]  /*1880*/  IADD3 R92, R110, 0x1, RZ ;  /* 0x000000016e5c7810 */ /* 0x000fd20007ffe0ff */
        /* <DEDUP_REMOVED lines=9> */
.L_x_15321:
[----:B------:R-:W-:Y:S02]  /*1920*/  IMAD.MOV.U32 R10, RZ, RZ, R12 ;  /* 0x000000ffff0a7224 */ /* 0x000fe400078e000c */
.L_x_15322:
[----:B------:R-:W-:Y:S05]  /*1930*/  BSYNC B1 ;  /* 0x0000000000017941 */ /* 0x000fea0003800000 */
.L_x_15320:
        /* <DEDUP_REMOVED lines=16> */
.L_x_15326:
[----:B------:R-:W-:Y:S05]  /*1a40*/  BSYNC B2 ;  /* 0x0000000000027941 */ /* 0x000fea0003800000 */
.L_x_15325:
        /* <DEDUP_REMOVED lines=44> */
.L_x_15324:
[----:B------:R-:W-:Y:S05]  /*1d10*/  BSYNC B1 ;  /* 0x0000000000017941 */ /* 0x000fea0003800000 */
.L_x_15323:
[----:B------:R-:W1:Y:S01]  /*1d20*/  I2F.U32 R113, R10 ;  /* 0x0000000a00717306 */ /* 0x000e620000201000 */
[----:B------:R-:W-:Y:S01]  /*1d30*/  HADD2.F32 R115, -RZ, R93.H0_H0 ;  /* 0x2000005dff737230 */ /* 0x000fe20000004100 */
[C---:B------:R-:W-:Y:S01]  /*1d40*/  ISETP.NE.AND P2, PT, R92.reuse, 0x1, PT ;  /* 0x000000015c00780c */ /* 0x040fe20003f45270 */
[----:B------:R-:W-:Y:S01]  /*1d50*/  BSSY B1, `(.L_x_15327) ;  /* 0x0000013000017945 */ /* 0x000fe20003800000 */
[----:B------:R-:W-:Y:S02]  /*1d60*/  IADD3 R110, R92, 0x1, RZ ;  /* 0x000000015c6e7810 */ /* 0x000fe40007ffe0ff */
[----:B------:R-:W-:-:S04]  /*1d70*/  FMUL.FTZ R115, R115, R120 ;  /* 0x0000007873737220 */ /* 0x000fc80000410000 */
[----:B------:R-:W-:Y:S02]  /*1d80*/  FMUL.FTZ R115, R115, c[0x0][0x1e8] ;  /* 0x00007a0073737a20 */ /* 0x000fe40000410000 */
[----:B-1----:R-:W-:-:S05]  /*1d90*/  FFMA.FTZ R113, R113, R128, 1.1641532182693481445e-10 ;  /* 0x2f00000071717423 */ /* 0x002fca0000010080 */
        /* <DEDUP_REMOVED lines=13> */
.L_x_15328:
[----:B------:R-:W-:Y:S02]  /*1e70*/  IMAD.MOV.U32 R10, RZ, RZ, R12 ;  /* 0x000000ffff0a7224 */ /* 0x000fe400078e000c */
.L_x_15329:
[----:B------:R-:W-:Y:S05]  /*1e80*/  BSYNC B1 ;  /* 0x0000000000017941 */ /* 0x000fea0003800000 */
.L_x_15327:
        /* <DEDUP_REMOVED lines=16> */
.L_x_15333:
[----:B------:R-:W-:Y:S05]  /*1f90*/  BSYNC B2 ;  /* 0x0000000000027941 */ /* 0x000fea0003800000 */
.L_x_15332:
        /* <DEDUP_REMOVED lines=44> */
.L_x_15331:
[----:B------:R-:W-:Y:S05]  /*2260*/  BSYNC B1 ;  /* 0x0000000000017941 */ /* 0x000fea0003800000 */
.L_x_15330:
[----:B------:R-:W1:Y:S01]  /*2270*/  I2F.U32 R113, R10 ;  /* 0x0000000a00717306 */ /* 0x000e620000201000 */
[----:B------:R-:W-:Y:S01]  /*2280*/  HADD2.F32 R93, -RZ, R93.H1_H1 ;  /* 0x3000005dff5d7230 */ /* 0x000fe20000004100 */
[----:B------:R-:W-:Y:S01]  /*2290*/  ISETP.NE.AND P3, PT, R110, 0x1, PT ;  /* 0x000000016e00780c */ /* 0x000fe20003f65270 */
[----:B------:R-:W-:Y:S01]  /*22a0*/  @P0 HADD2.F32 R92, -RZ, R25.H1_H1 ;  /* 0x30000019ff5c0230 */ /* 0x000fe20000004100 */
[----:B------:R-:W-:Y:S02]  /*22b0*/  BSSY B1, `(.L_x_15334) ;  /* 0x0000012000017945 */ /* 0x000fe40003800000 */
        /* <DEDUP_REMOVED lines=16> */
.L_x_15335:
[----:B------:R-:W-:Y:S02]  /*23c0*/  IMAD.MOV.U32 R10, RZ, RZ, R12 ;  /* 0x000000ffff0a7224 */ /* 0x000fe400078e000c */
.L_x_15336:
[----:B------:R-:W-:Y:S05]  /*23d0*/  BSYNC B1 ;  /* 0x0000000000017941 */ /* 0x000fea0003800000 */
.L_x_15334:
        /* <DEDUP_REMOVED lines=16> */
.L_x_15340:
[----:B------:R-:W-:Y:S05]  /*24e0*/  BSYNC B2 ;  /* 0x0000000000027941 */ /* 0x000fea0003800000 */
.L_x_15339:
        /* <DEDUP_REMOVED lines=44> */
.L_x_15338:
[----:B------:R-:W-:Y:S05]  /*27b0*/  BSYNC B1 ;  /* 0x0000000000017941 */ /* 0x000fea0003800000 */
.L_x_15337:
[----:B------:R-:W1:Y:S01]  /*27c0*/  I2F.U32 R93, R10 ;  /* 0x0000000a005d7306 */ /* 0x000e620000201000 */
[----:B------:R-:W-:Y:S01]  /*27d0*/  HADD2.F32 R115, -RZ, R94.H0_H0 ;  /* 0x2000005eff737230 */ /* 0x000fe20000004100 */
[----:B------:R-:W-:Y:S01]  /*27e0*/  ISETP.NE.AND P4, PT, R92, 0x1, PT ;  /* 0x000000015c00780c */ /* 0x000fe20003f85270 */
[----:B------:R-:W-:Y:S03]  /*27f0*/  BSSY B1, `(.L_x_15341) ;  /* 0x0000013000017945 */ /* 0x000fe60003800000 */
[----:B------:R-:W-:-:S04]  /*2800*/  FMUL.FTZ R115, R115, R120 ;  /* 0x0000007873737220 */ /* 0x000fc80000410000 */
[----:B------:R-:W-:Y:S02]  /*2810*/  FMUL.FTZ R115, R115, c[0x0][0x1e8] ;  /* 0x00007a0073737a20 */ /* 0x000fe40000410000 */
[----:B-1----:R-:W-:-:S05]  /*2820*/  FFMA.FTZ R93, R93, R128, 1.1641532182693481445e-10 ;  /* 0x2f0000005d5d7423 */ /* 0x002fca0000010080 */
        /* <DEDUP_REMOVED lines=14> */
.L_x_15342:
[----:B------:R-:W-:Y:S02]  /*2910*/  IMAD.MOV.U32 R10, RZ, RZ, R12 ;  /* 0x000000ffff0a7224 */ /* 0x000fe400078e000c */
.L_x_15343:
[----:B------:R-:W-:Y:S05]  /*2920*/  BSYNC B1 ;  /* 0x0000000000017941 */ /* 0x000fea0003800000 */
.L_x_15341:
        /* <DEDUP_REMOVED lines=16> */
.L_x_15347:
[----:B------:R-:W-:Y:S05]  /*2a30*/  BSYNC B2 ;  /* 0x0000000000027941 */ /* 0x000fea0003800000 */
.L_x_15346:
        /* <DEDUP_REMOVED lines=44> */
.L_x_15345:
[----:B------:R-:W-:Y:S05]  /*2d00*/  BSYNC B1 ;  /* 0x0000000000017941 */ /* 0x000fea0003800000 */
.L_x_15344:
        /* <DEDUP_REMOVED lines=21> */
.L_x_15349:
[----:B------:R-:W-:Y:S02]  /*2e60*/  IMAD.MOV.U32 R94, RZ, RZ, R12 ;  /* 0x000000ffff5e7224 */ /* 0x000fe400078e000c */
.L_x_15350:
[----:B------:R-:W-:Y:S05]  /*2e70*/  BSYNC B1 ;  /* 0x0000000000017941 */ /* 0x000fea0003800000 */
.L_x_15348:
        /* <DEDUP_REMOVED lines=16> */
.L_x_15354:
[----:B------:R-:W-:Y:S05]  /*2f80*/  BSYNC B2 ;  /* 0x0000000000027941 */ /* 0x000fea0003800000 */
.L_x_15353:
        /* <DEDUP_REMOVED lines=44> */
.L_x_15352:
[----:B------:R-:W-:Y:S05]  /*3250*/  BSYNC B1 ;  /* 0x0000000000017941 */ /* 0x000fea0003800000 */
.L_x_15351:
        /* <DEDUP_REMOVED lines=21> */
.L_x_15356:
[----:B------:R-:W-:Y:S02]  /*33b0*/  IMAD.MOV.U32 R94, RZ, RZ, R12 ;  /* 0x000000ffff5e7224 */ /* 0x000fe400078e000c */
.L_x_15357:
[----:B------:R-:W-:Y:S05]  /*33c0*/  BSYNC B1 ;  /* 0x0000000000017941 */ /* 0x000fea0003800000 */
.L_x_15355:
        /* <DEDUP_REMOVED lines=18> */
.L_x_15361:
[----:B------:R-:W-:Y:S05]  /*34f0*/  BSYNC B2 ;  /* 0x0000000000027941 */ /* 0x000fea0003800000 */
.L_x_15360:
        /* <DEDUP_REMOVED lines=43> */
[----:B------:R-:W-:Y:S02]  /*37b0*/  LOP3.LUT R7, R123, UR25, R130, 0x96, !PT ;  /* 0x000000197b077c12 */ /* 0x000fe4000f8e9682 */
.L_x_15359:
[----:B------:R-:W-:Y:S05]  /*37c0*/  BSYNC B1 ;  /* 0x0000000000017941 */ /* 0x000fea0003800000 */
.L_x_15358:
[----:B------:R1:W2:Y:S01]  /*37d0*/  I2F.U32 R93, R94 ;  /* 0x0000005e005d7306 */ /* 0x0002a20000201000 */
        /* <DEDUP_REMOVED lines=9> */
[----:B-1----:R-:W-:Y:S01]  /*3870*/  F2FP.PACK_AB R94, R115, R110 ;  /* 0x0000006e735e723e */ /* 0x002fe200000000ff */
[----:B--2---:R-:W-:-:S05]  /*3880*/  FFMA.FTZ R93, R93, R128, 1.1641532182693481445e-10 ;  /* 0x2f0000005d5d7423 */ /* 0x004fca0000010080 */
[----:B------:R-:W-:Y:S02]  /*3890*/  FSETP.GTU.FTZ.AND P6, PT, R93, c[0x0][0x1e4], PT ;  /* 0x000079005d007a0b */ /* 0x000fe40003fdc000 */
[----:B------:R-:W-:Y:S02]  /*38a0*/  F2FP.PACK_AB R93, R113, R98 ;  /* 0x00000062715d723e */ /* 0x000fe400000000ff */
[----:B------:R-:W-:Y:S02]  /*38b0*/  FSEL R123, R95, RZ, !P6 ;  /* 0x000000ff5f7b7208 */ /* 0x000fe40007000000 */
[----:B------:R-:W-:-:S03]  /*38c0*/  SEL R124, RZ, 0x1000000, P6 ;  /* 0x01000000ff7c7807 */ /* 0x000fc60003000000 */
[----:B------:R-:W-:Y:S01]  /*38d0*/  @P0 FADD.FTZ R123, R92, R123 ;  /* 0x0000007b5c7b0221 */ /* 0x000fe20000010000 */
[----:B------:R-:W-:Y:S01]  /*38e0*/  LOP3.LUT R122, R122, R124, R133, 0xfe, !PT ;  /* 0x0000007c7a7a7212 */ /* 0x000fe200078efe85 */
[----:B------:R-:W-:Y:S01]  /*38f0*/  IMAD.WIDE.U32 R132, R132, 0x1000000, RZ ;  /* 0x0100000084847825 */ /* 0x000fe200078e00ff */
[----:B------:R-:W-:Y:S02]  /*3900*/  LEA R130, P0, R17, c[0x0][0x188], 0x4 ;  /* 0x0000620011827a11 */ /* 0x000fe400078020ff */
        /* <DEDUP_REMOVED lines=18> */
.L_x_15305:
[----:B------:R-:W-:Y:S05]  /*3a30*/  BSYNC B0 ;  /* 0x0000000000007941 */ /* 0x000fea0003800000 */
.L_x_15304:
        /* <DEDUP_REMOVED lines=23> */
.L_x_15365:
[----:B-1----:R-:W-:Y:S02]  /*3bb0*/  IMAD.MOV.U32 R99, RZ, RZ, R12 ;  /* 0x000000ffff637224 */ /* 0x002fe400078e000c */
.L_x_15366:
[----:B------:R-:W-:Y:S05]  /*3bc0*/  BSYNC B1 ;  /* 0x0000000000017941 */ /* 0x000fea0003800000 */
.L_x_15364:
        /* <DEDUP_REMOVED lines=16> */
.L_x_15370:
[----:B------:R-:W-:Y:S05]  /*3cd0*/  BSYNC B2 ;  /* 0x0000000000027941 */ /* 0x000fea0003800000 */
.L_x_15369:
        /* <DEDUP_REMOVED lines=44> */
.L_x_15368:
[----:B------:R-:W-:Y:S05]  /*3fa0*/  BSYNC B1 ;  /* 0x0000000000017941 */ /* 0x000fea0003800000 */
.L_x_15367:
        /* <DEDUP_REMOVED lines=23> */
.L_x_15372:
[----:B------:R-:W-:Y:S02]  /*4120*/  IMAD.MOV.U32 R10, RZ, RZ, R12 ;  /* 0x000000ffff0a7224 */ /* 0x000fe400078e000c */
.L_x_15373:
[----:B------:R-:W-:Y:S05]  /*4130*/  BSYNC B1 ;  /* 0x0000000000017941 */ /* 0x000fea0003800000 */
.L_x_15371:
        /* <DEDUP_REMOVED lines=16> */
.L_x_15377:
[----:B------:R-:W-:Y:S05]  /*4240*/  BSYNC B2 ;  /* 0x0000000000027941 */ /* 0x000fea0003800000 */
.L_x_15376:
        /* <DEDUP_REMOVED lines=44> */
.L_x_15375:
[----:B------:R-:W-:Y:S05]  /*4510*/  BSYNC B1 ;  /* 0x0000000000017941 */ /* 0x000fea0003800000 */
.L_x_15374:
        /* <DEDUP_REMOVED lines=22> */
.L_x_15379:
[----:B------:R-:W-:Y:S02]  /*4680*/  IMAD.MOV.U32 R10, RZ, RZ, R12 ;  /* 0x000000ffff0a7224 */ /* 0x000fe400078e000c */
.L_x_15380:
[----:B------:R-:W-:Y:S05]  /*4690*/  BSYNC B1 ;  /* 0x0000000000017941 */ /* 0x000fea0003800000 */
.L_x_15378:
        /* <DEDUP_REMOVED lines=16> */
.L_x_15384:
[----:B------:R-:W-:Y:S05]  /*47a0*/  BSYNC B2 ;  /* 0x0000000000027941 */ /* 0x000fea0003800000 */
.L_x_15383:
        /* <DEDUP_REMOVED lines=44> */
.L_x_15382:
[----:B------:R-:W-:Y:S05]  /*4a70*/  BSYNC B1 ;  /* 0x0000000000017941 */ /* 0x000fea0003800000 */
.L_x_15381:
        /* <DEDUP_REMOVED lines=21> */
.L_x_15386:
[----:B------:R-:W-:Y:S02]  /*4bd0*/  IMAD.MOV.U32 R10, RZ, RZ, R12 ;  /* 0x000000ffff0a7224 */ /* 0x000fe400078e000c */
.L_x_15387:
[----:B------:R-:W-:Y:S05]  /*4be0*/  BSYNC B1 ;  /* 0x0000000000017941 */ /* 0x000fea0003800000 */
.L_x_15385:
        /* <DEDUP_REMOVED lines=16> */
.L_x_15391:
[----:B------:R-:W-:Y:S05]  /*4cf0*/  BSYNC B2 ;  /* 0x0000000000027941 */ /* 0x000fea0003800000 */
.L_x_15390:
        /* <DEDUP_REMOVED lines=44> */
.L_x_15389:
[----:B------:R-:W-:Y:S05]  /*4fc0*/  BSYNC B1 ;  /* 0x0000000000017941 */ /* 0x000fea0003800000 */
.L_x_15388:
        /* <DEDUP_REMOVED lines=21> */
.L_x_15393:
[----:B------:R-:W-:Y:S02]  /*5120*/  IMAD.MOV.U32 R10, RZ, RZ, R12 ;  /* 0x000000ffff0a7224 */ /* 0x000fe400078e000c */
.L_x_15394:
[----:B------:R-:W-:Y:S05]  /*5130*/  BSYNC B1 ;  /* 0x0000000000017941 */ /* 0x000fea0003800000 */
.L_x_15392:
        /* <DEDUP_REMOVED lines=16> */
.L_x_15398:
[----:B------:R-:W-:Y:S05]  /*5240*/  BSYNC B2 ;  /* 0x0000000000027941 */ /* 0x000fea0003800000 */
.L_x_15397:
        /* <DEDUP_REMOVED lines=44> */
.L_x_15396:
[----:B------:R-:W-:Y:S05]  /*5510*/  BSYNC B1 ;  /* 0x0000000000017941 */ /* 0x000fea0003800000 */
.L_x_15395:
        /* <DEDUP_REMOVED lines=21> */
.L_x_15400:
[----:B------:R-:W-:Y:S02]  /*5670*/  IMAD.MOV.U32 R10, RZ, RZ, R12 ;  /* 0x000000ffff0a7224 */ /* 0x000fe400078e000c */
.L_x_15401:
[----:B------:R-:W-:Y:S05]  /*5680*/  BSYNC B1 ;  /* 0x0000000000017941 */ /* 0x000fea0003800000 */
.L_x_15399:
        /* <DEDUP_REMOVED lines=16> */
.L_x_15405:
[----:B------:R-:W-:Y:S05]  /*5790*/  BSYNC B2 ;  /* 0x0000000000027941 */ /* 0x000fea0003800000 */
.L_x_15404:
        /* <DEDUP_REMOVED lines=44> */
.L_x_15403:
[----:B------:R-:W-:Y:S05]  /*5a60*/  BSYNC B1 ;  /* 0x0000000000017941 */ /* 0x000fea0003800000 */
.L_x_15402:
        /* <DEDUP_REMOVED lines=21> */
.L_x_15407:
[----:B------:R-:W-:Y:S02]  /*5bc0*/  IMAD.MOV.U32 R94, RZ, RZ, R12 ;  /* 0x000000ffff5e7224 */ /* 0x000fe400078e000c */
.L_x_15408:
[----:B------:R-:W-:Y:S05]  /*5bd0*/  BSYNC B1 ;  /* 0x0000000000017941 */ /* 0x000fea0003800000 */
.L_x_15406:
        /* <DEDUP_REMOVED lines=16> */
.L_x_15412:
[----:B------:R-:W-:Y:S05]  /*5ce0*/  BSYNC B2 ;  /* 0x0000000000027941 */ /* 0x000fea0003800000 */
.L_x_15411:
        /* <DEDUP_REMOVED lines=44> */
.L_x_15410:
[----:B------:R-:W-:Y:S05]  /*5fb0*/  BSYNC B1 ;  /* 0x0000000000017941 */ /* 0x000fea0003800000 */
.L_x_15409:
        /* <DEDUP_REMOVED lines=21> */
.L_x_15414:
[----:B------:R-:W-:Y:S02]  /*6110*/  IMAD.MOV.U32 R94, RZ, RZ, R12 ;  /* 0x000000ffff5e7224 */ /* 0x000fe400078e000c */
.L_x_15415:
[----:B------:R-:W-:Y:S05]  /*6120*/  BSYNC B1 ;  /* 0x0000000000017941 */ /* 0x000fea0003800000 */
.L_x_15413:
        /* <DEDUP_REMOVED lines=18> */
.L_x_15419:
[----:B------:R-:W-:Y:S05]  /*6250*/  BSYNC B2 ;  /* 0x0000000000027941 */ /* 0x000fea0003800000 */
.L_x_15418:
        /* <DEDUP_REMOVED lines=44> */
.L_x_15417:
[----:B------:R-:W-:Y:S05]  /*6520*/  BSYNC B1 ;  /* 0x0000000000017941 */ /* 0x000fea0003800000 */
.L_x_15416:
        /* <DEDUP_REMOVED lines=9> */
[----:B-1----:R-:W-:Y:S01]  /*65c0*/  F2FP.PACK_AB R94, R117, R108 ;  /* 0x0000006c755e723e */ /* 0x002fe200000000ff */
[----:B--2---:R-:W-:Y:S01]  /*65d0*/  FFMA.FTZ R93, R93, R132, 1.1641532182693481445e-10 ;  /* 0x2f0000005d5d7423 */ /* 0x004fe20000010084 */
[----:B------:R-:W-:-:S04]  /*65e0*/  SEL R132, RZ, 0x1, P2 ;  /* 0x00000001ff847807 */ /* 0x000fc80001000000 */
        /* <DEDUP_REMOVED lines=26> */
.L_x_15363:
[----:B------:R-:W-:Y:S05]  /*6790*/  BSYNC B0 ;  /* 0x0000000000007941 */ /* 0x000fea0003800000 */
.L_x_15362:
        /* <DEDUP_REMOVED lines=23> */
.L_x_15423:
[----:B-1----:R-:W-:Y:S02]  /*6910*/  MOV R101, R12 ;  /* 0x0000000c00657202 */ /* 0x002fe40000000f00 */
.L_x_15424:
[----:B------:R-:W-:Y:S05]  /*6920*/  BSYNC B1 ;  /* 0x0000000000017941 */ /* 0x000fea0003800000 */
.L_x_15422:
        /* <DEDUP_REMOVED lines=16> */
.L_x_15428:
[----:B------:R-:W-:Y:S05]  /*6a30*/  BSYNC B2 ;  /* 0x0000000000027941 */ /* 0x000fea0003800000 */
.L_x_15427:
        /* <DEDUP_REMOVED lines=44> */
.L_x_15426:
[----:B------:R-:W-:Y:S05]  /*6d00*/  BSYNC B1 ;  /* 0x0000000000017941 */ /* 0x000fea0003800000 */
.L_x_15425:
        /* <DEDUP_REMOVED lines=23> */
.L_x_15430:
[----:B------:R-:W-:Y:S02]  /*6e80*/  IMAD.MOV.U32 R10, RZ, RZ, R12 ;  /* 0x000000ffff0a7224 */ /* 0x000fe400078e000c */
.L_x_15431:
[----:B------:R-:W-:Y:S05]  /*6e90*/  BSYNC B1 ;  /* 0x0000000000017941 */ /* 0x000fea0003800000 */
.L_x_15429:
        /* <DEDUP_REMOVED lines=16> */
.L_x_15435:
[----:B------:R-:W-:Y:S05]  /*6fa0*/  BSYNC B2 ;  /* 0x0000000000027941 */ /* 0x000fea0003800000 */
.L_x_15434:
        /* <DEDUP_REMOVED lines=44> */
.L_x_15433:
[----:B------:R-:W-:Y:S05]  /*7270*/  BSYNC B1 ;  /* 0x0000000000017941 */ /* 0x000fea0003800000 */
.L_x_15432:
        /* <DEDUP_REMOVED lines=22> */
.L_x_15437:
[----:B------:R-:W-:Y:S02]  /*73e0*/  IMAD.MOV.U32 R10, RZ, RZ, R12 ;  /* 0x000000ffff0a7224 */ /* 0x000fe400078e000c */
.L_x_15438:
[----:B------:R-:W-:Y:S05]  /*73f0*/  BSYNC B1 ;  /* 0x0000000000017941 */ /* 0x000fea0003800000 */
.L_x_15436:
        /* <DEDUP_REMOVED lines=16> */
.L_x_15442:
[----:B------:R-:W-:Y:S05]  /*7500*/  BSYNC B2 ;  /* 0x0000000000027941 */ /* 0x000fea0003800000 */
.L_x_15441:
        /* <DEDUP_REMOVED lines=44> */
.L_x_15440:
[----:B------:R-:W-:Y:S05]  /*77d0*/  BSYNC B1 ;  /* 0x0000000000017941 */ /* 0x000fea0003800000 */
.L_x_15439:
        /* <DEDUP_REMOVED lines=21> */
.L_x_15444:
[----:B------:R-:W-:Y:S02]  /*7930*/  IMAD.MOV.U32 R10, RZ, RZ, R12 ;  /* 0x000000ffff0a7224 */ /* 0x000fe400078e000c */
.L_x_15445:
[----:B------:R-:W-:Y:S05]  /*7940*/  BSYNC B1 ;  /* 0x0000000000017941 */ /* 0x000fea0003800000 */
.L_x_15443:
        /* <DEDUP_REMOVED lines=16> */
.L_x_15449:
[----:B------:R-:W-:Y:S05]  /*7a50*/  BSYNC B2 ;  /* 0x0000000000027941 */ /* 0x000fea0003800000 */
.L_x_15448:
        /* <DEDUP_REMOVED lines=44> */
.L_x_15447:
[----:B------:R-:W-:Y:S05]  /*7d20*/  BSYNC B1 ;  /* 0x0000000000017941 */ /* 0x000fea0003800000 */
.L_x_15446:
        /* <DEDUP_REMOVED lines=21> */
.L_x_15451:
[----:B------:R-:W-:Y:S02]  /*7e80*/  IMAD.MOV.U32 R10, RZ, RZ, R12 ;  /* 0x000000ffff0a7224 */ /* 0x000fe400078e000c */
.L_x_15452:
[----:B------:R-:W-:Y:S05]  /*7e90*/  BSYNC B1 ;  /* 0x0000000000017941 */ /* 0x000fea0003800000 */
.L_x_15450:
        /* <DEDUP_REMOVED lines=16> */
.L_x_15456:
[----:B------:R-:W-:Y:S05]  /*7fa0*/  BSYNC B2 ;  /* 0x0000000000027941 */ /* 0x000fea0003800000 */
.L_x_15455:
        /* <DEDUP_REMOVED lines=44> */
.L_x_15454:
[----:B------:R-:W-:Y:S05]  /*8270*/  BSYNC B1 ;  /* 0x0000000000017941 */ /* 0x000fea0003800000 */
.L_x_15453:
        /* <DEDUP_REMOVED lines=21> */
.L_x_15458:
[----:B------:R-:W-:Y:S02]  /*83d0*/  MOV R10, R12 ;  /* 0x0000000c000a7202 */ /* 0x000fe40000000f00 */
.L_x_15459:
[----:B------:R-:W-:Y:S05]  /*83e0*/  BSYNC B1 ;  /* 0x0000000000017941 */ /* 0x000fea0003800000 */
.L_x_15457:
        /* <DEDUP_REMOVED lines=16> */
.L_x_15463:
[----:B------:R-:W-:Y:S05]  /*84f0*/  BSYNC B2 ;  /* 0x0000000000027941 */ /* 0x000fea0003800000 */
.L_x_15462:
        /* <DEDUP_REMOVED lines=40> */
[----:B------:R-:W-:Y:S01]  /*8780*/  IMAD.WIDE.U32 R126, R127, -0x326172a9, RZ ;  /* 0xcd9e8d577f7e7825 */ /* 0x000fe200078e00ff */
[----:B------:R-:W-:-:S03]  /*8790*/  HFMA2.MMA R93, -RZ, RZ, 0, 0 ;  /* 0x00000000ff5d7435 */ /* 0x000fc600000001ff */
[----:B------:R-:W-:Y:S01]  /*87a0*/  IMAD.MOV.U32 R12, RZ, RZ, R126 ;  /* 0x000000ffff0c7224 */ /* 0x000fe200078e007e */
[----:B------:R-:W-:Y:S02]  /*87b0*/  LOP3.LUT R7, R127, UR25, R130, 0x96, !PT ;  /* 0x000000197f077c12 */ /* 0x000fe4000f8e9682 */
.L_x_15461:
[----:B------:R-:W-:Y:S05]  /*87c0*/  BSYNC B1 ;  /* 0x0000000000017941 */ /* 0x000fea0003800000 */
.L_x_15460:
        /* <DEDUP_REMOVED lines=21> */
.L_x_15465:
[----:B------:R-:W-:Y:S02]  /*8920*/  IMAD.MOV.U32 R94, RZ, RZ, R12 ;  /* 0x000000ffff5e7224 */ /* 0x000fe400078e000c */
.L_x_15466:
[----:B------:R-:W-:Y:S05]  /*8930*/  BSYNC B1 ;  /* 0x0000000000017941 */ /* 0x000fea0003800000 */
.L_x_15464:
        /* <DEDUP_REMOVED lines=16> */
.L_x_15470:
[----:B------:R-:W-:Y:S05]  /*8a40*/  BSYNC B2 ;  /* 0x0000000000027941 */ /* 0x000fea0003800000 */
.L_x_15469:
        /* <DEDUP_REMOVED lines=44> */
.L_x_15468:
[----:B------:R-:W-:Y:S05]  /*8d10*/  BSYNC B1 ;  /* 0x0000000000017941 */ /* 0x000fea0003800000 */
.L_x_15467:
        /* <DEDUP_REMOVED lines=21> */
.L_x_15472:
[----:B------:R-:W-:Y:S02]  /*8e70*/  IMAD.MOV.U32 R94, RZ, RZ, R12 ;  /* 0x000000ffff5e7224 */ /* 0x000fe400078e000c */
.L_x_15473:
[----:B------:R-:W-:Y:S05]  /*8e80*/  BSYNC B1 ;  /* 0x0000000000017941 */ /* 0x000fea0003800000 */
.L_x_15471:
        /* <DEDUP_REMOVED lines=18> */
.L_x_15477:
[----:B------:R-:W-:Y:S05]  /*8fb0*/  BSYNC B2 ;  /* 0x0000000000027941 */ /* 0x000fea0003800000 */
.L_x_15476:
        /* <DEDUP_REMOVED lines=44> */
.L_x_15475:
[----:B------:R-:W-:Y:S05]  /*9280*/  BSYNC B1 ;  /* 0x0000000000017941 */ /* 0x000fea0003800000 */
.L_x_15474:
        /* <DEDUP_REMOVED lines=38> */
.L_x_15421:
[----:B------:R-:W-:Y:S05]  /*94f0*/  BSYNC B0 ;  /* 0x0000000000007941 */ /* 0x000fea0003800000 */
.L_x_15420:
        /* <DEDUP_REMOVED lines=23> */
.L_x_15481:
[----:B-1----:R-:W-:Y:S02]  /*9670*/  IMAD.MOV.U32 R103, RZ, RZ, R12 ;  /* 0x000000ffff677224 */ /* 0x002fe400078e000c */
.L_x_15482:
[----:B------:R-:W-:Y:S05]  /*9680*/  BSYNC B1 ;  /* 0x0000000000017941 */ /* 0x000fea0003800000 */
.L_x_15480:
        /* <DEDUP_REMOVED lines=16> */
.L_x_15486:
[----:B------:R-:W-:Y:S05]  /*9790*/  BSYNC B2 ;  /* 0x0000000000027941 */ /* 0x000fea0003800000 */
.L_x_15485:
        /* <DEDUP_REMOVED lines=44> */
.L_x_15484:
[----:B------:R-:W-:Y:S05]  /*9a60*/  BSYNC B1 ;  /* 0x0000000000017941 */ /* 0x000fea0003800000 */
.L_x_15483:
        /* <DEDUP_REMOVED lines=23> */
.L_x_15488:
[----:B------:R-:W-:Y:S02]  /*9be0*/  MOV R10, R12 ;  /* 0x0000000c000a7202 */ /* 0x000fe40000000f00 */
.L_x_15489:
[----:B------:R-:W-:Y:S05]  /*9bf0*/  BSYNC B1 ;  /* 0x0000000000017941 */ /* 0x000fea0003800000 */
.L_x_15487:
        /* <DEDUP_REMOVED lines=16> */
.L_x_15493:
[----:B------:R-:W-:Y:S05]  /*9d00*/  BSYNC B2 ;  /* 0x0000000000027941 */ /* 0x000fea0003800000 */
.L_x_15492:
        /* <DEDUP_REMOVED lines=44> */
.L_x_15491:
[----:B------:R-:W-:Y:S05]  /*9fd0*/  BSYNC B1 ;  /* 0x0000000000017941 */ /* 0x000fea0003800000 */
.L_x_15490:
        /* <DEDUP_REMOVED lines=22> */
.L_x_15495:
[----:B------:R-:W-:Y:S02]  /*a140*/  IMAD.MOV.U32 R10, RZ, RZ, R12 ;  /* 0x000000ffff0a7224 */ /* 0x000fe400078e000c */
.L_x_15496:
[----:B------:R-:W-:Y:S05]  /*a150*/  BSYNC B1 ;  /* 0x0000000000017941 */ /* 0x000fea0003800000 */
.L_x_15494:
        /* <DEDUP_REMOVED lines=16> */
.L_x_15500:
[----:B------:R-:W-:Y:S05]  /*a260*/  BSYNC B2 ;  /* 0x0000000000027941 */ /* 0x000fea0003800000 */
.L_x_15499:
        /* <DEDUP_REMOVED lines=44> */
.L_x_15498:
[----:B------:R-:W-:Y:S05]  /*a530*/  BSYNC B1 ;  /* 0x0000000000017941 */ /* 0x000fea0003800000 */
.L_x_15497:
        /* <DEDUP_REMOVED lines=21> */
.L_x_15502:
[----:B------:R-:W-:Y:S02]  /*a690*/  IMAD.MOV.U32 R10, RZ, RZ, R12 ;  /* 0x000000ffff0a7224 */ /* 0x000fe400078e000c */
.L_x_15503:
[----:B------:R-:W-:Y:S05]  /*a6a0*/  BSYNC B1 ;  /* 0x0000000000017941 */ /* 0x000fea0003800000 */
.L_x_15501:
        /* <DEDUP_REMOVED lines=16> */
.L_x_15507:
[----:B------:R-:W-:Y:S05]  /*a7b0*/  BSYNC B2 ;  /* 0x0000000000027941 */ /* 0x000fea0003800000 */
.L_x_15506:
        /* <DEDUP_REMOVED lines=44> */
.L_x_15505:
[----:B------:R-:W-:Y:S05]  /*aa80*/  BSYNC B1 ;  /* 0x0000000000017941 */ /* 0x000fea0003800000 */
.L_x_15504:
        /* <DEDUP_REMOVED lines=21> */
.L_x_15509:
[----:B------:R-:W-:Y:S02]  /*abe0*/  MOV R10, R12 ;  /* 0x0000000c000a7202 */ /* 0x000fe40000000f00 */
.L_x_15510:
[----:B------:R-:W-:Y:S05]  /*abf0*/  BSYNC B1 ;  /* 0x0000000000017941 */ /* 0x000fea0003800000 */
.L_x_15508:
        /* <DEDUP_REMOVED lines=16> */
.L_x_15514:
[----:B------:R-:W-:Y:S05]  /*ad00*/  BSYNC B2 ;  /* 0x0000000000027941 */ /* 0x000fea0003800000 */
.L_x_15513:
        /* <DEDUP_REMOVED lines=44> */
.L_x_15512:
[----:B------:R-:W-:Y:S05]  /*afd0*/  BSYNC B1 ;  /* 0x0000000000017941 */ /* 0x000fea0003800000 */
.L_x_15511:
[----:B------:R-:W1:Y:S01]  /*afe0*/  I2F.U32 R93, R10 ;  /* 0x0000000a005d7306 */ /* 0x000e620000201000 */
[----:B------:R-:W-:Y:S01]  /*aff0*/  HADD2.F32 R105, -RZ, R94.H0_H0 ;  /* 0x2000005eff697230 */ /* 0x000fe20000004100 */
[----:B------:R-:W-:Y:S01]  /*b000*/  ISETP.NE.AND P4, PT, R92, 0x1, PT ;  /* 0x000000015c00780c */ /* 0x000fe20003f85270 */
[----:B------:R-:W-:Y:S01]  /*b010*/  @P0 HADD2.F32 R118, -RZ, R26.H0_H0 ;  /* 0x2000001aff760230 */ /* 0x000fe20000004100 */
[----:B------:R-:W-:Y:S02]  /*b020*/  BSSY B1, `(.L_x_15515) ;  /* 0x0000012000017945 */ /* 0x000fe40003800000 */
[----:B------:R-:W-:-:S04]  /*b030*/  FMUL.FTZ R105, R105, R120 ;  /* 0x0000007869697220 */ /* 0x000fc80000410000 */
[----:B------:R-:W-:Y:S02]  /*b040*/  FMUL.FTZ R105, R105, c[0x0][0x1e8] ;  /* 0x00007a0069697a20 */ /* 0x000fe40000410000 */
[----:B-1----:R-:W-:-:S05]  /*b050*/  FFMA.FTZ R93, R93, R132, 1.1641532182693481445e-10 ;  /* 0x2f0000005d5d7423 */ /* 0x002fca0000010084 */
        /* <DEDUP_REMOVED lines=13> */
.L_x_15516:
[----:B------:R-:W-:Y:S02]  /*b130*/  IMAD.MOV.U32 R10, RZ, RZ, R12 ;  /* 0x000000ffff0a7224 */ /* 0x000fe400078e000c */
.L_x_15517:
[----:B------:R-:W-:Y:S05]  /*b140*/  BSYNC B1 ;  /* 0x0000000000017941 */ /* 0x000fea0003800000 */
.L_x_15515:
        /* <DEDUP_REMOVED lines=16> */
.L_x_15521:
[----:B------:R-:W-:Y:S05]  /*b250*/  BSYNC B2 ;  /* 0x0000000000027941 */ /* 0x000fea0003800000 */
.L_x_15520:
        /* <DEDUP_REMOVED lines=44> */
.L_x_15519:
[----:B------:R-:W-:Y:S05]  /*b520*/  BSYNC B1 ;  /* 0x0000000000017941 */ /* 0x000fea0003800000 */
.L_x_15518:
[----:B------:R-:W1:Y:S01]  /*b530*/  I2F.U32 R121, R10 ;  /* 0x0000000a00797306 */ /* 0x000e620000201000 */
[----:B------:R-:W-:Y:S01]  /*b540*/  HADD2.F32 R129, -RZ, R94.H1_H1 ;  /* 0x3000005eff817230 */ /* 0x000fe20000004100 */
[C---:B------:R-:W-:Y:S01]  /*b550*/  ISETP.NE.AND P5, PT, R93.reuse, 0x1, PT ;  /* 0x000000015d00780c */ /* 0x040fe20003fa5270 */
[----:B------:R-:W-:Y:S01]  /*b560*/  BSSY B1, `(.L_x_15522) ;  /* 0x0000013000017945 */ /* 0x000fe20003800000 */
[----:B------:R-:W-:Y:S02]  /*b570*/  IADD3 R92, R93, 0x1, RZ ;  /* 0x000000015d5c7810 */ /* 0x000fe40007ffe0ff */
[----:B------:R-:W-:-:S04]  /*b580*/  FMUL.FTZ R129, R129, R120 ;  /* 0x0000007881817220 */ /* 0x000fc80000410000 */
[----:B------:R-:W-:Y:S02]  /*b590*/  FMUL.FTZ R129, R129, c[0x0][0x1e8] ;  /* 0x00007a0081817a20 */ /* 0x000fe40000410000 */
[----:B-1----:R-:W-:-:S05]  /*b5a0*/  FFMA.FTZ R121, R121, R132, 1.1641532182693481445e-10 ;  /* 0x2f00000079797423 */ /* 0x002fca0000010084 */
        /* <DEDUP_REMOVED lines=13> */
.L_x_15523:
[----:B------:R-:W-:Y:S02]  /*b680*/  IMAD.MOV.U32 R94, RZ, RZ, R12 ;  /* 0x000000ffff5e7224 */ /* 0x000fe400078e000c */
.L_x_15524:
[----:B------:R-:W-:Y:S05]  /*b690*/  BSYNC B1 ;  /* 0x0000000000017941 */ /* 0x000fea0003800000 */
.L_x_15522:
        /* <DEDUP_REMOVED lines=16> */
.L_x_15528:
[----:B------:R-:W-:Y:S05]  /*b7a0*/  BSYNC B2 ;  /* 0x0000000000027941 */ /* 0x000fea0003800000 */
.L_x_15527:
        /* <DEDUP_REMOVED lines=44> */
.L_x_15526:
[----:B------:R-:W-:Y:S05]  /*ba70*/  BSYNC B1 ;  /* 0x0000000000017941 */ /* 0x000fea0003800000 */
.L_x_15525:
        /* <DEDUP_REMOVED lines=21> */
.L_x_15530:
[----:B------:R-:W-:Y:S02]  /*bbd0*/  MOV R94, R12 ;  /* 0x0000000c005e7202 */ /* 0x000fe40000000f00 */
.L_x_15531:
[----:B------:R-:W-:Y:S05]  /*bbe0*/  BSYNC B1 ;  /* 0x0000000000017941 */ /* 0x000fea0003800000 */
.L_x_15529:
        /* <DEDUP_REMOVED lines=18> */
.L_x_15535:
[----:B------:R-:W-:Y:S05]  /*bd10*/  BSYNC B2 ;  /* 0x0000000000027941 */ /* 0x000fea0003800000 */
.L_x_15534:
        /* <DEDUP_REMOVED lines=44> */
.L_x_15533:
[----:B------:R-:W-:Y:S05]  /*bfe0*/  BSYNC B1 ;  /* 0x0000000000017941 */ /* 0x000fea0003800000 */
.L_x_15532:
        /* <DEDUP_REMOVED lines=37> */
.L_x_15479:
[----:B------:R-:W-:Y:S05]  /*c240*/  BSYNC B0 ;  /* 0x0000000000007941 */ /* 0x000fea0003800000 */
.L_x_15478:
        /* <DEDUP_REMOVED lines=43> */
.L_x_15548:
        /* <DEDUP_REMOVED lines=86> */
.L_x_15549:
        /* <DEDUP_REMOVED lines=14> */
[----:B------:R-:W-:Y:S01]  /*cb40*/  ISETP.NE.AND P1, PT, RZ, UR8, PT ;  /* 0x00000008ff007c0c */ /* 0x000fe2000bf25270 */
[----:B------:R-:W-:Y:S01]  /*cb50*/  BSSY B0, `(.L_x_15538) ;  /* 0x0000055000007945 */ /* 0x000fe20003800000 */
[----:B------:R-:W-:Y:S01]  /*cb60*/  ISETP.NE.AND P2, PT, R16, RZ, PT ;  /* 0x000000ff1000720c */ /* 0x000fe20003f45270 */
        /* <DEDUP_REMOVED lines=18> */
[----:B-1----:R-:W-:-:S07]  /*cc90*/  IADD3 R120, R122, R95, RZ ;  /* 0x0000005f7a787210 */ /* 0x002fce0007ffe0ff */
        /* <DEDUP_REMOVED lines=40> */
[----:B------:R-:W-:Y:S01]  /*cf20*/  F2FP.PACK_AB R92, R93, R92 ;  /* 0x0000005c5d5c723e */ /* 0x000fe200000000ff */
[C---:B------:R-:W-:Y:S02]  /*cf30*/  FMUL.FTZ R93, R133.reuse, R94 ;  /* 0x0000005e855d7220 */ /* 0x040fe40000410000 */
[----:B------:R-:W-:-:S02]  /*cf40*/  FMUL.FTZ R122, R133, R122 ;  /* 0x0000007a857a7220 */ /* 0x000fc40000410000 */
[----:B------:R-:W-:Y:S02]  /*cf50*/  FFMA.FTZ R93, R82, R93, R90 ;  /* 0x0000005d525d7223 */ /* 0x000fe4000001005a */
[----:B------:R-:W-:Y:S02]  /*cf60*/  FFMA.FTZ R122, R83, R122, R91 ;  /* 0x0000007a537a7223 */ /* 0x000fe4000001005b */
[--C-:B------:R-:W-:Y:S02]  /*cf70*/  FADD.FTZ R94, R110, -R120.reuse ;  /* 0x800000786e5e7221 */ /* 0x100fe40000010000 */
[--C-:B------:R-:W-:Y:S01]  /*cf80*/  FADD.FTZ R124, R123, -R120.reuse ;  /* 0x800000787b7c7221 */ /* 0x100fe20000010000 */
[----:B------:R-:W-:Y:S01]  /*cf90*/  F2FP.PACK_AB R93, R122, R93 ;  /* 0x0000005d7a5d723e */ /* 0x000fe200000000ff */
[----:B------:R-:W-:Y:S02]  /*cfa0*/  FADD.FTZ R122, R115, -R120 ;  /* 0x80000078737a7221 */ /* 0x000fe40000010000 */
[----:B------:R-:W-:-:S02]  /*cfb0*/  FMUL.FTZ R95, R133, R94 ;  /* 0x0000005e855f7220 */ /* 0x000fc40000410000 */
        /* <DEDUP_REMOVED lines=9> */
[----:B------:R-:W-:-:S03]  /*d050*/  IMAD.MOV.U32 R130, RZ, RZ, 0x10 ;  /* 0x00000010ff827424 */ /* 0x000fc600078e00ff */
[----:B------:R-:W-:Y:S01]  /*d060*/  F2FP.PACK_AB R95, R124, R95 ;  /* 0x0000005f7c5f723e */ /* 0x000fe200000000ff */
[C---:B------:R-:W-:Y:S01]  /*d070*/  IMAD.WIDE.U32 R130, R17.reuse, R130, c[0x0][0x208] ;  /* 0x0000820011827625 */ /* 0x040fe200078e0082 */
[----:B------:R-:W-:-:S04]  /*d080*/  IADD3 R17, R17, 0x80, RZ ;  /* 0x0000008011117810 */ /* 0x000fc80007ffe0ff */
[----:B------:R0:W-:Y:S03]  /*d090*/  STG.E.128 [R130.64], R92 ;  /* 0x0000005c82007986 */ /* 0x0001e6000c101d06 */
.L_x_15539:
[----:B------:R-:W-:Y:S05]  /*d0a0*/  BSYNC B0 ;  /* 0x0000000000007941 */ /* 0x000fea0003800000 */
.L_x_15538:
        /* <DEDUP_REMOVED lines=35> */
.L_x_15541:
[----:B------:R-:W-:Y:S05]  /*d2e0*/  BSYNC B0 ;  /* 0x0000000000007941 */ /* 0x000fea0003800000 */
.L_x_15540:
        /* <DEDUP_REMOVED lines=31> */
[C---:B------:R-:W-:Y:S01]  /*d4e0*/  IMAD.WIDE.U32 R130, R17.reuse, R130, c[0x0][0x208] ;  /* 0x0000820011827625 */ /* 0x040fe200078e0082 */
[----:B------:R-:W-:Y:S02]  /*d4f0*/  IADD3 R17, R17, 0x80, RZ ;  /* 0x0000008011117810 */ /* 0x000fe40007ffe0ff */
[----:B------:R-:W-:-:S05]  /*d500*/  F2FP.PACK_AB R95, R124, R95 ;  /* 0x0000005f7c5f723e */ /* 0x000fca00000000ff */
[----:B------:R0:W-:Y:S02]  /*d510*/  STG.E.128 [R130.64], R92 ;  /* 0x0000005c82007986 */ /* 0x0001e4000c101d06 */
.L_x_15543:
[----:B------:R-:W-:Y:S05]  /*d520*/  BSYNC B0 ;  /* 0x0000000000007941 */ /* 0x000fea0003800000 */
.L_x_15542:
        /* <DEDUP_REMOVED lines=29> */
[----:B------:R-:W-:Y:S01]  /*d700*/  IMAD.MOV.U32 R130, RZ, RZ, 0x10 ;  /* 0x00000010ff827424 */ /* 0x000fe200078e00ff */
[----:B------:R-:W-:Y:S02]  /*d710*/  F2FP.PACK_AB R94, R126, R135 ;  /* 0x000000877e5e723e */ /* 0x000fe400000000ff */
[----:B------:R-:W-:Y:S01]  /*d720*/  F2FP.PACK_AB R93, R122, R93 ;  /* 0x0000005d7a5d723e */ /* 0x000fe200000000ff */
[----:B------:R-:W-:-:S05]  /*d730*/  IMAD.WIDE.U32 R130, R17, R130, c[0x0][0x208] ;  /* 0x0000820011827625 */ /* 0x000fca00078e0082 */
[----:B------:R0:W-:Y:S02]  /*d740*/  STG.E.128 [R130.64], R92 ;  /* 0x0000005c82007986 */ /* 0x0001e4000c101d06 */
.L_x_15545:
[----:B------:R-:W-:Y:S05]  /*d750*/  BSYNC B0 ;  /* 0x0000000000007941 */ /* 0x000fea0003800000 */
.L_x_15544:
[----:B------:R-:W-:Y:S02]  /*d760*/  IADD3 R6, R6, c[0x0][0x160], RZ ;  /* 0x0000580006067a10 */ /* 0x000fe40007ffe0ff */
[----:B------:R-:W-:Y:S02]  /*d770*/  LOP3.LUT P1, RZ, R13, 0xff, RZ, 0xc0, !PT ;  /* 0x000000ff0dff7812 */ /* 0x000fe4000782c0ff */
[----:B------:R-:W-:Y:S02]  /*d780*/  ISETP.GE.AND P0, PT, R6, c[0x0][0x164], PT ;  /* 0x0000590006007a0c */ /* 0x000fe40003f06270 */
[----:B------:R-:W-:-:S11]  /*d790*/  SEL R13, RZ, 0x1, P1 ;  /* 0x00000001ff0d7807 */ /* 0x000fd60000800000 */
[----:B01---5:R-:W-:Y:S01]  /*d7a0*/  @P0 CALL.REL.NOINC `(.L_x_15546) ;  /* 0x0000001000000944 */ /* 0x023fe20003c00000 */
[----:B------:R-:W-:Y:S05]  /*d7b0*/  BRA `(.L_x_15547) ;  /* 0xffff345000007947 */ /* 0x000fea000383ffff */
.L_x_15546:
[----:B------:R-:W-:Y:S05]  /*d7c0*/  EXIT ;  /* 0x000000000000794d */ /* 0x000fea0003800000 */
.L_x_15536:
[----:B------:R-:W-:Y:S01]  /*d7d0*/  IMAD.MOV.U32 R124, RZ, RZ, 0x1 ;  /* 0x00000001ff7c7424 */ /* 0x000fe200078e00ff */
[----:B------:R-:W-:Y:S01]  /*d7e0*/  MOV R122, 0x1f ;  /* 0x0000001f007a7802 */ /* 0x000fe20000000f00 */
[----:B------:R-:W-:Y:S01]  /*d7f0*/  IMAD.MOV.U32 R133, RZ, RZ, -0x1 ;  /* 0xffffffffff857424 */ /* 0x000fe200078e00ff */
[----:B------:R-:W-:Y:S02]  /*d800*/  MOV R94, 0xd820 ;  /* 0x0000d820005e7802 */ /* 0x000fe40000000f00 */
[----:B0----5:R-:W-:Y:S05]  /*d810*/  CALL.REL.NOINC `($__internal_88_$__cuda_sm70_shflsync_bfly_p) ;  /* 0x000007c000007944 */ /* 0x021fea0003c00000 */
[----:B-1----:R-:W-:Y:S01]  /*d820*/  IMAD.MOV.U32 R92, RZ, RZ, R124 ;  /* 0x000000ffff5c7224 */ /* 0x002fe200078e007c */
[----:B0-----:R-:W-:Y:S05]  /*d830*/  BRA `(.L_x_15548) ;  /* 0xffffecc000007947 */ /* 0x001fea000383ffff */
.L_x_15537:
[----:B------:R-:W-:Y:S01]  /*d840*/  HFMA2.MMA R124, -RZ, RZ, 0, 1.1920928955078125e-07 ;  /* 0x00000002ff7c7435 */ /* 0x000fe200000001ff */
[----:B------:R-:W-:Y:S01]  /*d850*/  IMAD.MOV.U32 R122, RZ, RZ, 0x1f ;  /* 0x0000001fff7a7424 */ /* 0x000fe200078e00ff */
[----:B------:R-:W-:Y:S01]  /*d860*/  MOV R94, 0xd890 ;  /* 0x0000d890005e7802 */ /* 0x000fe20000000f00 */
[----:B------:R-:W-:-:S03]  /*d870*/  IMAD.MOV.U32 R133, RZ, RZ, -0x1 ;  /* 0xffffffffff857424 */ /* 0x000fc600078e00ff */
[----:B0----5:R-:W-:Y:S05]  /*d880*/  CALL.REL.NOINC `($__internal_88_$__cuda_sm70_shflsync_bfly_p) ;  /* 0x0000075000007944 */ /* 0x021fea0003c00000 */
[----:B01----:R-:W-:Y:S01]  /*d890*/  FADD.FTZ R93, R93, R124 ;  /* 0x0000007c5d5d7221 */ /* 0x003fe20000010000 */
[----:B------:R-:W-:Y:S01]  /*d8a0*/  MOV R124, 0x4 ;  /* 0x00000004007c7802 */ /* 0x000fe20000000f00 */
[----:B------:R-:W-:Y:S01]  /*d8b0*/  IMAD.MOV.U32 R122, RZ, RZ, 0x1f ;  /* 0x0000001fff7a7424 */ /* 0x000fe200078e00ff */
[----:B------:R-:W-:Y:S01]  /*d8c0*/  MOV R94, 0xd8f0 ;  /* 0x0000d8f0005e7802 */ /* 0x000fe20000000f00 */
[----:B------:R-:W-:-:S02]  /*d8d0*/  IMAD.MOV.U32 R133, RZ, RZ, -0x1 ;  /* 0xffffffffff857424 */ /* 0x000fc400078e00ff */
[----:B------:R-:W-:Y:S05]  /*d8e0*/  CALL.REL.NOINC `($__internal_88_$__cuda_sm70_shflsync_bfly_p) ;  /* 0x000006f000007944 */ /* 0x000fea0003c00000 */
[----:B01----:R-:W-:Y:S01]  /*d8f0*/  FADD.FTZ R93, R93, R124 ;  /* 0x0000007c5d5d7221 */ /* 0x003fe20000010000 */
[----:B------:R-:W-:Y:S01]  /*d900*/  HFMA2.MMA R124, -RZ, RZ, 0, 4.76837158203125e-07 ;  /* 0x00000008ff7c7435 */ /* 0x000fe200000001ff */
[----:B------:R-:W-:Y:S01]  /*d910*/  IMAD.MOV.U32 R122, RZ, RZ, 0x1f ;  /* 0x0000001fff7a7424 */ /* 0x000fe200078e00ff */
[----:B------:R-:W-:Y:S01]  /*d920*/  MOV R94, 0xd950 ;  /* 0x0000d950005e7802 */ /* 0x000fe20000000f00 */
[----:B------:R-:W-:-:S03]  /*d930*/  IMAD.MOV.U32 R133, RZ, RZ, -0x1 ;  /* 0xffffffffff857424 */ /* 0x000fc600078e00ff */
[----:B------:R-:W-:Y:S05]  /*d940*/  CALL.REL.NOINC `($__internal_88_$__cuda_sm70_shflsync_bfly_p) ;  /* 0x0000069000007944 */ /* 0x000fea0003c00000 */
[----:B01----:R-:W-:Y:S01]  /*d950*/  FADD.FTZ R93, R93, R124 ;  /* 0x0000007c5d5d7221 */ /* 0x003fe20000010000 */
[----:B------:R-:W-:Y:S01]  /*d960*/  MOV R124, 0x10 ;  /* 0x00000010007c7802 */ /* 0x000fe20000000f00 */
[----:B------:R-:W-:Y:S01]  /*d970*/  IMAD.MOV.U32 R122, RZ, RZ, 0x1f ;  /* 0x0000001fff7a7424 */ /* 0x000fe200078e00ff */
[----:B------:R-:W-:Y:S01]  /*d980*/  MOV R94, 0xd9b0 ;  /* 0x0000d9b0005e7802 */ /* 0x000fe20000000f00 */
[----:B------:R-:W-:-:S02]  /*d990*/  IMAD.MOV.U32 R133, RZ, RZ, -0x1 ;  /* 0xffffffffff857424 */ /* 0x000fc400078e00ff */
[----:B------:R-:W-:Y:S05]  /*d9a0*/  CALL.REL.NOINC `($__internal_88_$__cuda_sm70_shflsync_bfly_p) ;  /* 0x0000063000007944 */ /* 0x000fea0003c00000 */
[----:B01----:R-:W-:Y:S01]  /*d9b0*/  FADD.FTZ R93, R93, R124 ;  /* 0x0000007c5d5d7221 */ /* 0x003fe20000010000 */
[----:B------:R-:W-:Y:S01]  /*d9c0*/  ISETP.NE.AND P3, PT, R16, RZ, PT ;  /* 0x000000ff1000720c */ /* 0x000fe20003f65270 */
[----:B------:R-:W-:Y:S01]  /*d9d0*/  HFMA2.MMA R124, -RZ, RZ, 0, 5.9604644775390625e-08 ;  /* 0x00000001ff7c7435 */ /* 0x000fe200000001ff */
[----:B------:R-:W-:-:S02]  /*d9e0*/  IMAD.MOV.U32 R122, RZ, RZ, 0x1f ;  /* 0x0000001fff7a7424 */ /* 0x000fc400078e00ff */
[----:B------:R-:W-:Y:S02]  /*d9f0*/  FMUL.FTZ R92, R8, R93 ;  /* 0x0000005d085c7220 */ /* 0x000fe40000410000 */
[----:B------:R-:W-:Y:S02]  /*da00*/  IMAD.MOV.U32 R133, RZ, RZ, -0x1 ;  /* 0xffffffffff857424 */ /* 0x000fe400078e00ff */
[--C-:B------:R-:W-:Y:S02]  /*da10*/  FADD.FTZ R93, R18, -R92.reuse ;  /* 0x8000005c125d7221 */ /* 0x100fe40000010000 */
[--C-:B------:R-:W-:Y:S02]  /*da20*/  FADD.FTZ R94, R97, -R92.reuse ;  /* 0x8000005c615e7221 */ /* 0x100fe40000010000 */
[----:B------:R-:W-:Y:S02]  /*da30*/  FFMA.FTZ R93, R93, R93, RZ ;  /* 0x0000005d5d5d7223 */ /* 0x000fe400000100ff */
        /* <DEDUP_REMOVED lines=63> */
[----:B------:R-:W-:Y:S05]  /*de30*/  CALL.REL.NOINC `($__internal_88_$__cuda_sm70_shflsync_bfly_p) ;  /* 0x000001a000007944 */ /* 0x000fea0003c00000 */
[----:B01----:R-:W-:Y:S01]  /*de40*/  FADD.FTZ R93, R93, R124 ;  /* 0x0000007c5d5d7221 */ /* 0x003fe20000010000 */
[----:B------:R-:W-:Y:S01]  /*de50*/  MOV R124, 0x2 ;  /* 0x00000002007c7802 */ /* 0x000fe20000000f00 */
[----:B------:R-:W-:Y:S01]  /*de60*/  IMAD.MOV.U32 R122, RZ, RZ, 0x1f ;  /* 0x0000001fff7a7424 */ /* 0x000fe200078e00ff */
[----:B------:R-:W-:Y:S01]  /*de70*/  MOV R94, 0xdea0 ;  /* 0x0000dea0005e7802 */ /* 0x000fe20000000f00 */
[----:B------:R-:W-:Y:S02]  /*de80*/  IMAD.MOV.U32 R133, RZ, RZ, -0x1 ;  /* 0xffffffffff857424 */ /* 0x000fe400078e00ff */
[----:B------:R-:W-:Y:S05]  /*de90*/  CALL.REL.NOINC `($__internal_88_$__cuda_sm70_shflsync_bfly_p) ;  /* 0x0000014000007944 */ /* 0x000fea0003c00000 */
[----:B01----:R-:W-:Y:S01]  /*dea0*/  FADD.FTZ R93, R93, R124 ;  /* 0x0000007c5d5d7221 */ /* 0x003fe20000010000 */
[----:B------:R-:W-:Y:S01]  /*deb0*/  HFMA2.MMA R124, -RZ, RZ, 0, 2.384185791015625e-07 ;  /* 0x00000004ff7c7435 */ /* 0x000fe200000001ff */
        /* <DEDUP_REMOVED lines=10> */
[----:B-1----:R-:W-:Y:S01]  /*df60*/  FADD.FTZ R131, R93, R124 ;  /* 0x0000007c5d837221 */ /* 0x002fe20000010000 */
[----:B------:R-:W-:Y:S01]  /*df70*/  HFMA2.MMA R124, -RZ, RZ, 0, 9.5367431640625e-07 ;  /* 0x00000010ff7c7435 */ /* 0x000fe200000001ff */
[----:B0-----:R-:W-:Y:S01]  /*df80*/  IMAD.MOV.U32 R122, RZ, RZ, 0x1f ;  /* 0x0000001fff7a7424 */ /* 0x001fe200078e00ff */
[----:B------:R-:W-:Y:S01]  /*df90*/  MOV R94, 0xdfd0 ;  /* 0x0000dfd0005e7802 */ /* 0x000fe20000000f00 */
[----:B------:R-:W-:Y:S01]  /*dfa0*/  IMAD.MOV.U32 R133, RZ, RZ, -0x1 ;  /* 0xffffffffff857424 */ /* 0x000fe200078e00ff */
[----:B------:R-:W-:-:S02]  /*dfb0*/  MOV R93, R131 ;  /* 0x00000083005d7202 */ /* 0x000fc40000000f00 */
[----:B------:R-:W-:Y:S05]  /*dfc0*/  CALL.REL.NOINC `($__internal_88_$__cuda_sm70_shflsync_bfly_p) ;  /* 0x0000001000007944 */ /* 0x000fea0003c00000 */
[----:B01----:R-:W-:Y:S05]  /*dfd0*/  BRA `(.L_x_15549) ;  /* 0xffffea8000007947 */ /* 0x003fea000383ffff */
        .weak           $__internal_88_$__cuda_sm70_shflsync_bfly_p
        .type           $__internal_88_$__cuda_sm70_shflsync_bfly_p,@function
        .size           $__internal_88_$__cuda_sm70_shflsync_bfly_p,(.L_x_29152 - $__internal_88_$__cuda_sm70_shflsync_bfly_p)
$__internal_88_$__cuda_sm70_shflsync_bfly_p:
[----:B------:R-:W-:Y:S01]  /*dfe0*/  IMAD.MOV.U32 R95, RZ, RZ, 0x0 ;  /* 0x00000000ff5f7424 */ /* 0x000fe200078e00ff */
[----:B------:R-:W-:Y:S04]  /*dff0*/  WARPSYNC R133 ;  /* 0x0000008500007348 */ /* 0x000fe80003800000 */
[----:B------:R0:W1:Y:S01]  /*e000*/  SHFL.BFLY PT, R124, R93, R124, R122 ;  /* 0x0c00007c5d7c7389 */ /* 0x00006200000e007a */
[----:B------:R-:W-:Y:S05]  /*e010*/  RET.REL.NODEC R94 `(_ZN10layer_norm13ln_fwd_kernelINS_13Kernel_traitsIf6__halfS2_S2_fjLj4096ELj1ELj1ELj4ELj16ENS_18Kernel_traits_baseILj4096EfS2_S2_S2_fjLj128EEEEELb1ELb0ELb0ELb0EEEvNS_9FwdParamsE) ;  /* 0xffff1fe05e007950 */ /* 0x000fea0003c3ffff */
.L_x_15550:
        /* <DEDUP_REMOVED lines=14> */
.L_x_29152:


//--------------------- .text._ZN10layer_norm13ln_fwd_kernelINS_13Kernel_traitsIf6__halfS2_S2_fjLj4096ELj1ELj1ELj4ELj16ENS_18Kernel_traits_baseILj4096EfS2_S2_S2_fjLj128EEEEELb1ELb0ELb0ELb1EEEvNS_9FwdParamsE --------------------------
	.section	.text._ZN10layer_norm13ln_fwd_kernelINS_13Kernel_traitsIf6__halfS2_S2_fjLj4096ELj1ELj1ELj4ELj16ENS_18Kernel_traits_baseILj4096EfS2_S2_S2_fjLj128EEEEELb1ELb0ELb0ELb1EEEvNS_9FwdParamsE,"ax",@progbits
	.sectioninfo	@"SHI_REGISTERS=128"
	.align	128
        .global         _ZN10layer_norm13ln_fwd_kernelINS_13Kernel_traitsIf6__halfS2_S2_fjLj4096ELj1ELj1ELj4ELj16ENS_18Kernel_traits_baseILj4096EfS2_S2_S2_fjLj128EEEEELb1ELb0ELb0ELb1EEEvNS_9FwdParamsE
        .type           _ZN10layer_norm13ln_fwd_kernelINS_13Kernel_traitsIf6__halfS2_S2_fjLj4096ELj1ELj1ELj4ELj16ENS_18Kernel_traits_baseILj4096EfS2_S2_S2_fjLj128EEEEELb1ELb0ELb0ELb1EEEvNS_9FwdParamsE,@function
        .size           _ZN10layer_norm13ln_fwd_kernelINS_13Kernel_traitsIf6__halfS2_S2_fjLj4096ELj1ELj1ELj4ELj16ENS_18Kernel_traits_baseILj4096EfS2_S2_S2_fjLj128EEEEELb1ELb0ELb0ELb1EEEvNS_9FwdParamsE,(.L_x_29153 - _ZN10layer_norm13ln_fwd_kernelINS_13Kernel_traitsIf6__halfS2_S2_fjLj4096ELj1ELj1ELj4ELj16ENS_18Kernel_traits_baseILj4096EfS2_S2_S2_fjLj128EEEEELb1ELb0ELb0ELb1EEEvNS_9FwdParamsE)
        .other          _ZN10layer_norm13ln_fwd_kernelINS_13Kernel_traitsIf6__halfS2_S2_fjLj4096ELj1ELj1ELj4ELj16ENS_18Kernel_traits_baseILj4096EfS2_S2_S2_fjLj128EEEEELb1ELb0ELb0ELb1EEEvNS_9FwdParamsE,@"STO_CUDA_ENTRY STV_DEFAULT"
_ZN10layer_norm13ln_fwd_kernelINS_13Kernel_traitsIf6__halfS2_S2_fjLj4096ELj1ELj1ELj4ELj16ENS_18Kernel_traits_baseILj4096EfS2_S2_S2_fjLj128EEEEELb1ELb0ELb0ELb1EEEvNS_9FwdParamsE:
.text._ZN10layer_norm13ln_fwd_kernelINS_13Kernel_traitsIf6__halfS2_S2_fjLj4096ELj1ELj1ELj4ELj16ENS_18Kernel_traits_baseILj4096EfS2_S2_S2_fjLj128EEEEELb1ELb0ELb0ELb1EEEvNS_9FwdParamsE:
        /* <DEDUP_REMOVED lines=32> */
[----:B------:R-:W-:Y:S01]  /*0200*/  @P0 IADD3.X R9, RZ, R5, RZ, P1, !PT ;  /* 0x00000005ff090210 */ /* 0x000fe20000ffe4ff */
[----:B0-----:R-:W-:Y:S01]  /*0210*/  IMAD R5, R17, c[0x0][0x0], R0 ;  /* 0x0000000011057a24 */ /* 0x001fe200078e0200 */
[----:B------:R-:W-:Y:S02]  /*0220*/  ISETP.NE.U32.AND P0, PT, RZ, c[0x0][0x218], PT ;  /* 0x00008600ff007a0c */ /* 0x000fe40003f05070 */
        /* <DEDUP_REMOVED lines=61> */
[----:B------:R-:W-:Y:S02]  /*0600*/  ISETP.GE.AND P1, PT, R2, c[0x0][0x164], PT ;  /* 0x0000590002007a0c */ /* 0x000fe40003f26270 */
[----:B------:R-:W-:Y:S02]  /*0610*/  IADD3.X R11, RZ, c[0x0][0x1b4], RZ, P2, !PT ;  /* 0x00006d00ff0b7a10 */ /* 0x000fe400017fe4ff */
        /* <DEDUP_REMOVED lines=31> */
.L_x_15778:
        /* <DEDUP_REMOVED lines=31> */
.L_x_15552:
[----:B0-----:R-:W-:Y:S02]  /*0a00*/  MOV R85, R8 ;  /* 0x0000000800557202 */ /* 0x001fe40000000f00 */
.L_x_15553:
[----:B------:R-:W-:Y:S05]  /*0a10*/  BSYNC B0 ;  /* 0x0000000000007941 */ /* 0x000fea0003800000 */
.L_x_15551:
        /* <DEDUP_REMOVED lines=16> */
.L_x_15557:
[----:B------:R-:W-:Y:S05]  /*0b20*/  BSYNC B1 ;  /* 0x0000000000017941 */ /* 0x000fea0003800000 */
.L_x_15556:
        /* <DEDUP_REMOVED lines=43> */
.L_x_15555:
[----:B------:R-:W-:Y:S05]  /*0de0*/  BSYNC B0 ;  /* 0x0000000000007941 */ /* 0x000fea0003800000 */
.L_x_15554:
[----:B------:R-:W0:Y:S01]  /*0df0*/  I2F.U32 R85, R85 ;  /* 0x0000005500557306 */ /* 0x000e220000201000 */
[----:B------:R-:W-:Y:S01]  /*0e00*/  HFMA2.MMA R94, -RZ, RZ, 0.1171875, 0 ;  /* 0x2f800000ff5e7435 */ /* 0x000fe200000001ff */
[----:B-----5:R-:W-:Y:S01]  /*0e10*/  HADD2.F32 R86, -RZ, R80.H0_H0 ;  /* 0x20000050ff567230 */ /* 0x020fe20000004100 */
        /* <DEDUP_REMOVED lines=20> */
.L_x_15559:
[----:B------:R-:W-:Y:S02]  /*0f60*/  IMAD.MOV.U32 R85, RZ, RZ, R8 ;  /* 0x000000ffff557224 */ /* 0x000fe400078e0008 */
.L_x_15560:
[----:B------:R-:W-:Y:S05]  /*0f70*/  BSYNC B0 ;  /* 0x0000000000007941 */ /* 0x000fea0003800000 */
.L_x_15558:
        /* <DEDUP_REMOVED lines=16> */
.L_x_15564:
[----:B------:R-:W-:Y:S05]  /*1080*/  BSYNC B1 ;  /* 0x0000000000017941 */ /* 0x000fea0003800000 */
.L_x_15563:
        /* <DEDUP_REMOVED lines=43> */
.L_x_15562:
[----:B------:R-:W-:Y:S05]  /*1340*/  BSYNC B0 ;  /* 0x0000000000007941 */ /* 0x000fea0003800000 */
.L_x_15561:
        /* <DEDUP_REMOVED lines=22> */
.L_x_15566:
[----:B------:R-:W-:Y:S02]  /*14b0*/  IMAD.MOV.U32 R80, RZ, RZ, R8 ;  /* 0x000000ffff507224 */ /* 0x000fe400078e0008 */
.L_x_15567:
[----:B------:R-:W-:Y:S05]  /*14c0*/  BSYNC B0 ;  /* 0x0000000000007941 */ /* 0x000fea0003800000 */
.L_x_15565:
        /* <DEDUP_REMOVED lines=16> */
.L_x_15571:
[----:B------:R-:W-:Y:S05]  /*15d0*/  BSYNC B1 ;  /* 0x0000000000017941 */ /* 0x000fea0003800000 */
.L_x_15570:
        /* <DEDUP_REMOVED lines=43> */
.L_x_15569:
[----:B------:R-:W-:Y:S05]  /*1890*/  BSYNC B0 ;  /* 0x0000000000007941 */ /* 0x000fea0003800000 */
.L_x_15568:
        /* <DEDUP_REMOVED lines=21> */
.L_x_15573:
[----:B------:R-:W-:Y:S02]  /*19f0*/  IMAD.MOV.U32 R80, RZ, RZ, R8 ;  /* 0x000000ffff507224 */ /* 0x000fe400078e0008 */
.L_x_15574:
[----:B------:R-:W-:Y:S05]  /*1a00*/  BSYNC B0 ;  /* 0x0000000000007941 */ /* 0x000fea0003800000 */
.L_x_15572:
        /* <DEDUP_REMOVED lines=16> */
.L_x_15578:
[----:B------:R-:W-:Y:S05]  /*1b10*/  BSYNC B1 ;  /* 0x0000000000017941 */ /* 0x000fea0003800000 */
.L_x_15577:
        /* <DEDUP_REMOVED lines=43> */
.L_x_15576:
[----:B------:R-:W-:Y:S05]  /*1dd0*/  BSYNC B0 ;  /* 0x0000000000007941 */ /* 0x000fea0003800000 */
.L_x_15575:
        /* <DEDUP_REMOVED lines=21> */
.L_x_15580:
[----:B------:R-:W-:Y:S02]  /*1f30*/  IMAD.MOV.U32 R80, RZ, RZ, R8 ;  /* 0x000000ffff507224 */ /* 0x000fe400078e0008 */
.L_x_15581:
[----:B------:R-:W-:Y:S05]  /*1f40*/  BSYNC B0 ;  /* 0x0000000000007941 */ /* 0x000fea0003800000 */
.L_x_15579:
        /* <DEDUP_REMOVED lines=16> */
.L_x_15585:
[----:B------:R-:W-:Y:S05]  /*2050*/  BSYNC B1 ;  /* 0x0000000000017941 */ /* 0x000fea0003800000 */
.L_x_15584:
        /* <DEDUP_REMOVED lines=43> */
.L_x_15583:
[----:B------:R-:W-:Y:S05]  /*2310*/  BSYNC B0 ;  /* 0x0000000000007941 */ /* 0x000fea0003800000 */
.L_x_15582:
        /* <DEDUP_REMOVED lines=21> */
.L_x_15587:
[----:B------:R-:W-:Y:S02]  /*2470*/  IMAD.MOV.U32 R80, RZ, RZ, R8 ;  /* 0x000000ffff507224 */ /* 0x000fe400078e0008 */
.L_x_15588:
[----:B------:R-:W-:Y:S05]  /*2480*/  BSYNC B0 ;  /* 0x0000000000007941 */ /* 0x000fea0003800000 */
.L_x_15586:
        /* <DEDUP_REMOVED lines=16> */
.L_x_15592:
[----:B------:R-:W-:Y:S05]  /*2590*/  BSYNC B1 ;  /* 0x0000000000017941 */ /* 0x000fea0003800000 */
.L_x_15591:
        /* <DEDUP_REMOVED lines=43> */
.L_x_15590:
[----:B------:R-:W-:Y:S05]  /*2850*/  BSYNC B0 ;  /* 0x0000000000007941 */ /* 0x000fea0003800000 */
.L_x_15589:
[----:B------:R-:W0:Y:S01]  /*2860*/  I2F.U32 R89, R80 ;  /* 0x0000005000597306 */ /* 0x000e220000201000 */
[----:B------:R-:W-:Y:S01]  /*2870*/  HADD2.F32 R82, -RZ, R82.H1_H1 ;  /* 0x30000052ff527230 */ /* 0x000fe20000004100 */
[----:B------:R-:W-:Y:S01]  /*2880*/  ISETP.NE.AND P5, PT, R81, 0x1, PT ;  /* 0x000000015100780c */ /* 0x000fe20003fa5270 */
[----:B------:R-:W-:Y:S03]  /*2890*/  BSSY B0, `(.L_x_15593) ;  /* 0x0000013000007945 */ /* 0x000fe60003800000 */
[----:B------:R-:W-:-:S04]  /*28a0*/  FMUL.FTZ R82, R82, R95 ;  /* 0x0000005f52527220 */ /* 0x000fc80000410000 */
[----:B------:R-:W-:Y:S02]  /*28b0*/  FMUL.FTZ R82, R82, c[0x0][0x1e8] ;  /* 0x00007a0052527a20 */ /* 0x000fe40000410000 */
[----:B0-----:R-:W-:-:S05]  /*28c0*/  FFMA.FTZ R89, R89, R94, 1.1641532182693481445e-10 ;  /* 0x2f00000059597423 */ /* 0x001fca000001005e */
[----:B------:R-:W-:Y:S01]  /*28d0*/  FSETP.GTU.FTZ.AND P4, PT, R89, c[0x0][0x1e4], PT ;  /* 0x0000790059007a0b */ /* 0x000fe20003f9c000 */
[----:B------:R-:W-:-:S03]  /*28e0*/  @P0 HADD2.F32 R89, -RZ, R78.H1_H1 ;  /* 0x3000004eff590230 */ /* 0x000fc60000004100 */
        /* <DEDUP_REMOVED lines=12> */
.L_x_15594:
[----:B------:R-:W-:Y:S02]  /*29b0*/  IMAD.MOV.U32 R80, RZ, RZ, R8 ;  /* 0x000000ffff507224 */ /* 0x000fe400078e0008 */
.L_x_15595:
[----:B------:R-:W-:Y:S05]  /*29c0*/  BSYNC B0 ;  /* 0x0000000000007941 */ /* 0x000fea0003800000 */
.L_x_15593:
        /* <DEDUP_REMOVED lines=16> */
.L_x_15599:
[----:B------:R-:W-:Y:S05]  /*2ad0*/  BSYNC B1 ;  /* 0x0000000000017941 */ /* 0x000fea0003800000 */
.L_x_15598:
        /* <DEDUP_REMOVED lines=43> */
.L_x_15597:
[----:B------:R-:W-:Y:S05]  /*2d90*/  BSYNC B0 ;  /* 0x0000000000007941 */ /* 0x000fea0003800000 */
.L_x_15596:
        /* <DEDUP_REMOVED lines=21> */
.L_x_15601:
[----:B------:R-:W-:Y:S02]  /*2ef0*/  IMAD.MOV.U32 R80, RZ, RZ, R8 ;  /* 0x000000ffff507224 */ /* 0x000fe400078e0008 */
.L_x_15602:
[----:B------:R-:W-:Y:S05]  /*2f00*/  BSYNC B0 ;  /* 0x0000000000007941 */ /* 0x000fea0003800000 */
.L_x_15600:
        /* <DEDUP_REMOVED lines=18> */
.L_x_15606:
[----:B------:R-:W-:Y:S05]  /*3030*/  BSYNC B1 ;  /* 0x0000000000017941 */ /* 0x000fea0003800000 */
.L_x_15605:
        /* <DEDUP_REMOVED lines=43> */
.L_x_15604:
[----:B------:R-:W-:Y:S05]  /*32f0*/  BSYNC B0 ;  /* 0x0000000000007941 */ /* 0x000fea0003800000 */
.L_x_15603:
[----:B------:R0:W1:Y:S01]  /*3300*/  I2F.U32 R81, R80 ;  /* 0x0000005000517306 */ /* 0x0000620000201000 */
[----:B------:R-:W-:Y:S01]  /*3310*/  ISETP.NE.AND P6, PT, R91, RZ, PT ;  /* 0x000000ff5b00720c */ /* 0x000fe20003fc5270 */
[----:B------:R-:W-:Y:S01]  /*3320*/  HADD2.F32 R82, -RZ, R83.H1_H1 ;  /* 0x30000053ff527230 */ /* 0x000fe20000004100 */
[----:B------:R-:W-:Y:S01]  /*3330*/  SEL R91, RZ, 0x1, P2 ;  /* 0x00000001ff5b7807 */ /* 0x000fe20001000000 */
[----:B------:R-:W-:Y:S01]  /*3340*/  @P0 HADD2.F32 R102, -RZ, R79.H1_H1 ;  /* 0x3000004fff660230 */ /* 0x000fe20000004100 */
[----:B------:R-:W-:Y:S01]  /*3350*/  ISETP.NE.AND P2, PT, R93, RZ, PT ;  /* 0x000000ff5d00720c */ /* 0x000fe20003f45270 */
[----:B------:R-:W-:Y:S01]  /*3360*/  IMAD.WIDE.U32 R106, R92, R96, c[0x0][0x188] ;  /* 0x000062005c6a7625 */ /* 0x000fe200078e0060 */
[----:B------:R-:W-:Y:S02]  /*3370*/  SEL R100, RZ, 0x1, P1 ;  /* 0x00000001ff647807 */ /* 0x000fe40000800000 */
[----:B------:R-:W-:-:S02]  /*3380*/  SEL R98, RZ, 0x1, P2 ;  /* 0x00000001ff627807 */ /* 0x000fc40001000000 */
[----:B------:R-:W-:Y:S01]  /*3390*/  SEL R97, RZ, 0x10000, P5 ;  /* 0x00010000ff617807 */ /* 0x000fe20002800000 */
[----:B------:R-:W-:Y:S01]  /*33a0*/  IMAD.WIDE.U32 R100, R100, 0x10000, RZ ;  /* 0x0001000064647825 */ /* 0x000fe200078e00ff */
[----:B0-----:R-:W-:Y:S02]  /*33b0*/  SEL R80, RZ, 0x100, P4 ;  /* 0x00000100ff507807 */ /* 0x001fe40002000000 */
[----:B------:R-:W-:Y:S01]  /*33c0*/  IADD3 R110, R92, 0x80, RZ ;  /* 0x000000805c6e7810 */ /* 0x000fe20007ffe0ff */
[----:B-1----:R-:W-:Y:S02]  /*33d0*/  FFMA.FTZ R81, R81, R94, 1.1641532182693481445e-10 ;  /* 0x2f00000051517423 */ /* 0x002fe4000001005e */
[----:B------:R-:W-:-:S03]  /*33e0*/  IMAD.WIDE.U32 R98, R98, 0x100, RZ ;  /* 0x0000010062627825 */ /* 0x000fc600078e00ff */
[----:B------:R-:W-:Y:S01]  /*33f0*/  FSETP.GTU.FTZ.AND P1, PT, R81, c[0x0][0x1e4], PT ;  /* 0x0000790051007a0b */ /* 0x000fe20003f3c000 */
[----:B------:R-:W-:Y:S02]  /*3400*/  FMUL.FTZ R81, R82, R95 ;  /* 0x0000005f52517220 */ /* 0x000fe40000410000 */
[----:B------:R-:W-:Y:S01]  /*3410*/  IMAD.WIDE.U32 R82, R91, 0x1000000, RZ ;  /* 0x010000005b527825 */ /* 0x000fe200078e00ff */
[----:B------:R-:W-:Y:S02]  /*3420*/  SEL R103, RZ, 0x1000000, P1 ;  /* 0x01000000ff677807 */ /* 0x000fe40000800000 */
[----:B------:R-:W-:Y:S01]  /*3430*/  SEL R91, RZ, 0x1, P6 ;  /* 0x00000001ff5b7807 */ /* 0x000fe20003000000 */
[----:B------:R-:W-:Y:S01]  /*3440*/  FMUL.FTZ R81, R81, c[0x0][0x1e8] ;  /* 0x00007a0051517a20 */ /* 0x000fe20000410000 */
[----:B------:R-:W-:Y:S02]  /*3450*/  LOP3.LUT R98, R98, R82, R100, 0xfe, !PT ;  /* 0x0000005262627212 */ /* 0x000fe400078efe64 */
[----:B------:R-:W-:-:S02]  /*3460*/  LOP3.LUT R82, R80, R103, R97, 0xfe, !PT ;  /* 0x0000006750527212 */ /* 0x000fc400078efe61 */
[----:B------:R-:W-:Y:S02]  /*3470*/  FSEL R93, R81, RZ, !P1 ;  /* 0x000000ff515d7208 */ /* 0x000fe40004800000 */
[----:B------:R-:W-:Y:S02]  /*3480*/  SEL R97, RZ, 0x1, P3 ;  /* 0x00000001ff617807 */ /* 0x000fe40001800000 */
[----:B------:R-:W-:Y:S01]  /*3490*/  LOP3.LUT R98, R98, R91, RZ, 0xfc, !PT ;  /* 0x0000005b62627212 */ /* 0x000fe200078efcff */
[----:B------:R-:W-:Y:S01]  /*34a0*/  @P0 FADD.FTZ R93, R93, R102 ;  /* 0x000000665d5d0221 */ /* 0x000fe20000010000 */
[----:B------:R-:W-:Y:S01]  /*34b0*/  LOP3.LUT R97, R83, R82, R97, 0xfe, !PT ;  /* 0x0000005253617212 */ /* 0x000fe200078efe61 */
[----:B------:R-:W-:Y:S01]  /*34c0*/  IMAD.MOV.U32 R91, RZ, RZ, 0x8 ;  /* 0x00000008ff5b7424 */ /* 0x000fe200078e00ff */
[----:B------:R-:W-:Y:S01]  /*34d0*/  F2FP.PACK_AB R82, R90, R87 ;  /* 0x000000575a52723e */ /* 0x000fe200000000ff */
[----:B------:R-:W-:Y:S01]  /*34e0*/  IMAD.WIDE.U32 R102, R110, R96, c[0x0][0x170] ;  /* 0x00005c006e667625 */ /* 0x000fe200078e0060 */
[----:B------:R-:W-:-:S02]  /*34f0*/  F2FP.PACK_AB R81, R88, R85 ;  /* 0x000000555851723e */ /* 0x000fc400000000ff */
[----:B------:R-:W-:Y:S01]  /*3500*/  F2FP.PACK_AB R80, R86, R84 ;  /* 0x000000545650723e */ /* 0x000fe200000000ff */
[----:B------:R-:W-:Y:S01]  /*3510*/  IMAD.WIDE.U32 R104, R92, R91, c[0x0][0x190] ;  /* 0x000064005c687625 */ /* 0x000fe200078e005b */
[----:B------:R-:W-:Y:S02]  /*3520*/  F2FP.PACK_AB R83, R93, R89 ;  /* 0x000000595d53723e */ /* 0x000fe400000000ff */
        /* <DEDUP_REMOVED lines=18> */
.L_x_15608:
[----:B-1----:R-:W-:Y:S02]  /*3650*/  IMAD.MOV.U32 R97, RZ, RZ, R8 ;  /* 0x000000ffff617224 */ /* 0x002fe400078e0008 */
.L_x_15609:
[----:B------:R-:W-:Y:S05]  /*3660*/  BSYNC B0 ;  /* 0x0000000000007941 */ /* 0x000fea0003800000 */
.L_x_15607:
        /* <DEDUP_REMOVED lines=16> */
.L_x_15613:
[----:B------:R-:W-:Y:S05]  /*3770*/  BSYNC B1 ;  /* 0x0000000000017941 */ /* 0x000fea0003800000 */
.L_x_15612:
        /* <DEDUP_REMOVED lines=43> */
.L_x_15611:
[----:B------:R-:W-:Y:S05]  /*3a30*/  BSYNC B0 ;  /* 0x0000000000007941 */ /* 0x000fea0003800000 */
.L_x_15610:
        /* <DEDUP_REMOVED lines=22> */
.L_x_15615:
[----:B------:R-:W-:Y:S02]  /*3ba0*/  IMAD.MOV.U32 R99, RZ, RZ, R8 ;  /* 0x000000ffff637224 */ /* 0x000fe400078e0008 */
.L_x_15616:
[----:B------:R-:W-:Y:S05]  /*3bb0*/  BSYNC B0 ;  /* 0x0000000000007941 */ /* 0x000fea0003800000 */
.L_x_15614:
        /* <DEDUP_REMOVED lines=16> */
.L_x_15620:
[----:B------:R-:W-:Y:S05]  /*3cc0*/  BSYNC B1 ;  /* 0x0000000000017941 */ /* 0x000fea0003800000 */
.L_x_15619:
        /* <DEDUP_REMOVED lines=43> */
.L_x_15618:
[----:B------:R-:W-:Y:S05]  /*3f80*/  BSYNC B0 ;  /* 0x0000000000007941 */ /* 0x000fea0003800000 */
.L_x_15617:
        /* <DEDUP_REMOVED lines=22> */
.L_x_15622:
[----:B------:R-:W-:Y:S02]  /*40f0*/  IMAD.MOV.U32 R80, RZ, RZ, R8 ;  /* 0x000000ffff507224 */ /* 0x000fe400078e0008 */
.L_x_15623:
[----:B------:R-:W-:Y:S05]  /*4100*/  BSYNC B0 ;  /* 0x0000000000007941 */ /* 0x000fea0003800000 */
.L_x_15621:
        /* <DEDUP_REMOVED lines=16> */
.L_x_15627:
[----:B------:R-:W-:Y:S05]  /*4210*/  BSYNC B1 ;  /* 0x0000000000017941 */ /* 0x000fea0003800000 */
.L_x_15626:
        /* <DEDUP_REMOVED lines=43> */
.L_x_15625:
[----:B------:R-:W-:Y:S05]  /*44d0*/  BSYNC B0 ;  /* 0x0000000000007941 */ /* 0x000fea0003800000 */
.L_x_15624:
        /* <DEDUP_REMOVED lines=21> */
.L_x_15629:
[----:B------:R-:W-:Y:S02]  /*4630*/  IMAD.MOV.U32 R80, RZ, RZ, R8 ;  /* 0x000000ffff507224 */ /* 0x000fe400078e0008 */
.L_x_15630:
[----:B------:R-:W-:Y:S05]  /*4640*/  BSYNC B0 ;  /* 0x0000000000007941 */ /* 0x000fea0003800000 */
.L_x_15628:
        /* <DEDUP_REMOVED lines=16> */
.L_x_15634:
[----:B------:R-:W-:Y:S05]  /*4750*/  BSYNC B1 ;  /* 0x0000000000017941 */ /* 0x000fea0003800000 */
.L_x_15633:
        /* <DEDUP_REMOVED lines=43> */
.L_x_15632:
[----:B------:R-:W-:Y:S05]  /*4a10*/  BSYNC B0 ;  /* 0x0000000000007941 */ /* 0x000fea0003800000 */
.L_x_15631:
        /* <DEDUP_REMOVED lines=21> */
.L_x_15636:
[----:B------:R-:W-:Y:S02]  /*4b70*/  IMAD.MOV.U32 R102, RZ, RZ, R8 ;  /* 0x000000ffff667224 */ /* 0x000fe400078e0008 */
.L_x_15637:
[----:B------:R-:W-:Y:S05]  /*4b80*/  BSYNC B0 ;  /* 0x0000000000007941 */ /* 0x000fea0003800000 */
.L_x_15635:
        /* <DEDUP_REMOVED lines=16> */
.L_x_15641:
[----:B------:R-:W-:Y:S05]  /*4c90*/  BSYNC B1 ;  /* 0x0000000000017941 */ /* 0x000fea0003800000 */
.L_x_15640:
        /* <DEDUP_REMOVED lines=43> */
.L_x_15639:
[----:B------:R-:W-:Y:S05]  /*4f50*/  BSYNC B0 ;  /* 0x0000000000007941 */ /* 0x000fea0003800000 */
.L_x_15638:
        /* <DEDUP_REMOVED lines=21> */
.L_x_15643:
[----:B------:R-:W-:Y:S02]  /*50b0*/  IMAD.MOV.U32 R108, RZ, RZ, R8 ;  /* 0x000000ffff6c7224 */ /* 0x000fe400078e0008 */
.L_x_15644:
[----:B------:R-:W-:Y:S05]  /*50c0*/  BSYNC B0 ;  /* 0x0000000000007941 */ /* 0x000fea0003800000 */
.L_x_15642:
        /* <DEDUP_REMOVED lines=16> */
.L_x_15648:
[----:B------:R-:W-:Y:S05]  /*51d0*/  BSYNC B1 ;  /* 0x0000000000017941 */ /* 0x000fea0003800000 */
.L_x_15647:
        /* <DEDUP_REMOVED lines=43> */
.L_x_15646:
[----:B------:R-:W-:Y:S05]  /*5490*/  BSYNC B0 ;  /* 0x0000000000007941 */ /* 0x000fea0003800000 */
.L_x_15645:
        /* <DEDUP_REMOVED lines=21> */
.L_x_15650:
[----:B------:R-:W-:Y:S02]  /*55f0*/  IMAD.MOV.U32 R82, RZ, RZ, R8 ;  /* 0x000000ffff527224 */ /* 0x000fe400078e0008 */
.L_x_15651:
[----:B------:R-:W-:Y:S05]  /*5600*/  BSYNC B0 ;  /* 0x0000000000007941 */ /* 0x000fea0003800000 */
.L_x_15649:
        /* <DEDUP_REMOVED lines=16> */
.L_x_15655:
[----:B------:R-:W-:Y:S05]  /*5710*/  BSYNC B1 ;  /* 0x0000000000017941 */ /* 0x000fea0003800000 */
.L_x_15654:
        /* <DEDUP_REMOVED lines=43> */
.L_x_15653:
[----:B------:R-:W-:Y:S05]  /*59d0*/  BSYNC B0 ;  /* 0x0000000000007941 */ /* 0x000fea0003800000 */
.L_x_15652:
        /* <DEDUP_REMOVED lines=21> */
.L_x_15657:
[----:B------:R-:W-:Y:S02]  /*5b30*/  IMAD.MOV.U32 R82, RZ, RZ, R8 ;  /* 0x000000ffff527224 */ /* 0x000fe400078e0008 */
.L_x_15658:
[----:B------:R-:W-:Y:S05]  /*5b40*/  BSYNC B0 ;  /* 0x0000000000007941 */ /* 0x000fea0003800000 */
.L_x_15656:
        /* <DEDUP_REMOVED lines=18> */
.L_x_15662:
[----:B------:R-:W-:Y:S05]  /*5c70*/  BSYNC B1 ;  /* 0x0000000000017941 */ /* 0x000fea0003800000 */
.L_x_15661:
        /* <DEDUP_REMOVED lines=42> */
[----:B------:R-:W-:Y:S02]  /*5f20*/  MOV R9, R80 ;  /* 0x0000005000097202 */ /* 0x000fe40000000f00 */
.L_x_15660:
[----:B------:R-:W-:Y:S05]  /*5f30*/  BSYNC B0 ;  /* 0x0000000000007941 */ /* 0x000fea0003800000 */
.L_x_15659:
[----:B------:R0:W1:Y:S01]  /*5f40*/  I2F.U32 R81, R82 ;  /* 0x0000005200517306 */ /* 0x0000620000201000 */
[----:B------:R-:W-:Y:S01]  /*5f50*/  HADD2.F32 R80, -RZ, R83.H1_H1 ;  /* 0x30000053ff507230 */ /* 0x000fe20000004100 */
[----:B------:R-:W-:Y:S01]  /*5f60*/  ISETP.NE.AND P6, PT, R97, RZ, PT ;  /* 0x000000ff6100720c */ /* 0x000fe20003fc5270 */
[----:B------:R-:W-:Y:S01]  /*5f70*/  IMAD.WIDE.U32 R108, R110, R96, c[0x0][0x188] ;  /* 0x000062006e6c7625 */ /* 0x000fe200078e0060 */
[----:B------:R-:W-:Y:S02]  /*5f80*/  SEL R97, RZ, 0x10000, P5 ;  /* 0x00010000ff617807 */ /* 0x000fe40002800000 */
[----:B------:R-:W-:Y:S01]  /*5f90*/  ISETP.NE.AND P5, PT, R99, RZ, PT ;  /* 0x000000ff6300720c */ /* 0x000fe20003fa5270 */
[----:B------:R-:W-:Y:S01]  /*5fa0*/  FMUL.FTZ R80, R80, R95 ;  /* 0x0000005f50507220 */ /* 0x000fe20000410000 */
[----:B------:R-:W-:-:S02]  /*5fb0*/  SEL R99, RZ, 0x1, P2 ;  /* 0x00000001ff637807 */ /* 0x000fc40001000000 */
[----:B0-----:R-:W-:Y:S01]  /*5fc0*/  F2FP.PACK_AB R82, R105, R102 ;  /* 0x000000666952723e */ /* 0x001fe200000000ff */
[----:B------:R-:W-:Y:S01]  /*5fd0*/  FMUL.FTZ R80, R80, c[0x0][0x1e8] ;  /* 0x00007a0050507a20 */ /* 0x000fe20000410000 */
[----:B------:R-:W-:Y:S02]  /*5fe0*/  SEL R111, RZ, 0x1, P1 ;  /* 0x00000001ff6f7807 */ /* 0x000fe40000800000 */
[----:B------:R-:W-:Y:S01]  /*5ff0*/  SEL R112, RZ, 0x1, P5 ;  /* 0x00000001ff707807 */ /* 0x000fe20002800000 */
[----:B-1----:R-:W-:Y:S01]  /*6000*/  FFMA.FTZ R81, R81, R94, 1.1641532182693481445e-10 ;  /* 0x2f00000051517423 */ /* 0x002fe2000001005e */
[----:B------:R-:W-:-:S04]  /*6010*/  SEL R114, RZ, 0x100, P4 ;  /* 0x00000100ff727807 */ /* 0x000fc80002000000 */
[----:B------:R-:W-:Y:S01]  /*6020*/  FSETP.GTU.FTZ.AND P2, PT, R81, c[0x0][0x1e4], PT ;  /* 0x0000790051007a0b */ /* 0x000fe20003f5c000 */
[----:B------:R-:W-:-:S03]  /*6030*/  @P0 HADD2.F32 R81, -RZ, R79.H1_H1 ;  /* 0x3000004fff510230 */ /* 0x000fc60000004100 */
[----:B------:R-:W-:Y:S02]  /*6040*/  FSEL R106, R80, RZ, !P2 ;  /* 0x000000ff506a7208 */ /* 0x000fe40005000000 */
[----:B------:R-:W-:Y:S02]  /*6050*/  F2FP.PACK_AB R80, R101, R98 ;  /* 0x000000626550723e */ /* 0x000fe400000000ff */
[----:B------:R-:W-:Y:S01]  /*6060*/  SEL R113, RZ, 0x1000000, P2 ;  /* 0x01000000ff717807 */ /* 0x000fe20001000000 */
[----:B------:R-:W-:Y:S01]  /*6070*/  @P0 FADD.FTZ R106, R81, R106 ;  /* 0x0000006a516a0221 */ /* 0x000fe20000010000 */
[----:B------:R-:W-:-:S04]  /*6080*/  F2FP.PACK_AB R81, R103, R100 ;  /* 0x000000646751723e */ /* 0x000fc800000000ff */
[----:B------:R-:W-:-:S05]  /*6090*/  F2FP.PACK_AB R83, R106, R104 ;  /* 0x000000686a53723e */ /* 0x000fca00000000ff */
        /* <DEDUP_REMOVED lines=30> */
.L_x_15664:
[----:B0-----:R-:W-:Y:S02]  /*6280*/  IMAD.MOV.U32 R97, RZ, RZ, R8 ;  /* 0x000000ffff617224 */ /* 0x001fe400078e0008 */
.L_x_15665:
[----:B------:R-:W-:Y:S05]  /*6290*/  BSYNC B0 ;  /* 0x0000000000007941 */ /* 0x000fea0003800000 */
.L_x_15663:
        /* <DEDUP_REMOVED lines=16> */
.L_x_15669:
[----:B------:R-:W-:Y:S05]  /*63a0*/  BSYNC B1 ;  /* 0x0000000000017941 */ /* 0x000fea0003800000 */
.L_x_15668:
        /* <DEDUP_REMOVED lines=43> */
.L_x_15667:
[----:B------:R-:W-:Y:S05]  /*6660*/  BSYNC B0 ;  /* 0x0000000000007941 */ /* 0x000fea0003800000 */
.L_x_15666:
        /* <DEDUP_REMOVED lines=22> */
.L_x_15671:
[----:B------:R-:W-:Y:S02]  /*67d0*/  IMAD.MOV.U32 R97, RZ, RZ, R8 ;  /* 0x000000ffff617224 */ /* 0x000fe400078e0008 */
.L_x_15672:
[----:B------:R-:W-:Y:S05]  /*67e0*/  BSYNC B0 ;  /* 0x0000000000007941 */ /* 0x000fea0003800000 */
.L_x_15670:
        /* <DEDUP_REMOVED lines=16> */
.L_x_15676:
[----:B------:R-:W-:Y:S05]  /*68f0*/  BSYNC B1 ;  /* 0x0000000000017941 */ /* 0x000fea0003800000 */
.L_x_15675:
        /* <DEDUP_REMOVED lines=43> */
.L_x_15674:
[----:B------:R-:W-:Y:S05]  /*6bb0*/  BSYNC B0 ;  /* 0x0000000000007941 */ /* 0x000fea0003800000 */
.L_x_15673:
        /* <DEDUP_REMOVED lines=22> */
.L_x_15678:
[----:B------:R-:W-:Y:S02]  /*6d20*/  IMAD.MOV.U32 R80, RZ, RZ, R8 ;  /* 0x000000ffff507224 */ /* 0x000fe400078e0008 */
.L_x_15679:
[----:B------:R-:W-:Y:S05]  /*6d30*/  BSYNC B0 ;  /* 0x0000000000007941 */ /* 0x000fea0003800000 */
.L_x_15677:
        /* <DEDUP_REMOVED lines=16> */
.L_x_15683:
[----:B------:R-:W-:Y:S05]  /*6e40*/  BSYNC B1 ;  /* 0x0000000000017941 */ /* 0x000fea0003800000 */
.L_x_15682:
        /* <DEDUP_REMOVED lines=43> */
.L_x_15681:
[----:B------:R-:W-:Y:S05]  /*7100*/  BSYNC B0 ;  /* 0x0000000000007941 */ /* 0x000fea0003800000 */
.L_x_15680:
        /* <DEDUP_REMOVED lines=21> */
.L_x_15685:
[----:B------:R-:W-:Y:S02]  /*7260*/  IMAD.MOV.U32 R80, RZ, RZ, R8 ;  /* 0x000000ffff507224 */ /* 0x000fe400078e0008 */
.L_x_15686:
[----:B------:R-:W-:Y:S05]  /*7270*/  BSYNC B0 ;  /* 0x0000000000007941 */ /* 0x000fea0003800000 */
.L_x_15684:
        /* <DEDUP_REMOVED lines=16> */
.L_x_15690:
[----:B------:R-:W-:Y:S05]  /*7380*/  BSYNC B1 ;  /* 0x0000000000017941 */ /* 0x000fea0003800000 */
.L_x_15689:
        /* <DEDUP_REMOVED lines=43> */
.L_x_15688:
[----:B------:R-:W-:Y:S05]  /*7640*/  BSYNC B0 ;  /* 0x0000000000007941 */ /* 0x000fea0003800000 */
.L_x_15687:
        /* <DEDUP_REMOVED lines=21> */
.L_x_15692:
[----:B------:R-:W-:Y:S02]  /*77a0*/  IMAD.MOV.U32 R97, RZ, RZ, R8 ;  /* 0x000000ffff617224 */ /* 0x000fe400078e0008 */
.L_x_15693:
[----:B------:R-:W-:Y:S05]  /*77b0*/  BSYNC B0 ;  /* 0x0000000000007941 */ /* 0x000fea0003800000 */
.L_x_15691:
        /* <DEDUP_REMOVED lines=16> */
.L_x_15697:
[----:B------:R-:W-:Y:S05]  /*78c0*/  BSYNC B1 ;  /* 0x0000000000017941 */ /* 0x000fea0003800000 */
.L_x_15696:
        /* <DEDUP_REMOVED lines=43> */
.L_x_15695:
[----:B------:R-:W-:Y:S05]  /*7b80*/  BSYNC B0 ;  /* 0x0000000000007941 */ /* 0x000fea0003800000 */
.L_x_15694:
        /* <DEDUP_REMOVED lines=21> */
.L_x_15699:
[----:B------:R-:W-:Y:S02]  /*7ce0*/  IMAD.MOV.U32 R97, RZ, RZ, R8 ;  /* 0x000000ffff617224 */ /* 0x000fe400078e0008 */
.L_x_15700:
[----:B------:R-:W-:Y:S05]  /*7cf0*/  BSYNC B0 ;  /* 0x0000000000007941 */ /* 0x000fea0003800000 */
.L_x_15698:
        /* <DEDUP_REMOVED lines=16> */
.L_x_15704:
[----:B------:R-:W-:Y:S05]  /*7e00*/  BSYNC B1 ;  /* 0x0000000000017941 */ /* 0x000fea0003800000 */
.L_x_15703:
        /* <DEDUP_REMOVED lines=43> */
.L_x_15702:
[----:B------:R-:W-:Y:S05]  /*80c0*/  BSYNC B0 ;  /* 0x0000000000007941 */ /* 0x000fea0003800000 */
.L_x_15701:
        /* <DEDUP_REMOVED lines=21> */
.L_x_15706:
[----:B------:R-:W-:Y:S02]  /*8220*/  IMAD.MOV.U32 R82, RZ, RZ, R8 ;  /* 0x000000ffff527224 */ /* 0x000fe400078e0008 */
.L_x_15707:
[----:B------:R-:W-:Y:S05]  /*8230*/  BSYNC B0 ;  /* 0x0000000000007941 */ /* 0x000fea0003800000 */
.L_x_15705:
        /* <DEDUP_REMOVED lines=16> */
.L_x_15711:
[----:B------:R-:W-:Y:S05]  /*8340*/  BSYNC B1 ;  /* 0x0000000000017941 */ /* 0x000fea0003800000 */
.L_x_15710:
        /* <DEDUP_REMOVED lines=43> */
.L_x_15709:
[----:B------:R-:W-:Y:S05]  /*8600*/  BSYNC B0 ;  /* 0x0000000000007941 */ /* 0x000fea0003800000 */
.L_x_15708:
        /* <DEDUP_REMOVED lines=21> */
.L_x_15713:
[----:B------:R-:W-:Y:S02]  /*8760*/  IMAD.MOV.U32 R82, RZ, RZ, R8 ;  /* 0x000000ffff527224 */ /* 0x000fe400078e0008 */
.L_x_15714:
[----:B------:R-:W-:Y:S05]  /*8770*/  BSYNC B0 ;  /* 0x0000000000007941 */ /* 0x000fea0003800000 */
.L_x_15712:
        /* <DEDUP_REMOVED lines=18> */
.L_x_15718:
[----:B------:R-:W-:Y:S05]  /*88a0*/  BSYNC B1 ;  /* 0x0000000000017941 */ /* 0x000fea0003800000 */
.L_x_15717:
        /* <DEDUP_REMOVED lines=43> */
.L_x_15716:
[----:B------:R-:W-:Y:S05]  /*8b60*/  BSYNC B0 ;  /* 0x0000000000007941 */ /* 0x000fea0003800000 */
.L_x_15715:
[----:B------:R0:W1:Y:S01]  /*8b70*/  I2F.U32 R81, R82 ;  /* 0x0000005200517306 */ /* 0x0000620000201000 */
[----:B------:R-:W-:Y:S01]  /*8b80*/  HADD2.F32 R80, -RZ, R83.H1_H1 ;  /* 0x30000053ff507230 */ /* 0x000fe20000004100 */
[----:B------:R-:W-:Y:S01]  /*8b90*/  SEL R120, RZ, 0x100, P4 ;  /* 0x00000100ff787807 */ /* 0x000fe20002000000 */
[----:B------:R-:W-:Y:S01]  /*8ba0*/  IMAD.WIDE.U32 R116, R99, R96, c[0x0][0x188] ;  /* 0x0000620063747625 */ /* 0x000fe200078e0060 */
[----:B------:R-:W-:Y:S02]  /*8bb0*/  ISETP.NE.AND P6, PT, R118, RZ, PT ;  /* 0x000000ff7600720c */ /* 0x000fe40003fc5270 */
[----:B------:R-:W-:Y:S01]  /*8bc0*/  SEL R115, RZ, 0x10000, P5 ;  /* 0x00010000ff737807 */ /* 0x000fe20002800000 */
[----:B------:R-:W-:Y:S01]  /*8bd0*/  FMUL.FTZ R80, R80, R95 ;  /* 0x0000005f50507220 */ /* 0x000fe20000410000 */
[----:B------:R-:W-:-:S02]  /*8be0*/  ISETP.NE.AND P5, PT, R119, RZ, PT ;  /* 0x000000ff7700720c */ /* 0x000fc40003fa5270 */
[----:B0-----:R-:W-:Y:S01]  /*8bf0*/  F2FP.PACK_AB R82, R113, R110 ;  /* 0x0000006e7152723e */ /* 0x001fe200000000ff */
[----:B------:R-:W-:Y:S01]  /*8c00*/  FMUL.FTZ R80, R80, c[0x0][0x1e8] ;  /* 0x00007a0050507a20 */ /* 0x000fe20000410000 */
[----:B------:R-:W-:Y:S01]  /*8c10*/  SEL R118, RZ, 0x1, P2 ;  /* 0x00000001ff767807 */ /* 0x000fe20001000000 */
[----:B-1----:R-:W-:-:S05]  /*8c20*/  FFMA.FTZ R81, R81, R94, 1.1641532182693481445e-10 ;  /* 0x2f00000051517423 */ /* 0x002fca000001005e */
[----:B------:R-:W-:Y:S01]  /*8c30*/  FSETP.GTU.FTZ.AND P4, PT, R81, c[0x0][0x1e4], PT ;  /* 0x0000790051007a0b */ /* 0x000fe20003f9c000 */
[----:B------:R-:W-:-:S03]  /*8c40*/  @P0 HADD2.F32 R81, -RZ, R79.H1_H1 ;  /* 0x3000004fff510230 */ /* 0x000fc60000004100 */
[----:B------:R-:W-:Y:S02]  /*8c50*/  FSEL R114, R80, RZ, !P4 ;  /* 0x000000ff50727208 */ /* 0x000fe40006000000 */
[----:B------:R-:W-:Y:S02]  /*8c60*/  F2FP.PACK_AB R80, R109, R107 ;  /* 0x0000006b6d50723e */ /* 0x000fe400000000ff */
[----:B------:R-:W-:Y:S01]  /*8c70*/  SEL R119, RZ, 0x1000000, P4 ;  /* 0x01000000ff777807 */ /* 0x000fe20002000000 */
[----:B------:R-:W-:Y:S01]  /*8c80*/  @P0 FADD.FTZ R114, R81, R114 ;  /* 0x0000007251720221 */ /* 0x000fe20000010000 */
[----:B------:R-:W-:Y:S02]  /*8c90*/  F2FP.PACK_AB R81, R111, R108 ;  /* 0x0000006c6f51723e */ /* 0x000fe400000000ff */
[----:B------:R-:W-:Y:S02]  /*8ca0*/  LOP3.LUT R115, R120, R119, R115, 0xfe, !PT ;  /* 0x0000007778737212 */ /* 0x000fe400078efe73 */
[----:B------:R-:W-:-:S02]  /*8cb0*/  F2FP.PACK_AB R83, R114, R112 ;  /* 0x000000707253723e */ /* 0x000fc400000000ff */
        /* <DEDUP_REMOVED lines=31> */
.L_x_15720:
[----:B------:R-:W-:Y:S02]  /*8eb0*/  IMAD.MOV.U32 R115, RZ, RZ, R8 ;  /* 0x000000ffff737224 */ /* 0x000fe400078e0008 */
.L_x_15721:
[----:B------:R-:W-:Y:S05]  /*8ec0*/  BSYNC B0 ;  /* 0x0000000000007941 */ /* 0x000fea0003800000 */
.L_x_15719:
        /* <DEDUP_REMOVED lines=16> */
.L_x_15725:
[----:B------:R-:W-:Y:S05]  /*8fd0*/  BSYNC B1 ;  /* 0x0000000000017941 */ /* 0x000fea0003800000 */
.L_x_15724:
        /* <DEDUP_REMOVED lines=43> */
.L_x_15723:
[----:B------:R-:W-:Y:S05]  /*9290*/  BSYNC B0 ;  /* 0x0000000000007941 */ /* 0x000fea0003800000 */
.L_x_15722:
[----:B------:R-:W0:Y:S01]  /*92a0*/  I2F.U32 R97, R115 ;  /* 0x0000007300617306 */ /* 0x000e220000201000 */
[----:B-----5:R-:W-:Y:S01]  /*92b0*/  HADD2.F32 R116, -RZ, R80.H0_H0 ;  /* 0x20000050ff747230 */ /* 0x020fe20000004100 */
[----:B------:R-:W-:Y:S01]  /*92c0*/  ISETP.NE.AND P1, PT, R117, 0x1, PT ;  /* 0x000000017500780c */ /* 0x000fe20003f25270 */
[----:B------:R-:W-:Y:S03]  /*92d0*/  BSSY B0, `(.L_x_15726) ;  /* 0x0000014000007945 */ /* 0x000fe60003800000 */
[----:B------:R-:W-:-:S04]  /*92e0*/  FMUL.FTZ R116, R116, R95 ;  /* 0x0000005f74747220 */ /* 0x000fc80000410000 */
[----:B------:R-:W-:Y:S02]  /*92f0*/  FMUL.FTZ R116, R116, c[0x0][0x1e8] ;  /* 0x00007a0074747a20 */ /* 0x000fe40000410000 */
[----:B0-----:R-:W-:-:S05]  /*9300*/  FFMA.FTZ R97, R97, R94, 1.1641532182693481445e-10 ;  /* 0x2f00000061617423 */ /* 0x001fca000001005e */
[----:B------:R-:W-:-:S04]  /*9310*/  FSETP.GTU.FTZ.AND P2, PT, R97, c[0x0][0x1e4], PT ;  /* 0x0000790061007a0b */ /* 0x000fc80003f5c000 */
[----:B------:R-:W-:Y:S01]  /*9320*/  FSEL R115, R116, RZ, !P2 ;  /* 0x000000ff74737208 */ /* 0x000fe20005000000 */
[----:B------:R-:W-:Y:S01]  /*9330*/  @P0 HADD2.F32 R116, -RZ, R76.H0_H0 ;  /* 0x2000004cff740230 */ /* 0x000fe20000004100 */
[----:B------:R-:W-:-:S04]  /*9340*/  P2R R123, PR, RZ, 0x4 ;  /* 0x00000004ff7b7803 */ /* 0x000fc80000000000 */
        /* <DEDUP_REMOVED lines=11> */
.L_x_15727:
[----:B------:R-:W-:Y:S02]  /*9400*/  IMAD.MOV.U32 R97, RZ, RZ, R8 ;  /* 0x000000ffff617224 */ /* 0x000fe400078e0008 */
.L_x_15728:
[----:B------:R-:W-:Y:S05]  /*9410*/  BSYNC B0 ;  /* 0x0000000000007941 */ /* 0x000fea0003800000 */
.L_x_15726:
        /* <DEDUP_REMOVED lines=16> */
.L_x_15732:
[----:B------:R-:W-:Y:S05]  /*9520*/  BSYNC B1 ;  /* 0x0000000000017941 */ /* 0x000fea0003800000 */
.L_x_15731:
        /* <DEDUP_REMOVED lines=41> */
[----:B------:R-:W-:Y:S01]  /*97c0*/  HFMA2.MMA R116, -RZ, RZ, 0, 0 ;  /* 0x00000000ff747435 */ /* 0x000fe200000001ff */
[----:B------:R-:W-:-:S05]  /*97d0*/  LOP3.LUT R4, R117, UR26, R118, 0x96, !PT ;  /* 0x0000001a75047c12 */ /* 0x000fca000f8e9676 */
.L_x_15730:
[----:B------:R-:W-:Y:S05]  /*97e0*/  BSYNC B0 ;  /* 0x0000000000007941 */ /* 0x000fea0003800000 */
.L_x_15729:
        /* <DEDUP_REMOVED lines=22> */
.L_x_15734:
[----:B------:R-:W-:Y:S02]  /*9950*/  MOV R80, R8 ;  /* 0x0000000800507202 */ /* 0x000fe40000000f00 */
.L_x_15735:
[----:B------:R-:W-:Y:S05]  /*9960*/  BSYNC B0 ;  /* 0x0000000000007941 */ /* 0x000fea0003800000 */
.L_x_15733:
        /* <DEDUP_REMOVED lines=16> */
.L_x_15739:
[----:B------:R-:W-:Y:S05]  /*9a70*/  BSYNC B1 ;  /* 0x0000000000017941 */ /* 0x000fea0003800000 */
.L_x_15738:
        /* <DEDUP_REMOVED lines=43> */
.L_x_15737:
[----:B------:R-:W-:Y:S05]  /*9d30*/  BSYNC B0 ;  /* 0x0000000000007941 */ /* 0x000fea0003800000 */
.L_x_15736:
        /* <DEDUP_REMOVED lines=21> */
.L_x_15741:
[----:B------:R-:W-:Y:S02]  /*9e90*/  IMAD.MOV.U32 R80, RZ, RZ, R8 ;  /* 0x000000ffff507224 */ /* 0x000fe400078e0008 */
.L_x_15742:
[----:B------:R-:W-:Y:S05]  /*9ea0*/  BSYNC B0 ;  /* 0x0000000000007941 */ /* 0x000fea0003800000 */
.L_x_15740:
        /* <DEDUP_REMOVED lines=16> */
.L_x_15746:
[----:B------:R-:W-:Y:S05]  /*9fb0*/  BSYNC B1 ;  /* 0x0000000000017941 */ /* 0x000fea0003800000 */
.L_x_15745:
        /* <DEDUP_REMOVED lines=42> */
[----:B------:R-:W-:-:S06]  /*a260*/  HFMA2.MMA R120, -RZ, RZ, 0, 0 ;  /* 0x00000000ff787435 */ /* 0x000fcc00000001ff */
.L_x_15744:
[----:B------:R-:W-:Y:S05]  /*a270*/  BSYNC B0 ;  /* 0x0000000000007941 */ /* 0x000fea0003800000 */
.L_x_15743:
        /* <DEDUP_REMOVED lines=10> */
[----:B------:R-:W-:-:S05]  /*a320*/  @P0 HADD2.F32 R118, -RZ, R77.H1_H1 ;  /* 0x3000004dff760230 */ /* 0x000fca0000004100 */
        /* <DEDUP_REMOVED lines=10> */
.L_x_15748:
[----:B------:R-:W-:Y:S02]  /*a3d0*/  MOV R97, R8 ;  /* 0x0000000800617202 */ /* 0x000fe40000000f00 */
.L_x_15749:
[----:B------:R-:W-:Y:S05]  /*a3e0*/  BSYNC B0 ;  /* 0x0000000000007941 */ /* 0x000fea0003800000 */
.L_x_15747:
        /* <DEDUP_REMOVED lines=16> */
.L_x_15753:
[----:B------:R-:W-:Y:S05]  /*a4f0*/  BSYNC B1 ;  /* 0x0000000000017941 */ /* 0x000fea0003800000 */
.L_x_15752:
        /* <DEDUP_REMOVED lines=43> */
.L_x_15751:
[----:B------:R-:W-:Y:S05]  /*a7b0*/  BSYNC B0 ;  /* 0x0000000000007941 */ /* 0x000fea0003800000 */
.L_x_15750:
        /* <DEDUP_REMOVED lines=21> */
.L_x_15755:
[----:B------:R-:W-:Y:S02]  /*a910*/  IMAD.MOV.U32 R97, RZ, RZ, R8 ;  /* 0x000000ffff617224 */ /* 0x000fe400078e0008 */
.L_x_15756:
[----:B------:R-:W-:Y:S05]  /*a920*/  BSYNC B0 ;  /* 0x0000000000007941 */ /* 0x000fea0003800000 */
.L_x_15754:
        /* <DEDUP_REMOVED lines=16> */
.L_x_15760:
[----:B------:R-:W-:Y:S05]  /*aa30*/  BSYNC B1 ;  /* 0x0000000000017941 */ /* 0x000fea0003800000 */
.L_x_15759:
        /* <DEDUP_REMOVED lines=43> */
.L_x_15758:
[----:B------:R-:W-:Y:S05]  /*acf0*/  BSYNC B0 ;  /* 0x0000000000007941 */ /* 0x000fea0003800000 */
.L_x_15757:
        /* <DEDUP_REMOVED lines=21> */
.L_x_15762:
[----:B------:R-:W-:Y:S02]  /*ae50*/  MOV R82, R8 ;  /* 0x0000000800527202 */ /* 0x000fe40000000f00 */
.L_x_15763:
[----:B------:R-:W-:Y:S05]  /*ae60*/  BSYNC B0 ;  /* 0x0000000000007941 */ /* 0x000fea0003800000 */
.L_x_15761:
        /* <DEDUP_REMOVED lines=16> */
.L_x_15767:
[----:B------:R-:W-:Y:S05]  /*af70*/  BSYNC B1 ;  /* 0x0000000000017941 */ /* 0x000fea0003800000 */
.L_x_15766:
        /* <DEDUP_REMOVED lines=43> */
.L_x_15765:
[----:B------:R-:W-:Y:S05]  /*b230*/  BSYNC B0 ;  /* 0x0000000000007941 */ /* 0x000fea0003800000 */
.L_x_15764:
        /* <DEDUP_REMOVED lines=21> */
.L_x_15769:
[----:B------:R-:W-:Y:S02]  /*b390*/  IMAD.MOV.U32 R82, RZ, RZ, R8 ;  /* 0x000000ffff527224 */ /* 0x000fe400078e0008 */
.L_x_15770:
[----:B------:R-:W-:Y:S05]  /*b3a0*/  BSYNC B0 ;  /* 0x0000000000007941 */ /* 0x000fea0003800000 */
.L_x_15768:
        /* <DEDUP_REMOVED lines=18> */
.L_x_15774:
[----:B------:R-:W-:Y:S05]  /*b4d0*/  BSYNC B1 ;  /* 0x0000000000017941 */ /* 0x000fea0003800000 */
.L_x_15773:
        /* <DEDUP_REMOVED lines=41> */
[----:B------:R-:W-:Y:S01]  /*b770*/  LOP3.LUT R3, R9, UR25, R124, 0x96, !PT ;  /* 0x0000001909037c12 */ /* 0x000fe2000f8e967c */
[----:B------:R-:W-:Y:S02]  /*b780*/  IMAD.MOV.U32 R9, RZ, RZ, R80 ;  /* 0x000000ffff097224 */ /* 0x000fe400078e0050 */
.L_x_15772:
[----:B------:R-:W-:Y:S05]  /*b790*/  BSYNC B0 ;  /* 0x0000000000007941 */ /* 0x000fea0003800000 */
.L_x_15771:
[----:B------:R0:W1:Y:S01]  /*b7a0*/  I2F.U32 R81, R82 ;  /* 0x0000005200517306 */ /* 0x0000620000201000 */
[----:B------:R-:W-:Y:S01]  /*b7b0*/  HADD2.F32 R80, -RZ, R83.H1_H1 ;  /* 0x30000053ff507230 */ /* 0x000fe20000004100 */
[----:B------:R-:W-:Y:S01]  /*b7c0*/  IMAD.WIDE.U32 R124, R99, R96, c[0x0][0x188] ;  /* 0x00006200637c7625 */ /* 0x000fe200078e0060 */
[----:B------:R-:W-:-:S03]  /*b7d0*/  SEL R96, RZ, 0x100, P4 ;  /* 0x00000100ff607807 */ /* 0x000fc60002000000 */
[----:B------:R-:W-:Y:S01]  /*b7e0*/  FMUL.FTZ R80, R80, R95 ;  /* 0x0000005f50507220 */ /* 0x000fe20000410000 */
[----:B------:R-:W-:Y:S02]  /*b7f0*/  SEL R95, RZ, 0x10000, P5 ;  /* 0x00010000ff5f7807 */ /* 0x000fe40002800000 */
[----:B------:R-:W-:Y:S01]  /*b800*/  ISETP.NE.AND P5, PT, R122, RZ, PT ;  /* 0x000000ff7a00720c */ /* 0x000fe20003fa5270 */
[----:B------:R-:W-:Y:S01]  /*b810*/  FMUL.FTZ R80, R80, c[0x0][0x1e8] ;  /* 0x00007a0050507a20 */ /* 0x000fe20000410000 */
[----:B0-----:R-:W-:Y:S01]  /*b820*/  F2FP.PACK_AB R82, R121, R118 ;  /* 0x000000767952723e */ /* 0x001fe200000000ff */
[----:B-1----:R-:W-:-:S05]  /*b830*/  FFMA.FTZ R81, R81, R94, 1.1641532182693481445e-10 ;  /* 0x2f00000051517423 */ /* 0x002fca000001005e */
[----:B------:R-:W-:Y:S01]  /*b840*/  FSETP.GTU.FTZ.AND P6, PT, R81, c[0x0][0x1e4], PT ;  /* 0x0000790051007a0b */ /* 0x000fe20003fdc000 */
[----:B------:R-:W-:-:S03]  /*b850*/  @P0 HADD2.F32 R81, -RZ, R79.H1_H1 ;  /* 0x3000004fff510230 */ /* 0x000fc60000004100 */
[----:B------:R-:W-:Y:S02]  /*b860*/  SEL R122, RZ, 0x1000000, P6 ;  /* 0x01000000ff7a7807 */ /* 0x000fe40003000000 */
[----:B------:R-:W-:Y:S02]  /*b870*/  FSEL R94, R80, RZ, !P6 ;  /* 0x000000ff505e7208 */ /* 0x000fe40007000000 */
[----:B------:R-:W-:Y:S02]  /*b880*/  LOP3.LUT R96, R96, R122, R95, 0xfe, !PT ;  /* 0x0000007a60607212 */ /* 0x000fe400078efe5f */
[----:B------:R-:W-:Y:S01]  /*b890*/  SEL R122, RZ, 0x1, P2 ;  /* 0x00000001ff7a7807 */ /* 0x000fe20001000000 */
[----:B------:R-:W-:Y:S01]  /*b8a0*/  @P0 FADD.FTZ R94, R81, R94 ;  /* 0x0000005e515e0221 */ /* 0x000fe20000010000 */
[----:B------:R-:W-:Y:S02]  /*b8b0*/  ISETP.NE.AND P0, PT, R123, RZ, PT ;  /* 0x000000ff7b00720c */ /* 0x000fe40003f05270 */
[----:B------:R-:W-:Y:S01]  /*b8c0*/  SEL R95, RZ, 0x1, P3 ;  /* 0x00000001ff5f7807 */ /* 0x000fe20001800000 */
[----:B------:R-:W-:Y:S01]  /*b8d0*/  IMAD.WIDE.U32 R122, R122, 0x1000000, RZ ;  /* 0x010000007a7a7825 */ /* 0x000fe200078e00ff */
[----:B------:R-:W-:-:S02]  /*b8e0*/  F2FP.PACK_AB R81, R119, R116 ;  /* 0x000000747751723e */ /* 0x000fc400000000ff */
[----:B------:R-:W-:Y:S02]  /*b8f0*/  F2FP.PACK_AB R80, R117, R115 ;  /* 0x000000737550723e */ /* 0x000fe400000000ff */
[----:B------:R-:W-:Y:S02]  /*b900*/  F2FP.PACK_AB R83, R94, R120 ;  /* 0x000000785e53723e */ /* 0x000fe400000000ff */
[----:B------:R-:W-:Y:S02]  /*b910*/  LOP3.LUT R123, R123, R96, R95, 0xfe, !PT ;  /* 0x000000607b7b7212 */ /* 0x000fe400078efe5f */
[----:B------:R-:W-:Y:S01]  /*b920*/  SEL R95, RZ, 0x1, P1 ;  /* 0x00000001ff5f7807 */ /* 0x000fe20000800000 */
[----:B------:R0:W-:Y:S01]  /*b930*/  STG.E.128 [R124.64], R80 ;  /* 0x000000507c007986 */ /* 0x0001e2000c101d06 */
[----:B------:R-:W-:Y:S02]  /*b940*/  SEL R96, RZ, 0x1, P5 ;  /* 0x00000001ff607807 */ /* 0x000fe40002800000 */
        /* <DEDUP_REMOVED lines=47> */
.L_x_15779:
        /* <DEDUP_REMOVED lines=84> */
.L_x_15780:
        /* <DEDUP_REMOVED lines=10> */
[----:B------:R-:W-:Y:S02]  /*c220*/  @!P1 IADD3 R91, R91, R122, RZ ;  /* 0x0000007a5b5b9210 */ /* 0x000fe40007ffe0ff */
[----:B------:R-:W-:Y:S02]  /*c230*/  @!P1 MOV R96, 0x400 ;  /* 0x0000040000609802 */ /* 0x000fe40000000f00 */
[----:B------:R-:W-:Y:S02]  /*c240*/  LOP3.LUT P0, RZ, R82, 0x1f, R0, 0xf8, !PT ;  /* 0x0000001f52ff7812 */ /* 0x000fe4000780f800 */
[----:B------:R-:W-:Y:S01]  /*c250*/  I2F R95, R96 ;  /* 0x00000060005f7306 */ /* 0x000fe20000201400 */
[----:B0-----:R-:W-:Y:S01]  /*c260*/  CS2R R80, SRZ ;  /* 0x0000000000507805 */ /* 0x001fe2000001ff00 */
[----:B------:R-:W0:Y:S05]  /*c270*/  SHFL.DOWN PT, R123, R96, 0x2, 0x1f ;  /* 0x08401f00607b7f89 */ /* 0x000e2a00000e0000 */
[----:B------:R-:W1:Y:S01]  /*c280*/  @!P1 LDS.64 R80, [R91.X8] ;  /* 0x000000005b509984 */ /* 0x000e620000008a00 */
[----:B------:R-:W-:Y:S01]  /*c290*/  ISETP.NE.AND P1, PT, RZ, UR8, PT ;  /* 0x00000008ff007c0c */ /* 0x000fe2000bf25270 */
[----:B0-----:R-:W0:Y:S01]  /*c2a0*/  I2F R83, R123 ;  /* 0x0000007b00537306 */ /* 0x001e220000201400 */
[----:B------:R-:W-:-:S05]  /*c2b0*/  IMAD.IADD R82, R123, 0x1, R96 ;  /* 0x000000017b527824 */ /* 0x000fca00078e0260 */
[----:B------:R-:W-:Y:S04]  /*c2c0*/  SHFL.DOWN PT, R125, R82, 0x1, 0x1f ;  /* 0x08201f00527d7f89 */ /* 0x000fe800000e0000 */
[----:B-1----:R-:W1:Y:S02]  /*c2d0*/  SHFL.DOWN PT, R122, R80, 0x2, 0x1f ;  /* 0x08401f00507a7f89 */ /* 0x002e6400000e0000 */
[C---:B-1----:R-:W-:Y:S02]  /*c2e0*/  FADD.FTZ R124, -R122.reuse, R80 ;  /* 0x000000507a7c7221 */ /* 0x042fe40000010100 */
[----:B0-----:R-:W-:Y:S02]  /*c2f0*/  FMUL.FTZ R122, R122, R83 ;  /* 0x000000537a7a7220 */ /* 0x001fe40000410000 */
[----:B------:R-:W-:-:S02]  /*c300*/  FMUL.FTZ R124, R124, R124 ;  /* 0x0000007c7c7c7220 */ /* 0x000fc40000410000 */
[----:B------:R-:W-:Y:S02]  /*c310*/  FFMA.FTZ R91, R95, R80, R122 ;  /* 0x000000505f5b7223 */ /* 0x000fe4000001007a */
[----:B------:R-:W0:Y:S01]  /*c320*/  I2F R80, R82 ;  /* 0x0000005200507306 */ /* 0x000e220000201400 */
[----:B------:R-:W-:Y:S01]  /*c330*/  FMUL.FTZ R124, R124, R95 ;  /* 0x0000005f7c7c7220 */ /* 0x000fe20000410000 */
[----:B------:R-:W1:Y:S03]  /*c340*/  SHFL.DOWN PT, R122, R81, 0x2, 0x1f ;  /* 0x08401f00517a7f89 */ /* 0x000e6600000e0000 */
[----:B------:R-:W-:-:S03]  /*c350*/  FMUL.FTZ R123, R124, R83 ;  /* 0x000000537c7b7220 */ /* 0x000fc60000410000 */
[----:B0-----:R-:W0:Y:S01]  /*c360*/  MUFU.RCP R124, R80 ;  /* 0x00000050007c7308 */ /* 0x001e220000001000 */
[----:B-1----:R-:W-:Y:S01]  /*c370*/  FADD.FTZ R83, R122, R81 ;  /* 0x000000517a537221 */ /* 0x002fe20000010000 */
[----:B------:R-:W-:Y:S01]  /*c380*/  IADD3 R122, R82, R125, RZ ;  /* 0x0000007d527a7210 */ /* 0x000fe20007ffe0ff */
[----:B0-----:R-:W-:-:S05]  /*c390*/  FMUL.FTZ R95, R124, R91 ;  /* 0x0000005b7c5f7220 */ /* 0x001fca0000410000 */
[----:B------:R-:W0:Y:S01]  /*c3a0*/  I2F R122, R122 ;  /* 0x0000007a007a7306 */ /* 0x000e220000201400 */
[----:B------:R-:W-:Y:S01]  /*c3b0*/  FFMA.FTZ R83, R124, R123, R83 ;  /* 0x0000007b7c537223 */ /* 0x000fe20000010053 */
[----:B------:R-:W1:Y:S06]  /*c3c0*/  SHFL.DOWN PT, R96, R95, 0x1, 0x1f ;  /* 0x08201f005f607f89 */ /* 0x000e6c00000e0000 */
[----:B------:R-:W1:Y:S08]  /*c3d0*/  I2F R91, R125 ;  /* 0x0000007d005b7306 */ /* 0x000e700000201400 */
[----:B0-----:R-:W0:Y:S01]  /*c3e0*/  MUFU.RCP R82, R122 ;  /* 0x0000007a00527308 */ /* 0x001e220000001000 */
[----:B-1----:R-:W-:-:S02]  /*c3f0*/  FMUL.FTZ R81, R96, R91 ;  /* 0x0000005b60517220 */ /* 0x002fc40000410000 */
[----:B------:R-:W-:Y:S02]  /*c400*/  FADD.FTZ R123, R95, -R96 ;  /* 0x800000605f7b7221 */ /* 0x000fe40000010000 */
[----:B------:R-:W1:Y:S01]  /*c410*/  SHFL.DOWN PT, R96, R83, 0x1, 0x1f ;  /* 0x08201f0053607f89 */ /* 0x000e6200000e0000 */
[----:B------:R-:W-:Y:S02]  /*c420*/  FFMA.FTZ R81, R80, R95, R81 ;  /* 0x0000005f50517223 */ /* 0x000fe40000010051 */
[----:B------:R-:W-:Y:S02]  /*c430*/  FMUL.FTZ R123, R123, R123 ;  /* 0x0000007b7b7b7220 */ /* 0x000fe40000410000 */
[----:B0-----:R-:W-:Y:S02]  /*c440*/  FMUL.FTZ R95, R82, R81 ;  /* 0x00000051525f7220 */ /* 0x001fe40000410000 */
[----:B------:R-:W-:-:S04]  /*c450*/  FMUL.FTZ R80, R80, R123 ;  /* 0x0000007b50507220 */ /* 0x000fc80000410000 */
[----:B------:R-:W-:Y:S01]  /*c460*/  FMUL.FTZ R80, R80, R91 ;  /* 0x0000005b50507220 */ /* 0x000fe20000410000 */
[----:B------:R-:W0:Y:S01]  /*c470*/  SHFL.IDX PT, R95, R95, RZ, 0x1f ;  /* 0x00001fff5f5f7589 */ /* 0x000e2200000e0000 */
[----:B-1----:R-:W-:-:S04]  /*c480*/  FADD.FTZ R91, R83, R96 ;  /* 0x00000060535b7221 */ /* 0x002fc80000010000 */
[----:B------:R-:W-:Y:S02]  /*c490*/  FFMA.FTZ R91, R82, R80, R91 ;  /* 0x00000050525b7223 */ /* 0x000fe4000001005b */
[----:B------:R-:W-:-:S04]  /*c4a0*/  IMAD.MOV.U32 R80, RZ, RZ, c[0x0][0x1e0] ;  /* 0x00007800ff507624 */ /* 0x000fc800078e00ff */
[----:B------:R-:W1:Y:S01]  /*c4b0*/  SHFL.IDX PT, R91, R91, RZ, 0x1f ;  /* 0x00001fff5b5b7589 */ /* 0x000e6200000e0000 */
[----:B0-----:R-:W-:-:S05]  /*c4c0*/  FMUL.FTZ R81, R95, R95 ;  /* 0x0000005f5f517220 */ /* 0x001fca0000410000 */
[----:B------:R-:W-:Y:S01]  /*c4d0*/  FSEL R81, R81, RZ, P1 ;  /* 0x000000ff51517208 */ /* 0x000fe20000800000 */
[----:B-1----:R-:W-:Y:S02]  /*c4e0*/  FFMA.FTZ R80, R91, R80, c[0x0][0x228] ;  /* 0x00008a005b507623 */ /* 0x002fe40000010050 */
        /* <DEDUP_REMOVED lines=76> */
[----:B------:R-:W-:Y:S01]  /*c9b0*/  F2FP.PACK_AB R83, R117, R80 ;  /* 0x000000507553723e */ /* 0x000fe200000000ff */
        /* <DEDUP_REMOVED lines=8> */
[----:B------:R-:W-:Y:S01]  /*ca40*/  F2FP.PACK_AB R80, R117, R80 ;  /* 0x000000507550723e */ /* 0x000fe200000000ff */
[----:B------:R-:W-:Y:S01]  /*ca50*/  FFMA.FTZ R90, R20, R105, R52 ;  /* 0x00000069145a7223 */ /* 0x000fe20000010034 */
[----:B------:R-:W-:Y:S01]  /*ca60*/  IADD3 R105, R92, 0x100, RZ ;  /* 0x000001005c697810 */ /* 0x000fe20007ffe0ff */
        /* <DEDUP_REMOVED lines=11> */
[----:B------:R-:W-:Y:S01]  /*cb20*/  FFMA.FTZ R113, R14, R113, R46 ;  /* 0x000000710e717223 */ /* 0x000fe2000001002e */
[----:B------:R-:W-:Y:S01]  /*cb30*/  LEA R98, P1, R99, c[0x0][0x208], 0x4 ;  /* 0x0000820063627a11 */ /* 0x000fe200078220ff */
[----:B------:R-:W-:Y:S01]  /*cb40*/  FFMA.FTZ R96, R15, R94, R47 ;  /* 0x0000005e0f607223 */ /* 0x000fe2000001002f */
[----:B------:R-:W-:Y:S01]  /*cb50*/  F2FP.PACK_AB R88, R95, R88 ;  /* 0x000000585f58723e */ /* 0x000fe200000000ff */
[----:B------:R-:W-:Y:S01]  /*cb60*/  FFMA.FTZ R89, R26, R101, R58 ;  /* 0x000000651a597223 */ /* 0x000fe2000001003a */
[----:B------:R-:W-:Y:S01]  /*cb70*/  LEA.HI.X R99, R99, c[0x0][0x20c], RZ, 0x4, P1 ;  /* 0x0000830063637a11 */ /* 0x000fe200008f24ff */
[----:B------:R-:W-:Y:S01]  /*cb80*/  FFMA.FTZ R102, R27, R102, R59 ;  /* 0x000000661b667223 */ /* 0x000fe2000001003b */
[----:B------:R-:W-:Y:S01]  /*cb90*/  F2FP.PACK_AB R95, R96, R113 ;  /* 0x00000071605f723e */ /* 0x000fe200000000ff */
[----:B------:R-:W-:Y:S01]  /*cba0*/  HFMA2.MMA R96, -RZ, RZ, 0, 9.5367431640625e-07 ;  /* 0x00000010ff607435 */ /* 0x000fe200000001ff */
[----:B------:R-:W-:Y:S01]  /*cbb0*/  FFMA.FTZ R91, R29, R100, R61 ;  /* 0x000000641d5b7223 */ /* 0x000fe2000001003d */
[----:B------:R-:W-:Y:S01]  /*cbc0*/  LEA R100, P0, R92, c[0x0][0x208], 0x4 ;  /* 0x000082005c647a11 */ /* 0x000fe200078020ff */
[----:B------:R-:W-:Y:S01]  /*cbd0*/  FFMA.FTZ R87, R30, R103, R62 ;  /* 0x000000671e577223 */ /* 0x000fe2000001003e */
[----:B------:R-:W-:Y:S01]  /*cbe0*/  F2FP.PACK_AB R89, R102, R89 ;  /* 0x000000596659723e */ /* 0x000fe200000000ff */
[----:B------:R-:W-:Y:S01]  /*cbf0*/  FFMA.FTZ R106, R31, R106, R63 ;  /* 0x0000006a1f6a7223 */ /* 0x000fe2000001003f */
[----:B------:R-:W-:Y:S01]  /*cc00*/  IADD3 R102, R92, 0x80, RZ ;  /* 0x000000805c667810 */ /* 0x000fe20007ffe0ff */
[----:B------:R-:W-:Y:S01]  /*cc10*/  FFMA.FTZ R115, R16, R115, R48 ;  /* 0x0000007310737223 */ /* 0x000fe20000010030 */
[----:B------:R-:W-:Y:S01]  /*cc20*/  LEA.HI.X R101, R92, c[0x0][0x20c], RZ, 0x4, P0 ;  /* 0x000083005c657a11 */ /* 0x000fe200000f24ff */
[----:B------:R-:W-:Y:S01]  /*cc30*/  FFMA.FTZ R104, R17, R104, R49 ;  /* 0x0000006811687223 */ /* 0x000fe20000010031 */
[----:B------:R-:W-:Y:S01]  /*cc40*/  F2FP.PACK_AB R87, R106, R87 ;  /* 0x000000576a57723e */ /* 0x000fe200000000ff */
[----:B------:R-:W-:Y:S01]  /*cc50*/  FFMA.FTZ R111, R22, R111, R54 ;  /* 0x0000006f166f7223 */ /* 0x000fe20000010036 */
[----:B------:R-:W-:Y:S01]  /*cc60*/  F2FP.PACK_AB R86, R91, R86 ;  /* 0x000000565b56723e */ /* 0x000fe200000000ff */
[----:B------:R-:W-:Y:S01]  /*cc70*/  FFMA.FTZ R114, R23, R114, R55 ;  /* 0x0000007217727223 */ /* 0x000fe20000010037 */
[----:B------:R-:W-:Y:S01]  /*cc80*/  F2FP.PACK_AB R92, R104, R115 ;  /* 0x00000073685c723e */ /* 0x000fe200000000ff */
[----:B------:R-:W-:Y:S01]  /*cc90*/  FFMA.FTZ R93, R12, R93, R44 ;  /* 0x0000005d0c5d7223 */ /* 0x000fe2000001002c */
[----:B------:R0:W-:Y:S01]  /*cca0*/  STG.E.128 [R100.64], R80 ;  /* 0x0000005064007986 */ /* 0x0001e2000c101d06 */
[----:B------:R-:W-:Y:S01]  /*ccb0*/  FFMA.FTZ R94, R13, R112, R45 ;  /* 0x000000700d5e7223 */ /* 0x000fe2000001002d */
[----:B------:R-:W-:Y:S01]  /*ccc0*/  F2FP.PACK_AB R91, R114, R111 ;  /* 0x0000006f725b723e */ /* 0x000fe200000000ff */
[----:B------:R-:W-:Y:S01]  /*ccd0*/  FFMA.FTZ R109, R18, R109, R50 ;  /* 0x0000006d126d7223 */ /* 0x000fe20000010032 */
[----:B------:R-:W-:Y:S01]  /*cce0*/  ISETP.GE.AND P0, PT, R2, c[0x0][0x164], PT ;  /* 0x0000590002007a0c */ /* 0x000fe20003f06270 */
[----:B------:R-:W-:Y:S01]  /*ccf0*/  FFMA.FTZ R110, R19, R110, R51 ;  /* 0x0000006e136e7223 */ /* 0x000fe20000010033 */
[----:B------:R-:W-:Y:S01]  /*cd00*/  F2FP.PACK_AB R94, R94, R93 ;  /* 0x0000005d5e5e723e */ /* 0x000fe200000000ff */
[----:B------:R-:W-:Y:S01]  /*cd10*/  IMAD.WIDE.U32 R102, R102, R96, c[0x0][0x208] ;  /* 0x0000820066667625 */ /* 0x000fe200078e0060 */
[----:B------:R-:W-:-:S02]  /*cd20*/  LOP3.LUT P1, RZ, R11, 0xff, RZ, 0xc0, !PT ;  /* 0x000000ff0bff7812 */ /* 0x000fc4000782c0ff */
[----:B------:R-:W-:Y:S01]  /*cd30*/  F2FP.PACK_AB R93, R110, R109 ;  /* 0x0000006d6e5d723e */ /* 0x000fe200000000ff */
[----:B------:R-:W-:Y:S01]  /*cd40*/  IMAD.WIDE.U32 R104, R105, R96, c[0x0][0x208] ;  /* 0x0000820069687625 */ /* 0x000fe200078e0060 */
[----:B------:R0:W-:Y:S01]  /*cd50*/  STG.E.128 [R102.64], R84 ;  /* 0x0000005466007986 */ /* 0x0001e2000c101d06 */
[----:B------:R-:W-:-:S03]  /*cd60*/  SEL R11, RZ, 0x1, P1 ;  /* 0x00000001ff0b7807 */ /* 0x000fc60000800000 */
[----:B------:R0:W-:Y:S04]  /*cd70*/  STG.E.128 [R104.64], R88 ;  /* 0x0000005868007986 */ /* 0x0001e8000c101d06 */
[----:B------:R0:W-:Y:S02]  /*cd80*/  STG.E.128 [R98.64], R92 ;  /* 0x0000005c62007986 */ /* 0x0001e4000c101d06 */
[----:B0-----:R-:W-:Y:S01]  /*cd90*/  @P0 CALL.REL.NOINC `(.L_x_15777) ;  /* 0x0000001000000944 */ /* 0x001fe20003c00000 */
[----:B------:R-:W-:Y:S05]  /*cda0*/  BRA `(.L_x_15778) ;  /* 0xffff3a6000007947 */ /* 0x000fea000383ffff */
.L_x_15777:
[----:B------:R-:W-:Y:S05]  /*cdb0*/  EXIT ;  /* 0x000000000000794d */ /* 0x000fea0003800000 */
.L_x_15775:
[----:B------:R-:W-:Y:S01]  /*cdc0*/  IMAD.MOV.U32 R96, RZ, RZ, R80 ;  /* 0x000000ffff607224 */ /* 0x000fe200078e0050 */
[----:B------:R-:W-:Y:S01]  /*cdd0*/  MOV R81, 0x1 ;  /* 0x0000000100517802 */ /* 0x000fe20000000f00 */
[----:B------:R-:W-:Y:S01]  /*cde0*/  IMAD.MOV.U32 R122, RZ, RZ, 0x1f ;  /* 0x0000001fff7a7424 */ /* 0x000fe200078e00ff */
[----:B------:R-:W-:Y:S02]  /*cdf0*/  MOV R95, 0xffffffff ;  /* 0xffffffff005f7802 */ /* 0x000fe40000000f00 */
[----:B------:R-:W-:-:S02]  /*ce00*/  MOV R82, 0xce20 ;  /* 0x0000ce2000527802 */ /* 0x000fc40000000f00 */
[----:B------:R-:W-:Y:S05]  /*ce10*/  CALL.REL.NOINC `($__internal_89_$__cuda_sm70_shflsync_bfly_p) ;  /* 0x0000078000007944 */ /* 0x000fea0003c00000 */
[----:B01----:R-:W-:Y:S05]  /*ce20*/  BRA `(.L_x_15779) ;  /* 0xffffee1000007947 */ /* 0x003fea000383ffff */
.L_x_15776:
[----:B------:R-:W-:Y:S01]  /*ce30*/  HFMA2.MMA R122, -RZ, RZ, 0, 1.847743988037109375e-06 ;  /* 0x0000001fff7a7435 */ /* 0x000fe200000001ff */
[----:B------:R-:W-:Y:S01]  /*ce40*/  IMAD.MOV.U32 R81, RZ, RZ, 0x2 ;  /* 0x00000002ff517424 */ /* 0x000fe200078e00ff */
[----:B------:R-:W-:Y:S01]  /*ce50*/  MOV R82, 0xce80 ;  /* 0x0000ce8000527802 */ /* 0x000fe20000000f00 */
[----:B------:R-:W-:-:S03]  /*ce60*/  IMAD.MOV.U32 R95, RZ, RZ, -0x1 ;  /* 0xffffffffff5f7424 */ /* 0x000fc600078e00ff */
[----:B0-----:R-:W-:Y:S05]  /*ce70*/  CALL.REL.NOINC `($__internal_89_$__cuda_sm70_shflsync_bfly_p) ;  /* 0x0000072000007944 */ /* 0x001fea0003c00000 */
[----:B01----:R-:W-:Y:S01]  /*ce80*/  FADD.FTZ R96, R96, R81 ;  /* 0x0000005160607221 */ /* 0x003fe20000010000 */
[----:B------:R-:W-:Y:S01]  /*ce90*/  MOV R81, 0x4 ;  /* 0x0000000400517802 */ /* 0x000fe20000000f00 */
[----:B------:R-:W-:Y:S01]  /*cea0*/  IMAD.MOV.U32 R122, RZ, RZ, 0x1f ;  /* 0x0000001fff7a7424 */ /* 0x000fe200078e00ff */
[----:B------:R-:W-:-:S02]  /*ceb0*/  MOV R95, 0xffffffff ;  /* 0xffffffff005f7802 */ /* 0x000fc40000000f00 */
[----:B------:R-:W-:Y:S02]  /*cec0*/  MOV R82, 0xcee0 ;  /* 0x0000cee000527802 */ /* 0x000fe40000000f00 */
[----:B------:R-:W-:Y:S05]  /*ced0*/  CALL.REL.NOINC `($__internal_89_$__cuda_sm70_shflsync_bfly_p) ;  /* 0x000006c000007944 */ /* 0x000fea0003c00000 */
[----:B0-----:R-:W-:Y:S01]  /*cee0*/  HFMA2.MMA R122, -RZ, RZ, 0, 1.847743988037109375e-06 ;  /* 0x0000001fff7a7435 */ /* 0x001fe200000001ff */
[----:B-1----:R-:W-:Y:S01]  /*cef0*/  FADD.FTZ R96, R96, R81 ;  /* 0x0000005160607221 */ /* 0x002fe20000010000 */
[----:B------:R-:W-:Y:S01]  /*cf00*/  MOV R82, 0xcf40 ;  /* 0x0000cf4000527802 */ /* 0x000fe20000000f00 */
[----:B------:R-:W-:Y:S02]  /*cf10*/  IMAD.MOV.U32 R81, RZ, RZ, 0x8 ;  /* 0x00000008ff517424 */ /* 0x000fe400078e00ff */
[----:B------:R-:W-:Y:S02]  /*cf20*/  IMAD.MOV.U32 R95, RZ, RZ, -0x1 ;  /* 0xffffffffff5f7424 */ /* 0x000fe400078e00ff */
[----:B------:R-:W-:Y:S05]  /*cf30*/  CALL.REL.NOINC `($__internal_89_$__cuda_sm70_shflsync_bfly_p) ;  /* 0x0000066000007944 */ /* 0x000fea0003c00000 */
[----:B01----:R-:W-:Y:S01]  /*cf40*/  FADD.FTZ R96, R96, R81 ;  /* 0x0000005160607221 */ /* 0x003fe20000010000 */
[----:B------:R-:W-:Y:S01]  /*cf50*/  MOV R81, 0x10 ;  /* 0x0000001000517802 */ /* 0x000fe20000000f00 */
[----:B------:R-:W-:Y:S01]  /*cf60*/  IMAD.MOV.U32 R122, RZ, RZ, 0x1f ;  /* 0x0000001fff7a7424 */ /* 0x000fe200078e00ff */
[----:B------:R-:W-:Y:S02]  /*cf70*/  MOV R95, 0xffffffff ;  /* 0xffffffff005f7802 */ /* 0x000fe40000000f00 */
[----:B------:R-:W-:-:S02]  /*cf80*/  MOV R82, 0xcfa0 ;  /* 0x0000cfa000527802 */ /* 0x000fc40000000f00 */
[----:B------:R-:W-:Y:S05]  /*cf90*/  CALL.REL.NOINC `($__internal_89_$__cuda_sm70_shflsync_bfly_p) ;  /* 0x0000060000007944 */ /* 0x000fea0003c00000 */
[----:B-1----:R-:W-:Y:S01]  /*cfa0*/  FADD.FTZ R80, R96, R81 ;  /* 0x0000005160507221 */ /* 0x002fe20000010000 */
[----:B0-----:R-:W-:Y:S01]  /*cfb0*/  HFMA2.MMA R122, -RZ, RZ, 0, 1.847743988037109375e-06 ;  /* 0x0000001fff7a7435 */ /* 0x001fe200000001ff */
[----:B------:R-:W-:-:S02]  /*cfc0*/  IMAD.MOV.U32 R95, RZ, RZ, -0x1 ;  /* 0xffffffffff5f7424 */ /* 0x000fc400078e00ff */
        /* <DEDUP_REMOVED lines=67> */
[----:B------:R-:W-:Y:S05]  /*d400*/  CALL.REL.NOINC `($__internal_89_$__cuda_sm70_shflsync_bfly_p) ;  /* 0x0000019000007944 */ /* 0x000fea0003c00000 */
[----:B01----:R-:W-:Y:S01]  /*d410*/  FADD.FTZ R96, R96, R81 ;  /* 0x0000005160607221 */ /* 0x003fe20000010000 */
[----:B------:R-:W-:Y:S01]  /*d420*/  MOV R81, 0x2 ;  /* 0x0000000200517802 */ /* 0x000fe20000000f00 */
[----:B------:R-:W-:Y:S01]  /*d430*/  IMAD.MOV.U32 R122, RZ, RZ, 0x1f ;  /* 0x0000001fff7a7424 */ /* 0x000fe200078e00ff */
[----:B------:R-:W-:Y:S02]  /*d440*/  MOV R95, 0xffffffff ;  /* 0xffffffff005f7802 */ /* 0x000fe40000000f00 */
[----:B------:R-:W-:Y:S02]  /*d450*/  MOV R82, 0xd470 ;  /* 0x0000d47000527802 */ /* 0x000fe40000000f00 */
[----:B------:R-:W-:Y:S05]  /*d460*/  CALL.REL.NOINC `($__internal_89_$__cuda_sm70_shflsync_bfly_p) ;  /* 0x0000013000007944 */ /* 0x000fea0003c00000 */
[----:B0-----:R-:W-:Y:S01]  /*d470*/  HFMA2.MMA R122, -RZ, RZ, 0, 1.847743988037109375e-06 ;  /* 0x0000001fff7a7435 */ /* 0x001fe200000001ff */
[----:B-1----:R-:W-:Y:S01]  /*d480*/  FADD.FTZ R96, R96, R81 ;  /* 0x0000005160607221 */ /* 0x002fe20000010000 */
[----:B------:R-:W-:Y:S01]  /*d490*/  MOV R82, 0xd4d0 ;  /* 0x0000d4d000527802 */ /* 0x000fe20000000f00 */
[----:B------:R-:W-:-:S02]  /*d4a0*/  IMAD.MOV.U32 R81, RZ, RZ, 0x4 ;  /* 0x00000004ff517424 */ /* 0x000fc400078e00ff */
[----:B------:R-:W-:Y:S02]  /*d4b0*/  IMAD.MOV.U32 R95, RZ, RZ, -0x1 ;  /* 0xffffffffff5f7424 */ /* 0x000fe400078e00ff */
        /* <DEDUP_REMOVED lines=10> */
[----:B------:R-:W-:Y:S02]  /*d560*/  IMAD.MOV.U32 R81, RZ, RZ, 0x10 ;  /* 0x00000010ff517424 */ /* 0x000fe400078e00ff */
[----:B------:R-:W-:-:S02]  /*d570*/  IMAD.MOV.U32 R95, RZ, RZ, -0x1 ;  /* 0xffffffffff5f7424 */ /* 0x000fc400078e00ff */
[----:B------:R-:W-:Y:S05]  /*d580*/  CALL.REL.NOINC `($__internal_89_$__cuda_sm70_shflsync_bfly_p) ;  /* 0x0000001000007944 */ /* 0x000fea0003c00000 */
[----:B01----:R-:W-:Y:S05]  /*d590*/  BRA `(.L_x_15780) ;  /* 0xffffebe000007947 */ /* 0x003fea000383ffff */
        .weak           $__internal_89_$__cuda_sm70_shflsync_bfly_p
        .type           $__internal_89_$__cuda_sm70_shflsync_bfly_p,@function
        .size           $__internal_89_$__cuda_sm70_shflsync_bfly_p,(.L_x_29153 - $__internal_89_$__cuda_sm70_shflsync_bfly_p)
$__internal_89_$__cuda_sm70_shflsync_bfly_p:
[----:B------:R-:W-:Y:S01]  /*d5a0*/  MOV R83, 0x0 ;  /* 0x0000000000537802 */ /* 0x000fe20000000f00 */
[----:B------:R-:W-:Y:S04]  /*d5b0*/  WARPSYNC R95 ;  /* 0x0000005f00007348 */ /* 0x000fe80003800000 */
[----:B------:R0:W1:Y:S01]  /*d5c0*/  SHFL.BFLY PT, R81, R96, R81, R122 ;  /* 0x0c00005160517389 */ /* 0x00006200000e007a */
[----:B------:R-:W-:Y:S05]  /*d5d0*/  RET.REL.NODEC R82 `(_ZN10layer_norm13ln_fwd_kernelINS_13Kernel_traitsIf6__halfS2_S2_fjLj4096ELj1ELj1ELj4ELj16ENS_18Kernel_traits_baseILj4096EfS2_S2_S2_fjLj128EEEEELb1ELb0ELb0ELb1EEEvNS_9FwdParamsE) ;  /* 0xffff2a2052007950 */ /* 0x000fea0003c3ffff */
.L_x_15781:
        /* <DEDUP_REMOVED lines=10> */
.L_x_29153:


//--------------------- .text._ZN10layer_norm13ln_fwd_kernelINS_13Kernel_traitsIf6__halfS2_S2_fjLj4096ELj1ELj1ELj4ELj16ENS_18Kernel_traits_baseILj4096EfS2_S2_S2_fjLj128EEEEELb1ELb0ELb1ELb0EEEvNS_9FwdParamsE --------------------------
	.section	.text._ZN10layer_norm13ln_fwd_kernelINS_13Kernel_traitsIf6__halfS2_S2_fjLj4096ELj1ELj1ELj4ELj16ENS_18Kernel_traits_baseILj4096EfS2_S2_S2_fjLj128EEEEELb1ELb0ELb1ELb0EEEvNS_9FwdParamsE,"ax",@progbits
	.sectioninfo	@"SHI_REGISTERS=158"
	.align	128
        .global         _ZN10layer_norm13ln_fwd_kernelINS_13Kernel_traitsIf6__halfS2_S2_fjLj4096ELj1ELj1ELj4ELj16ENS_18Kernel_traits_baseILj4096EfS2_S2_S2_fjLj128EEEEELb1ELb0ELb1ELb0EEEvNS_9FwdParamsE
        .type           _ZN10layer_norm13ln_fwd_kernelINS_13Kernel_traitsIf6__halfS2_S2_fjLj4096ELj1ELj1ELj4ELj16ENS_18Kernel_traits_baseILj4096EfS2_S2_S2_fjLj128EEEEELb1ELb0ELb1ELb0EEEvNS_9FwdParamsE,@function
        .size           _ZN10layer_norm13ln_fwd_kernelINS_13Kernel_traitsIf6__halfS2_S2_fjLj4096ELj1ELj1ELj4ELj16ENS_18Kernel_traits_baseILj4096EfS2_S2_S2_fjLj128EEEEELb1ELb0ELb1ELb0EEEvNS_9FwdParamsE,(.L_x_29154 - _ZN10layer_norm13ln_fwd_kernelINS_13Kernel_traitsIf6__halfS2_S2_fjLj4096ELj1ELj1ELj4ELj16ENS_18Kernel_traits_baseILj4096EfS2_S2_S2_fjLj128EEEEELb1ELb0ELb1ELb0EEEvNS_9FwdParamsE)
        .other          _ZN10layer_norm13ln_fwd_kernelINS_13Kernel_traitsIf6__halfS2_S2_fjLj4096ELj1ELj1ELj4ELj16ENS_18Kernel_traits_baseILj4096EfS2_S2_S2_fjLj128EEEEELb1ELb0ELb1ELb0EEEvNS_9FwdParamsE,@"STO_CUDA_ENTRY STV_DEFAULT"
_ZN10layer_norm13ln_fwd_kernelINS_13Kernel_traitsIf6__halfS2_S2_fjLj4096ELj1ELj1ELj4ELj16ENS_18Kernel_traits_baseILj4096EfS2_S2_S2_fjLj128EEEEELb1ELb0ELb1ELb0EEEvNS_9FwdParamsE:
.text._ZN10layer_norm13ln_fwd_kernelINS_13Kernel_traitsIf6__halfS2_S2_fjLj4096ELj1ELj1ELj4ELj16ENS_18Kernel_traits_baseILj4096EfS2_S2_S2_fjLj128EEEEELb1ELb0ELb1ELb0EEEvNS_9FwdParamsE:
        /* <DEDUP_REMOVED lines=18> */
[----:B------:R-:W-:Y:S01]  /*0120*/  @P0 IADD3.X R11, RZ, R3, RZ, P1, !PT ;  /* 0x00000003ff0b0210 */ /* 0x000fe20000ffe4ff */
        /* <DEDUP_REMOVED lines=83> */
.L_x_15783:
[----:B------:R-:W-:Y:S05]  /*0660*/  BSYNC B0 ;  /* 0x0000000000007941 */ /* 0x000fea0003800000 */
.L_x_15782:
        /* <DEDUP_REMOVED lines=17> */
.L_x_15785:
[----:B------:R-:W-:Y:S05]  /*0780*/  BSYNC B0 ;  /* 0x0000000000007941 */ /* 0x000fea0003800000 */
.L_x_15784:
        /* <DEDUP_REMOVED lines=17> */
.L_x_15787:
[----:B------:R-:W-:Y:S05]  /*08a0*/  BSYNC B0 ;  /* 0x0000000000007941 */ /* 0x000fea0003800000 */
.L_x_15786:
        /* <DEDUP_REMOVED lines=16> */
.L_x_15789:
[----:B------:R-:W-:Y:S05]  /*09b0*/  BSYNC B0 ;  /* 0x0000000000007941 */ /* 0x000fea0003800000 */
.L_x_15788:
        /* <DEDUP_REMOVED lines=12> */
[----:B------:R-:W-:Y:S02]  /*0a80*/  IADD3 R8, R7, -R8, RZ ;  /* 0x8000000807087210 */ /* 0x000fe40007ffe0ff */
[----:B------:R-:W-:-:S02]  /*0a90*/  LOP3.LUT R11, R18, 0x3fffffe0, RZ, 0xc0, !PT ;  /* 0x3fffffe0120b7812 */ /* 0x000fc400078ec0ff */
[----:B------:R-:W-:Y:S02]  /*0aa0*/  IMNMX R8, RZ, R8, !PT ;  /* 0x00000008ff087217 */ /* 0x000fe40007800200 */
[----:B------:R-:W-:Y:S02]  /*0ab0*/  SHF.L.U32 R12, R0, 0x5, RZ ;  /* 0x00000005000c7819 */ /* 0x000fe400000006ff */
[----:B------:R-:W-:Y:S02]  /*0ac0*/  IMNMX R8, R8, 0x20, PT ;  /* 0x0000002008087817 */ /* 0x000fe40003800200 */
[----:B------:R-:W-:Y:S02]  /*0ad0*/  LOP3.LUT R12, R12, 0x3e0, RZ, 0xc0, !PT ;  /* 0x000003e00c0c7812 */ /* 0x000fe400078ec0ff */
[----:B------:R-:W-:Y:S01]  /*0ae0*/  LOP3.LUT R10, R10, 0x3, RZ, 0xc0, !PT ;  /* 0x000000030a0a7812 */ /* 0x000fe200078ec0ff */
[----:B------:R-:W-:Y:S02]  /*0af0*/  IMAD.IADD R8, R8, 0x1, R11 ;  /* 0x0000000108087824 */ /* 0x000fe400078e020b */
[----:B------:R-:W-:-:S02]  /*0b00*/  IMAD.IADD R12, R7, 0x1, -R12 ;  /* 0x00000001070c7824 */ /* 0x000fc400078e0a0c */
[----:B------:R-:W-:Y:S02]  /*0b10*/  IMAD.SHL.U32 R9, R8, 0x8, RZ ;  /* 0x0000000808097824 */ /* 0x000fe400078e00ff */
[----:B------:R-:W-:Y:S01]  /*0b20*/  IMAD R7, R21, -0x326172a9, RZ ;  /* 0xcd9e8d5715077824 */ /* 0x000fe200078e02ff */
[----:B------:R-:W-:Y:S01]  /*0b30*/  IMNMX R12, RZ, R12, !PT ;  /* 0x0000000cff0c7217 */ /* 0x000fe20007800200 */
[----:B------:R0:W1:Y:S03]  /*0b40*/  I2F.U32 R8, R9 ;  /* 0x0000000900087306 */ /* 0x0000660000201000 */
[----:B------:R-:W-:Y:S02]  /*0b50*/  IMNMX R12, R12, 0x20, PT ;  /* 0x000000200c0c7817 */ /* 0x000fe40003800200 */
[----:B------:R-:W-:-:S03]  /*0b60*/  LOP3.LUT R7, R16, UR25, R7, 0x96, !PT ;  /* 0x0000001910077c12 */ /* 0x000fc6000f8e9607 */
[----:B------:R-:W-:Y:S01]  /*0b70*/  IMAD.IADD R15, R11, 0x1, R12 ;  /* 0x000000010b0f7824 */ /* 0x000fe200078e020c */
[----:B0-----:R-:W-:Y:S01]  /*0b80*/  LOP3.LUT R9, R14, UR26, R13, 0x96, !PT ;  /* 0x0000001a0e097c12 */ /* 0x001fe2000f8e960d */
[----:B------:R-:W-:Y:S01]  /*0b90*/  IMAD R12, R17, -0x326172a9, RZ ;  /* 0xcd9e8d57110c7824 */ /* 0x000fe200078e02ff */
[----:B------:R-:W-:Y:S01]  /*0ba0*/  MOV R13, 0x1 ;  /* 0x00000001000d7802 */ /* 0x000fe20000000f00 */
[----:B------:R-:W-:Y:S02]  /*0bb0*/  IMAD R14, R19, -0x2daee0ad, RZ ;  /* 0xd2511f53130e7824 */ /* 0x000fe400078e02ff */
[----:B------:R-:W-:Y:S01]  /*0bc0*/  IMAD.MOV.U32 R11, RZ, RZ, RZ ;  /* 0x000000ffff0b7224 */ /* 0x000fe200078e00ff */
[----:B-1----:R-:W0:Y:S01]  /*0bd0*/  MUFU.RCP R8, R8 ;  /* 0x0000000800087308 */ /* 0x002e220000001000 */
[----:B------:R-:W-:-:S07]  /*0be0*/  IMAD.SHL.U32 R15, R15, 0x8, RZ ;  /* 0x000000080f0f7824 */ /* 0x000fce00078e00ff */
.L_x_16135:
[----:B------:R-:W-:-:S10]  /*0bf0*/  HFMA2.MMA R97, -RZ, RZ, 0, 2.384185791015625e-07 ;  /* 0x00000004ff617435 */ /* 0x000fd400000001ff */
        /* <DEDUP_REMOVED lines=33> */
[----:B------:R-:W-:Y:S01]  /*0e10*/  MOV R20, R10 ;  /* 0x0000000a00147202 */ /* 0x000fe20000000f00 */
[----:B-----5:R-:W-:Y:S01]  /*0e20*/  HADD2.F32 R16, -RZ, R92.H0_H0 ;  /* 0x2000005cff107230 */ /* 0x020fe20000004100 */
[----:B------:R-:W-:Y:S05]  /*0e30*/  BRA `(.L_x_15794) ;  /* 0x0000057000007947 */ /* 0x000fea0003800000 */
.L_x_15793:
        /* <DEDUP_REMOVED lines=12> */
.L_x_15796:
[----:B------:R-:W-:Y:S02]  /*0f00*/  IMAD.MOV.U32 R19, RZ, RZ, R12 ;  /* 0x000000ffff137224 */ /* 0x000fe400078e000c */
.L_x_15797:
[----:B------:R-:W-:Y:S05]  /*0f10*/  BSYNC B2 ;  /* 0x0000000000027941 */ /* 0x000fea0003800000 */
.L_x_15795:
        /* <DEDUP_REMOVED lines=16> */
.L_x_15801:
[----:B------:R-:W-:Y:S05]  /*1020*/  BSYNC B3 ;  /* 0x0000000000037941 */ /* 0x000fea0003800000 */
.L_x_15800:
        /* <DEDUP_REMOVED lines=44> */
.L_x_15799:
[----:B------:R-:W-:Y:S05]  /*12f0*/  BSYNC B2 ;  /* 0x0000000000027941 */ /* 0x000fea0003800000 */
.L_x_15798:
[----:B------:R-:W1:Y:S01]  /*1300*/  I2F.U32 R10, R19 ;  /* 0x00000013000a7306 */ /* 0x000e620000201000 */
[----:B-----5:R-:W-:Y:S01]  /*1310*/  HADD2.F32 R16, -RZ, R88.H0_H0 ;  /* 0x20000058ff107230 */ /* 0x020fe20000004100 */
[----:B------:R-:W-:Y:S01]  /*1320*/  IMAD.MOV.U32 R17, RZ, RZ, 0x2f800000 ;  /* 0x2f800000ff117424 */ /* 0x000fe200078e00ff */
[----:B------:R-:W-:-:S03]  /*1330*/  @P3 HADD2.F32 R23, -RZ, R92.H0_H0 ;  /* 0x2000005cff173230 */ /* 0x000fc60000004100 */
[----:B------:R-:W-:-:S04]  /*1340*/  FMUL.FTZ R16, R16, c[0x0][0x1ec] ;  /* 0x00007b0010107a20 */ /* 0x000fc80000410000 */
[----:B------:R-:W-:Y:S02]  /*1350*/  FMUL.FTZ R16, R16, c[0x0][0x1e8] ;  /* 0x00007a0010107a20 */ /* 0x000fe40000410000 */
[----:B-1----:R-:W-:-:S05]  /*1360*/  FFMA.FTZ R10, R10, R17, 1.1641532182693481445e-10 ;  /* 0x2f0000000a0a7423 */ /* 0x002fca0000010011 */
[----:B------:R-:W-:-:S04]  /*1370*/  FSETP.GTU.FTZ.AND P5, PT, R10, c[0x0][0x1e4], PT ;  /* 0x000079000a007a0b */ /* 0x000fc80003fbc000 */
[----:B------:R-:W-:Y:S02]  /*1380*/  FSEL R16, R16, RZ, !P5 ;  /* 0x000000ff10107208 */ /* 0x000fe40006800000 */
[----:B------:R-:W-:-:S03]  /*1390*/  SEL R17, RZ, 0x1, P5 ;  /* 0x00000001ff117807 */ /* 0x000fc60002800000 */
[----:B------:R-:W-:Y:S02]  /*13a0*/  @P3 FADD.FTZ R16, R23, R16 ;  /* 0x0000001017103221 */ /* 0x000fe40000010000 */
.L_x_15794:
[----:B------:R-:W-:Y:S05]  /*13b0*/  BSYNC B1 ;  /* 0x0000000000017941 */ /* 0x000fea0003800000 */
.L_x_15792:
        /* <DEDUP_REMOVED lines=8> */
.L_x_15803:
        /* <DEDUP_REMOVED lines=12> */
.L_x_15806:
[----:B------:R-:W-:Y:S02]  /*1500*/  MOV R10, R12 ;  /* 0x0000000c000a7202 */ /* 0x000fe40000000f00 */
.L_x_15807:
[----:B------:R-:W-:Y:S05]  /*1510*/  BSYNC B2 ;  /* 0x0000000000027941 */ /* 0x000fea0003800000 */
.L_x_15805:
        /* <DEDUP_REMOVED lines=16> */
.L_x_15811:
[----:B------:R-:W-:Y:S05]  /*1620*/  BSYNC B3 ;  /* 0x0000000000037941 */ /* 0x000fea0003800000 */
.L_x_15810:
        /* <DEDUP_REMOVED lines=44> */
.L_x_15809:
[----:B------:R-:W-:Y:S05]  /*18f0*/  BSYNC B2 ;  /* 0x0000000000027941 */ /* 0x000fea0003800000 */
.L_x_15808:
[----:B------:R-:W1:Y:S01]  /*1900*/  I2F.U32 R10, R10 ;  /* 0x0000000a000a7306 */ /* 0x000e620000201000 */
[----:B-----5:R-:W-:Y:S01]  /*1910*/  HADD2.F32 R19, -RZ, R88.H1_H1 ;  /* 0x30000058ff137230 */ /* 0x020fe20000004100 */
[----:B------:R-:W-:Y:S01]  /*1920*/  IMAD.MOV.U32 R97, RZ, RZ, 0x2f800000 ;  /* 0x2f800000ff617424 */ /* 0x000fe200078e00ff */
[----:B------:R-:W-:-:S03]  /*1930*/  @P3 HADD2.F32 R20, -RZ, R92.H1_H1 ;  /* 0x3000005cff143230 */ /* 0x000fc60000004100 */
[----:B------:R-:W-:-:S04]  /*1940*/  FMUL.FTZ R19, R19, c[0x0][0x1ec] ;  /* 0x00007b0013137a20 */ /* 0x000fc80000410000 */
[----:B------:R-:W-:Y:S02]  /*1950*/  FMUL.FTZ R19, R19, c[0x0][0x1e8] ;  /* 0x00007a0013137a20 */ /* 0x000fe40000410000 */
[----:B-1----:R-:W-:-:S05]  /*1960*/  FFMA.FTZ R18, R10, R97, 1.1641532182693481445e-10 ;  /* 0x2f0000000a127423 */ /* 0x002fca0000010061 */
[----:B------:R-:W-:-:S04]  /*1970*/  FSETP.GTU.FTZ.AND P5, PT, R18, c[0x0][0x1e4], PT ;  /* 0x0000790012007a0b */ /* 0x000fc80003fbc000 */
[----:B------:R-:W-:Y:S02]  /*1980*/  FSEL R19, R19, RZ, !P5 ;  /* 0x000000ff13137208 */ /* 0x000fe40006800000 */
[----:B------:R-:W-:-:S03]  /*1990*/  SEL R18, RZ, 0x1, P5 ;  /* 0x00000001ff127807 */ /* 0x000fc60002800000 */
[----:B------:R-:W-:Y:S02]  /*19a0*/  @P3 FADD.FTZ R19, R20, R19 ;  /* 0x0000001314133221 */ /* 0x000fe40000010000 */
.L_x_15804:
[----:B------:R-:W-:Y:S05]  /*19b0*/  BSYNC B1 ;  /* 0x0000000000017941 */ /* 0x000fea0003800000 */
.L_x_15802:
        /* <DEDUP_REMOVED lines=8> */
.L_x_15813:
        /* <DEDUP_REMOVED lines=12> */
.L_x_15816:
[----:B------:R-:W-:Y:S02]  /*1b00*/  IMAD.MOV.U32 R10, RZ, RZ, R12 ;  /* 0x000000ffff0a7224 */ /* 0x000fe400078e000c */
.L_x_15817:
[----:B------:R-:W-:Y:S05]  /*1b10*/  BSYNC B2 ;  /* 0x0000000000027941 */ /* 0x000fea0003800000 */
.L_x_15815:
        /* <DEDUP_REMOVED lines=16> */
.L_x_15821:
[----:B------:R-:W-:Y:S05]  /*1c20*/  BSYNC B3 ;  /* 0x0000000000037941 */ /* 0x000fea0003800000 */
.L_x_15820:
        /* <DEDUP_REMOVED lines=44> */
.L_x_15819:
[----:B------:R-:W-:Y:S05]  /*1ef0*/  BSYNC B2 ;  /* 0x0000000000027941 */ /* 0x000fea0003800000 */
.L_x_15818:
[----:B------:R-:W1:Y:S01]  /*1f00*/  I2F.U32 R10, R10 ;  /* 0x0000000a000a7306 */ /* 0x000e620000201000 */
[----:B------:R-:W-:Y:S01]  /*1f10*/  HFMA2.MMA R23, -RZ, RZ, 0.1171875, 0 ;  /* 0x2f800000ff177435 */ /* 0x000fe200000001ff */
[----:B-----5:R-:W-:-:S05]  /*1f20*/  HADD2.F32 R21, -RZ, R89.H0_H0 ;  /* 0x20000059ff157230 */ /* 0x020fca0000004100 */
[----:B------:R-:W-:-:S04]  /*1f30*/  FMUL.FTZ R21, R21, c[0x0][0x1ec] ;  /* 0x00007b0015157a20 */ /* 0x000fc80000410000 */
[----:B------:R-:W-:Y:S02]  /*1f40*/  FMUL.FTZ R21, R21, c[0x0][0x1e8] ;  /* 0x00007a0015157a20 */ /* 0x000fe40000410000 */
[----:B-1----:R-:W-:Y:S01]  /*1f50*/  FFMA.FTZ R20, R10, R23, 1.1641532182693481445e-10 ;  /* 0x2f0000000a147423 */ /* 0x002fe20000010017 */
[----:B------:R-:W-:-:S04]  /*1f60*/  @P3 HADD2.F32 R23, -RZ, R93.H0_H0 ;  /* 0x2000005dff173230 */ /* 0x000fc80000004100 */
[----:B------:R-:W-:-:S04]  /*1f70*/  FSETP.GTU.FTZ.AND P5, PT, R20, c[0x0][0x1e4], PT ;  /* 0x0000790014007a0b */ /* 0x000fc80003fbc000 */
[----:B------:R-:W-:Y:S02]  /*1f80*/  FSEL R20, R21, RZ, !P5 ;  /* 0x000000ff15147208 */ /* 0x000fe40006800000 */
[----:B------:R-:W-:-:S03]  /*1f90*/  SEL R21, RZ, 0x1, P5 ;  /* 0x00000001ff157807 */ /* 0x000fc60002800000 */
[----:B------:R-:W-:Y:S02]  /*1fa0*/  @P3 FADD.FTZ R20, R23, R20 ;  /* 0x0000001417143221 */ /* 0x000fe40000010000 */
.L_x_15814:
[----:B------:R-:W-:Y:S05]  /*1fb0*/  BSYNC B1 ;  /* 0x0000000000017941 */ /* 0x000fea0003800000 */
.L_x_15812:
        /* <DEDUP_REMOVED lines=8> */
.L_x_15823:
        /* <DEDUP_REMOVED lines=12> */
.L_x_15826:
[----:B------:R-:W-:Y:S02]  /*2100*/  IMAD.MOV.U32 R10, RZ, RZ, R12 ;  /* 0x000000ffff0a7224 */ /* 0x000fe400078e000c */
.L_x_15827:
[----:B------:R-:W-:Y:S05]  /*2110*/  BSYNC B2 ;  /* 0x0000000000027941 */ /* 0x000fea0003800000 */
.L_x_15825:
        /* <DEDUP_REMOVED lines=16> */
.L_x_15831:
[----:B------:R-:W-:Y:S05]  /*2220*/  BSYNC B3 ;  /* 0x0000000000037941 */ /* 0x000fea0003800000 */
.L_x_15830:
        /* <DEDUP_REMOVED lines=44> */
.L_x_15829:
[----:B------:R-:W-:Y:S05]  /*24f0*/  BSYNC B2 ;  /* 0x0000000000027941 */ /* 0x000fea0003800000 */
.L_x_15828:
        /* <DEDUP_REMOVED lines=11> */
.L_x_15824:
[----:B------:R-:W-:Y:S05]  /*25b0*/  BSYNC B1 ;  /* 0x0000000000017941 */ /* 0x000fea0003800000 */
.L_x_15822:
        /* <DEDUP_REMOVED lines=8> */
.L_x_15833:
        /* <DEDUP_REMOVED lines=12> */
.L_x_15836:
[----:B------:R-:W-:Y:S02]  /*2700*/  MOV R10, R12 ;  /* 0x0000000c000a7202 */ /* 0x000fe40000000f00 */
.L_x_15837:
[----:B------:R-:W-:Y:S05]  /*2710*/  BSYNC B2 ;  /* 0x0000000000027941 */ /* 0x000fea0003800000 */
.L_x_15835:
        /* <DEDUP_REMOVED lines=16> */
.L_x_15841:
[----:B------:R-:W-:Y:S05]  /*2820*/  BSYNC B3 ;  /* 0x0000000000037941 */ /* 0x000fea0003800000 */
.L_x_15840:
        /* <DEDUP_REMOVED lines=44> */
.L_x_15839:
[----:B------:R-:W-:Y:S05]  /*2af0*/  BSYNC B2 ;  /* 0x0000000000027941 */ /* 0x000fea0003800000 */
.L_x_15838:
[----:B------:R-:W1:Y:S01]  /*2b00*/  I2F.U32 R10, R10 ;  /* 0x0000000a000a7306 */ /* 0x000e620000201000 */
[----:B-----5:R-:W-:Y:S01]  /*2b10*/  HADD2.F32 R98, -RZ, R90.H0_H0 ;  /* 0x2000005aff627230 */ /* 0x020fe20000004100 */
[----:B------:R-:W-:-:S04]  /*2b20*/  IMAD.MOV.U32 R97, RZ, RZ, 0x2f800000 ;  /* 0x2f800000ff617424 */ /* 0x000fc800078e00ff */
[----:B------:R-:W-:-:S04]  /*2b30*/  FMUL.FTZ R98, R98, c[0x0][0x1ec] ;  /* 0x00007b0062627a20 */ /* 0x000fc80000410000 */
[----:B------:R-:W-:Y:S02]  /*2b40*/  FMUL.FTZ R98, R98, c[0x0][0x1e8] ;  /* 0x00007a0062627a20 */ /* 0x000fe40000410000 */
[----:B-1----:R-:W-:-:S05]  /*2b50*/  FFMA.FTZ R97, R10, R97, 1.1641532182693481445e-10 ;  /* 0x2f0000000a617423 */ /* 0x002fca0000010061 */
[----:B------:R-:W-:Y:S01]  /*2b60*/  FSETP.GTU.FTZ.AND P5, PT, R97, c[0x0][0x1e4], PT ;  /* 0x0000790061007a0b */ /* 0x000fe20003fbc000 */
[----:B------:R-:W-:-:S03]  /*2b70*/  @P3 HADD2.F32 R97, -RZ, R94.H0_H0 ;  /* 0x2000005eff613230 */ /* 0x000fc60000004100 */
[----:B------:R-:W-:Y:S02]  /*2b80*/  FSEL R100, R98, RZ, !P5 ;  /* 0x000000ff62647208 */ /* 0x000fe40006800000 */
[----:B------:R-:W-:-:S03]  /*2b90*/  SEL R101, RZ, 0x1, P5 ;  /* 0x00000001ff657807 */ /* 0x000fc60002800000 */
[----:B------:R-:W-:Y:S02]  /*2ba0*/  @P3 FADD.FTZ R100, R97, R100 ;  /* 0x0000006461643221 */ /* 0x000fe40000010000 */
.L_x_15834:
[----:B------:R-:W-:Y:S05]  /*2bb0*/  BSYNC B1 ;  /* 0x0000000000017941 */ /* 0x000fea0003800000 */
.L_x_15832:
        /* <DEDUP_REMOVED lines=8> */
.L_x_15843:
        /* <DEDUP_REMOVED lines=12> */
.L_x_15846:
[----:B------:R-:W-:Y:S02]  /*2d00*/  IMAD.MOV.U32 R10, RZ, RZ, R12 ;  /* 0x000000ffff0a7224 */ /* 0x000fe400078e000c */
.L_x_15847:
[----:B------:R-:W-:Y:S05]  /*2d10*/  BSYNC B2 ;  /* 0x0000000000027941 */ /* 0x000fea0003800000 */
.L_x_15845:
        /* <DEDUP_REMOVED lines=16> */
.L_x_15851:
[----:B------:R-:W-:Y:S05]  /*2e20*/  BSYNC B3 ;  /* 0x0000000000037941 */ /* 0x000fea0003800000 */
.L_x_15850:
        /* <DEDUP_REMOVED lines=44> */
.L_x_15849:
[----:B------:R-:W-:Y:S05]  /*30f0*/  BSYNC B2 ;  /* 0x0000000000027941 */ /* 0x000fea0003800000 */
.L_x_15848:
[----:B------:R-:W1:Y:S01]  /*3100*/  I2F.U32 R10, R10 ;  /* 0x0000000a000a7306 */ /* 0x000e620000201000 */
[----:B------:R-:W-:Y:S01]  /*3110*/  HFMA2.MMA R99, -RZ, RZ, 0.1171875, 0 ;  /* 0x2f800000ff637435 */ /* 0x000fe200000001ff */
[----:B-----5:R-:W-:-:S05]  /*3120*/  HADD2.F32 R98, -RZ, R90.H1_H1 ;  /* 0x3000005aff627230 */ /* 0x020fca0000004100 */
[----:B------:R-:W-:-:S04]  /*3130*/  FMUL.FTZ R98, R98, c[0x0][0x1ec] ;  /* 0x00007b0062627a20 */ /* 0x000fc80000410000 */
[----:B------:R-:W-:Y:S02]  /*3140*/  FMUL.FTZ R98, R98, c[0x0][0x1e8] ;  /* 0x00007a0062627a20 */ /* 0x000fe40000410000 */
[----:B-1----:R-:W-:-:S05]  /*3150*/  FFMA.FTZ R96, R10, R99, 1.1641532182693481445e-10 ;  /* 0x2f0000000a607423 */ /* 0x002fca0000010063 */
[----:B------:R-:W-:Y:S01]  /*3160*/  FSETP.GTU.FTZ.AND P5, PT, R96, c[0x0][0x1e4], PT ;  /* 0x0000790060007a0b */ /* 0x000fe20003fbc000 */
[----:B------:R-:W-:-:S03]  /*3170*/  @P3 HADD2.F32 R96, -RZ, R94.H1_H1 ;  /* 0x3000005eff603230 */ /* 0x000fc60000004100 */
[----:B------:R-:W-:Y:S02]  /*3180*/  FSEL R103, R98, RZ, !P5 ;  /* 0x000000ff62677208 */ /* 0x000fe40006800000 */
[----:B------:R-:W-:-:S03]  /*3190*/  SEL R102, RZ, 0x1, P5 ;  /* 0x00000001ff667807 */ /* 0x000fc60002800000 */
[----:B------:R-:W-:Y:S02]  /*31a0*/  @P3 FADD.FTZ R103, R96, R103 ;  /* 0x0000006760673221 */ /* 0x000fe40000010000 */
.L_x_15844:
[----:B------:R-:W-:Y:S05]  /*31b0*/  BSYNC B1 ;  /* 0x0000000000017941 */ /* 0x000fea0003800000 */
.L_x_15842:
        /* <DEDUP_REMOVED lines=8> */
.L_x_15853:
        /* <DEDUP_REMOVED lines=12> */
.L_x_15856:
[----:B------:R-:W-:Y:S02]  /*3300*/  IMAD.MOV.U32 R10, RZ, RZ, R12 ;  /* 0x000000ffff0a7224 */ /* 0x000fe400078e000c */
.L_x_15857:
[----:B------:R-:W-:Y:S05]  /*3310*/  BSYNC B2 ;  /* 0x0000000000027941 */ /* 0x000fea0003800000 */
.L_x_15855:
        /* <DEDUP_REMOVED lines=16> */
.L_x_15861:
[----:B------:R-:W-:Y:S05]  /*3420*/  BSYNC B3 ;  /* 0x0000000000037941 */ /* 0x000fea0003800000 */
.L_x_15860:
        /* <DEDUP_REMOVED lines=44> */
.L_x_15859:
[----:B------:R-:W-:Y:S05]  /*36f0*/  BSYNC B2 ;  /* 0x0000000000027941 */ /* 0x000fea0003800000 */
.L_x_15858:
        /* <DEDUP_REMOVED lines=11> */
.L_x_15854:
[----:B------:R-:W-:Y:S05]  /*37b0*/  BSYNC B1 ;  /* 0x0000000000017941 */ /* 0x000fea0003800000 */
.L_x_15852:
        /* <DEDUP_REMOVED lines=8> */
.L_x_15863:
        /* <DEDUP_REMOVED lines=12> */
.L_x_15866:
[----:B------:R-:W-:Y:S02]  /*3900*/  MOV R130, R12 ;  /* 0x0000000c00827202 */ /* 0x000fe40000000f00 */
.L_x_15867:
[----:B------:R-:W-:Y:S05]  /*3910*/  BSYNC B2 ;  /* 0x0000000000027941 */ /* 0x000fea0003800000 */
.L_x_15865:
        /* <DEDUP_REMOVED lines=16> */
.L_x_15871:
[----:B------:R-:W-:Y:S05]  /*3a20*/  BSYNC B3 ;  /* 0x0000000000037941 */ /* 0x000fea0003800000 */
.L_x_15870:
        /* <DEDUP_REMOVED lines=44> */
.L_x_15869:
[----:B------:R-:W-:Y:S05]  /*3cf0*/  BSYNC B2 ;  /* 0x0000000000027941 */ /* 0x000fea0003800000 */
.L_x_15868:
[----:B------:R-:W1:Y:S01]  /*3d00*/  I2F.U32 R96, R130 ;  /* 0x0000008200607306 */ /* 0x000e620000201000 */
[----:B-----5:R-:W-:Y:S01]  /*3d10*/  HADD2.F32 R97, -RZ, R91.H1_H1 ;  /* 0x3000005bff617230 */ /* 0x020fe20000004100 */
[----:B------:R-:W-:-:S04]  /*3d20*/  IMAD.MOV.U32 R99, RZ, RZ, 0x2f800000 ;  /* 0x2f800000ff637424 */ /* 0x000fc800078e00ff */
        /* <DEDUP_REMOVED lines=8> */
.L_x_15864:
[----:B------:R-:W-:Y:S05]  /*3db0*/  BSYNC B1 ;  /* 0x0000000000017941 */ /* 0x000fea0003800000 */
.L_x_15862:
        /* <DEDUP_REMOVED lines=29> */
.L_x_15873:
[----:B------:R-:W-:Y:S05]  /*3f90*/  BSYNC B1 ;  /* 0x0000000000017941 */ /* 0x000fea0003800000 */
.L_x_15872:
[----:B------:R-:W-:Y:S02]  /*3fa0*/  IADD3 R126, R126, 0x80, RZ ;  /* 0x000000807e7e7810 */ /* 0x000fe40007ffe0ff */
[----:B------:R-:W-:Y:S02]  /*3fb0*/  IADD3 R124, R124, 0x80, RZ ;  /* 0x000000807c7c7810 */ /* 0x000fe40007ffe0ff */
.L_x_15791:
[----:B---3--:R-:W-:Y:S05]  /*3fc0*/  BSYNC B0 ;  /* 0x0000000000007941 */ /* 0x008fea0003800000 */
.L_x_15790:
        /* <DEDUP_REMOVED lines=20> */
.L_x_15877:
        /* <DEDUP_REMOVED lines=12> */
.L_x_15880:
[----:B------:R-:W-:Y:S02]  /*41d0*/  IMAD.MOV.U32 R17, RZ, RZ, R12 ;  /* 0x000000ffff117224 */ /* 0x000fe400078e000c */
.L_x_15881:
[----:B------:R-:W-:Y:S05]  /*41e0*/  BSYNC B2 ;  /* 0x0000000000027941 */ /* 0x000fea0003800000 */
.L_x_15879:
        /* <DEDUP_REMOVED lines=16> */
.L_x_15885:
[----:B------:R-:W-:Y:S05]  /*42f0*/  BSYNC B3 ;  /* 0x0000000000037941 */ /* 0x000fea0003800000 */
.L_x_15884:
        /* <DEDUP_REMOVED lines=44> */
.L_x_15883:
[----:B------:R-:W-:Y:S05]  /*45c0*/  BSYNC B2 ;  /* 0x0000000000027941 */ /* 0x000fea0003800000 */
.L_x_15882:
[----:B------:R-:W1:Y:S01]  /*45d0*/  I2F.U32 R10, R17 ;  /* 0x00000011000a7306 */ /* 0x000e620000201000 */
[----:B-----5:R-:W-:Y:S01]  /*45e0*/  HADD2.F32 R98, -RZ, R88.H0_H0 ;  /* 0x20000058ff627230 */ /* 0x020fe20000004100 */
[----:B------:R-:W-:-:S04]  /*45f0*/  IMAD.MOV.U32 R97, RZ, RZ, 0x2f800000 ;  /* 0x2f800000ff617424 */ /* 0x000fc800078e00ff */
[----:B------:R-:W-:-:S04]  /*4600*/  FMUL.FTZ R98, R98, c[0x0][0x1ec] ;  /* 0x00007b0062627a20 */ /* 0x000fc80000410000 */
[----:B------:R-:W-:Y:S02]  /*4610*/  FMUL.FTZ R98, R98, c[0x0][0x1e8] ;  /* 0x00007a0062627a20 */ /* 0x000fe40000410000 */
[----:B-1----:R-:W-:-:S05]  /*4620*/  FFMA.FTZ R10, R10, R97, 1.1641532182693481445e-10 ;  /* 0x2f0000000a0a7423 */ /* 0x002fca0000010061 */
[----:B------:R-:W-:-:S04]  /*4630*/  FSETP.GTU.FTZ.AND P5, PT, R10, c[0x0][0x1e4], PT ;  /* 0x000079000a007a0b */ /* 0x000fc80003fbc000 */
[----:B------:R-:W-:Y:S01]  /*4640*/  FSEL R109, R98, RZ, !P5 ;  /* 0x000000ff626d7208 */ /* 0x000fe20006800000 */
[----:B------:R-:W-:Y:S01]  /*4650*/  @P3 HADD2.F32 R98, -RZ, R92.H0_H0 ;  /* 0x2000005cff623230 */ /* 0x000fe20000004100 */
[----:B------:R-:W-:-:S04]  /*4660*/  SEL R10, RZ, 0x1, P5 ;  /* 0x00000001ff0a7807 */ /* 0x000fc80002800000 */
[----:B------:R-:W-:Y:S01]  /*4670*/  @P3 FADD.FTZ R109, R98, R109 ;  /* 0x0000006d626d3221 */ /* 0x000fe20000010000 */
[----:B------:R-:W-:Y:S02]  /*4680*/  PRMT R17, R10, 0x7610, R17 ;  /* 0x000076100a117816 */ /* 0x000fe40000000011 */
.L_x_15878:
[----:B------:R-:W-:Y:S05]  /*4690*/  BSYNC B1 ;  /* 0x0000000000017941 */ /* 0x000fea0003800000 */
.L_x_15876:
        /* <DEDUP_REMOVED lines=8> */
.L_x_15887:
        /* <DEDUP_REMOVED lines=12> */
.L_x_15890:
[----:B------:R-:W-:Y:S02]  /*47e0*/  MOV R10, R12 ;  /* 0x0000000c000a7202 */ /* 0x000fe40000000f00 */
.L_x_15891:
[----:B------:R-:W-:Y:S05]  /*47f0*/  BSYNC B2 ;  /* 0x0000000000027941 */ /* 0x000fea0003800000 */
.L_x_15889:
        /* <DEDUP_REMOVED lines=16> */
.L_x_15895:
[----:B------:R-:W-:Y:S05]  /*4900*/  BSYNC B3 ;  /* 0x0000000000037941 */ /* 0x000fea0003800000 */
.L_x_15894:
        /* <DEDUP_REMOVED lines=44> */
.L_x_15893:
[----:B------:R-:W-:Y:S05]  /*4bd0*/  BSYNC B2 ;  /* 0x0000000000027941 */ /* 0x000fea0003800000 */
.L_x_15892:
[----:B------:R-:W1:Y:S01]  /*4be0*/  I2F.U32 R10, R10 ;  /* 0x0000000a000a7306 */ /* 0x000e620000201000 */
[----:B-----5:R-:W-:Y:S01]  /*4bf0*/  HADD2.F32 R96, -RZ, R88.H1_H1 ;  /* 0x30000058ff607230 */ /* 0x020fe20000004100 */
[----:B------:R-:W-:-:S04]  /*4c00*/  IMAD.MOV.U32 R99, RZ, RZ, 0x2f800000 ;  /* 0x2f800000ff637424 */ /* 0x000fc800078e00ff */
[----:B------:R-:W-:-:S04]  /*4c10*/  FMUL.FTZ R96, R96, c[0x0][0x1ec] ;  /* 0x00007b0060607a20 */ /* 0x000fc80000410000 */
[----:B------:R-:W-:Y:S02]  /*4c20*/  FMUL.FTZ R96, R96, c[0x0][0x1e8] ;  /* 0x00007a0060607a20 */ /* 0x000fe40000410000 */
[----:B-1----:R-:W-:Y:S01]  /*4c30*/  FFMA.FTZ R18, R10, R99, 1.1641532182693481445e-10 ;  /* 0x2f0000000a127423 */ /* 0x002fe20000010063 */
[----:B------:R-:W-:-:S04]  /*4c40*/  @P3 HADD2.F32 R99, -RZ, R92.H1_H1 ;  /* 0x3000005cff633230 */ /* 0x000fc80000004100 */
[----:B------:R-:W-:-:S04]  /*4c50*/  FSETP.GTU.FTZ.AND P5, PT, R18, c[0x0][0x1e4], PT ;  /* 0x0000790012007a0b */ /* 0x000fc80003fbc000 */
[----:B------:R-:W-:Y:S02]  /*4c60*/  FSEL R110, R96, RZ, !P5 ;  /* 0x000000ff606e7208 */ /* 0x000fe40006800000 */
[----:B------:R-:W-:-:S03]  /*4c70*/  SEL R18, RZ, 0x1, P5 ;  /* 0x00000001ff127807 */ /* 0x000fc60002800000 */
[----:B------:R-:W-:Y:S02]  /*4c80*/  @P3 FADD.FTZ R110, R99, R110 ;  /* 0x0000006e636e3221 */ /* 0x000fe40000010000 */
.L_x_15888:
[----:B------:R-:W-:Y:S05]  /*4c90*/  BSYNC B1 ;  /* 0x0000000000017941 */ /* 0x000fea0003800000 */
.L_x_15886:
        /* <DEDUP_REMOVED lines=8> */
.L_x_15897:
        /* <DEDUP_REMOVED lines=12> */
.L_x_15900:
[----:B------:R-:W-:Y:S02]  /*4de0*/  IMAD.MOV.U32 R10, RZ, RZ, R12 ;  /* 0x000000ffff0a7224 */ /* 0x000fe400078e000c */
.L_x_15901:
[----:B------:R-:W-:Y:S05]  /*4df0*/  BSYNC B2 ;  /* 0x0000000000027941 */ /* 0x000fea0003800000 */
.L_x_15899:
        /* <DEDUP_REMOVED lines=16> */
.L_x_15905:
[----:B------:R-:W-:Y:S05]  /*4f00*/  BSYNC B3 ;  /* 0x0000000000037941 */ /* 0x000fea0003800000 */
.L_x_15904:
        /* <DEDUP_REMOVED lines=44> */
.L_x_15903:
[----:B------:R-:W-:Y:S05]  /*51d0*/  BSYNC B2 ;  /* 0x0000000000027941 */ /* 0x000fea0003800000 */
.L_x_15902:
[----:B------:R-:W1:Y:S01]  /*51e0*/  I2F.U32 R10, R10 ;  /* 0x0000000a000a7306 */ /* 0x000e620000201000 */
[----:B------:R-:W-:Y:S01]  /*51f0*/  HFMA2.MMA R21, -RZ, RZ, 0.1171875, 0 ;  /* 0x2f800000ff157435 */ /* 0x000fe200000001ff */
[----:B-----5:R-:W-:Y:S02]  /*5200*/  HADD2.F32 R97, -RZ, R89.H0_H0 ;  /* 0x20000059ff617230 */ /* 0x020fe40000004100 */
        /* <DEDUP_REMOVED lines=8> */
.L_x_15898:
[----:B------:R-:W-:Y:S05]  /*5290*/  BSYNC B1 ;  /* 0x0000000000017941 */ /* 0x000fea0003800000 */
.L_x_15896:
        /* <DEDUP_REMOVED lines=8> */
.L_x_15907:
        /* <DEDUP_REMOVED lines=12> */
.L_x_15910:
[----:B------:R-:W-:Y:S02]  /*53e0*/  IMAD.MOV.U32 R10, RZ, RZ, R12 ;  /* 0x000000ffff0a7224 */ /* 0x000fe400078e000c */
.L_x_15911:
[----:B------:R-:W-:Y:S05]  /*53f0*/  BSYNC B2 ;  /* 0x0000000000027941 */ /* 0x000fea0003800000 */
.L_x_15909:
        /* <DEDUP_REMOVED lines=16> */
.L_x_15915:
[----:B------:R-:W-:Y:S05]  /*5500*/  BSYNC B3 ;  /* 0x0000000000037941 */ /* 0x000fea0003800000 */
.L_x_15914:
        /* <DEDUP_REMOVED lines=44> */
.L_x_15913:
[----:B------:R-:W-:Y:S05]  /*57d0*/  BSYNC B2 ;  /* 0x0000000000027941 */ /* 0x000fea0003800000 */
.L_x_15912:
        /* <DEDUP_REMOVED lines=11> */
.L_x_15908:
[----:B------:R-:W-:Y:S05]  /*5890*/  BSYNC B1 ;  /* 0x0000000000017941 */ /* 0x000fea0003800000 */
.L_x_15906:
        /* <DEDUP_REMOVED lines=8> */
.L_x_15917:
        /* <DEDUP_REMOVED lines=12> */
.L_x_15920:
[----:B------:R-:W-:Y:S02]  /*59e0*/  MOV R10, R12 ;  /* 0x0000000c000a7202 */ /* 0x000fe40000000f00 */
.L_x_15921:
[----:B------:R-:W-:Y:S05]  /*59f0*/  BSYNC B2 ;  /* 0x0000000000027941 */ /* 0x000fea0003800000 */
.L_x_15919:
        /* <DEDUP_REMOVED lines=16> */
.L_x_15925:
[----:B------:R-:W-:Y:S05]  /*5b00*/  BSYNC B3 ;  /* 0x0000000000037941 */ /* 0x000fea0003800000 */
.L_x_15924:
        /* <DEDUP_REMOVED lines=44> */
.L_x_15923:
[----:B------:R-:W-:Y:S05]  /*5dd0*/  BSYNC B2 ;  /* 0x0000000000027941 */ /* 0x000fea0003800000 */
.L_x_15922:
        /* <DEDUP_REMOVED lines=10> */
[----:B------:R-:W-:Y:S02]  /*5e80*/  @P3 FADD.FTZ R113, R98, R113 ;  /* 0x0000007162713221 */ /* 0x000fe40000010000 */
.L_x_15918:
[----:B------:R-:W-:Y:S05]  /*5e90*/  BSYNC B1 ;  /* 0x0000000000017941 */ /* 0x000fea0003800000 */
.L_x_15916:
        /* <DEDUP_REMOVED lines=8> */
.L_x_15927:
        /* <DEDUP_REMOVED lines=12> */
.L_x_15930:
[----:B------:R-:W-:Y:S02]  /*5fe0*/  IMAD.MOV.U32 R10, RZ, RZ, R12 ;  /* 0x000000ffff0a7224 */ /* 0x000fe400078e000c */
.L_x_15931:
[----:B------:R-:W-:Y:S05]  /*5ff0*/  BSYNC B2 ;  /* 0x0000000000027941 */ /* 0x000fea0003800000 */
.L_x_15929:
        /* <DEDUP_REMOVED lines=16> */
.L_x_15935:
[----:B------:R-:W-:Y:S05]  /*6100*/  BSYNC B3 ;  /* 0x0000000000037941 */ /* 0x000fea0003800000 */
.L_x_15934:
        /* <DEDUP_REMOVED lines=44> */
.L_x_15933:
[----:B------:R-:W-:Y:S05]  /*63d0*/  BSYNC B2 ;  /* 0x0000000000027941 */ /* 0x000fea0003800000 */
.L_x_15932:
[----:B------:R-:W1:Y:S01]  /*63e0*/  I2F.U32 R10, R10 ;  /* 0x0000000a000a7306 */ /* 0x000e620000201000 */
[----:B------:R-:W-:Y:S01]  /*63f0*/  HFMA2.MMA R99, -RZ, RZ, 0.1171875, 0 ;  /* 0x2f800000ff637435 */ /* 0x000fe200000001ff */
[----:B-----5:R-:W-:-:S05]  /*6400*/  HADD2.F32 R98, -RZ, R90.H1_H1 ;  /* 0x3000005aff627230 */ /* 0x020fca0000004100 */
        /* <DEDUP_REMOVED lines=8> */
.L_x_15928:
[----:B------:R-:W-:Y:S05]  /*6490*/  BSYNC B1 ;  /* 0x0000000000017941 */ /* 0x000fea0003800000 */
.L_x_15926:
        /* <DEDUP_REMOVED lines=8> */
.L_x_15937:
        /* <DEDUP_REMOVED lines=12> */
.L_x_15940:
[----:B------:R-:W-:Y:S02]  /*65e0*/  IMAD.MOV.U32 R10, RZ, RZ, R12 ;  /* 0x000000ffff0a7224 */ /* 0x000fe400078e000c */
.L_x_15941:
[----:B------:R-:W-:Y:S05]  /*65f0*/  BSYNC B2 ;  /* 0x0000000000027941 */ /* 0x000fea0003800000 */
.L_x_15939:
        /* <DEDUP_REMOVED lines=16> */
.L_x_15945:
[----:B------:R-:W-:Y:S05]  /*6700*/  BSYNC B3 ;  /* 0x0000000000037941 */ /* 0x000fea0003800000 */
.L_x_15944:
        /* <DEDUP_REMOVED lines=44> */
.L_x_15943:
[----:B------:R-:W-:Y:S05]  /*69d0*/  BSYNC B2 ;  /* 0x0000000000027941 */ /* 0x000fea0003800000 */
.L_x_15942:
        /* <DEDUP_REMOVED lines=11> */
.L_x_15938:
[----:B------:R-:W-:Y:S05]  /*6a90*/  BSYNC B1 ;  /* 0x0000000000017941 */ /* 0x000fea0003800000 */
.L_x_15936:
        /* <DEDUP_REMOVED lines=8> */
.L_x_15947:
        /* <DEDUP_REMOVED lines=12> */
.L_x_15950:
[----:B------:R-:W-:Y:S02]  /*6be0*/  MOV R106, R12 ;  /* 0x0000000c006a7202 */ /* 0x000fe40000000f00 */
.L_x_15951:
[----:B------:R-:W-:Y:S05]  /*6bf0*/  BSYNC B2 ;  /* 0x0000000000027941 */ /* 0x000fea0003800000 */
.L_x_15949:
        /* <DEDUP_REMOVED lines=16> */
.L_x_15955:
[----:B------:R-:W-:Y:S05]  /*6d00*/  BSYNC B3 ;  /* 0x0000000000037941 */ /* 0x000fea0003800000 */
.L_x_15954:
        /* <DEDUP_REMOVED lines=44> */
.L_x_15953:
[----:B------:R-:W-:Y:S05]  /*6fd0*/  BSYNC B2 ;  /* 0x0000000000027941 */ /* 0x000fea0003800000 */
.L_x_15952:
        /* <DEDUP_REMOVED lines=10> */
[----:B------:R-:W-:Y:S01]  /*7080*/  @P3 FADD.FTZ R116, R97, R116 ;  /* 0x0000007461743221 */ /* 0x000fe20000010000 */
[----:B------:R-:W-:Y:S02]  /*7090*/  PRMT R106, R96, 0x7610, R106 ;  /* 0x00007610606a7816 */ /* 0x000fe4000000006a */
.L_x_15948:
[----:B------:R-:W-:Y:S05]  /*70a0*/  BSYNC B1 ;  /* 0x0000000000017941 */ /* 0x000fea0003800000 */
.L_x_15946:
        /* <DEDUP_REMOVED lines=29> */
.L_x_15957:
[----:B------:R-:W-:Y:S05]  /*7280*/  BSYNC B1 ;  /* 0x0000000000017941 */ /* 0x000fea0003800000 */
.L_x_15956:
[----:B------:R-:W-:Y:S02]  /*7290*/  IADD3 R126, R126, 0x80, RZ ;  /* 0x000000807e7e7810 */ /* 0x000fe40007ffe0ff */
[----:B------:R-:W-:Y:S02]  /*72a0*/  IADD3 R124, R124, 0x80, RZ ;  /* 0x000000807c7c7810 */ /* 0x000fe40007ffe0ff */
.L_x_15875:
[----:B------:R-:W-:Y:S05]  /*72b0*/  BSYNC B0 ;  /* 0x0000000000007941 */ /* 0x000fea0003800000 */
.L_x_15874:
        /* <DEDUP_REMOVED lines=20> */
.L_x_15961:
        /* <DEDUP_REMOVED lines=12> */
.L_x_15964:
[----:B------:R-:W-:Y:S02]  /*74c0*/  IMAD.MOV.U32 R17, RZ, RZ, R12 ;  /* 0x000000ffff117224 */ /* 0x000fe400078e000c */
.L_x_15965:
[----:B------:R-:W-:Y:S05]  /*74d0*/  BSYNC B2 ;  /* 0x0000000000027941 */ /* 0x000fea0003800000 */
.L_x_15963:
        /* <DEDUP_REMOVED lines=16> */
.L_x_15969:
[----:B------:R-:W-:Y:S05]  /*75e0*/  BSYNC B3 ;  /* 0x0000000000037941 */ /* 0x000fea0003800000 */
.L_x_15968:
        /* <DEDUP_REMOVED lines=44> */
.L_x_15967:
[----:B------:R-:W-:Y:S05]  /*78b0*/  BSYNC B2 ;  /* 0x0000000000027941 */ /* 0x000fea0003800000 */
.L_x_15966:
[----:B------:R-:W1:Y:S01]  /*78c0*/  I2F.U32 R10, R17 ;  /* 0x00000011000a7306 */ /* 0x000e620000201000 */
[----:B-----5:R-:W-:Y:S01]  /*78d0*/  HADD2.F32 R98, -RZ, R88.H0_H0 ;  /* 0x20000058ff627230 */ /* 0x020fe20000004100 */
[----:B------:R-:W-:-:S04]  /*78e0*/  IMAD.MOV.U32 R97, RZ, RZ, 0x2f800000 ;  /* 0x2f800000ff617424 */ /* 0x000fc800078e00ff */
[----:B------:R-:W-:-:S04]  /*78f0*/  FMUL.FTZ R98, R98, c[0x0][0x1ec] ;  /* 0x00007b0062627a20 */ /* 0x000fc80000410000 */
[----:B------:R-:W-:Y:S02]  /*7900*/  FMUL.FTZ R98, R98, c[0x0][0x1e8] ;  /* 0x00007a0062627a20 */ /* 0x000fe40000410000 */
[----:B-1----:R-:W-:Y:S01]  /*7910*/  FFMA.FTZ R10, R10, R97, 1.1641532182693481445e-10 ;  /* 0x2f0000000a0a7423 */ /* 0x002fe20000010061 */
[----:B------:R-:W-:-:S04]  /*7920*/  @P3 HADD2.F32 R97, -RZ, R92.H0_H0 ;  /* 0x2000005cff613230 */ /* 0x000fc80000004100 */
[----:B------:R-:W-:-:S04]  /*7930*/  FSETP.GTU.FTZ.AND P5, PT, R10, c[0x0][0x1e4], PT ;  /* 0x000079000a007a0b */ /* 0x000fc80003fbc000 */
[----:B------:R-:W-:Y:S02]  /*7940*/  FSEL R118, R98, RZ, !P5 ;  /* 0x000000ff62767208 */ /* 0x000fe40006800000 */
[----:B------:R-:W-:-:S03]  /*7950*/  SEL R10, RZ, 0x1, P5 ;  /* 0x00000001ff0a7807 */ /* 0x000fc60002800000 */
[----:B------:R-:W-:Y:S01]  /*7960*/  @P3 FADD.FTZ R118, R97, R118 ;  /* 0x0000007661763221 */ /* 0x000fe20000010000 */
[----:B------:R-:W-:Y:S02]  /*7970*/  PRMT R17, R10, 0x7610, R17 ;  /* 0x000076100a117816 */ /* 0x000fe40000000011 */
.L_x_15962:
[----:B------:R-:W-:Y:S05]  /*7980*/  BSYNC B1 ;  /* 0x0000000000017941 */ /* 0x000fea0003800000 */
.L_x_15960:
        /* <DEDUP_REMOVED lines=8> */
.L_x_15971:
        /* <DEDUP_REMOVED lines=12> */
.L_x_15974:
[----:B------:R-:W-:Y:S02]  /*7ad0*/  MOV R10, R12 ;  /* 0x0000000c000a7202 */ /* 0x000fe40000000f00 */
.L_x_15975:
[----:B------:R-:W-:Y:S05]  /*7ae0*/  BSYNC B2 ;  /* 0x0000000000027941 */ /* 0x000fea0003800000 */
.L_x_15973:
        /* <DEDUP_REMOVED lines=16> */
.L_x_15979:
[----:B------:R-:W-:Y:S05]  /*7bf0*/  BSYNC B3 ;  /* 0x0000000000037941 */ /* 0x000fea0003800000 */
.L_x_15978:
        /* <DEDUP_REMOVED lines=44> */
.L_x_15977:
[----:B------:R-:W-:Y:S05]  /*7ec0*/  BSYNC B2 ;  /* 0x0000000000027941 */ /* 0x000fea0003800000 */
.L_x_15976:
[----:B------:R-:W1:Y:S01]  /*7ed0*/  I2F.U32 R10, R10 ;  /* 0x0000000a000a7306 */ /* 0x000e620000201000 */
[----:B-----5:R-:W-:Y:S01]  /*7ee0*/  HADD2.F32 R96, -RZ, R88.H1_H1 ;  /* 0x30000058ff607230 */ /* 0x020fe20000004100 */
[----:B------:R-:W-:-:S04]  /*7ef0*/  IMAD.MOV.U32 R99, RZ, RZ, 0x2f800000 ;  /* 0x2f800000ff637424 */ /* 0x000fc800078e00ff */
[----:B------:R-:W-:-:S04]  /*7f00*/  FMUL.FTZ R96, R96, c[0x0][0x1ec] ;  /* 0x00007b0060607a20 */ /* 0x000fc80000410000 */
[----:B------:R-:W-:Y:S02]  /*7f10*/  FMUL.FTZ R96, R96, c[0x0][0x1e8] ;  /* 0x00007a0060607a20 */ /* 0x000fe40000410000 */
[----:B-1----:R-:W-:-:S05]  /*7f20*/  FFMA.FTZ R18, R10, R99, 1.1641532182693481445e-10 ;  /* 0x2f0000000a127423 */ /* 0x002fca0000010063 */
[----:B------:R-:W-:-:S04]  /*7f30*/  FSETP.GTU.FTZ.AND P5, PT, R18, c[0x0][0x1e4], PT ;  /* 0x0000790012007a0b */ /* 0x000fc80003fbc000 */
[----:B------:R-:W-:Y:S01]  /*7f40*/  FSEL R119, R96, RZ, !P5 ;  /* 0x000000ff60777208 */ /* 0x000fe20006800000 */
[----:B------:R-:W-:Y:S01]  /*7f50*/  @P3 HADD2.F32 R96, -RZ, R92.H1_H1 ;  /* 0x3000005cff603230 */ /* 0x000fe20000004100 */
[----:B------:R-:W-:-:S04]  /*7f60*/  SEL R18, RZ, 0x1, P5 ;  /* 0x00000001ff127807 */ /* 0x000fc80002800000 */
[----:B------:R-:W-:Y:S02]  /*7f70*/  @P3 FADD.FTZ R119, R96, R119 ;  /* 0x0000007760773221 */ /* 0x000fe40000010000 */
.L_x_15972:
[----:B------:R-:W-:Y:S05]  /*7f80*/  BSYNC B1 ;  /* 0x0000000000017941 */ /* 0x000fea0003800000 */
.L_x_15970:
        /* <DEDUP_REMOVED lines=8> */
.L_x_15981:
        /* <DEDUP_REMOVED lines=12> */
.L_x_15984:
[----:B------:R-:W-:Y:S02]  /*80d0*/  IMAD.MOV.U32 R10, RZ, RZ, R12 ;  /* 0x000000ffff0a7224 */ /* 0x000fe400078e000c */
.L_x_15985:
[----:B------:R-:W-:Y:S05]  /*80e0*/  BSYNC B2 ;  /* 0x0000000000027941 */ /* 0x000fea0003800000 */
.L_x_15983:
        /* <DEDUP_REMOVED lines=16> */
.L_x_15989:
[----:B------:R-:W-:Y:S05]  /*81f0*/  BSYNC B3 ;  /* 0x0000000000037941 */ /* 0x000fea0003800000 */
.L_x_15988:
        /* <DEDUP_REMOVED lines=44> */
.L_x_15987:
[----:B------:R-:W-:Y:S05]  /*84c0*/  BSYNC B2 ;  /* 0x0000000000027941 */ /* 0x000fea0003800000 */
.L_x_15986:
[----:B------:R-:W1:Y:S01]  /*84d0*/  I2F.U32 R10, R10 ;  /* 0x0000000a000a7306 */ /* 0x000e620000201000 */
[----:B------:R-:W-:Y:S01]  /*84e0*/  HFMA2.MMA R21, -RZ, RZ, 0.1171875, 0 ;  /* 0x2f800000ff157435 */ /* 0x000fe200000001ff */
[----:B-----5:R-:W-:-:S05]  /*84f0*/  HADD2.F32 R97, -RZ, R89.H0_H0 ;  /* 0x20000059ff617230 */ /* 0x020fca0000004100 */
        /* <DEDUP_REMOVED lines=8> */
.L_x_15982:
[----:B------:R-:W-:Y:S05]  /*8580*/  BSYNC B1 ;  /* 0x0000000000017941 */ /* 0x000fea0003800000 */
.L_x_15980:
        /* <DEDUP_REMOVED lines=8> */
.L_x_15991:
        /* <DEDUP_REMOVED lines=12> */
.L_x_15994:
[----:B------:R-:W-:Y:S02]  /*86d0*/  IMAD.MOV.U32 R10, RZ, RZ, R12 ;  /* 0x000000ffff0a7224 */ /* 0x000fe400078e000c */
.L_x_15995:
[----:B------:R-:W-:Y:S05]  /*86e0*/  BSYNC B2 ;  /* 0x0000000000027941 */ /* 0x000fea0003800000 */
.L_x_15993:
        /* <DEDUP_REMOVED lines=16> */
.L_x_15999:
[----:B------:R-:W-:Y:S05]  /*87f0*/  BSYNC B3 ;  /* 0x0000000000037941 */ /* 0x000fea0003800000 */
.L_x_15998:
        /* <DEDUP_REMOVED lines=44> */
.L_x_15997:
[----:B------:R-:W-:Y:S05]  /*8ac0*/  BSYNC B2 ;  /* 0x0000000000027941 */ /* 0x000fea0003800000 */
.L_x_15996:
        /* <DEDUP_REMOVED lines=11> */
.L_x_15992:
[----:B------:R-:W-:Y:S05]  /*8b80*/  BSYNC B1 ;  /* 0x0000000000017941 */ /* 0x000fea0003800000 */
.L_x_15990:
        /* <DEDUP_REMOVED lines=8> */
.L_x_16001:
        /* <DEDUP_REMOVED lines=12> */
.L_x_16004:
[----:B------:R-:W-:Y:S02]  /*8cd0*/  MOV R10, R12 ;  /* 0x0000000c000a7202 */ /* 0x000fe40000000f00 */
.L_x_16005:
[----:B------:R-:W-:Y:S05]  /*8ce0*/  BSYNC B2 ;  /* 0x0000000000027941 */ /* 0x000fea0003800000 */
.L_x_16003:
        /* <DEDUP_REMOVED lines=16> */
.L_x_16009:
[----:B------:R-:W-:Y:S05]  /*8df0*/  BSYNC B3 ;  /* 0x0000000000037941 */ /* 0x000fea0003800000 */
.L_x_16008:
        /* <DEDUP_REMOVED lines=44> */
.L_x_16007:
[----:B------:R-:W-:Y:S05]  /*90c0*/  BSYNC B2 ;  /* 0x0000000000027941 */ /* 0x000fea0003800000 */
.L_x_16006:
        /* <DEDUP_REMOVED lines=11> */
.L_x_16002:
[----:B------:R-:W-:Y:S05]  /*9180*/  BSYNC B1 ;  /* 0x0000000000017941 */ /* 0x000fea0003800000 */
.L_x_16000:
        /* <DEDUP_REMOVED lines=8> */
.L_x_16011:
        /* <DEDUP_REMOVED lines=12> */
.L_x_16014:
[----:B------:R-:W-:Y:S02]  /*92d0*/  IMAD.MOV.U32 R10, RZ, RZ, R12 ;  /* 0x000000ffff0a7224 */ /* 0x000fe400078e000c */
.L_x_16015:
[----:B------:R-:W-:Y:S05]  /*92e0*/  BSYNC B2 ;  /* 0x0000000000027941 */ /* 0x000fea0003800000 */
.L_x_16013:
        /* <DEDUP_REMOVED lines=16> */
.L_x_16019:
[----:B------:R-:W-:Y:S05]  /*93f0*/  BSYNC B3 ;  /* 0x0000000000037941 */ /* 0x000fea0003800000 */
.L_x_16018:
        /* <DEDUP_REMOVED lines=44> */
.L_x_16017:
[----:B------:R-:W-:Y:S05]  /*96c0*/  BSYNC B2 ;  /* 0x0000000000027941 */ /* 0x000fea0003800000 */
.L_x_16016:
        /* <DEDUP_REMOVED lines=11> */
.L_x_16012:
[----:B------:R-:W-:Y:S05]  /*9780*/  BSYNC B1 ;  /* 0x0000000000017941 */ /* 0x000fea0003800000 */
.L_x_16010:
        /* <DEDUP_REMOVED lines=8> */
.L_x_16021:
        /* <DEDUP_REMOVED lines=12> */
.L_x_16024:
[----:B------:R-:W-:Y:S02]  /*98d0*/  IMAD.MOV.U32 R10, RZ, RZ, R12 ;  /* 0x000000ffff0a7224 */ /* 0x000fe400078e000c */
.L_x_16025:
[----:B------:R-:W-:Y:S05]  /*98e0*/  BSYNC B2 ;  /* 0x0000000000027941 */ /* 0x000fea0003800000 */
.L_x_16023:
        /* <DEDUP_REMOVED lines=16> */
.L_x_16029:
[----:B------:R-:W-:Y:S05]  /*99f0*/  BSYNC B3 ;  /* 0x0000000000037941 */ /* 0x000fea0003800000 */
.L_x_16028:
        /* <DEDUP_REMOVED lines=44> */
.L_x_16027:
[----:B------:R-:W-:Y:S05]  /*9cc0*/  BSYNC B2 ;  /* 0x0000000000027941 */ /* 0x000fea0003800000 */
.L_x_16026:
        /* <DEDUP_REMOVED lines=11> */
.L_x_16022:
[----:B------:R-:W-:Y:S05]  /*9d80*/  BSYNC B1 ;  /* 0x0000000000017941 */ /* 0x000fea0003800000 */
.L_x_16020:
        /* <DEDUP_REMOVED lines=8> */
.L_x_16031:
        /* <DEDUP_REMOVED lines=12> */
.L_x_16034:
[----:B------:R-:W-:Y:S02]  /*9ed0*/  MOV R106, R12 ;  /* 0x0000000c006a7202 */ /* 0x000fe40000000f00 */
.L_x_16035:
[----:B------:R-:W-:Y:S05]  /*9ee0*/  BSYNC B2 ;  /* 0x0000000000027941 */ /* 0x000fea0003800000 */
.L_x_16033:
        /* <DEDUP_REMOVED lines=16> */
.L_x_16039:
[----:B------:R-:W-:Y:S05]  /*9ff0*/  BSYNC B3 ;  /* 0x0000000000037941 */ /* 0x000fea0003800000 */
.L_x_16038:
        /* <DEDUP_REMOVED lines=44> */
.L_x_16037:
[----:B------:R-:W-:Y:S05]  /*a2c0*/  BSYNC B2 ;  /* 0x0000000000027941 */ /* 0x000fea0003800000 */
.L_x_16036:
        /* <DEDUP_REMOVED lines=10> */
[----:B------:R-:W-:Y:S01]  /*a370*/  @P3 FADD.FTZ R129, R130, R129 ;  /* 0x0000008182813221 */ /* 0x000fe20000010000 */
[----:B------:R-:W-:Y:S02]  /*a380*/  PRMT R106, R96, 0x7610, R106 ;  /* 0x00007610606a7816 */ /* 0x000fe4000000006a */
.L_x_16032:
[----:B------:R-:W-:Y:S05]  /*a390*/  BSYNC B1 ;  /* 0x0000000000017941 */ /* 0x000fea0003800000 */
.L_x_16030:
        /* <DEDUP_REMOVED lines=29> */
.L_x_16041:
[----:B------:R-:W-:Y:S05]  /*a570*/  BSYNC B1 ;  /* 0x0000000000017941 */ /* 0x000fea0003800000 */
.L_x_16040:
[----:B------:R-:W-:Y:S02]  /*a580*/  IADD3 R126, R126, 0x80, RZ ;  /* 0x000000807e7e7810 */ /* 0x000fe40007ffe0ff */
[----:B------:R-:W-:Y:S02]  /*a590*/  IADD3 R124, R124, 0x80, RZ ;  /* 0x000000807c7c7810 */ /* 0x000fe40007ffe0ff */
.L_x_15959:
[----:B------:R-:W-:Y:S05]  /*a5a0*/  BSYNC B0 ;  /* 0x0000000000007941 */ /* 0x000fea0003800000 */
.L_x_15958:
[----:B------:R-:W-:Y:S01]  /*a5b0*/  BSSY B0, `(.L_x_16042) ;  /* 0x0000329000007945 */ /* 0x000fe20003800000 */
        /* <DEDUP_REMOVED lines=18> */
.L_x_16045:
        /* <DEDUP_REMOVED lines=12> */
.L_x_16048:
[----:B------:R-:W-:Y:S02]  /*a7a0*/  IMAD.MOV.U32 R17, RZ, RZ, R12 ;  /* 0x000000ffff117224 */ /* 0x000fe400078e000c */
.L_x_16049:
[----:B------:R-:W-:Y:S05]  /*a7b0*/  BSYNC B2 ;  /* 0x0000000000027941 */ /* 0x000fea0003800000 */
.L_x_16047:
        /* <DEDUP_REMOVED lines=16> */
.L_x_16053:
[----:B------:R-:W-:Y:S05]  /*a8c0*/  BSYNC B3 ;  /* 0x0000000000037941 */ /* 0x000fea0003800000 */
.L_x_16052:
        /* <DEDUP_REMOVED lines=44> */
.L_x_16051:
[----:B------:R-:W-:Y:S05]  /*ab90*/  BSYNC B2 ;  /* 0x0000000000027941 */ /* 0x000fea0003800000 */
.L_x_16050:
        /* <DEDUP_REMOVED lines=12> */
.L_x_16046:
[----:B------:R-:W-:Y:S05]  /*ac60*/  BSYNC B1 ;  /* 0x0000000000017941 */ /* 0x000fea0003800000 */
.L_x_16044:
        /* <DEDUP_REMOVED lines=8> */
.L_x_16055:
        /* <DEDUP_REMOVED lines=12> */
.L_x_16058:
[----:B------:R-:W-:Y:S02]  /*adb0*/  MOV R10, R12 ;  /* 0x0000000c000a7202 */ /* 0x000fe40000000f00 */
.L_x_16059:
[----:B------:R-:W-:Y:S05]  /*adc0*/  BSYNC B2 ;  /* 0x0000000000027941 */ /* 0x000fea0003800000 */
.L_x_16057:
        /* <DEDUP_REMOVED lines=16> */
.L_x_16063:
[----:B------:R-:W-:Y:S05]  /*aed0*/  BSYNC B3 ;  /* 0x0000000000037941 */ /* 0x000fea0003800000 */
.L_x_16062:
        /* <DEDUP_REMOVED lines=44> */
.L_x_16061:
[----:B------:R-:W-:Y:S05]  /*b1a0*/  BSYNC B2 ;  /* 0x0000000000027941 */ /* 0x000fea0003800000 */
.L_x_16060:
        /* <DEDUP_REMOVED lines=11> */
.L_x_16056:
[----:B------:R-:W-:Y:S05]  /*b260*/  BSYNC B1 ;  /* 0x0000000000017941 */ /* 0x000fea0003800000 */
.L_x_16054:
        /* <DEDUP_REMOVED lines=8> */
.L_x_16065:
        /* <DEDUP_REMOVED lines=12> */
.L_x_16068:
[----:B------:R-:W-:Y:S02]  /*b3b0*/  IMAD.MOV.U32 R10, RZ, RZ, R12 ;  /* 0x000000ffff0a7224 */ /* 0x000fe400078e000c */
.L_x_16069:
[----:B------:R-:W-:Y:S05]  /*b3c0*/  BSYNC B2 ;  /* 0x0000000000027941 */ /* 0x000fea0003800000 */
.L_x_16067:
        /* <DEDUP_REMOVED lines=16> */
.L_x_16073:
[----:B------:R-:W-:Y:S05]  /*b4d0*/  BSYNC B3 ;  /* 0x0000000000037941 */ /* 0x000fea0003800000 */
.L_x_16072:
        /* <DEDUP_REMOVED lines=44> */
.L_x_16071:
[----:B------:R-:W-:Y:S05]  /*b7a0*/  BSYNC B2 ;  /* 0x0000000000027941 */ /* 0x000fea0003800000 */
.L_x_16070:
        /* <DEDUP_REMOVED lines=11> */
.L_x_16066:
[----:B------:R-:W-:Y:S05]  /*b860*/  BSYNC B1 ;  /* 0x0000000000017941 */ /* 0x000fea0003800000 */
.L_x_16064:
        /* <DEDUP_REMOVED lines=8> */
.L_x_16075:
        /* <DEDUP_REMOVED lines=12> */
.L_x_16078:
[----:B------:R-:W-:Y:S02]  /*b9b0*/  IMAD.MOV.U32 R10, RZ, RZ, R12 ;  /* 0x000000ffff0a7224 */ /* 0x000fe400078e000c */
.L_x_16079:
[----:B------:R-:W-:Y:S05]  /*b9c0*/  BSYNC B2 ;  /* 0x0000000000027941 */ /* 0x000fea0003800000 */
.L_x_16077:
        /* <DEDUP_REMOVED lines=16> */
.L_x_16083:
[----:B------:R-:W-:Y:S05]  /*bad0*/  BSYNC B3 ;  /* 0x0000000000037941 */ /* 0x000fea0003800000 */
.L_x_16082:
        /* <DEDUP_REMOVED lines=44> */
.L_x_16081:
[----:B------:R-:W-:Y:S05]  /*bda0*/  BSYNC B2 ;  /* 0x0000000000027941 */ /* 0x000fea0003800000 */
.L_x_16080:
        /* <DEDUP_REMOVED lines=11> */
.L_x_16076:
[----:B------:R-:W-:Y:S05]  /*be60*/  BSYNC B1 ;  /* 0x0000000000017941 */ /* 0x000fea0003800000 */
.L_x_16074:
        /* <DEDUP_REMOVED lines=8> */
.L_x_16085:
        /* <DEDUP_REMOVED lines=12> */
.L_x_16088:
[----:B------:R-:W-:Y:S02]  /*bfb0*/  MOV R10, R12 ;  /* 0x0000000c000a7202 */ /* 0x000fe40000000f00 */
.L_x_16089:
[----:B------:R-:W-:Y:S05]  /*bfc0*/  BSYNC B2 ;  /* 0x0000000000027941 */ /* 0x000fea0003800000 */
.L_x_16087:
        /* <DEDUP_REMOVED lines=16> */
.L_x_16093:
[----:B------:R-:W-:Y:S05]  /*c0d0*/  BSYNC B3 ;  /* 0x0000000000037941 */ /* 0x000fea0003800000 */
.L_x_16092:
        /* <DEDUP_REMOVED lines=44> */
.L_x_16091:
[----:B------:R-:W-:Y:S05]  /*c3a0*/  BSYNC B2 ;  /* 0x0000000000027941 */ /* 0x000fea0003800000 */
.L_x_16090:
        /* <DEDUP_REMOVED lines=11> */
.L_x_16086:
[----:B------:R-:W-:Y:S05]  /*c460*/  BSYNC B1 ;  /* 0x0000000000017941 */ /* 0x000fea0003800000 */
.L_x_16084:
        /* <DEDUP_REMOVED lines=8> */
.L_x_16095:
        /* <DEDUP_REMOVED lines=12> */
.L_x_16098:
[----:B------:R-:W-:Y:S02]  /*c5b0*/  IMAD.MOV.U32 R10, RZ, RZ, R12 ;  /* 0x000000ffff0a7224 */ /* 0x000fe400078e000c */
.L_x_16099:
[----:B------:R-:W-:Y:S05]  /*c5c0*/  BSYNC B2 ;  /* 0x0000000000027941 */ /* 0x000fea0003800000 */
.L_x_16097:
        /* <DEDUP_REMOVED lines=16> */
.L_x_16103:
[----:B------:R-:W-:Y:S05]  /*c6d0*/  BSYNC B3 ;  /* 0x0000000000037941 */ /* 0x000fea0003800000 */
.L_x_16102:
        /* <DEDUP_REMOVED lines=44> */
.L_x_16101:
[----:B------:R-:W-:Y:S05]  /*c9a0*/  BSYNC B2 ;  /* 0x0000000000027941 */ /* 0x000fea0003800000 */
.L_x_16100:
        /* <DEDUP_REMOVED lines=11> */
.L_x_16096:
[----:B------:R-:W-:Y:S05]  /*ca60*/  BSYNC B1 ;  /* 0x0000000000017941 */ /* 0x000fea0003800000 */
.L_x_16094:
        /* <DEDUP_REMOVED lines=8> */
.L_x_16105:
        /* <DEDUP_REMOVED lines=12> */
.L_x_16108:
[----:B------:R-:W-:Y:S02]  /*cbb0*/  IMAD.MOV.U32 R10, RZ, RZ, R12 ;  /* 0x000000ffff0a7224 */ /* 0x000fe400078e000c */
.L_x_16109:
[----:B------:R-:W-:Y:S05]  /*cbc0*/  BSYNC B2 ;  /* 0x0000000000027941 */ /* 0x000fea0003800000 */
.L_x_16107:
        /* <DEDUP_REMOVED lines=16> */
.L_x_16113:
[----:B------:R-:W-:Y:S05]  /*ccd0*/  BSYNC B3 ;  /* 0x0000000000037941 */ /* 0x000fea0003800000 */
.L_x_16112:
        /* <DEDUP_REMOVED lines=44> */
.L_x_16111:
[----:B------:R-:W-:Y:S05]  /*cfa0*/  BSYNC B2 ;  /* 0x0000000000027941 */ /* 0x000fea0003800000 */
.L_x_16110:
        /* <DEDUP_REMOVED lines=11> */
.L_x_16106:
[----:B------:R-:W-:Y:S05]  /*d060*/  BSYNC B1 ;  /* 0x0000000000017941 */ /* 0x000fea0003800000 */
.L_x_16104:
        /* <DEDUP_REMOVED lines=8> */
.L_x_16115:
        /* <DEDUP_REMOVED lines=12> */
.L_x_16118:
[----:B------:R-:W-:Y:S02]  /*d1b0*/  IMAD.MOV.U32 R106, RZ, RZ, R12 ;  /* 0x000000ffff6a7224 */ /* 0x000fe400078e000c */
.L_x_16119:
[----:B------:R-:W-:Y:S05]  /*d1c0*/  BSYNC B2 ;  /* 0x0000000000027941 */ /* 0x000fea0003800000 */
.L_x_16117:
        /* <DEDUP_REMOVED lines=16> */
.L_x_16123:
[----:B------:R-:W-:Y:S05]  /*d2d0*/  BSYNC B3 ;  /* 0x0000000000037941 */ /* 0x000fea0003800000 */
.L_x_16122:
        /* <DEDUP_REMOVED lines=44> */
.L_x_16121:
[----:B------:R-:W-:Y:S05]  /*d5a0*/  BSYNC B2 ;  /* 0x0000000000027941 */ /* 0x000fea0003800000 */
.L_x_16120:
[----:B------:R-:W1:Y:S01]  /*d5b0*/  I2F.U32 R96, R106 ;  /* 0x0000006a00607306 */ /* 0x000e620000201000 */
[----:B------:R-:W-:Y:S01]  /*d5c0*/  HFMA2.MMA R97, -RZ, RZ, 0.1171875, 0 ;  /* 0x2f800000ff617435 */ /* 0x000fe200000001ff */
[----:B-----5:R-:W-:Y:S02]  /*d5d0*/  HADD2.F32 R98, -RZ, R91.H1_H1 ;  /* 0x3000005bff627230 */ /* 0x020fe40000004100 */
        /* <DEDUP_REMOVED lines=9> */
.L_x_16116:
[----:B------:R-:W-:Y:S05]  /*d670*/  BSYNC B1 ;  /* 0x0000000000017941 */ /* 0x000fea0003800000 */
.L_x_16114:
        /* <DEDUP_REMOVED lines=28> */
.L_x_16043:
[----:B------:R-:W-:Y:S05]  /*d840*/  BSYNC B0 ;  /* 0x0000000000007941 */ /* 0x000fea0003800000 */
.L_x_16042:
        /* <DEDUP_REMOVED lines=42> */
.L_x_16136:
        /* <DEDUP_REMOVED lines=85> */
.L_x_16137:
        /* <DEDUP_REMOVED lines=98> */
[----:B------:R-:W-:Y:S02]  /*e660*/  FFMA.FTZ R147, R37, R132, R29 ;  /* 0x0000008425937223 */ /* 0x000fe4000001001d */
[----:B------:R-:W-:Y:S01]  /*e670*/  FFMA.FTZ R149, R38, R149, R30 ;  /* 0x0000009526957223 */ /* 0x000fe2000001001e */
[----:B------:R-:W-:Y:S01]  /*e680*/  F2FP.PACK_AB R97, R128, R99 ;  /* 0x000000638061723e */ /* 0x000fe200000000ff */
[----:B------:R-:W-:Y:S01]  /*e690*/  FFMA.FTZ R136, R39, R136, R31 ;  /* 0x0000008827887223 */ /* 0x000fe2000001001f */
[----:B------:R-:W-:Y:S01]  /*e6a0*/  F2FP.PACK_AB R98, R147, R98 ;  /* 0x000000629362723e */ /* 0x000fe200000000ff */
[----:B------:R-:W-:-:S03]  /*e6b0*/  IMAD.MOV.U32 R153, RZ, RZ, 0x10 ;  /* 0x00000010ff997424 */ /* 0x000fc600078e00ff */
[----:B------:R-:W-:Y:S01]  /*e6c0*/  F2FP.PACK_AB R99, R136, R149 ;  /* 0x000000958863723e */ /* 0x000fe200000000ff */
[C---:B------:R-:W-:Y:S01]  /*e6d0*/  IMAD.WIDE.U32 R146, R122.reuse, R153, c[0x0][0x208] ;  /* 0x000082007a927625 */ /* 0x040fe200078e0099 */
[----:B------:R-:W-:-:S04]  /*e6e0*/  IADD3 R122, R122, 0x80, RZ ;  /* 0x000000807a7a7810 */ /* 0x000fc80007ffe0ff */
[----:B------:R0:W-:Y:S03]  /*e6f0*/  STG.E.128 [R146.64], R96 ;  /* 0x0000006092007986 */ /* 0x0001e6000c101d06 */
.L_x_16129:
[----:B------:R-:W-:Y:S05]  /*e700*/  BSYNC B1 ;  /* 0x0000000000017941 */ /* 0x000fea0003800000 */
.L_x_16128:
        /* <DEDUP_REMOVED lines=31> */
[C---:B------:R-:W-:Y:S01]  /*e900*/  IMAD.WIDE.U32 R146, R122.reuse, R153, c[0x0][0x208] ;  /* 0x000082007a927625 */ /* 0x040fe200078e0099 */
[----:B------:R-:W-:-:S02]  /*e910*/  IADD3 R122, R122, 0x80, RZ ;  /* 0x000000807a7a7810 */ /* 0x000fc40007ffe0ff */
[----:B------:R-:W-:-:S05]  /*e920*/  F2FP.PACK_AB R99, R136, R149 ;  /* 0x000000958863723e */ /* 0x000fca00000000ff */
[----:B------:R0:W-:Y:S02]  /*e930*/  STG.E.128 [R146.64], R96 ;  /* 0x0000006092007986 */ /* 0x0001e4000c101d06 */
.L_x_16131:
[----:B------:R-:W-:Y:S05]  /*e940*/  BSYNC B1 ;  /* 0x0000000000017941 */ /* 0x000fea0003800000 */
.L_x_16130:
        /* <DEDUP_REMOVED lines=35> */
.L_x_16133:
[----:B------:R-:W-:Y:S05]  /*eb80*/  BSYNC B1 ;  /* 0x0000000000017941 */ /* 0x000fea0003800000 */
.L_x_16132:
        /* <DEDUP_REMOVED lines=21> */
[----:B------:R-:W-:Y:S02]  /*ece0*/  FFMA.FTZ R99, R86, R149, R78 ;  /* 0x0000009556637223 */ /* 0x000fe4000001004e */
[----:B------:R-:W-:Y:S02]  /*ecf0*/  FFMA.FTZ R147, R81, R98, R73 ;  /* 0x0000006251937223 */ /* 0x000fe40000010049 */
[----:B------:R-:W-:Y:S02]  /*ed00*/  FFMA.FTZ R126, R87, R126, R79 ;  /* 0x0000007e577e7223 */ /* 0x000fe4000001004f */
[----:B------:R-:W-:Y:S01]  /*ed10*/  FFMA.FTZ R149, R85, R132, R77 ;  /* 0x0000008455957223 */ /* 0x000fe2000001004d */
[----:B------:R-:W-:Y:S01]  /*ed20*/  F2FP.PACK_AB R96, R147, R96 ;  /* 0x000000609360723e */ /* 0x000fe200000000ff */
[----:B------:R-:W-:Y:S01]  /*ed30*/  FFMA.FTZ R128, R83, R128, R75 ;  /* 0x0000008053807223 */ /* 0x000fe2000001004b */
[----:B------:R-:W-:Y:S01]  /*ed40*/  F2FP.PACK_AB R99, R126, R99 ;  /* 0x000000637e63723e */ /* 0x000fe200000000ff */
[----:B------:R-:W-:Y:S01]  /*ed50*/  IMAD.WIDE.U32 R146, R122, R151, c[0x0][0x208] ;  /* 0x000082007a927625 */ /* 0x000fe200078e0097 */
[----:B------:R-:W-:-:S02]  /*ed60*/  F2FP.PACK_AB R98, R149, R124 ;  /* 0x0000007c9562723e */ /* 0x000fc400000000ff */
[----:B------:R-:W-:-:S05]  /*ed70*/  F2FP.PACK_AB R97, R128, R97 ;  /* 0x000000618061723e */ /* 0x000fca00000000ff */
[----:B------:R0:W-:Y:S02]  /*ed80*/  STG.E.128 [R146.64], R96 ;  /* 0x0000006092007986 */ /* 0x0001e4000c101d06 */
.L_x_16127:
[----:B-1----:R-:W-:Y:S05]  /*ed90*/  BSYNC B0 ;  /* 0x0000000000007941 */ /* 0x002fea0003800000 */
.L_x_16126:
[----:B------:R-:W-:Y:S02]  /*eda0*/  IADD3 R6, R6, c[0x0][0x160], RZ ;  /* 0x0000580006067a10 */ /* 0x000fe40007ffe0ff */
[----:B------:R-:W-:Y:S02]  /*edb0*/  LOP3.LUT P3, RZ, R13, 0xff, RZ, 0xc0, !PT ;  /* 0x000000ff0dff7812 */ /* 0x000fe4000786c0ff */
[----:B------:R-:W-:Y:S02]  /*edc0*/  ISETP.GE.AND P2, PT, R6, c[0x0][0x164], PT ;  /* 0x0000590006007a0c */ /* 0x000fe40003f46270 */
[----:B------:R-:W-:-:S11]  /*edd0*/  SEL R13, RZ, 0x1, P3 ;  /* 0x00000001ff0d7807 */ /* 0x000fd60001800000 */
[----:B0-----:R-:W-:Y:S01]  /*ede0*/  @P2 CALL.REL.NOINC `(.L_x_16134) ;  /* 0x0000001000002944 */ /* 0x001fe20003c00000 */
[----:B------:R-:W-:Y:S05]  /*edf0*/  BRA `(.L_x_16135) ;  /* 0xffff1df000007947 */ /* 0x000fea000383ffff */
.L_x_16134:
[----:B------:R-:W-:Y:S05]  /*ee00*/  EXIT ;  /* 0x000000000000794d */ /* 0x000fea0003800000 */
.L_x_16124:
[----:B------:R-:W-:Y:S01]  /*ee10*/  HFMA2.MMA R128, -RZ, RZ, 0, 5.9604644775390625e-08 ;  /* 0x00000001ff807435 */ /* 0x000fe200000001ff */
[----:B------:R-:W-:Y:S01]  /*ee20*/  IMAD.MOV.U32 R97, RZ, RZ, R96 ;  /* 0x000000ffff617224 */ /* 0x000fe200078e0060 */
[----:B------:R-:W-:Y:S01]  /*ee30*/  MOV R151, 0xffffffff ;  /* 0xffffffff00977802 */ /* 0x000fe20000000f00 */
[----:B------:R-:W-:Y:S01]  /*ee40*/  IMAD.MOV.U32 R126, RZ, RZ, 0x1f ;  /* 0x0000001fff7e7424 */ /* 0x000fe200078e00ff */
[----:B------:R-:W-:Y:S02]  /*ee50*/  MOV R98, 0xee70 ;  /* 0x0000ee7000627802 */ /* 0x000fe40000000f00 */
[----:B0----5:R-:W-:Y:S05]  /*ee60*/  CALL.REL.NOINC `($__internal_90_$__cuda_sm70_shflsync_bfly_p) ;  /* 0x000007b000007944 */ /* 0x021fea0003c00000 */
[----:B01----:R-:W-:Y:S01]  /*ee70*/  IMAD.MOV.U32 R97, RZ, RZ, R128 ;  /* 0x000000ffff617224 */ /* 0x003fe200078e0080 */
[----:B------:R-:W-:Y:S05]  /*ee80*/  BRA `(.L_x_16136) ;  /* 0xffffec6000007947 */ /* 0x000fea000383ffff */
.L_x_16125:
[----:B------:R-:W-:Y:S01]  /*ee90*/  HFMA2.MMA R128, -RZ, RZ, 0, 1.1920928955078125e-07 ;  /* 0x00000002ff807435 */ /* 0x000fe200000001ff */
[----:B------:R-:W-:Y:S01]  /*eea0*/  IMAD.MOV.U32 R126, RZ, RZ, 0x1f ;  /* 0x0000001fff7e7424 */ /* 0x000fe200078e00ff */
[----:B------:R-:W-:Y:S02]  /*eeb0*/  MOV R151, 0xffffffff ;  /* 0xffffffff00977802 */ /* 0x000fe40000000f00 */
[----:B------:R-:W-:Y:S02]  /*eec0*/  MOV R98, 0xeee0 ;  /* 0x0000eee000627802 */ /* 0x000fe40000000f00 */
[----:B01---5:R-:W-:Y:S05]  /*eed0*/  CALL.REL.NOINC `($__internal_90_$__cuda_sm70_shflsync_bfly_p) ;  /* 0x0000074000007944 */ /* 0x023fea0003c00000 */
[----:B0-----:R-:W-:Y:S01]  /*eee0*/  HFMA2.MMA R126, -RZ, RZ, 0, 1.847743988037109375e-06 ;  /* 0x0000001fff7e7435 */ /* 0x001fe200000001ff */
[----:B-1----:R-:W-:Y:S01]  /*eef0*/  FADD.FTZ R97, R97, R128 ;  /* 0x0000008061617221 */ /* 0x002fe20000010000 */
[----:B------:R-:W-:Y:S01]  /*ef00*/  MOV R98, 0xef40 ;  /* 0x0000ef4000627802 */ /* 0x000fe20000000f00 */
[----:B------:R-:W-:-:S02]  /*ef10*/  IMAD.MOV.U32 R128, RZ, RZ, 0x4 ;  /* 0x00000004ff807424 */ /* 0x000fc400078e00ff */
[----:B------:R-:W-:Y:S02]  /*ef20*/  IMAD.MOV.U32 R151, RZ, RZ, -0x1 ;  /* 0xffffffffff977424 */ /* 0x000fe400078e00ff */
[----:B------:R-:W-:Y:S05]  /*ef30*/  CALL.REL.NOINC `($__internal_90_$__cuda_sm70_shflsync_bfly_p) ;  /* 0x000006e000007944 */ /* 0x000fea0003c00000 */
[----:B01----:R-:W-:Y:S01]  /*ef40*/  FADD.FTZ R97, R97, R128 ;  /* 0x0000008061617221 */ /* 0x003fe20000010000 */
[----:B------:R-:W-:Y:S01]  /*ef50*/  MOV R128, 0x8 ;  /* 0x0000000800807802 */ /* 0x000fe20000000f00 */
[----:B------:R-:W-:Y:S01]  /*ef60*/  IMAD.MOV.U32 R126, RZ, RZ, 0x1f ;  /* 0x0000001fff7e7424 */ /* 0x000fe200078e00ff */
[----:B------:R-:W-:Y:S02]  /*ef70*/  MOV R151, 0xffffffff ;  /* 0xffffffff00977802 */ /* 0x000fe40000000f00 */
[----:B------:R-:W-:Y:S02]  /*ef80*/  MOV R98, 0xefa0 ;  /* 0x0000efa000627802 */ /* 0x000fe40000000f00 */
[----:B------:R-:W-:Y:S05]  /*ef90*/  CALL.REL.NOINC `($__internal_90_$__cuda_sm70_shflsync_bfly_p) ;  /* 0x0000068000007944 */ /* 0x000fea0003c00000 */
[----:B0-----:R-:W-:Y:S01]  /*efa0*/  HFMA2.MMA R126, -RZ, RZ, 0, 1.847743988037109375e-06 ;  /* 0x0000001fff7e7435 */ /* 0x001fe200000001ff */
[----:B-1----:R-:W-:Y:S01]  /*efb0*/  FADD.FTZ R97, R97, R128 ;  /* 0x0000008061617221 */ /* 0x002fe20000010000 */
[----:B------:R-:W-:Y:S01]  /*efc0*/  MOV R98, 0xf000 ;  /* 0x0000f00000627802 */ /* 0x000fe20000000f00 */
[----:B------:R-:W-:Y:S02]  /*efd0*/  IMAD.MOV.U32 R128, RZ, RZ, 0x10 ;  /* 0x00000010ff807424 */ /* 0x000fe400078e00ff */
[----:B------:R-:W-:-:S02]  /*efe0*/  IMAD.MOV.U32 R151, RZ, RZ, -0x1 ;  /* 0xffffffffff977424 */ /* 0x000fc400078e00ff */
[----:B------:R-:W-:Y:S05]  /*eff0*/  CALL.REL.NOINC `($__internal_90_$__cuda_sm70_shflsync_bfly_p) ;  /* 0x0000062000007944 */ /* 0x000fea0003c00000 */
        /* <DEDUP_REMOVED lines=71> */
[----:B------:R-:W-:Y:S05]  /*f470*/  CALL.REL.NOINC `($__internal_90_$__cuda_sm70_shflsync_bfly_p) ;  /* 0x000001a000007944 */ /* 0x000fea0003c00000 */
[----:B0-----:R-:W-:Y:S01]  /*f480*/  HFMA2.MMA R126, -RZ, RZ, 0, 1.847743988037109375e-06 ;  /* 0x0000001fff7e7435 */ /* 0x001fe200000001ff */
[----:B-1----:R-:W-:Y:S01]  /*f490*/  FADD.FTZ R97, R97, R128 ;  /* 0x0000008061617221 */ /* 0x002fe20000010000 */
[----:B------:R-:W-:Y:S01]  /*f4a0*/  MOV R98, 0xf4e0 ;  /* 0x0000f4e000627802 */ /* 0x000fe20000000f00 */
[----:B------:R-:W-:Y:S02]  /*f4b0*/  IMAD.MOV.U32 R128, RZ, RZ, 0x2 ;  /* 0x00000002ff807424 */ /* 0x000fe400078e00ff */
[----:B------:R-:W-:Y:S02]  /*f4c0*/  IMAD.MOV.U32 R151, RZ, RZ, -0x1 ;  /* 0xffffffffff977424 */ /* 0x000fe400078e00ff */
[----:B------:R-:W-:Y:S05]  /*f4d0*/  CALL.REL.NOINC `($__internal_90_$__cuda_sm70_shflsync_bfly_p) ;  /* 0x0000014000007944 */ /* 0x000fea0003c00000 */
[----:B01----:R-:W-:Y:S01]  /*f4e0*/  FADD.FTZ R97, R97, R128 ;  /* 0x0000008061617221 */ /* 0x003fe20000010000 */
[----:B------:R-:W-:Y:S01]  /*f4f0*/  MOV R128, 0x4 ;  /* 0x0000000400807802 */ /* 0x000fe20000000f00 */
[----:B------:R-:W-:Y:S01]  /*f500*/  IMAD.MOV.U32 R126, RZ, RZ, 0x1f ;  /* 0x0000001fff7e7424 */ /* 0x000fe200078e00ff */
[----:B------:R-:W-:Y:S02]  /*f510*/  MOV R151, 0xffffffff ;  /* 0xffffffff00977802 */ /* 0x000fe40000000f00 */
[----:B------:R-:W-:-:S02]  /*f520*/  MOV R98, 0xf540 ;  /* 0x0000f54000627802 */ /* 0x000fc40000000f00 */
[----:B------:R-:W-:Y:S05]  /*f530*/  CALL.REL.NOINC `($__internal_90_$__cuda_sm70_shflsync_bfly_p) ;  /* 0x000000e000007944 */ /* 0x000fea0003c00000 */
[----:B0-----:R-:W-:Y:S01]  /*f540*/  HFMA2.MMA R126, -RZ, RZ, 0, 1.847743988037109375e-06 ;  /* 0x0000001fff7e7435 */ /* 0x001fe200000001ff */
[----:B-1----:R-:W-:Y:S01]  /*f550*/  FADD.FTZ R97, R97, R128 ;  /* 0x0000008061617221 */ /* 0x002fe20000010000 */
[----:B------:R-:W-:Y:S01]  /*f560*/  MOV R98, 0xf5a0 ;  /* 0x0000f5a000627802 */ /* 0x000fe20000000f00 */
[----:B------:R-:W-:-:S02]  /*f570*/  IMAD.MOV.U32 R128, RZ, RZ, 0x8 ;  /* 0x00000008ff807424 */ /* 0x000fc400078e00ff */
[----:B------:R-:W-:Y:S02]  /*f580*/  IMAD.MOV.U32 R151, RZ, RZ, -0x1 ;  /* 0xffffffffff977424 */ /* 0x000fe400078e00ff */
[----:B------:R-:W-:Y:S05]  /*f590*/  CALL.REL.NOINC `($__internal_90_$__cuda_sm70_shflsync_bfly_p) ;  /* 0x0000008000007944 */ /* 0x000fea0003c00000 */
[----:B-1----:R-:W-:Y:S01]  /*f5a0*/  FADD.FTZ R147, R97, R128 ;  /* 0x0000008061937221 */ /* 0x002fe20000010000 */
[----:B------:R-:W-:Y:S01]  /*f5b0*/  MOV R128, 0x10 ;  /* 0x0000001000807802 */ /* 0x000fe20000000f00 */
[----:B0-----:R-:W-:Y:S01]  /*f5c0*/  IMAD.MOV.U32 R126, RZ, RZ, 0x1f ;  /* 0x0000001fff7e7424 */ /* 0x001fe200078e00ff */
[----:B------:R-:W-:Y:S01]  /*f5d0*/  MOV R151, 0xffffffff ;  /* 0xffffffff00977802 */ /* 0x000fe20000000f00 */
[----:B------:R-:W-:Y:S01]  /*f5e0*/  IMAD.MOV.U32 R97, RZ, RZ, R147 ;  /* 0x000000ffff617224 */ /* 0x000fe200078e0093 */
[----:B------:R-:W-:Y:S02]  /*f5f0*/  MOV R98, 0xf610 ;  /* 0x0000f61000627802 */ /* 0x000fe40000000f00 */
[----:B------:R-:W-:Y:S05]  /*f600*/  CALL.REL.NOINC `($__internal_90_$__cuda_sm70_shflsync_bfly_p) ;  /* 0x0000001000007944 */ /* 0x000fea0003c00000 */
[----:B01----:R-:W-:Y:S05]  /*f610*/  BRA `(.L_x_16137) ;  /* 0xffffea2000007947 */ /* 0x003fea000383ffff */
        .weak           $__internal_90_$__cuda_sm70_shflsync_bfly_p
        .type           $__internal_90_$__cuda_sm70_shflsync_bfly_p,@function
        .size           $__internal_90_$__cuda_sm70_shflsync_bfly_p,(.L_x_29154 - $__internal_90_$__cuda_sm70_shflsync_bfly_p)
$__internal_90_$__cuda_sm70_shflsync_bfly_p:
[----:B------:R-:W-:Y:S01]  /*f620*/  HFMA2.MMA R99, -RZ, RZ, 0, 0 ;  /* 0x00000000ff637435 */ /* 0x000fe200000001ff */
[----:B------:R-:W-:Y:S04]  /*f630*/  WARPSYNC R151 ;  /* 0x0000009700007348 */ /* 0x000fe80003800000 */
[----:B------:R0:W1:Y:S01]  /*f640*/  SHFL.BFLY PT, R128, R97, R128, R126 ;  /* 0x0c00008061807389 */ /* 0x00006200000e007e */
[----:B------:R-:W-:Y:S05]  /*f650*/  RET.REL.NODEC R98 `(_ZN10layer_norm13ln_fwd_kernelINS_13Kernel_traitsIf6__halfS2_S2_fjLj4096ELj1ELj1ELj4ELj16ENS_18Kernel_traits_baseILj4096EfS2_S2_S2_fjLj128EEEEELb1ELb0ELb1ELb0EEEvNS_9FwdParamsE) ;  /* 0xffff09a062007950 */ /* 0x000fea0003c3ffff */
.L_x_16138:
        /* <DEDUP_REMOVED lines=10> */
.L_x_29154:


//--------------------- .text._ZN10layer_norm13ln_fwd_kernelINS_13Kernel_traitsIf6__halfS2_S2_fjLj4096ELj1ELj1ELj4ELj16ENS_18Kernel_traits_baseILj4096EfS2_S2_S2_fjLj128EEEEELb1ELb0ELb1ELb1EEEvNS_9FwdParamsE --------------------------
	.section	.text._ZN10layer_norm13ln_fwd_kernelINS_13Kernel_traitsIf6__halfS2_S2_fjLj4096ELj1ELj1ELj4ELj16ENS_18Kernel_traits_baseILj4096EfS2_S2_S2_fjLj128EEEEELb1ELb0ELb1ELb1EEEvNS_9FwdParamsE,"ax",@progbits
	.sectioninfo	@"SHI_REGISTERS=163"
	.align	128
        .global         _ZN10layer_norm13ln_fwd_kernelINS_13Kernel_traitsIf6__halfS2_S2_fjLj4096ELj1ELj1ELj4ELj16ENS_18Kernel_traits_baseILj4096EfS2_S2_S2_fjLj128EEEEELb1ELb0ELb1ELb1EEEvNS_9FwdParamsE
        .type           _ZN10layer_norm13ln_fwd_kernelINS_13Kernel_traitsIf6__halfS2_S2_fjLj4096ELj1ELj1ELj4ELj16ENS_18Kernel_traits_baseILj4096EfS2_S2_S2_fjLj128EEEEELb1ELb0ELb1ELb1EEEvNS_9FwdParamsE,@function
        .size           _ZN10layer_norm13ln_fwd_kernelINS_13Kernel_traitsIf6__halfS2_S2_fjLj4096ELj1ELj1ELj4ELj16ENS_18Kernel_traits_baseILj4096EfS2_S2_S2_fjLj128EEEEELb1ELb0ELb1ELb1EEEvNS_9FwdParamsE,(.L_x_29155 - _ZN10layer_norm13ln_fwd_kernelINS_13Kernel_traitsIf6__halfS2_S2_fjLj4096ELj1ELj1ELj4ELj16ENS_18Kernel_traits_baseILj4096EfS2_S2_S2_fjLj128EEEEELb1ELb0ELb1ELb1EEEvNS_9FwdParamsE)
        .other          _ZN10layer_norm13ln_fwd_kernelINS_13Kernel_traitsIf6__halfS2_S2_fjLj4096ELj1ELj1ELj4ELj16ENS_18Kernel_traits_baseILj4096EfS2_S2_S2_fjLj128EEEEELb1ELb0ELb1ELb1EEEvNS_9FwdParamsE,@"STO_CUDA_ENTRY STV_DEFAULT"
_ZN10layer_norm13ln_fwd_kernelINS_13Kernel_traitsIf6__halfS2_S2_fjLj4096ELj1ELj1ELj4ELj16ENS_18Kernel_traits_baseILj4096EfS2_S2_S2_fjLj128EEEEELb1ELb0ELb1ELb1EEEvNS_9FwdParamsE:
.text._ZN10layer_norm13ln_fwd_kernelINS_13Kernel_traitsIf6__halfS2_S2_fjLj4096ELj1ELj1ELj4ELj16ENS_18Kernel_traits_baseILj4096EfS2_S2_S2_fjLj128EEEEELb1ELb0ELb1ELb1EEEvNS_9FwdParamsE:
        /* <DEDUP_REMOVED lines=131> */
.L_x_16472:
[----:B------:R-:W-:-:S04]  /*0830*/  IMAD.MOV.U32 R99, RZ, RZ, 0x4 ;  /* 0x00000004ff637424 */ /* 0x000fc800078e00ff */
[----:B------:R-:W-:-:S06]  /*0840*/  IMAD.WIDE R92, R18, R99, c[0x0][0x1d0] ;  /* 0x00007400125c7625 */ /* 0x000fcc00078e0263 */
[----:B------:R0:W2:Y:S01]  /*0850*/  LDG.E R93, [R92.64] ;  /* 0x000000065c5d7981 */ /* 0x0000a2000c1e1900 */
[----:B------:R-:W-:Y:S01]  /*0860*/  ISETP.NE.U32.AND P0, PT, RZ, c[0x0][0x180], PT ;  /* 0x00006000ff007a0c */ /* 0x000fe20003f05070 */
[----:B------:R-:W-:Y:S01]  /*0870*/  IMAD R94, R18, c[0x0][0x168], RZ ;  /* 0x00005a00125e7a24 */ /* 0x000fe200078e02ff */
[----:B------:R-:W-:Y:S02]  /*0880*/  MOV R124, RZ ;  /* 0x000000ff007c7202 */ /* 0x000fe40000000f00 */
[----:B------:R-:W-:Y:S02]  /*0890*/  ISETP.NE.AND.EX P0, PT, RZ, c[0x0][0x184], PT, P0 ;  /* 0x00006100ff007a0c */ /* 0x000fe40003f05300 */
[----:B0-----:R-:W-:-:S11]  /*08a0*/  LOP3.LUT R92, R19, 0x7f, RZ, 0xc0, !PT ;  /* 0x0000007f135c7812 */ /* 0x001fd600078ec0ff */
        /* <DEDUP_REMOVED lines=27> */
.L_x_16140:
        /* <DEDUP_REMOVED lines=12> */
.L_x_16143:
[----:B------:R-:W-:Y:S02]  /*0b20*/  MOV R8, R14 ;  /* 0x0000000e00087202 */ /* 0x000fe40000000f00 */
.L_x_16144:
[----:B------:R-:W-:Y:S05]  /*0b30*/  BSYNC B1 ;  /* 0x0000000000017941 */ /* 0x000fea0003800000 */
.L_x_16142:
        /* <DEDUP_REMOVED lines=16> */
.L_x_16148:
[----:B------:R-:W-:Y:S05]  /*0c40*/  BSYNC B2 ;  /* 0x0000000000027941 */ /* 0x000fea0003800000 */
.L_x_16147:
        /* <DEDUP_REMOVED lines=44> */
.L_x_16146:
[----:B------:R-:W-:Y:S05]  /*0f10*/  BSYNC B1 ;  /* 0x0000000000017941 */ /* 0x000fea0003800000 */
.L_x_16145:
        /* <DEDUP_REMOVED lines=12> */
.L_x_16141:
[----:B------:R-:W-:Y:S05]  /*0fe0*/  BSYNC B0 ;  /* 0x0000000000007941 */ /* 0x000fea0003800000 */
.L_x_16139:
        /* <DEDUP_REMOVED lines=8> */
.L_x_16150:
        /* <DEDUP_REMOVED lines=12> */
.L_x_16153:
[----:B------:R-:W-:Y:S02]  /*1130*/  IMAD.MOV.U32 R7, RZ, RZ, R14 ;  /* 0x000000ffff077224 */ /* 0x000fe400078e000e */
.L_x_16154:
[----:B------:R-:W-:Y:S05]  /*1140*/  BSYNC B1 ;  /* 0x0000000000017941 */ /* 0x000fea0003800000 */
.L_x_16152:
        /* <DEDUP_REMOVED lines=16> */
.L_x_16158:
[----:B------:R-:W-:Y:S05]  /*1250*/  BSYNC B2 ;  /* 0x0000000000027941 */ /* 0x000fea0003800000 */
.L_x_16157:
        /* <DEDUP_REMOVED lines=44> */
.L_x_16156:
[----:B------:R-:W-:Y:S05]  /*1520*/  BSYNC B1 ;  /* 0x0000000000017941 */ /* 0x000fea0003800000 */
.L_x_16155:
        /* <DEDUP_REMOVED lines=10> */
[----:B------:R-:W-:Y:S01]  /*15d0*/  @P0 FADD.FTZ R95, R95, R98 ;  /* 0x000000625f5f0221 */ /* 0x000fe20000010000 */
[----:B------:R-:W-:Y:S02]  /*15e0*/  PRMT R7, R96, 0x7610, R7 ;  /* 0x0000761060077816 */ /* 0x000fe40000000007 */
.L_x_16151:
[----:B------:R-:W-:Y:S05]  /*15f0*/  BSYNC B0 ;  /* 0x0000000000007941 */ /* 0x000fea0003800000 */
.L_x_16149:
        /* <DEDUP_REMOVED lines=8> */
.L_x_16160:
        /* <DEDUP_REMOVED lines=12> */
.L_x_16163:
[----:B------:R-:W-:Y:S02]  /*1740*/  IMAD.MOV.U32 R6, RZ, RZ, R14 ;  /* 0x000000ffff067224 */ /* 0x000fe400078e000e */
.L_x_16164:
[----:B------:R-:W-:Y:S05]  /*1750*/  BSYNC B1 ;  /* 0x0000000000017941 */ /* 0x000fea0003800000 */
.L_x_16162:
        /* <DEDUP_REMOVED lines=16> */
.L_x_16168:
[----:B------:R-:W-:Y:S05]  /*1860*/  BSYNC B2 ;  /* 0x0000000000027941 */ /* 0x000fea0003800000 */
.L_x_16167:
        /* <DEDUP_REMOVED lines=44> */
.L_x_16166:
[----:B------:R-:W-:Y:S05]  /*1b30*/  BSYNC B1 ;  /* 0x0000000000017941 */ /* 0x000fea0003800000 */
.L_x_16165:
        /* <DEDUP_REMOVED lines=12> */
.L_x_16161:
[----:B------:R-:W-:Y:S05]  /*1c00*/  BSYNC B0 ;  /* 0x0000000000007941 */ /* 0x000fea0003800000 */
.L_x_16159:
        /* <DEDUP_REMOVED lines=8> */
.L_x_16170:
        /* <DEDUP_REMOVED lines=12> */
.L_x_16173:
[----:B------:R-:W-:Y:S02]  /*1d50*/  MOV R5, R14 ;  /* 0x0000000e00057202 */ /* 0x000fe40000000f00 */
.L_x_16174:
[----:B------:R-:W-:Y:S05]  /*1d60*/  BSYNC B1 ;  /* 0x0000000000017941 */ /* 0x000fea0003800000 */
.L_x_16172:
        /* <DEDUP_REMOVED lines=16> */
.L_x_16178:
[----:B------:R-:W-:Y:S05]  /*1e70*/  BSYNC B2 ;  /* 0x0000000000027941 */ /* 0x000fea0003800000 */
.L_x_16177:
        /* <DEDUP_REMOVED lines=44> */
.L_x_16176:
[----:B------:R-:W-:Y:S05]  /*2140*/  BSYNC B1 ;  /* 0x0000000000017941 */ /* 0x000fea0003800000 */
.L_x_16175:
        /* <DEDUP_REMOVED lines=12> */
.L_x_16171:
[----:B------:R-:W-:Y:S05]  /*2210*/  BSYNC B0 ;  /* 0x0000000000007941 */ /* 0x000fea0003800000 */
.L_x_16169:
        /* <DEDUP_REMOVED lines=8> */
.L_x_16180:
        /* <DEDUP_REMOVED lines=12> */
.L_x_16183:
[----:B------:R-:W-:Y:S02]  /*2360*/  IMAD.MOV.U32 R4, RZ, RZ, R14 ;  /* 0x000000ffff047224 */ /* 0x000fe400078e000e */
.L_x_16184:
[----:B------:R-:W-:Y:S05]  /*2370*/  BSYNC B1 ;  /* 0x0000000000017941 */ /* 0x000fea0003800000 */
.L_x_16182:
        /* <DEDUP_REMOVED lines=16> */
.L_x_16188:
[----:B------:R-:W-:Y:S05]  /*2480*/  BSYNC B2 ;  /* 0x0000000000027941 */ /* 0x000fea0003800000 */
.L_x_16187:
        /* <DEDUP_REMOVED lines=44> */
.L_x_16186:
[----:B------:R-:W-:Y:S05]  /*2750*/  BSYNC B1 ;  /* 0x0000000000017941 */ /* 0x000fea0003800000 */
.L_x_16185:
        /* <DEDUP_REMOVED lines=12> */
.L_x_16181:
[----:B------:R-:W-:Y:S05]  /*2820*/  BSYNC B0 ;  /* 0x0000000000007941 */ /* 0x000fea0003800000 */
.L_x_16179:
        /* <DEDUP_REMOVED lines=8> */
.L_x_16190:
        /* <DEDUP_REMOVED lines=12> */
.L_x_16193:
[----:B------:R-:W-:Y:S02]  /*2970*/  IMAD.MOV.U32 R3, RZ, RZ, R14 ;  /* 0x000000ffff037224 */ /* 0x000fe400078e000e */
.L_x_16194:
[----:B------:R-:W-:Y:S05]  /*2980*/  BSYNC B1 ;  /* 0x0000000000017941 */ /* 0x000fea0003800000 */
.L_x_16192:
        /* <DEDUP_REMOVED lines=16> */
.L_x_16198:
[----:B------:R-:W-:Y:S05]  /*2a90*/  BSYNC B2 ;  /* 0x0000000000027941 */ /* 0x000fea0003800000 */
.L_x_16197:
        /* <DEDUP_REMOVED lines=44> */
.L_x_16196:
[----:B------:R-:W-:Y:S05]  /*2d60*/  BSYNC B1 ;  /* 0x0000000000017941 */ /* 0x000fea0003800000 */
.L_x_16195:
        /* <DEDUP_REMOVED lines=12> */
.L_x_16191:
[----:B------:R-:W-:Y:S05]  /*2e30*/  BSYNC B0 ;  /* 0x0000000000007941 */ /* 0x000fea0003800000 */
.L_x_16189:
        /* <DEDUP_REMOVED lines=8> */
.L_x_16200:
        /* <DEDUP_REMOVED lines=12> */
.L_x_16203:
[----:B------:R-:W-:Y:S02]  /*2f80*/  MOV R2, R14 ;  /* 0x0000000e00027202 */ /* 0x000fe40000000f00 */
.L_x_16204:
[----:B------:R-:W-:Y:S05]  /*2f90*/  BSYNC B1 ;  /* 0x0000000000017941 */ /* 0x000fea0003800000 */
.L_x_16202:
        /* <DEDUP_REMOVED lines=16> */
.L_x_16208:
[----:B------:R-:W-:Y:S05]  /*30a0*/  BSYNC B2 ;  /* 0x0000000000027941 */ /* 0x000fea0003800000 */
.L_x_16207:
        /* <DEDUP_REMOVED lines=44> */
.L_x_16206:
[----:B------:R-:W-:Y:S05]  /*3370*/  BSYNC B1 ;  /* 0x0000000000017941 */ /* 0x000fea0003800000 */
.L_x_16205:
        /* <DEDUP_REMOVED lines=12> */
.L_x_16201:
[----:B------:R-:W-:Y:S05]  /*3440*/  BSYNC B0 ;  /* 0x0000000000007941 */ /* 0x000fea0003800000 */
.L_x_16199:
        /* <DEDUP_REMOVED lines=8> */
.L_x_16210:
        /* <DEDUP_REMOVED lines=12> */
.L_x_16213:
[----:B------:R-:W-:Y:S02]  /*3590*/  IMAD.MOV.U32 R0, RZ, RZ, R14 ;  /* 0x000000ffff007224 */ /* 0x000fe400078e000e */
.L_x_16214:
[----:B------:R-:W-:Y:S05]  /*35a0*/  BSYNC B1 ;  /* 0x0000000000017941 */ /* 0x000fea0003800000 */
.L_x_16212:
        /* <DEDUP_REMOVED lines=16> */
.L_x_16218:
[----:B------:R-:W-:Y:S05]  /*36b0*/  BSYNC B2 ;  /* 0x0000000000027941 */ /* 0x000fea0003800000 */
.L_x_16217:
        /* <DEDUP_REMOVED lines=44> */
.L_x_16216:
[----:B------:R-:W-:Y:S05]  /*3980*/  BSYNC B1 ;  /* 0x0000000000017941 */ /* 0x000fea0003800000 */
.L_x_16215:
        /* <DEDUP_REMOVED lines=12> */
.L_x_16211:
[----:B------:R-:W-:Y:S05]  /*3a50*/  BSYNC B0 ;  /* 0x0000000000007941 */ /* 0x000fea0003800000 */
.L_x_16209:
[----:B------:R-:W-:Y:S01]  /*3a60*/  IMAD.MOV.U32 R141, RZ, RZ, 0x10 ;  /* 0x00000010ff8d7424 */ /* 0x000fe200078e00ff */
[----:B------:R-:W-:Y:S01]  /*3a70*/  F2FP.PACK_AB R99, R105, R104 ;  /* 0x000000686963723e */ /* 0x000fe200000000ff */
[----:B------:R-:W-:Y:S01]  /*3a80*/  BSSY B0, `(.L_x_16219) ;  /* 0x000001f000007945 */ /* 0x000fe20003800000 */
[----:B------:R-:W-:Y:S01]  /*3a90*/  F2FP.PACK_AB R98, R103, R102 ;  /* 0x000000666762723e */ /* 0x000fe200000000ff */
[----:B------:R-:W-:Y:S01]  /*3aa0*/  IMAD.WIDE.U32 R108, R126, R141, c[0x0][0x188] ;  /* 0x000062007e6c7625 */ /* 0x000fe200078e008d */
        /* <DEDUP_REMOVED lines=28> */
.L_x_16220:
[----:B------:R-:W-:Y:S05]  /*3c70*/  BSYNC B0 ;  /* 0x0000000000007941 */ /* 0x000fea0003800000 */
.L_x_16219:
[----:B-----5:R1:W5:Y:S04]  /*3c80*/  @P1 LDG.E.128 R88, [R106.64] ;  /* 0x000000066a581981 */ /* 0x020368000c1e1d00 */
[----:B------:R1:W5:Y:S01]  /*3c90*/  @P0 LDG.E.128 R84, [R112.64] ;  /* 0x0000000670540981 */ /* 0x000362000c1e1d00 */
[----:B------:R-:W-:Y:S01]  /*3ca0*/  BSSY B0, `(.L_x_16221) ;  /* 0x0000060000007945 */ /* 0x000fe20003800000 */
[----:B------:R-:W-:Y:S05]  /*3cb0*/  @P2 BRA `(.L_x_16222) ;  /* 0x0000006000002947 */ /* 0x000fea0003800000 */
[----:B-1----:R-:W-:Y:S02]  /*3cc0*/  IMAD.MOV.U32 R106, RZ, RZ, RZ ;  /* 0x000000ffff6a7224 */ /* 0x002fe400078e00ff */
[----:B0-----:R-:W-:Y:S01]  /*3cd0*/  IMAD.MOV.U32 R96, RZ, RZ, R110 ;  /* 0x000000ffff607224 */ /* 0x001fe200078e006e */
[----:B------:R-:W-:Y:S05]  /*3ce0*/  @!P0 BRA `(.L_x_16223) ;  /* 0x000005b000008947 */ /* 0x000fea0003800000 */
[----:B------:R-:W-:Y:S01]  /*3cf0*/  MOV R96, R110 ;  /* 0x0000006e00607202 */ /* 0x000fe20000000f00 */
[----:B-----5:R-:W-:Y:S01]  /*3d00*/  HADD2.F32 R106, -RZ, R84.H0_H0 ;  /* 0x20000054ff6a7230 */ /* 0x020fe20000004100 */
[----:B------:R-:W-:Y:S05]  /*3d10*/  BRA `(.L_x_16223) ;  /* 0x0000058000007947 */ /* 0x000fea0003800000 */
.L_x_16222:
        /* <DEDUP_REMOVED lines=12> */
.L_x_16225:
[----:B------:R-:W-:Y:S02]  /*3de0*/  IMAD.MOV.U32 R8, RZ, RZ, R14 ;  /* 0x000000ffff087224 */ /* 0x000fe400078e000e */
.L_x_16226:
[----:B------:R-:W-:Y:S05]  /*3df0*/  BSYNC B1 ;  /* 0x0000000000017941 */ /* 0x000fea0003800000 */
.L_x_16224:
        /* <DEDUP_REMOVED lines=16> */
.L_x_16230:
[----:B------:R-:W-:Y:S05]  /*3f00*/  BSYNC B2 ;  /* 0x0000000000027941 */ /* 0x000fea0003800000 */
.L_x_16229:
        /* <DEDUP_REMOVED lines=44> */
.L_x_16228:
[----:B------:R-:W-:Y:S05]  /*41d0*/  BSYNC B1 ;  /* 0x0000000000017941 */ /* 0x000fea0003800000 */
.L_x_16227:
        /* <DEDUP_REMOVED lines=12> */
.L_x_16223:
[----:B------:R-:W-:Y:S05]  /*42a0*/  BSYNC B0 ;  /* 0x0000000000007941 */ /* 0x000fea0003800000 */
.L_x_16221:
        /* <DEDUP_REMOVED lines=8> */
.L_x_16232:
        /* <DEDUP_REMOVED lines=12> */
.L_x_16235:
[----:B------:R-:W-:Y:S02]  /*43f0*/  MOV R7, R14 ;  /* 0x0000000e00077202 */ /* 0x000fe40000000f00 */
.L_x_16236:
[----:B------:R-:W-:Y:S05]  /*4400*/  BSYNC B1 ;  /* 0x0000000000017941 */ /* 0x000fea0003800000 */
.L_x_16234:
        /* <DEDUP_REMOVED lines=16> */
.L_x_16240:
[----:B------:R-:W-:Y:S05]  /*4510*/  BSYNC B2 ;  /* 0x0000000000027941 */ /* 0x000fea0003800000 */
.L_x_16239:
        /* <DEDUP_REMOVED lines=44> */
.L_x_16238:
[----:B------:R-:W-:Y:S05]  /*47e0*/  BSYNC B1 ;  /* 0x0000000000017941 */ /* 0x000fea0003800000 */
.L_x_16237:
        /* <DEDUP_REMOVED lines=12> */
.L_x_16233:
[----:B------:R-:W-:Y:S05]  /*48b0*/  BSYNC B0 ;  /* 0x0000000000007941 */ /* 0x000fea0003800000 */
.L_x_16231:
        /* <DEDUP_REMOVED lines=8> */
.L_x_16242:
        /* <DEDUP_REMOVED lines=12> */
.L_x_16245:
[----:B------:R-:W-:Y:S02]  /*4a00*/  IMAD.MOV.U32 R6, RZ, RZ, R14 ;  /* 0x000000ffff067224 */ /* 0x000fe400078e000e */
.L_x_16246:
[----:B------:R-:W-:Y:S05]  /*4a10*/  BSYNC B1 ;  /* 0x0000000000017941 */ /* 0x000fea0003800000 */
.L_x_16244:
        /* <DEDUP_REMOVED lines=16> */
.L_x_16250:
[----:B------:R-:W-:Y:S05]  /*4b20*/  BSYNC B2 ;  /* 0x0000000000027941 */ /* 0x000fea0003800000 */
.L_x_16249:
        /* <DEDUP_REMOVED lines=44> */
.L_x_16248:
[----:B------:R-:W-:Y:S05]  /*4df0*/  BSYNC B1 ;  /* 0x0000000000017941 */ /* 0x000fea0003800000 */
.L_x_16247:
        /* <DEDUP_REMOVED lines=12> */
.L_x_16243:
[----:B------:R-:W-:Y:S05]  /*4ec0*/  BSYNC B0 ;  /* 0x0000000000007941 */ /* 0x000fea0003800000 */
.L_x_16241:
        /* <DEDUP_REMOVED lines=8> */
.L_x_16252:
        /* <DEDUP_REMOVED lines=12> */
.L_x_16255:
[----:B------:R-:W-:Y:S02]  /*5010*/  IMAD.MOV.U32 R5, RZ, RZ, R14 ;  /* 0x000000ffff057224 */ /* 0x000fe400078e000e */
.L_x_16256:
[----:B------:R-:W-:Y:S05]  /*5020*/  BSYNC B1 ;  /* 0x0000000000017941 */ /* 0x000fea0003800000 */
.L_x_16254:
        /* <DEDUP_REMOVED lines=16> */
.L_x_16260:
[----:B------:R-:W-:Y:S05]  /*5130*/  BSYNC B2 ;  /* 0x0000000000027941 */ /* 0x000fea0003800000 */
.L_x_16259:
        /* <DEDUP_REMOVED lines=44> */
.L_x_16258:
[----:B------:R-:W-:Y:S05]  /*5400*/  BSYNC B1 ;  /* 0x0000000000017941 */ /* 0x000fea0003800000 */
.L_x_16257:
        /* <DEDUP_REMOVED lines=12> */
.L_x_16253:
[----:B------:R-:W-:Y:S05]  /*54d0*/  BSYNC B0 ;  /* 0x0000000000007941 */ /* 0x000fea0003800000 */
.L_x_16251:
        /* <DEDUP_REMOVED lines=8> */
.L_x_16262:
        /* <DEDUP_REMOVED lines=12> */
.L_x_16265:
[----:B------:R-:W-:Y:S02]  /*5620*/  MOV R4, R14 ;  /* 0x0000000e00047202 */ /* 0x000fe40000000f00 */
.L_x_16266:
[----:B------:R-:W-:Y:S05]  /*5630*/  BSYNC B1 ;  /* 0x0000000000017941 */ /* 0x000fea0003800000 */
.L_x_16264:
        /* <DEDUP_REMOVED lines=16> */
.L_x_16270:
[----:B------:R-:W-:Y:S05]  /*5740*/  BSYNC B2 ;  /* 0x0000000000027941 */ /* 0x000fea0003800000 */
.L_x_16269:
        /* <DEDUP_REMOVED lines=44> */
.L_x_16268:
[----:B------:R-:W-:Y:S05]  /*5a10*/  BSYNC B1 ;  /* 0x0000000000017941 */ /* 0x000fea0003800000 */
.L_x_16267:
        /* <DEDUP_REMOVED lines=12> */
.L_x_16263:
[----:B------:R-:W-:Y:S05]  /*5ae0*/  BSYNC B0 ;  /* 0x0000000000007941 */ /* 0x000fea0003800000 */
.L_x_16261:
        /* <DEDUP_REMOVED lines=8> */
.L_x_16272:
        /* <DEDUP_REMOVED lines=12> */
.L_x_16275:
[----:B------:R-:W-:Y:S02]  /*5c30*/  IMAD.MOV.U32 R3, RZ, RZ, R14 ;  /* 0x000000ffff037224 */ /* 0x000fe400078e000e */
.L_x_16276:
[----:B------:R-:W-:Y:S05]  /*5c40*/  BSYNC B1 ;  /* 0x0000000000017941 */ /* 0x000fea0003800000 */
.L_x_16274:
        /* <DEDUP_REMOVED lines=16> */
.L_x_16280:
[----:B------:R-:W-:Y:S05]  /*5d50*/  BSYNC B2 ;  /* 0x0000000000027941 */ /* 0x000fea0003800000 */
.L_x_16279:
        /* <DEDUP_REMOVED lines=44> */
.L_x_16278:
[----:B------:R-:W-:Y:S05]  /*6020*/  BSYNC B1 ;  /* 0x0000000000017941 */ /* 0x000fea0003800000 */
.L_x_16277:
        /* <DEDUP_REMOVED lines=12> */
.L_x_16273:
[----:B------:R-:W-:Y:S05]  /*60f0*/  BSYNC B0 ;  /* 0x0000000000007941 */ /* 0x000fea0003800000 */
.L_x_16271:
        /* <DEDUP_REMOVED lines=8> */
.L_x_16282:
        /* <DEDUP_REMOVED lines=12> */
.L_x_16285:
[----:B------:R-:W-:Y:S02]  /*6240*/  IMAD.MOV.U32 R2, RZ, RZ, R14 ;  /* 0x000000ffff027224 */ /* 0x000fe400078e000e */
.L_x_16286:
[----:B------:R-:W-:Y:S05]  /*6250*/  BSYNC B1 ;  /* 0x0000000000017941 */ /* 0x000fea0003800000 */
.L_x_16284:
        /* <DEDUP_REMOVED lines=16> */
.L_x_16290:
[----:B------:R-:W-:Y:S05]  /*6360*/  BSYNC B2 ;  /* 0x0000000000027941 */ /* 0x000fea0003800000 */
.L_x_16289:
        /* <DEDUP_REMOVED lines=44> */
.L_x_16288:
[----:B------:R-:W-:Y:S05]  /*6630*/  BSYNC B1 ;  /* 0x0000000000017941 */ /* 0x000fea0003800000 */
.L_x_16287:
        /* <DEDUP_REMOVED lines=12> */
.L_x_16283:
[----:B------:R-:W-:Y:S05]  /*6700*/  BSYNC B0 ;  /* 0x0000000000007941 */ /* 0x000fea0003800000 */
.L_x_16281:
        /* <DEDUP_REMOVED lines=8> */
.L_x_16292:
        /* <DEDUP_REMOVED lines=12> */
.L_x_16295:
[----:B------:R-:W-:Y:S02]  /*6850*/  MOV R0, R14 ;  /* 0x0000000e00007202 */ /* 0x000fe40000000f00 */
.L_x_16296:
[----:B------:R-:W-:Y:S05]  /*6860*/  BSYNC B1 ;  /* 0x0000000000017941 */ /* 0x000fea0003800000 */
.L_x_16294:
        /* <DEDUP_REMOVED lines=16> */
.L_x_16300:
[----:B------:R-:W-:Y:S05]  /*6970*/  BSYNC B2 ;  /* 0x0000000000027941 */ /* 0x000fea0003800000 */
.L_x_16299:
        /* <DEDUP_REMOVED lines=44> */
.L_x_16298:
[----:B------:R-:W-:Y:S05]  /*6c40*/  BSYNC B1 ;  /* 0x0000000000017941 */ /* 0x000fea0003800000 */
.L_x_16297:
        /* <DEDUP_REMOVED lines=12> */
.L_x_16293:
[----:B------:R-:W-:Y:S05]  /*6d10*/  BSYNC B0 ;  /* 0x0000000000007941 */ /* 0x000fea0003800000 */
.L_x_16291:
        /* <DEDUP_REMOVED lines=32> */
.L_x_16302:
[----:B------:R-:W-:Y:S05]  /*6f20*/  BSYNC B0 ;  /* 0x0000000000007941 */ /* 0x000fea0003800000 */
.L_x_16301:
        /* <DEDUP_REMOVED lines=10> */
.L_x_16304:
        /* <DEDUP_REMOVED lines=12> */
.L_x_16307:
[----:B------:R-:W-:Y:S02]  /*7090*/  IMAD.MOV.U32 R8, RZ, RZ, R14 ;  /* 0x000000ffff087224 */ /* 0x000fe400078e000e */
.L_x_16308:
[----:B------:R-:W-:Y:S05]  /*70a0*/  BSYNC B1 ;  /* 0x0000000000017941 */ /* 0x000fea0003800000 */
.L_x_16306:
        /* <DEDUP_REMOVED lines=16> */
.L_x_16312:
[----:B------:R-:W-:Y:S05]  /*71b0*/  BSYNC B2 ;  /* 0x0000000000027941 */ /* 0x000fea0003800000 */
.L_x_16311:
        /* <DEDUP_REMOVED lines=44> */
.L_x_16310:
[----:B------:R-:W-:Y:S05]  /*7480*/  BSYNC B1 ;  /* 0x0000000000017941 */ /* 0x000fea0003800000 */
.L_x_16309:
        /* <DEDUP_REMOVED lines=12> */
.L_x_16305:
[----:B------:R-:W-:Y:S05]  /*7550*/  BSYNC B0 ;  /* 0x0000000000007941 */ /* 0x000fea0003800000 */
.L_x_16303:
        /* <DEDUP_REMOVED lines=8> */
.L_x_16314:
        /* <DEDUP_REMOVED lines=12> */
.L_x_16317:
[----:B------:R-:W-:Y:S02]  /*76a0*/  MOV R7, R14 ;  /* 0x0000000e00077202 */ /* 0x000fe40000000f00 */
.L_x_16318:
[----:B------:R-:W-:Y:S05]  /*76b0*/  BSYNC B1 ;  /* 0x0000000000017941 */ /* 0x000fea0003800000 */
.L_x_16316:
        /* <DEDUP_REMOVED lines=16> */
.L_x_16322:
[----:B------:R-:W-:Y:S05]  /*77c0*/  BSYNC B2 ;  /* 0x0000000000027941 */ /* 0x000fea0003800000 */
.L_x_16321:
        /* <DEDUP_REMOVED lines=44> */
.L_x_16320:
[----:B------:R-:W-:Y:S05]  /*7a90*/  BSYNC B1 ;  /* 0x0000000000017941 */ /* 0x000fea0003800000 */
.L_x_16319:
        /* <DEDUP_REMOVED lines=12> */
.L_x_16315:
[----:B------:R-:W-:Y:S05]  /*7b60*/  BSYNC B0 ;  /* 0x0000000000007941 */ /* 0x000fea0003800000 */
.L_x_16313:
        /* <DEDUP_REMOVED lines=8> */
.L_x_16324:
        /* <DEDUP_REMOVED lines=12> */
.L_x_16327:
[----:B------:R-:W-:Y:S02]  /*7cb0*/  IMAD.MOV.U32 R6, RZ, RZ, R14 ;  /* 0x000000ffff067224 */ /* 0x000fe400078e000e */
.L_x_16328:
[----:B------:R-:W-:Y:S05]  /*7cc0*/  BSYNC B1 ;  /* 0x0000000000017941 */ /* 0x000fea0003800000 */
.L_x_16326:
        /* <DEDUP_REMOVED lines=16> */
.L_x_16332:
[----:B------:R-:W-:Y:S05]  /*7dd0*/  BSYNC B2 ;  /* 0x0000000000027941 */ /* 0x000fea0003800000 */
.L_x_16331:
        /* <DEDUP_REMOVED lines=44> */
.L_x_16330:
[----:B------:R-:W-:Y:S05]  /*80a0*/  BSYNC B1 ;  /* 0x0000000000017941 */ /* 0x000fea0003800000 */
.L_x_16329:
        /* <DEDUP_REMOVED lines=12> */
.L_x_16325:
[----:B------:R-:W-:Y:S05]  /*8170*/  BSYNC B0 ;  /* 0x0000000000007941 */ /* 0x000fea0003800000 */
.L_x_16323:
        /* <DEDUP_REMOVED lines=8> */
.L_x_16334:
        /* <DEDUP_REMOVED lines=12> */
.L_x_16337:
[----:B------:R-:W-:Y:S02]  /*82c0*/  IMAD.MOV.U32 R5, RZ, RZ, R14 ;  /* 0x000000ffff057224 */ /* 0x000fe400078e000e */
.L_x_16338:
[----:B------:R-:W-:Y:S05]  /*82d0*/  BSYNC B1 ;  /* 0x0000000000017941 */ /* 0x000fea0003800000 */
.L_x_16336:
        /* <DEDUP_REMOVED lines=16> */
.L_x_16342:
[----:B------:R-:W-:Y:S05]  /*83e0*/  BSYNC B2 ;  /* 0x0000000000027941 */ /* 0x000fea0003800000 */
.L_x_16341:
        /* <DEDUP_REMOVED lines=44> */
.L_x_16340:
[----:B------:R-:W-:Y:S05]  /*86b0*/  BSYNC B1 ;  /* 0x0000000000017941 */ /* 0x000fea0003800000 */
.L_x_16339:
        /* <DEDUP_REMOVED lines=12> */
.L_x_16335:
[----:B------:R-:W-:Y:S05]  /*8780*/  BSYNC B0 ;  /* 0x0000000000007941 */ /* 0x000fea0003800000 */
.L_x_16333:
        /* <DEDUP_REMOVED lines=8> */
.L_x_16344:
        /* <DEDUP_REMOVED lines=12> */
.L_x_16347:
[----:B------:R-:W-:Y:S02]  /*88d0*/  MOV R4, R14 ;  /* 0x0000000e00047202 */ /* 0x000fe40000000f00 */
.L_x_16348:
[----:B------:R-:W-:Y:S05]  /*88e0*/  BSYNC B1 ;  /* 0x0000000000017941 */ /* 0x000fea0003800000 */
.L_x_16346:
        /* <DEDUP_REMOVED lines=16> */
.L_x_16352:
[----:B------:R-:W-:Y:S05]  /*89f0*/  BSYNC B2 ;  /* 0x0000000000027941 */ /* 0x000fea0003800000 */
.L_x_16351:
        /* <DEDUP_REMOVED lines=44> */
.L_x_16350:
[----:B------:R-:W-:Y:S05]  /*8cc0*/  BSYNC B1 ;  /* 0x0000000000017941 */ /* 0x000fea0003800000 */
.L_x_16349:
        /* <DEDUP_REMOVED lines=12> */
.L_x_16345:
[----:B------:R-:W-:Y:S05]  /*8d90*/  BSYNC B0 ;  /* 0x0000000000007941 */ /* 0x000fea0003800000 */
.L_x_16343:
        /* <DEDUP_REMOVED lines=8> */
.L_x_16354:
        /* <DEDUP_REMOVED lines=12> */
.L_x_16357:
[----:B------:R-:W-:Y:S02]  /*8ee0*/  IMAD.MOV.U32 R3, RZ, RZ, R14 ;  /* 0x000000ffff037224 */ /* 0x000fe400078e000e */
.L_x_16358:
[----:B------:R-:W-:Y:S05]  /*8ef0*/  BSYNC B1 ;  /* 0x0000000000017941 */ /* 0x000fea0003800000 */
.L_x_16356:
        /* <DEDUP_REMOVED lines=16> */
.L_x_16362:
[----:B------:R-:W-:Y:S05]  /*9000*/  BSYNC B2 ;  /* 0x0000000000027941 */ /* 0x000fea0003800000 */
.L_x_16361:
        /* <DEDUP_REMOVED lines=44> */
.L_x_16360:
[----:B------:R-:W-:Y:S05]  /*92d0*/  BSYNC B1 ;  /* 0x0000000000017941 */ /* 0x000fea0003800000 */
.L_x_16359:
        /* <DEDUP_REMOVED lines=12> */
.L_x_16355:
[----:B------:R-:W-:Y:S05]  /*93a0*/  BSYNC B0 ;  /* 0x0000000000007941 */ /* 0x000fea0003800000 */
.L_x_16353:
        /* <DEDUP_REMOVED lines=8> */
.L_x_16364:
        /* <DEDUP_REMOVED lines=12> */
.L_x_16367:
[----:B------:R-:W-:Y:S02]  /*94f0*/  IMAD.MOV.U32 R2, RZ, RZ, R14 ;  /* 0x000000ffff027224 */ /* 0x000fe400078e000e */
.L_x_16368:
[----:B------:R-:W-:Y:S05]  /*9500*/  BSYNC B1 ;  /* 0x0000000000017941 */ /* 0x000fea0003800000 */
.L_x_16366:
        /* <DEDUP_REMOVED lines=16> */
.L_x_16372:
[----:B------:R-:W-:Y:S05]  /*9610*/  BSYNC B2 ;  /* 0x0000000000027941 */ /* 0x000fea0003800000 */
.L_x_16371:
        /* <DEDUP_REMOVED lines=44> */
.L_x_16370:
[----:B------:R-:W-:Y:S05]  /*98e0*/  BSYNC B1 ;  /* 0x0000000000017941 */ /* 0x000fea0003800000 */
.L_x_16369:
        /* <DEDUP_REMOVED lines=12> */
.L_x_16365:
[----:B------:R-:W-:Y:S05]  /*99b0*/  BSYNC B0 ;  /* 0x0000000000007941 */ /* 0x000fea0003800000 */
.L_x_16363:
        /* <DEDUP_REMOVED lines=8> */
.L_x_16374:
        /* <DEDUP_REMOVED lines=12> */
.L_x_16377:
[----:B------:R-:W-:Y:S02]  /*9b00*/  MOV R0, R14 ;  /* 0x0000000e00007202 */ /* 0x000fe40000000f00 */
.L_x_16378:
[----:B------:R-:W-:Y:S05]  /*9b10*/  BSYNC B1 ;  /* 0x0000000000017941 */ /* 0x000fea0003800000 */
.L_x_16376:
        /* <DEDUP_REMOVED lines=16> */
.L_x_16382:
[----:B------:R-:W-:Y:S05]  /*9c20*/  BSYNC B2 ;  /* 0x0000000000027941 */ /* 0x000fea0003800000 */
.L_x_16381:
        /* <DEDUP_REMOVED lines=44> */
.L_x_16380:
[----:B------:R-:W-:Y:S05]  /*9ef0*/  BSYNC B1 ;  /* 0x0000000000017941 */ /* 0x000fea0003800000 */
.L_x_16379:
        /* <DEDUP_REMOVED lines=12> */
.L_x_16375:
[----:B------:R-:W-:Y:S05]  /*9fc0*/  BSYNC B0 ;  /* 0x0000000000007941 */ /* 0x000fea0003800000 */
.L_x_16373:
        /* <DEDUP_REMOVED lines=32> */
.L_x_16384:
[----:B------:R-:W-:Y:S05]  /*a1d0*/  BSYNC B0 ;  /* 0x0000000000007941 */ /* 0x000fea0003800000 */
.L_x_16383:
        /* <DEDUP_REMOVED lines=10> */
.L_x_16386:
        /* <DEDUP_REMOVED lines=12> */
.L_x_16389:
[----:B------:R-:W-:Y:S02]  /*a340*/  IMAD.MOV.U32 R8, RZ, RZ, R14 ;  /* 0x000000ffff087224 */ /* 0x000fe400078e000e */
.L_x_16390:
[----:B------:R-:W-:Y:S05]  /*a350*/  BSYNC B1 ;  /* 0x0000000000017941 */ /* 0x000fea0003800000 */
.L_x_16388:
        /* <DEDUP_REMOVED lines=16> */
.L_x_16394:
[----:B------:R-:W-:Y:S05]  /*a460*/  BSYNC B2 ;  /* 0x0000000000027941 */ /* 0x000fea0003800000 */
.L_x_16393:
        /* <DEDUP_REMOVED lines=44> */
.L_x_16392:
[----:B------:R-:W-:Y:S05]  /*a730*/  BSYNC B1 ;  /* 0x0000000000017941 */ /* 0x000fea0003800000 */
.L_x_16391:
        /* <DEDUP_REMOVED lines=12> */
.L_x_16387:
[----:B------:R-:W-:Y:S05]  /*a800*/  BSYNC B0 ;  /* 0x0000000000007941 */ /* 0x000fea0003800000 */
.L_x_16385:
        /* <DEDUP_REMOVED lines=8> */
.L_x_16396:
        /* <DEDUP_REMOVED lines=12> */
.L_x_16399:
[----:B------:R-:W-:Y:S02]  /*a950*/  MOV R7, R14 ;  /* 0x0000000e00077202 */ /* 0x000fe40000000f00 */
.L_x_16400:
[----:B------:R-:W-:Y:S05]  /*a960*/  BSYNC B1 ;  /* 0x0000000000017941 */ /* 0x000fea0003800000 */
.L_x_16398:
        /* <DEDUP_REMOVED lines=16> */
.L_x_16404:
[----:B------:R-:W-:Y:S05]  /*aa70*/  BSYNC B2 ;  /* 0x0000000000027941 */ /* 0x000fea0003800000 */
.L_x_16403:
        /* <DEDUP_REMOVED lines=44> */
.L_x_16402:
[----:B------:R-:W-:Y:S05]  /*ad40*/  BSYNC B1 ;  /* 0x0000000000017941 */ /* 0x000fea0003800000 */
.L_x_16401:
        /* <DEDUP_REMOVED lines=12> */
.L_x_16397:
[----:B------:R-:W-:Y:S05]  /*ae10*/  BSYNC B0 ;  /* 0x0000000000007941 */ /* 0x000fea0003800000 */
.L_x_16395:
        /* <DEDUP_REMOVED lines=8> */
.L_x_16406:
        /* <DEDUP_REMOVED lines=12> */
.L_x_16409:
[----:B------:R-:W-:Y:S02]  /*af60*/  IMAD.MOV.U32 R6, RZ, RZ, R14 ;  /* 0x000000ffff067224 */ /* 0x000fe400078e000e */
.L_x_16410:
[----:B------:R-:W-:Y:S05]  /*af70*/  BSYNC B1 ;  /* 0x0000000000017941 */ /* 0x000fea0003800000 */
.L_x_16408:
        /* <DEDUP_REMOVED lines=16> */
.L_x_16414:
[----:B------:R-:W-:Y:S05]  /*b080*/  BSYNC B2 ;  /* 0x0000000000027941 */ /* 0x000fea0003800000 */
.L_x_16413:
        /* <DEDUP_REMOVED lines=44> */
.L_x_16412:
[----:B------:R-:W-:Y:S05]  /*b350*/  BSYNC B1 ;  /* 0x0000000000017941 */ /* 0x000fea0003800000 */
.L_x_16411:
        /* <DEDUP_REMOVED lines=12> */
.L_x_16407:
[----:B------:R-:W-:Y:S05]  /*b420*/  BSYNC B0 ;  /* 0x0000000000007941 */ /* 0x000fea0003800000 */
.L_x_16405:
        /* <DEDUP_REMOVED lines=8> */
.L_x_16416:
        /* <DEDUP_REMOVED lines=12> */
.L_x_16419:
[----:B------:R-:W-:Y:S02]  /*b570*/  IMAD.MOV.U32 R5, RZ, RZ, R14 ;  /* 0x000000ffff057224 */ /* 0x000fe400078e000e */
.L_x_16420:
[----:B------:R-:W-:Y:S05]  /*b580*/  BSYNC B1 ;  /* 0x0000000000017941 */ /* 0x000fea0003800000 */
.L_x_16418:
        /* <DEDUP_REMOVED lines=16> */
.L_x_16424:
[----:B------:R-:W-:Y:S05]  /*b690*/  BSYNC B2 ;  /* 0x0000000000027941 */ /* 0x000fea0003800000 */
.L_x_16423:
        /* <DEDUP_REMOVED lines=44> */
.L_x_16422:
[----:B------:R-:W-:Y:S05]  /*b960*/  BSYNC B1 ;  /* 0x0000000000017941 */ /* 0x000fea0003800000 */
.L_x_16421:
        /* <DEDUP_REMOVED lines=12> */
.L_x_16417:
[----:B------:R-:W-:Y:S05]  /*ba30*/  BSYNC B0 ;  /* 0x0000000000007941 */ /* 0x000fea0003800000 */
.L_x_16415:
        /* <DEDUP_REMOVED lines=8> */
.L_x_16426:
        /* <DEDUP_REMOVED lines=12> */
.L_x_16429:
[----:B------:R-:W-:Y:S02]  /*bb80*/  IMAD.MOV.U32 R4, RZ, RZ, R14 ;  /* 0x000000ffff047224 */ /* 0x000fe400078e000e */
.L_x_16430:
[----:B------:R-:W-:Y:S05]  /*bb90*/  BSYNC B1 ;  /* 0x0000000000017941 */ /* 0x000fea0003800000 */
.L_x_16428:
        /* <DEDUP_REMOVED lines=16> */
.L_x_16434:
[----:B------:R-:W-:Y:S05]  /*bca0*/  BSYNC B2 ;  /* 0x0000000000027941 */ /* 0x000fea0003800000 */
.L_x_16433:
        /* <DEDUP_REMOVED lines=44> */
.L_x_16432:
[----:B------:R-:W-:Y:S05]  /*bf70*/  BSYNC B1 ;  /* 0x0000000000017941 */ /* 0x000fea0003800000 */
.L_x_16431:
        /* <DEDUP_REMOVED lines=12> */
.L_x_16427:
[----:B------:R-:W-:Y:S05]  /*c040*/  BSYNC B0 ;  /* 0x0000000000007941 */ /* 0x000fea0003800000 */
.L_x_16425:
        /* <DEDUP_REMOVED lines=8> */
.L_x_16436:
        /* <DEDUP_REMOVED lines=12> */
.L_x_16439:
[----:B------:R-:W-:Y:S02]  /*c190*/  IMAD.MOV.U32 R3, RZ, RZ, R14 ;  /* 0x000000ffff037224 */ /* 0x000fe400078e000e */
.L_x_16440:
[----:B------:R-:W-:Y:S05]  /*c1a0*/  BSYNC B1 ;  /* 0x0000000000017941 */ /* 0x000fea0003800000 */
.L_x_16438:
        /* <DEDUP_REMOVED lines=16> */
.L_x_16444:
[----:B------:R-:W-:Y:S05]  /*c2b0*/  BSYNC B2 ;  /* 0x0000000000027941 */ /* 0x000fea0003800000 */
.L_x_16443:
        /* <DEDUP_REMOVED lines=44> */
.L_x_16442:
[----:B------:R-:W-:Y:S05]  /*c580*/  BSYNC B1 ;  /* 0x0000000000017941 */ /* 0x000fea0003800000 */
.L_x_16441:
        /* <DEDUP_REMOVED lines=12> */
.L_x_16437:
[----:B------:R-:W-:Y:S05]  /*c650*/  BSYNC B0 ;  /* 0x0000000000007941 */ /* 0x000fea0003800000 */
.L_x_16435:
        /* <DEDUP_REMOVED lines=8> */
.L_x_16446:
        /* <DEDUP_REMOVED lines=12> */
.L_x_16449:
[----:B------:R-:W-:Y:S02]  /*c7a0*/  IMAD.MOV.U32 R2, RZ, RZ, R14 ;  /* 0x000000ffff027224 */ /* 0x000fe400078e000e */
.L_x_16450:
[----:B------:R-:W-:Y:S05]  /*c7b0*/  BSYNC B1 ;  /* 0x0000000000017941 */ /* 0x000fea0003800000 */
.L_x_16448:
        /* <DEDUP_REMOVED lines=16> */
.L_x_16454:
[----:B------:R-:W-:Y:S05]  /*c8c0*/  BSYNC B2 ;  /* 0x0000000000027941 */ /* 0x000fea0003800000 */
.L_x_16453:
        /* <DEDUP_REMOVED lines=44> */
.L_x_16452:
[----:B------:R-:W-:Y:S05]  /*cb90*/  BSYNC B1 ;  /* 0x0000000000017941 */ /* 0x000fea0003800000 */
.L_x_16451:
        /* <DEDUP_REMOVED lines=12> */
.L_x_16447:
[----:B------:R-:W-:Y:S05]  /*cc60*/  BSYNC B0 ;  /* 0x0000000000007941 */ /* 0x000fea0003800000 */
.L_x_16445:
        /* <DEDUP_REMOVED lines=8> */
.L_x_16456:
        /* <DEDUP_REMOVED lines=12> */
.L_x_16459:
[----:B------:R-:W-:Y:S02]  /*cdb0*/  IMAD.MOV.U32 R0, RZ, RZ, R14 ;  /* 0x000000ffff007224 */ /* 0x000fe400078e000e */
.L_x_16460:
[----:B------:R-:W-:Y:S05]  /*cdc0*/  BSYNC B1 ;  /* 0x0000000000017941 */ /* 0x000fea0003800000 */
.L_x_16458:
        /* <DEDUP_REMOVED lines=16> */
.L_x_16464:
[----:B------:R-:W-:Y:S05]  /*ced0*/  BSYNC B2 ;  /* 0x0000000000027941 */ /* 0x000fea0003800000 */
.L_x_16463:
        /* <DEDUP_REMOVED lines=44> */
.L_x_16462:
[----:B------:R-:W-:Y:S05]  /*d1a0*/  BSYNC B1 ;  /* 0x0000000000017941 */ /* 0x000fea0003800000 */
.L_x_16461:
        /* <DEDUP_REMOVED lines=12> */
.L_x_16457:
[----:B------:R-:W-:Y:S05]  /*d270*/  BSYNC B0 ;  /* 0x0000000000007941 */ /* 0x000fea0003800000 */
.L_x_16455:
[----:B------:R-:W-:Y:S01]  /*d280*/  FADD.FTZ R96, RZ, R94 ;  /* 0x0000005eff607221 */ /* 0x000fe20000010000 */
[----:B------:R-:W-:Y:S01]  /*d290*/  F2FP.PACK_AB R99, R143, R127 ;  /* 0x0000007f8f63723e */ /* 0x000fe200000000ff */
[----:B------:R-:W-:Y:S01]  /*d2a0*/  IMAD.WIDE.U32 R120, R126, R141, c[0x0][0x188] ;  /* 0x000062007e787625 */ /* 0x000fe200078e008d */
[----:B------:R-:W-:Y:S01]  /*d2b0*/  F2FP.PACK_AB R98, R139, R137 ;  /* 0x000000898b62723e */ /* 0x000fe200000000ff */
        /* <DEDUP_REMOVED lines=59> */
.L_x_16466:
[----:B------:R-:W-:Y:S05]  /*d670*/  BSYNC B0 ;  /* 0x0000000000007941 */ /* 0x000fea0003800000 */
.L_x_16465:
[----:B------:R-:W-:Y:S01]  /*d680*/  @!P2 IADD3 R126, R126, 0x4, RZ ;  /* 0x000000047e7ea810 */ /* 0x000fe20007ffe0ff */
[----:B------:R-:W-:Y:S01]  /*d690*/  FADD.FTZ R124, R128, R143 ;  /* 0x0000008f807c7221 */ /* 0x000fe20000010000 */
[----:B------:R-:W-:Y:S05]  /*d6a0*/  BRA.DIV ~URZ, `(.L_x_16467) ;  /* 0x000012227f007947 */ /* 0x000fea000b800000 */
[----:B0-----:R0:W1:Y:S02]  /*d6b0*/  SHFL.BFLY PT, R96, R124, 0x1, 0x1f ;  /* 0x0c201f007c607f89 */ /* 0x00106400000e0000 */
.L_x_16473:
        /* <DEDUP_REMOVED lines=84> */
.L_x_16474:
        /* <DEDUP_REMOVED lines=18> */
[----:B------:R-:W-:Y:S01]  /*dd20*/  LOP3.LUT P0, RZ, R98, 0x1f, R19, 0xf8, !PT ;  /* 0x0000001f62ff7812 */ /* 0x000fe2000780f813 */
[----:B-1----:R-:W-:-:S02]  /*dd30*/  IMAD.IADD R126, R120, 0x1, R99 ;  /* 0x00000001787e7824 */ /* 0x002fc400078e0263 */
[----:B------:R-:W-:Y:S03]  /*dd40*/  I2F R120, R120 ;  /* 0x0000007800787306 */ /* 0x000fe60000201400 */
[----:B------:R-:W-:Y:S07]  /*dd50*/  SHFL.DOWN PT, R147, R126, 0x1, 0x1f ;  /* 0x08201f007e937f89 */ /* 0x000fee00000e0000 */
[----:B------:R-:W-:Y:S01]  /*dd60*/  @!P0 LEA R98, P3, R18, c[0x0][0x1a8], 0x2 ;  /* 0x00006a0012628a11 */ /* 0x000fe200078610ff */
        /* <DEDUP_REMOVED lines=75> */
[----:B------:R-:W-:Y:S01]  /*e220*/  F2FP.PACK_AB R92, R99, R92 ;  /* 0x0000005c635c723e */ /* 0x000fe200000000ff */
[----:B------:R-:W-:-:S02]  /*e230*/  FADD.FTZ R112, -R96, R112 ;  /* 0x0000007060707221 */ /* 0x000fc40000010100 */
[----:B------:R-:W-:Y:S02]  /*e240*/  FFMA.FTZ R94, R56, R119, R24 ;  /* 0x00000077385e7223 */ /* 0x000fe40000010018 */
[----:B------:R-:W-:Y:S02]  /*e250*/  FFMA.FTZ R117, R57, R124, R25 ;  /* 0x0000007c39757223 */ /* 0x000fe40000010019 */
[----:B------:R-:W-:Y:S02]  /*e260*/  FFMA.FTZ R125, R66, R125, R34 ;  /* 0x0000007d427d7223 */ /* 0x000fe40000010022 */
[----:B------:R-:W-:Y:S01]  /*e270*/  FFMA.FTZ R114, R67, R114, R35 ;  /* 0x0000007243727223 */ /* 0x000fe20000010023 */
[----:B------:R-:W-:Y:S01]  /*e280*/  F2FP.PACK_AB R94, R117, R94 ;  /* 0x0000005e755e723e */ /* 0x000fe200000000ff */
[C---:B------:R-:W-:Y:S02]  /*e290*/  FADD.FTZ R120, -R96.reuse, R101 ;  /* 0x0000006560787221 */ /* 0x040fe40000010100 */
[----:B------:R-:W-:Y:S01]  /*e2a0*/  FADD.FTZ R104, -R96, R104 ;  /* 0x0000006860687221 */ /* 0x000fe20000010100 */
[----:B------:R-:W-:Y:S01]  /*e2b0*/  F2FP.PACK_AB R99, R114, R125 ;  /* 0x0000007d7263723e */ /* 0x000fe200000000ff */
        /* <DEDUP_REMOVED lines=28> */
[----:B------:R-:W-:Y:S01]  /*e480*/  F2FP.PACK_AB R97, R96, R97 ;  /* 0x000000616061723e */ /* 0x000fe200000000ff */
[----:B------:R-:W-:Y:S01]  /*e490*/  FFMA.FTZ R102, R72, R127, R40 ;  /* 0x0000007f48667223 */ /* 0x000fe20000010028 */
[----:B------:R-:W-:Y:S01]  /*e4a0*/  F2FP.PACK_AB R96, R117, R114 ;  /* 0x000000727560723e */ /* 0x000fe200000000ff */
[----:B------:R-:W-:Y:S01]  /*e4b0*/  FFMA.FTZ R113, R73, R142, R41 ;  /* 0x0000008e49717223 */ /* 0x000fe20000010029 */
[----:B------:R-:W-:Y:S01]  /*e4c0*/  HFMA2.MMA R117, -RZ, RZ, 0, 9.5367431640625e-07 ;  /* 0x00000010ff757435 */ /* 0x000fe200000001ff */
[----:B------:R-:W-:Y:S01]  /*e4d0*/  FMUL.FTZ R101, R121, R136 ;  /* 0x0000008879657220 */ /* 0x000fe20000410000 */
[----:B------:R-:W-:Y:S01]  /*e4e0*/  IADD3 R114, R109, 0x100, RZ ;  /* 0x000001006d727810 */ /* 0x000fe20007ffe0ff */
[----:B------:R-:W-:Y:S01]  /*e4f0*/  FMUL.FTZ R105, R121, R122 ;  /* 0x0000007a79697220 */ /* 0x000fe20000410000 */
[----:B------:R-:W-:Y:S01]  /*e500*/  F2FP.PACK_AB R102, R113, R102 ;  /* 0x000000667166723e */ /* 0x000fe200000000ff */
[----:B------:R-:W-:Y:S01]  /*e510*/  FMUL.FTZ R106, R121, R140 ;  /* 0x0000008c796a7220 */ /* 0x000fe20000410000 */
[----:B------:R-:W-:Y:S01]  /*e520*/  F2FP.PACK_AB R98, R103, R98 ;  /* 0x000000626762723e */ /* 0x000fe200000000ff */
[----:B------:R-:W-:-:S02]  /*e530*/  FMUL.FTZ R115, R121, R154 ;  /* 0x0000009a79737220 */ /* 0x000fc40000410000 */
[C---:B------:R-:W-:Y:S02]  /*e540*/  FMUL.FTZ R112, R121.reuse, R156 ;  /* 0x0000009c79707220 */ /* 0x040fe40000410000 */
[----:B------:R-:W-:Y:S02]  /*e550*/  FFMA.FTZ R113, R68, R101, R36 ;  /* 0x0000006544717223 */ /* 0x000fe40000010024 */
[----:B------:R-:W-:Y:S02]  /*e560*/  FMUL.FTZ R123, R121, R104 ;  /* 0x00000068797b7220 */ /* 0x000fe40000410000 */
[----:B------:R-:W-:Y:S02]  /*e570*/  FFMA.FTZ R101, R70, R105, R38 ;  /* 0x0000006946657223 */ /* 0x000fe40000010026 */
[----:B------:R-:W-:Y:S02]  /*e580*/  FFMA.FTZ R106, R71, R106, R39 ;  /* 0x0000006a476a7223 */ /* 0x000fe40000010027 */
[----:B------:R-:W-:-:S02]  /*e590*/  FMUL.FTZ R111, R121, R146 ;  /* 0x00000092796f7220 */ /* 0x000fc40000410000 */
[C---:B------:R-:W-:Y:S01]  /*e5a0*/  FMUL.FTZ R104, R121.reuse, R148 ;  /* 0x0000009479687220 */ /* 0x040fe20000410000 */
[----:B------:R-:W-:Y:S01]  /*e5b0*/  F2FP.PACK_AB R101, R106, R101 ;  /* 0x000000656a65723e */ /* 0x000fe200000000ff */
[C---:B------:R-:W-:Y:S02]  /*e5c0*/  FMUL.FTZ R107, R121.reuse, R150 ;  /* 0x00000096796b7220 */ /* 0x040fe40000410000 */
[----:B------:R-:W-:Y:S02]  /*e5d0*/  FMUL.FTZ R110, R121, R152 ;  /* 0x00000098796e7220 */ /* 0x000fe40000410000 */
[----:B------:R-:W-:Y:S02]  /*e5e0*/  FFMA.FTZ R115, R80, R115, R48 ;  /* 0x0000007350737223 */ /* 0x000fe40000010030 */
[----:B------:R-:W-:Y:S02]  /*e5f0*/  FFMA.FTZ R112, R81, R112, R49 ;  /* 0x0000007051707223 */ /* 0x000fe40000010031 */
[----:B------:R-:W-:-:S02]  /*e600*/  FMUL.FTZ R120, R121, R120 ;  /* 0x0000007879787220 */ /* 0x000fc40000410000 */
[C---:B------:R-:W-:Y:S01]  /*e610*/  FMUL.FTZ R126, R121.reuse, R126 ;  /* 0x0000007e797e7220 */ /* 0x040fe20000410000 */
[----:B------:R-:W-:Y:S01]  /*e620*/  F2FP.PACK_AB R106, R112, R115 ;  /* 0x00000073706a723e */ /* 0x000fe200000000ff */
[----:B------:R-:W-:Y:S01]  /*e630*/  FMUL.FTZ R100, R121, R138 ;  /* 0x0000008a79647220 */ /* 0x000fe20000410000 */
[----:B------:R-:W-:Y:S01]  /*e640*/  IADD3 R112, R109, 0x80, RZ ;  /* 0x000000806d707810 */ /* 0x000fe20007ffe0ff */
[----:B------:R-:W-:Y:S01]  /*e650*/  FMUL.FTZ R129, R121, R116 ;  /* 0x0000007479817220 */ /* 0x000fe20000410000 */
[----:B------:R-:W-:Y:S01]  /*e660*/  IADD3 R116, R109, 0x180, RZ ;  /* 0x000001806d747810 */ /* 0x000fe20007ffe0ff */
        /* <DEDUP_REMOVED lines=30> */
.L_x_16470:
[----:B-1----:R-:W-:Y:S05]  /*e850*/  BSYNC B0 ;  /* 0x0000000000007941 */ /* 0x002fea0003800000 */
.L_x_16469:
[----:B------:R-:W-:Y:S02]  /*e860*/  IADD3 R18, R18, c[0x0][0x160], RZ ;  /* 0x0000580012127a10 */ /* 0x000fe40007ffe0ff */
[----:B------:R-:W-:-:S02]  /*e870*/  LOP3.LUT P1, RZ, R9, 0xff, RZ, 0xc0, !PT ;  /* 0x000000ff09ff7812 */ /* 0x000fc4000782c0ff */
[----:B------:R-:W-:Y:S02]  /*e880*/  ISETP.GE.AND P0, PT, R18, c[0x0][0x164], PT ;  /* 0x0000590012007a0c */ /* 0x000fe40003f06270 */
[----:B------:R-:W-:-:S11]  /*e890*/  SEL R9, RZ, 0x1, P1 ;  /* 0x00000001ff097807 */ /* 0x000fd60000800000 */
[----:B0----5:R-:W-:Y:S01]  /*e8a0*/  @P0 CALL.REL.NOINC `(.L_x_16471) ;  /* 0x0000001000000944 */ /* 0x021fe20003c00000 */
[----:B------:R-:W-:Y:S05]  /*e8b0*/  BRA `(.L_x_16472) ;  /* 0xffff1f7000007947 */ /* 0x000fea000383ffff */
.L_x_16471:
[----:B------:R-:W-:Y:S05]  /*e8c0*/  EXIT ;  /* 0x000000000000794d */ /* 0x000fea0003800000 */
.L_x_16467:
[----:B0-----:R-:W-:Y:S01]  /*e8d0*/  IMAD.MOV.U32 R121, RZ, RZ, 0x1 ;  /* 0x00000001ff797424 */ /* 0x001fe200078e00ff */
[----:B------:R-:W-:Y:S01]  /*e8e0*/  MOV R97, 0x1f ;  /* 0x0000001f00617802 */ /* 0x000fe20000000f00 */
[----:B------:R-:W-:Y:S01]  /*e8f0*/  IMAD.MOV.U32 R120, RZ, RZ, -0x1 ;  /* 0xffffffffff787424 */ /* 0x000fe200078e00ff */
[----:B------:R-:W-:Y:S02]  /*e900*/  MOV R98, 0xe920 ;  /* 0x0000e92000627802 */ /* 0x000fe40000000f00 */
[----:B-----5:R-:W-:Y:S05]  /*e910*/  CALL.REL.NOINC `($__internal_91_$__cuda_sm70_shflsync_bfly_p) ;  /* 0x0000079000007944 */ /* 0x020fea0003c00000 */
[----:B-1----:R-:W-:Y:S01]  /*e920*/  MOV R96, R121 ;  /* 0x0000007900607202 */ /* 0x002fe20000000f00 */
[----:B0-----:R-:W-:Y:S05]  /*e930*/  BRA `(.L_x_16473) ;  /* 0xffffed8000007947 */ /* 0x001fea000383ffff */
.L_x_16468:
[----:B------:R-:W-:Y:S01]  /*e940*/  HFMA2.MMA R97, -RZ, RZ, 0, 1.847743988037109375e-06 ;  /* 0x0000001fff617435 */ /* 0x000fe200000001ff */
[----:B------:R-:W-:Y:S01]  /*e950*/  IMAD.MOV.U32 R121, RZ, RZ, 0x2 ;  /* 0x00000002ff797424 */ /* 0x000fe200078e00ff */
[----:B------:R-:W-:Y:S01]  /*e960*/  MOV R98, 0xe990 ;  /* 0x0000e99000627802 */ /* 0x000fe20000000f00 */
[----:B------:R-:W-:-:S03]  /*e970*/  IMAD.MOV.U32 R120, RZ, RZ, -0x1 ;  /* 0xffffffffff787424 */ /* 0x000fc600078e00ff */
[----:B-----5:R-:W-:Y:S05]  /*e980*/  CALL.REL.NOINC `($__internal_91_$__cuda_sm70_shflsync_bfly_p) ;  /* 0x0000072000007944 */ /* 0x020fea0003c00000 */
[----:B01----:R-:W-:Y:S01]  /*e990*/  FADD.FTZ R124, R124, R121 ;  /* 0x000000797c7c7221 */ /* 0x003fe20000010000 */
[----:B------:R-:W-:Y:S01]  /*e9a0*/  MOV R121, 0x4 ;  /* 0x0000000400797802 */ /* 0x000fe20000000f00 */
[----:B------:R-:W-:Y:S01]  /*e9b0*/  IMAD.MOV.U32 R97, RZ, RZ, 0x1f ;  /* 0x0000001fff617424 */ /* 0x000fe200078e00ff */
[----:B------:R-:W-:-:S02]  /*e9c0*/  MOV R120, 0xffffffff ;  /* 0xffffffff00787802 */ /* 0x000fc40000000f00 */
[----:B------:R-:W-:Y:S02]  /*e9d0*/  MOV R98, 0xe9f0 ;  /* 0x0000e9f000627802 */ /* 0x000fe40000000f00 */
[----:B------:R-:W-:Y:S05]  /*e9e0*/  CALL.REL.NOINC `($__internal_91_$__cuda_sm70_shflsync_bfly_p) ;  /* 0x000006c000007944 */ /* 0x000fea0003c00000 */
[----:B0-----:R-:W-:Y:S01]  /*e9f0*/  HFMA2.MMA R97, -RZ, RZ, 0, 1.847743988037109375e-06 ;  /* 0x0000001fff617435 */ /* 0x001fe200000001ff */
[----:B-1----:R-:W-:Y:S01]  /*ea00*/  FADD.FTZ R124, R124, R121 ;  /* 0x000000797c7c7221 */ /* 0x002fe20000010000 */
[----:B------:R-:W-:Y:S01]  /*ea10*/  MOV R98, 0xea50 ;  /* 0x0000ea5000627802 */ /* 0x000fe20000000f00 */
[----:B------:R-:W-:Y:S02]  /*ea20*/  IMAD.MOV.U32 R121, RZ, RZ, 0x8 ;  /* 0x00000008ff797424 */ /* 0x000fe400078e00ff */
[----:B------:R-:W-:Y:S02]  /*ea30*/  IMAD.MOV.U32 R120, RZ, RZ, -0x1 ;  /* 0xffffffffff787424 */ /* 0x000fe400078e00ff */
[----:B------:R-:W-:Y:S05]  /*ea40*/  CALL.REL.NOINC `($__internal_91_$__cuda_sm70_shflsync_bfly_p) ;  /* 0x0000066000007944 */ /* 0x000fea0003c00000 */
[----:B01----:R-:W-:Y:S01]  /*ea50*/  FADD.FTZ R124, R124, R121 ;  /* 0x000000797c7c7221 */ /* 0x003fe20000010000 */
[----:B------:R-:W-:Y:S01]  /*ea60*/  MOV R121, 0x10 ;  /* 0x0000001000797802 */ /* 0x000fe20000000f00 */
[----:B------:R-:W-:Y:S01]  /*ea70*/  IMAD.MOV.U32 R97, RZ, RZ, 0x1f ;  /* 0x0000001fff617424 */ /* 0x000fe200078e00ff */
[----:B------:R-:W-:Y:S02]  /*ea80*/  MOV R120, 0xffffffff ;  /* 0xffffffff00787802 */ /* 0x000fe40000000f00 */
[----:B------:R-:W-:-:S02]  /*ea90*/  MOV R98, 0xeab0 ;  /* 0x0000eab000627802 */ /* 0x000fc40000000f00 */
[----:B------:R-:W-:Y:S05]  /*eaa0*/  CALL.REL.NOINC `($__internal_91_$__cuda_sm70_shflsync_bfly_p) ;  /* 0x0000060000007944 */ /* 0x000fea0003c00000 */
        /* <DEDUP_REMOVED lines=70> */
[----:B------:R-:W-:Y:S05]  /*ef10*/  CALL.REL.NOINC `($__internal_91_$__cuda_sm70_shflsync_bfly_p) ;  /* 0x0000019000007944 */ /* 0x000fea0003c00000 */
        /* <DEDUP_REMOVED lines=18> */
[----:B0-----:R-:W-:Y:S01]  /*f040*/  HFMA2.MMA R97, -RZ, RZ, 0, 1.847743988037109375e-06 ;  /* 0x0000001fff617435 */ /* 0x001fe200000001ff */
[----:B-1----:R-:W-:Y:S01]  /*f050*/  FADD.FTZ R124, R124, R121 ;  /* 0x000000797c7c7221 */ /* 0x002fe20000010000 */
[----:B------:R-:W-:Y:S01]  /*f060*/  MOV R98, 0xf0a0 ;  /* 0x0000f0a000627802 */ /* 0x000fe20000000f00 */
[----:B------:R-:W-:-:S02]  /*f070*/  IMAD.MOV.U32 R121, RZ, RZ, 0x10 ;  /* 0x00000010ff797424 */ /* 0x000fc400078e00ff */
[----:B------:R-:W-:Y:S02]  /*f080*/  IMAD.MOV.U32 R120, RZ, RZ, -0x1 ;  /* 0xffffffffff787424 */ /* 0x000fe400078e00ff */
[----:B------:R-:W-:Y:S05]  /*f090*/  CALL.REL.NOINC `($__internal_91_$__cuda_sm70_shflsync_bfly_p) ;  /* 0x0000001000007944 */ /* 0x000fea0003c00000 */
[----:B01----:R-:W-:Y:S05]  /*f0a0*/  BRA `(.L_x_16474) ;  /* 0xffffeb5000007947 */ /* 0x003fea000383ffff */
        .weak           $__internal_91_$__cuda_sm70_shflsync_bfly_p
        .type           $__internal_91_$__cuda_sm70_shflsync_bfly_p,@function
        .size           $__internal_91_$__cuda_sm70_shflsync_bfly_p,(.L_x_29155 - $__internal_91_$__cuda_sm70_shflsync_bfly_p)
$__internal_91_$__cuda_sm70_shflsync_bfly_p:
[----:B------:R-:W-:Y:S01]  /*f0b0*/  MOV R99, 0x0 ;  /* 0x0000000000637802 */ /* 0x000fe20000000f00 */
[----:B------:R-:W-:Y:S04]  /*f0c0*/  WARPSYNC R120 ;  /* 0x0000007800007348 */ /* 0x000fe80003800000 */
[----:B------:R0:W1:Y:S01]  /*f0d0*/  SHFL.BFLY PT, R121, R124, R121, R97 ;  /* 0x0c0000797c797389 */ /* 0x00006200000e0061 */
[----:B------:R-:W-:Y:S05]  /*f0e0*/  RET.REL.NODEC R98 `(_ZN10layer_norm13ln_fwd_kernelINS_13Kernel_traitsIf6__halfS2_S2_fjLj4096ELj1ELj1ELj4ELj16ENS_18Kernel_traits_baseILj4096EfS2_S2_S2_fjLj128EEEEELb1ELb0ELb1ELb1EEEvNS_9FwdParamsE) ;  /* 0xffff0f1062007950 */ /* 0x000fea0003c3ffff */
.L_x_16475:
        /* <DEDUP_REMOVED lines=9> */
.L_x_29155:


//--------------------- .text._ZN10layer_norm13ln_fwd_kernelINS_13Kernel_traitsIf6__halfS2_S2_fjLj4096ELj1ELj1ELj4ELj16ENS_18Kernel_traits_baseILj4096EfS2_S2_S2_fjLj128EEEEELb1ELb1ELb0ELb0EEEvNS_9FwdParamsE --------------------------
	.section	.text._ZN10layer_norm13ln_fwd_kernelINS_13Kernel_traitsIf6__halfS2_S2_fjLj4096ELj1ELj1ELj4ELj16ENS_18Kernel_traits_baseILj4096EfS2_S2_S2_fjLj128EEEEELb1ELb1ELb0ELb0EEEvNS_9FwdParamsE,"ax",@progbits
	.sectioninfo	@"SHI_REGISTERS=168"
	.align	128
        .global         _ZN10layer_norm13ln_fwd_kernelINS_13Kernel_traitsIf6__halfS2_S2_fjLj4096ELj1ELj1ELj4ELj16ENS_18Kernel_traits_baseILj4096EfS2_S2_S2_fjLj128EEEEELb1ELb1ELb0ELb0EEEvNS_9FwdParamsE
        .type           _ZN10layer_norm13ln_fwd_kernelINS_13Kernel_traitsIf6__halfS2_S2_fjLj4096ELj1ELj1ELj4ELj16ENS_18Kernel_traits_baseILj4096EfS2_S2_S2_fjLj128EEEEELb1ELb1ELb0ELb0EEEvNS_9FwdParamsE,@function
        .size           _ZN10layer_norm13ln_fwd_kernelINS_13Kernel_traitsIf6__halfS2_S2_fjLj4096ELj1ELj1ELj4ELj16ENS_18Kernel_traits_baseILj4096EfS2_S2_S2_fjLj128EEEEELb1ELb1ELb0ELb0EEEvNS_9FwdParamsE,(.L_x_29156 - _ZN10layer_norm13ln_fwd_kernelINS_13Kernel_traitsIf6__halfS2_S2_fjLj4096ELj1ELj1ELj4ELj16ENS_18Kernel_traits_baseILj4096EfS2_S2_S2_fjLj128EEEEELb1ELb1ELb0ELb0EEEvNS_9FwdParamsE)
        .other          _ZN10layer_norm13ln_fwd_kernelINS_13Kernel_traitsIf6__halfS2_S2_fjLj4096ELj1ELj1ELj4ELj16ENS_18Kernel_traits_baseILj4096EfS2_S2_S2_fjLj128EEEEELb1ELb1ELb0ELb0EEEvNS_9FwdParamsE,@"STO_CUDA_ENTRY STV_DEFAULT"
_ZN10layer_norm13ln_fwd_kernelINS_13Kernel_traitsIf6__halfS2_S2_fjLj4096ELj1ELj1ELj4ELj16ENS_18Kernel_traits_baseILj4096EfS2_S2_S2_fjLj128EEEEELb1ELb1ELb0ELb0EEEvNS_9FwdParamsE:
.text._ZN10layer_norm13ln_fwd_kernelINS_13Kernel_traitsIf6__halfS2_S2_fjLj4096ELj1ELj1ELj4ELj16ENS_18Kernel_traits_baseILj4096EfS2_S2_S2_fjLj128EEEEELb1ELb1ELb0ELb0EEEvNS_9FwdParamsE:
        /* <DEDUP_REMOVED lines=108> */
.L_x_16477:
[----:B------:R-:W-:Y:S05]  /*06c0*/  BSYNC B0 ;  /* 0x0000000000007941 */ /* 0x000fea0003800000 */
.L_x_16476:
        /* <DEDUP_REMOVED lines=21> */
.L_x_16479:
[----:B------:R-:W-:Y:S05]  /*0820*/  BSYNC B0 ;  /* 0x0000000000007941 */ /* 0x000fea0003800000 */
.L_x_16478:
        /* <DEDUP_REMOVED lines=21> */
.L_x_16481:
[----:B------:R-:W-:Y:S05]  /*0980*/  BSYNC B0 ;  /* 0x0000000000007941 */ /* 0x000fea0003800000 */
.L_x_16480:
        /* <DEDUP_REMOVED lines=20> */
.L_x_16483:
[----:B------:R-:W-:Y:S05]  /*0ad0*/  BSYNC B0 ;  /* 0x0000000000007941 */ /* 0x000fea0003800000 */
.L_x_16482:
[----:B------:R-:W-:Y:S02]  /*0ae0*/  ISETP.GE.AND P0, PT, R124, c[0x0][0x164], PT ;  /* 0x000059007c007a0c */ /* 0x000fe40003f06270 */
[----:B------:R-:W-:-:S02]  /*0af0*/  LOP3.LUT R115, R115, UR23, R6, 0x96, !PT ;  /* 0x0000001773737c12 */ /* 0x000fc4000f8e9606 */
[----:B------:R-:W-:-:S09]  /*0b00*/  LOP3.LUT R113, R113, UR24, R4, 0x96, !PT ;  /* 0x0000001871717c12 */ /* 0x000fd2000f8e9604 */
[----:B------:R-:W-:Y:S05]  /*0b10*/  @P0 EXIT ;  /* 0x000000000000094d */ /* 0x000fea0003800000 */
[----:B------:R-:W-:Y:S01]  /*0b20*/  SHF.R.S32.HI R112, RZ, 0x3, R112 ;  /* 0x00000003ff707819 */ /* 0x000fe20000011470 */
[C---:B------:R-:W-:Y:S01]  /*0b30*/  IMAD.SHL.U32 R7, R0.reuse, 0x20, RZ ;  /* 0x0000002000077824 */ /* 0x040fe200078e00ff */
[----:B------:R-:W-:Y:S01]  /*0b40*/  LOP3.LUT R5, R0, 0x60, RZ, 0xc0, !PT ;  /* 0x0000006000057812 */ /* 0x000fe200078ec0ff */
[----:B0-----:R-:W-:Y:S01]  /*0b50*/  IMAD.HI.U32 R11, R113, -0x326172a9, RZ ;  /* 0xcd9e8d57710b7827 */ /* 0x001fe200078e00ff */
[----:B------:R-:W-:Y:S01]  /*0b60*/  LOP3.LUT R4, R112, 0x7f, RZ, 0xc0, !PT ;  /* 0x0000007f70047812 */ /* 0x000fe200078ec0ff */
[----:B------:R-:W-:Y:S01]  /*0b70*/  ULDC.U8 UR8, c[0x0][0x1f0] ;  /* 0x00007c0000087ab9 */ /* 0x000fe20000000000 */
[----:B------:R-:W-:Y:S01]  /*0b80*/  SHF.R.U32.HI R112, RZ, 0x2, R112 ;  /* 0x00000002ff707819 */ /* 0x000fe20000011670 */
[----:B------:R-:W-:Y:S01]  /*0b90*/  IMAD R9, R114, -0x2daee0ad, RZ ;  /* 0xd2511f5372097824 */ /* 0x000fe200078e02ff */
[----:B------:R-:W-:Y:S01]  /*0ba0*/  IADD3 R5, R4, -R5, RZ ;  /* 0x8000000504057210 */ /* 0x000fe20007ffe0ff */
[----:B------:R-:W-:Y:S01]  /*0bb0*/  IMAD.HI.U32 R10, R115, -0x2daee0ad, RZ ;  /* 0xd2511f53730a7827 */ /* 0x000fe200078e00ff */
[----:B------:R-:W-:-:S02]  /*0bc0*/  LOP3.LUT R112, R112, 0x3fffffe0, RZ, 0xc0, !PT ;  /* 0x3fffffe070707812 */ /* 0x000fc400078ec0ff */
[----:B------:R-:W-:Y:S02]  /*0bd0*/  IMNMX R5, RZ, R5, !PT ;  /* 0x00000005ff057217 */ /* 0x000fe40007800200 */
[----:B------:R-:W-:Y:S02]  /*0be0*/  LOP3.LUT R7, R7, 0x3e0, RZ, 0xc0, !PT ;  /* 0x000003e007077812 */ /* 0x000fe400078ec0ff */
[----:B------:R-:W-:Y:S02]  /*0bf0*/  IMNMX R5, R5, 0x20, PT ;  /* 0x0000002005057817 */ /* 0x000fe40003800200 */
[----:B------:R-:W-:Y:S01]  /*0c00*/  IADD3 R7, R4, -R7, RZ ;  /* 0x8000000704077210 */ /* 0x000fe20007ffe0ff */
[----:B------:R-:W-:Y:S02]  /*0c10*/  IMAD R4, R116, -0x326172a9, RZ ;  /* 0xcd9e8d5774047824 */ /* 0x000fe400078e02ff */
[----:B------:R-:W-:Y:S01]  /*0c20*/  IMAD.IADD R5, R5, 0x1, R112 ;  /* 0x0000000105057824 */ /* 0x000fe200078e0270 */
[----:B------:R-:W-:-:S02]  /*0c30*/  IMNMX R7, RZ, R7, !PT ;  /* 0x00000007ff077217 */ /* 0x000fc40007800200 */
[----:B------:R-:W-:Y:S01]  /*0c40*/  LOP3.LUT R4, R11, UR25, R4, 0x96, !PT ;  /* 0x000000190b047c12 */ /* 0x000fe2000f8e9604 */
[----:B------:R-:W-:Y:S01]  /*0c50*/  IMAD.SHL.U32 R6, R5, 0x8, RZ ;  /* 0x0000000805067824 */ /* 0x000fe200078e00ff */
[----:B------:R-:W-:Y:S01]  /*0c60*/  IMNMX R7, R7, 0x20, PT ;  /* 0x0000002007077817 */ /* 0x000fe20003800200 */
[----:B------:R-:W-:Y:S02]  /*0c70*/  IMAD.MOV.U32 R11, RZ, RZ, 0x1 ;  /* 0x00000001ff0b7424 */ /* 0x000fe400078e00ff */
[----:B------:R0:W1:Y:S02]  /*0c80*/  I2F.U32 R5, R6 ;  /* 0x0000000600057306 */ /* 0x0000640000201000 */
[----:B------:R-:W-:Y:S01]  /*0c90*/  IMAD.IADD R12, R112, 0x1, R7 ;  /* 0x00000001700c7824 */ /* 0x000fe200078e0207 */
[----:B------:R-:W-:Y:S01]  /*0ca0*/  LOP3.LUT R7, R8, 0x3, RZ, 0xc0, !PT ;  /* 0x0000000308077812 */ /* 0x000fe200078ec0ff */
[----:B------:R-:W-:-:S03]  /*0cb0*/  IMAD R8, R113, -0x326172a9, RZ ;  /* 0xcd9e8d5771087824 */ /* 0x000fc600078e02ff */
[----:B------:R-:W-:Y:S02]  /*0cc0*/  SHF.L.U32 R12, R12, 0x3, RZ ;  /* 0x000000030c0c7819 */ /* 0x000fe400000006ff */
[----:B0-----:R-:W-:Y:S01]  /*0cd0*/  LOP3.LUT R6, R10, UR26, R9, 0x96, !PT ;  /* 0x0000001a0a067c12 */ /* 0x001fe2000f8e9609 */
[----:B------:R-:W-:Y:S02]  /*0ce0*/  IMAD R9, R115, -0x2daee0ad, RZ ;  /* 0xd2511f5373097824 */ /* 0x000fe400078e02ff */
[----:B------:R-:W-:Y:S01]  /*0cf0*/  IMAD.MOV.U32 R10, RZ, RZ, RZ ;  /* 0x000000ffff0a7224 */ /* 0x000fe200078e00ff */
[----:B-1----:R-:W0:Y:S06]  /*0d00*/  MUFU.RCP R5, R5 ;  /* 0x0000000500057308 */ /* 0x002e2c0000001000 */
.L_x_16727:
        /* <DEDUP_REMOVED lines=36> */
.L_x_16487:
[----:B-1----:R-:W-:Y:S02]  /*0f50*/  MOV R14, R8 ;  /* 0x00000008000e7202 */ /* 0x002fe40000000f00 */
.L_x_16488:
[----:B------:R-:W-:Y:S05]  /*0f60*/  BSYNC B1 ;  /* 0x0000000000017941 */ /* 0x000fea0003800000 */
.L_x_16486:
        /* <DEDUP_REMOVED lines=16> */
.L_x_16492:
[----:B------:R-:W-:Y:S05]  /*1070*/  BSYNC B2 ;  /* 0x0000000000027941 */ /* 0x000fea0003800000 */
.L_x_16491:
        /* <DEDUP_REMOVED lines=43> */
.L_x_16490:
[----:B------:R-:W-:Y:S05]  /*1330*/  BSYNC B1 ;  /* 0x0000000000017941 */ /* 0x000fea0003800000 */
.L_x_16489:
[----:B------:R-:W1:Y:S01]  /*1340*/  I2F.U32 R14, R14 ;  /* 0x0000000e000e7306 */ /* 0x000e620000201000 */
[----:B-----5:R-:W-:Y:S01]  /*1350*/  HADD2.F32 R138, -RZ, R116.H0_H0 ;  /* 0x20000074ff8a7230 */ /* 0x020fe20000004100 */
[----:B------:R-:W-:Y:S01]  /*1360*/  IMAD.MOV.U32 R153, RZ, RZ, 0x2f800000 ;  /* 0x2f800000ff997424 */ /* 0x000fe200078e00ff */
[----:B------:R-:W-:Y:S01]  /*1370*/  @P0 HADD2.F32 R129, -RZ, R112.H0_H0 ;  /* 0x20000070ff810230 */ /* 0x000fe20000004100 */
[----:B------:R-:W-:Y:S01]  /*1380*/  BSSY B1, `(.L_x_16493) ;  /* 0x0000015000017945 */ /* 0x000fe20003800000 */
[----:B------:R-:W-:Y:S01]  /*1390*/  IADD3 R137, R130, 0x1, RZ ;  /* 0x0000000182897810 */ /* 0x000fe20007ffe0ff */
[----:B------:R-:W-:-:S04]  /*13a0*/  FMUL.FTZ R138, R138, R157 ;  /* 0x0000009d8a8a7220 */ /* 0x000fc80000410000 */
[----:B------:R-:W-:Y:S02]  /*13b0*/  FMUL.FTZ R138, R138, c[0x0][0x1e8] ;  /* 0x00007a008a8a7a20 */ /* 0x000fe40000410000 */
[----:B-1----:R-:W-:-:S05]  /*13c0*/  FFMA.FTZ R7, R14, R153, 1.1641532182693481445e-10 ;  /* 0x2f0000000e077423 */ /* 0x002fca0000010099 */
        /* <DEDUP_REMOVED lines=15> */
.L_x_16494:
[----:B------:R-:W-:Y:S02]  /*14c0*/  IMAD.MOV.U32 R129, RZ, RZ, R8 ;  /* 0x000000ffff817224 */ /* 0x000fe400078e0008 */
.L_x_16495:
[----:B------:R-:W-:Y:S05]  /*14d0*/  BSYNC B1 ;  /* 0x0000000000017941 */ /* 0x000fea0003800000 */
.L_x_16493:
        /* <DEDUP_REMOVED lines=16> */
.L_x_16499:
[----:B------:R-:W-:Y:S05]  /*15e0*/  BSYNC B2 ;  /* 0x0000000000027941 */ /* 0x000fea0003800000 */
.L_x_16498:
        /* <DEDUP_REMOVED lines=43> */
.L_x_16497:
[----:B------:R-:W-:Y:S05]  /*18a0*/  BSYNC B1 ;  /* 0x0000000000017941 */ /* 0x000fea0003800000 */
.L_x_16496:
[----:B------:R-:W1:Y:S01]  /*18b0*/  I2F.U32 R130, R129 ;  /* 0x0000008100827306 */ /* 0x000e620000201000 */
[----:B------:R-:W-:Y:S01]  /*18c0*/  HADD2.F32 R116, -RZ, R116.H1_H1 ;  /* 0x30000074ff747230 */ /* 0x000fe20000004100 */
[----:B------:R-:W-:Y:S01]  /*18d0*/  BSSY B1, `(.L_x_16500) ;  /* 0x0000016000017945 */ /* 0x000fe20003800000 */
[----:B------:R-:W-:-:S03]  /*18e0*/  IADD3 R7, R137, 0x1, RZ ;  /* 0x0000000189077810 */ /* 0x000fc60007ffe0ff */
[----:B------:R-:W-:-:S04]  /*18f0*/  FMUL.FTZ R116, R116, R157 ;  /* 0x0000009d74747220 */ /* 0x000fc80000410000 */
[----:B------:R-:W-:Y:S02]  /*1900*/  FMUL.FTZ R116, R116, c[0x0][0x1e8] ;  /* 0x00007a0074747a20 */ /* 0x000fe40000410000 */
[----:B-1----:R-:W-:-:S05]  /*1910*/  FFMA.FTZ R130, R130, R153, 1.1641532182693481445e-10 ;  /* 0x2f00000082827423 */ /* 0x002fca0000010099 */
        /* <DEDUP_REMOVED lines=16> */
.L_x_16501:
[----:B------:R-:W-:Y:S02]  /*1a20*/  IMAD.MOV.U32 R116, RZ, RZ, R8 ;  /* 0x000000ffff747224 */ /* 0x000fe400078e0008 */
.L_x_16502:
[----:B------:R-:W-:Y:S05]  /*1a30*/  BSYNC B1 ;  /* 0x0000000000017941 */ /* 0x000fea0003800000 */
.L_x_16500:
        /* <DEDUP_REMOVED lines=16> */
.L_x_16506:
[----:B------:R-:W-:Y:S05]  /*1b40*/  BSYNC B2 ;  /* 0x0000000000027941 */ /* 0x000fea0003800000 */
.L_x_16505:
        /* <DEDUP_REMOVED lines=43> */
.L_x_16504:
[----:B------:R-:W-:Y:S05]  /*1e00*/  BSYNC B1 ;  /* 0x0000000000017941 */ /* 0x000fea0003800000 */
.L_x_16503:
        /* <DEDUP_REMOVED lines=22> */
.L_x_16508:
[----:B------:R-:W-:Y:S02]  /*1f70*/  MOV R116, R8 ;  /* 0x0000000800747202 */ /* 0x000fe40000000f00 */
.L_x_16509:
[----:B------:R-:W-:Y:S05]  /*1f80*/  BSYNC B1 ;  /* 0x0000000000017941 */ /* 0x000fea0003800000 */
.L_x_16507:
        /* <DEDUP_REMOVED lines=16> */
.L_x_16513:
[----:B------:R-:W-:Y:S05]  /*2090*/  BSYNC B2 ;  /* 0x0000000000027941 */ /* 0x000fea0003800000 */
.L_x_16512:
        /* <DEDUP_REMOVED lines=43> */
.L_x_16511:
[----:B------:R-:W-:Y:S05]  /*2350*/  BSYNC B1 ;  /* 0x0000000000017941 */ /* 0x000fea0003800000 */
.L_x_16510:
        /* <DEDUP_REMOVED lines=22> */
.L_x_16515:
[----:B------:R-:W-:Y:S02]  /*24c0*/  IMAD.MOV.U32 R138, RZ, RZ, R8 ;  /* 0x000000ffff8a7224 */ /* 0x000fe400078e0008 */
.L_x_16516:
[----:B------:R-:W-:Y:S05]  /*24d0*/  BSYNC B1 ;  /* 0x0000000000017941 */ /* 0x000fea0003800000 */
.L_x_16514:
        /* <DEDUP_REMOVED lines=16> */
.L_x_16520:
[----:B------:R-:W-:Y:S05]  /*25e0*/  BSYNC B2 ;  /* 0x0000000000027941 */ /* 0x000fea0003800000 */
.L_x_16519:
        /* <DEDUP_REMOVED lines=43> */
.L_x_16518:
[----:B------:R-:W-:Y:S05]  /*28a0*/  BSYNC B1 ;  /* 0x0000000000017941 */ /* 0x000fea0003800000 */
.L_x_16517:
        /* <DEDUP_REMOVED lines=22> */
.L_x_16522:
[----:B------:R-:W-:Y:S02]  /*2a10*/  IMAD.MOV.U32 R145, RZ, RZ, R8 ;  /* 0x000000ffff917224 */ /* 0x000fe400078e0008 */
.L_x_16523:
[----:B------:R-:W-:Y:S05]  /*2a20*/  BSYNC B1 ;  /* 0x0000000000017941 */ /* 0x000fea0003800000 */
.L_x_16521:
        /* <DEDUP_REMOVED lines=16> */
.L_x_16527:
[----:B------:R-:W-:Y:S05]  /*2b30*/  BSYNC B2 ;  /* 0x0000000000027941 */ /* 0x000fea0003800000 */
.L_x_16526:
        /* <DEDUP_REMOVED lines=43> */
.L_x_16525:
[----:B------:R-:W-:Y:S05]  /*2df0*/  BSYNC B1 ;  /* 0x0000000000017941 */ /* 0x000fea0003800000 */
.L_x_16524:
        /* <DEDUP_REMOVED lines=22> */
.L_x_16529:
[----:B------:R-:W-:Y:S02]  /*2f60*/  IMAD.MOV.U32 R118, RZ, RZ, R8 ;  /* 0x000000ffff767224 */ /* 0x000fe400078e0008 */
.L_x_16530:
[----:B------:R-:W-:Y:S05]  /*2f70*/  BSYNC B1 ;  /* 0x0000000000017941 */ /* 0x000fea0003800000 */
.L_x_16528:
        /* <DEDUP_REMOVED lines=16> */
.L_x_16534:
[----:B------:R-:W-:Y:S05]  /*3080*/  BSYNC B2 ;  /* 0x0000000000027941 */ /* 0x000fea0003800000 */
.L_x_16533:
        /* <DEDUP_REMOVED lines=43> */
.L_x_16532:
[----:B------:R-:W-:Y:S05]  /*3340*/  BSYNC B1 ;  /* 0x0000000000017941 */ /* 0x000fea0003800000 */
.L_x_16531:
[----:B------:R-:W1:Y:S01]  /*3350*/  I2F.U32 R116, R118 ;  /* 0x0000007600747306 */ /* 0x000e620000201000 */
[----:B------:R-:W-:Y:S01]  /*3360*/  HADD2.F32 R146, -RZ, R119.H0_H0 ;  /* 0x20000077ff927230 */ /* 0x000fe20000004100 */
[----:B------:R-:W-:Y:S01]  /*3370*/  ISETP.NE.AND P6, PT, R117, 0x1, PT ;  /* 0x000000017500780c */ /* 0x000fe20003fc5270 */
[----:B------:R-:W-:Y:S03]  /*3380*/  BSSY B1, `(.L_x_16535) ;  /* 0x0000014000017945 */ /* 0x000fe60003800000 */
[----:B------:R-:W-:-:S04]  /*3390*/  FMUL.FTZ R146, R146, R157 ;  /* 0x0000009d92927220 */ /* 0x000fc80000410000 */
[----:B------:R-:W-:Y:S02]  /*33a0*/  FMUL.FTZ R146, R146, c[0x0][0x1e8] ;  /* 0x00007a0092927a20 */ /* 0x000fe40000410000 */
[----:B-1----:R-:W-:-:S05]  /*33b0*/  FFMA.FTZ R116, R116, R153, 1.1641532182693481445e-10 ;  /* 0x2f00000074747423 */ /* 0x002fca0000010099 */
[----:B------:R-:W-:-:S04]  /*33c0*/  FSETP.GTU.FTZ.AND P5, PT, R116, c[0x0][0x1e4], PT ;  /* 0x0000790074007a0b */ /* 0x000fc80003fbc000 */
[----:B------:R-:W-:-:S05]  /*33d0*/  FSEL R7, R146, RZ, !P5 ;  /* 0x000000ff92077208 */ /* 0x000fca0006800000 */
[----:B------:R-:W-:Y:S01]  /*33e0*/  FMUL.FTZ R146, R90, R7 ;  /* 0x000000075a927220 */ /* 0x000fe20000410000 */
[----:B------:R-:W-:-:S05]  /*33f0*/  @P0 HADD2.F32 R7, -RZ, R115.H0_H0 ;  /* 0x20000073ff070230 */ /* 0x000fca0000004100 */
        /* <DEDUP_REMOVED lines=11> */
.L_x_16536:
[----:B------:R-:W-:Y:S02]  /*34b0*/  MOV R118, R8 ;  /* 0x0000000800767202 */ /* 0x000fe40000000f00 */
.L_x_16537:
[----:B------:R-:W-:Y:S05]  /*34c0*/  BSYNC B1 ;  /* 0x0000000000017941 */ /* 0x000fea0003800000 */
.L_x_16535:
        /* <DEDUP_REMOVED lines=18> */
.L_x_16541:
[----:B------:R-:W-:Y:S05]  /*35f0*/  BSYNC B2 ;  /* 0x0000000000027941 */ /* 0x000fea0003800000 */
.L_x_16540:
        /* <DEDUP_REMOVED lines=43> */
.L_x_16539:
[----:B------:R-:W-:Y:S05]  /*38b0*/  BSYNC B1 ;  /* 0x0000000000017941 */ /* 0x000fea0003800000 */
.L_x_16538:
[----:B------:R1:W2:Y:S01]  /*38c0*/  I2F.U32 R116, R118 ;  /* 0x0000007600747306 */ /* 0x0002a20000201000 */
[----:B------:R-:W-:Y:S01]  /*38d0*/  HADD2.F32 R160, -RZ, R119.H1_H1 ;  /* 0x30000077ffa07230 */ /* 0x000fe20000004100 */
[----:B------:R-:W-:Y:S02]  /*38e0*/  SEL R163, RZ, 0x100, P4 ;  /* 0x00000100ffa37807 */ /* 0x000fe40002000000 */
[----:B------:R-:W-:Y:S02]  /*38f0*/  ISETP.NE.AND P4, PT, R159, RZ, PT ;  /* 0x000000ff9f00720c */ /* 0x000fe40003f85270 */
[----:B------:R-:W-:Y:S01]  /*3900*/  FMUL.FTZ R160, R160, R157 ;  /* 0x0000009da0a07220 */ /* 0x000fe20000410000 */
[----:B------:R-:W-:Y:S02]  /*3910*/  F2FP.PACK_AB R117, R137, R130 ;  /* 0x000000828975723e */ /* 0x000fe400000000ff */
[----:B-1----:R-:W-:Y:S01]  /*3920*/  F2FP.PACK_AB R118, R145, R138 ;  /* 0x0000008a9176723e */ /* 0x002fe200000000ff */
[----:B------:R-:W-:Y:S01]  /*3930*/  FMUL.FTZ R160, R160, c[0x0][0x1e8] ;  /* 0x00007a00a0a07a20 */ /* 0x000fe20000410000 */
[----:B------:R-:W-:-:S02]  /*3940*/  SEL R162, RZ, 0x1, P2 ;  /* 0x00000001ffa27807 */ /* 0x000fc40001000000 */
[----:B------:R-:W-:Y:S01]  /*3950*/  SEL R161, RZ, 0x1, P3 ;  /* 0x00000001ffa17807 */ /* 0x000fe20001800000 */
[----:B--2---:R-:W-:-:S05]  /*3960*/  FFMA.FTZ R116, R116, R153, 1.1641532182693481445e-10 ;  /* 0x2f00000074747423 */ /* 0x004fca0000010099 */
        /* <DEDUP_REMOVED lines=8> */
[----:B------:R-:W-:Y:S02]  /*39f0*/  LEA R158, P0, R13, c[0x0][0x188], 0x4 ;  /* 0x000062000d9e7a11 */ /* 0x000fe400078020ff */
[----:B------:R-:W-:Y:S02]  /*3a00*/  F2FP.PACK_AB R116, R129, R14 ;  /* 0x0000000e8174723e */ /* 0x000fe400000000ff */
[----:B------:R-:W-:Y:S02]  /*3a10*/  LEA.HI.X R159, R13, c[0x0][0x18c], RZ, 0x4, P0 ;  /* 0x000063000d9f7a11 */ /* 0x000fe400000f24ff */
[----:B------:R-:W-:-:S02]  /*3a20*/  F2FP.PACK_AB R119, R153, R146 ;  /* 0x000000929977723e */ /* 0x000fc400000000ff */
[----:B------:R-:W-:-:S03]  /*3a30*/  LOP3.LUT R160, R163, R164, R160, 0xfe, !PT ;  /* 0x000000a4a3a07212 */ /* 0x000fc600078efea0 */
        /* <DEDUP_REMOVED lines=15> */
.L_x_16485:
[----:B------:R-:W-:Y:S05]  /*3b30*/  BSYNC B0 ;  /* 0x0000000000007941 */ /* 0x000fea0003800000 */
.L_x_16484:
        /* <DEDUP_REMOVED lines=23> */
.L_x_16545:
[----:B-1----:R-:W-:Y:S02]  /*3cb0*/  IMAD.MOV.U32 R15, RZ, RZ, R8 ;  /* 0x000000ffff0f7224 */ /* 0x002fe400078e0008 */
.L_x_16546:
[----:B------:R-:W-:Y:S05]  /*3cc0*/  BSYNC B1 ;  /* 0x0000000000017941 */ /* 0x000fea0003800000 */
.L_x_16544:
        /* <DEDUP_REMOVED lines=16> */
.L_x_16550:
[----:B------:R-:W-:Y:S05]  /*3dd0*/  BSYNC B2 ;  /* 0x0000000000027941 */ /* 0x000fea0003800000 */
.L_x_16549:
        /* <DEDUP_REMOVED lines=43> */
.L_x_16548:
[----:B------:R-:W-:Y:S05]  /*4090*/  BSYNC B1 ;  /* 0x0000000000017941 */ /* 0x000fea0003800000 */
.L_x_16547:
[----:B------:R-:W1:Y:S01]  /*40a0*/  I2F.U32 R7, R15 ;  /* 0x0000000f00077306 */ /* 0x000e620000201000 */
[----:B------:R-:W-:Y:S01]  /*40b0*/  HFMA2.MMA R154, -RZ, RZ, 0.1171875, 0 ;  /* 0x2f800000ff9a7435 */ /* 0x000fe200000001ff */
[----:B-----5:R-:W-:Y:S01]  /*40c0*/  HADD2.F32 R140, -RZ, R116.H0_H0 ;  /* 0x20000074ff8c7230 */ /* 0x020fe20000004100 */
[----:B------:R-:W-:Y:S04]  /*40d0*/  BSSY B1, `(.L_x_16551) ;  /* 0x0000016000017945 */ /* 0x000fe80003800000 */
[----:B------:R-:W-:-:S04]  /*40e0*/  FMUL.FTZ R140, R140, R157 ;  /* 0x0000009d8c8c7220 */ /* 0x000fc80000410000 */
[----:B------:R-:W-:Y:S02]  /*40f0*/  FMUL.FTZ R140, R140, c[0x0][0x1e8] ;  /* 0x00007a008c8c7a20 */ /* 0x000fe40000410000 */
[----:B-1----:R-:W-:-:S05]  /*4100*/  FFMA.FTZ R7, R7, R154, 1.1641532182693481445e-10 ;  /* 0x2f00000007077423 */ /* 0x002fca000001009a */
[----:B------:R-:W-:-:S04]  /*4110*/  FSETP.GTU.FTZ.AND P1, PT, R7, c[0x0][0x1e4], PT ;  /* 0x0000790007007a0b */ /* 0x000fc80003f3c000 */
[----:B------:R-:W-:Y:S02]  /*4120*/  P2R R159, PR, RZ, 0x2 ;  /* 0x00000002ff9f7803 */ /* 0x000fe40000000000 */
[----:B------:R-:W-:Y:S01]  /*4130*/  FSEL R7, R140, RZ, !P1 ;  /* 0x000000ff8c077208 */ /* 0x000fe20004800000 */
[----:B------:R-:W-:Y:S01]  /*4140*/  @P0 HADD2.F32 R140, -RZ, R112.H0_H0 ;  /* 0x20000070ff8c0230 */ /* 0x000fe20000004100 */
[----:B------:R-:W-:-:S03]  /*4150*/  ISETP.NE.AND P1, PT, R132, 0x1, PT ;  /* 0x000000018400780c */ /* 0x000fc60003f25270 */
        /* <DEDUP_REMOVED lines=12> */
.L_x_16552:
[----:B------:R-:W-:Y:S02]  /*4220*/  MOV R131, R8 ;  /* 0x0000000800837202 */ /* 0x000fe40000000f00 */
.L_x_16553:
[----:B------:R-:W-:Y:S05]  /*4230*/  BSYNC B1 ;  /* 0x0000000000017941 */ /* 0x000fea0003800000 */
.L_x_16551:
        /* <DEDUP_REMOVED lines=16> */
.L_x_16557:
[----:B------:R-:W-:Y:S05]  /*4340*/  BSYNC B2 ;  /* 0x0000000000027941 */ /* 0x000fea0003800000 */
.L_x_16556:
        /* <DEDUP_REMOVED lines=43> */
.L_x_16555:
[----:B------:R-:W-:Y:S05]  /*4600*/  BSYNC B1 ;  /* 0x0000000000017941 */ /* 0x000fea0003800000 */
.L_x_16554:
[----:B------:R-:W1:Y:S01]  /*4610*/  I2F.U32 R7, R131 ;  /* 0x0000008300077306 */ /* 0x000e620000201000 */
[----:B------:R-:W-:Y:S01]  /*4620*/  HADD2.F32 R116, -RZ, R116.H1_H1 ;  /* 0x30000074ff747230 */ /* 0x000fe20000004100 */
[----:B------:R-:W-:Y:S01]  /*4630*/  BSSY B1, `(.L_x_16558) ;  /* 0x0000016000017945 */ /* 0x000fe20003800000 */
[----:B------:R-:W-:Y:S01]  /*4640*/  @P0 HADD2.F32 R132, -RZ, R112.H1_H1 ;  /* 0x30000070ff840230 */ /* 0x000fe20000004100 */
        /* <DEDUP_REMOVED lines=19> */
.L_x_16559:
[----:B------:R-:W-:Y:S02]  /*4780*/  IMAD.MOV.U32 R116, RZ, RZ, R8 ;  /* 0x000000ffff747224 */ /* 0x000fe400078e0008 */
.L_x_16560:
[----:B------:R-:W-:Y:S05]  /*4790*/  BSYNC B1 ;  /* 0x0000000000017941 */ /* 0x000fea0003800000 */
.L_x_16558:
        /* <DEDUP_REMOVED lines=16> */
.L_x_16564:
[----:B------:R-:W-:Y:S05]  /*48a0*/  BSYNC B2 ;  /* 0x0000000000027941 */ /* 0x000fea0003800000 */
.L_x_16563:
        /* <DEDUP_REMOVED lines=43> */
.L_x_16562:
[----:B------:R-:W-:Y:S05]  /*4b60*/  BSYNC B1 ;  /* 0x0000000000017941 */ /* 0x000fea0003800000 */
.L_x_16561:
        /* <DEDUP_REMOVED lines=22> */
.L_x_16566:
[----:B------:R-:W-:Y:S02]  /*4cd0*/  IMAD.MOV.U32 R116, RZ, RZ, R8 ;  /* 0x000000ffff747224 */ /* 0x000fe400078e0008 */
.L_x_16567:
[----:B------:R-:W-:Y:S05]  /*4ce0*/  BSYNC B1 ;  /* 0x0000000000017941 */ /* 0x000fea0003800000 */
.L_x_16565:
        /* <DEDUP_REMOVED lines=16> */
.L_x_16571:
[----:B------:R-:W-:Y:S05]  /*4df0*/  BSYNC B2 ;  /* 0x0000000000027941 */ /* 0x000fea0003800000 */
.L_x_16570:
        /* <DEDUP_REMOVED lines=43> */
.L_x_16569:
[----:B------:R-:W-:Y:S05]  /*50b0*/  BSYNC B1 ;  /* 0x0000000000017941 */ /* 0x000fea0003800000 */
.L_x_16568:
[----:B------:R-:W1:Y:S01]  /*50c0*/  I2F.U32 R139, R116 ;  /* 0x00000074008b7306 */ /* 0x000e620000201000 */
[----:B------:R-:W-:Y:S01]  /*50d0*/  HADD2.F32 R140, -RZ, R117.H1_H1 ;  /* 0x30000075ff8c7230 */ /* 0x000fe20000004100 */
[C---:B------:R-:W-:Y:S01]  /*50e0*/  ISETP.NE.AND P3, PT, R7.reuse, 0x1, PT ;  /* 0x000000010700780c */ /* 0x040fe20003f65270 */
[----:B------:R-:W-:Y:S01]  /*50f0*/  @P0 HADD2.F32 R148, -RZ, R113.H1_H1 ;  /* 0x30000071ff940230 */ /* 0x000fe20000004100 */
[----:B------:R-:W-:Y:S01]  /*5100*/  BSSY B1, `(.L_x_16572) ;  /* 0x0000013000017945 */ /* 0x000fe20003800000 */
        /* <DEDUP_REMOVED lines=17> */
.L_x_16573:
[----:B------:R-:W-:Y:S02]  /*5220*/  MOV R140, R8 ;  /* 0x00000008008c7202 */ /* 0x000fe40000000f00 */
.L_x_16574:
[----:B------:R-:W-:Y:S05]  /*5230*/  BSYNC B1 ;  /* 0x0000000000017941 */ /* 0x000fea0003800000 */
.L_x_16572:
        /* <DEDUP_REMOVED lines=16> */
.L_x_16578:
[----:B------:R-:W-:Y:S05]  /*5340*/  BSYNC B2 ;  /* 0x0000000000027941 */ /* 0x000fea0003800000 */
.L_x_16577:
        /* <DEDUP_REMOVED lines=43> */
.L_x_16576:
[----:B------:R-:W-:Y:S05]  /*5600*/  BSYNC B1 ;  /* 0x0000000000017941 */ /* 0x000fea0003800000 */
.L_x_16575:
        /* <DEDUP_REMOVED lines=22> */
.L_x_16580:
[----:B------:R-:W-:Y:S02]  /*5770*/  MOV R147, R8 ;  /* 0x0000000800937202 */ /* 0x000fe40000000f00 */
.L_x_16581:
[----:B------:R-:W-:Y:S05]  /*5780*/  BSYNC B1 ;  /* 0x0000000000017941 */ /* 0x000fea0003800000 */
.L_x_16579:
        /* <DEDUP_REMOVED lines=16> */
.L_x_16585:
[----:B------:R-:W-:Y:S05]  /*5890*/  BSYNC B2 ;  /* 0x0000000000027941 */ /* 0x000fea0003800000 */
.L_x_16584:
        /* <DEDUP_REMOVED lines=43> */
.L_x_16583:
[----:B------:R-:W-:Y:S05]  /*5b50*/  BSYNC B1 ;  /* 0x0000000000017941 */ /* 0x000fea0003800000 */
.L_x_16582:
        /* <DEDUP_REMOVED lines=22> */
.L_x_16587:
[----:B------:R-:W-:Y:S02]  /*5cc0*/  MOV R118, R8 ;  /* 0x0000000800767202 */ /* 0x000fe40000000f00 */
.L_x_16588:
[----:B------:R-:W-:Y:S05]  /*5cd0*/  BSYNC B1 ;  /* 0x0000000000017941 */ /* 0x000fea0003800000 */
.L_x_16586:
        /* <DEDUP_REMOVED lines=16> */
.L_x_16592:
[----:B------:R-:W-:Y:S05]  /*5de0*/  BSYNC B2 ;  /* 0x0000000000027941 */ /* 0x000fea0003800000 */
.L_x_16591:
        /* <DEDUP_REMOVED lines=43> */
.L_x_16590:
[----:B------:R-:W-:Y:S05]  /*60a0*/  BSYNC B1 ;  /* 0x0000000000017941 */ /* 0x000fea0003800000 */
.L_x_16589:
        /* <DEDUP_REMOVED lines=22> */
.L_x_16594:
[----:B------:R-:W-:Y:S02]  /*6210*/  MOV R118, R8 ;  /* 0x0000000800767202 */ /* 0x000fe40000000f00 */
.L_x_16595:
[----:B------:R-:W-:Y:S05]  /*6220*/  BSYNC B1 ;  /* 0x0000000000017941 */ /* 0x000fea0003800000 */
.L_x_16593:
        /* <DEDUP_REMOVED lines=18> */
.L_x_16599:
[----:B------:R-:W-:Y:S05]  /*6350*/  BSYNC B2 ;  /* 0x0000000000027941 */ /* 0x000fea0003800000 */
.L_x_16598:
        /* <DEDUP_REMOVED lines=43> */
.L_x_16597:
[----:B------:R-:W-:Y:S05]  /*6610*/  BSYNC B1 ;  /* 0x0000000000017941 */ /* 0x000fea0003800000 */
.L_x_16596:
[----:B------:R1:W2:Y:S01]  /*6620*/  I2F.U32 R117, R118 ;  /* 0x0000007600757306 */ /* 0x0002a20000201000 */
[----:B------:R-:W-:Y:S01]  /*6630*/  HADD2.F32 R116, -RZ, R119.H1_H1 ;  /* 0x30000077ff747230 */ /* 0x000fe20000004100 */
[----:B------:R-:W-:Y:S02]  /*6640*/  SEL R163, RZ, 0x100, P4 ;  /* 0x00000100ffa37807 */ /* 0x000fe40002000000 */
[----:B------:R-:W-:Y:S02]  /*6650*/  ISETP.NE.AND P4, PT, R160, RZ, PT ;  /* 0x000000ffa000720c */ /* 0x000fe40003f85270 */
[----:B------:R-:W-:Y:S01]  /*6660*/  FMUL.FTZ R116, R116, R157 ;  /* 0x0000009d74747220 */ /* 0x000fe20000410000 */
[----:B------:R-:W-:Y:S02]  /*6670*/  SEL R162, RZ, 0x10000, P5 ;  /* 0x00010000ffa27807 */ /* 0x000fe40002800000 */
[----:B------:R-:W-:Y:S01]  /*6680*/  ISETP.NE.AND P5, PT, R159, RZ, PT ;  /* 0x000000ff9f00720c */ /* 0x000fe20003fa5270 */
[----:B------:R-:W-:Y:S01]  /*6690*/  FMUL.FTZ R116, R116, c[0x0][0x1e8] ;  /* 0x00007a0074747a20 */ /* 0x000fe20000410000 */
[----:B-1----:R-:W-:-:S02]  /*66a0*/  F2FP.PACK_AB R118, R147, R140 ;  /* 0x0000008c9376723e */ /* 0x002fc400000000ff */
[----:B------:R-:W-:Y:S02]  /*66b0*/  SEL R159, RZ, 0x1, P2 ;  /* 0x00000001ff9f7807 */ /* 0x000fe40001000000 */
[----:B------:R-:W-:Y:S01]  /*66c0*/  SEL R165, RZ, 0x1, P3 ;  /* 0x00000001ffa57807 */ /* 0x000fe20001800000 */
[----:B--2---:R-:W-:-:S05]  /*66d0*/  FFMA.FTZ R117, R117, R154, 1.1641532182693481445e-10 ;  /* 0x2f00000075757423 */ /* 0x004fca000001009a */
        /* <DEDUP_REMOVED lines=11> */
[----:B------:R-:W-:-:S02]  /*6790*/  F2FP.PACK_AB R119, R154, R148 ;  /* 0x000000949a77723e */ /* 0x000fc400000000ff */
        /* <DEDUP_REMOVED lines=15> */
.L_x_16543:
[----:B------:R-:W-:Y:S05]  /*6890*/  BSYNC B0 ;  /* 0x0000000000007941 */ /* 0x000fea0003800000 */
.L_x_16542:
        /* <DEDUP_REMOVED lines=23> */
.L_x_16603:
[----:B-1----:R-:W-:Y:S02]  /*6a10*/  IMAD.MOV.U32 R120, RZ, RZ, R8 ;  /* 0x000000ffff787224 */ /* 0x002fe400078e0008 */
.L_x_16604:
[----:B------:R-:W-:Y:S05]  /*6a20*/  BSYNC B1 ;  /* 0x0000000000017941 */ /* 0x000fea0003800000 */
.L_x_16602:
        /* <DEDUP_REMOVED lines=16> */
.L_x_16608:
[----:B------:R-:W-:Y:S05]  /*6b30*/  BSYNC B2 ;  /* 0x0000000000027941 */ /* 0x000fea0003800000 */
.L_x_16607:
        /* <DEDUP_REMOVED lines=43> */
.L_x_16606:
[----:B------:R-:W-:Y:S05]  /*6df0*/  BSYNC B1 ;  /* 0x0000000000017941 */ /* 0x000fea0003800000 */
.L_x_16605:
[----:B------:R-:W1:Y:S01]  /*6e00*/  I2F.U32 R120, R120 ;  /* 0x0000007800787306 */ /* 0x000e620000201000 */
[----:B-----5:R-:W-:Y:S01]  /*6e10*/  HADD2.F32 R142, -RZ, R116.H0_H0 ;  /* 0x20000074ff8e7230 */ /* 0x020fe20000004100 */
[----:B------:R-:W-:Y:S01]  /*6e20*/  IMAD.MOV.U32 R155, RZ, RZ, 0x2f800000 ;  /* 0x2f800000ff9b7424 */ /* 0x000fe200078e00ff */
[----:B------:R-:W-:Y:S01]  /*6e30*/  @P0 HADD2.F32 R133, -RZ, R112.H0_H0 ;  /* 0x20000070ff850230 */ /* 0x000fe20000004100 */
[----:B------:R-:W-:Y:S02]  /*6e40*/  BSSY B1, `(.L_x_16609) ;  /* 0x0000015000017945 */ /* 0x000fe40003800000 */
        /* <DEDUP_REMOVED lines=19> */
.L_x_16610:
[----:B------:R-:W-:Y:S02]  /*6f80*/  IMAD.MOV.U32 R133, RZ, RZ, R8 ;  /* 0x000000ffff857224 */ /* 0x000fe400078e0008 */
.L_x_16611:
[----:B------:R-:W-:Y:S05]  /*6f90*/  BSYNC B1 ;  /* 0x0000000000017941 */ /* 0x000fea0003800000 */
.L_x_16609:
        /* <DEDUP_REMOVED lines=16> */
.L_x_16615:
[----:B------:R-:W-:Y:S05]  /*70a0*/  BSYNC B2 ;  /* 0x0000000000027941 */ /* 0x000fea0003800000 */
.L_x_16614:
        /* <DEDUP_REMOVED lines=43> */
.L_x_16613:
[----:B------:R-:W-:Y:S05]  /*7360*/  BSYNC B1 ;  /* 0x0000000000017941 */ /* 0x000fea0003800000 */
.L_x_16612:
        /* <DEDUP_REMOVED lines=23> */
.L_x_16617:
[----:B------:R-:W-:Y:S02]  /*74e0*/  IMAD.MOV.U32 R116, RZ, RZ, R8 ;  /* 0x000000ffff747224 */ /* 0x000fe400078e0008 */
.L_x_16618:
[----:B------:R-:W-:Y:S05]  /*74f0*/  BSYNC B1 ;  /* 0x0000000000017941 */ /* 0x000fea0003800000 */
.L_x_16616:
        /* <DEDUP_REMOVED lines=16> */
.L_x_16622:
[----:B------:R-:W-:Y:S05]  /*7600*/  BSYNC B2 ;  /* 0x0000000000027941 */ /* 0x000fea0003800000 */
.L_x_16621:
        /* <DEDUP_REMOVED lines=43> */
.L_x_16620:
[----:B------:R-:W-:Y:S05]  /*78c0*/  BSYNC B1 ;  /* 0x0000000000017941 */ /* 0x000fea0003800000 */
.L_x_16619:
        /* <DEDUP_REMOVED lines=22> */
.L_x_16624:
[----:B------:R-:W-:Y:S02]  /*7a30*/  IMAD.MOV.U32 R116, RZ, RZ, R8 ;  /* 0x000000ffff747224 */ /* 0x000fe400078e0008 */
.L_x_16625:
[----:B------:R-:W-:Y:S05]  /*7a40*/  BSYNC B1 ;  /* 0x0000000000017941 */ /* 0x000fea0003800000 */
.L_x_16623:
        /* <DEDUP_REMOVED lines=16> */
.L_x_16629:
[----:B------:R-:W-:Y:S05]  /*7b50*/  BSYNC B2 ;  /* 0x0000000000027941 */ /* 0x000fea0003800000 */
.L_x_16628:
        /* <DEDUP_REMOVED lines=43> */
.L_x_16627:
[----:B------:R-:W-:Y:S05]  /*7e10*/  BSYNC B1 ;  /* 0x0000000000017941 */ /* 0x000fea0003800000 */
.L_x_16626:
        /* <DEDUP_REMOVED lines=22> */
.L_x_16631:
[----:B------:R-:W-:Y:S02]  /*7f80*/  IMAD.MOV.U32 R142, RZ, RZ, R8 ;  /* 0x000000ffff8e7224 */ /* 0x000fe400078e0008 */
.L_x_16632:
[----:B------:R-:W-:Y:S05]  /*7f90*/  BSYNC B1 ;  /* 0x0000000000017941 */ /* 0x000fea0003800000 */
.L_x_16630:
        /* <DEDUP_REMOVED lines=16> */
.L_x_16636:
[----:B------:R-:W-:Y:S05]  /*80a0*/  BSYNC B2 ;  /* 0x0000000000027941 */ /* 0x000fea0003800000 */
.L_x_16635:
        /* <DEDUP_REMOVED lines=43> */
.L_x_16634:
[----:B------:R-:W-:Y:S05]  /*8360*/  BSYNC B1 ;  /* 0x0000000000017941 */ /* 0x000fea0003800000 */
.L_x_16633:
        /* <DEDUP_REMOVED lines=22> */
.L_x_16638:
[----:B------:R-:W-:Y:S02]  /*84d0*/  IMAD.MOV.U32 R149, RZ, RZ, R8 ;  /* 0x000000ffff957224 */ /* 0x000fe400078e0008 */
.L_x_16639:
[----:B------:R-:W-:Y:S05]  /*84e0*/  BSYNC B1 ;  /* 0x0000000000017941 */ /* 0x000fea0003800000 */
.L_x_16637:
        /* <DEDUP_REMOVED lines=16> */
.L_x_16643:
[----:B------:R-:W-:Y:S05]  /*85f0*/  BSYNC B2 ;  /* 0x0000000000027941 */ /* 0x000fea0003800000 */
.L_x_16642:
        /* <DEDUP_REMOVED lines=43> */
.L_x_16641:
[----:B------:R-:W-:Y:S05]  /*88b0*/  BSYNC B1 ;  /* 0x0000000000017941 */ /* 0x000fea0003800000 */
.L_x_16640:
[----:B------:R-:W1:Y:S01]  /*88c0*/  I2F.U32 R116, R149 ;  /* 0x0000009500747306 */ /* 0x000e620000201000 */
[----:B------:R-:W-:Y:S01]  /*88d0*/  HADD2.F32 R118, -RZ, R118.H1_H1 ;  /* 0x30000076ff767230 */ /* 0x000fe20000004100 */
[----:B------:R-:W-:Y:S01]  /*88e0*/  ISETP.NE.AND P5, PT, R7, 0x1, PT ;  /* 0x000000010700780c */ /* 0x000fe20003fa5270 */
[----:B------:R-:W-:Y:S03]  /*88f0*/  BSSY B1, `(.L_x_16644) ;  /* 0x0000014000017945 */ /* 0x000fe60003800000 */
        /* <DEDUP_REMOVED lines=18> */
.L_x_16645:
[----:B------:R-:W-:Y:S02]  /*8a20*/  IMAD.MOV.U32 R118, RZ, RZ, R8 ;  /* 0x000000ffff767224 */ /* 0x000fe400078e0008 */
.L_x_16646:
[----:B------:R-:W-:Y:S05]  /*8a30*/  BSYNC B1 ;  /* 0x0000000000017941 */ /* 0x000fea0003800000 */
.L_x_16644:
        /* <DEDUP_REMOVED lines=16> */
.L_x_16650:
[----:B------:R-:W-:Y:S05]  /*8b40*/  BSYNC B2 ;  /* 0x0000000000027941 */ /* 0x000fea0003800000 */
.L_x_16649:
        /* <DEDUP_REMOVED lines=43> */
.L_x_16648:
[----:B------:R-:W-:Y:S05]  /*8e00*/  BSYNC B1 ;  /* 0x0000000000017941 */ /* 0x000fea0003800000 */
.L_x_16647:
        /* <DEDUP_REMOVED lines=22> */
.L_x_16652:
[----:B------:R-:W-:Y:S02]  /*8f70*/  IMAD.MOV.U32 R118, RZ, RZ, R8 ;  /* 0x000000ffff767224 */ /* 0x000fe400078e0008 */
.L_x_16653:
[----:B------:R-:W-:Y:S05]  /*8f80*/  BSYNC B1 ;  /* 0x0000000000017941 */ /* 0x000fea0003800000 */
.L_x_16651:
        /* <DEDUP_REMOVED lines=18> */
.L_x_16657:
[----:B------:R-:W-:Y:S05]  /*90b0*/  BSYNC B2 ;  /* 0x0000000000027941 */ /* 0x000fea0003800000 */
.L_x_16656:
        /* <DEDUP_REMOVED lines=43> */
.L_x_16655:
[----:B------:R-:W-:Y:S05]  /*9370*/  BSYNC B1 ;  /* 0x0000000000017941 */ /* 0x000fea0003800000 */
.L_x_16654:
        /* <DEDUP_REMOVED lines=39> */
.L_x_16601:
[----:B------:R-:W-:Y:S05]  /*95f0*/  BSYNC B0 ;  /* 0x0000000000007941 */ /* 0x000fea0003800000 */
.L_x_16600:
        /* <DEDUP_REMOVED lines=23> */
.L_x_16661:
[----:B-1----:R-:W-:Y:S02]  /*9770*/  MOV R121, R8 ;  /* 0x0000000800797202 */ /* 0x002fe40000000f00 */
.L_x_16662:
[----:B------:R-:W-:Y:S05]  /*9780*/  BSYNC B1 ;  /* 0x0000000000017941 */ /* 0x000fea0003800000 */
.L_x_16660:
        /* <DEDUP_REMOVED lines=16> */
.L_x_16666:
[----:B------:R-:W-:Y:S05]  /*9890*/  BSYNC B2 ;  /* 0x0000000000027941 */ /* 0x000fea0003800000 */
.L_x_16665:
        /* <DEDUP_REMOVED lines=43> */
.L_x_16664:
[----:B------:R-:W-:Y:S05]  /*9b50*/  BSYNC B1 ;  /* 0x0000000000017941 */ /* 0x000fea0003800000 */
.L_x_16663:
        /* <DEDUP_REMOVED lines=24> */
.L_x_16668:
[----:B------:R-:W-:Y:S02]  /*9ce0*/  IMAD.MOV.U32 R135, RZ, RZ, R8 ;  /* 0x000000ffff877224 */ /* 0x000fe400078e0008 */
.L_x_16669:
[----:B------:R-:W-:Y:S05]  /*9cf0*/  BSYNC B1 ;  /* 0x0000000000017941 */ /* 0x000fea0003800000 */
.L_x_16667:
        /* <DEDUP_REMOVED lines=16> */
.L_x_16673:
[----:B------:R-:W-:Y:S05]  /*9e00*/  BSYNC B2 ;  /* 0x0000000000027941 */ /* 0x000fea0003800000 */
.L_x_16672:
        /* <DEDUP_REMOVED lines=43> */
.L_x_16671:
[----:B------:R-:W-:Y:S05]  /*a0c0*/  BSYNC B1 ;  /* 0x0000000000017941 */ /* 0x000fea0003800000 */
.L_x_16670:
        /* <DEDUP_REMOVED lines=23> */
.L_x_16675:
[----:B------:R-:W-:Y:S02]  /*a240*/  IMAD.MOV.U32 R116, RZ, RZ, R8 ;  /* 0x000000ffff747224 */ /* 0x000fe400078e0008 */
.L_x_16676:
[----:B------:R-:W-:Y:S05]  /*a250*/  BSYNC B1 ;  /* 0x0000000000017941 */ /* 0x000fea0003800000 */
.L_x_16674:
        /* <DEDUP_REMOVED lines=16> */
.L_x_16680:
[----:B------:R-:W-:Y:S05]  /*a360*/  BSYNC B2 ;  /* 0x0000000000027941 */ /* 0x000fea0003800000 */
.L_x_16679:
        /* <DEDUP_REMOVED lines=43> */
.L_x_16678:
[----:B------:R-:W-:Y:S05]  /*a620*/  BSYNC B1 ;  /* 0x0000000000017941 */ /* 0x000fea0003800000 */
.L_x_16677:
        /* <DEDUP_REMOVED lines=22> */
.L_x_16682:
[----:B------:R-:W-:Y:S02]  /*a790*/  IMAD.MOV.U32 R116, RZ, RZ, R8 ;  /* 0x000000ffff747224 */ /* 0x000fe400078e0008 */
.L_x_16683:
[----:B------:R-:W-:Y:S05]  /*a7a0*/  BSYNC B1 ;  /* 0x0000000000017941 */ /* 0x000fea0003800000 */
.L_x_16681:
        /* <DEDUP_REMOVED lines=16> */
.L_x_16687:
[----:B------:R-:W-:Y:S05]  /*a8b0*/  BSYNC B2 ;  /* 0x0000000000027941 */ /* 0x000fea0003800000 */
.L_x_16686:
        /* <DEDUP_REMOVED lines=43> */
.L_x_16685:
[----:B------:R-:W-:Y:S05]  /*ab70*/  BSYNC B1 ;  /* 0x0000000000017941 */ /* 0x000fea0003800000 */
.L_x_16684:
        /* <DEDUP_REMOVED lines=22> */
.L_x_16689:
[----:B------:R-:W-:Y:S02]  /*ace0*/  IMAD.MOV.U32 R144, RZ, RZ, R8 ;  /* 0x000000ffff907224 */ /* 0x000fe400078e0008 */
.L_x_16690:
[----:B------:R-:W-:Y:S05]  /*acf0*/  BSYNC B1 ;  /* 0x0000000000017941 */ /* 0x000fea0003800000 */
.L_x_16688:
        /* <DEDUP_REMOVED lines=16> */
.L_x_16694:
[----:B------:R-:W-:Y:S05]  /*ae00*/  BSYNC B2 ;  /* 0x0000000000027941 */ /* 0x000fea0003800000 */
.L_x_16693:
        /* <DEDUP_REMOVED lines=43> */
.L_x_16692:
[----:B------:R-:W-:Y:S05]  /*b0c0*/  BSYNC B1 ;  /* 0x0000000000017941 */ /* 0x000fea0003800000 */
.L_x_16691:
        /* <DEDUP_REMOVED lines=22> */
.L_x_16696:
[----:B------:R-:W-:Y:S02]  /*b230*/  IMAD.MOV.U32 R151, RZ, RZ, R8 ;  /* 0x000000ffff977224 */ /* 0x000fe400078e0008 */
.L_x_16697:
[----:B------:R-:W-:Y:S05]  /*b240*/  BSYNC B1 ;  /* 0x0000000000017941 */ /* 0x000fea0003800000 */
.L_x_16695:
        /* <DEDUP_REMOVED lines=16> */
.L_x_16701:
[----:B------:R-:W-:Y:S05]  /*b350*/  BSYNC B2 ;  /* 0x0000000000027941 */ /* 0x000fea0003800000 */
.L_x_16700:
        /* <DEDUP_REMOVED lines=43> */
.L_x_16699:
[----:B------:R-:W-:Y:S05]  /*b610*/  BSYNC B1 ;  /* 0x0000000000017941 */ /* 0x000fea0003800000 */
.L_x_16698:
        /* <DEDUP_REMOVED lines=22> */
.L_x_16703:
[----:B------:R-:W-:Y:S02]  /*b780*/  IMAD.MOV.U32 R118, RZ, RZ, R8 ;  /* 0x000000ffff767224 */ /* 0x000fe400078e0008 */
.L_x_16704:
[----:B------:R-:W-:Y:S05]  /*b790*/  BSYNC B1 ;  /* 0x0000000000017941 */ /* 0x000fea0003800000 */
.L_x_16702:
        /* <DEDUP_REMOVED lines=16> */
.L_x_16708:
[----:B------:R-:W-:Y:S05]  /*b8a0*/  BSYNC B2 ;  /* 0x0000000000027941 */ /* 0x000fea0003800000 */
.L_x_16707:
        /* <DEDUP_REMOVED lines=43> */
.L_x_16706:
[----:B------:R-:W-:Y:S05]  /*bb60*/  BSYNC B1 ;  /* 0x0000000000017941 */ /* 0x000fea0003800000 */
.L_x_16705:
        /* <DEDUP_REMOVED lines=22> */
.L_x_16710:
[----:B------:R-:W-:Y:S02]  /*bcd0*/  IMAD.MOV.U32 R118, RZ, RZ, R8 ;  /* 0x000000ffff767224 */ /* 0x000fe400078e0008 */
.L_x_16711:
[----:B------:R-:W-:Y:S05]  /*bce0*/  BSYNC B1 ;  /* 0x0000000000017941 */ /* 0x000fea0003800000 */
.L_x_16709:
        /* <DEDUP_REMOVED lines=18> */
.L_x_16715:
[----:B------:R-:W-:Y:S05]  /*be10*/  BSYNC B2 ;  /* 0x0000000000027941 */ /* 0x000fea0003800000 */
.L_x_16714:
        /* <DEDUP_REMOVED lines=43> */
.L_x_16713:
[----:B------:R-:W-:Y:S05]  /*c0d0*/  BSYNC B1 ;  /* 0x0000000000017941 */ /* 0x000fea0003800000 */
.L_x_16712:
        /* <DEDUP_REMOVED lines=38> */
.L_x_16659:
[----:B------:R-:W-:Y:S05]  /*c340*/  BSYNC B0 ;  /* 0x0000000000007941 */ /* 0x000fea0003800000 */
.L_x_16658:
        /* <DEDUP_REMOVED lines=43> */
.L_x_16728:
        /* <DEDUP_REMOVED lines=86> */
.L_x_16729:
        /* <DEDUP_REMOVED lines=18> */
[----:B------:R-:W0:Y:S04]  /*cc80*/  SHFL.DOWN PT, R162, R163, 0x2, 0x1f ;  /* 0x08401f00a3a27f89 */ /* 0x000e2800000e0000 */
[----:B------:R1:W-:Y:S01]  /*cc90*/  @!P0 LDS.64 R116, [R160.X8] ;  /* 0x00000000a0748984 */ /* 0x0003e20000008a00 */
[----:B------:R-:W-:Y:S01]  /*cca0*/  LOP3.LUT P0, RZ, R119, 0x1f, R0, 0xf8, !PT ;  /* 0x0000001f77ff7812 */ /* 0x000fe2000780f800 */
[----:B0-----:R-:W-:-:S02]  /*ccb0*/  IMAD.IADD R158, R162, 0x1, R163 ;  /* 0x00000001a29e7824 */ /* 0x001fc400078e02a3 */
[----:B------:R-:W-:Y:S03]  /*ccc0*/  I2F R162, R162 ;  /* 0x000000a200a27306 */ /* 0x000fe60000201400 */
[----:B------:R-:W0:Y:S07]  /*ccd0*/  SHFL.DOWN PT, R157, R158, 0x1, 0x1f ;  /* 0x08201f009e9d7f89 */ /* 0x000e2e00000e0000 */
[----:B------:R-:W-:Y:S01]  /*cce0*/  @!P0 MOV R119, 0x4 ;  /* 0x0000000400778802 */ /* 0x000fe20000000f00 */
[----:B------:R-:W1:Y:S08]  /*ccf0*/  I2F R118, R158 ;  /* 0x0000009e00767306 */ /* 0x000e700000201400 */
[----:B-1----:R-:W1:Y:S01]  /*cd00*/  MUFU.RCP R160, R118 ;  /* 0x0000007600a07308 */ /* 0x002e620000001000 */
[----:B0-----:R-:W-:Y:S01]  /*cd10*/  IADD3 R158, R158, R157, RZ ;  /* 0x0000009d9e9e7210 */ /* 0x001fe20007ffe0ff */
[----:B------:R-:W0:Y:S06]  /*cd20*/  SHFL.DOWN PT, R159, R116, 0x2, 0x1f ;  /* 0x08401f00749f7f89 */ /* 0x000e2c00000e0000 */
[----:B------:R-:W-:Y:S01]  /*cd30*/  I2F R157, R157 ;  /* 0x0000009d009d7306 */ /* 0x000fe20000201400 */
[----:B------:R-:W2:Y:S01]  /*cd40*/  SHFL.DOWN PT, R164, R117, 0x2, 0x1f ;  /* 0x08401f0075a47f89 */ /* 0x000ea200000e0000 */
        /* <DEDUP_REMOVED lines=69> */
.L_x_16719:
[----:B------:R-:W-:Y:S05]  /*d1a0*/  BSYNC B0 ;  /* 0x0000000000007941 */ /* 0x000fea0003800000 */
.L_x_16718:
        /* <DEDUP_REMOVED lines=35> */
.L_x_16721:
[----:B------:R-:W-:Y:S05]  /*d3e0*/  BSYNC B0 ;  /* 0x0000000000007941 */ /* 0x000fea0003800000 */
.L_x_16720:
        /* <DEDUP_REMOVED lines=24> */
[----:B------:R-:W-:Y:S01]  /*d570*/  F2FP.PACK_AB R117, R160, R119 ;  /* 0x00000077a075723e */ /* 0x000fe200000000ff */
[----:B------:R-:W-:Y:S01]  /*d580*/  HFMA2.MMA R160, -RZ, RZ, 0, 9.5367431640625e-07 ;  /* 0x00000010ffa07435 */ /* 0x000fe200000001ff */
[----:B------:R-:W-:Y:S02]  /*d590*/  FMUL.FTZ R118, R158, R163 ;  /* 0x000000a39e767220 */ /* 0x000fe40000410000 */
[----:B------:R-:W-:Y:S02]  /*d5a0*/  FFMA.FTZ R162, R49, R162, R57 ;  /* 0x000000a231a27223 */ /* 0x000fe40000010039 */
[----:B------:R-:W-:Y:S02]  /*d5b0*/  FFMA.FTZ R159, R50, R159, R58 ;  /* 0x0000009f329f7223 */ /* 0x000fe4000001003a */
[----:B------:R-:W-:Y:S01]  /*d5c0*/  FFMA.FTZ R164, R51, R118, R59 ;  /* 0x0000007633a47223 */ /* 0x000fe2000001003b */
[----:B------:R-:W-:-:S02]  /*d5d0*/  F2FP.PACK_AB R118, R162, R161 ;  /* 0x000000a1a276723e */ /* 0x000fc400000000ff */
[C---:B------:R-:W-:Y:S01]  /*d5e0*/  IMAD.WIDE.U32 R160, R13.reuse, R160, c[0x0][0x208] ;  /* 0x000082000da07625 */ /* 0x040fe200078e00a0 */
[----:B------:R-:W-:Y:S02]  /*d5f0*/  IADD3 R13, R13, 0x80, RZ ;  /* 0x000000800d0d7810 */ /* 0x000fe40007ffe0ff */
[----:B------:R-:W-:-:S05]  /*d600*/  F2FP.PACK_AB R119, R164, R159 ;  /* 0x0000009fa477723e */ /* 0x000fca00000000ff */
[----:B------:R0:W-:Y:S02]  /*d610*/  STG.E.128 [R160.64], R116 ;  /* 0x00000074a0007986 */ /* 0x0001e4000c101d06 */
.L_x_16723:
[----:B------:R-:W-:Y:S05]  /*d620*/  BSYNC B0 ;  /* 0x0000000000007941 */ /* 0x000fea0003800000 */
.L_x_16722:
        /* <DEDUP_REMOVED lines=34> */
.L_x_16725:
[----:B------:R-:W-:Y:S05]  /*d850*/  BSYNC B0 ;  /* 0x0000000000007941 */ /* 0x000fea0003800000 */
.L_x_16724:
[----:B------:R-:W-:Y:S02]  /*d860*/  IADD3 R124, R124, c[0x0][0x160], RZ ;  /* 0x000058007c7c7a10 */ /* 0x000fe40007ffe0ff */
[----:B------:R-:W-:Y:S02]  /*d870*/  LOP3.LUT P1, RZ, R11, 0xff, RZ, 0xc0, !PT ;  /* 0x000000ff0bff7812 */ /* 0x000fe4000782c0ff */
[----:B------:R-:W-:Y:S02]  /*d880*/  ISETP.GE.AND P0, PT, R124, c[0x0][0x164], PT ;  /* 0x000059007c007a0c */ /* 0x000fe40003f06270 */
[----:B------:R-:W-:-:S11]  /*d890*/  SEL R11, RZ, 0x1, P1 ;  /* 0x00000001ff0b7807 */ /* 0x000fd60000800000 */
[----:B0----5:R-:W-:Y:S01]  /*d8a0*/  @P0 CALL.REL.NOINC `(.L_x_16726) ;  /* 0x0000001000000944 */ /* 0x021fe20003c00000 */
[----:B------:R-:W-:Y:S05]  /*d8b0*/  BRA `(.L_x_16727) ;  /* 0xffff345000007947 */ /* 0x000fea000383ffff */
.L_x_16726:
[----:B------:R-:W-:Y:S05]  /*d8c0*/  EXIT ;  /* 0x000000000000794d */ /* 0x000fea0003800000 */
.L_x_16716:
[----:B------:R-:W-:Y:S01]  /*d8d0*/  IMAD.MOV.U32 R117, RZ, RZ, R116 ;  /* 0x000000ffff757224 */ /* 0x000fe200078e0074 */
[----:B------:R-:W-:Y:S01]  /*d8e0*/  MOV R161, 0x1 ;  /* 0x0000000100a17802 */ /* 0x000fe20000000f00 */
[----:B------:R-:W-:Y:S01]  /*d8f0*/  IMAD.MOV.U32 R159, RZ, RZ, 0x1f ;  /* 0x0000001fff9f7424 */ /* 0x000fe200078e00ff */
[----:B------:R-:W-:Y:S01]  /*d900*/  MOV R118, 0xd930 ;  /* 0x0000d93000767802 */ /* 0x000fe20000000f00 */
[----:B------:R-:W-:Y:S02]  /*d910*/  IMAD.MOV.U32 R160, RZ, RZ, -0x1 ;  /* 0xffffffffffa07424 */ /* 0x000fe400078e00ff */
[----:B0----5:R-:W-:Y:S05]  /*d920*/  CALL.REL.NOINC `($__internal_92_$__cuda_sm70_shflsync_bfly_p) ;  /* 0x000007b000007944 */ /* 0x021fea0003c00000 */
[----:B01----:R-:W-:Y:S05]  /*d930*/  BRA `(.L_x_16728) ;  /* 0xffffecc000007947 */ /* 0x003fea000383ffff */
.L_x_16717:
[----:B------:R-:W-:Y:S01]  /*d940*/  HFMA2.MMA R161, -RZ, RZ, 0, 1.1920928955078125e-07 ;  /* 0x00000002ffa17435 */ /* 0x000fe200000001ff */
[----:B------:R-:W-:Y:S01]  /*d950*/  IMAD.MOV.U32 R159, RZ, RZ, 0x1f ;  /* 0x0000001fff9f7424 */ /* 0x000fe200078e00ff */
[----:B------:R-:W-:Y:S01]  /*d960*/  MOV R118, 0xd990 ;  /* 0x0000d99000767802 */ /* 0x000fe20000000f00 */
[----:B------:R-:W-:-:S03]  /*d970*/  IMAD.MOV.U32 R160, RZ, RZ, -0x1 ;  /* 0xffffffffffa07424 */ /* 0x000fc600078e00ff */
[----:B01---5:R-:W-:Y:S05]  /*d980*/  CALL.REL.NOINC `($__internal_92_$__cuda_sm70_shflsync_bfly_p) ;  /* 0x0000075000007944 */ /* 0x023fea0003c00000 */
[----:B01----:R-:W-:Y:S01]  /*d990*/  FADD.FTZ R117, R117, R160 ;  /* 0x000000a075757221 */ /* 0x003fe20000010000 */
[----:B------:R-:W-:Y:S01]  /*d9a0*/  MOV R161, 0x4 ;  /* 0x0000000400a17802 */ /* 0x000fe20000000f00 */
[----:B------:R-:W-:Y:S01]  /*d9b0*/  IMAD.MOV.U32 R159, RZ, RZ, 0x1f ;  /* 0x0000001fff9f7424 */ /* 0x000fe200078e00ff */
[----:B------:R-:W-:Y:S01]  /*d9c0*/  MOV R118, 0xd9f0 ;  /* 0x0000d9f000767802 */ /* 0x000fe20000000f00 */
[----:B------:R-:W-:-:S02]  /*d9d0*/  IMAD.MOV.U32 R160, RZ, RZ, -0x1 ;  /* 0xffffffffffa07424 */ /* 0x000fc400078e00ff */
[----:B------:R-:W-:Y:S05]  /*d9e0*/  CALL.REL.NOINC `($__internal_92_$__cuda_sm70_shflsync_bfly_p) ;  /* 0x000006f000007944 */ /* 0x000fea0003c00000 */
[----:B0-----:R-:W-:Y:S01]  /*d9f0*/  HFMA2.MMA R161, -RZ, RZ, 0, 4.76837158203125e-07 ;  /* 0x00000008ffa17435 */ /* 0x001fe200000001ff */
[----:B-1----:R-:W-:Y:S01]  /*da00*/  FADD.FTZ R117, R117, R160 ;  /* 0x000000a075757221 */ /* 0x002fe20000010000 */
[----:B------:R-:W-:Y:S01]  /*da10*/  MOV R118, 0xda50 ;  /* 0x0000da5000767802 */ /* 0x000fe20000000f00 */
[----:B------:R-:W-:-:S02]  /*da20*/  IMAD.MOV.U32 R159, RZ, RZ, 0x1f ;  /* 0x0000001fff9f7424 */ /* 0x000fc400078e00ff */
[----:B------:R-:W-:Y:S02]  /*da30*/  IMAD.MOV.U32 R160, RZ, RZ, -0x1 ;  /* 0xffffffffffa07424 */ /* 0x000fe400078e00ff */
[----:B------:R-:W-:Y:S05]  /*da40*/  CALL.REL.NOINC `($__internal_92_$__cuda_sm70_shflsync_bfly_p) ;  /* 0x0000069000007944 */ /* 0x000fea0003c00000 */
[----:B01----:R-:W-:Y:S01]  /*da50*/  FADD.FTZ R117, R117, R160 ;  /* 0x000000a075757221 */ /* 0x003fe20000010000 */
[----:B------:R-:W-:Y:S01]  /*da60*/  MOV R161, 0x10 ;  /* 0x0000001000a17802 */ /* 0x000fe20000000f00 */
[----:B------:R-:W-:Y:S01]  /*da70*/  IMAD.MOV.U32 R159, RZ, RZ, 0x1f ;  /* 0x0000001fff9f7424 */ /* 0x000fe200078e00ff */
[----:B------:R-:W-:Y:S01]  /*da80*/  MOV R118, 0xdab0 ;  /* 0x0000dab000767802 */ /* 0x000fe20000000f00 */
[----:B------:R-:W-:Y:S02]  /*da90*/  IMAD.MOV.U32 R160, RZ, RZ, -0x1 ;  /* 0xffffffffffa07424 */ /* 0x000fe400078e00ff */
[----:B------:R-:W-:Y:S05]  /*daa0*/  CALL.REL.NOINC `($__internal_92_$__cuda_sm70_shflsync_bfly_p) ;  /* 0x0000063000007944 */ /* 0x000fea0003c00000 */
[----:B-1----:R-:W-:Y:S01]  /*dab0*/  FADD.FTZ R116, R117, R160 ;  /* 0x000000a075747221 */ /* 0x002fe20000010000 */
[----:B------:R-:W-:Y:S01]  /*dac0*/  ISETP.NE.AND P3, PT, R128, RZ, PT ;  /* 0x000000ff8000720c */ /* 0x000fe20003f65270 */
[----:B0-----:R-:W-:Y:S01]  /*dad0*/  HFMA2.MMA R161, -RZ, RZ, 0, 5.9604644775390625e-08 ;  /* 0x00000001ffa17435 */ /* 0x001fe200000001ff */
        /* <DEDUP_REMOVED lines=69> */
[----:B------:R-:W-:Y:S05]  /*df30*/  CALL.REL.NOINC `($__internal_92_$__cuda_sm70_shflsync_bfly_p) ;  /* 0x000001a000007944 */ /* 0x000fea0003c00000 */
[----:B01----:R-:W-:Y:S01]  /*df40*/  FADD.FTZ R117, R117, R160 ;  /* 0x000000a075757221 */ /* 0x003fe20000010000 */
[----:B------:R-:W-:Y:S01]  /*df50*/  MOV R161, 0x2 ;  /* 0x0000000200a17802 */ /* 0x000fe20000000f00 */
[----:B------:R-:W-:Y:S01]  /*df60*/  IMAD.MOV.U32 R159, RZ, RZ, 0x1f ;  /* 0x0000001fff9f7424 */ /* 0x000fe200078e00ff */
[----:B------:R-:W-:Y:S01]  /*df70*/  MOV R118, 0xdfa0 ;  /* 0x0000dfa000767802 */ /* 0x000fe20000000f00 */
[----:B------:R-:W-:Y:S02]  /*df80*/  IMAD.MOV.U32 R160, RZ, RZ, -0x1 ;  /* 0xffffffffffa07424 */ /* 0x000fe400078e00ff */
[----:B------:R-:W-:Y:S05]  /*df90*/  CALL.REL.NOINC `($__internal_92_$__cuda_sm70_shflsync_bfly_p) ;  /* 0x0000014000007944 */ /* 0x000fea0003c00000 */
[----:B0-----:R-:W-:Y:S01]  /*dfa0*/  HFMA2.MMA R161, -RZ, RZ, 0, 2.384185791015625e-07 ;  /* 0x00000004ffa17435 */ /* 0x001fe200000001ff */
[----:B-1----:R-:W-:Y:S01]  /*dfb0*/  FADD.FTZ R117, R117, R160 ;  /* 0x000000a075757221 */ /* 0x002fe20000010000 */
[----:B------:R-:W-:Y:S01]  /*dfc0*/  MOV R118, 0xe000 ;  /* 0x0000e00000767802 */ /* 0x000fe20000000f00 */
[----:B------:R-:W-:Y:S02]  /*dfd0*/  IMAD.MOV.U32 R159, RZ, RZ, 0x1f ;  /* 0x0000001fff9f7424 */ /* 0x000fe400078e00ff */
[----:B------:R-:W-:-:S02]  /*dfe0*/  IMAD.MOV.U32 R160, RZ, RZ, -0x1 ;  /* 0xffffffffffa07424 */ /* 0x000fc400078e00ff */
[----:B------:R-:W-:Y:S05]  /*dff0*/  CALL.REL.NOINC `($__internal_92_$__cuda_sm70_shflsync_bfly_p) ;  /* 0x000000e000007944 */ /* 0x000fea0003c00000 */
[----:B01----:R-:W-:Y:S01]  /*e000*/  FADD.FTZ R117, R117, R160 ;  /* 0x000000a075757221 */ /* 0x003fe20000010000 */
[----:B------:R-:W-:Y:S01]  /*e010*/  MOV R161, 0x8 ;  /* 0x0000000800a17802 */ /* 0x000fe20000000f00 */
[----:B------:R-:W-:Y:S01]  /*e020*/  IMAD.MOV.U32 R159, RZ, RZ, 0x1f ;  /* 0x0000001fff9f7424 */ /* 0x000fe200078e00ff */
[----:B------:R-:W-:Y:S01]  /*e030*/  MOV R118, 0xe060 ;  /* 0x0000e06000767802 */ /* 0x000fe20000000f00 */
[----:B------:R-:W-:-:S02]  /*e040*/  IMAD.MOV.U32 R160, RZ, RZ, -0x1 ;  /* 0xffffffffffa07424 */ /* 0x000fc400078e00ff */
[----:B------:R-:W-:Y:S05]  /*e050*/  CALL.REL.NOINC `($__internal_92_$__cuda_sm70_shflsync_bfly_p) ;  /* 0x0000008000007944 */ /* 0x000fea0003c00000 */
[----:B-1----:R-:W-:Y:S01]  /*e060*/  FADD.FTZ R157, R117, R160 ;  /* 0x000000a0759d7221 */ /* 0x002fe20000010000 */
[----:B0-----:R-:W-:Y:S01]  /*e070*/  HFMA2.MMA R161, -RZ, RZ, 0, 9.5367431640625e-07 ;  /* 0x00000010ffa17435 */ /* 0x001fe200000001ff */
[----:B------:R-:W-:Y:S01]  /*e080*/  IMAD.MOV.U32 R159, RZ, RZ, 0x1f ;  /* 0x0000001fff9f7424 */ /* 0x000fe200078e00ff */
[----:B------:R-:W-:Y:S01]  /*e090*/  MOV R118, 0xe0d0 ;  /* 0x0000e0d000767802 */ /* 0x000fe20000000f00 */
[----:B------:R-:W-:Y:S01]  /*e0a0*/  IMAD.MOV.U32 R160, RZ, RZ, -0x1 ;  /* 0xffffffffffa07424 */ /* 0x000fe200078e00ff */
[----:B------:R-:W-:-:S02]  /*e0b0*/  MOV R117, R157 ;  /* 0x0000009d00757202 */ /* 0x000fc40000000f00 */
[----:B------:R-:W-:Y:S05]  /*e0c0*/  CALL.REL.NOINC `($__internal_92_$__cuda_sm70_shflsync_bfly_p) ;  /* 0x0000001000007944 */ /* 0x000fea0003c00000 */
[----:B01----:R-:W-:Y:S05]  /*e0d0*/  BRA `(.L_x_16729) ;  /* 0xffffea8000007947 */ /* 0x003fea000383ffff */
        .weak           $__internal_92_$__cuda_sm70_shflsync_bfly_p
        .type           $__internal_92_$__cuda_sm70_shflsync_bfly_p,@function
        .size           $__internal_92_$__cuda_sm70_shflsync_bfly_p,(.L_x_29156 - $__internal_92_$__cuda_sm70_shflsync_bfly_p)
$__internal_92_$__cuda_sm70_shflsync_bfly_p:
[----:B------:R-:W-:Y:S01]  /*e0e0*/  IMAD.MOV.U32 R119, RZ, RZ, 0x0 ;  /* 0x00000000ff777424 */ /* 0x000fe200078e00ff */
[----:B------:R-:W-:Y:S04]  /*e0f0*/  WARPSYNC R160 ;  /* 0x000000a000007348 */ /* 0x000fe80003800000 */
[----:B------:R0:W1:Y:S01]  /*e100*/  SHFL.BFLY PT, R160, R117, R161, R159 ;  /* 0x0c0000a175a07389 */ /* 0x00006200000e009f */
[----:B------:R-:W-:Y:S05]  /*e110*/  RET.REL.NODEC R118 `(_ZN10layer_norm13ln_fwd_kernelINS_13Kernel_traitsIf6__halfS2_S2_fjLj4096ELj1ELj1ELj4ELj16ENS_18Kernel_traits_baseILj4096EfS2_S2_S2_fjLj128EEEEELb1ELb1ELb0ELb0EEEvNS_9FwdParamsE) ;  /* 0xffff1ee076007950 */ /* 0x000fea0003c3ffff */
.L_x_16730:
        /* <DEDUP_REMOVED lines=14> */
.L_x_29156:


//--------------------- .text._ZN10layer_norm13ln_fwd_kernelINS_13Kernel_traitsIf6__halfS2_S2_fjLj4096ELj1ELj1ELj4ELj16ENS_18Kernel_traits_baseILj4096EfS2_S2_S2_fjLj128EEEEELb1ELb1ELb0ELb1EEEvNS_9FwdParamsE --------------------------
	.section	.text._ZN10layer_norm13ln_fwd_kernelINS_13Kernel_traitsIf6__halfS2_S2_fjLj4096ELj1ELj1ELj4ELj16ENS_18Kernel_traits_baseILj4096EfS2_S2_S2_fjLj128EEEEELb1ELb1ELb0ELb1EEEvNS_9FwdParamsE,"ax",@progbits
	.sectioninfo	@"SHI_REGISTERS=168"
	.align	128
        .global         _ZN10layer_norm13ln_fwd_kernelINS_13Kernel_traitsIf6__halfS2_S2_fjLj4096ELj1ELj1ELj4ELj16ENS_18Kernel_traits_baseILj4096EfS2_S2_S2_fjLj128EEEEELb1ELb1ELb0ELb1EEEvNS_9FwdParamsE
        .type           _ZN10layer_norm13ln_fwd_kernelINS_13Kernel_traitsIf6__halfS2_S2_fjLj4096ELj1ELj1ELj4ELj16ENS_18Kernel_traits_baseILj4096EfS2_S2_S2_fjLj128EEEEELb1ELb1ELb0ELb1EEEvNS_9FwdParamsE,@function
        .size           _ZN10layer_norm13ln_fwd_kernelINS_13Kernel_traitsIf6__halfS2_S2_fjLj4096ELj1ELj1ELj4ELj16ENS_18Kernel_traits_baseILj4096EfS2_S2_S2_fjLj128EEEEELb1ELb1ELb0ELb1EEEvNS_9FwdParamsE,(.L_x_29157 - _ZN10layer_norm13ln_fwd_kernelINS_13Kernel_traitsIf6__halfS2_S2_fjLj4096ELj1ELj1ELj4ELj16ENS_18Kernel_traits_baseILj4096EfS2_S2_S2_fjLj128EEEEELb1ELb1ELb0ELb1EEEvNS_9FwdParamsE)
        .other          _ZN10layer_norm13ln_fwd_kernelINS_13Kernel_traitsIf6__halfS2_S2_fjLj4096ELj1ELj1ELj4ELj16ENS_18Kernel_traits_baseILj4096EfS2_S2_S2_fjLj128EEEEELb1ELb1ELb0ELb1EEEvNS_9FwdParamsE,@"STO_CUDA_ENTRY STV_DEFAULT"
_ZN10layer_norm13ln_fwd_kernelINS_13Kernel_traitsIf6__halfS2_S2_fjLj4096ELj1ELj1ELj4ELj16ENS_18Kernel_traits_baseILj4096EfS2_S2_S2_fjLj128EEEEELb1ELb1ELb0ELb1EEEvNS_9FwdParamsE:
.text._ZN10layer_norm13ln_fwd_kernelINS_13Kernel_traitsIf6__halfS2_S2_fjLj4096ELj1ELj1ELj4ELj16ENS_18Kernel_traits_baseILj4096EfS2_S2_S2_fjLj128EEEEELb1ELb1ELb0ELb1EEEvNS_9FwdParamsE:
        /* <DEDUP_REMOVED lines=142> */
.L_x_16958:
        /* <DEDUP_REMOVED lines=30> */
.L_x_16732:
[----:B0-----:R-:W-:Y:S02]  /*0ac0*/  MOV R113, R4 ;  /* 0x0000000400717202 */ /* 0x001fe40000000f00 */
.L_x_16733:
[----:B------:R-:W-:Y:S05]  /*0ad0*/  BSYNC B0 ;  /* 0x0000000000007941 */ /* 0x000fea0003800000 */
.L_x_16731:
        /* <DEDUP_REMOVED lines=16> */
.L_x_16737:
[----:B------:R-:W-:Y:S05]  /*0be0*/  BSYNC B1 ;  /* 0x0000000000017941 */ /* 0x000fea0003800000 */
.L_x_16736:
        /* <DEDUP_REMOVED lines=44> */
.L_x_16735:
[----:B------:R-:W-:Y:S05]  /*0eb0*/  BSYNC B0 ;  /* 0x0000000000007941 */ /* 0x000fea0003800000 */
.L_x_16734:
[----:B------:R-:W0:Y:S01]  /*0ec0*/  I2F.U32 R113, R113 ;  /* 0x0000007100717306 */ /* 0x000e220000201000 */
[----:B-----5:R-:W-:Y:S01]  /*0ed0*/  HADD2.F32 R114, -RZ, R116.H0_H0 ;  /* 0x20000074ff727230 */ /* 0x020fe20000004100 */
[----:B------:R-:W-:Y:S01]  /*0ee0*/  IMAD.MOV.U32 R126, RZ, RZ, 0x2f800000 ;  /* 0x2f800000ff7e7424 */ /* 0x000fe200078e00ff */
[----:B------:R-:W-:Y:S01]  /*0ef0*/  @P0 HADD2.F32 R121, -RZ, R108.H0_H0 ;  /* 0x2000006cff790230 */ /* 0x000fe20000004100 */
[----:B------:R-:W-:Y:S01]  /*0f00*/  BSSY B0, `(.L_x_16738) ;  /* 0x0000015000007945 */ /* 0x000fe20003800000 */
        /* <DEDUP_REMOVED lines=19> */
.L_x_16739:
[----:B------:R-:W-:Y:S02]  /*1040*/  IMAD.MOV.U32 R114, RZ, RZ, R4 ;  /* 0x000000ffff727224 */ /* 0x000fe400078e0004 */
.L_x_16740:
[----:B------:R-:W-:Y:S05]  /*1050*/  BSYNC B0 ;  /* 0x0000000000007941 */ /* 0x000fea0003800000 */
.L_x_16738:
        /* <DEDUP_REMOVED lines=16> */
.L_x_16744:
[----:B------:R-:W-:Y:S05]  /*1160*/  BSYNC B1 ;  /* 0x0000000000017941 */ /* 0x000fea0003800000 */
.L_x_16743:
        /* <DEDUP_REMOVED lines=44> */
.L_x_16742:
[----:B------:R-:W-:Y:S05]  /*1430*/  BSYNC B0 ;  /* 0x0000000000007941 */ /* 0x000fea0003800000 */
.L_x_16741:
        /* <DEDUP_REMOVED lines=23> */
.L_x_16746:
[----:B------:R-:W-:Y:S02]  /*15b0*/  MOV R115, R4 ;  /* 0x0000000400737202 */ /* 0x000fe40000000f00 */
.L_x_16747:
[----:B------:R-:W-:Y:S05]  /*15c0*/  BSYNC B0 ;  /* 0x0000000000007941 */ /* 0x000fea0003800000 */
.L_x_16745:
        /* <DEDUP_REMOVED lines=16> */
.L_x_16751:
[----:B------:R-:W-:Y:S05]  /*16d0*/  BSYNC B1 ;  /* 0x0000000000017941 */ /* 0x000fea0003800000 */
.L_x_16750:
        /* <DEDUP_REMOVED lines=44> */
.L_x_16749:
[----:B------:R-:W-:Y:S05]  /*19a0*/  BSYNC B0 ;  /* 0x0000000000007941 */ /* 0x000fea0003800000 */
.L_x_16748:
        /* <DEDUP_REMOVED lines=22> */
.L_x_16753:
[----:B------:R-:W-:Y:S02]  /*1b10*/  IMAD.MOV.U32 R115, RZ, RZ, R4 ;  /* 0x000000ffff737224 */ /* 0x000fe400078e0004 */
.L_x_16754:
[----:B------:R-:W-:Y:S05]  /*1b20*/  BSYNC B0 ;  /* 0x0000000000007941 */ /* 0x000fea0003800000 */
.L_x_16752:
        /* <DEDUP_REMOVED lines=16> */
.L_x_16758:
[----:B------:R-:W-:Y:S05]  /*1c30*/  BSYNC B1 ;  /* 0x0000000000017941 */ /* 0x000fea0003800000 */
.L_x_16757:
        /* <DEDUP_REMOVED lines=44> */
.L_x_16756:
[----:B------:R-:W-:Y:S05]  /*1f00*/  BSYNC B0 ;  /* 0x0000000000007941 */ /* 0x000fea0003800000 */
.L_x_16755:
        /* <DEDUP_REMOVED lines=22> */
.L_x_16760:
[----:B------:R-:W-:Y:S02]  /*2070*/  IMAD.MOV.U32 R116, RZ, RZ, R4 ;  /* 0x000000ffff747224 */ /* 0x000fe400078e0004 */
.L_x_16761:
[----:B------:R-:W-:Y:S05]  /*2080*/  BSYNC B0 ;  /* 0x0000000000007941 */ /* 0x000fea0003800000 */
.L_x_16759:
        /* <DEDUP_REMOVED lines=16> */
.L_x_16765:
[----:B------:R-:W-:Y:S05]  /*2190*/  BSYNC B1 ;  /* 0x0000000000017941 */ /* 0x000fea0003800000 */
.L_x_16764:
        /* <DEDUP_REMOVED lines=44> */
.L_x_16763:
[----:B------:R-:W-:Y:S05]  /*2460*/  BSYNC B0 ;  /* 0x0000000000007941 */ /* 0x000fea0003800000 */
.L_x_16762:
        /* <DEDUP_REMOVED lines=10> */
[----:B------:R-:W-:-:S04]  /*2510*/  @P0 HADD2.F32 R128, -RZ, R110.H0_H0 ;  /* 0x2000006eff800230 */ /* 0x000fc80000004100 */
        /* <DEDUP_REMOVED lines=11> */
.L_x_16767:
[----:B------:R-:W-:Y:S02]  /*25d0*/  MOV R116, R4 ;  /* 0x0000000400747202 */ /* 0x000fe40000000f00 */
.L_x_16768:
[----:B------:R-:W-:Y:S05]  /*25e0*/  BSYNC B0 ;  /* 0x0000000000007941 */ /* 0x000fea0003800000 */
.L_x_16766:
        /* <DEDUP_REMOVED lines=16> */
.L_x_16772:
[----:B------:R-:W-:Y:S05]  /*26f0*/  BSYNC B1 ;  /* 0x0000000000017941 */ /* 0x000fea0003800000 */
.L_x_16771:
        /* <DEDUP_REMOVED lines=44> */
.L_x_16770:
[----:B------:R-:W-:Y:S05]  /*29c0*/  BSYNC B0 ;  /* 0x0000000000007941 */ /* 0x000fea0003800000 */
.L_x_16769:
        /* <DEDUP_REMOVED lines=22> */
.L_x_16774:
[----:B------:R-:W-:Y:S02]  /*2b30*/  IMAD.MOV.U32 R116, RZ, RZ, R4 ;  /* 0x000000ffff747224 */ /* 0x000fe400078e0004 */
.L_x_16775:
[----:B------:R-:W-:Y:S05]  /*2b40*/  BSYNC B0 ;  /* 0x0000000000007941 */ /* 0x000fea0003800000 */
.L_x_16773:
        /* <DEDUP_REMOVED lines=16> */
.L_x_16779:
[----:B------:R-:W-:Y:S05]  /*2c50*/  BSYNC B1 ;  /* 0x0000000000017941 */ /* 0x000fea0003800000 */
.L_x_16778:
        /* <DEDUP_REMOVED lines=44> */
.L_x_16777:
[----:B------:R-:W-:Y:S05]  /*2f20*/  BSYNC B0 ;  /* 0x0000000000007941 */ /* 0x000fea0003800000 */
.L_x_16776:
        /* <DEDUP_REMOVED lines=22> */
.L_x_16781:
[----:B------:R-:W-:Y:S02]  /*3090*/  IMAD.MOV.U32 R116, RZ, RZ, R4 ;  /* 0x000000ffff747224 */ /* 0x000fe400078e0004 */
.L_x_16782:
[----:B------:R-:W-:Y:S05]  /*30a0*/  BSYNC B0 ;  /* 0x0000000000007941 */ /* 0x000fea0003800000 */
.L_x_16780:
        /* <DEDUP_REMOVED lines=18> */
.L_x_16786:
[----:B------:R-:W-:Y:S05]  /*31d0*/  BSYNC B1 ;  /* 0x0000000000017941 */ /* 0x000fea0003800000 */
.L_x_16785:
        /* <DEDUP_REMOVED lines=44> */
.L_x_16784:
[----:B------:R-:W-:Y:S05]  /*34a0*/  BSYNC B0 ;  /* 0x0000000000007941 */ /* 0x000fea0003800000 */
.L_x_16783:
[----:B------:R-:W0:Y:S01]  /*34b0*/  I2F.U32 R117, R116 ;  /* 0x0000007400757306 */ /* 0x000e220000201000 */
[----:B------:R-:W-:Y:S01]  /*34c0*/  HADD2.F32 R118, -RZ, R119.H1_H1 ;  /* 0x30000077ff767230 */ /* 0x000fe20000004100 */
[----:B------:R-:W-:Y:S02]  /*34d0*/  SEL R130, RZ, 0x10000, P5 ;  /* 0x00010000ff827807 */ /* 0x000fe40002800000 */
[----:B------:R-:W-:Y:S02]  /*34e0*/  ISETP.NE.AND P5, PT, R132, RZ, PT ;  /* 0x000000ff8400720c */ /* 0x000fe40003fa5270 */
[----:B------:R-:W-:Y:S01]  /*34f0*/  FMUL.FTZ R118, R118, R125 ;  /* 0x0000007d76767220 */ /* 0x000fe20000410000 */
[----:B------:R-:W-:-:S02]  /*3500*/  SEL R131, RZ, 0x100, P4 ;  /* 0x00000100ff837807 */ /* 0x000fc40002000000 */
[----:B------:R-:W-:Y:S01]  /*3510*/  SEL R128, RZ, 0x1, P1 ;  /* 0x00000001ff807807 */ /* 0x000fe20000800000 */
[----:B------:R-:W-:Y:S01]  /*3520*/  FMUL.FTZ R118, R118, c[0x0][0x1e8] ;  /* 0x00007a0076767a20 */ /* 0x000fe20000410000 */
[----:B------:R-:W-:Y:S02]  /*3530*/  SEL R132, RZ, 0x1, P5 ;  /* 0x00000001ff847807 */ /* 0x000fe40002800000 */
[----:B------:R-:W-:Y:S01]  /*3540*/  ISETP.NE.AND P6, PT, R127, RZ, PT ;  /* 0x000000ff7f00720c */ /* 0x000fe20003fc5270 */
[----:B------:R-:W-:Y:S01]  /*3550*/  IMAD.WIDE.U32 R128, R128, 0x10000, RZ ;  /* 0x0001000080807825 */ /* 0x000fe200078e00ff */
[----:B------:R-:W-:Y:S02]  /*3560*/  SEL R135, RZ, 0x1, P3 ;  /* 0x00000001ff877807 */ /* 0x000fe40001800000 */
[----:B------:R-:W-:Y:S01]  /*3570*/  IADD3 R144, R124, 0x80, RZ ;  /* 0x000000807c907810 */ /* 0x000fe20007ffe0ff */
[----:B0-----:R-:W-:Y:S02]  /*3580*/  FFMA.FTZ R117, R117, R126, 1.1641532182693481445e-10 ;  /* 0x2f00000075757423 */ /* 0x001fe4000001007e */
[----:B------:R-:W-:-:S03]  /*3590*/  IMAD.WIDE.U32 R132, R132, 0x100, RZ ;  /* 0x0000010084847825 */ /* 0x000fc600078e00ff */
[----:B------:R-:W-:Y:S01]  /*35a0*/  FSETP.GTU.FTZ.AND P4, PT, R117, c[0x0][0x1e4], PT ;  /* 0x0000790075007a0b */ /* 0x000fe20003f9c000 */
[CC--:B------:R-:W-:Y:S01]  /*35b0*/  @P0 IMAD.WIDE.U32 R136, R144.reuse, R123.reuse, c[0x0][0x180] ;  /* 0x0000600090880625 */ /* 0x0c0fe200078e007b */
[----:B------:R-:W-:Y:S02]  /*35c0*/  SEL R117, RZ, 0x1, P2 ;  /* 0x00000001ff757807 */ /* 0x000fe40001000000 */
[----:B------:R-:W-:Y:S01]  /*35d0*/  SEL R119, RZ, 0x1000000, P4 ;  /* 0x01000000ff777807 */ /* 0x000fe20002000000 */
[----:B------:R-:W-:Y:S01]  /*35e0*/  IMAD.WIDE.U32 R138, R144, R123, c[0x0][0x170] ;  /* 0x00005c00908a7625 */ /* 0x000fe200078e007b */
[----:B------:R-:W-:Y:S02]  /*35f0*/  FSEL R118, R118, RZ, !P4 ;  /* 0x000000ff76767208 */ /* 0x000fe40006000000 */
[----:B------:R-:W-:Y:S01]  /*3600*/  LOP3.LUT R131, R131, R119, R130, 0xfe, !PT ;  /* 0x0000007783837212 */ /* 0x000fe200078efe82 */
[----:B------:R-:W-:Y:S01]  /*3610*/  IMAD.WIDE.U32 R116, R117, 0x1000000, RZ ;  /* 0x0100000075747825 */ /* 0x000fe200078e00ff */
[----:B------:R-:W-:Y:S01]  /*3620*/  @P0 HADD2.F32 R130, -RZ, R111.H1_H1 ;  /* 0x3000006fff820230 */ /* 0x000fe20000004100 */
[----:B------:R-:W-:-:S02]  /*3630*/  SEL R119, RZ, 0x1, P6 ;  /* 0x00000001ff777807 */ /* 0x000fc40003000000 */
[----:B------:R-:W-:Y:S01]  /*3640*/  FMUL.FTZ R127, R39, R118 ;  /* 0x00000076277f7220 */ /* 0x000fe20000410000 */
[----:B------:R-:W-:Y:S01]  /*3650*/  LOP3.LUT R132, R132, R116, R128, 0xfe, !PT ;  /* 0x0000007484847212 */ /* 0x000fe200078efe80 */
[----:B------:R-:W-:Y:S01]  /*3660*/  HFMA2.MMA R128, -RZ, RZ, 0, 4.76837158203125e-07 ;  /* 0x00000008ff807435 */ /* 0x000fe200000001ff */
[----:B------:R-:W-:Y:S01]  /*3670*/  LOP3.LUT R135, R117, R131, R135, 0xfe, !PT ;  /* 0x0000008375877212 */ /* 0x000fe200078efe87 */
[----:B------:R-:W-:Y:S01]  /*3680*/  @P0 FADD.FTZ R127, R127, R130 ;  /* 0x000000827f7f0221 */ /* 0x000fe20000010000 */
[----:B------:R-:W-:Y:S01]  /*3690*/  LOP3.LUT R132, R132, R119, RZ, 0xfc, !PT ;  /* 0x0000007784847212 */ /* 0x000fe200078efcff */
[----:B------:R-:W-:Y:S01]  /*36a0*/  IMAD.WIDE.U32 R130, R124, R123, c[0x0][0x188] ;  /* 0x000062007c827625 */ /* 0x000fe200078e007b */
[----:B------:R-:W-:Y:S02]  /*36b0*/  F2FP.PACK_AB R118, R121, R115 ;  /* 0x000000737976723e */ /* 0x000fe400000000ff */
[----:B------:R-:W-:Y:S02]  /*36c0*/  F2FP.PACK_AB R117, R120, R114 ;  /* 0x000000727875723e */ /* 0x000fe400000000ff */
[----:B------:R-:W-:-:S02]  /*36d0*/  F2FP.PACK_AB R116, R113, R112 ;  /* 0x000000707174723e */ /* 0x000fc400000000ff */
[----:B------:R-:W-:Y:S02]  /*36e0*/  F2FP.PACK_AB R119, R127, R122 ;  /* 0x0000007a7f77723e */ /* 0x000fe400000000ff */
[----:B------:R-:W-:Y:S01]  /*36f0*/  LOP3.LUT R133, R133, R135, R129, 0xfe, !PT ;  /* 0x0000008785857212 */ /* 0x000fe200078efe81 */
[----:B------:R-:W-:Y:S02]  /*3700*/  IMAD.WIDE.U32 R134, R124, R128, c[0x0][0x190] ;  /* 0x000064007c867625 */ /* 0x000fe400078e0080 */
        /* <DEDUP_REMOVED lines=16> */
.L_x_16788:
[----:B-1----:R-:W-:Y:S02]  /*3810*/  IMAD.MOV.U32 R129, RZ, RZ, R4 ;  /* 0x000000ffff817224 */ /* 0x002fe400078e0004 */
.L_x_16789:
[----:B------:R-:W-:Y:S05]  /*3820*/  BSYNC B0 ;  /* 0x0000000000007941 */ /* 0x000fea0003800000 */
.L_x_16787:
        /* <DEDUP_REMOVED lines=16> */
.L_x_16793:
[----:B------:R-:W-:Y:S05]  /*3930*/  BSYNC B1 ;  /* 0x0000000000017941 */ /* 0x000fea0003800000 */
.L_x_16792:
        /* <DEDUP_REMOVED lines=44> */
.L_x_16791:
[----:B------:R-:W-:Y:S05]  /*3c00*/  BSYNC B0 ;  /* 0x0000000000007941 */ /* 0x000fea0003800000 */
.L_x_16790:
        /* <DEDUP_REMOVED lines=23> */
.L_x_16795:
[----:B------:R-:W-:Y:S02]  /*3d80*/  IMAD.MOV.U32 R131, RZ, RZ, R4 ;  /* 0x000000ffff837224 */ /* 0x000fe400078e0004 */
.L_x_16796:
[----:B------:R-:W-:Y:S05]  /*3d90*/  BSYNC B0 ;  /* 0x0000000000007941 */ /* 0x000fea0003800000 */
.L_x_16794:
        /* <DEDUP_REMOVED lines=16> */
.L_x_16800:
[----:B------:R-:W-:Y:S05]  /*3ea0*/  BSYNC B1 ;  /* 0x0000000000017941 */ /* 0x000fea0003800000 */
.L_x_16799:
        /* <DEDUP_REMOVED lines=44> */
.L_x_16798:
[----:B------:R-:W-:Y:S05]  /*4170*/  BSYNC B0 ;  /* 0x0000000000007941 */ /* 0x000fea0003800000 */
.L_x_16797:
[----:B------:R-:W0:Y:S01]  /*4180*/  I2F.U32 R131, R131 ;  /* 0x0000008300837306 */ /* 0x000e220000201000 */
[----:B------:R-:W-:Y:S01]  /*4190*/  HADD2.F32 R132, -RZ, R116.H1_H1 ;  /* 0x30000074ff847230 */ /* 0x000fe20000004100 */
[----:B------:R-:W-:Y:S01]  /*41a0*/  BSSY B0, `(.L_x_16801) ;  /* 0x0000016000007945 */ /* 0x000fe20003800000 */
[----:B------:R-:W-:Y:S01]  /*41b0*/  @P0 HADD2.F32 R135, -RZ, R108.H1_H1 ;  /* 0x3000006cff870230 */ /* 0x000fe20000004100 */
        /* <DEDUP_REMOVED lines=19> */
.L_x_16802:
[----:B------:R-:W-:Y:S02]  /*42f0*/  MOV R116, R4 ;  /* 0x0000000400747202 */ /* 0x000fe40000000f00 */
.L_x_16803:
[----:B------:R-:W-:Y:S05]  /*4300*/  BSYNC B0 ;  /* 0x0000000000007941 */ /* 0x000fea0003800000 */
.L_x_16801:
        /* <DEDUP_REMOVED lines=16> */
.L_x_16807:
[----:B------:R-:W-:Y:S05]  /*4410*/  BSYNC B1 ;  /* 0x0000000000017941 */ /* 0x000fea0003800000 */
.L_x_16806:
        /* <DEDUP_REMOVED lines=44> */
.L_x_16805:
[----:B------:R-:W-:Y:S05]  /*46e0*/  BSYNC B0 ;  /* 0x0000000000007941 */ /* 0x000fea0003800000 */
.L_x_16804:
        /* <DEDUP_REMOVED lines=22> */
.L_x_16809:
[----:B------:R-:W-:Y:S02]  /*4850*/  IMAD.MOV.U32 R116, RZ, RZ, R4 ;  /* 0x000000ffff747224 */ /* 0x000fe400078e0004 */
.L_x_16810:
[----:B------:R-:W-:Y:S05]  /*4860*/  BSYNC B0 ;  /* 0x0000000000007941 */ /* 0x000fea0003800000 */
.L_x_16808:
        /* <DEDUP_REMOVED lines=16> */
.L_x_16814:
[----:B------:R-:W-:Y:S05]  /*4970*/  BSYNC B1 ;  /* 0x0000000000017941 */ /* 0x000fea0003800000 */
.L_x_16813:
        /* <DEDUP_REMOVED lines=44> */
.L_x_16812:
[----:B------:R-:W-:Y:S05]  /*4c40*/  BSYNC B0 ;  /* 0x0000000000007941 */ /* 0x000fea0003800000 */
.L_x_16811:
        /* <DEDUP_REMOVED lines=22> */
.L_x_16816:
[----:B------:R-:W-:Y:S02]  /*4db0*/  IMAD.MOV.U32 R133, RZ, RZ, R4 ;  /* 0x000000ffff857224 */ /* 0x000fe400078e0004 */
.L_x_16817:
[----:B------:R-:W-:Y:S05]  /*4dc0*/  BSYNC B0 ;  /* 0x0000000000007941 */ /* 0x000fea0003800000 */
.L_x_16815:
        /* <DEDUP_REMOVED lines=16> */
.L_x_16821:
[----:B------:R-:W-:Y:S05]  /*4ed0*/  BSYNC B1 ;  /* 0x0000000000017941 */ /* 0x000fea0003800000 */
.L_x_16820:
        /* <DEDUP_REMOVED lines=44> */
.L_x_16819:
[----:B------:R-:W-:Y:S05]  /*51a0*/  BSYNC B0 ;  /* 0x0000000000007941 */ /* 0x000fea0003800000 */
.L_x_16818:
        /* <DEDUP_REMOVED lines=22> */
.L_x_16823:
[----:B------:R-:W-:Y:S02]  /*5310*/  MOV R135, R4 ;  /* 0x0000000400877202 */ /* 0x000fe40000000f00 */
.L_x_16824:
[----:B------:R-:W-:Y:S05]  /*5320*/  BSYNC B0 ;  /* 0x0000000000007941 */ /* 0x000fea0003800000 */
.L_x_16822:
        /* <DEDUP_REMOVED lines=16> */
.L_x_16828:
[----:B------:R-:W-:Y:S05]  /*5430*/  BSYNC B1 ;  /* 0x0000000000017941 */ /* 0x000fea0003800000 */
.L_x_16827:
        /* <DEDUP_REMOVED lines=44> */
.L_x_16826:
[----:B------:R-:W-:Y:S05]  /*5700*/  BSYNC B0 ;  /* 0x0000000000007941 */ /* 0x000fea0003800000 */
.L_x_16825:
        /* <DEDUP_REMOVED lines=22> */
.L_x_16830:
[----:B------:R-:W-:Y:S02]  /*5870*/  MOV R118, R4 ;  /* 0x0000000400767202 */ /* 0x000fe40000000f00 */
.L_x_16831:
[----:B------:R-:W-:Y:S05]  /*5880*/  BSYNC B0 ;  /* 0x0000000000007941 */ /* 0x000fea0003800000 */
.L_x_16829:
        /* <DEDUP_REMOVED lines=16> */
.L_x_16835:
[----:B------:R-:W-:Y:S05]  /*5990*/  BSYNC B1 ;  /* 0x0000000000017941 */ /* 0x000fea0003800000 */
.L_x_16834:
        /* <DEDUP_REMOVED lines=44> */
.L_x_16833:
[----:B------:R-:W-:Y:S05]  /*5c60*/  BSYNC B0 ;  /* 0x0000000000007941 */ /* 0x000fea0003800000 */
.L_x_16832:
[----:B------:R-:W0:Y:S01]  /*5c70*/  I2F.U32 R135, R118 ;  /* 0x0000007600877306 */ /* 0x000e220000201000 */
[----:B------:R-:W-:Y:S01]  /*5c80*/  HADD2.F32 R116, -RZ, R119.H0_H0 ;  /* 0x20000077ff747230 */ /* 0x000fe20000004100 */
[C---:B------:R-:W-:Y:S01]  /*5c90*/  ISETP.NE.AND P6, PT, R117.reuse, 0x1, PT ;  /* 0x000000017500780c */ /* 0x040fe20003fc5270 */
[----:B------:R-:W-:Y:S01]  /*5ca0*/  BSSY B0, `(.L_x_16836) ;  /* 0x0000014000007945 */ /* 0x000fe20003800000 */
[----:B------:R-:W-:-:S02]  /*5cb0*/  IADD3 R148, R117, 0x1, RZ ;  /* 0x0000000175947810 */ /* 0x000fc40007ffe0ff */
        /* <DEDUP_REMOVED lines=17> */
.L_x_16837:
[----:B------:R-:W-:Y:S02]  /*5dd0*/  MOV R118, R4 ;  /* 0x0000000400767202 */ /* 0x000fe40000000f00 */
.L_x_16838:
[----:B------:R-:W-:Y:S05]  /*5de0*/  BSYNC B0 ;  /* 0x0000000000007941 */ /* 0x000fea0003800000 */
.L_x_16836:
        /* <DEDUP_REMOVED lines=18> */
.L_x_16842:
[----:B------:R-:W-:Y:S05]  /*5f10*/  BSYNC B1 ;  /* 0x0000000000017941 */ /* 0x000fea0003800000 */
.L_x_16841:
        /* <DEDUP_REMOVED lines=44> */
.L_x_16840:
[----:B------:R-:W-:Y:S05]  /*61e0*/  BSYNC B0 ;  /* 0x0000000000007941 */ /* 0x000fea0003800000 */
.L_x_16839:
[----:B------:R-:W0:Y:S01]  /*61f0*/  I2F.U32 R117, R118 ;  /* 0x0000007600757306 */ /* 0x000e220000201000 */
[----:B------:R-:W-:Y:S01]  /*6200*/  HADD2.F32 R116, -RZ, R119.H1_H1 ;  /* 0x30000077ff747230 */ /* 0x000fe20000004100 */
[----:B------:R-:W-:Y:S01]  /*6210*/  ISETP.NE.AND P6, PT, R129, RZ, PT ;  /* 0x000000ff8100720c */ /* 0x000fe20003fc5270 */
[----:B------:R-:W-:Y:S01]  /*6220*/  @P0 HADD2.F32 R146, -RZ, R111.H1_H1 ;  /* 0x3000006fff920230 */ /* 0x000fe20000004100 */
[----:B------:R-:W-:Y:S02]  /*6230*/  SEL R129, RZ, 0x10000, P5 ;  /* 0x00010000ff817807 */ /* 0x000fe40002800000 */
[----:B------:R-:W-:Y:S01]  /*6240*/  FMUL.FTZ R116, R116, R125 ;  /* 0x0000007d74747220 */ /* 0x000fe20000410000 */
[----:B------:R-:W-:-:S02]  /*6250*/  ISETP.NE.AND P5, PT, R137, RZ, PT ;  /* 0x000000ff8900720c */ /* 0x000fc40003fa5270 */
[----:B------:R-:W-:Y:S01]  /*6260*/  SEL R142, RZ, 0x100, P4 ;  /* 0x00000100ff8e7807 */ /* 0x000fe20002000000 */
[----:B------:R-:W-:Y:S01]  /*6270*/  FMUL.FTZ R119, R116, c[0x0][0x1e8] ;  /* 0x00007a0074777a20 */ /* 0x000fe20000410000 */
[----:B------:R-:W-:Y:S02]  /*6280*/  SEL R140, RZ, 0x1, P1 ;  /* 0x00000001ff8c7807 */ /* 0x000fe40000800000 */
[----:B------:R-:W-:Y:S02]  /*6290*/  SEL R138, RZ, 0x1, P5 ;  /* 0x00000001ff8a7807 */ /* 0x000fe40002800000 */
[----:B------:R-:W-:Y:S01]  /*62a0*/  IADD3 R150, R124, 0x100, RZ ;  /* 0x000001007c967810 */ /* 0x000fe20007ffe0ff */
[----:B0-----:R-:W-:Y:S02]  /*62b0*/  FFMA.FTZ R117, R117, R126, 1.1641532182693481445e-10 ;  /* 0x2f00000075757423 */ /* 0x001fe4000001007e */
[----:B------:R-:W-:-:S03]  /*62c0*/  IMAD.WIDE.U32 R140, R140, 0x10000, RZ ;  /* 0x000100008c8c7825 */ /* 0x000fc600078e00ff */
[----:B------:R-:W-:Y:S01]  /*62d0*/  FSETP.GTU.FTZ.AND P4, PT, R117, c[0x0][0x1e4], PT ;  /* 0x0000790075007a0b */ /* 0x000fe20003f9c000 */
[----:B------:R-:W-:Y:S01]  /*62e0*/  IMAD.WIDE.U32 R138, R138, 0x100, RZ ;  /* 0x000001008a8a7825 */ /* 0x000fe200078e00ff */
[----:B------:R-:W-:Y:S02]  /*62f0*/  SEL R117, RZ, 0x1, P2 ;  /* 0x00000001ff757807 */ /* 0x000fe40001000000 */
[----:B------:R-:W-:Y:S02]  /*6300*/  SEL R137, RZ, 0x1000000, P4 ;  /* 0x01000000ff897807 */ /* 0x000fe40002000000 */
[----:B------:R-:W-:Y:S01]  /*6310*/  FSEL R118, R119, RZ, !P4 ;  /* 0x000000ff77767208 */ /* 0x000fe20006000000 */
[----:B------:R-:W-:Y:S01]  /*6320*/  IMAD.WIDE.U32 R116, R117, 0x1000000, RZ ;  /* 0x0100000075747825 */ /* 0x000fe200078e00ff */
[----:B------:R-:W-:Y:S02]  /*6330*/  LOP3.LUT R142, R142, R137, R129, 0xfe, !PT ;  /* 0x000000898e8e7212 */ /* 0x000fe400078efe81 */
[----:B------:R-:W-:Y:S01]  /*6340*/  SEL R129, RZ, 0x1, P3 ;  /* 0x00000001ff817807 */ /* 0x000fe20001800000 */
[----:B------:R-:W-:Y:S01]  /*6350*/  FMUL.FTZ R137, R31, R118 ;  /* 0x000000761f897220 */ /* 0x000fe20000410000 */
[----:B------:R-:W-:-:S02]  /*6360*/  SEL R119, RZ, 0x1, P6 ;  /* 0x00000001ff777807 */ /* 0x000fc40003000000 */
[----:B------:R-:W-:Y:S01]  /*6370*/  LOP3.LUT R138, R138, R116, R140, 0xfe, !PT ;  /* 0x000000748a8a7212 */ /* 0x000fe200078efe8c */
[----:B------:R-:W-:Y:S01]  /*6380*/  @P0 FADD.FTZ R137, R146, R137 ;  /* 0x0000008992890221 */ /* 0x000fe20000010000 */
[----:B------:R-:W-:Y:S01]  /*6390*/  LOP3.LUT R129, R117, R142, R129, 0xfe, !PT ;  /* 0x0000008e75817212 */ /* 0x000fe200078efe81 */
[----:B------:R-:W-:Y:S01]  /*63a0*/  IMAD.WIDE.U32 R146, R144, R123, c[0x0][0x188] ;  /* 0x0000620090927625 */ /* 0x000fe200078e007b */
[----:B------:R-:W-:Y:S02]  /*63b0*/  LOP3.LUT R138, R138, R119, RZ, 0xfc, !PT ;  /* 0x000000778a8a7212 */ /* 0x000fe400078efcff */
[----:B------:R-:W-:Y:S01]  /*63c0*/  F2FP.PACK_AB R118, R136, R133 ;  /* 0x000000858876723e */ /* 0x000fe200000000ff */
[----:B------:R-:W-:Y:S01]  /*63d0*/  IMAD.WIDE.U32 R144, R144, R128, c[0x0][0x190] ;  /* 0x0000640090907625 */ /* 0x000fe200078e0080 */
[----:B------:R-:W-:Y:S02]  /*63e0*/  F2FP.PACK_AB R117, R134, R131 ;  /* 0x000000838675723e */ /* 0x000fe400000000ff */
[----:B------:R-:W-:Y:S01]  /*63f0*/  F2FP.PACK_AB R116, R132, R130 ;  /* 0x000000828474723e */ /* 0x000fe200000000ff */
[----:B------:R-:W-:Y:S01]  /*6400*/  IMAD.WIDE.U32 R142, R150, R123, c[0x0][0x170] ;  /* 0x00005c00968e7625 */ /* 0x000fe200078e007b */
[----:B------:R-:W-:-:S02]  /*6410*/  F2FP.PACK_AB R119, R137, R135 ;  /* 0x000000878977723e */ /* 0x000fc400000000ff */
        /* <DEDUP_REMOVED lines=18> */
.L_x_16844:
[----:B-1----:R-:W-:Y:S02]  /*6540*/  MOV R129, R4 ;  /* 0x0000000400817202 */ /* 0x002fe40000000f00 */
.L_x_16845:
[----:B------:R-:W-:Y:S05]  /*6550*/  BSYNC B0 ;  /* 0x0000000000007941 */ /* 0x000fea0003800000 */
.L_x_16843:
        /* <DEDUP_REMOVED lines=16> */
.L_x_16849:
[----:B------:R-:W-:Y:S05]  /*6660*/  BSYNC B1 ;  /* 0x0000000000017941 */ /* 0x000fea0003800000 */
.L_x_16848:
        /* <DEDUP_REMOVED lines=44> */
.L_x_16847:
[----:B------:R-:W-:Y:S05]  /*6930*/  BSYNC B0 ;  /* 0x0000000000007941 */ /* 0x000fea0003800000 */
.L_x_16846:
[----:B------:R-:W0:Y:S01]  /*6940*/  I2F.U32 R129, R129 ;  /* 0x0000008100817306 */ /* 0x000e220000201000 */
[----:B-----5:R-:W-:Y:S01]  /*6950*/  HADD2.F32 R140, -RZ, R116.H0_H0 ;  /* 0x20000074ff8c7230 */ /* 0x020fe20000004100 */
[----:B------:R-:W-:Y:S04]  /*6960*/  BSSY B0, `(.L_x_16850) ;  /* 0x0000016000007945 */ /* 0x000fe80003800000 */
[----:B------:R-:W-:-:S04]  /*6970*/  FMUL.FTZ R140, R140, R125 ;  /* 0x0000007d8c8c7220 */ /* 0x000fc80000410000 */
[----:B------:R-:W-:Y:S02]  /*6980*/  FMUL.FTZ R140, R140, c[0x0][0x1e8] ;  /* 0x00007a008c8c7a20 */ /* 0x000fe40000410000 */
[----:B0-----:R-:W-:-:S05]  /*6990*/  FFMA.FTZ R138, R129, R126, 1.1641532182693481445e-10 ;  /* 0x2f000000818a7423 */ /* 0x001fca000001007e */
[----:B------:R-:W-:Y:S01]  /*69a0*/  FSETP.GTU.FTZ.AND P1, PT, R138, c[0x0][0x1e4], PT ;  /* 0x000079008a007a0b */ /* 0x000fe20003f3c000 */
[----:B------:R-:W-:-:S03]  /*69b0*/  @P0 HADD2.F32 R138, -RZ, R108.H0_H0 ;  /* 0x2000006cff8a0230 */ /* 0x000fc60000004100 */
        /* <DEDUP_REMOVED lines=15> */
.L_x_16851:
[----:B------:R-:W-:Y:S02]  /*6ab0*/  MOV R138, R4 ;  /* 0x00000004008a7202 */ /* 0x000fe40000000f00 */
.L_x_16852:
[----:B------:R-:W-:Y:S05]  /*6ac0*/  BSYNC B0 ;  /* 0x0000000000007941 */ /* 0x000fea0003800000 */
.L_x_16850:
        /* <DEDUP_REMOVED lines=16> */
.L_x_16856:
[----:B------:R-:W-:Y:S05]  /*6bd0*/  BSYNC B1 ;  /* 0x0000000000017941 */ /* 0x000fea0003800000 */
.L_x_16855:
        /* <DEDUP_REMOVED lines=44> */
.L_x_16854:
[----:B------:R-:W-:Y:S05]  /*6ea0*/  BSYNC B0 ;  /* 0x0000000000007941 */ /* 0x000fea0003800000 */
.L_x_16853:
        /* <DEDUP_REMOVED lines=23> */
.L_x_16858:
[----:B------:R-:W-:Y:S02]  /*7020*/  MOV R116, R4 ;  /* 0x0000000400747202 */ /* 0x000fe40000000f00 */
.L_x_16859:
[----:B------:R-:W-:Y:S05]  /*7030*/  BSYNC B0 ;  /* 0x0000000000007941 */ /* 0x000fea0003800000 */
.L_x_16857:
        /* <DEDUP_REMOVED lines=16> */
.L_x_16863:
[----:B------:R-:W-:Y:S05]  /*7140*/  BSYNC B1 ;  /* 0x0000000000017941 */ /* 0x000fea0003800000 */
.L_x_16862:
        /* <DEDUP_REMOVED lines=44> */
.L_x_16861:
[----:B------:R-:W-:Y:S05]  /*7410*/  BSYNC B0 ;  /* 0x0000000000007941 */ /* 0x000fea0003800000 */
.L_x_16860:
        /* <DEDUP_REMOVED lines=22> */
.L_x_16865:
[----:B------:R-:W-:Y:S02]  /*7580*/  MOV R116, R4 ;  /* 0x0000000400747202 */ /* 0x000fe40000000f00 */
.L_x_16866:
[----:B------:R-:W-:Y:S05]  /*7590*/  BSYNC B0 ;  /* 0x0000000000007941 */ /* 0x000fea0003800000 */
.L_x_16864:
        /* <DEDUP_REMOVED lines=16> */
.L_x_16870:
[----:B------:R-:W-:Y:S05]  /*76a0*/  BSYNC B1 ;  /* 0x0000000000017941 */ /* 0x000fea0003800000 */
.L_x_16869:
        /* <DEDUP_REMOVED lines=39> */
[----:B------:R-:W-:Y:S01]  /*7920*/  MOV R4, R144 ;  /* 0x0000009000047202 */ /* 0x000fe20000000f00 */
[----:B------:R-:W-:Y:S01]  /*7930*/  HFMA2.MMA R144, -RZ, RZ, 0, 0 ;  /* 0x00000000ff907435 */ /* 0x000fe200000001ff */
[----:B------:R-:W-:Y:S01]  /*7940*/  LOP3.LUT R9, R145, UR25, R146, 0x96, !PT ;  /* 0x0000001991097c12 */ /* 0x000fe2000f8e9692 */
[----:B------:R-:W-:Y:S01]  /*7950*/  IMAD.MOV.U32 R3, RZ, RZ, R142 ;  /* 0x000000ffff037224 */ /* 0x000fe200078e008e */
[----:B------:R-:W-:-:S03]  /*7960*/  LOP3.LUT R8, R143, UR26, R8, 0x96, !PT ;  /* 0x0000001a8f087c12 */ /* 0x000fc6000f8e9608 */
.L_x_16868:
[----:B------:R-:W-:Y:S05]  /*7970*/  BSYNC B0 ;  /* 0x0000000000007941 */ /* 0x000fea0003800000 */
.L_x_16867:
        /* <DEDUP_REMOVED lines=22> */
.L_x_16872:
[----:B------:R-:W-:Y:S02]  /*7ae0*/  MOV R142, R4 ;  /* 0x00000004008e7202 */ /* 0x000fe40000000f00 */
.L_x_16873:
[----:B------:R-:W-:Y:S05]  /*7af0*/  BSYNC B0 ;  /* 0x0000000000007941 */ /* 0x000fea0003800000 */
.L_x_16871:
        /* <DEDUP_REMOVED lines=16> */
.L_x_16877:
[----:B------:R-:W-:Y:S05]  /*7c00*/  BSYNC B1 ;  /* 0x0000000000017941 */ /* 0x000fea0003800000 */
.L_x_16876:
        /* <DEDUP_REMOVED lines=44> */
.L_x_16875:
[----:B------:R-:W-:Y:S05]  /*7ed0*/  BSYNC B0 ;  /* 0x0000000000007941 */ /* 0x000fea0003800000 */
.L_x_16874:
        /* <DEDUP_REMOVED lines=22> */
.L_x_16879:
[----:B------:R-:W-:Y:S02]  /*8040*/  MOV R148, R4 ;  /* 0x0000000400947202 */ /* 0x000fe40000000f00 */
.L_x_16880:
[----:B------:R-:W-:Y:S05]  /*8050*/  BSYNC B0 ;  /* 0x0000000000007941 */ /* 0x000fea0003800000 */
.L_x_16878:
        /* <DEDUP_REMOVED lines=16> */
.L_x_16884:
[----:B------:R-:W-:Y:S05]  /*8160*/  BSYNC B1 ;  /* 0x0000000000017941 */ /* 0x000fea0003800000 */
.L_x_16883:
        /* <DEDUP_REMOVED lines=44> */
.L_x_16882:
[----:B------:R-:W-:Y:S05]  /*8430*/  BSYNC B0 ;  /* 0x0000000000007941 */ /* 0x000fea0003800000 */
.L_x_16881:
        /* <DEDUP_REMOVED lines=22> */
.L_x_16886:
[----:B------:R-:W-:Y:S02]  /*85a0*/  MOV R118, R4 ;  /* 0x0000000400767202 */ /* 0x000fe40000000f00 */
.L_x_16887:
[----:B------:R-:W-:Y:S05]  /*85b0*/  BSYNC B0 ;  /* 0x0000000000007941 */ /* 0x000fea0003800000 */
.L_x_16885:
        /* <DEDUP_REMOVED lines=16> */
.L_x_16891:
[----:B------:R-:W-:Y:S05]  /*86c0*/  BSYNC B1 ;  /* 0x0000000000017941 */ /* 0x000fea0003800000 */
.L_x_16890:
        /* <DEDUP_REMOVED lines=44> */
.L_x_16889:
[----:B------:R-:W-:Y:S05]  /*8990*/  BSYNC B0 ;  /* 0x0000000000007941 */ /* 0x000fea0003800000 */
.L_x_16888:
        /* <DEDUP_REMOVED lines=22> */
.L_x_16893:
[----:B------:R-:W-:Y:S02]  /*8b00*/  MOV R118, R4 ;  /* 0x0000000400767202 */ /* 0x000fe40000000f00 */
.L_x_16894:
[----:B------:R-:W-:Y:S05]  /*8b10*/  BSYNC B0 ;  /* 0x0000000000007941 */ /* 0x000fea0003800000 */
.L_x_16892:
        /* <DEDUP_REMOVED lines=18> */
.L_x_16898:
[----:B------:R-:W-:Y:S05]  /*8c40*/  BSYNC B1 ;  /* 0x0000000000017941 */ /* 0x000fea0003800000 */
.L_x_16897:
        /* <DEDUP_REMOVED lines=40> */
[----:B------:R-:W-:Y:S01]  /*8ed0*/  HFMA2.MMA R147, -RZ, RZ, 0, 0 ;  /* 0x00000000ff937435 */ /* 0x000fe200000001ff */
[----:B------:R-:W-:Y:S01]  /*8ee0*/  MOV R4, R146 ;  /* 0x0000009200047202 */ /* 0x000fe20000000f00 */
[----:B------:R-:W-:Y:S01]  /*8ef0*/  IMAD.MOV.U32 R3, RZ, RZ, R116 ;  /* 0x000000ffff037224 */ /* 0x000fe200078e0074 */
[----:B------:R-:W-:-:S03]  /*8f00*/  LOP3.LUT R8, R117, UR26, R8, 0x96, !PT ;  /* 0x0000001a75087c12 */ /* 0x000fc6000f8e9608 */
.L_x_16896:
[----:B------:R-:W-:Y:S05]  /*8f10*/  BSYNC B0 ;  /* 0x0000000000007941 */ /* 0x000fea0003800000 */
.L_x_16895:
[----:B------:R0:W1:Y:S01]  /*8f20*/  I2F.U32 R117, R118 ;  /* 0x0000007600757306 */ /* 0x0000620000201000 */
[----:B------:R-:W-:Y:S01]  /*8f30*/  HADD2.F32 R116, -RZ, R119.H1_H1 ;  /* 0x30000077ff747230 */ /* 0x000fe20000004100 */
[----:B------:R-:W-:Y:S01]  /*8f40*/  SEL R153, RZ, 0x10000, P5 ;  /* 0x00010000ff997807 */ /* 0x000fe20002800000 */
[----:B------:R-:W-:Y:S01]  /*8f50*/  IMAD.WIDE.U32 R148, R150, R123, c[0x0][0x188] ;  /* 0x0000620096947625 */ /* 0x000fe200078e007b */
[----:B------:R-:W-:Y:S02]  /*8f60*/  ISETP.NE.AND P6, PT, R129, RZ, PT ;  /* 0x000000ff8100720c */ /* 0x000fe40003fc5270 */
[----:B------:R-:W-:Y:S01]  /*8f70*/  SEL R129, RZ, 0x1, P2 ;  /* 0x00000001ff817807 */ /* 0x000fe20001000000 */
[----:B------:R-:W-:Y:S01]  /*8f80*/  FMUL.FTZ R116, R116, R125 ;  /* 0x0000007d74747220 */ /* 0x000fe20000410000 */
[----:B------:R-:W-:-:S02]  /*8f90*/  SEL R152, RZ, 0x100, P4 ;  /* 0x00000100ff987807 */ /* 0x000fc40002000000 */
[----:B0-----:R-:W-:Y:S01]  /*8fa0*/  F2FP.PACK_AB R118, R145, R142 ;  /* 0x0000008e9176723e */ /* 0x001fe200000000ff */
[----:B------:R-:W-:Y:S02]  /*8fb0*/  FMUL.FTZ R116, R116, c[0x0][0x1e8] ;  /* 0x00007a0074747a20 */ /* 0x000fe40000410000 */
[----:B-1----:R-:W-:-:S05]  /*8fc0*/  FFMA.FTZ R117, R117, R126, 1.1641532182693481445e-10 ;  /* 0x2f00000075757423 */ /* 0x002fca000001007e */
[----:B------:R-:W-:Y:S01]  /*8fd0*/  FSETP.GTU.FTZ.AND P5, PT, R117, c[0x0][0x1e4], PT ;  /* 0x0000790075007a0b */ /* 0x000fe20003fbc000 */
[----:B------:R-:W-:-:S03]  /*8fe0*/  @P0 HADD2.F32 R117, -RZ, R111.H1_H1 ;  /* 0x3000006fff750230 */ /* 0x000fc60000004100 */
[----:B------:R-:W-:Y:S02]  /*8ff0*/  FSEL R116, R116, RZ, !P5 ;  /* 0x000000ff74747208 */ /* 0x000fe40006800000 */
[----:B------:R-:W-:Y:S02]  /*9000*/  SEL R154, RZ, 0x1000000, P5 ;  /* 0x01000000ff9a7807 */ /* 0x000fe40002800000 */
[----:B------:R-:W-:Y:S01]  /*9010*/  ISETP.NE.AND P5, PT, R138, RZ, PT ;  /* 0x000000ff8a00720c */ /* 0x000fe20003fa5270 */
[----:B------:R-:W-:Y:S01]  /*9020*/  FMUL.FTZ R146, R23, R116 ;  /* 0x0000007417927220 */ /* 0x000fe20000410000 */
[----:B------:R-:W-:Y:S02]  /*9030*/  F2FP.PACK_AB R116, R141, R139 ;  /* 0x0000008b8d74723e */ /* 0x000fe400000000ff */
[----:B------:R-:W-:Y:S01]  /*9040*/  SEL R138, RZ, 0x1, P1 ;  /* 0x00000001ff8a7807 */ /* 0x000fe20000800000 */
[----:B------:R-:W-:Y:S01]  /*9050*/  @P0 FADD.FTZ R146, R117, R146 ;  /* 0x0000009275920221 */ /* 0x000fe20000010000 */
[----:B------:R-:W-:-:S02]  /*9060*/  F2FP.PACK_AB R117, R143, R140 ;  /* 0x0000008c8f75723e */ /* 0x000fc400000000ff */
[----:B------:R-:W-:Y:S02]  /*9070*/  SEL R151, RZ, 0x1, P5 ;  /* 0x00000001ff977807 */ /* 0x000fe40002800000 */
[----:B------:R-:W-:Y:S02]  /*9080*/  F2FP.PACK_AB R119, R146, R144 ;  /* 0x000000909277723e */ /* 0x000fe400000000ff */
        /* <DEDUP_REMOVED lines=30> */
.L_x_16900:
[----:B0-----:R-:W-:Y:S02]  /*9270*/  MOV R138, R4 ;  /* 0x00000004008a7202 */ /* 0x001fe40000000f00 */
.L_x_16901:
[----:B------:R-:W-:Y:S05]  /*9280*/  BSYNC B0 ;  /* 0x0000000000007941 */ /* 0x000fea0003800000 */
.L_x_16899:
        /* <DEDUP_REMOVED lines=16> */
.L_x_16905:
[----:B------:R-:W-:Y:S05]  /*9390*/  BSYNC B1 ;  /* 0x0000000000017941 */ /* 0x000fea0003800000 */
.L_x_16904:
        /* <DEDUP_REMOVED lines=44> */
.L_x_16903:
[----:B------:R-:W-:Y:S05]  /*9660*/  BSYNC B0 ;  /* 0x0000000000007941 */ /* 0x000fea0003800000 */
.L_x_16902:
        /* <DEDUP_REMOVED lines=23> */
.L_x_16907:
[----:B------:R-:W-:Y:S02]  /*97e0*/  MOV R138, R4 ;  /* 0x00000004008a7202 */ /* 0x000fe40000000f00 */
.L_x_16908:
[----:B------:R-:W-:Y:S05]  /*97f0*/  BSYNC B0 ;  /* 0x0000000000007941 */ /* 0x000fea0003800000 */
.L_x_16906:
        /* <DEDUP_REMOVED lines=16> */
.L_x_16912:
[----:B------:R-:W-:Y:S05]  /*9900*/  BSYNC B1 ;  /* 0x0000000000017941 */ /* 0x000fea0003800000 */
.L_x_16911:
        /* <DEDUP_REMOVED lines=44> */
.L_x_16910:
[----:B------:R-:W-:Y:S05]  /*9bd0*/  BSYNC B0 ;  /* 0x0000000000007941 */ /* 0x000fea0003800000 */
.L_x_16909:
        /* <DEDUP_REMOVED lines=23> */
.L_x_16914:
[----:B------:R-:W-:Y:S02]  /*9d50*/  MOV R116, R4 ;  /* 0x0000000400747202 */ /* 0x000fe40000000f00 */
.L_x_16915:
[----:B------:R-:W-:Y:S05]  /*9d60*/  BSYNC B0 ;  /* 0x0000000000007941 */ /* 0x000fea0003800000 */
.L_x_16913:
        /* <DEDUP_REMOVED lines=16> */
.L_x_16919:
[----:B------:R-:W-:Y:S05]  /*9e70*/  BSYNC B1 ;  /* 0x0000000000017941 */ /* 0x000fea0003800000 */
.L_x_16918:
        /* <DEDUP_REMOVED lines=44> */
.L_x_16917:
[----:B------:R-:W-:Y:S05]  /*a140*/  BSYNC B0 ;  /* 0x0000000000007941 */ /* 0x000fea0003800000 */
.L_x_16916:
        /* <DEDUP_REMOVED lines=22> */
.L_x_16921:
[----:B------:R-:W-:Y:S02]  /*a2b0*/  MOV R116, R4 ;  /* 0x0000000400747202 */ /* 0x000fe40000000f00 */
.L_x_16922:
[----:B------:R-:W-:Y:S05]  /*a2c0*/  BSYNC B0 ;  /* 0x0000000000007941 */ /* 0x000fea0003800000 */
.L_x_16920:
        /* <DEDUP_REMOVED lines=16> */
.L_x_16926:
[----:B------:R-:W-:Y:S05]  /*a3d0*/  BSYNC B1 ;  /* 0x0000000000017941 */ /* 0x000fea0003800000 */
.L_x_16925:
        /* <DEDUP_REMOVED lines=40> */
[----:B------:R-:W-:Y:S01]  /*a660*/  MOV R4, R152 ;  /* 0x0000009800047202 */ /* 0x000fe20000000f00 */
[----:B------:R-:W-:Y:S02]  /*a670*/  HFMA2.MMA R152, -RZ, RZ, 0, 0 ;  /* 0x00000000ff987435 */ /* 0x000fe400000001ff */
[----:B------:R-:W-:Y:S01]  /*a680*/  IMAD.MOV.U32 R3, RZ, RZ, R150 ;  /* 0x000000ffff037224 */ /* 0x000fe200078e0096 */
[----:B------:R-:W-:-:S03]  /*a690*/  LOP3.LUT R8, R151, UR26, R8, 0x96, !PT ;  /* 0x0000001a97087c12 */ /* 0x000fc6000f8e9608 */
.L_x_16924:
[----:B------:R-:W-:Y:S05]  /*a6a0*/  BSYNC B0 ;  /* 0x0000000000007941 */ /* 0x000fea0003800000 */
.L_x_16923:
        /* <DEDUP_REMOVED lines=22> */
.L_x_16928:
[----:B------:R-:W-:Y:S02]  /*a810*/  MOV R138, R4 ;  /* 0x00000004008a7202 */ /* 0x000fe40000000f00 */
.L_x_16929:
[----:B------:R-:W-:Y:S05]  /*a820*/  BSYNC B0 ;  /* 0x0000000000007941 */ /* 0x000fea0003800000 */
.L_x_16927:
        /* <DEDUP_REMOVED lines=16> */
.L_x_16933:
[----:B------:R-:W-:Y:S05]  /*a930*/  BSYNC B1 ;  /* 0x0000000000017941 */ /* 0x000fea0003800000 */
.L_x_16932:
        /* <DEDUP_REMOVED lines=40> */
[----:B------:R-:W-:Y:S01]  /*abc0*/  HFMA2.MMA R153, -RZ, RZ, 0, 0 ;  /* 0x00000000ff997435 */ /* 0x000fe200000001ff */
[----:B------:R-:W-:Y:S02]  /*abd0*/  MOV R4, R152 ;  /* 0x0000009800047202 */ /* 0x000fe40000000f00 */
[----:B------:R-:W-:Y:S01]  /*abe0*/  IMAD.MOV.U32 R3, RZ, RZ, R116 ;  /* 0x000000ffff037224 */ /* 0x000fe200078e0074 */
[----:B------:R-:W-:Y:S02]  /*abf0*/  LOP3.LUT R8, R117, UR26, R8, 0x96, !PT ;  /* 0x0000001a75087c12 */ /* 0x000fe4000f8e9608 */
.L_x_16931:
[----:B------:R-:W-:Y:S05]  /*ac00*/  BSYNC B0 ;  /* 0x0000000000007941 */ /* 0x000fea0003800000 */
.L_x_16930:
        /* <DEDUP_REMOVED lines=22> */
.L_x_16935:
[----:B------:R-:W-:Y:S02]  /*ad70*/  MOV R138, R4 ;  /* 0x00000004008a7202 */ /* 0x000fe40000000f00 */
.L_x_16936:
[----:B------:R-:W-:Y:S05]  /*ad80*/  BSYNC B0 ;  /* 0x0000000000007941 */ /* 0x000fea0003800000 */
.L_x_16934:
        /* <DEDUP_REMOVED lines=16> */
.L_x_16940:
[----:B------:R-:W-:Y:S05]  /*ae90*/  BSYNC B1 ;  /* 0x0000000000017941 */ /* 0x000fea0003800000 */
.L_x_16939:
        /* <DEDUP_REMOVED lines=44> */
.L_x_16938:
[----:B------:R-:W-:Y:S05]  /*b160*/  BSYNC B0 ;  /* 0x0000000000007941 */ /* 0x000fea0003800000 */
.L_x_16937:
        /* <DEDUP_REMOVED lines=22> */
.L_x_16942:
[----:B------:R-:W-:Y:S02]  /*b2d0*/  MOV R118, R4 ;  /* 0x0000000400767202 */ /* 0x000fe40000000f00 */
.L_x_16943:
[----:B------:R-:W-:Y:S05]  /*b2e0*/  BSYNC B0 ;  /* 0x0000000000007941 */ /* 0x000fea0003800000 */
.L_x_16941:
        /* <DEDUP_REMOVED lines=16> */
.L_x_16947:
[----:B------:R-:W-:Y:S05]  /*b3f0*/  BSYNC B1 ;  /* 0x0000000000017941 */ /* 0x000fea0003800000 */
.L_x_16946:
        /* <DEDUP_REMOVED lines=42> */
[----:B------:R-:W-:Y:S01]  /*b6a0*/  HFMA2.MMA R116, -RZ, RZ, 0, 0 ;  /* 0x00000000ff747435 */ /* 0x000fe200000001ff */
[----:B------:R-:W-:-:S05]  /*b6b0*/  LOP3.LUT R8, R117, UR26, R8, 0x96, !PT ;  /* 0x0000001a75087c12 */ /* 0x000fca000f8e9608 */
.L_x_16945:
[----:B------:R-:W-:Y:S05]  /*b6c0*/  BSYNC B0 ;  /* 0x0000000000007941 */ /* 0x000fea0003800000 */
.L_x_16944:
[----:B------:R-:W0:Y:S01]  /*b6d0*/  I2F.U32 R117, R118 ;  /* 0x0000007600757306 */ /* 0x000e220000201000 */
[----:B------:R-:W-:Y:S01]  /*b6e0*/  HADD2.F32 R138, -RZ, R119.H0_H0 ;  /* 0x20000077ff8a7230 */ /* 0x000fe20000004100 */
[----:B------:R-:W-:Y:S01]  /*b6f0*/  ISETP.NE.AND P6, PT, R116, 0x1, PT ;  /* 0x000000017400780c */ /* 0x000fe20003fc5270 */
[----:B------:R-:W-:Y:S03]  /*b700*/  BSSY B0, `(.L_x_16948) ;  /* 0x0000014000007945 */ /* 0x000fe60003800000 */
        /* <DEDUP_REMOVED lines=18> */
.L_x_16949:
[----:B------:R-:W-:Y:S02]  /*b830*/  MOV R118, R4 ;  /* 0x0000000400767202 */ /* 0x000fe40000000f00 */
.L_x_16950:
[----:B------:R-:W-:Y:S05]  /*b840*/  BSYNC B0 ;  /* 0x0000000000007941 */ /* 0x000fea0003800000 */
.L_x_16948:
        /* <DEDUP_REMOVED lines=18> */
.L_x_16954:
[----:B------:R-:W-:Y:S05]  /*b970*/  BSYNC B1 ;  /* 0x0000000000017941 */ /* 0x000fea0003800000 */
.L_x_16953:
        /* <DEDUP_REMOVED lines=44> */
.L_x_16952:
[----:B------:R-:W-:Y:S05]  /*bc40*/  BSYNC B0 ;  /* 0x0000000000007941 */ /* 0x000fea0003800000 */
.L_x_16951:
[----:B------:R0:W1:Y:S01]  /*bc50*/  I2F.U32 R117, R118 ;  /* 0x0000007600757306 */ /* 0x0000620000201000 */
[----:B------:R-:W-:Y:S01]  /*bc60*/  HADD2.F32 R116, -RZ, R119.H1_H1 ;  /* 0x30000077ff747230 */ /* 0x000fe20000004100 */
[----:B------:R-:W-:Y:S01]  /*bc70*/  IMAD.WIDE.U32 R154, R129, R123, c[0x0][0x188] ;  /* 0x00006200819a7625 */ /* 0x000fe200078e007b */
[----:B------:R-:W-:Y:S02]  /*bc80*/  SEL R123, RZ, 0x1, P2 ;  /* 0x00000001ff7b7807 */ /* 0x000fe40001000000 */
[----:B------:R-:W-:Y:S01]  /*bc90*/  SEL R159, RZ, 0x10000, P5 ;  /* 0x00010000ff9f7807 */ /* 0x000fe20002800000 */
[----:B------:R-:W-:Y:S01]  /*bca0*/  FMUL.FTZ R116, R116, R125 ;  /* 0x0000007d74747220 */ /* 0x000fe20000410000 */
[----:B------:R-:W-:Y:S02]  /*bcb0*/  ISETP.NE.AND P5, PT, R157, RZ, PT ;  /* 0x000000ff9d00720c */ /* 0x000fe40003fa5270 */
[----:B0-----:R-:W-:Y:S01]  /*bcc0*/  F2FP.PACK_AB R118, R152, R151 ;  /* 0x000000979876723e */ /* 0x001fe200000000ff */
[----:B------:R-:W-:Y:S01]  /*bcd0*/  FMUL.FTZ R116, R116, c[0x0][0x1e8] ;  /* 0x00007a0074747a20 */ /* 0x000fe20000410000 */
[----:B------:R-:W-:Y:S01]  /*bce0*/  SEL R157, RZ, 0x1, P3 ;  /* 0x00000001ff9d7807 */ /* 0x000fe20001800000 */
[----:B-1----:R-:W-:Y:S01]  /*bcf0*/  FFMA.FTZ R117, R117, R126, 1.1641532182693481445e-10 ;  /* 0x2f00000075757423 */ /* 0x002fe2000001007e */
[----:B------:R-:W-:-:S04]  /*bd00*/  @P0 HADD2.F32 R126, -RZ, R111.H1_H1 ;  /* 0x3000006fff7e0230 */ /* 0x000fc80000004100 */
[----:B------:R-:W-:Y:S02]  /*bd10*/  FSETP.GTU.FTZ.AND P6, PT, R117, c[0x0][0x1e4], PT ;  /* 0x0000790075007a0b */ /* 0x000fe40003fdc000 */
[----:B------:R-:W-:Y:S02]  /*bd20*/  F2FP.PACK_AB R117, R150, R148 ;  /* 0x000000949675723e */ /* 0x000fe400000000ff */
[----:B------:R-:W-:-:S05]  /*bd30*/  FSEL R116, R116, RZ, !P6 ;  /* 0x000000ff74747208 */ /* 0x000fca0007000000 */
[----:B------:R-:W-:Y:S01]  /*bd40*/  FMUL.FTZ R125, R15, R116 ;  /* 0x000000740f7d7220 */ /* 0x000fe20000410000 */
[----:B------:R-:W-:-:S03]  /*bd50*/  F2FP.PACK_AB R116, R149, R147 ;  /* 0x000000939574723e */ /* 0x000fc600000000ff */
[----:B------:R-:W-:Y:S01]  /*bd60*/  @P0 FADD.FTZ R125, R126, R125 ;  /* 0x0000007d7e7d0221 */ /* 0x000fe20000010000 */
[----:B------:R-:W-:Y:S02]  /*bd70*/  ISETP.NE.AND P0, PT, R156, RZ, PT ;  /* 0x000000ff9c00720c */ /* 0x000fe40003f05270 */
[----:B------:R-:W-:Y:S02]  /*bd80*/  SEL R126, RZ, 0x100, P4 ;  /* 0x00000100ff7e7807 */ /* 0x000fe40002000000 */
[----:B------:R-:W-:Y:S02]  /*bd90*/  F2FP.PACK_AB R119, R125, R153 ;  /* 0x000000997d77723e */ /* 0x000fe400000000ff */
        /* <DEDUP_REMOVED lines=55> */
.L_x_16959:
        /* <DEDUP_REMOVED lines=84> */
.L_x_16960:
        /* <DEDUP_REMOVED lines=11> */
[----:B0-----:R-:W-:Y:S01]  /*c700*/  @!P1 IADD3 R126, R123, R154, RZ ;  /* 0x0000009a7b7e9210 */ /* 0x001fe20007ffe0ff */
[----:B------:R-:W-:Y:S01]  /*c710*/  IMAD.MOV.U32 R154, RZ, RZ, RZ ;  /* 0x000000ffff9a7224 */ /* 0x000fe200078e00ff */
[----:B------:R-:W-:-:S04]  /*c720*/  @!P1 MOV R154, 0x400 ;  /* 0x00000400009a9802 */ /* 0x000fc80000000f00 */
        /* <DEDUP_REMOVED lines=38> */
[----:B------:R-:W-:Y:S02]  /*c990*/  MOV R123, c[0x0][0x1e0] ;  /* 0x00007800007b7a02 */ /* 0x000fe40000000f00 */
        /* <DEDUP_REMOVED lines=9> */
[----:B------:R-:W-:Y:S02]  /*ca30*/  FADD.FTZ R123, R123, R126 ;  /* 0x0000007e7b7b7221 */ /* 0x000fe40000010000 */
[----:B------:R-:W-:Y:S02]  /*ca40*/  @!P0 IMAD.MOV.U32 R126, RZ, RZ, 0x4 ;  /* 0x00000004ff7e8424 */ /* 0x000fe400078e00ff */
[----:B0-----:R-:W0:Y:S01]  /*ca50*/  MUFU.RSQ R116, R123 ;  /* 0x0000007b00747308 */ /* 0x001e220000001400 */
[C---:B------:R-:W-:Y:S02]  /*ca60*/  FADD.FTZ R114, -R118.reuse, R114 ;  /* 0x0000007276727221 */ /* 0x040fe40000010100 */
[C---:B------:R-:W-:Y:S02]  /*ca70*/  FADD.FTZ R119, -R118.reuse, R112 ;  /* 0x0000007076777221 */ /* 0x040fe40000010100 */
[C---:B------:R-:W-:Y:S02]  /*ca80*/  FADD.FTZ R128, -R118.reuse, R113 ;  /* 0x0000007176807221 */ /* 0x040fe40000010100 */
[----:B------:R-:W-:-:S02]  /*ca90*/  FADD.FTZ R115, -R118, R115 ;  /* 0x0000007376737221 */ /* 0x000fc40000010100 */
[----:B------:R-:W-:Y:S02]  /*caa0*/  FADD.FTZ R121, -R118, R121 ;  /* 0x0000007976797221 */ /* 0x000fe40000010100 */
[C---:B------:R-:W-:Y:S01]  /*cab0*/  @!P0 IMAD.WIDE R112, R11.reuse, R126, c[0x0][0x1a8] ;  /* 0x00006a000b708625 */ /* 0x040fe200078e027e */
[----:B------:R-:W-:-:S03]  /*cac0*/  IADD3 R11, R11, c[0x0][0x160], RZ ;  /* 0x000058000b0b7a10 */ /* 0x000fc60007ffe0ff */
[C---:B------:R-:W-:Y:S01]  /*cad0*/  FADD.FTZ R127, -R118.reuse, R127 ;  /* 0x0000007f767f7221 */ /* 0x040fe20000010100 */
[----:B0-----:R0:W-:Y:S01]  /*cae0*/  @!P0 STG.E [R112.64], R116 ;  /* 0x0000007470008986 */ /* 0x0011e2000c101906 */
        /* <DEDUP_REMOVED lines=72> */
[----:B------:R-:W-:Y:S01]  /*cf70*/  HFMA2.MMA R135, -RZ, RZ, 0, 9.5367431640625e-07 ;  /* 0x00000010ff877435 */ /* 0x000fe200000001ff */
        /* <DEDUP_REMOVED lines=13> */
[----:B------:R-:W-:Y:S01]  /*d050*/  LEA R130, P0, R124, c[0x0][0x208], 0x4 ;  /* 0x000082007c827a11 */ /* 0x000fe200078020ff */
[----:B------:R-:W-:Y:S01]  /*d060*/  FFMA.FTZ R134, R67, R134, R99 ;  /* 0x0000008643867223 */ /* 0x000fe20000010063 */
[----:B------:R-:W-:Y:S01]  /*d070*/  F2FP.PACK_AB R113, R120, R113 ;  /* 0x000000717871723e */ /* 0x000fe200000000ff */
[----:B------:R-:W-:Y:S01]  /*d080*/  FFMA.FTZ R125, R57, R126, R89 ;  /* 0x0000007e397d7223 */ /* 0x000fe20000010059 */
[----:B------:R-:W-:Y:S01]  /*d090*/  LOP3.LUT P1, RZ, R0, 0xff, RZ, 0xc0, !PT ;  /* 0x000000ff00ff7812 */ /* 0x000fe2000782c0ff */
[----:B------:R-:W-:Y:S01]  /*d0a0*/  FFMA.FTZ R126, R44, R151, R76 ;  /* 0x000000972c7e7223 */ /* 0x000fe2000001004c */
[----:B------:R-:W-:Y:S01]  /*d0b0*/  F2FP.PACK_AB R117, R134, R117 ;  /* 0x000000758675723e */ /* 0x000fe200000000ff */
[----:B------:R-:W-:Y:S01]  /*d0c0*/  FFMA.FTZ R131, R45, R148, R77 ;  /* 0x000000942d837223 */ /* 0x000fe2000001004d */
[----:B------:R-:W-:Y:S01]  /*d0d0*/  IADD3 R134, R124, 0x100, RZ ;  /* 0x000001007c867810 */ /* 0x000fe20007ffe0ff */
[----:B------:R-:W-:Y:S01]  /*d0e0*/  FFMA.FTZ R118, R60, R133, R92 ;  /* 0x000000853c767223 */ /* 0x000fe2000001005c */
[----:B------:R-:W-:Y:S01]  /*d0f0*/  SEL R0, RZ, 0x1, P1 ;  /* 0x00000001ff007807 */ /* 0x000fe20000800000 */
[----:B------:R-:W-:Y:S01]  /*d100*/  FFMA.FTZ R123, R61, R136, R93 ;  /* 0x000000883d7b7223 */ /* 0x000fe2000001005d */
[----:B------:R-:W-:Y:S01]  /*d110*/  F2FP.PACK_AB R126, R131, R126 ;  /* 0x0000007e837e723e */ /* 0x000fe200000000ff */
[----:B------:R-:W-:Y:S01]  /*d120*/  FFMA.FTZ R157, R54, R157, R86 ;  /* 0x0000009d369d7223 */ /* 0x000fe20000010056 */
[----:B------:R-:W-:Y:S01]  /*d130*/  LEA.HI.X R131, R124, c[0x0][0x20c], RZ, 0x4, P0 ;  /* 0x000083007c837a11 */ /* 0x000fe200000f24ff */
[----:B------:R-:W-:Y:S01]  /*d140*/  FFMA.FTZ R146, R55, R146, R87 ;  /* 0x0000009237927223 */ /* 0x000fe20000010057 */
[----:B------:R-:W-:Y:S01]  /*d150*/  F2FP.PACK_AB R118, R123, R118 ;  /* 0x000000767b76723e */ /* 0x000fe200000000ff */
[----:B------:R-:W-:Y:S01]  /*d160*/  FFMA.FTZ R120, R56, R139, R88 ;  /* 0x0000008b38787223 */ /* 0x000fe20000010058 */
[----:B------:R-:W-:Y:S01]  /*d170*/  ISETP.GE.AND P0, PT, R11, c[0x0][0x164], PT ;  /* 0x000059000b007a0c */ /* 0x000fe20003f06270 */
[----:B------:R-:W-:Y:S01]  /*d180*/  FFMA.FTZ R161, R50, R161, R82 ;  /* 0x000000a132a17223 */ /* 0x000fe20000010052 */
[----:B------:R-:W-:Y:S01]  /*d190*/  F2FP.PACK_AB R123, R146, R157 ;  /* 0x0000009d927b723e */ /* 0x000fe200000000ff */
[----:B------:R-:W-:Y:S01]  /*d1a0*/  FFMA.FTZ R127, R46, R153, R78 ;  /* 0x000000992e7f7223 */ /* 0x000fe2000001004e */
[----:B------:R-:W-:Y:S01]  /*d1b0*/  F2FP.PACK_AB R120, R125, R120 ;  /* 0x000000787d78723e */ /* 0x000fe200000000ff */
[----:B------:R-:W-:Y:S01]  /*d1c0*/  FFMA.FTZ R150, R47, R150, R79 ;  /* 0x000000962f967223 */ /* 0x000fe2000001004f */
[----:B------:R0:W-:Y:S01]  /*d1d0*/  STG.E.128 [R130.64], R112 ;  /* 0x0000007082007986 */ /* 0x0001e2000c101d06 */
[----:B------:R-:W-:-:S02]  /*d1e0*/  FFMA.FTZ R144, R51, R144, R83 ;  /* 0x0000009033907223 */ /* 0x000fc40000010053 */
[----:B------:R-:W-:Y:S01]  /*d1f0*/  FFMA.FTZ R147, R48, R147, R80 ;  /* 0x0000009330937223 */ /* 0x000fe20000010050 */
[----:B------:R-:W-:Y:S01]  /*d200*/  F2FP.PACK_AB R127, R150, R127 ;  /* 0x0000007f967f723e */ /* 0x000fe200000000ff */
[----:B------:R-:W-:Y:S01]  /*d210*/  FFMA.FTZ R140, R49, R140, R81 ;  /* 0x0000008c318c7223 */ /* 0x000fe20000010051 */
[----:B------:R-:W-:Y:S01]  /*d220*/  F2FP.PACK_AB R125, R144, R161 ;  /* 0x000000a1907d723e */ /* 0x000fe200000000ff */
[----:B------:R-:W-:-:S03]  /*d230*/  IMAD.WIDE.U32 R132, R132, R135, c[0x0][0x208] ;  /* 0x0000820084847625 */ /* 0x000fc600078e0087 */
[----:B------:R-:W-:Y:S01]  /*d240*/  F2FP.PACK_AB R124, R140, R147 ;  /* 0x000000938c7c723e */ /* 0x000fe200000000ff */
[----:B------:R-:W-:Y:S01]  /*d250*/  IMAD.WIDE.U32 R134, R134, R135, c[0x0][0x208] ;  /* 0x0000820086867625 */ /* 0x000fe200078e0087 */
[----:B------:R0:W-:Y:S04]  /*d260*/  STG.E.128 [R132.64], R116 ;  /* 0x0000007484007986 */ /* 0x0001e8000c101d06 */
[----:B------:R0:W-:Y:S04]  /*d270*/  STG.E.128 [R134.64], R120 ;  /* 0x0000007886007986 */ /* 0x0001e8000c101d06 */
[----:B------:R0:W-:Y:S02]  /*d280*/  STG.E.128 [R128.64], R124 ;  /* 0x0000007c80007986 */ /* 0x0001e4000c101d06 */
[----:B0-----:R-:W-:Y:S01]  /*d290*/  @P0 CALL.REL.NOINC `(.L_x_16957) ;  /* 0x0000001000000944 */ /* 0x001fe20003c00000 */
[----:B------:R-:W-:Y:S05]  /*d2a0*/  BRA `(.L_x_16958) ;  /* 0xffff363000007947 */ /* 0x000fea000383ffff */
.L_x_16957:
[----:B------:R-:W-:Y:S05]  /*d2b0*/  EXIT ;  /* 0x000000000000794d */ /* 0x000fea0003800000 */
.L_x_16955:
[----:B------:R-:W-:Y:S01]  /*d2c0*/  IMAD.MOV.U32 R157, RZ, RZ, 0x1 ;  /* 0x00000001ff9d7424 */ /* 0x000fe200078e00ff */
[----:B------:R-:W-:Y:S01]  /*d2d0*/  MOV R128, 0x1f ;  /* 0x0000001f00807802 */ /* 0x000fe20000000f00 */
[----:B------:R-:W-:Y:S01]  /*d2e0*/  IMAD.MOV.U32 R155, RZ, RZ, -0x1 ;  /* 0xffffffffff9b7424 */ /* 0x000fe200078e00ff */
[----:B------:R-:W-:-:S02]  /*d2f0*/  MOV R118, 0xd310 ;  /* 0x0000d31000767802 */ /* 0x000fc40000000f00 */
[----:B------:R-:W-:Y:S05]  /*d300*/  CALL.REL.NOINC `($__internal_93_$__cuda_sm70_shflsync_bfly_p) ;  /* 0x0000079000007944 */ /* 0x000fea0003c00000 */
[----:B-1----:R-:W-:Y:S01]  /*d310*/  MOV R116, R157 ;  /* 0x0000009d00747202 */ /* 0x002fe20000000f00 */
[----:B0-----:R-:W-:Y:S05]  /*d320*/  BRA `(.L_x_16959) ;  /* 0xffffede000007947 */ /* 0x001fea000383ffff */
.L_x_16956:
[----:B------:R-:W-:Y:S01]  /*d330*/  HFMA2.MMA R128, -RZ, RZ, 0, 1.847743988037109375e-06 ;  /* 0x0000001fff807435 */ /* 0x000fe200000001ff */
[----:B------:R-:W-:Y:S01]  /*d340*/  IMAD.MOV.U32 R157, RZ, RZ, 0x2 ;  /* 0x00000002ff9d7424 */ /* 0x000fe200078e00ff */
[----:B------:R-:W-:Y:S01]  /*d350*/  MOV R118, 0xd380 ;  /* 0x0000d38000767802 */ /* 0x000fe20000000f00 */
[----:B------:R-:W-:-:S03]  /*d360*/  IMAD.MOV.U32 R155, RZ, RZ, -0x1 ;  /* 0xffffffffff9b7424 */ /* 0x000fc600078e00ff */
[----:B------:R-:W-:Y:S05]  /*d370*/  CALL.REL.NOINC `($__internal_93_$__cuda_sm70_shflsync_bfly_p) ;  /* 0x0000072000007944 */ /* 0x000fea0003c00000 */
[----:B01----:R-:W-:Y:S01]  /*d380*/  FADD.FTZ R126, R126, R157 ;  /* 0x0000009d7e7e7221 */ /* 0x003fe20000010000 */
[----:B------:R-:W-:Y:S01]  /*d390*/  MOV R157, 0x4 ;  /* 0x00000004009d7802 */ /* 0x000fe20000000f00 */
[----:B------:R-:W-:Y:S01]  /*d3a0*/  IMAD.MOV.U32 R128, RZ, RZ, 0x1f ;  /* 0x0000001fff807424 */ /* 0x000fe200078e00ff */
[----:B------:R-:W-:-:S02]  /*d3b0*/  MOV R155, 0xffffffff ;  /* 0xffffffff009b7802 */ /* 0x000fc40000000f00 */
[----:B------:R-:W-:Y:S02]  /*d3c0*/  MOV R118, 0xd3e0 ;  /* 0x0000d3e000767802 */ /* 0x000fe40000000f00 */
[----:B------:R-:W-:Y:S05]  /*d3d0*/  CALL.REL.NOINC `($__internal_93_$__cuda_sm70_shflsync_bfly_p) ;  /* 0x000006c000007944 */ /* 0x000fea0003c00000 */
[----:B0-----:R-:W-:Y:S01]  /*d3e0*/  HFMA2.MMA R128, -RZ, RZ, 0, 1.847743988037109375e-06 ;  /* 0x0000001fff807435 */ /* 0x001fe200000001ff */
[----:B-1----:R-:W-:Y:S01]  /*d3f0*/  FADD.FTZ R126, R126, R157 ;  /* 0x0000009d7e7e7221 */ /* 0x002fe20000010000 */
[----:B------:R-:W-:Y:S01]  /*d400*/  MOV R118, 0xd440 ;  /* 0x0000d44000767802 */ /* 0x000fe20000000f00 */
[----:B------:R-:W-:Y:S02]  /*d410*/  IMAD.MOV.U32 R157, RZ, RZ, 0x8 ;  /* 0x00000008ff9d7424 */ /* 0x000fe400078e00ff */
[----:B------:R-:W-:Y:S02]  /*d420*/  IMAD.MOV.U32 R155, RZ, RZ, -0x1 ;  /* 0xffffffffff9b7424 */ /* 0x000fe400078e00ff */
[----:B------:R-:W-:Y:S05]  /*d430*/  CALL.REL.NOINC `($__internal_93_$__cuda_sm70_shflsync_bfly_p) ;  /* 0x0000066000007944 */ /* 0x000fea0003c00000 */
[----:B01----:R-:W-:Y:S01]  /*d440*/  FADD.FTZ R126, R126, R157 ;  /* 0x0000009d7e7e7221 */ /* 0x003fe20000010000 */
[----:B------:R-:W-:Y:S01]  /*d450*/  MOV R157, 0x10 ;  /* 0x00000010009d7802 */ /* 0x000fe20000000f00 */
[----:B------:R-:W-:Y:S01]  /*d460*/  IMAD.MOV.U32 R128, RZ, RZ, 0x1f ;  /* 0x0000001fff807424 */ /* 0x000fe200078e00ff */
[----:B------:R-:W-:Y:S02]  /*d470*/  MOV R155, 0xffffffff ;  /* 0xffffffff009b7802 */ /* 0x000fe40000000f00 */
[----:B------:R-:W-:-:S02]  /*d480*/  MOV R118, 0xd4a0 ;  /* 0x0000d4a000767802 */ /* 0x000fc40000000f00 */
[----:B------:R-:W-:Y:S05]  /*d490*/  CALL.REL.NOINC `($__internal_93_$__cuda_sm70_shflsync_bfly_p) ;  /* 0x0000060000007944 */ /* 0x000fea0003c00000 */
        /* <DEDUP_REMOVED lines=70> */
[----:B------:R-:W-:Y:S05]  /*d900*/  CALL.REL.NOINC `($__internal_93_$__cuda_sm70_shflsync_bfly_p) ;  /* 0x0000019000007944 */ /* 0x000fea0003c00000 */
[----:B01----:R-:W-:Y:S01]  /*d910*/  FADD.FTZ R126, R126, R157 ;  /* 0x0000009d7e7e7221 */ /* 0x003fe20000010000 */
[----:B------:R-:W-:Y:S01]  /*d920*/  MOV R157, 0x2 ;  /* 0x00000002009d7802 */ /* 0x000fe20000000f00 */
[----:B------:R-:W-:Y:S01]  /*d930*/  IMAD.MOV.U32 R128, RZ, RZ, 0x1f ;  /* 0x0000001fff807424 */ /* 0x000fe200078e00ff */
[----:B------:R-:W-:Y:S02]  /*d940*/  MOV R155, 0xffffffff ;  /* 0xffffffff009b7802 */ /* 0x000fe40000000f00 */
[----:B------:R-:W-:Y:S02]  /*d950*/  MOV R118, 0xd970 ;  /* 0x0000d97000767802 */ /* 0x000fe40000000f00 */
[----:B------:R-:W-:Y:S05]  /*d960*/  CALL.REL.NOINC `($__internal_93_$__cuda_sm70_shflsync_bfly_p) ;  /* 0x0000013000007944 */ /* 0x000fea0003c00000 */
[----:B0-----:R-:W-:Y:S01]  /*d970*/  HFMA2.MMA R128, -RZ, RZ, 0, 1.847743988037109375e-06 ;  /* 0x0000001fff807435 */ /* 0x001fe200000001ff */
[----:B-1----:R-:W-:Y:S01]  /*d980*/  FADD.FTZ R126, R126, R157 ;  /* 0x0000009d7e7e7221 */ /* 0x002fe20000010000 */
[----:B------:R-:W-:Y:S01]  /*d990*/  MOV R118, 0xd9d0 ;  /* 0x0000d9d000767802 */ /* 0x000fe20000000f00 */
[----:B------:R-:W-:Y:S02]  /*d9a0*/  IMAD.MOV.U32 R157, RZ, RZ, 0x4 ;  /* 0x00000004ff9d7424 */ /* 0x000fe400078e00ff */
[----:B------:R-:W-:-:S02]  /*d9b0*/  IMAD.MOV.U32 R155, RZ, RZ, -0x1 ;  /* 0xffffffffff9b7424 */ /* 0x000fc400078e00ff */
        /* <DEDUP_REMOVED lines=13> */
[----:B01----:R-:W-:Y:S05]  /*da90*/  BRA `(.L_x_16960) ;  /* 0xffffebb000007947 */ /* 0x003fea000383ffff */
        .weak           $__internal_93_$__cuda_sm70_shflsync_bfly_p
        .type           $__internal_93_$__cuda_sm70_shflsync_bfly_p,@function
        .size           $__internal_93_$__cuda_sm70_shflsync_bfly_p,(.L_x_29157 - $__internal_93_$__cuda_sm70_shflsync_bfly_p)
$__internal_93_$__cuda_sm70_shflsync_bfly_p:
[----:B------:R-:W-:Y:S01]  /*daa0*/  MOV R119, 0x0 ;  /* 0x0000000000777802 */ /* 0x000fe20000000f00 */
[----:B------:R-:W-:Y:S04]  /*dab0*/  WARPSYNC R155 ;  /* 0x0000009b00007348 */ /* 0x000fe80003800000 */
[----:B------:R0:W1:Y:S01]  /*dac0*/  SHFL.BFLY PT, R157, R126, R157, R128 ;  /* 0x0c00009d7e9d7389 */ /* 0x00006200000e0080 */
[----:B------:R-:W-:Y:S05]  /*dad0*/  RET.REL.NODEC R118 `(_ZN10layer_norm13ln_fwd_kernelINS_13Kernel_traitsIf6__halfS2_S2_fjLj4096ELj1ELj1ELj4ELj16ENS_18Kernel_traits_baseILj4096EfS2_S2_S2_fjLj128EEEEELb1ELb1ELb0ELb1EEEvNS_9FwdParamsE) ;  /* 0xffff252076007950 */ /* 0x000fea0003c3ffff */
.L_x_16961:
        /* <DEDUP_REMOVED lines=10> */
.L_x_29157:


//--------------------- .text._ZN10layer_norm13ln_fwd_kernelINS_13Kernel_traitsIf6__halfS2_S2_fjLj4096ELj1ELj1ELj4ELj16ENS_18Kernel_traits_baseILj4096EfS2_S2_S2_fjLj128EEEEELb1ELb1ELb1ELb0EEEvNS_9FwdParamsE --------------------------
	.section	.text._ZN10layer_norm13ln_fwd_kernelINS_13Kernel_traitsIf6__halfS2_S2_fjLj4096ELj1ELj1ELj4ELj16ENS_18Kernel_traits_baseILj4096EfS2_S2_S2_fjLj128EEEEELb1ELb1ELb1ELb0EEEvNS_9FwdParamsE,"ax",@progbits
	.sectioninfo	@"SHI_REGISTERS=202"
	.align	128
        .global         _ZN10layer_norm13ln_fwd_kernelINS_13Kernel_traitsIf6__halfS2_S2_fjLj4096ELj1ELj1ELj4ELj16ENS_18Kernel_traits_baseILj4096EfS2_S2_S2_fjLj128EEEEELb1ELb1ELb1ELb0EEEvNS_9FwdParamsE
        .type           _ZN10layer_norm13ln_fwd_kernelINS_13Kernel_traitsIf6__halfS2_S2_fjLj4096ELj1ELj1ELj4ELj16ENS_18Kernel_traits_baseILj4096EfS2_S2_S2_fjLj128EEEEELb1ELb1ELb1ELb0EEEvNS_9FwdParamsE,@function
        .size           _ZN10layer_norm13ln_fwd_kernelINS_13Kernel_traitsIf6__halfS2_S2_fjLj4096ELj1ELj1ELj4ELj16ENS_18Kernel_traits_baseILj4096EfS2_S2_S2_fjLj128EEEEELb1ELb1ELb1ELb0EEEvNS_9FwdParamsE,(.L_x_29158 - _ZN10layer_norm13ln_fwd_kernelINS_13Kernel_traitsIf6__halfS2_S2_fjLj4096ELj1ELj1ELj4ELj16ENS_18Kernel_traits_baseILj4096EfS2_S2_S2_fjLj128EEEEELb1ELb1ELb1ELb0EEEvNS_9FwdParamsE)
        .other          _ZN10layer_norm13ln_fwd_kernelINS_13Kernel_traitsIf6__halfS2_S2_fjLj4096ELj1ELj1ELj4ELj16ENS_18Kernel_traits_baseILj4096EfS2_S2_S2_fjLj128EEEEELb1ELb1ELb1ELb0EEEvNS_9FwdParamsE,@"STO_CUDA_ENTRY STV_DEFAULT"
_ZN10layer_norm13ln_fwd_kernelINS_13Kernel_traitsIf6__halfS2_S2_fjLj4096ELj1ELj1ELj4ELj16ENS_18Kernel_traits_baseILj4096EfS2_S2_S2_fjLj128EEEEELb1ELb1ELb1ELb0EEEvNS_9FwdParamsE:
.text._ZN10layer_norm13ln_fwd_kernelINS_13Kernel_traitsIf6__halfS2_S2_fjLj4096ELj1ELj1ELj4ELj16ENS_18Kernel_traits_baseILj4096EfS2_S2_S2_fjLj128EEEEELb1ELb1ELb1ELb0EEEvNS_9FwdParamsE:
[----:B------:R-:W-:Y:S02]  /*0000*/  IMAD.MOV.U32 R1, RZ, RZ, c[0x0][0x28] ;  /* 0x00000a00ff017624 */ /* 0x000fe400078e00ff */
[----:B------:R-:W-:Y:S01]  /*0010*/  ULDC.U8 UR4, c[0x0][0x244] ;  /* 0x0000910000047ab9 */ /* 0x000fe20000000000 */
[----:B------:R-:W-:Y:S01]  /*0020*/  MOV R35, c[0x0][0x23c] ;  /* 0x00008f0000237a02 */ /* 0x000fe20000000f00 */
[----:B------:R-:W-:Y:S01]  /*0030*/  IMAD.MOV.U32 R34, RZ, RZ, c[0x0][0x238] ;  /* 0x00008e00ff227624 */ /* 0x000fe200078e00ff */
[----:B------:R-:W-:Y:S01]  /*0040*/  ISETP.NE.AND P0, PT, RZ, UR4, PT ;  /* 0x00000004ff007c0c */ /* 0x000fe2000bf05270 */
[----:B------:R-:W-:-:S12]  /*0050*/  ULDC.64 UR4, c[0x0][0x118] ;  /* 0x0000460000047ab9 */ /* 0x000fd80000000a00 */
[----:B------:R-:W-:Y:S02]  /*0060*/  @P0 IMAD.MOV.U32 R6, RZ, RZ, R34 ;  /* 0x000000ffff060224 */ /* 0x000fe400078e0022 */
[----:B------:R-:W-:-:S05]  /*0070*/  @P0 IMAD.MOV.U32 R7, RZ, RZ, R35 ;  /* 0x000000ffff070224 */ /* 0x000fca00078e0023 */
[----:B------:R-:W2:Y:S01]  /*0080*/  @P0 LDG.E.64 R2, [R6.64] ;  /* 0x0000000406020981 */ /* 0x000ea2000c1e1b00 */
[----:B------:R-:W-:Y:S01]  /*0090*/  MOV R166, c[0x0][0x230] ;  /* 0x00008c0000a67a02 */ /* 0x000fe20000000f00 */
[----:B------:R-:W-:-:S06]  /*00a0*/  IMAD.MOV.U32 R167, RZ, RZ, c[0x0][0x234] ;  /* 0x00008d00ffa77624 */ /* 0x000fcc00078e00ff */
[----:B------:R-:W3:Y:S01]  /*00b0*/  @P0 LDG.E.64 R166, [R166.64] ;  /* 0x00000004a6a60981 */ /* 0x000ee2000c1e1b00 */
[----:B------:R-:W-:Y:S03]  /*00c0*/  BSSY B0, `(.L_x_16962) ;  /* 0x0000046000007945 */ /* 0x000fe60003800000 */
[----:B------:R-:W0:Y:S04]  /*00d0*/  S2R R0, SR_TID.X ;  /* 0x0000000000007919 */ /* 0x000e280000002100 */
[----:B------:R-:W0:Y:S01]  /*00e0*/  S2R R21, SR_CTAID.X ;  /* 0x0000000000157919 */ /* 0x000e220000002500 */
[----:B--2---:R-:W-:Y:S01]  /*00f0*/  @P0 IADD3 R34, P1, R2, c[0x0][0x240], RZ ;  /* 0x0000900002220a10 */ /* 0x004fe20007f3e0ff */
[----:B0-----:R-:W-:-:S04]  /*0100*/  IMAD R2, R21, c[0x0][0x0], R0 ;  /* 0x0000000015027a24 */ /* 0x001fc800078e0200 */
[----:B------:R-:W-:Y:S02]  /*0110*/  @P0 IMAD.X R35, RZ, RZ, R3, P1 ;  /* 0x000000ffff230224 */ /* 0x000fe400008e0603 */
[----:B------:R-:W-:Y:S01]  /*0120*/  IMAD.WIDE.U32 R8, R2, -0x326172a9, RZ ;  /* 0xcd9e8d5702087825 */ /* 0x000fe200078e00ff */
[----:B---3--:R-:W-:Y:S02]  /*0130*/  IADD3 R5, R167, -0x4498517b, RZ ;  /* 0xbb67ae85a7057810 */ /* 0x008fe40007ffe0ff */
[--C-:B------:R-:W-:Y:S02]  /*0140*/  SHF.R.U64 R3, R34, 0x2, R35.reuse ;  /* 0x0000000222037819 */ /* 0x100fe40000001223 */
[----:B------:R-:W-:-:S03]  /*0150*/  SHF.R.U32.HI R4, RZ, 0x2, R35 ;  /* 0x00000002ff047819 */ /* 0x000fc60000011623 */
[----:B------:R-:W-:Y:S01]  /*0160*/  IMAD.WIDE.U32 R6, R3, -0x2daee0ad, RZ ;  /* 0xd2511f5303067825 */ /* 0x000fe200078e00ff */
[----:B------:R-:W-:Y:S02]  /*0170*/  LOP3.LUT R10, R9, R4, R166, 0x96, !PT ;  /* 0x00000004090a7212 */ /* 0x000fe400078e96a6 */
[----:B------:R-:W-:Y:S02]  /*0180*/  MOV R9, c[0x0][0x168] ;  /* 0x00005a0000097a02 */ /* 0x000fe40000000f00 */
[----:B------:R-:W-:Y:S01]  /*0190*/  LOP3.LUT R12, R7, R167, RZ, 0x3c, !PT ;  /* 0x000000a7070c7212 */ /* 0x000fe200078e3cff */
[----:B------:R-:W-:Y:S01]  /*01a0*/  IMAD.WIDE.U32 R10, R10, -0x2daee0ad, RZ ;  /* 0xd2511f530a0a7825 */ /* 0x000fe200078e00ff */
[----:B------:R-:W-:Y:S02]  /*01b0*/  IADD3 R7, R166, 0x3c6ef372, RZ ;  /* 0x3c6ef372a6077810 */ /* 0x000fe40007ffe0ff */
[----:B------:R-:W-:Y:S01]  /*01c0*/  SHF.R.S32.HI R9, RZ, 0x1f, R9 ;  /* 0x0000001fff097819 */ /* 0x000fe20000011409 */
[----:B------:R-:W-:Y:S01]  /*01d0*/  IMAD.WIDE.U32 R12, R12, -0x326172a9, RZ ;  /* 0xcd9e8d570c0c7825 */ /* 0x000fe200078e00ff */
[----:B------:R-:W-:-:S02]  /*01e0*/  LOP3.LUT R14, R11, R6, R5, 0x96, !PT ;  /* 0x000000060b0e7212 */ /* 0x000fc400078e9605 */
[----:B------:R-:W-:Y:S02]  /*01f0*/  IADD3 R6, R166, -0x61c88647, RZ ;  /* 0x9e3779b9a6067810 */ /* 0x000fe40007ffe0ff */
[----:B------:R-:W-:Y:S01]  /*0200*/  LEA.HI R28, R9, c[0x0][0x168], RZ, 0x3 ;  /* 0x00005a00091c7a11 */ /* 0x000fe200078f18ff */
[----:B------:R-:W-:Y:S01]  /*0210*/  IMAD.WIDE.U32 R14, R14, -0x326172a9, RZ ;  /* 0xcd9e8d570e0e7825 */ /* 0x000fe200078e00ff */
[----:B------:R-:W-:Y:S02]  /*0220*/  LOP3.LUT R13, R13, R6, R8, 0x96, !PT ;  /* 0x000000060d0d7212 */ /* 0x000fe400078e9608 */
[----:B------:R-:W-:Y:S02]  /*0230*/  IADD3 R8, R167, 0x76cf5d0a, RZ ;  /* 0x76cf5d0aa7087810 */ /* 0x000fe40007ffe0ff */
[----:B------:R-:W-:Y:S01]  /*0240*/  LOP3.LUT R16, R15, R12, R7, 0x96, !PT ;  /* 0x0000000c0f107212 */ /* 0x000fe200078e9607 */
[----:B------:R-:W-:Y:S01]  /*0250*/  IMAD.WIDE.U32 R12, R13, -0x2daee0ad, RZ ;  /* 0xd2511f530d0c7825 */ /* 0x000fe200078e00ff */
[----:B------:R-:W-:-:S02]  /*0260*/  LOP3.LUT R15, R0, 0x7f, RZ, 0xc0, !PT ;  /* 0x0000007f000f7812 */ /* 0x000fc400078ec0ff */
        /* <DEDUP_REMOVED lines=9> */
[----:B------:R-:W-:-:S02]  /*0300*/  LOP3.LUT P0, RZ, R12, 0xffffff80, RZ, 0xc0, !PT ;  /* 0xffffff800cff7812 */ /* 0x000fc4000780c0ff */
[----:B------:R-:W-:Y:S02]  /*0310*/  LOP3.LUT R22, R19, R14, R10, 0x96, !PT ;  /* 0x0000000e13167212 */ /* 0x000fe400078e960a */
[----:B------:R-:W-:Y:S02]  /*0320*/  LEA.HI R11, R0, R21, RZ, 0x19 ;  /* 0x00000015000b7211 */ /* 0x000fe400078fc8ff */
[----:B------:R-:W-:Y:S01]  /*0330*/  IADD3 R13, R166, 0x78dde6e4, RZ ;  /* 0x78dde6e4a60d7810 */ /* 0x000fe20007ffe0ff */
[----:B------:R-:W-:Y:S01]  /*0340*/  IMAD.WIDE.U32 R22, R22, -0x2daee0ad, RZ ;  /* 0xd2511f5316167825 */ /* 0x000fe200078e00ff */
[C---:B------:R-:W-:Y:S02]  /*0350*/  ISETP.GE.U32.AND P6, PT, R12.reuse, 0x100, PT ;  /* 0x000001000c00780c */ /* 0x040fe40003fc6070 */
[----:B------:R-:W-:Y:S02]  /*0360*/  ISETP.GE.U32.AND P5, PT, R12, 0x180, PT ;  /* 0x000001800c00780c */ /* 0x000fe40003fa6070 */
[----:B------:R-:W-:-:S02]  /*0370*/  IADD3 R14, R167, -0x126145ec, RZ ;  /* 0xed9eba14a70e7810 */ /* 0x000fc40007ffe0ff */
[----:B------:R-:W-:Y:S02]  /*0380*/  ISETP.GE.AND P3, PT, R11, c[0x0][0x164], PT ;  /* 0x000059000b007a0c */ /* 0x000fe40003f66270 */
[----:B------:R-:W-:Y:S02]  /*0390*/  ISETP.GE.U32.AND P1, PT, R12, 0x200, PT ;  /* 0x000002000c00780c */ /* 0x000fe40003f26070 */
        /* <DEDUP_REMOVED lines=24> */
.L_x_16963:
[----:B------:R-:W-:Y:S05]  /*0520*/  BSYNC B0 ;  /* 0x0000000000007941 */ /* 0x000fea0003800000 */
.L_x_16962:
        /* <DEDUP_REMOVED lines=21> */
.L_x_16965:
[----:B------:R-:W-:Y:S05]  /*0680*/  BSYNC B0 ;  /* 0x0000000000007941 */ /* 0x000fea0003800000 */
.L_x_16964:
        /* <DEDUP_REMOVED lines=21> */
.L_x_16967:
[----:B------:R-:W-:Y:S05]  /*07e0*/  BSYNC B0 ;  /* 0x0000000000007941 */ /* 0x000fea0003800000 */
.L_x_16966:
        /* <DEDUP_REMOVED lines=20> */
.L_x_16969:
[----:B------:R-:W-:Y:S05]  /*0930*/  BSYNC B0 ;  /* 0x0000000000007941 */ /* 0x000fea0003800000 */
.L_x_16968:
        /* <DEDUP_REMOVED lines=21> */
[----:B------:R-:W-:-:S02]  /*0a90*/  SHF.L.U32 R23, R0, 0x5, RZ ;  /* 0x0000000500177819 */ /* 0x000fc400000006ff */
[----:B------:R-:W-:Y:S01]  /*0aa0*/  LOP3.LUT R25, R25, 0x3fffffe0, RZ, 0xc0, !PT ;  /* 0x3fffffe019197812 */ /* 0x000fe200078ec0ff */
[----:B------:R-:W-:Y:S01]  /*0ab0*/  IMAD.WIDE.U32 R28, R28, -0x326172a9, RZ ;  /* 0xcd9e8d571c1c7825 */ /* 0x000fe200078e00ff */
[----:B------:R-:W-:Y:S02]  /*0ac0*/  IMNMX R20, R19, 0x20, PT ;  /* 0x0000002013147817 */ /* 0x000fe40003800200 */
[----:B------:R-:W-:Y:S02]  /*0ad0*/  LOP3.LUT R30, R23, 0x3e0, RZ, 0xc0, !PT ;  /* 0x000003e0171e7812 */ /* 0x000fe400078ec0ff */
[----:B------:R-:W-:Y:S01]  /*0ae0*/  IADD3 R19, R167, 0x1fd5c5a3, RZ ;  /* 0x1fd5c5a3a7137810 */ /* 0x000fe20007ffe0ff */
[----:B------:R-:W-:Y:S01]  /*0af0*/  IMAD.IADD R23, R20, 0x1, R25 ;  /* 0x0000000114177824 */ /* 0x000fe200078e0219 */
[----:B------:R-:W-:Y:S01]  /*0b00*/  IADD3 R20, R166, 0x5384540f, RZ ;  /* 0x5384540fa6147810 */ /* 0x000fe20007ffe0ff */
[----:B------:R-:W-:Y:S01]  /*0b10*/  IMAD.IADD R21, R21, 0x1, -R30 ;  /* 0x0000000115157824 */ /* 0x000fe200078e0a1e */
[----:B------:R-:W-:-:S02]  /*0b20*/  LOP3.LUT R35, R27, R22, R19, 0x96, !PT ;  /* 0x000000161b237212 */ /* 0x000fc400078e9613 */
[----:B------:R-:W-:Y:S02]  /*0b30*/  SHF.L.U32 R30, R23, 0x3, RZ ;  /* 0x00000003171e7819 */ /* 0x000fe400000006ff */
[----:B------:R-:W-:Y:S01]  /*0b40*/  LOP3.LUT R27, R29, R24, R20, 0x96, !PT ;  /* 0x000000181d1b7212 */ /* 0x000fe200078e9614 */
[----:B------:R-:W-:Y:S01]  /*0b50*/  IMAD.HI.U32 R24, R35, -0x326172a9, RZ ;  /* 0xcd9e8d5723187827 */ /* 0x000fe200078e00ff */
[----:B------:R-:W0:Y:S01]  /*0b60*/  I2F.U32 R33, R30 ;  /* 0x0000001e00217306 */ /* 0x000e220000201000 */
[----:B------:R-:W-:Y:S02]  /*0b70*/  IMNMX R22, RZ, R21, !PT ;  /* 0x00000015ff167217 */ /* 0x000fe40007800200 */
[----:B------:R-:W-:Y:S01]  /*0b80*/  IADD3 R21, R166, -0xe443238, RZ ;  /* 0xf1bbcdc8a6157810 */ /* 0x000fe20007ffe0ff */
[----:B------:R-:W-:Y:S01]  /*0b90*/  IMAD.HI.U32 R23, R27, -0x2daee0ad, RZ ;  /* 0xd2511f531b177827 */ /* 0x000fe200078e00ff */
[----:B------:R-:W-:Y:S02]  /*0ba0*/  IMNMX R32, R22, 0x20, PT ;  /* 0x0000002016207817 */ /* 0x000fe40003800200 */
[----:B------:R-:W-:Y:S01]  /*0bb0*/  IADD3 R22, R167, -0x24c28bd8, RZ ;  /* 0xdb3d7428a7167810 */ /* 0x000fe20007ffe0ff */
[----:B------:R-:W-:Y:S01]  /*0bc0*/  IMAD R29, R35, -0x326172a9, RZ ;  /* 0xcd9e8d57231d7824 */ /* 0x000fe200078e02ff */
        /* <DEDUP_REMOVED lines=8> */
[----:B------:R-:W-:Y:S01]  /*0c50*/  IMAD.HI.U32 R28, R133, -0x326172a9, RZ ;  /* 0xcd9e8d57851c7827 */ /* 0x000fe200078e00ff */
[----:B------:R-:W-:-:S03]  /*0c60*/  LOP3.LUT R26, R27, R26, R23, 0x96, !PT ;  /* 0x0000001a1b1a7212 */ /* 0x000fc600078e9617 */
[----:B------:R-:W-:Y:S01]  /*0c70*/  IMAD.MOV.U32 R30, RZ, RZ, 0x1 ;  /* 0x00000001ff1e7424 */ /* 0x000fe200078e00ff */
[----:B------:R-:W-:Y:S01]  /*0c80*/  LOP3.LUT R27, R28, R29, R24, 0x96, !PT ;  /* 0x0000001d1c1b7212 */ /* 0x000fe200078e9618 */
[----:B------:R-:W-:Y:S01]  /*0c90*/  IMAD.SHL.U32 R31, R31, 0x8, RZ ;  /* 0x000000081f1f7824 */ /* 0x000fe200078e00ff */
[----:B------:R-:W-:Y:S01]  /*0ca0*/  LOP3.LUT R28, R34, 0x3, RZ, 0xc0, !PT ;  /* 0x00000003221c7812 */ /* 0x000fe200078ec0ff */
[----:B------:R-:W-:Y:S01]  /*0cb0*/  IMAD R32, R132, -0x2daee0ad, RZ ;  /* 0xd2511f5384207824 */ /* 0x000fe200078e02ff */
[----:B------:R-:W-:Y:S01]  /*0cc0*/  MOV R29, RZ ;  /* 0x000000ff001d7202 */ /* 0x000fe20000000f00 */
[----:B0-----:R-:W-:Y:S02]  /*0cd0*/  IMAD R34, R133, -0x326172a9, RZ ;  /* 0xcd9e8d5785227824 */ /* 0x001fe400078e02ff */
.L_x_17315:
        /* <DEDUP_REMOVED lines=37> */
.L_x_16973:
        /* <DEDUP_REMOVED lines=12> */
.L_x_16976:
[----:B------:R-:W-:Y:S02]  /*0ff0*/  MOV R144, R34 ;  /* 0x0000002200907202 */ /* 0x000fe40000000f00 */
.L_x_16977:
[----:B------:R-:W-:Y:S05]  /*1000*/  BSYNC B2 ;  /* 0x0000000000027941 */ /* 0x000fea0003800000 */
.L_x_16975:
        /* <DEDUP_REMOVED lines=16> */
.L_x_16981:
[----:B------:R-:W-:Y:S05]  /*1110*/  BSYNC B3 ;  /* 0x0000000000037941 */ /* 0x000fea0003800000 */
.L_x_16980:
        /* <DEDUP_REMOVED lines=42> */
.L_x_16979:
[----:B------:R-:W-:Y:S05]  /*13c0*/  BSYNC B2 ;  /* 0x0000000000027941 */ /* 0x000fea0003800000 */
.L_x_16978:
[----:B------:R-:W0:Y:S01]  /*13d0*/  I2F.U32 R28, R144 ;  /* 0x00000090001c7306 */ /* 0x000e220000201000 */
[----:B-----5:R-:W-:Y:S01]  /*13e0*/  HADD2.F32 R33, -RZ, R132.H0_H0 ;  /* 0x20000084ff217230 */ /* 0x020fe20000004100 */
[----:B------:R-:W-:-:S04]  /*13f0*/  IMAD.MOV.U32 R35, RZ, RZ, 0x2f800000 ;  /* 0x2f800000ff237424 */ /* 0x000fc800078e00ff */
[----:B------:R-:W-:-:S04]  /*1400*/  FMUL.FTZ R33, R33, c[0x0][0x1ec] ;  /* 0x00007b0021217a20 */ /* 0x000fc80000410000 */
[----:B------:R-:W-:Y:S02]  /*1410*/  FMUL.FTZ R33, R33, c[0x0][0x1e8] ;  /* 0x00007a0021217a20 */ /* 0x000fe40000410000 */
[----:B0-----:R-:W-:-:S05]  /*1420*/  FFMA.FTZ R28, R28, R35, 1.1641532182693481445e-10 ;  /* 0x2f0000001c1c7423 */ /* 0x001fca0000010023 */
[----:B------:R-:W-:Y:S01]  /*1430*/  FSETP.GTU.FTZ.AND P5, PT, R28, c[0x0][0x1e4], PT ;  /* 0x000079001c007a0b */ /* 0x000fe20003fbc000 */
[----:B------:R-:W-:-:S03]  /*1440*/  @P3 HADD2.F32 R28, -RZ, R136.H0_H0 ;  /* 0x20000088ff1c3230 */ /* 0x000fc60000004100 */
[----:B------:R-:W-:Y:S02]  /*1450*/  FSEL R33, R33, RZ, !P5 ;  /* 0x000000ff21217208 */ /* 0x000fe40006800000 */
[----:B------:R-:W-:-:S03]  /*1460*/  SEL R35, RZ, 0x1, P5 ;  /* 0x00000001ff237807 */ /* 0x000fc60002800000 */
[----:B------:R-:W-:-:S04]  /*1470*/  FMUL.FTZ R33, R56, R33 ;  /* 0x0000002138217220 */ /* 0x000fc80000410000 */
[----:B------:R-:W-:Y:S02]  /*1480*/  @P3 FADD.FTZ R33, R28, R33 ;  /* 0x000000211c213221 */ /* 0x000fe40000010000 */
.L_x_16974:
[----:B------:R-:W-:Y:S05]  /*1490*/  BSYNC B1 ;  /* 0x0000000000017941 */ /* 0x000fea0003800000 */
.L_x_16972:
        /* <DEDUP_REMOVED lines=8> */
.L_x_16983:
        /* <DEDUP_REMOVED lines=12> */
.L_x_16986:
[----:B------:R-:W-:Y:S02]  /*15e0*/  MOV R146, R34 ;  /* 0x0000002200927202 */ /* 0x000fe40000000f00 */
.L_x_16987:
[----:B------:R-:W-:Y:S05]  /*15f0*/  BSYNC B2 ;  /* 0x0000000000027941 */ /* 0x000fea0003800000 */
.L_x_16985:
        /* <DEDUP_REMOVED lines=16> */
.L_x_16991:
[----:B------:R-:W-:Y:S05]  /*1700*/  BSYNC B3 ;  /* 0x0000000000037941 */ /* 0x000fea0003800000 */
.L_x_16990:
        /* <DEDUP_REMOVED lines=44> */
.L_x_16989:
[----:B------:R-:W-:Y:S05]  /*19d0*/  BSYNC B2 ;  /* 0x0000000000027941 */ /* 0x000fea0003800000 */
.L_x_16988:
        /* <DEDUP_REMOVED lines=10> */
[----:B------:R-:W-:-:S04]  /*1a80*/  FMUL.FTZ R144, R57, R144 ;  /* 0x0000009039907220 */ /* 0x000fc80000410000 */
[----:B------:R-:W-:Y:S02]  /*1a90*/  @P3 FADD.FTZ R144, R141, R144 ;  /* 0x000000908d903221 */ /* 0x000fe40000010000 */
.L_x_16984:
[----:B------:R-:W-:Y:S05]  /*1aa0*/  BSYNC B1 ;  /* 0x0000000000017941 */ /* 0x000fea0003800000 */
.L_x_16982:
        /* <DEDUP_REMOVED lines=8> */
.L_x_16993:
        /* <DEDUP_REMOVED lines=12> */
.L_x_16996:
[----:B------:R-:W-:Y:S02]  /*1bf0*/  IMAD.MOV.U32 R149, RZ, RZ, R34 ;  /* 0x000000ffff957224 */ /* 0x000fe400078e0022 */
.L_x_16997:
[----:B------:R-:W-:Y:S05]  /*1c00*/  BSYNC B2 ;  /* 0x0000000000027941 */ /* 0x000fea0003800000 */
.L_x_16995:
        /* <DEDUP_REMOVED lines=16> */
.L_x_17001:
[----:B------:R-:W-:Y:S05]  /*1d10*/  BSYNC B3 ;  /* 0x0000000000037941 */ /* 0x000fea0003800000 */
.L_x_17000:
        /* <DEDUP_REMOVED lines=44> */
.L_x_16999:
[----:B------:R-:W-:Y:S05]  /*1fe0*/  BSYNC B2 ;  /* 0x0000000000027941 */ /* 0x000fea0003800000 */
.L_x_16998:
        /* <DEDUP_REMOVED lines=12> */
.L_x_16994:
[----:B------:R-:W-:Y:S05]  /*20b0*/  BSYNC B1 ;  /* 0x0000000000017941 */ /* 0x000fea0003800000 */
.L_x_16992:
        /* <DEDUP_REMOVED lines=8> */
.L_x_17003:
        /* <DEDUP_REMOVED lines=12> */
.L_x_17006:
[----:B------:R-:W-:Y:S02]  /*2200*/  IMAD.MOV.U32 R150, RZ, RZ, R34 ;  /* 0x000000ffff967224 */ /* 0x000fe400078e0022 */
.L_x_17007:
[----:B------:R-:W-:Y:S05]  /*2210*/  BSYNC B2 ;  /* 0x0000000000027941 */ /* 0x000fea0003800000 */
.L_x_17005:
        /* <DEDUP_REMOVED lines=16> */
.L_x_17011:
[----:B------:R-:W-:Y:S05]  /*2320*/  BSYNC B3 ;  /* 0x0000000000037941 */ /* 0x000fea0003800000 */
.L_x_17010:
        /* <DEDUP_REMOVED lines=44> */
.L_x_17009:
[----:B------:R-:W-:Y:S05]  /*25f0*/  BSYNC B2 ;  /* 0x0000000000027941 */ /* 0x000fea0003800000 */
.L_x_17008:
        /* <DEDUP_REMOVED lines=12> */
.L_x_17004:
[----:B------:R-:W-:Y:S05]  /*26c0*/  BSYNC B1 ;  /* 0x0000000000017941 */ /* 0x000fea0003800000 */
.L_x_17002:
        /* <DEDUP_REMOVED lines=8> */
.L_x_17013:
        /* <DEDUP_REMOVED lines=12> */
.L_x_17016:
[----:B------:R-:W-:Y:S02]  /*2810*/  MOV R153, R34 ;  /* 0x0000002200997202 */ /* 0x000fe40000000f00 */
.L_x_17017:
[----:B------:R-:W-:Y:S05]  /*2820*/  BSYNC B2 ;  /* 0x0000000000027941 */ /* 0x000fea0003800000 */
.L_x_17015:
        /* <DEDUP_REMOVED lines=16> */
.L_x_17021:
[----:B------:R-:W-:Y:S05]  /*2930*/  BSYNC B3 ;  /* 0x0000000000037941 */ /* 0x000fea0003800000 */
.L_x_17020:
        /* <DEDUP_REMOVED lines=44> */
.L_x_17019:
[----:B------:R-:W-:Y:S05]  /*2c00*/  BSYNC B2 ;  /* 0x0000000000027941 */ /* 0x000fea0003800000 */
.L_x_17018:
        /* <DEDUP_REMOVED lines=12> */
.L_x_17014:
[----:B------:R-:W-:Y:S05]  /*2cd0*/  BSYNC B1 ;  /* 0x0000000000017941 */ /* 0x000fea0003800000 */
.L_x_17012:
        /* <DEDUP_REMOVED lines=8> */
.L_x_17023:
        /* <DEDUP_REMOVED lines=12> */
.L_x_17026:
[----:B------:R-:W-:Y:S02]  /*2e20*/  IMAD.MOV.U32 R154, RZ, RZ, R34 ;  /* 0x000000ffff9a7224 */ /* 0x000fe400078e0022 */
.L_x_17027:
[----:B------:R-:W-:Y:S05]  /*2e30*/  BSYNC B2 ;  /* 0x0000000000027941 */ /* 0x000fea0003800000 */
.L_x_17025:
        /* <DEDUP_REMOVED lines=16> */
.L_x_17031:
[----:B------:R-:W-:Y:S05]  /*2f40*/  BSYNC B3 ;  /* 0x0000000000037941 */ /* 0x000fea0003800000 */
.L_x_17030:
        /* <DEDUP_REMOVED lines=44> */
.L_x_17029:
[----:B------:R-:W-:Y:S05]  /*3210*/  BSYNC B2 ;  /* 0x0000000000027941 */ /* 0x000fea0003800000 */
.L_x_17028:
        /* <DEDUP_REMOVED lines=12> */
.L_x_17024:
[----:B------:R-:W-:Y:S05]  /*32e0*/  BSYNC B1 ;  /* 0x0000000000017941 */ /* 0x000fea0003800000 */
.L_x_17022:
        /* <DEDUP_REMOVED lines=8> */
.L_x_17033:
        /* <DEDUP_REMOVED lines=12> */
.L_x_17036:
[----:B------:R-:W-:Y:S02]  /*3430*/  IMAD.MOV.U32 R157, RZ, RZ, R34 ;  /* 0x000000ffff9d7224 */ /* 0x000fe400078e0022 */
.L_x_17037:
[----:B------:R-:W-:Y:S05]  /*3440*/  BSYNC B2 ;  /* 0x0000000000027941 */ /* 0x000fea0003800000 */
.L_x_17035:
        /* <DEDUP_REMOVED lines=16> */
.L_x_17041:
[----:B------:R-:W-:Y:S05]  /*3550*/  BSYNC B3 ;  /* 0x0000000000037941 */ /* 0x000fea0003800000 */
.L_x_17040:
        /* <DEDUP_REMOVED lines=44> */
.L_x_17039:
[----:B------:R-:W-:Y:S05]  /*3820*/  BSYNC B2 ;  /* 0x0000000000027941 */ /* 0x000fea0003800000 */
.L_x_17038:
        /* <DEDUP_REMOVED lines=12> */
.L_x_17034:
[----:B------:R-:W-:Y:S05]  /*38f0*/  BSYNC B1 ;  /* 0x0000000000017941 */ /* 0x000fea0003800000 */
.L_x_17032:
        /* <DEDUP_REMOVED lines=8> */
.L_x_17043:
        /* <DEDUP_REMOVED lines=12> */
.L_x_17046:
[----:B------:R-:W-:Y:S02]  /*3a40*/  MOV R180, R34 ;  /* 0x0000002200b47202 */ /* 0x000fe40000000f00 */
.L_x_17047:
[----:B------:R-:W-:Y:S05]  /*3a50*/  BSYNC B2 ;  /* 0x0000000000027941 */ /* 0x000fea0003800000 */
.L_x_17045:
        /* <DEDUP_REMOVED lines=16> */
.L_x_17051:
[----:B------:R-:W-:Y:S05]  /*3b60*/  BSYNC B3 ;  /* 0x0000000000037941 */ /* 0x000fea0003800000 */
.L_x_17050:
        /* <DEDUP_REMOVED lines=44> */
.L_x_17049:
[----:B------:R-:W-:Y:S05]  /*3e30*/  BSYNC B2 ;  /* 0x0000000000027941 */ /* 0x000fea0003800000 */
.L_x_17048:
        /* <DEDUP_REMOVED lines=12> */
.L_x_17044:
[----:B------:R-:W-:Y:S05]  /*3f00*/  BSYNC B1 ;  /* 0x0000000000017941 */ /* 0x000fea0003800000 */
.L_x_17042:
        /* <DEDUP_REMOVED lines=29> */
.L_x_17053:
[----:B------:R-:W-:Y:S05]  /*40e0*/  BSYNC B1 ;  /* 0x0000000000017941 */ /* 0x000fea0003800000 */
.L_x_17052:
[----:B------:R-:W-:Y:S02]  /*40f0*/  IADD3 R190, R190, 0x80, RZ ;  /* 0x00000080bebe7810 */ /* 0x000fe40007ffe0ff */
[----:B------:R-:W-:Y:S02]  /*4100*/  IADD3 R188, R188, 0x80, RZ ;  /* 0x00000080bcbc7810 */ /* 0x000fe40007ffe0ff */
.L_x_16971:
[----:B0-----:R-:W-:Y:S05]  /*4110*/  BSYNC B0 ;  /* 0x0000000000007941 */ /* 0x001fea0003800000 */
.L_x_16970:
[----:B------:R-:W-:Y:S01]  /*4120*/  ISETP.NE.AND P3, PT, R158, RZ, PT ;  /* 0x000000ff9e00720c */ /* 0x000fe20003f65270 */
[----:B------:R-:W-:-:S12]  /*4130*/  BSSY B0, `(.L_x_17054) ;  /* 0x000033a000007945 */ /* 0x000fd80003800000 */
[----:B------:R-:W-:Y:S05]  /*4140*/  @!P3 BRA `(.L_x_17055) ;  /* 0x000033800000b947 */ /* 0x000fea0003800000 */
[----:B------:R-:W-:Y:S01]  /*4150*/  ISETP.NE.U32.AND P3, PT, RZ, c[0x0][0x180], PT ;  /* 0x00006000ff007a0c */ /* 0x000fe20003f65070 */
[----:B------:R-:W-:-:S03]  /*4160*/  @P2 IMAD.MOV.U32 R143, RZ, RZ, 0x10 ;  /* 0x00000010ff8f2424 */ /* 0x000fc600078e00ff */
        /* <DEDUP_REMOVED lines=15> */
.L_x_17057:
        /* <DEDUP_REMOVED lines=12> */
.L_x_17060:
[----:B------:R-:W-:Y:S02]  /*4320*/  IMAD.MOV.U32 R160, RZ, RZ, R34 ;  /* 0x000000ffffa07224 */ /* 0x000fe400078e0022 */
.L_x_17061:
[----:B------:R-:W-:Y:S05]  /*4330*/  BSYNC B2 ;  /* 0x0000000000027941 */ /* 0x000fea0003800000 */
.L_x_17059:
        /* <DEDUP_REMOVED lines=16> */
.L_x_17065:
[----:B------:R-:W-:Y:S05]  /*4440*/  BSYNC B3 ;  /* 0x0000000000037941 */ /* 0x000fea0003800000 */
.L_x_17064:
        /* <DEDUP_REMOVED lines=44> */
.L_x_17063:
[----:B------:R-:W-:Y:S05]  /*4710*/  BSYNC B2 ;  /* 0x0000000000027941 */ /* 0x000fea0003800000 */
.L_x_17062:
        /* <DEDUP_REMOVED lines=12> */
.L_x_17058:
[----:B------:R-:W-:Y:S05]  /*47e0*/  BSYNC B1 ;  /* 0x0000000000017941 */ /* 0x000fea0003800000 */
.L_x_17056:
        /* <DEDUP_REMOVED lines=8> */
.L_x_17067:
        /* <DEDUP_REMOVED lines=12> */
.L_x_17070:
[----:B------:R-:W-:Y:S02]  /*4930*/  MOV R145, R34 ;  /* 0x0000002200917202 */ /* 0x000fe40000000f00 */
.L_x_17071:
[----:B------:R-:W-:Y:S05]  /*4940*/  BSYNC B2 ;  /* 0x0000000000027941 */ /* 0x000fea0003800000 */
.L_x_17069:
        /* <DEDUP_REMOVED lines=16> */
.L_x_17075:
[----:B------:R-:W-:Y:S05]  /*4a50*/  BSYNC B3 ;  /* 0x0000000000037941 */ /* 0x000fea0003800000 */
.L_x_17074:
        /* <DEDUP_REMOVED lines=44> */
.L_x_17073:
[----:B------:R-:W-:Y:S05]  /*4d20*/  BSYNC B2 ;  /* 0x0000000000027941 */ /* 0x000fea0003800000 */
.L_x_17072:
        /* <DEDUP_REMOVED lines=10> */
[----:B------:R-:W-:Y:S01]  /*4dd0*/  FMUL.FTZ R160, R81, R160 ;  /* 0x000000a051a07220 */ /* 0x000fe20000410000 */
[----:B------:R-:W-:-:S03]  /*4de0*/  PRMT R145, R140, 0x7610, R145 ;  /* 0x000076108c917816 */ /* 0x000fc60000000091 */
[----:B------:R-:W-:Y:S02]  /*4df0*/  @P3 FADD.FTZ R160, R141, R160 ;  /* 0x000000a08da03221 */ /* 0x000fe40000010000 */
.L_x_17068:
[----:B------:R-:W-:Y:S05]  /*4e00*/  BSYNC B1 ;  /* 0x0000000000017941 */ /* 0x000fea0003800000 */
.L_x_17066:
        /* <DEDUP_REMOVED lines=8> */
.L_x_17077:
        /* <DEDUP_REMOVED lines=12> */
.L_x_17080:
[----:B------:R-:W-:Y:S02]  /*4f50*/  IMAD.MOV.U32 R147, RZ, RZ, R34 ;  /* 0x000000ffff937224 */ /* 0x000fe400078e0022 */
.L_x_17081:
[----:B------:R-:W-:Y:S05]  /*4f60*/  BSYNC B2 ;  /* 0x0000000000027941 */ /* 0x000fea0003800000 */
.L_x_17079:
        /* <DEDUP_REMOVED lines=16> */
.L_x_17085:
[----:B------:R-:W-:Y:S05]  /*5070*/  BSYNC B3 ;  /* 0x0000000000037941 */ /* 0x000fea0003800000 */
.L_x_17084:
        /* <DEDUP_REMOVED lines=44> */
.L_x_17083:
[----:B------:R-:W-:Y:S05]  /*5340*/  BSYNC B2 ;  /* 0x0000000000027941 */ /* 0x000fea0003800000 */
.L_x_17082:
        /* <DEDUP_REMOVED lines=9> */
[----:B------:R-:W-:-:S03]  /*53e0*/  SEL R28, RZ, 0x1, P5 ;  /* 0x00000001ff1c7807 */ /* 0x000fc60002800000 */
[----:B------:R-:W-:Y:S01]  /*53f0*/  FMUL.FTZ R161, R82, R161 ;  /* 0x000000a152a17220 */ /* 0x000fe20000410000 */
[----:B------:R-:W-:-:S03]  /*5400*/  PRMT R147, R28, 0x7610, R147 ;  /* 0x000076101c937816 */ /* 0x000fc60000000093 */
[----:B------:R-:W-:Y:S02]  /*5410*/  @P3 FADD.FTZ R161, R142, R161 ;  /* 0x000000a18ea13221 */ /* 0x000fe40000010000 */
.L_x_17078:
[----:B------:R-:W-:Y:S05]  /*5420*/  BSYNC B1 ;  /* 0x0000000000017941 */ /* 0x000fea0003800000 */
.L_x_17076:
        /* <DEDUP_REMOVED lines=8> */
.L_x_17087:
        /* <DEDUP_REMOVED lines=12> */
.L_x_17090:
[----:B------:R-:W-:Y:S02]  /*5570*/  IMAD.MOV.U32 R148, RZ, RZ, R34 ;  /* 0x000000ffff947224 */ /* 0x000fe400078e0022 */
.L_x_17091:
[----:B------:R-:W-:Y:S05]  /*5580*/  BSYNC B2 ;  /* 0x0000000000027941 */ /* 0x000fea0003800000 */
.L_x_17089:
        /* <DEDUP_REMOVED lines=16> */
.L_x_17095:
[----:B------:R-:W-:Y:S05]  /*5690*/  BSYNC B3 ;  /* 0x0000000000037941 */ /* 0x000fea0003800000 */
.L_x_17094:
        /* <DEDUP_REMOVED lines=44> */
.L_x_17093:
[----:B------:R-:W-:Y:S05]  /*5960*/  BSYNC B2 ;  /* 0x0000000000027941 */ /* 0x000fea0003800000 */
.L_x_17092:
        /* <DEDUP_REMOVED lines=13> */
.L_x_17088:
[----:B------:R-:W-:Y:S05]  /*5a40*/  BSYNC B1 ;  /* 0x0000000000017941 */ /* 0x000fea0003800000 */
.L_x_17086:
        /* <DEDUP_REMOVED lines=8> */
.L_x_17097:
        /* <DEDUP_REMOVED lines=12> */
.L_x_17100:
[----:B------:R-:W-:Y:S02]  /*5b90*/  MOV R151, R34 ;  /* 0x0000002200977202 */ /* 0x000fe40000000f00 */
.L_x_17101:
[----:B------:R-:W-:Y:S05]  /*5ba0*/  BSYNC B2 ;  /* 0x0000000000027941 */ /* 0x000fea0003800000 */
.L_x_17099:
        /* <DEDUP_REMOVED lines=16> */
.L_x_17105:
[----:B------:R-:W-:Y:S05]  /*5cb0*/  BSYNC B3 ;  /* 0x0000000000037941 */ /* 0x000fea0003800000 */
.L_x_17104:
        /* <DEDUP_REMOVED lines=44> */
.L_x_17103:
[----:B------:R-:W-:Y:S05]  /*5f80*/  BSYNC B2 ;  /* 0x0000000000027941 */ /* 0x000fea0003800000 */
.L_x_17102:
        /* <DEDUP_REMOVED lines=13> */
.L_x_17098:
[----:B------:R-:W-:Y:S05]  /*6060*/  BSYNC B1 ;  /* 0x0000000000017941 */ /* 0x000fea0003800000 */
.L_x_17096:
        /* <DEDUP_REMOVED lines=8> */
.L_x_17107:
        /* <DEDUP_REMOVED lines=12> */
.L_x_17110:
[----:B------:R-:W-:Y:S02]  /*61b0*/  IMAD.MOV.U32 R152, RZ, RZ, R34 ;  /* 0x000000ffff987224 */ /* 0x000fe400078e0022 */
.L_x_17111:
[----:B------:R-:W-:Y:S05]  /*61c0*/  BSYNC B2 ;  /* 0x0000000000027941 */ /* 0x000fea0003800000 */
.L_x_17109:
        /* <DEDUP_REMOVED lines=16> */
.L_x_17115:
[----:B------:R-:W-:Y:S05]  /*62d0*/  BSYNC B3 ;  /* 0x0000000000037941 */ /* 0x000fea0003800000 */
.L_x_17114:
        /* <DEDUP_REMOVED lines=44> */
.L_x_17113:
[----:B------:R-:W-:Y:S05]  /*65a0*/  BSYNC B2 ;  /* 0x0000000000027941 */ /* 0x000fea0003800000 */
.L_x_17112:
        /* <DEDUP_REMOVED lines=13> */
.L_x_17108:
[----:B------:R-:W-:Y:S05]  /*6680*/  BSYNC B1 ;  /* 0x0000000000017941 */ /* 0x000fea0003800000 */
.L_x_17106:
        /* <DEDUP_REMOVED lines=8> */
.L_x_17117:
        /* <DEDUP_REMOVED lines=12> */
.L_x_17120:
[----:B------:R-:W-:Y:S02]  /*67d0*/  IMAD.MOV.U32 R155, RZ, RZ, R34 ;  /* 0x000000ffff9b7224 */ /* 0x000fe400078e0022 */
.L_x_17121:
[----:B------:R-:W-:Y:S05]  /*67e0*/  BSYNC B2 ;  /* 0x0000000000027941 */ /* 0x000fea0003800000 */
.L_x_17119:
        /* <DEDUP_REMOVED lines=16> */
.L_x_17125:
[----:B------:R-:W-:Y:S05]  /*68f0*/  BSYNC B3 ;  /* 0x0000000000037941 */ /* 0x000fea0003800000 */
.L_x_17124:
        /* <DEDUP_REMOVED lines=44> */
.L_x_17123:
[----:B------:R-:W-:Y:S05]  /*6bc0*/  BSYNC B2 ;  /* 0x0000000000027941 */ /* 0x000fea0003800000 */
.L_x_17122:
        /* <DEDUP_REMOVED lines=13> */
.L_x_17118:
[----:B------:R-:W-:Y:S05]  /*6ca0*/  BSYNC B1 ;  /* 0x0000000000017941 */ /* 0x000fea0003800000 */
.L_x_17116:
        /* <DEDUP_REMOVED lines=8> */
.L_x_17127:
        /* <DEDUP_REMOVED lines=12> */
.L_x_17130:
[----:B------:R-:W-:Y:S02]  /*6df0*/  MOV R156, R34 ;  /* 0x00000022009c7202 */ /* 0x000fe40000000f00 */
.L_x_17131:
[----:B------:R-:W-:Y:S05]  /*6e00*/  BSYNC B2 ;  /* 0x0000000000027941 */ /* 0x000fea0003800000 */
.L_x_17129:
        /* <DEDUP_REMOVED lines=16> */
.L_x_17135:
[----:B------:R-:W-:Y:S05]  /*6f10*/  BSYNC B3 ;  /* 0x0000000000037941 */ /* 0x000fea0003800000 */
.L_x_17134:
        /* <DEDUP_REMOVED lines=44> */
.L_x_17133:
[----:B------:R-:W-:Y:S05]  /*71e0*/  BSYNC B2 ;  /* 0x0000000000027941 */ /* 0x000fea0003800000 */
.L_x_17132:
        /* <DEDUP_REMOVED lines=13> */
.L_x_17128:
[----:B------:R-:W-:Y:S05]  /*72c0*/  BSYNC B1 ;  /* 0x0000000000017941 */ /* 0x000fea0003800000 */
.L_x_17126:
        /* <DEDUP_REMOVED lines=29> */
.L_x_17137:
[----:B------:R-:W-:Y:S05]  /*74a0*/  BSYNC B1 ;  /* 0x0000000000017941 */ /* 0x000fea0003800000 */
.L_x_17136:
[----:B------:R-:W-:Y:S02]  /*74b0*/  IADD3 R190, R190, 0x80, RZ ;  /* 0x00000080bebe7810 */ /* 0x000fe40007ffe0ff */
[----:B------:R-:W-:Y:S02]  /*74c0*/  IADD3 R188, R188, 0x80, RZ ;  /* 0x00000080bcbc7810 */ /* 0x000fe40007ffe0ff */
.L_x_17055:
[----:B------:R-:W-:Y:S05]  /*74d0*/  BSYNC B0 ;  /* 0x0000000000007941 */ /* 0x000fea0003800000 */
.L_x_17054:
        /* <DEDUP_REMOVED lines=20> */
.L_x_17141:
        /* <DEDUP_REMOVED lines=12> */
.L_x_17144:
[----:B------:R-:W-:Y:S02]  /*76e0*/  IMAD.MOV.U32 R171, RZ, RZ, R34 ;  /* 0x000000ffffab7224 */ /* 0x000fe400078e0022 */
.L_x_17145:
[----:B------:R-:W-:Y:S05]  /*76f0*/  BSYNC B2 ;  /* 0x0000000000027941 */ /* 0x000fea0003800000 */
.L_x_17143:
        /* <DEDUP_REMOVED lines=16> */
.L_x_17149:
[----:B------:R-:W-:Y:S05]  /*7800*/  BSYNC B3 ;  /* 0x0000000000037941 */ /* 0x000fea0003800000 */
.L_x_17148:
        /* <DEDUP_REMOVED lines=44> */
.L_x_17147:
[----:B------:R-:W-:Y:S05]  /*7ad0*/  BSYNC B2 ;  /* 0x0000000000027941 */ /* 0x000fea0003800000 */
.L_x_17146:
        /* <DEDUP_REMOVED lines=12> */
.L_x_17142:
[----:B------:R-:W-:Y:S05]  /*7ba0*/  BSYNC B1 ;  /* 0x0000000000017941 */ /* 0x000fea0003800000 */
.L_x_17140:
        /* <DEDUP_REMOVED lines=8> */
.L_x_17151:
        /* <DEDUP_REMOVED lines=12> */
.L_x_17154:
[----:B------:R-:W-:Y:S02]  /*7cf0*/  MOV R145, R34 ;  /* 0x0000002200917202 */ /* 0x000fe40000000f00 */
.L_x_17155:
[----:B------:R-:W-:Y:S05]  /*7d00*/  BSYNC B2 ;  /* 0x0000000000027941 */ /* 0x000fea0003800000 */
.L_x_17153:
        /* <DEDUP_REMOVED lines=16> */
.L_x_17159:
[----:B------:R-:W-:Y:S05]  /*7e10*/  BSYNC B3 ;  /* 0x0000000000037941 */ /* 0x000fea0003800000 */
.L_x_17158:
        /* <DEDUP_REMOVED lines=44> */
.L_x_17157:
[----:B------:R-:W-:Y:S05]  /*80e0*/  BSYNC B2 ;  /* 0x0000000000027941 */ /* 0x000fea0003800000 */
.L_x_17156:
        /* <DEDUP_REMOVED lines=13> */
.L_x_17152:
[----:B------:R-:W-:Y:S05]  /*81c0*/  BSYNC B1 ;  /* 0x0000000000017941 */ /* 0x000fea0003800000 */
.L_x_17150:
        /* <DEDUP_REMOVED lines=8> */
.L_x_17161:
        /* <DEDUP_REMOVED lines=12> */
.L_x_17164:
[----:B------:R-:W-:Y:S02]  /*8310*/  IMAD.MOV.U32 R147, RZ, RZ, R34 ;  /* 0x000000ffff937224 */ /* 0x000fe400078e0022 */
.L_x_17165:
[----:B------:R-:W-:Y:S05]  /*8320*/  BSYNC B2 ;  /* 0x0000000000027941 */ /* 0x000fea0003800000 */
.L_x_17163:
        /* <DEDUP_REMOVED lines=16> */
.L_x_17169:
[----:B------:R-:W-:Y:S05]  /*8430*/  BSYNC B3 ;  /* 0x0000000000037941 */ /* 0x000fea0003800000 */
.L_x_17168:
        /* <DEDUP_REMOVED lines=44> */
.L_x_17167:
[----:B------:R-:W-:Y:S05]  /*8700*/  BSYNC B2 ;  /* 0x0000000000027941 */ /* 0x000fea0003800000 */
.L_x_17166:
        /* <DEDUP_REMOVED lines=10> */
[----:B------:R-:W-:Y:S01]  /*87b0*/  FMUL.FTZ R172, R106, R141 ;  /* 0x0000008d6aac7220 */ /* 0x000fe20000410000 */
[----:B------:R-:W-:-:S03]  /*87c0*/  PRMT R147, R28, 0x7610, R147 ;  /* 0x000076101c937816 */ /* 0x000fc60000000093 */
[----:B------:R-:W-:Y:S02]  /*87d0*/  @P3 FADD.FTZ R172, R143, R172 ;  /* 0x000000ac8fac3221 */ /* 0x000fe40000010000 */
.L_x_17162:
[----:B------:R-:W-:Y:S05]  /*87e0*/  BSYNC B1 ;  /* 0x0000000000017941 */ /* 0x000fea0003800000 */
.L_x_17160:
        /* <DEDUP_REMOVED lines=8> */
.L_x_17171:
        /* <DEDUP_REMOVED lines=12> */
.L_x_17174:
[----:B------:R-:W-:Y:S02]  /*8930*/  IMAD.MOV.U32 R148, RZ, RZ, R34 ;  /* 0x000000ffff947224 */ /* 0x000fe400078e0022 */
.L_x_17175:
[----:B------:R-:W-:Y:S05]  /*8940*/  BSYNC B2 ;  /* 0x0000000000027941 */ /* 0x000fea0003800000 */
.L_x_17173:
        /* <DEDUP_REMOVED lines=16> */
.L_x_17179:
[----:B------:R-:W-:Y:S05]  /*8a50*/  BSYNC B3 ;  /* 0x0000000000037941 */ /* 0x000fea0003800000 */
.L_x_17178:
        /* <DEDUP_REMOVED lines=44> */
.L_x_17177:
[----:B------:R-:W-:Y:S05]  /*8d20*/  BSYNC B2 ;  /* 0x0000000000027941 */ /* 0x000fea0003800000 */
.L_x_17176:
        /* <DEDUP_REMOVED lines=13> */
.L_x_17172:
[----:B------:R-:W-:Y:S05]  /*8e00*/  BSYNC B1 ;  /* 0x0000000000017941 */ /* 0x000fea0003800000 */
.L_x_17170:
        /* <DEDUP_REMOVED lines=8> */
.L_x_17181:
        /* <DEDUP_REMOVED lines=12> */
.L_x_17184:
[----:B------:R-:W-:Y:S02]  /*8f50*/  MOV R151, R34 ;  /* 0x0000002200977202 */ /* 0x000fe40000000f00 */
.L_x_17185:
[----:B------:R-:W-:Y:S05]  /*8f60*/  BSYNC B2 ;  /* 0x0000000000027941 */ /* 0x000fea0003800000 */
.L_x_17183:
        /* <DEDUP_REMOVED lines=16> */
.L_x_17189:
[----:B------:R-:W-:Y:S05]  /*9070*/  BSYNC B3 ;  /* 0x0000000000037941 */ /* 0x000fea0003800000 */
.L_x_17188:
        /* <DEDUP_REMOVED lines=44> */
.L_x_17187:
[----:B------:R-:W-:Y:S05]  /*9340*/  BSYNC B2 ;  /* 0x0000000000027941 */ /* 0x000fea0003800000 */
.L_x_17186:
        /* <DEDUP_REMOVED lines=13> */
.L_x_17182:
[----:B------:R-:W-:Y:S05]  /*9420*/  BSYNC B1 ;  /* 0x0000000000017941 */ /* 0x000fea0003800000 */
.L_x_17180:
        /* <DEDUP_REMOVED lines=8> */
.L_x_17191:
        /* <DEDUP_REMOVED lines=12> */
.L_x_17194:
[----:B------:R-:W-:Y:S02]  /*9570*/  IMAD.MOV.U32 R152, RZ, RZ, R34 ;  /* 0x000000ffff987224 */ /* 0x000fe400078e0022 */
.L_x_17195:
[----:B------:R-:W-:Y:S05]  /*9580*/  BSYNC B2 ;  /* 0x0000000000027941 */ /* 0x000fea0003800000 */
.L_x_17193:
        /* <DEDUP_REMOVED lines=16> */
.L_x_17199:
[----:B------:R-:W-:Y:S05]  /*9690*/  BSYNC B3 ;  /* 0x0000000000037941 */ /* 0x000fea0003800000 */
.L_x_17198:
        /* <DEDUP_REMOVED lines=44> */
.L_x_17197:
[----:B------:R-:W-:Y:S05]  /*9960*/  BSYNC B2 ;  /* 0x0000000000027941 */ /* 0x000fea0003800000 */
.L_x_17196:
        /* <DEDUP_REMOVED lines=13> */
.L_x_17192:
[----:B------:R-:W-:Y:S05]  /*9a40*/  BSYNC B1 ;  /* 0x0000000000017941 */ /* 0x000fea0003800000 */
.L_x_17190:
        /* <DEDUP_REMOVED lines=8> */
.L_x_17201:
        /* <DEDUP_REMOVED lines=12> */
.L_x_17204:
[----:B------:R-:W-:Y:S02]  /*9b90*/  IMAD.MOV.U32 R155, RZ, RZ, R34 ;  /* 0x000000ffff9b7224 */ /* 0x000fe400078e0022 */
.L_x_17205:
[----:B------:R-:W-:Y:S05]  /*9ba0*/  BSYNC B2 ;  /* 0x0000000000027941 */ /* 0x000fea0003800000 */
.L_x_17203:
        /* <DEDUP_REMOVED lines=16> */
.L_x_17209:
[----:B------:R-:W-:Y:S05]  /*9cb0*/  BSYNC B3 ;  /* 0x0000000000037941 */ /* 0x000fea0003800000 */
.L_x_17208:
        /* <DEDUP_REMOVED lines=44> */
.L_x_17207:
[----:B------:R-:W-:Y:S05]  /*9f80*/  BSYNC B2 ;  /* 0x0000000000027941 */ /* 0x000fea0003800000 */
.L_x_17206:
        /* <DEDUP_REMOVED lines=13> */
.L_x_17202:
[----:B------:R-:W-:Y:S05]  /*a060*/  BSYNC B1 ;  /* 0x0000000000017941 */ /* 0x000fea0003800000 */
.L_x_17200:
        /* <DEDUP_REMOVED lines=8> */
.L_x_17211:
        /* <DEDUP_REMOVED lines=12> */
.L_x_17214:
[----:B------:R-:W-:Y:S02]  /*a1b0*/  MOV R156, R34 ;  /* 0x00000022009c7202 */ /* 0x000fe40000000f00 */
.L_x_17215:
[----:B------:R-:W-:Y:S05]  /*a1c0*/  BSYNC B2 ;  /* 0x0000000000027941 */ /* 0x000fea0003800000 */
.L_x_17213:
        /* <DEDUP_REMOVED lines=16> */
.L_x_17219:
[----:B------:R-:W-:Y:S05]  /*a2d0*/  BSYNC B3 ;  /* 0x0000000000037941 */ /* 0x000fea0003800000 */
.L_x_17218:
        /* <DEDUP_REMOVED lines=44> */
.L_x_17217:
[----:B------:R-:W-:Y:S05]  /*a5a0*/  BSYNC B2 ;  /* 0x0000000000027941 */ /* 0x000fea0003800000 */
.L_x_17216:
        /* <DEDUP_REMOVED lines=13> */
.L_x_17212:
[----:B------:R-:W-:Y:S05]  /*a680*/  BSYNC B1 ;  /* 0x0000000000017941 */ /* 0x000fea0003800000 */
.L_x_17210:
        /* <DEDUP_REMOVED lines=29> */
.L_x_17221:
[----:B------:R-:W-:Y:S05]  /*a860*/  BSYNC B1 ;  /* 0x0000000000017941 */ /* 0x000fea0003800000 */
.L_x_17220:
[----:B------:R-:W-:Y:S02]  /*a870*/  IADD3 R190, R190, 0x80, RZ ;  /* 0x00000080bebe7810 */ /* 0x000fe40007ffe0ff */
[----:B------:R-:W-:Y:S02]  /*a880*/  IADD3 R188, R188, 0x80, RZ ;  /* 0x00000080bcbc7810 */ /* 0x000fe40007ffe0ff */
.L_x_17139:
[----:B------:R-:W-:Y:S05]  /*a890*/  BSYNC B0 ;  /* 0x0000000000007941 */ /* 0x000fea0003800000 */
.L_x_17138:
        /* <DEDUP_REMOVED lines=19> */
.L_x_17225:
        /* <DEDUP_REMOVED lines=12> */
.L_x_17228:
[----:B------:R-:W-:Y:S02]  /*aa90*/  IMAD.MOV.U32 R180, RZ, RZ, R34 ;  /* 0x000000ffffb47224 */ /* 0x000fe400078e0022 */
.L_x_17229:
[----:B------:R-:W-:Y:S05]  /*aaa0*/  BSYNC B2 ;  /* 0x0000000000027941 */ /* 0x000fea0003800000 */
.L_x_17227:
        /* <DEDUP_REMOVED lines=16> */
.L_x_17233:
[----:B------:R-:W-:Y:S05]  /*abb0*/  BSYNC B3 ;  /* 0x0000000000037941 */ /* 0x000fea0003800000 */
.L_x_17232:
        /* <DEDUP_REMOVED lines=43> */
.L_x_17231:
[----:B------:R-:W-:Y:S05]  /*ae70*/  BSYNC B2 ;  /* 0x0000000000027941 */ /* 0x000fea0003800000 */
.L_x_17230:
        /* <DEDUP_REMOVED lines=12> */
.L_x_17226:
[----:B------:R-:W-:Y:S05]  /*af40*/  BSYNC B1 ;  /* 0x0000000000017941 */ /* 0x000fea0003800000 */
.L_x_17224:
        /* <DEDUP_REMOVED lines=8> */
.L_x_17235:
        /* <DEDUP_REMOVED lines=12> */
.L_x_17238:
[----:B------:R-:W-:Y:S02]  /*b090*/  IMAD.MOV.U32 R145, RZ, RZ, R34 ;  /* 0x000000ffff917224 */ /* 0x000fe400078e0022 */
.L_x_17239:
[----:B------:R-:W-:Y:S05]  /*b0a0*/  BSYNC B2 ;  /* 0x0000000000027941 */ /* 0x000fea0003800000 */
.L_x_17237:
        /* <DEDUP_REMOVED lines=16> */
.L_x_17243:
[----:B------:R-:W-:Y:S05]  /*b1b0*/  BSYNC B3 ;  /* 0x0000000000037941 */ /* 0x000fea0003800000 */
.L_x_17242:
        /* <DEDUP_REMOVED lines=44> */
.L_x_17241:
[----:B------:R-:W-:Y:S05]  /*b480*/  BSYNC B2 ;  /* 0x0000000000027941 */ /* 0x000fea0003800000 */
.L_x_17240:
        /* <DEDUP_REMOVED lines=13> */
.L_x_17236:
[----:B------:R-:W-:Y:S05]  /*b560*/  BSYNC B1 ;  /* 0x0000000000017941 */ /* 0x000fea0003800000 */
.L_x_17234:
        /* <DEDUP_REMOVED lines=8> */
.L_x_17245:
        /* <DEDUP_REMOVED lines=12> */
.L_x_17248:
[----:B------:R-:W-:Y:S02]  /*b6b0*/  IMAD.MOV.U32 R147, RZ, RZ, R34 ;  /* 0x000000ffff937224 */ /* 0x000fe400078e0022 */
.L_x_17249:
[----:B------:R-:W-:Y:S05]  /*b6c0*/  BSYNC B2 ;  /* 0x0000000000027941 */ /* 0x000fea0003800000 */
.L_x_17247:
        /* <DEDUP_REMOVED lines=16> */
.L_x_17253:
[----:B------:R-:W-:Y:S05]  /*b7d0*/  BSYNC B3 ;  /* 0x0000000000037941 */ /* 0x000fea0003800000 */
.L_x_17252:
        /* <DEDUP_REMOVED lines=44> */
.L_x_17251:
[----:B------:R-:W-:Y:S05]  /*baa0*/  BSYNC B2 ;  /* 0x0000000000027941 */ /* 0x000fea0003800000 */
.L_x_17250:
        /* <DEDUP_REMOVED lines=13> */
.L_x_17246:
[----:B------:R-:W-:Y:S05]  /*bb80*/  BSYNC B1 ;  /* 0x0000000000017941 */ /* 0x000fea0003800000 */
.L_x_17244:
        /* <DEDUP_REMOVED lines=8> */
.L_x_17255:
        /* <DEDUP_REMOVED lines=12> */
.L_x_17258:
[----:B------:R-:W-:Y:S02]  /*bcd0*/  MOV R148, R34 ;  /* 0x0000002200947202 */ /* 0x000fe40000000f00 */
.L_x_17259:
[----:B------:R-:W-:Y:S05]  /*bce0*/  BSYNC B2 ;  /* 0x0000000000027941 */ /* 0x000fea0003800000 */
.L_x_17257:
        /* <DEDUP_REMOVED lines=16> */
.L_x_17263:
[----:B------:R-:W-:Y:S05]  /*bdf0*/  BSYNC B3 ;  /* 0x0000000000037941 */ /* 0x000fea0003800000 */
.L_x_17262:
        /* <DEDUP_REMOVED lines=44> */
.L_x_17261:
[----:B------:R-:W-:Y:S05]  /*c0c0*/  BSYNC B2 ;  /* 0x0000000000027941 */ /* 0x000fea0003800000 */
.L_x_17260:
        /* <DEDUP_REMOVED lines=13> */
.L_x_17256:
[----:B------:R-:W-:Y:S05]  /*c1a0*/  BSYNC B1 ;  /* 0x0000000000017941 */ /* 0x000fea0003800000 */
.L_x_17254:
        /* <DEDUP_REMOVED lines=8> */
.L_x_17265:
        /* <DEDUP_REMOVED lines=12> */
.L_x_17268:
[----:B------:R-:W-:Y:S02]  /*c2f0*/  IMAD.MOV.U32 R151, RZ, RZ, R34 ;  /* 0x000000ffff977224 */ /* 0x000fe400078e0022 */
.L_x_17269:
[----:B------:R-:W-:Y:S05]  /*c300*/  BSYNC B2 ;  /* 0x0000000000027941 */ /* 0x000fea0003800000 */
.L_x_17267:
        /* <DEDUP_REMOVED lines=16> */
.L_x_17273:
[----:B------:R-:W-:Y:S05]  /*c410*/  BSYNC B3 ;  /* 0x0000000000037941 */ /* 0x000fea0003800000 */
.L_x_17272:
        /* <DEDUP_REMOVED lines=44> */
.L_x_17271:
[----:B------:R-:W-:Y:S05]  /*c6e0*/  BSYNC B2 ;  /* 0x0000000000027941 */ /* 0x000fea0003800000 */
.L_x_17270:
        /* <DEDUP_REMOVED lines=13> */
.L_x_17266:
[----:B------:R-:W-:Y:S05]  /*c7c0*/  BSYNC B1 ;  /* 0x0000000000017941 */ /* 0x000fea0003800000 */
.L_x_17264:
        /* <DEDUP_REMOVED lines=8> */
.L_x_17275:
        /* <DEDUP_REMOVED lines=12> */
.L_x_17278:
[----:B------:R-:W-:Y:S02]  /*c910*/  IMAD.MOV.U32 R152, RZ, RZ, R34 ;  /* 0x000000ffff987224 */ /* 0x000fe400078e0022 */
.L_x_17279:
[----:B------:R-:W-:Y:S05]  /*c920*/  BSYNC B2 ;  /* 0x0000000000027941 */ /* 0x000fea0003800000 */
.L_x_17277:
        /* <DEDUP_REMOVED lines=16> */
.L_x_17283:
[----:B------:R-:W-:Y:S05]  /*ca30*/  BSYNC B3 ;  /* 0x0000000000037941 */ /* 0x000fea0003800000 */
.L_x_17282:
        /* <DEDUP_REMOVED lines=44> */
.L_x_17281:
[----:B------:R-:W-:Y:S05]  /*cd00*/  BSYNC B2 ;  /* 0x0000000000027941 */ /* 0x000fea0003800000 */
.L_x_17280:
        /* <DEDUP_REMOVED lines=13> */
.L_x_17276:
[----:B------:R-:W-:Y:S05]  /*cde0*/  BSYNC B1 ;  /* 0x0000000000017941 */ /* 0x000fea0003800000 */
.L_x_17274:
        /* <DEDUP_REMOVED lines=8> */
.L_x_17285:
        /* <DEDUP_REMOVED lines=12> */
.L_x_17288:
[----:B------:R-:W-:Y:S02]  /*cf30*/  MOV R155, R34 ;  /* 0x00000022009b7202 */ /* 0x000fe40000000f00 */
.L_x_17289:
[----:B------:R-:W-:Y:S05]  /*cf40*/  BSYNC B2 ;  /* 0x0000000000027941 */ /* 0x000fea0003800000 */
.L_x_17287:
        /* <DEDUP_REMOVED lines=16> */
.L_x_17293:
[----:B------:R-:W-:Y:S05]  /*d050*/  BSYNC B3 ;  /* 0x0000000000037941 */ /* 0x000fea0003800000 */
.L_x_17292:
        /* <DEDUP_REMOVED lines=44> */
.L_x_17291:
[----:B------:R-:W-:Y:S05]  /*d320*/  BSYNC B2 ;  /* 0x0000000000027941 */ /* 0x000fea0003800000 */
.L_x_17290:
        /* <DEDUP_REMOVED lines=13> */
.L_x_17286:
[----:B------:R-:W-:Y:S05]  /*d400*/  BSYNC B1 ;  /* 0x0000000000017941 */ /* 0x000fea0003800000 */
.L_x_17284:
        /* <DEDUP_REMOVED lines=8> */
.L_x_17295:
        /* <DEDUP_REMOVED lines=12> */
.L_x_17298:
[----:B------:R-:W-:Y:S02]  /*d550*/  IMAD.MOV.U32 R156, RZ, RZ, R34 ;  /* 0x000000ffff9c7224 */ /* 0x000fe400078e0022 */
.L_x_17299:
[----:B------:R-:W-:Y:S05]  /*d560*/  BSYNC B2 ;  /* 0x0000000000027941 */ /* 0x000fea0003800000 */
.L_x_17297:
        /* <DEDUP_REMOVED lines=16> */
.L_x_17303:
[----:B------:R-:W-:Y:S05]  /*d670*/  BSYNC B3 ;  /* 0x0000000000037941 */ /* 0x000fea0003800000 */
.L_x_17302:
        /* <DEDUP_REMOVED lines=44> */
.L_x_17301:
[----:B------:R-:W-:Y:S05]  /*d940*/  BSYNC B2 ;  /* 0x0000000000027941 */ /* 0x000fea0003800000 */
.L_x_17300:
        /* <DEDUP_REMOVED lines=13> */
.L_x_17296:
[----:B------:R-:W-:Y:S05]  /*da20*/  BSYNC B1 ;  /* 0x0000000000017941 */ /* 0x000fea0003800000 */
.L_x_17294:
        /* <DEDUP_REMOVED lines=28> */
.L_x_17223:
[----:B------:R-:W-:Y:S05]  /*dbf0*/  BSYNC B0 ;  /* 0x0000000000007941 */ /* 0x000fea0003800000 */
.L_x_17222:
        /* <DEDUP_REMOVED lines=42> */
.L_x_17316:
        /* <DEDUP_REMOVED lines=85> */
.L_x_17317:
        /* <DEDUP_REMOVED lines=26> */
[----:B-1----:R-:W-:-:S03]  /*e590*/  IADD3 R142, R188, R199, RZ ;  /* 0x000000c7bc8e7210 */ /* 0x002fc60007ffe0ff */
        /* <DEDUP_REMOVED lines=81> */
.L_x_17309:
[----:B------:R-:W-:Y:S05]  /*eab0*/  BSYNC B1 ;  /* 0x0000000000017941 */ /* 0x000fea0003800000 */
.L_x_17308:
        /* <DEDUP_REMOVED lines=35> */
.L_x_17311:
[----:B------:R-:W-:Y:S05]  /*ecf0*/  BSYNC B1 ;  /* 0x0000000000017941 */ /* 0x000fea0003800000 */
.L_x_17310:
        /* <DEDUP_REMOVED lines=35> */
.L_x_17313:
[----:B------:R-:W-:Y:S05]  /*ef30*/  BSYNC B1 ;  /* 0x0000000000017941 */ /* 0x000fea0003800000 */
.L_x_17312:
        /* <DEDUP_REMOVED lines=32> */
.L_x_17307:
[----:B-1----:R-:W-:Y:S05]  /*f140*/  BSYNC B0 ;  /* 0x0000000000007941 */ /* 0x002fea0003800000 */
.L_x_17306:
[----:B------:R-:W-:Y:S02]  /*f150*/  IADD3 R11, R11, c[0x0][0x160], RZ ;  /* 0x000058000b0b7a10 */ /* 0x000fe40007ffe0ff */
[----:B------:R-:W-:Y:S02]  /*f160*/  LOP3.LUT P3, RZ, R30, 0xff, RZ, 0xc0, !PT ;  /* 0x000000ff1eff7812 */ /* 0x000fe4000786c0ff */
[----:B------:R-:W-:Y:S02]  /*f170*/  ISETP.GE.AND P2, PT, R11, c[0x0][0x164], PT ;  /* 0x000059000b007a0c */ /* 0x000fe40003f46270 */
[----:B------:R-:W-:-:S11]  /*f180*/  SEL R30, RZ, 0x1, P3 ;  /* 0x00000001ff1e7807 */ /* 0x000fd60001800000 */
[----:B0-----:R-:W-:Y:S01]  /*f190*/  @P2 CALL.REL.NOINC `(.L_x_17314) ;  /* 0x0000001000002944 */ /* 0x001fe20003c00000 */
[----:B------:R-:W-:Y:S05]  /*f1a0*/  BRA `(.L_x_17315) ;  /* 0xffff1b3000007947 */ /* 0x000fea000383ffff */
.L_x_17314:
[----:B------:R-:W-:Y:S05]  /*f1b0*/  EXIT ;  /* 0x000000000000794d */ /* 0x000fea0003800000 */
.L_x_17304:
[----:B------:R-:W-:Y:S01]  /*f1c0*/  HFMA2.MMA R192, -RZ, RZ, 0, 5.9604644775390625e-08 ;  /* 0x00000001ffc07435 */ /* 0x000fe200000001ff */
[----:B------:R-:W-:Y:S01]  /*f1d0*/  IMAD.MOV.U32 R181, RZ, RZ, 0x1f ;  /* 0x0000001fffb57424 */ /* 0x000fe200078e00ff */
[----:B------:R-:W-:Y:S02]  /*f1e0*/  MOV R194, 0xffffffff ;  /* 0xffffffff00c27802 */ /* 0x000fe40000000f00 */
[----:B------:R-:W-:Y:S02]  /*f1f0*/  MOV R142, 0xf210 ;  /* 0x0000f210008e7802 */ /* 0x000fe40000000f00 */
[----:B-1---5:R-:W-:Y:S05]  /*f200*/  CALL.REL.NOINC `($__internal_94_$__cuda_sm70_shflsync_bfly_p) ;  /* 0x000007d000007944 */ /* 0x022fea0003c00000 */
[----:B-1----:R-:W-:Y:S01]  /*f210*/  IMAD.MOV.U32 R140, RZ, RZ, R181 ;  /* 0x000000ffff8c7224 */ /* 0x002fe200078e00b5 */
[----:B0-----:R-:W-:Y:S05]  /*f220*/  BRA `(.L_x_17316) ;  /* 0xffffec7000007947 */ /* 0x001fea000383ffff */
.L_x_17305:
[----:B------:R-:W-:Y:S01]  /*f230*/  HFMA2.MMA R192, -RZ, RZ, 0, 1.1920928955078125e-07 ;  /* 0x00000002ffc07435 */ /* 0x000fe200000001ff */
[----:B------:R-:W-:Y:S01]  /*f240*/  IMAD.MOV.U32 R181, RZ, RZ, 0x1f ;  /* 0x0000001fffb57424 */ /* 0x000fe200078e00ff */
[----:B------:R-:W-:Y:S02]  /*f250*/  MOV R194, 0xffffffff ;  /* 0xffffffff00c27802 */ /* 0x000fe40000000f00 */
[----:B------:R-:W-:Y:S02]  /*f260*/  MOV R142, 0xf280 ;  /* 0x0000f280008e7802 */ /* 0x000fe40000000f00 */
[----:B-1---5:R-:W-:Y:S05]  /*f270*/  CALL.REL.NOINC `($__internal_94_$__cuda_sm70_shflsync_bfly_p) ;  /* 0x0000076000007944 */ /* 0x022fea0003c00000 */
[----:B01----:R-:W-:Y:S01]  /*f280*/  FADD.FTZ R141, R141, R181 ;  /* 0x000000b58d8d7221 */ /* 0x003fe20000010000 */
[----:B------:R-:W-:Y:S01]  /*f290*/  HFMA2.MMA R181, -RZ, RZ, 0, 1.847743988037109375e-06 ;  /* 0x0000001fffb57435 */ /* 0x000fe200000001ff */
[----:B------:R-:W-:Y:S01]  /*f2a0*/  IMAD.MOV.U32 R192, RZ, RZ, 0x4 ;  /* 0x00000004ffc07424 */ /* 0x000fe200078e00ff */
[----:B------:R-:W-:Y:S01]  /*f2b0*/  MOV R142, 0xf2e0 ;  /* 0x0000f2e0008e7802 */ /* 0x000fe20000000f00 */
[----:B------:R-:W-:-:S03]  /*f2c0*/  IMAD.MOV.U32 R194, RZ, RZ, -0x1 ;  /* 0xffffffffffc27424 */ /* 0x000fc600078e00ff */
[----:B------:R-:W-:Y:S05]  /*f2d0*/  CALL.REL.NOINC `($__internal_94_$__cuda_sm70_shflsync_bfly_p) ;  /* 0x0000070000007944 */ /* 0x000fea0003c00000 */
[----:B01----:R-:W-:Y:S01]  /*f2e0*/  FADD.FTZ R141, R141, R181 ;  /* 0x000000b58d8d7221 */ /* 0x003fe20000010000 */
[----:B------:R-:W-:Y:S01]  /*f2f0*/  MOV R192, 0x8 ;  /* 0x0000000800c07802 */ /* 0x000fe20000000f00 */
[----:B------:R-:W-:Y:S01]  /*f300*/  IMAD.MOV.U32 R181, RZ, RZ, 0x1f ;  /* 0x0000001fffb57424 */ /* 0x000fe200078e00ff */
[----:B------:R-:W-:-:S02]  /*f310*/  MOV R194, 0xffffffff ;  /* 0xffffffff00c27802 */ /* 0x000fc40000000f00 */
[----:B------:R-:W-:Y:S02]  /*f320*/  MOV R142, 0xf340 ;  /* 0x0000f340008e7802 */ /* 0x000fe40000000f00 */
[----:B------:R-:W-:Y:S05]  /*f330*/  CALL.REL.NOINC `($__internal_94_$__cuda_sm70_shflsync_bfly_p) ;  /* 0x000006a000007944 */ /* 0x000fea0003c00000 */
[----:B01----:R-:W-:Y:S01]  /*f340*/  FADD.FTZ R141, R141, R181 ;  /* 0x000000b58d8d7221 */ /* 0x003fe20000010000 */
[----:B------:R-:W-:Y:S01]  /*f350*/  HFMA2.MMA R181, -RZ, RZ, 0, 1.847743988037109375e-06 ;  /* 0x0000001fffb57435 */ /* 0x000fe200000001ff */
[----:B------:R-:W-:Y:S01]  /*f360*/  IMAD.MOV.U32 R192, RZ, RZ, 0x10 ;  /* 0x00000010ffc07424 */ /* 0x000fe200078e00ff */
[----:B------:R-:W-:Y:S01]  /*f370*/  MOV R142, 0xf3a0 ;  /* 0x0000f3a0008e7802 */ /* 0x000fe20000000f00 */
[----:B------:R-:W-:-:S03]  /*f380*/  IMAD.MOV.U32 R194, RZ, RZ, -0x1 ;  /* 0xffffffffffc27424 */ /* 0x000fc600078e00ff */
[----:B------:R-:W-:Y:S05]  /*f390*/  CALL.REL.NOINC `($__internal_94_$__cuda_sm70_shflsync_bfly_p) ;  /* 0x0000064000007944 */ /* 0x000fea0003c00000 */
[----:B-1----:R-:W-:Y:S01]  /*f3a0*/  FADD.FTZ R140, R141, R181 ;  /* 0x000000b58d8c7221 */ /* 0x002fe20000010000 */
[----:B0-----:R-:W-:Y:S01]  /*f3b0*/  MOV R192, 0x1 ;  /* 0x0000000100c07802 */ /* 0x001fe20000000f00 */
        /* <DEDUP_REMOVED lines=70> */
[----:B------:R-:W-:Y:S05]  /*f820*/  CALL.REL.NOINC `($__internal_94_$__cuda_sm70_shflsync_bfly_p) ;  /* 0x000001b000007944 */ /* 0x000fea0003c00000 */
[----:B0-----:R-:W-:Y:S01]  /*f830*/  HFMA2.MMA R192, -RZ, RZ, 0, 1.1920928955078125e-07 ;  /* 0x00000002ffc07435 */ /* 0x001fe200000001ff */
[----:B-1----:R-:W-:Y:S01]  /*f840*/  FADD.FTZ R141, R188, R181 ;  /* 0x000000b5bc8d7221 */ /* 0x002fe20000010000 */
[----:B------:R-:W-:Y:S01]  /*f850*/  MOV R194, 0xffffffff ;  /* 0xffffffff00c27802 */ /* 0x000fe20000000f00 */
[----:B------:R-:W-:Y:S01]  /*f860*/  IMAD.MOV.U32 R181, RZ, RZ, 0x1f ;  /* 0x0000001fffb57424 */ /* 0x000fe200078e00ff */
        /* <DEDUP_REMOVED lines=14> */
[----:B-1----:R-:W-:Y:S01]  /*f950*/  FADD.FTZ R190, R141, R181 ;  /* 0x000000b58dbe7221 */ /* 0x002fe20000010000 */
[----:B------:R-:W-:Y:S01]  /*f960*/  HFMA2.MMA R181, -RZ, RZ, 0, 1.847743988037109375e-06 ;  /* 0x0000001fffb57435 */ /* 0x000fe200000001ff */
[----:B0-----:R-:W-:Y:S01]  /*f970*/  IMAD.MOV.U32 R192, RZ, RZ, 0x10 ;  /* 0x00000010ffc07424 */ /* 0x001fe200078e00ff */
[----:B------:R-:W-:Y:S01]  /*f980*/  MOV R142, 0xf9c0 ;  /* 0x0000f9c0008e7802 */ /* 0x000fe20000000f00 */
[----:B------:R-:W-:Y:S01]  /*f990*/  IMAD.MOV.U32 R194, RZ, RZ, -0x1 ;  /* 0xffffffffffc27424 */ /* 0x000fe200078e00ff */
[----:B------:R-:W-:Y:S02]  /*f9a0*/  MOV R141, R190 ;  /* 0x000000be008d7202 */ /* 0x000fe40000000f00 */
[----:B------:R-:W-:Y:S05]  /*f9b0*/  CALL.REL.NOINC `($__internal_94_$__cuda_sm70_shflsync_bfly_p) ;  /* 0x0000002000007944 */ /* 0x000fea0003c00000 */
[----:B-1----:R-:W-:Y:S01]  /*f9c0*/  IMAD.MOV.U32 R143, RZ, RZ, R181 ;  /* 0x000000ffff8f7224 */ /* 0x002fe200078e00b5 */
[----:B0-----:R-:W-:Y:S05]  /*f9d0*/  BRA `(.L_x_17317) ;  /* 0xffffea1000007947 */ /* 0x001fea000383ffff */
        .weak           $__internal_94_$__cuda_sm70_shflsync_bfly_p
        .type           $__internal_94_$__cuda_sm70_shflsync_bfly_p,@function
        .size           $__internal_94_$__cuda_sm70_shflsync_bfly_p,(.L_x_29158 - $__internal_94_$__cuda_sm70_shflsync_bfly_p)
$__internal_94_$__cuda_sm70_shflsync_bfly_p:
[----:B------:R-:W-:Y:S01]  /*f9e0*/  HFMA2.MMA R143, -RZ, RZ, 0, 0 ;  /* 0x00000000ff8f7435 */ /* 0x000fe200000001ff */
[----:B------:R-:W-:Y:S04]  /*f9f0*/  WARPSYNC R194 ;  /* 0x000000c200007348 */ /* 0x000fe80003800000 */
[----:B------:R0:W1:Y:S01]  /*fa00*/  SHFL.BFLY PT, R181, R141, R192, R181 ;  /* 0x0c0000c08db57389 */ /* 0x00006200000e00b5 */
[----:B------:R-:W-:Y:S05]  /*fa10*/  RET.REL.NODEC R142 `(_ZN10layer_norm13ln_fwd_kernelINS_13Kernel_traitsIf6__halfS2_S2_fjLj4096ELj1ELj1ELj4ELj16ENS_18Kernel_traits_baseILj4096EfS2_S2_S2_fjLj128EEEEELb1ELb1ELb1ELb0EEEvNS_9FwdParamsE) ;  /* 0xffff05e08e007950 */ /* 0x000fea0003c3ffff */
.L_x_17318:
        /* <DEDUP_REMOVED lines=14> */
.L_x_29158:


//--------------------- .text._ZN10layer_norm13ln_fwd_kernelINS_13Kernel_traitsIf6__halfS2_S2_fjLj4096ELj1ELj1ELj4ELj16ENS_18Kernel_traits_baseILj4096EfS2_S2_S2_fjLj128EEEEELb1ELb1ELb1ELb1EEEvNS_9FwdParamsE --------------------------
	.section	.text._ZN10layer_norm13ln_fwd_kernelINS_13Kernel_traitsIf6__halfS2_S2_fjLj4096ELj1ELj1ELj4ELj16ENS_18Kernel_traits_baseILj4096EfS2_S2_S2_fjLj128EEEEELb1ELb1ELb1ELb1EEEvNS_9FwdParamsE,"ax",@progbits
	.sectioninfo	@"SHI_REGISTERS=176"
	.align	128
        .global         _ZN10layer_norm13ln_fwd_kernelINS_13Kernel_traitsIf6__halfS2_S2_fjLj4096ELj1ELj1ELj4ELj16ENS_18Kernel_traits_baseILj4096EfS2_S2_S2_fjLj128EEEEELb1ELb1ELb1ELb1EEEvNS_9FwdParamsE
        .type           _ZN10layer_norm13ln_fwd_kernelINS_13Kernel_traitsIf6__halfS2_S2_fjLj4096ELj1ELj1ELj4ELj16ENS_18Kernel_traits_baseILj4096EfS2_S2_S2_fjLj128EEEEELb1ELb1ELb1ELb1EEEvNS_9FwdParamsE,@function
        .size           _ZN10layer_norm13ln_fwd_kernelINS_13Kernel_traitsIf6__halfS2_S2_fjLj4096ELj1ELj1ELj4ELj16ENS_18Kernel_traits_baseILj4096EfS2_S2_S2_fjLj128EEEEELb1ELb1ELb1ELb1EEEvNS_9FwdParamsE,(.L_x_29159 - _ZN10layer_norm13ln_fwd_kernelINS_13Kernel_traitsIf6__halfS2_S2_fjLj4096ELj1ELj1ELj4ELj16ENS_18Kernel_traits_baseILj4096EfS2_S2_S2_fjLj128EEEEELb1ELb1ELb1ELb1EEEvNS_9FwdParamsE)
        .other          _ZN10layer_norm13ln_fwd_kernelINS_13Kernel_traitsIf6__halfS2_S2_fjLj4096ELj1ELj1ELj4ELj16ENS_18Kernel_traits_baseILj4096EfS2_S2_S2_fjLj128EEEEELb1ELb1ELb1ELb1EEEvNS_9FwdParamsE,@"STO_CUDA_ENTRY STV_DEFAULT"
_ZN10layer_norm13ln_fwd_kernelINS_13Kernel_traitsIf6__halfS2_S2_fjLj4096ELj1ELj1ELj4ELj16ENS_18Kernel_traits_baseILj4096EfS2_S2_S2_fjLj128EEEEELb1ELb1ELb1ELb1EEEvNS_9FwdParamsE:
.text._ZN10layer_norm13ln_fwd_kernelINS_13Kernel_traitsIf6__halfS2_S2_fjLj4096ELj1ELj1ELj4ELj16ENS_18Kernel_traits_baseILj4096EfS2_S2_S2_fjLj128EEEEELb1ELb1ELb1ELb1EEEvNS_9FwdParamsE:
        /* <DEDUP_REMOVED lines=47> */
[----:B------:R-:W-:Y:S01]  /*02f0*/  LEA.HI R0, R11, R12, RZ, 0x19 ;  /* 0x0000000c0b007211 */ /* 0x000fe200078fc8ff */
[----:B--2---:R-:W-:Y:S01]  /*0300*/  UIADD3 UR10, UR5, -0x4498517b, URZ ;  /* 0xbb67ae85050a7890 */ /* 0x004fe2000fffe03f */
[----:B------:R-:W-:Y:S01]  /*0310*/  LOP3.LUT R8, R5, UR5, RZ, 0x3c, !PT ;  /* 0x0000000505087c12 */ /* 0x000fe2000f8e3cff */
[----:B------:R-:W-:-:S02]  /*0320*/  UIADD3 UR12, UR5, 0x76cf5d0a, URZ ;  /* 0x76cf5d0a050c7890 */ /* 0x000fc4000fffe03f */
[----:B------:R-:W-:Y:S02]  /*0330*/  UIADD3 UR14, UR5, 0x32370b8f, URZ ;  /* 0x32370b8f050e7890 */ /* 0x000fe4000fffe03f */
        /* <DEDUP_REMOVED lines=81> */
[----:B------:R-:W-:Y:S01]  /*0850*/  HFMA2.MMA R115, -RZ, RZ, 0, 0 ;  /* 0x00000000ff737435 */ /* 0x000fe200000001ff */
        /* <DEDUP_REMOVED lines=8> */
[----:B-1----:R-:W-:Y:S02]  /*08e0*/  IMAD R128, R128, -0x2daee0ad, RZ ;  /* 0xd2511f5380807824 */ /* 0x002fe400078e02ff */
.L_x_17652:
[----:B------:R-:W-:-:S04]  /*08f0*/  IMAD.MOV.U32 R127, RZ, RZ, 0x4 ;  /* 0x00000004ff7f7424 */ /* 0x000fc800078e00ff */
[----:B------:R-:W-:-:S05]  /*0900*/  IMAD.WIDE R108, R0, R127, c[0x0][0x1d0] ;  /* 0x00007400006c7625 */ /* 0x000fca00078e027f */
[----:B------:R1:W2:Y:S01]  /*0910*/  LDG.E R134, [R108.64] ;  /* 0x000000066c867981 */ /* 0x0002a2000c1e1900 */
[----:B------:R-:W-:Y:S01]  /*0920*/  ISETP.NE.U32.AND P0, PT, RZ, c[0x0][0x180], PT ;  /* 0x00006000ff007a0c */ /* 0x000fe20003f05070 */
[----:B------:R-:W-:-:S03]  /*0930*/  IMAD R110, R0, c[0x0][0x168], RZ ;  /* 0x00005a00006e7a24 */ /* 0x000fc600078e02ff */
[----:B------:R-:W-:Y:S01]  /*0940*/  ISETP.NE.AND.EX P0, PT, RZ, c[0x0][0x184], PT, P0 ;  /* 0x00006100ff007a0c */ /* 0x000fe20003f05300 */
[----:B-1----:R-:W-:-:S12]  /*0950*/  IMAD.WIDE R108, R0, R127, c[0x0][0x1d8] ;  /* 0x00007600006c7625 */ /* 0x002fd800078e027f */
[----:B------:R-:W-:Y:S02]  /*0960*/  @P0 MOV R132, 0x10 ;  /* 0x0000001000840802 */ /* 0x000fe40000000f00 */
        /* <DEDUP_REMOVED lines=20> */
[----:B-1----:R-:W-:Y:S01]  /*0ab0*/  IMAD.MOV.U32 R132, RZ, RZ, RZ ;  /* 0x000000ffff847224 */ /* 0x002fe200078e00ff */
[----:B------:R-:W-:Y:S01]  /*0ac0*/  MOV R108, R162 ;  /* 0x000000a2006c7202 */ /* 0x000fe20000000f00 */
[----:B------:R-:W-:Y:S05]  /*0ad0*/  @!P0 BRA `(.L_x_17321) ;  /* 0x000005b000008947 */ /* 0x000fea0003800000 */
[----:B------:R-:W-:Y:S01]  /*0ae0*/  IMAD.MOV.U32 R108, RZ, RZ, R162 ;  /* 0x000000ffff6c7224 */ /* 0x000fe200078e00a2 */
[----:B-----5:R-:W-:Y:S01]  /*0af0*/  HADD2.F32 R132, -RZ, R8.H0_H0 ;  /* 0x20000008ff847230 */ /* 0x020fe20000004100 */
[----:B------:R-:W-:Y:S05]  /*0b00*/  BRA `(.L_x_17321) ;  /* 0x0000058000007947 */ /* 0x000fea0003800000 */
.L_x_17320:
        /* <DEDUP_REMOVED lines=12> */
.L_x_17323:
[----:B------:R-:W-:Y:S02]  /*0bd0*/  IMAD.MOV.U32 R133, RZ, RZ, R124 ;  /* 0x000000ffff857224 */ /* 0x000fe400078e007c */
.L_x_17324:
[----:B------:R-:W-:Y:S05]  /*0be0*/  BSYNC B1 ;  /* 0x0000000000017941 */ /* 0x000fea0003800000 */
.L_x_17322:
        /* <DEDUP_REMOVED lines=16> */
.L_x_17328:
[----:B------:R-:W-:Y:S05]  /*0cf0*/  BSYNC B2 ;  /* 0x0000000000027941 */ /* 0x000fea0003800000 */
.L_x_17327:
        /* <DEDUP_REMOVED lines=44> */
.L_x_17326:
[----:B------:R-:W-:Y:S05]  /*0fc0*/  BSYNC B1 ;  /* 0x0000000000017941 */ /* 0x000fea0003800000 */
.L_x_17325:
[----:B------:R-:W0:Y:S01]  /*0fd0*/  I2F.U32 R109, R133 ;  /* 0x00000085006d7306 */ /* 0x000e220000201000 */
[----:B------:R-:W-:Y:S01]  /*0fe0*/  HFMA2.MMA R132, -RZ, RZ, 0.1171875, 0 ;  /* 0x2f800000ff847435 */ /* 0x000fe200000001ff */
[----:B-----5:R-:W-:-:S02]  /*0ff0*/  HADD2.F32 R110, -RZ, R4.H0_H0 ;  /* 0x20000004ff6e7230 */ /* 0x020fc40000004100 */
        /* <DEDUP_REMOVED lines=9> */
.L_x_17321:
[----:B------:R-:W-:Y:S05]  /*1090*/  BSYNC B0 ;  /* 0x0000000000007941 */ /* 0x000fea0003800000 */
.L_x_17319:
        /* <DEDUP_REMOVED lines=8> */
.L_x_17330:
        /* <DEDUP_REMOVED lines=12> */
.L_x_17333:
[----:B------:R-:W-:Y:S02]  /*11e0*/  IMAD.MOV.U32 R118, RZ, RZ, R124 ;  /* 0x000000ffff767224 */ /* 0x000fe400078e007c */
.L_x_17334:
[----:B------:R-:W-:Y:S05]  /*11f0*/  BSYNC B1 ;  /* 0x0000000000017941 */ /* 0x000fea0003800000 */
.L_x_17332:
        /* <DEDUP_REMOVED lines=16> */
.L_x_17338:
[----:B------:R-:W-:Y:S05]  /*1300*/  BSYNC B2 ;  /* 0x0000000000027941 */ /* 0x000fea0003800000 */
.L_x_17337:
        /* <DEDUP_REMOVED lines=44> */
.L_x_17336:
[----:B------:R-:W-:Y:S05]  /*15d0*/  BSYNC B1 ;  /* 0x0000000000017941 */ /* 0x000fea0003800000 */
.L_x_17335:
        /* <DEDUP_REMOVED lines=13> */
.L_x_17331:
[----:B------:R-:W-:Y:S05]  /*16b0*/  BSYNC B0 ;  /* 0x0000000000007941 */ /* 0x000fea0003800000 */
.L_x_17329:
        /* <DEDUP_REMOVED lines=8> */
.L_x_17340:
        /* <DEDUP_REMOVED lines=12> */
.L_x_17343:
[----:B------:R-:W-:Y:S02]  /*1800*/  MOV R119, R124 ;  /* 0x0000007c00777202 */ /* 0x000fe40000000f00 */
.L_x_17344:
[----:B------:R-:W-:Y:S05]  /*1810*/  BSYNC B1 ;  /* 0x0000000000017941 */ /* 0x000fea0003800000 */
.L_x_17342:
        /* <DEDUP_REMOVED lines=16> */
.L_x_17348:
[----:B------:R-:W-:Y:S05]  /*1920*/  BSYNC B2 ;  /* 0x0000000000027941 */ /* 0x000fea0003800000 */
.L_x_17347:
        /* <DEDUP_REMOVED lines=44> */
.L_x_17346:
[----:B------:R-:W-:Y:S05]  /*1bf0*/  BSYNC B1 ;  /* 0x0000000000017941 */ /* 0x000fea0003800000 */
.L_x_17345:
        /* <DEDUP_REMOVED lines=13> */
.L_x_17341:
[----:B------:R-:W-:Y:S05]  /*1cd0*/  BSYNC B0 ;  /* 0x0000000000007941 */ /* 0x000fea0003800000 */
.L_x_17339:
        /* <DEDUP_REMOVED lines=8> */
.L_x_17350:
        /* <DEDUP_REMOVED lines=12> */
.L_x_17353:
[----:B------:R-:W-:Y:S02]  /*1e20*/  IMAD.MOV.U32 R120, RZ, RZ, R124 ;  /* 0x000000ffff787224 */ /* 0x000fe400078e007c */
.L_x_17354:
[----:B------:R-:W-:Y:S05]  /*1e30*/  BSYNC B1 ;  /* 0x0000000000017941 */ /* 0x000fea0003800000 */
.L_x_17352:
        /* <DEDUP_REMOVED lines=16> */
.L_x_17358:
[----:B------:R-:W-:Y:S05]  /*1f40*/  BSYNC B2 ;  /* 0x0000000000027941 */ /* 0x000fea0003800000 */
.L_x_17357:
        /* <DEDUP_REMOVED lines=44> */
.L_x_17356:
[----:B------:R-:W-:Y:S05]  /*2210*/  BSYNC B1 ;  /* 0x0000000000017941 */ /* 0x000fea0003800000 */
.L_x_17355:
        /* <DEDUP_REMOVED lines=13> */
.L_x_17351:
[----:B------:R-:W-:Y:S05]  /*22f0*/  BSYNC B0 ;  /* 0x0000000000007941 */ /* 0x000fea0003800000 */
.L_x_17349:
        /* <DEDUP_REMOVED lines=8> */
.L_x_17360:
        /* <DEDUP_REMOVED lines=12> */
.L_x_17363:
[----:B------:R-:W-:Y:S02]  /*2440*/  IMAD.MOV.U32 R121, RZ, RZ, R124 ;  /* 0x000000ffff797224 */ /* 0x000fe400078e007c */
.L_x_17364:
[----:B------:R-:W-:Y:S05]  /*2450*/  BSYNC B1 ;  /* 0x0000000000017941 */ /* 0x000fea0003800000 */
.L_x_17362:
        /* <DEDUP_REMOVED lines=16> */
.L_x_17368:
[----:B------:R-:W-:Y:S05]  /*2560*/  BSYNC B2 ;  /* 0x0000000000027941 */ /* 0x000fea0003800000 */
.L_x_17367:
        /* <DEDUP_REMOVED lines=44> */
.L_x_17366:
[----:B------:R-:W-:Y:S05]  /*2830*/  BSYNC B1 ;  /* 0x0000000000017941 */ /* 0x000fea0003800000 */
.L_x_17365:
        /* <DEDUP_REMOVED lines=13> */
.L_x_17361:
[----:B------:R-:W-:Y:S05]  /*2910*/  BSYNC B0 ;  /* 0x0000000000007941 */ /* 0x000fea0003800000 */
.L_x_17359:
        /* <DEDUP_REMOVED lines=8> */
.L_x_17370:
        /* <DEDUP_REMOVED lines=12> */
.L_x_17373:
[----:B------:R-:W-:Y:S02]  /*2a60*/  MOV R122, R124 ;  /* 0x0000007c007a7202 */ /* 0x000fe40000000f00 */
.L_x_17374:
[----:B------:R-:W-:Y:S05]  /*2a70*/  BSYNC B1 ;  /* 0x0000000000017941 */ /* 0x000fea0003800000 */
.L_x_17372:
        /* <DEDUP_REMOVED lines=16> */
.L_x_17378:
[----:B------:R-:W-:Y:S05]  /*2b80*/  BSYNC B2 ;  /* 0x0000000000027941 */ /* 0x000fea0003800000 */
.L_x_17377:
        /* <DEDUP_REMOVED lines=44> */
.L_x_17376:
[----:B------:R-:W-:Y:S05]  /*2e50*/  BSYNC B1 ;  /* 0x0000000000017941 */ /* 0x000fea0003800000 */
.L_x_17375:
        /* <DEDUP_REMOVED lines=13> */
.L_x_17371:
[----:B------:R-:W-:Y:S05]  /*2f30*/  BSYNC B0 ;  /* 0x0000000000007941 */ /* 0x000fea0003800000 */
.L_x_17369:
        /* <DEDUP_REMOVED lines=8> */
.L_x_17380:
        /* <DEDUP_REMOVED lines=12> */
.L_x_17383:
[----:B------:R-:W-:Y:S02]  /*3080*/  IMAD.MOV.U32 R114, RZ, RZ, R124 ;  /* 0x000000ffff727224 */ /* 0x000fe400078e007c */
.L_x_17384:
[----:B------:R-:W-:Y:S05]  /*3090*/  BSYNC B1 ;  /* 0x0000000000017941 */ /* 0x000fea0003800000 */
.L_x_17382:
        /* <DEDUP_REMOVED lines=16> */
.L_x_17388:
[----:B------:R-:W-:Y:S05]  /*31a0*/  BSYNC B2 ;  /* 0x0000000000027941 */ /* 0x000fea0003800000 */
.L_x_17387:
        /* <DEDUP_REMOVED lines=44> */
.L_x_17386:
[----:B------:R-:W-:Y:S05]  /*3470*/  BSYNC B1 ;  /* 0x0000000000017941 */ /* 0x000fea0003800000 */
.L_x_17385:
        /* <DEDUP_REMOVED lines=13> */
.L_x_17381:
[----:B------:R-:W-:Y:S05]  /*3550*/  BSYNC B0 ;  /* 0x0000000000007941 */ /* 0x000fea0003800000 */
.L_x_17379:
        /* <DEDUP_REMOVED lines=8> */
.L_x_17390:
        /* <DEDUP_REMOVED lines=12> */
.L_x_17393:
[----:B------:R-:W-:Y:S02]  /*36a0*/  IMAD.MOV.U32 R117, RZ, RZ, R124 ;  /* 0x000000ffff757224 */ /* 0x000fe400078e007c */
.L_x_17394:
[----:B------:R-:W-:Y:S05]  /*36b0*/  BSYNC B1 ;  /* 0x0000000000017941 */ /* 0x000fea0003800000 */
.L_x_17392:
        /* <DEDUP_REMOVED lines=16> */
.L_x_17398:
[----:B------:R-:W-:Y:S05]  /*37c0*/  BSYNC B2 ;  /* 0x0000000000027941 */ /* 0x000fea0003800000 */
.L_x_17397:
        /* <DEDUP_REMOVED lines=44> */
.L_x_17396:
[----:B------:R-:W-:Y:S05]  /*3a90*/  BSYNC B1 ;  /* 0x0000000000017941 */ /* 0x000fea0003800000 */
.L_x_17395:
        /* <DEDUP_REMOVED lines=13> */
.L_x_17391:
[----:B------:R-:W-:Y:S05]  /*3b70*/  BSYNC B0 ;  /* 0x0000000000007941 */ /* 0x000fea0003800000 */
.L_x_17389:
[----:B------:R-:W-:Y:S01]  /*3b80*/  HFMA2.MMA R140, -RZ, RZ, 0, 9.5367431640625e-07 ;  /* 0x00000010ff8c7435 */ /* 0x000fe200000001ff */
[----:B------:R-:W-:Y:S01]  /*3b90*/  F2FP.PACK_AB R111, R139, R138 ;  /* 0x0000008a8b6f723e */ /* 0x000fe200000000ff */
[----:B------:R-:W-:Y:S01]  /*3ba0*/  BSSY B0, `(.L_x_17399) ;  /* 0x000001f000007945 */ /* 0x000fe20003800000 */
[----:B------:R-:W-:Y:S02]  /*3bb0*/  F2FP.PACK_AB R110, R137, R136 ;  /* 0x00000088896e723e */ /* 0x000fe400000000ff */
[----:B------:R-:W-:Y:S02]  /*3bc0*/  F2FP.PACK_AB R109, R135, R134 ;  /* 0x00000086876d723e */ /* 0x000fe400000000ff */
[----:B------:R-:W-:Y:S02]  /*3bd0*/  F2FP.PACK_AB R108, R133, R132 ;  /* 0x00000084856c723e */ /* 0x000fe400000000ff */
        /* <DEDUP_REMOVED lines=27> */
.L_x_17400:
[----:B------:R-:W-:Y:S05]  /*3d90*/  BSYNC B0 ;  /* 0x0000000000007941 */ /* 0x000fea0003800000 */
.L_x_17399:
        /* <DEDUP_REMOVED lines=10> */
.L_x_17402:
        /* <DEDUP_REMOVED lines=12> */
.L_x_17405:
[----:B------:R-:W-:Y:S02]  /*3f00*/  MOV R144, R124 ;  /* 0x0000007c00907202 */ /* 0x000fe40000000f00 */
.L_x_17406:
[----:B------:R-:W-:Y:S05]  /*3f10*/  BSYNC B1 ;  /* 0x0000000000017941 */ /* 0x000fea0003800000 */
.L_x_17404:
        /* <DEDUP_REMOVED lines=16> */
.L_x_17410:
[----:B------:R-:W-:Y:S05]  /*4020*/  BSYNC B2 ;  /* 0x0000000000027941 */ /* 0x000fea0003800000 */
.L_x_17409:
        /* <DEDUP_REMOVED lines=44> */
.L_x_17408:
[----:B------:R-:W-:Y:S05]  /*42f0*/  BSYNC B1 ;  /* 0x0000000000017941 */ /* 0x000fea0003800000 */
.L_x_17407:
        /* <DEDUP_REMOVED lines=10> */
[----:B------:R-:W-:-:S04]  /*43a0*/  FMUL.FTZ R142, R32, R109 ;  /* 0x0000006d208e7220 */ /* 0x000fc80000410000 */
[----:B------:R-:W-:Y:S02]  /*43b0*/  @P0 FADD.FTZ R142, R111, R142 ;  /* 0x0000008e6f8e0221 */ /* 0x000fe40000010000 */
.L_x_17403:
[----:B------:R-:W-:Y:S05]  /*43c0*/  BSYNC B0 ;  /* 0x0000000000007941 */ /* 0x000fea0003800000 */
.L_x_17401:
        /* <DEDUP_REMOVED lines=8> */
.L_x_17412:
        /* <DEDUP_REMOVED lines=12> */
.L_x_17415:
[----:B------:R-:W-:Y:S02]  /*4510*/  IMAD.MOV.U32 R118, RZ, RZ, R124 ;  /* 0x000000ffff767224 */ /* 0x000fe400078e007c */
.L_x_17416:
[----:B------:R-:W-:Y:S05]  /*4520*/  BSYNC B1 ;  /* 0x0000000000017941 */ /* 0x000fea0003800000 */
.L_x_17414:
        /* <DEDUP_REMOVED lines=16> */
.L_x_17420:
[----:B------:R-:W-:Y:S05]  /*4630*/  BSYNC B2 ;  /* 0x0000000000027941 */ /* 0x000fea0003800000 */
.L_x_17419:
        /* <DEDUP_REMOVED lines=44> */
.L_x_17418:
[----:B------:R-:W-:Y:S05]  /*4900*/  BSYNC B1 ;  /* 0x0000000000017941 */ /* 0x000fea0003800000 */
.L_x_17417:
        /* <DEDUP_REMOVED lines=13> */
.L_x_17413:
[----:B------:R-:W-:Y:S05]  /*49e0*/  BSYNC B0 ;  /* 0x0000000000007941 */ /* 0x000fea0003800000 */
.L_x_17411:
        /* <DEDUP_REMOVED lines=8> */
.L_x_17422:
        /* <DEDUP_REMOVED lines=12> */
.L_x_17425:
[----:B------:R-:W-:Y:S02]  /*4b30*/  IMAD.MOV.U32 R119, RZ, RZ, R124 ;  /* 0x000000ffff777224 */ /* 0x000fe400078e007c */
.L_x_17426:
[----:B------:R-:W-:Y:S05]  /*4b40*/  BSYNC B1 ;  /* 0x0000000000017941 */ /* 0x000fea0003800000 */
.L_x_17424:
        /* <DEDUP_REMOVED lines=16> */
.L_x_17430:
[----:B------:R-:W-:Y:S05]  /*4c50*/  BSYNC B2 ;  /* 0x0000000000027941 */ /* 0x000fea0003800000 */
.L_x_17429:
        /* <DEDUP_REMOVED lines=44> */
.L_x_17428:
[----:B------:R-:W-:Y:S05]  /*4f20*/  BSYNC B1 ;  /* 0x0000000000017941 */ /* 0x000fea0003800000 */
.L_x_17427:
        /* <DEDUP_REMOVED lines=13> */
.L_x_17423:
[----:B------:R-:W-:Y:S05]  /*5000*/  BSYNC B0 ;  /* 0x0000000000007941 */ /* 0x000fea0003800000 */
.L_x_17421:
[----:B------:R-:W-:Y:S01]  /*5010*/  BSSY B0, `(.L_x_17431) ;  /* 0x0000061000007945 */ /* 0x000fe20003800000 */
[----:B------:R-:W-:Y:S05]  /*5020*/  @P2 BRA `(.L_x_17432) ;  /* 0x0000006000002947 */ /* 0x000fea0003800000 */
[----:B-1----:R-:W-:Y:S01]  /*5030*/  HFMA2.MMA R147, -RZ, RZ, 0, 0 ;  /* 0x00000000ff937435 */ /* 0x002fe200000001ff */
[----:B------:R-:W-:Y:S01]  /*5040*/  IMAD.MOV.U32 R109, RZ, RZ, R108 ;  /* 0x000000ffff6d7224 */ /* 0x000fe200078e006c */
[----:B------:R-:W-:Y:S05]  /*5050*/  @!P0 BRA `(.L_x_17433) ;  /* 0x000005c000008947 */ /* 0x000fea0003800000 */
[----:B------:R-:W-:Y:S01]  /*5060*/  IMAD.MOV.U32 R109, RZ, RZ, R108 ;  /* 0x000000ffff6d7224 */ /* 0x000fe200078e006c */
[----:B-----5:R-:W-:Y:S01]  /*5070*/  HADD2.F32 R147, -RZ, R9.H1_H1 ;  /* 0x30000009ff937230 */ /* 0x020fe20000004100 */
[----:B------:R-:W-:Y:S05]  /*5080*/  BRA `(.L_x_17433) ;  /* 0x0000059000007947 */ /* 0x000fea0003800000 */
.L_x_17432:
        /* <DEDUP_REMOVED lines=12> */
.L_x_17435:
[----:B------:R-:W-:Y:S02]  /*5150*/  MOV R120, R124 ;  /* 0x0000007c00787202 */ /* 0x000fe40000000f00 */
.L_x_17436:
[----:B------:R-:W-:Y:S05]  /*5160*/  BSYNC B1 ;  /* 0x0000000000017941 */ /* 0x000fea0003800000 */
.L_x_17434:
        /* <DEDUP_REMOVED lines=16> */
.L_x_17440:
[----:B------:R-:W-:Y:S05]  /*5270*/  BSYNC B2 ;  /* 0x0000000000027941 */ /* 0x000fea0003800000 */
.L_x_17439:
        /* <DEDUP_REMOVED lines=44> */
.L_x_17438:
[----:B------:R-:W-:Y:S05]  /*5540*/  BSYNC B1 ;  /* 0x0000000000017941 */ /* 0x000fea0003800000 */
.L_x_17437:
        /* <DEDUP_REMOVED lines=13> */
.L_x_17433:
[----:B------:R-:W-:Y:S05]  /*5620*/  BSYNC B0 ;  /* 0x0000000000007941 */ /* 0x000fea0003800000 */
.L_x_17431:
        /* <DEDUP_REMOVED lines=8> */
.L_x_17442:
        /* <DEDUP_REMOVED lines=12> */
.L_x_17445:
[----:B------:R-:W-:Y:S02]  /*5770*/  IMAD.MOV.U32 R121, RZ, RZ, R124 ;  /* 0x000000ffff797224 */ /* 0x000fe400078e007c */
.L_x_17446:
[----:B------:R-:W-:Y:S05]  /*5780*/  BSYNC B1 ;  /* 0x0000000000017941 */ /* 0x000fea0003800000 */
.L_x_17444:
        /* <DEDUP_REMOVED lines=16> */
.L_x_17450:
[----:B------:R-:W-:Y:S05]  /*5890*/  BSYNC B2 ;  /* 0x0000000000027941 */ /* 0x000fea0003800000 */
.L_x_17449:
        /* <DEDUP_REMOVED lines=44> */
.L_x_17448:
[----:B------:R-:W-:Y:S05]  /*5b60*/  BSYNC B1 ;  /* 0x0000000000017941 */ /* 0x000fea0003800000 */
.L_x_17447:
        /* <DEDUP_REMOVED lines=13> */
.L_x_17443:
[----:B------:R-:W-:Y:S05]  /*5c40*/  BSYNC B0 ;  /* 0x0000000000007941 */ /* 0x000fea0003800000 */
.L_x_17441:
        /* <DEDUP_REMOVED lines=8> */
.L_x_17452:
        /* <DEDUP_REMOVED lines=12> */
.L_x_17455:
[----:B------:R-:W-:Y:S02]  /*5d90*/  IMAD.MOV.U32 R122, RZ, RZ, R124 ;  /* 0x000000ffff7a7224 */ /* 0x000fe400078e007c */
.L_x_17456:
[----:B------:R-:W-:Y:S05]  /*5da0*/  BSYNC B1 ;  /* 0x0000000000017941 */ /* 0x000fea0003800000 */
.L_x_17454:
        /* <DEDUP_REMOVED lines=16> */
.L_x_17460:
[----:B------:R-:W-:Y:S05]  /*5eb0*/  BSYNC B2 ;  /* 0x0000000000027941 */ /* 0x000fea0003800000 */
.L_x_17459:
        /* <DEDUP_REMOVED lines=44> */
.L_x_17458:
[----:B------:R-:W-:Y:S05]  /*6180*/  BSYNC B1 ;  /* 0x0000000000017941 */ /* 0x000fea0003800000 */
.L_x_17457:
        /* <DEDUP_REMOVED lines=13> */
.L_x_17453:
[----:B------:R-:W-:Y:S05]  /*6260*/  BSYNC B0 ;  /* 0x0000000000007941 */ /* 0x000fea0003800000 */
.L_x_17451:
        /* <DEDUP_REMOVED lines=8> */
.L_x_17462:
        /* <DEDUP_REMOVED lines=12> */
.L_x_17465:
[----:B------:R-:W-:Y:S02]  /*63b0*/  MOV R114, R124 ;  /* 0x0000007c00727202 */ /* 0x000fe40000000f00 */
.L_x_17466:
[----:B------:R-:W-:Y:S05]  /*63c0*/  BSYNC B1 ;  /* 0x0000000000017941 */ /* 0x000fea0003800000 */
.L_x_17464:
        /* <DEDUP_REMOVED lines=16> */
.L_x_17470:
[----:B------:R-:W-:Y:S05]  /*64d0*/  BSYNC B2 ;  /* 0x0000000000027941 */ /* 0x000fea0003800000 */
.L_x_17469:
        /* <DEDUP_REMOVED lines=44> */
.L_x_17468:
[----:B------:R-:W-:Y:S05]  /*67a0*/  BSYNC B1 ;  /* 0x0000000000017941 */ /* 0x000fea0003800000 */
.L_x_17467:
        /* <DEDUP_REMOVED lines=13> */
.L_x_17463:
[----:B------:R-:W-:Y:S05]  /*6880*/  BSYNC B0 ;  /* 0x0000000000007941 */ /* 0x000fea0003800000 */
.L_x_17461:
        /* <DEDUP_REMOVED lines=8> */
.L_x_17472:
        /* <DEDUP_REMOVED lines=12> */
.L_x_17475:
[----:B------:R-:W-:Y:S02]  /*69d0*/  IMAD.MOV.U32 R117, RZ, RZ, R124 ;  /* 0x000000ffff757224 */ /* 0x000fe400078e007c */
.L_x_17476:
[----:B------:R-:W-:Y:S05]  /*69e0*/  BSYNC B1 ;  /* 0x0000000000017941 */ /* 0x000fea0003800000 */
.L_x_17474:
        /* <DEDUP_REMOVED lines=16> */
.L_x_17480:
[----:B------:R-:W-:Y:S05]  /*6af0*/  BSYNC B2 ;  /* 0x0000000000027941 */ /* 0x000fea0003800000 */
.L_x_17479:
        /* <DEDUP_REMOVED lines=44> */
.L_x_17478:
[----:B------:R-:W-:Y:S05]  /*6dc0*/  BSYNC B1 ;  /* 0x0000000000017941 */ /* 0x000fea0003800000 */
.L_x_17477:
        /* <DEDUP_REMOVED lines=13> */
.L_x_17473:
[----:B------:R-:W-:Y:S05]  /*6ea0*/  BSYNC B0 ;  /* 0x0000000000007941 */ /* 0x000fea0003800000 */
.L_x_17471:
        /* <DEDUP_REMOVED lines=32> */
.L_x_17482:
[----:B------:R-:W-:Y:S05]  /*70b0*/  BSYNC B0 ;  /* 0x0000000000007941 */ /* 0x000fea0003800000 */
.L_x_17481:
        /* <DEDUP_REMOVED lines=10> */
.L_x_17484:
        /* <DEDUP_REMOVED lines=12> */
.L_x_17487:
[----:B------:R-:W-:Y:S02]  /*7220*/  MOV R152, R124 ;  /* 0x0000007c00987202 */ /* 0x000fe40000000f00 */
.L_x_17488:
[----:B------:R-:W-:Y:S05]  /*7230*/  BSYNC B1 ;  /* 0x0000000000017941 */ /* 0x000fea0003800000 */
.L_x_17486:
        /* <DEDUP_REMOVED lines=16> */
.L_x_17492:
[----:B------:R-:W-:Y:S05]  /*7340*/  BSYNC B2 ;  /* 0x0000000000027941 */ /* 0x000fea0003800000 */
.L_x_17491:
        /* <DEDUP_REMOVED lines=44> */
.L_x_17490:
[----:B------:R-:W-:Y:S05]  /*7610*/  BSYNC B1 ;  /* 0x0000000000017941 */ /* 0x000fea0003800000 */
.L_x_17489:
        /* <DEDUP_REMOVED lines=12> */
.L_x_17485:
[----:B------:R-:W-:Y:S05]  /*76e0*/  BSYNC B0 ;  /* 0x0000000000007941 */ /* 0x000fea0003800000 */
.L_x_17483:
        /* <DEDUP_REMOVED lines=8> */
.L_x_17494:
        /* <DEDUP_REMOVED lines=12> */
.L_x_17497:
[----:B------:R-:W-:Y:S02]  /*7830*/  IMAD.MOV.U32 R118, RZ, RZ, R124 ;  /* 0x000000ffff767224 */ /* 0x000fe400078e007c */
.L_x_17498:
[----:B------:R-:W-:Y:S05]  /*7840*/  BSYNC B1 ;  /* 0x0000000000017941 */ /* 0x000fea0003800000 */
.L_x_17496:
        /* <DEDUP_REMOVED lines=16> */
.L_x_17502:
[----:B------:R-:W-:Y:S05]  /*7950*/  BSYNC B2 ;  /* 0x0000000000027941 */ /* 0x000fea0003800000 */
.L_x_17501:
        /* <DEDUP_REMOVED lines=44> */
.L_x_17500:
[----:B------:R-:W-:Y:S05]  /*7c20*/  BSYNC B1 ;  /* 0x0000000000017941 */ /* 0x000fea0003800000 */
.L_x_17499:
        /* <DEDUP_REMOVED lines=13> */
.L_x_17495:
[----:B------:R-:W-:Y:S05]  /*7d00*/  BSYNC B0 ;  /* 0x0000000000007941 */ /* 0x000fea0003800000 */
.L_x_17493:
        /* <DEDUP_REMOVED lines=8> */
.L_x_17504:
        /* <DEDUP_REMOVED lines=12> */
.L_x_17507:
[----:B------:R-:W-:Y:S02]  /*7e50*/  IMAD.MOV.U32 R119, RZ, RZ, R124 ;  /* 0x000000ffff777224 */ /* 0x000fe400078e007c */
.L_x_17508:
[----:B------:R-:W-:Y:S05]  /*7e60*/  BSYNC B1 ;  /* 0x0000000000017941 */ /* 0x000fea0003800000 */
.L_x_17506:
        /* <DEDUP_REMOVED lines=16> */
.L_x_17512:
[----:B------:R-:W-:Y:S05]  /*7f70*/  BSYNC B2 ;  /* 0x0000000000027941 */ /* 0x000fea0003800000 */
.L_x_17511:
        /* <DEDUP_REMOVED lines=44> */
.L_x_17510:
[----:B------:R-:W-:Y:S05]  /*8240*/  BSYNC B1 ;  /* 0x0000000000017941 */ /* 0x000fea0003800000 */
.L_x_17509:
        /* <DEDUP_REMOVED lines=13> */
.L_x_17505:
[----:B------:R-:W-:Y:S05]  /*8320*/  BSYNC B0 ;  /* 0x0000000000007941 */ /* 0x000fea0003800000 */
.L_x_17503:
        /* <DEDUP_REMOVED lines=8> */
.L_x_17514:
        /* <DEDUP_REMOVED lines=12> */
.L_x_17517:
[----:B------:R-:W-:Y:S02]  /*8470*/  MOV R120, R124 ;  /* 0x0000007c00787202 */ /* 0x000fe40000000f00 */
.L_x_17518:
[----:B------:R-:W-:Y:S05]  /*8480*/  BSYNC B1 ;  /* 0x0000000000017941 */ /* 0x000fea0003800000 */
.L_x_17516:
        /* <DEDUP_REMOVED lines=16> */
.L_x_17522:
[----:B------:R-:W-:Y:S05]  /*8590*/  BSYNC B2 ;  /* 0x0000000000027941 */ /* 0x000fea0003800000 */
.L_x_17521:
        /* <DEDUP_REMOVED lines=44> */
.L_x_17520:
[----:B------:R-:W-:Y:S05]  /*8860*/  BSYNC B1 ;  /* 0x0000000000017941 */ /* 0x000fea0003800000 */
.L_x_17519:
        /* <DEDUP_REMOVED lines=13> */
.L_x_17515:
[----:B------:R-:W-:Y:S05]  /*8940*/  BSYNC B0 ;  /* 0x0000000000007941 */ /* 0x000fea0003800000 */
.L_x_17513:
        /* <DEDUP_REMOVED lines=8> */
.L_x_17524:
        /* <DEDUP_REMOVED lines=12> */
.L_x_17527:
[----:B------:R-:W-:Y:S02]  /*8a90*/  IMAD.MOV.U32 R121, RZ, RZ, R124 ;  /* 0x000000ffff797224 */ /* 0x000fe400078e007c */
.L_x_17528:
[----:B------:R-:W-:Y:S05]  /*8aa0*/  BSYNC B1 ;  /* 0x0000000000017941 */ /* 0x000fea0003800000 */
.L_x_17526:
        /* <DEDUP_REMOVED lines=16> */
.L_x_17532:
[----:B------:R-:W-:Y:S05]  /*8bb0*/  BSYNC B2 ;  /* 0x0000000000027941 */ /* 0x000fea0003800000 */
.L_x_17531:
        /* <DEDUP_REMOVED lines=44> */
.L_x_17530:
[----:B------:R-:W-:Y:S05]  /*8e80*/  BSYNC B1 ;  /* 0x0000000000017941 */ /* 0x000fea0003800000 */
.L_x_17529:
        /* <DEDUP_REMOVED lines=13> */
.L_x_17525:
[----:B------:R-:W-:Y:S05]  /*8f60*/  BSYNC B0 ;  /* 0x0000000000007941 */ /* 0x000fea0003800000 */
.L_x_17523:
        /* <DEDUP_REMOVED lines=8> */
.L_x_17534:
        /* <DEDUP_REMOVED lines=12> */
.L_x_17537:
[----:B------:R-:W-:Y:S02]  /*90b0*/  IMAD.MOV.U32 R122, RZ, RZ, R124 ;  /* 0x000000ffff7a7224 */ /* 0x000fe400078e007c */
.L_x_17538:
[----:B------:R-:W-:Y:S05]  /*90c0*/  BSYNC B1 ;  /* 0x0000000000017941 */ /* 0x000fea0003800000 */
.L_x_17536:
        /* <DEDUP_REMOVED lines=16> */
.L_x_17542:
[----:B------:R-:W-:Y:S05]  /*91d0*/  BSYNC B2 ;  /* 0x0000000000027941 */ /* 0x000fea0003800000 */
.L_x_17541:
        /* <DEDUP_REMOVED lines=44> */
.L_x_17540:
[----:B------:R-:W-:Y:S05]  /*94a0*/  BSYNC B1 ;  /* 0x0000000000017941 */ /* 0x000fea0003800000 */
.L_x_17539:
        /* <DEDUP_REMOVED lines=13> */
.L_x_17535:
[----:B------:R-:W-:Y:S05]  /*9580*/  BSYNC B0 ;  /* 0x0000000000007941 */ /* 0x000fea0003800000 */
.L_x_17533:
        /* <DEDUP_REMOVED lines=8> */
.L_x_17544:
        /* <DEDUP_REMOVED lines=12> */
.L_x_17547:
[----:B------:R-:W-:Y:S02]  /*96d0*/  IMAD.MOV.U32 R114, RZ, RZ, R124 ;  /* 0x000000ffff727224 */ /* 0x000fe400078e007c */
.L_x_17548:
[----:B------:R-:W-:Y:S05]  /*96e0*/  BSYNC B1 ;  /* 0x0000000000017941 */ /* 0x000fea0003800000 */
.L_x_17546:
        /* <DEDUP_REMOVED lines=16> */
.L_x_17552:
[----:B------:R-:W-:Y:S05]  /*97f0*/  BSYNC B2 ;  /* 0x0000000000027941 */ /* 0x000fea0003800000 */
.L_x_17551:
        /* <DEDUP_REMOVED lines=44> */
.L_x_17550:
[----:B------:R-:W-:Y:S05]  /*9ac0*/  BSYNC B1 ;  /* 0x0000000000017941 */ /* 0x000fea0003800000 */
.L_x_17549:
        /* <DEDUP_REMOVED lines=13> */
.L_x_17545:
[----:B------:R-:W-:Y:S05]  /*9ba0*/  BSYNC B0 ;  /* 0x0000000000007941 */ /* 0x000fea0003800000 */
.L_x_17543:
        /* <DEDUP_REMOVED lines=8> */
.L_x_17554:
        /* <DEDUP_REMOVED lines=12> */
.L_x_17557:
[----:B------:R-:W-:Y:S02]  /*9cf0*/  IMAD.MOV.U32 R117, RZ, RZ, R124 ;  /* 0x000000ffff757224 */ /* 0x000fe400078e007c */
.L_x_17558:
[----:B------:R-:W-:Y:S05]  /*9d00*/  BSYNC B1 ;  /* 0x0000000000017941 */ /* 0x000fea0003800000 */
.L_x_17556:
        /* <DEDUP_REMOVED lines=16> */
.L_x_17562:
[----:B------:R-:W-:Y:S05]  /*9e10*/  BSYNC B2 ;  /* 0x0000000000027941 */ /* 0x000fea0003800000 */
.L_x_17561:
        /* <DEDUP_REMOVED lines=44> */
.L_x_17560:
[----:B------:R-:W-:Y:S05]  /*a0e0*/  BSYNC B1 ;  /* 0x0000000000017941 */ /* 0x000fea0003800000 */
.L_x_17559:
        /* <DEDUP_REMOVED lines=13> */
.L_x_17555:
[----:B------:R-:W-:Y:S05]  /*a1c0*/  BSYNC B0 ;  /* 0x0000000000007941 */ /* 0x000fea0003800000 */
.L_x_17553:
        /* <DEDUP_REMOVED lines=32> */
.L_x_17564:
[----:B------:R-:W-:Y:S05]  /*a3d0*/  BSYNC B0 ;  /* 0x0000000000007941 */ /* 0x000fea0003800000 */
.L_x_17563:
        /* <DEDUP_REMOVED lines=8> */
[----:B-----5:R-:W-:Y:S01]  /*a460*/  HADD2.F32 R130, -RZ, R8.H0_H0 ;  /* 0x20000008ff827230 */ /* 0x020fe20000004100 */
[----:B------:R-:W-:Y:S05]  /*a470*/  BRA `(.L_x_17567) ;  /* 0x0000058000007947 */ /* 0x000fea0003800000 */
.L_x_17566:
        /* <DEDUP_REMOVED lines=12> */
.L_x_17569:
[----:B------:R-:W-:Y:S02]  /*a540*/  IMAD.MOV.U32 R143, RZ, RZ, R124 ;  /* 0x000000ffff8f7224 */ /* 0x000fe400078e007c */
.L_x_17570:
[----:B------:R-:W-:Y:S05]  /*a550*/  BSYNC B1 ;  /* 0x0000000000017941 */ /* 0x000fea0003800000 */
.L_x_17568:
        /* <DEDUP_REMOVED lines=16> */
.L_x_17574:
[----:B------:R-:W-:Y:S05]  /*a660*/  BSYNC B2 ;  /* 0x0000000000027941 */ /* 0x000fea0003800000 */
.L_x_17573:
        /* <DEDUP_REMOVED lines=44> */
.L_x_17572:
[----:B------:R-:W-:Y:S05]  /*a930*/  BSYNC B1 ;  /* 0x0000000000017941 */ /* 0x000fea0003800000 */
.L_x_17571:
        /* <DEDUP_REMOVED lines=12> */
.L_x_17567:
[----:B------:R-:W-:Y:S05]  /*aa00*/  BSYNC B0 ;  /* 0x0000000000007941 */ /* 0x000fea0003800000 */
.L_x_17565:
        /* <DEDUP_REMOVED lines=8> */
.L_x_17576:
        /* <DEDUP_REMOVED lines=12> */
.L_x_17579:
[----:B------:R-:W-:Y:S02]  /*ab50*/  IMAD.MOV.U32 R118, RZ, RZ, R124 ;  /* 0x000000ffff767224 */ /* 0x000fe400078e007c */
.L_x_17580:
[----:B------:R-:W-:Y:S05]  /*ab60*/  BSYNC B1 ;  /* 0x0000000000017941 */ /* 0x000fea0003800000 */
.L_x_17578:
        /* <DEDUP_REMOVED lines=16> */
.L_x_17584:
[----:B------:R-:W-:Y:S05]  /*ac70*/  BSYNC B2 ;  /* 0x0000000000027941 */ /* 0x000fea0003800000 */
.L_x_17583:
        /* <DEDUP_REMOVED lines=44> */
.L_x_17582:
[----:B------:R-:W-:Y:S05]  /*af40*/  BSYNC B1 ;  /* 0x0000000000017941 */ /* 0x000fea0003800000 */
.L_x_17581:
        /* <DEDUP_REMOVED lines=13> */
.L_x_17577:
[----:B------:R-:W-:Y:S05]  /*b020*/  BSYNC B0 ;  /* 0x0000000000007941 */ /* 0x000fea0003800000 */
.L_x_17575:
        /* <DEDUP_REMOVED lines=8> */
.L_x_17586:
        /* <DEDUP_REMOVED lines=12> */
.L_x_17589:
[----:B------:R-:W-:Y:S02]  /*b170*/  IMAD.MOV.U32 R119, RZ, RZ, R124 ;  /* 0x000000ffff777224 */ /* 0x000fe400078e007c */
.L_x_17590:
[----:B------:R-:W-:Y:S05]  /*b180*/  BSYNC B1 ;  /* 0x0000000000017941 */ /* 0x000fea0003800000 */
.L_x_17588:
        /* <DEDUP_REMOVED lines=16> */
.L_x_17594:
[----:B------:R-:W-:Y:S05]  /*b290*/  BSYNC B2 ;  /* 0x0000000000027941 */ /* 0x000fea0003800000 */
.L_x_17593:
        /* <DEDUP_REMOVED lines=44> */
.L_x_17592:
[----:B------:R-:W-:Y:S05]  /*b560*/  BSYNC B1 ;  /* 0x0000000000017941 */ /* 0x000fea0003800000 */
.L_x_17591:
        /* <DEDUP_REMOVED lines=13> */
.L_x_17587:
[----:B------:R-:W-:Y:S05]  /*b640*/  BSYNC B0 ;  /* 0x0000000000007941 */ /* 0x000fea0003800000 */
.L_x_17585:
        /* <DEDUP_REMOVED lines=8> */
.L_x_17596:
        /* <DEDUP_REMOVED lines=12> */
.L_x_17599:
[----:B------:R-:W-:Y:S02]  /*b790*/  IMAD.MOV.U32 R120, RZ, RZ, R124 ;  /* 0x000000ffff787224 */ /* 0x000fe400078e007c */
.L_x_17600:
[----:B------:R-:W-:Y:S05]  /*b7a0*/  BSYNC B1 ;  /* 0x0000000000017941 */ /* 0x000fea0003800000 */
.L_x_17598:
        /* <DEDUP_REMOVED lines=16> */
.L_x_17604:
[----:B------:R-:W-:Y:S05]  /*b8b0*/  BSYNC B2 ;  /* 0x0000000000027941 */ /* 0x000fea0003800000 */
.L_x_17603:
        /* <DEDUP_REMOVED lines=44> */
.L_x_17602:
[----:B------:R-:W-:Y:S05]  /*bb80*/  BSYNC B1 ;  /* 0x0000000000017941 */ /* 0x000fea0003800000 */
.L_x_17601:
        /* <DEDUP_REMOVED lines=13> */
.L_x_17597:
[----:B------:R-:W-:Y:S05]  /*bc60*/  BSYNC B0 ;  /* 0x0000000000007941 */ /* 0x000fea0003800000 */
.L_x_17595:
        /* <DEDUP_REMOVED lines=8> */
.L_x_17606:
        /* <DEDUP_REMOVED lines=12> */
.L_x_17609:
[----:B------:R-:W-:Y:S02]  /*bdb0*/  IMAD.MOV.U32 R121, RZ, RZ, R124 ;  /* 0x000000ffff797224 */ /* 0x000fe400078e007c */
.L_x_17610:
[----:B------:R-:W-:Y:S05]  /*bdc0*/  BSYNC B1 ;  /* 0x0000000000017941 */ /* 0x000fea0003800000 */
.L_x_17608:
        /* <DEDUP_REMOVED lines=16> */
.L_x_17614:
[----:B------:R-:W-:Y:S05]  /*bed0*/  BSYNC B2 ;  /* 0x0000000000027941 */ /* 0x000fea0003800000 */
.L_x_17613:
        /* <DEDUP_REMOVED lines=44> */
.L_x_17612:
[----:B------:R-:W-:Y:S05]  /*c1a0*/  BSYNC B1 ;  /* 0x0000000000017941 */ /* 0x000fea0003800000 */
.L_x_17611:
        /* <DEDUP_REMOVED lines=13> */
.L_x_17607:
[----:B------:R-:W-:Y:S05]  /*c280*/  BSYNC B0 ;  /* 0x0000000000007941 */ /* 0x000fea0003800000 */
.L_x_17605:
        /* <DEDUP_REMOVED lines=8> */
.L_x_17616:
        /* <DEDUP_REMOVED lines=12> */
.L_x_17619:
[----:B------:R-:W-:Y:S02]  /*c3d0*/  IMAD.MOV.U32 R122, RZ, RZ, R124 ;  /* 0x000000ffff7a7224 */ /* 0x000fe400078e007c */
.L_x_17620:
[----:B------:R-:W-:Y:S05]  /*c3e0*/  BSYNC B1 ;  /* 0x0000000000017941 */ /* 0x000fea0003800000 */
.L_x_17618:
        /* <DEDUP_REMOVED lines=16> */
.L_x_17624:
[----:B------:R-:W-:Y:S05]  /*c4f0*/  BSYNC B2 ;  /* 0x0000000000027941 */ /* 0x000fea0003800000 */
.L_x_17623:
        /* <DEDUP_REMOVED lines=44> */
.L_x_17622:
[----:B------:R-:W-:Y:S05]  /*c7c0*/  BSYNC B1 ;  /* 0x0000000000017941 */ /* 0x000fea0003800000 */
.L_x_17621:
        /* <DEDUP_REMOVED lines=13> */
.L_x_17617:
[----:B------:R-:W-:Y:S05]  /*c8a0*/  BSYNC B0 ;  /* 0x0000000000007941 */ /* 0x000fea0003800000 */
.L_x_17615:
        /* <DEDUP_REMOVED lines=8> */
.L_x_17626:
        /* <DEDUP_REMOVED lines=12> */
.L_x_17629:
[----:B------:R-:W-:Y:S02]  /*c9f0*/  IMAD.MOV.U32 R114, RZ, RZ, R124 ;  /* 0x000000ffff727224 */ /* 0x000fe400078e007c */
.L_x_17630:
[----:B------:R-:W-:Y:S05]  /*ca00*/  BSYNC B1 ;  /* 0x0000000000017941 */ /* 0x000fea0003800000 */
.L_x_17628:
        /* <DEDUP_REMOVED lines=16> */
.L_x_17634:
[----:B------:R-:W-:Y:S05]  /*cb10*/  BSYNC B2 ;  /* 0x0000000000027941 */ /* 0x000fea0003800000 */
.L_x_17633:
        /* <DEDUP_REMOVED lines=44> */
.L_x_17632:
[----:B------:R-:W-:Y:S05]  /*cde0*/  BSYNC B1 ;  /* 0x0000000000017941 */ /* 0x000fea0003800000 */
.L_x_17631:
        /* <DEDUP_REMOVED lines=13> */
.L_x_17627:
[----:B------:R-:W-:Y:S05]  /*cec0*/  BSYNC B0 ;  /* 0x0000000000007941 */ /* 0x000fea0003800000 */
.L_x_17625:
        /* <DEDUP_REMOVED lines=8> */
.L_x_17636:
        /* <DEDUP_REMOVED lines=12> */
.L_x_17639:
[----:B------:R-:W-:Y:S02]  /*d010*/  IMAD.MOV.U32 R117, RZ, RZ, R124 ;  /* 0x000000ffff757224 */ /* 0x000fe400078e007c */
.L_x_17640:
[----:B------:R-:W-:Y:S05]  /*d020*/  BSYNC B1 ;  /* 0x0000000000017941 */ /* 0x000fea0003800000 */
.L_x_17638:
        /* <DEDUP_REMOVED lines=16> */
.L_x_17644:
[----:B------:R-:W-:Y:S05]  /*d130*/  BSYNC B2 ;  /* 0x0000000000027941 */ /* 0x000fea0003800000 */
.L_x_17643:
        /* <DEDUP_REMOVED lines=44> */
.L_x_17642:
[----:B------:R-:W-:Y:S05]  /*d400*/  BSYNC B1 ;  /* 0x0000000000017941 */ /* 0x000fea0003800000 */
.L_x_17641:
        /* <DEDUP_REMOVED lines=13> */
.L_x_17637:
[----:B------:R-:W-:Y:S05]  /*d4e0*/  BSYNC B0 ;  /* 0x0000000000007941 */ /* 0x000fea0003800000 */
.L_x_17635:
        /* <DEDUP_REMOVED lines=36> */
[----:B------:R-:W-:Y:S01]  /*d730*/  FADD.FTZ R161, R108, R153 ;  /* 0x000000996ca17221 */ /* 0x000fe20000010000 */
[----:B------:R-:W-:-:S03]  /*d740*/  F2FP.PACK_AB R108, R143, R130 ;  /* 0x000000828f6c723e */ /* 0x000fc600000000ff */
        /* <DEDUP_REMOVED lines=26> */
.L_x_17646:
[----:B------:R-:W-:Y:S05]  /*d8f0*/  BSYNC B0 ;  /* 0x0000000000007941 */ /* 0x000fea0003800000 */
.L_x_17645:
[----:B------:R-:W-:Y:S01]  /*d900*/  @!P2 IADD3 R140, R140, 0x4, RZ ;  /* 0x000000048c8ca810 */ /* 0x000fe20007ffe0ff */
[----:B------:R-:W-:Y:S01]  /*d910*/  FADD.FTZ R161, R170, R165 ;  /* 0x000000a5aaa17221 */ /* 0x000fe20000010000 */
[----:B------:R-:W-:Y:S05]  /*d920*/  BRA.DIV ~URZ, `(.L_x_17647) ;  /* 0x000012427f007947 */ /* 0x000fea000b800000 */
[----:B0-----:R0:W1:Y:S02]  /*d930*/  SHFL.BFLY PT, R108, R161, 0x1, 0x1f ;  /* 0x0c201f00a16c7f89 */ /* 0x00106400000e0000 */
.L_x_17653:
        /* <DEDUP_REMOVED lines=84> */
.L_x_17654:
        /* <DEDUP_REMOVED lines=120> */
[C---:B------:R-:W-:Y:S02]  /*e600*/  FMUL.FTZ R137, R167.reuse, R142 ;  /* 0x0000008ea7897220 */ /* 0x040fe40000410000 */
[----:B------:R-:W-:Y:S02]  /*e610*/  FMUL.FTZ R136, R167, R145 ;  /* 0x00000091a7887220 */ /* 0x000fe40000410000 */
[----:B------:R-:W-:-:S02]  /*e620*/  FFMA.FTZ R111, R70, R133, R102 ;  /* 0x00000085466f7223 */ /* 0x000fc40000010066 */
[----:B------:R-:W-:Y:S02]  /*e630*/  FFMA.FTZ R134, R71, R134, R103 ;  /* 0x0000008647867223 */ /* 0x000fe40000010067 */
[----:B------:R-:W-:Y:S02]  /*e640*/  FFMA.FTZ R131, R69, R132, R101 ;  /* 0x0000008445837223 */ /* 0x000fe40000010065 */
[C---:B------:R-:W-:Y:S01]  /*e650*/  FMUL.FTZ R130, R167.reuse, R135 ;  /* 0x00000087a7827220 */ /* 0x040fe20000410000 */
[----:B------:R-:W-:Y:S01]  /*e660*/  F2FP.PACK_AB R111, R134, R111 ;  /* 0x0000006f866f723e */ /* 0x000fe200000000ff */
        /* <DEDUP_REMOVED lines=14> */
[----:B------:R-:W-:Y:S01]  /*e750*/  F2FP.PACK_AB R132, R127, R132 ;  /* 0x000000847f84723e */ /* 0x000fe200000000ff */
        /* <DEDUP_REMOVED lines=9> */
[----:B------:R-:W-:Y:S01]  /*e7f0*/  HFMA2.MMA R149, -RZ, RZ, 0, 9.5367431640625e-07 ;  /* 0x00000010ff957435 */ /* 0x000fe200000001ff */
[----:B------:R-:W-:Y:S01]  /*e800*/  FMUL.FTZ R151, R167, R160 ;  /* 0x000000a0a7977220 */ /* 0x000fe20000410000 */
[----:B------:R-:W-:Y:S01]  /*e810*/  F2FP.PACK_AB R134, R131, R134 ;  /* 0x000000868386723e */ /* 0x000fe200000000ff */
[----:B------:R-:W-:-:S02]  /*e820*/  FMUL.FTZ R152, R167, R163 ;  /* 0x000000a3a7987220 */ /* 0x000fc40000410000 */
[----:B------:R-:W-:Y:S02]  /*e830*/  FFMA.FTZ R138, R67, R138, R99 ;  /* 0x0000008a438a7223 */ /* 0x000fe40000010063 */
[----:B------:R-:W-:Y:S02]  /*e840*/  FFMA.FTZ R137, R58, R145, R90 ;  /* 0x000000913a897223 */ /* 0x000fe4000001005a */
[----:B------:R-:W-:Y:S01]  /*e850*/  FFMA.FTZ R144, R59, R144, R91 ;  /* 0x000000903b907223 */ /* 0x000fe2000001005b */
[----:B------:R-:W-:Y:S01]  /*e860*/  F2FP.PACK_AB R133, R138, R133 ;  /* 0x000000858a85723e */ /* 0x000fe200000000ff */
        /* <DEDUP_REMOVED lines=9> */
[----:B------:R-:W-:Y:S01]  /*e900*/  FMUL.FTZ R161, R167, R161 ;  /* 0x000000a1a7a17220 */ /* 0x000fe20000410000 */
[----:B------:R-:W-:Y:S01]  /*e910*/  IADD3 R146, R123, 0x100, RZ ;  /* 0x000001007b927810 */ /* 0x000fe20007ffe0ff */
[----:B------:R-:W-:Y:S01]  /*e920*/  FMUL.FTZ R166, R167, R166 ;  /* 0x000000a6a7a67220 */ /* 0x000fe20000410000 */
[----:B------:R-:W-:Y:S01]  /*e930*/  F2FP.PACK_AB R136, R127, R136 ;  /* 0x000000887f88723e */ /* 0x000fe200000000ff */
[----:B------:R-:W-:Y:S01]  /*e940*/  FMUL.FTZ R153, R167, R153 ;  /* 0x00000099a7997220 */ /* 0x000fe20000410000 */
[----:B------:R-:W-:Y:S01]  /*e950*/  IADD3 R148, R123, 0x180, RZ ;  /* 0x000001807b947810 */ /* 0x000fe20007ffe0ff */
[----:B------:R-:W-:-:S02]  /*e960*/  FMUL.FTZ R158, R167, R158 ;  /* 0x0000009ea79e7220 */ /* 0x000fc40000410000 */
[C---:B------:R-:W-:Y:S02]  /*e970*/  FMUL.FTZ R155, R167.reuse, R164 ;  /* 0x000000a4a79b7220 */ /* 0x040fe40000410000 */
[----:B------:R-:W-:Y:S02]  /*e980*/  FMUL.FTZ R154, R167, R165 ;  /* 0x000000a5a79a7220 */ /* 0x000fe40000410000 */
[----:B------:R-:W-:Y:S02]  /*e990*/  FFMA.FTZ R130, R75, R130, R107 ;  /* 0x000000824b827223 */ /* 0x000fe4000001006b */
[----:B------:R-:W-:Y:S02]  /*e9a0*/  FFMA.FTZ R142, R44, R151, R76 ;  /* 0x000000972c8e7223 */ /* 0x000fe4000001004c */
[----:B------:R-:W-:Y:S01]  /*e9b0*/  FFMA.FTZ R131, R45, R152, R77 ;  /* 0x000000982d837223 */ /* 0x000fe2000001004d */
[----:B------:R-:W-:Y:S01]  /*e9c0*/  F2FP.PACK_AB R109, R130, R109 ;  /* 0x0000006d826d723e */ /* 0x000fe200000000ff */
[----:B------:R-:W-:-:S02]  /*e9d0*/  FFMA.FTZ R141, R50, R153, R82 ;  /* 0x00000099328d7223 */ /* 0x000fc40000010052 */
        /* <DEDUP_REMOVED lines=17> */
.L_x_17650:
[----:B-1----:R-:W-:Y:S05]  /*eaf0*/  BSYNC B0 ;  /* 0x0000000000007941 */ /* 0x002fea0003800000 */
.L_x_17649:
[----:B------:R-:W-:Y:S02]  /*eb00*/  IADD3 R0, R0, c[0x0][0x160], RZ ;  /* 0x0000580000007a10 */ /* 0x000fe40007ffe0ff */
[----:B------:R-:W-:-:S02]  /*eb10*/  LOP3.LUT P1, RZ, R116, 0xff, RZ, 0xc0, !PT ;  /* 0x000000ff74ff7812 */ /* 0x000fc4000782c0ff */
[----:B------:R-:W-:Y:S02]  /*eb20*/  ISETP.GE.AND P0, PT, R0, c[0x0][0x164], PT ;  /* 0x0000590000007a0c */ /* 0x000fe40003f06270 */
[----:B------:R-:W-:-:S11]  /*eb30*/  SEL R116, RZ, 0x1, P1 ;  /* 0x00000001ff747807 */ /* 0x000fd60000800000 */
[----:B0----5:R-:W-:Y:S01]  /*eb40*/  @P0 CALL.REL.NOINC `(.L_x_17651) ;  /* 0x0000001000000944 */ /* 0x021fe20003c00000 */
[----:B------:R-:W-:Y:S05]  /*eb50*/  BRA `(.L_x_17652) ;  /* 0xffff1d9000007947 */ /* 0x000fea000383ffff */
.L_x_17651:
[----:B------:R-:W-:Y:S05]  /*eb60*/  EXIT ;  /* 0x000000000000794d */ /* 0x000fea0003800000 */
.L_x_17647:
[----:B------:R-:W-:Y:S01]  /*eb70*/  IMAD.MOV.U32 R170, RZ, RZ, 0x1 ;  /* 0x00000001ffaa7424 */ /* 0x000fe200078e00ff */
[----:B0-----:R-:W-:Y:S01]  /*eb80*/  MOV R109, 0x1f ;  /* 0x0000001f006d7802 */ /* 0x001fe20000000f00 */
[----:B------:R-:W-:Y:S01]  /*eb90*/  IMAD.MOV.U32 R168, RZ, RZ, -0x1 ;  /* 0xffffffffffa87424 */ /* 0x000fe200078e00ff */
[----:B------:R-:W-:Y:S02]  /*eba0*/  MOV R110, 0xebc0 ;  /* 0x0000ebc0006e7802 */ /* 0x000fe40000000f00 */
[----:B-----5:R-:W-:Y:S05]  /*ebb0*/  CALL.REL.NOINC `($__internal_95_$__cuda_sm70_shflsync_bfly_p) ;  /* 0x0000079000007944 */ /* 0x020fea0003c00000 */
[----:B-1----:R-:W-:Y:S01]  /*ebc0*/  MOV R108, R170 ;  /* 0x000000aa006c7202 */ /* 0x002fe20000000f00 */
[----:B0-----:R-:W-:Y:S05]  /*ebd0*/  BRA `(.L_x_17653) ;  /* 0xffffed6000007947 */ /* 0x001fea000383ffff */
.L_x_17648:
[----:B------:R-:W-:Y:S01]  /*ebe0*/  HFMA2.MMA R109, -RZ, RZ, 0, 1.847743988037109375e-06 ;  /* 0x0000001fff6d7435 */ /* 0x000fe200000001ff */
[----:B------:R-:W-:Y:S01]  /*ebf0*/  IMAD.MOV.U32 R170, RZ, RZ, 0x2 ;  /* 0x00000002ffaa7424 */ /* 0x000fe200078e00ff */
[----:B------:R-:W-:Y:S01]  /*ec00*/  MOV R110, 0xec30 ;  /* 0x0000ec30006e7802 */ /* 0x000fe20000000f00 */
[----:B------:R-:W-:-:S03]  /*ec10*/  IMAD.MOV.U32 R168, RZ, RZ, -0x1 ;  /* 0xffffffffffa87424 */ /* 0x000fc600078e00ff */
[----:B-----5:R-:W-:Y:S05]  /*ec20*/  CALL.REL.NOINC `($__internal_95_$__cuda_sm70_shflsync_bfly_p) ;  /* 0x0000072000007944 */ /* 0x020fea0003c00000 */
[----:B01----:R-:W-:Y:S01]  /*ec30*/  FADD.FTZ R161, R161, R170 ;  /* 0x000000aaa1a17221 */ /* 0x003fe20000010000 */
[----:B------:R-:W-:Y:S01]  /*ec40*/  MOV R170, 0x4 ;  /* 0x0000000400aa7802 */ /* 0x000fe20000000f00 */
[----:B------:R-:W-:Y:S01]  /*ec50*/  IMAD.MOV.U32 R109, RZ, RZ, 0x1f ;  /* 0x0000001fff6d7424 */ /* 0x000fe200078e00ff */
[----:B------:R-:W-:-:S02]  /*ec60*/  MOV R168, 0xffffffff ;  /* 0xffffffff00a87802 */ /* 0x000fc40000000f00 */
[----:B------:R-:W-:Y:S02]  /*ec70*/  MOV R110, 0xec90 ;  /* 0x0000ec90006e7802 */ /* 0x000fe40000000f00 */
[----:B------:R-:W-:Y:S05]  /*ec80*/  CALL.REL.NOINC `($__internal_95_$__cuda_sm70_shflsync_bfly_p) ;  /* 0x000006c000007944 */ /* 0x000fea0003c00000 */
[----:B0-----:R-:W-:Y:S01]  /*ec90*/  HFMA2.MMA R109, -RZ, RZ, 0, 1.847743988037109375e-06 ;  /* 0x0000001fff6d7435 */ /* 0x001fe200000001ff */
[----:B-1----:R-:W-:Y:S01]  /*eca0*/  FADD.FTZ R161, R161, R170 ;  /* 0x000000aaa1a17221 */ /* 0x002fe20000010000 */
[----:B------:R-:W-:Y:S01]  /*ecb0*/  MOV R110, 0xecf0 ;  /* 0x0000ecf0006e7802 */ /* 0x000fe20000000f00 */
[----:B------:R-:W-:Y:S02]  /*ecc0*/  IMAD.MOV.U32 R170, RZ, RZ, 0x8 ;  /* 0x00000008ffaa7424 */ /* 0x000fe400078e00ff */
[----:B------:R-:W-:Y:S02]  /*ecd0*/  IMAD.MOV.U32 R168, RZ, RZ, -0x1 ;  /* 0xffffffffffa87424 */ /* 0x000fe400078e00ff */
[----:B------:R-:W-:Y:S05]  /*ece0*/  CALL.REL.NOINC `($__internal_95_$__cuda_sm70_shflsync_bfly_p) ;  /* 0x0000066000007944 */ /* 0x000fea0003c00000 */
[----:B01----:R-:W-:Y:S01]  /*ecf0*/  FADD.FTZ R161, R161, R170 ;  /* 0x000000aaa1a17221 */ /* 0x003fe20000010000 */
[----:B------:R-:W-:Y:S01]  /*ed00*/  MOV R170, 0x10 ;  /* 0x0000001000aa7802 */ /* 0x000fe20000000f00 */
[----:B------:R-:W-:Y:S01]  /*ed10*/  IMAD.MOV.U32 R109, RZ, RZ, 0x1f ;  /* 0x0000001fff6d7424 */ /* 0x000fe200078e00ff */
[----:B------:R-:W-:Y:S02]  /*ed20*/  MOV R168, 0xffffffff ;  /* 0xffffffff00a87802 */ /* 0x000fe40000000f00 */
[----:B------:R-:W-:-:S02]  /*ed30*/  MOV R110, 0xed50 ;  /* 0x0000ed50006e7802 */ /* 0x000fc40000000f00 */
[----:B------:R-:W-:Y:S05]  /*ed40*/  CALL.REL.NOINC `($__internal_95_$__cuda_sm70_shflsync_bfly_p) ;  /* 0x0000060000007944 */ /* 0x000fea0003c00000 */
        /* <DEDUP_REMOVED lines=70> */
[----:B------:R-:W-:Y:S05]  /*f1b0*/  CALL.REL.NOINC `($__internal_95_$__cuda_sm70_shflsync_bfly_p) ;  /* 0x0000019000007944 */ /* 0x000fea0003c00000 */
        /* <DEDUP_REMOVED lines=18> */
[----:B0-----:R-:W-:Y:S01]  /*f2e0*/  HFMA2.MMA R109, -RZ, RZ, 0, 1.847743988037109375e-06 ;  /* 0x0000001fff6d7435 */ /* 0x001fe200000001ff */
[----:B-1----:R-:W-:Y:S01]  /*f2f0*/  FADD.FTZ R161, R161, R170 ;  /* 0x000000aaa1a17221 */ /* 0x002fe20000010000 */
[----:B------:R-:W-:Y:S01]  /*f300*/  MOV R110, 0xf340 ;  /* 0x0000f340006e7802 */ /* 0x000fe20000000f00 */
[----:B------:R-:W-:-:S02]  /*f310*/  IMAD.MOV.U32 R170, RZ, RZ, 0x10 ;  /* 0x00000010ffaa7424 */ /* 0x000fc400078e00ff */
[----:B------:R-:W-:Y:S02]  /*f320*/  IMAD.MOV.U32 R168, RZ, RZ, -0x1 ;  /* 0xffffffffffa87424 */ /* 0x000fe400078e00ff */
[----:B------:R-:W-:Y:S05]  /*f330*/  CALL.REL.NOINC `($__internal_95_$__cuda_sm70_shflsync_bfly_p) ;  /* 0x0000001000007944 */ /* 0x000fea0003c00000 */
[----:B01----:R-:W-:Y:S05]  /*f340*/  BRA `(.L_x_17654) ;  /* 0xffffeb3000007947 */ /* 0x003fea000383ffff */
        .weak           $__internal_95_$__cuda_sm70_shflsync_bfly_p
        .type           $__internal_95_$__cuda_sm70_shflsync_bfly_p,@function
        .size           $__internal_95_$__cuda_sm70_shflsync_bfly_p,(.L_x_29159 - $__internal_95_$__cuda_sm70_shflsync_bfly_p)
$__internal_95_$__cuda_sm70_shflsync_bfly_p:
[----:B------:R-:W-:Y:S01]  /*f350*/  MOV R111, 0x0 ;  /* 0x00000000006f7802 */ /* 0x000fe20000000f00 */
[----:B------:R-:W-:Y:S04]  /*f360*/  WARPSYNC R168 ;  /* 0x000000a800007348 */ /* 0x000fe80003800000 */
[----:B------:R0:W1:Y:S01]  /*f370*/  SHFL.BFLY PT, R170, R161, R170, R109 ;  /* 0x0c0000aaa1aa7389 */ /* 0x00006200000e006d */
[----:B------:R-:W-:Y:S05]  /*f380*/  RET.REL.NODEC R110 `(_ZN10layer_norm13ln_fwd_kernelINS_13Kernel_traitsIf6__halfS2_S2_fjLj4096ELj1ELj1ELj4ELj16ENS_18Kernel_traits_baseILj4096EfS2_S2_S2_fjLj128EEEEELb1ELb1ELb1ELb1EEEvNS_9FwdParamsE) ;  /* 0xffff0c706e007950 */ /* 0x000fea0003c3ffff */
.L_x_17655:
        /* <DEDUP_REMOVED lines=15> */
.L_x_29159:


//--------------------- .text._ZN10layer_norm13ln_fwd_kernelINS_13Kernel_traitsI6__halfS2_fS2_fjLj4096ELj1ELj1ELj4ELj16ENS_18Kernel_traits_baseILj4096ES2_S2_fS2_fjLj128EEEEELb0ELb0ELb0ELb0EEEvNS_9FwdParamsE --------------------------
	.section	.text._ZN10layer_norm13ln_fwd_kernelINS_13Kernel_traitsI6__halfS2_fS2_fjLj4096ELj1ELj1ELj4ELj16ENS_18Kernel_traits_baseILj4096ES2_S2_fS2_fjLj128EEEEELb0ELb0ELb0ELb0EEEvNS_9FwdParamsE,"ax",@progbits
	.sectioninfo	@"SHI_REGISTERS=128"
	.align	128
        .global         _ZN10layer_norm13ln_fwd_kernelINS_13Kernel_traitsI6__halfS2_fS2_fjLj4096ELj1ELj1ELj4ELj16ENS_18Kernel_traits_baseILj4096ES2_S2_fS2_fjLj128EEEEELb0ELb0ELb0ELb0EEEvNS_9FwdParamsE
        .type           _ZN10layer_norm13ln_fwd_kernelINS_13Kernel_traitsI6__halfS2_fS2_fjLj4096ELj1ELj1ELj4ELj16ENS_18Kernel_traits_baseILj4096ES2_S2_fS2_fjLj128EEEEELb0ELb0ELb0ELb0EEEvNS_9FwdParamsE,@function
        .size           _ZN10layer_norm13ln_fwd_kernelINS_13Kernel_traitsI6__halfS2_fS2_fjLj4096ELj1ELj1ELj4ELj16ENS_18Kernel_traits_baseILj4096ES2_S2_fS2_fjLj128EEEEELb0ELb0ELb0ELb0EEEvNS_9FwdParamsE,(.L_x_29160 - _ZN10layer_norm13ln_fwd_kernelINS_13Kernel_traitsI6__halfS2_fS2_fjLj4096ELj1ELj1ELj4ELj16ENS_18Kernel_traits_baseILj4096ES2_S2_fS2_fjLj128EEEEELb0ELb0ELb0ELb0EEEvNS_9FwdParamsE)
        .other          _ZN10layer_norm13ln_fwd_kernelINS_13Kernel_traitsI6__halfS2_fS2_fjLj4096ELj1ELj1ELj4ELj16ENS_18Kernel_traits_baseILj4096ES2_S2_fS2_fjLj128EEEEELb0ELb0ELb0ELb0EEEvNS_9FwdParamsE,@"STO_CUDA_ENTRY STV_DEFAULT"
_ZN10layer_norm13ln_fwd_kernelINS_13Kernel_traitsI6__halfS2_fS2_fjLj4096ELj1ELj1ELj4ELj16ENS_18Kernel_traits_baseILj4096ES2_S2_fS2_fjLj128EEEEELb0ELb0ELb0ELb0EEEvNS_9FwdParamsE:
.text._ZN10layer_norm13ln_fwd_kernelINS_13Kernel_traitsI6__halfS2_fS2_fjLj4096ELj1ELj1ELj4ELj16ENS_18Kernel_traits_baseILj4096ES2_S2_fS2_fjLj128EEEEELb0ELb0ELb0ELb0EEEvNS_9FwdParamsE:
        /* <DEDUP_REMOVED lines=26> */
.L_x_17657:
[----:B0-----:R-:W-:Y:S05]  /*01a0*/  BSYNC B0 ;  /* 0x0000000000007941 */ /* 0x001fea0003800000 */
.L_x_17656:
        /* <DEDUP_REMOVED lines=13> */
.L_x_17659:
[----:B0-----:R-:W-:Y:S05]  /*0280*/  BSYNC B0 ;  /* 0x0000000000007941 */ /* 0x001fea0003800000 */
.L_x_17658:
        /* <DEDUP_REMOVED lines=13> */
.L_x_17661:
[----:B0-----:R-:W-:Y:S05]  /*0360*/  BSYNC B0 ;  /* 0x0000000000007941 */ /* 0x001fea0003800000 */
.L_x_17660:
        /* <DEDUP_REMOVED lines=12> */
.L_x_17663:
[----:B0-----:R-:W-:Y:S05]  /*0430*/  BSYNC B0 ;  /* 0x0000000000007941 */ /* 0x001fea0003800000 */
.L_x_17662:
[----:B------:R-:W0:Y:S02]  /*0440*/  S2UR UR6, SR_CTAID.X ;  /* 0x00000000000679c3 */ /* 0x000e240000002500 */
[----:B0-----:R-:W-:-:S04]  /*0450*/  LEA.HI R115, R19, UR6, RZ, 0x19 ;  /* 0x0000000613737c11 */ /* 0x001fc8000f8fc8ff */
[----:B------:R-:W-:-:S13]  /*0460*/  ISETP.GE.AND P0, PT, R115, c[0x0][0x164], PT ;  /* 0x0000590073007a0c */ /* 0x000fda0003f06270 */
[----:B------:R-:W-:Y:S05]  /*0470*/  @P0 EXIT ;  /* 0x000000000000094d */ /* 0x000fea0003800000 */
[----:B------:R-:W-:Y:S01]  /*0480*/  SHF.R.S32.HI R48, RZ, 0x3, R48 ;  /* 0x00000003ff307819 */ /* 0x000fe20000011430 */
[--C-:B-----5:R-:W-:Y:S01]  /*0490*/  HADD2.F32 R64, -RZ, R37.reuse.H0_H0 ;  /* 0x20000025ff407230 */ /* 0x120fe20000004100 */
[----:B------:R-:W-:Y:S01]  /*04a0*/  HFMA2.MMA R113, -RZ, RZ, 0, 5.9604644775390625e-08 ;  /* 0x00000001ff717435 */ /* 0x000fe200000001ff */
[----:B------:R-:W-:Y:S01]  /*04b0*/  HADD2.F32 R67, -RZ, R37.H1_H1 ;  /* 0x30000025ff437230 */ /* 0x000fe20000004100 */
[C---:B------:R-:W-:Y:S01]  /*04c0*/  LOP3.LUT R37, R19.reuse, 0x60, RZ, 0xc0, !PT ;  /* 0x0000006013257812 */ /* 0x040fe200078ec0ff */
[--C-:B------:R-:W-:Y:S01]  /*04d0*/  HADD2.F32 R78, -RZ, R28.reuse.H0_H0 ;  /* 0x2000001cff4e7230 */ /* 0x100fe20000004100 */
[----:B------:R-:W-:Y:S01]  /*04e0*/  ULDC.U8 UR6, c[0x0][0x1f0] ;  /* 0x00007c0000067ab9 */ /* 0x000fe20000000000 */
[----:B------:R-:W-:Y:S01]  /*04f0*/  HADD2.F32 R81, -RZ, R28.H1_H1 ;  /* 0x3000001cff517230 */ /* 0x000fe20000004100 */
[----:B------:R-:W-:Y:S01]  /*0500*/  LOP3.LUT R28, R48, 0x7f, RZ, 0xc0, !PT ;  /* 0x0000007f301c7812 */ /* 0x000fe200078ec0ff */
[--C-:B------:R-:W-:Y:S01]  /*0510*/  HADD2.F32 R80, -RZ, R29.reuse.H0_H0 ;  /* 0x2000001dff507230 */ /* 0x100fe20000004100 */
[----:B------:R-:W-:Y:S01]  /*0520*/  SHF.R.U32.HI R48, RZ, 0x2, R48 ;  /* 0x00000002ff307819 */ /* 0x000fe20000011630 */
[----:B------:R-:W-:Y:S01]  /*0530*/  HADD2.F32 R83, -RZ, R29.H1_H1 ;  /* 0x3000001dff537230 */ /* 0x000fe20000004100 */
[----:B------:R-:W-:Y:S01]  /*0540*/  IADD3 R37, R28, -R37, RZ ;  /* 0x800000251c257210 */ /* 0x000fe20007ffe0ff */
[--C-:B------:R-:W-:Y:S01]  /*0550*/  HADD2.F32 R12, -RZ, R10.reuse.H0_H0 ;  /* 0x2000000aff0c7230 */ /* 0x100fe20000004100 */
[----:B------:R-:W-:Y:S01]  /*0560*/  LOP3.LUT R48, R48, 0x3fffffe0, RZ, 0xc0, !PT ;  /* 0x3fffffe030307812 */ /* 0x000fe200078ec0ff */
[----:B------:R-:W-:Y:S01]  /*0570*/  HADD2.F32 R13, -RZ, R10.H1_H1 ;  /* 0x3000000aff0d7230 */ /* 0x000fe20000004100 */
[----:B------:R-:W-:Y:S01]  /*0580*/  IMNMX R37, RZ, R37, !PT ;  /* 0x00000025ff257217 */ /* 0x000fe20007800200 */
[--C-:B------:R-:W-:Y:S01]  /*0590*/  HADD2.F32 R16, -RZ, R8.reuse.H0_H0 ;  /* 0x20000008ff107230 */ /* 0x100fe20000004100 */
[----:B------:R-:W-:Y:S01]  /*05a0*/  SHF.L.U32 R29, R19, 0x5, RZ ;  /* 0x00000005131d7819 */ /* 0x000fe200000006ff */
        /* <DEDUP_REMOVED lines=11> */
[----:B------:R-:W-:Y:S01]  /*0660*/  IMNMX R29, RZ, R29, !PT ;  /* 0x0000001dff1d7217 */ /* 0x000fe20007800200 */
[----:B------:R-:W-:-:S02]  /*0670*/  HADD2.F32 R8, -RZ, R44.H1_H1 ;  /* 0x3000002cff087230 */ /* 0x000fc40000004100 */
[--C-:B------:R-:W-:Y:S01]  /*0680*/  HADD2.F32 R7, -RZ, R45.reuse.H0_H0 ;  /* 0x2000002dff077230 */ /* 0x100fe20000004100 */
[----:B------:R-:W0:Y:S01]  /*0690*/  I2F.U32 R37, R37 ;  /* 0x0000002500257306 */ /* 0x000e220000201000 */
[----:B------:R-:W-:Y:S01]  /*06a0*/  IMNMX R29, R29, 0x20, PT ;  /* 0x000000201d1d7817 */ /* 0x000fe20003800200 */
[----:B------:R-:W-:Y:S02]  /*06b0*/  HADD2.F32 R6, -RZ, R45.H1_H1 ;  /* 0x3000002dff067230 */ /* 0x000fe40000004100 */
[--C-:B------:R-:W-:Y:S01]  /*06c0*/  HADD2.F32 R5, -RZ, R46.reuse.H0_H0 ;  /* 0x2000002eff057230 */ /* 0x100fe20000004100 */
[----:B------:R-:W-:Y:S01]  /*06d0*/  IADD3 R29, R48, R29, RZ ;  /* 0x0000001d301d7210 */ /* 0x000fe20007ffe0ff */
[----:B------:R-:W-:Y:S02]  /*06e0*/  HADD2.F32 R4, -RZ, R46.H1_H1 ;  /* 0x3000002eff047230 */ /* 0x000fe40000004100 */
[--C-:B------:R-:W-:Y:S01]  /*06f0*/  HADD2.F32 R3, -RZ, R47.reuse.H0_H0 ;  /* 0x2000002fff037230 */ /* 0x100fe20000004100 */
[----:B------:R-:W-:Y:S01]  /*0700*/  SHF.L.U32 R114, R29, 0x3, RZ ;  /* 0x000000031d727819 */ /* 0x000fe200000006ff */
[----:B------:R-:W-:-:S02]  /*0710*/  HADD2.F32 R2, -RZ, R47.H1_H1 ;  /* 0x3000002fff027230 */ /* 0x000fc40000004100 */
[--C-:B------:R-:W-:Y:S02]  /*0720*/  HADD2.F32 R0, -RZ, R36.reuse.H0_H0 ;  /* 0x20000024ff007230 */ /* 0x100fe40000004100 */
[----:B------:R-:W-:Y:S01]  /*0730*/  HADD2.F32 R65, -RZ, R36.H1_H1 ;  /* 0x30000024ff417230 */ /* 0x000fe20000004100 */
[----:B0-----:R0:W1:Y:S01]  /*0740*/  MUFU.RCP R106, R37 ;  /* 0x00000025006a7308 */ /* 0x0010620000001000 */
        /* <DEDUP_REMOVED lines=39> */
[----:B01----:R-:W-:-:S02]  /*09c0*/  HADD2.F32 R111, -RZ, R27.H1_H1 ;  /* 0x3000001bff6f7230 */ /* 0x003fc40000004100 */
.L_x_17683:
        /* <DEDUP_REMOVED lines=26> */
[----:B------:R-:W-:Y:S01]  /*0b70*/  ISETP.NE.AND.EX P0, PT, RZ, c[0x0][0x184], PT, P0 ;  /* 0x00006100ff007a0c */ /* 0x000fe20003f05300 */
[----:B--2---:R-:W-:-:S02]  /*0b80*/  HADD2.F32 R35, -RZ, R28.H0_H0 ;  /* 0x2000001cff237230 */ /* 0x004fc40000004100 */
[----:B------:R-:W-:Y:S02]  /*0b90*/  HADD2.F32 R61, -RZ, R28.H1_H1 ;  /* 0x3000001cff3d7230 */ /* 0x000fe40000004100 */
[--C-:B------:R-:W-:Y:S01]  /*0ba0*/  HADD2.F32 R63, -RZ, R29.reuse.H0_H0 ;  /* 0x2000001dff3f7230 */ /* 0x100fe20000004100 */
[-C--:B------:R-:W-:Y:S01]  /*0bb0*/  FMUL.FTZ R28, R35, R60.reuse ;  /* 0x0000003c231c7220 */ /* 0x080fe20000410000 */
[----:B------:R-:W-:Y:S01]  /*0bc0*/  HADD2.F32 R117, -RZ, R29.H1_H1 ;  /* 0x3000001dff757230 */ /* 0x000fe20000004100 */
[-C--:B------:R-:W-:Y:S01]  /*0bd0*/  FMUL.FTZ R29, R61, R60.reuse ;  /* 0x0000003c3d1d7220 */ /* 0x080fe20000410000 */
[--C-:B------:R-:W-:Y:S01]  /*0be0*/  HADD2.F32 R119, -RZ, R30.reuse.H0_H0 ;  /* 0x2000001eff777230 */ /* 0x100fe20000004100 */
[C---:B------:R-:W-:Y:S01]  /*0bf0*/  IADD3 R61, R112.reuse, 0x80, RZ ;  /* 0x00000080703d7810 */ /* 0x040fe20007ffe0ff */
[----:B------:R-:W-:Y:S01]  /*0c00*/  HADD2.F32 R121, -RZ, R30.H1_H1 ;  /* 0x3000001eff797230 */ /* 0x000fe20000004100 */
[-C--:B------:R-:W-:Y:S01]  /*0c10*/  FMUL.FTZ R30, R63, R60.reuse ;  /* 0x0000003c3f1e7220 */ /* 0x080fe20000410000 */
[--C-:B------:R-:W-:Y:S01]  /*0c20*/  HADD2.F32 R123, -RZ, R31.reuse.H0_H0 ;  /* 0x2000001fff7b7230 */ /* 0x100fe20000004100 */
[-C--:B0-----:R-:W-:Y:S01]  /*0c30*/  FMUL.FTZ R32, R119, R60.reuse ;  /* 0x0000003c77207220 */ /* 0x081fe20000410000 */
[----:B------:R-:W-:Y:S01]  /*0c40*/  HADD2.F32 R125, -RZ, R31.H1_H1 ;  /* 0x3000001fff7d7230 */ /* 0x000fe20000004100 */
        /* <DEDUP_REMOVED lines=15> */
.L_x_17665:
[----:B------:R-:W-:Y:S05]  /*0d40*/  BSYNC B0 ;  /* 0x0000000000007941 */ /* 0x000fea0003800000 */
.L_x_17664:
        /* <DEDUP_REMOVED lines=11> */
[----:B------:R-:W-:-:S04]  /*0e00*/  ISETP.NE.U32.AND P0, PT, RZ, c[0x0][0x180], PT ;  /* 0x00006000ff007a0c */ /* 0x000fc80003f05070 */
[----:B------:R-:W-:Y:S01]  /*0e10*/  ISETP.NE.AND.EX P0, PT, RZ, c[0x0][0x184], PT, P0 ;  /* 0x00006100ff007a0c */ /* 0x000fe20003f05300 */
[--C-:B--2---:R-:W-:Y:S02]  /*0e20*/  HADD2.F32 R43, -RZ, R36.reuse.H0_H0 ;  /* 0x20000024ff2b7230 */ /* 0x104fe40000004100 */
[----:B0-----:R-:W-:Y:S02]  /*0e30*/  HADD2.F32 R62, -RZ, R39.H1_H1 ;  /* 0x30000027ff3e7230 */ /* 0x001fe40000004100 */
[----:B------:R-:W-:Y:S01]  /*0e40*/  HADD2.F32 R63, -RZ, R36.H1_H1 ;  /* 0x30000024ff3f7230 */ /* 0x000fe20000004100 */
[-C--:B------:R-:W-:Y:S01]  /*0e50*/  FMUL.FTZ R36, R43, R60.reuse ;  /* 0x0000003c2b247220 */ /* 0x080fe20000410000 */
[--C-:B------:R-:W-:Y:S01]  /*0e60*/  HADD2.F32 R117, -RZ, R37.reuse.H0_H0 ;  /* 0x20000025ff757230 */ /* 0x100fe20000004100 */
[-C--:B------:R-:W-:Y:S01]  /*0e70*/  FMUL.FTZ R43, R62, R60.reuse ;  /* 0x0000003c3e2b7220 */ /* 0x080fe20000410000 */
[----:B------:R-:W-:Y:S01]  /*0e80*/  HADD2.F32 R119, -RZ, R37.H1_H1 ;  /* 0x30000025ff777230 */ /* 0x000fe20000004100 */
[-C--:B------:R-:W-:Y:S01]  /*0e90*/  FMUL.FTZ R37, R63, R60.reuse ;  /* 0x0000003c3f257220 */ /* 0x080fe20000410000 */
[--C-:B------:R-:W-:Y:S01]  /*0ea0*/  HADD2.F32 R121, -RZ, R38.reuse.H0_H0 ;  /* 0x20000026ff797230 */ /* 0x100fe20000004100 */
[----:B------:R-:W-:Y:S01]  /*0eb0*/  LEA R62, P5, R61, c[0x0][0x188], 0x5 ;  /* 0x000062003d3e7a11 */ /* 0x000fe200078a28ff */
[----:B------:R-:W-:Y:S01]  /*0ec0*/  HADD2.F32 R123, -RZ, R38.H1_H1 ;  /* 0x30000026ff7b7230 */ /* 0x000fe20000004100 */
[-C--:B------:R-:W-:Y:S01]  /*0ed0*/  FMUL.FTZ R38, R117, R60.reuse ;  /* 0x0000003c75267220 */ /* 0x080fe20000410000 */
[----:B------:R-:W-:Y:S01]  /*0ee0*/  HADD2.F32 R125, -RZ, R39.H0_H0 ;  /* 0x20000027ff7d7230 */ /* 0x000fe20000004100 */
[-C--:B------:R-:W-:Y:S01]  /*0ef0*/  FMUL.FTZ R39, R119, R60.reuse ;  /* 0x0000003c77277220 */ /* 0x080fe20000410000 */
[----:B------:R-:W-:Y:S01]  /*0f00*/  LEA.HI.X R63, R61, c[0x0][0x18c], RZ, 0x5, P5 ;  /* 0x000063003d3f7a11 */ /* 0x000fe200028f2cff */
[-C--:B-1----:R-:W-:Y:S01]  /*0f10*/  FMUL.FTZ R40, R121, R60.reuse ;  /* 0x0000003c79287220 */ /* 0x082fe20000410000 */
        /* <DEDUP_REMOVED lines=13> */
.L_x_17667:
[----:B------:R-:W-:Y:S05]  /*0ff0*/  BSYNC B0 ;  /* 0x0000000000007941 */ /* 0x000fea0003800000 */
.L_x_17666:
        /* <DEDUP_REMOVED lines=42> */
.L_x_17669:
[----:B------:R-:W-:Y:S05]  /*12a0*/  BSYNC B0 ;  /* 0x0000000000007941 */ /* 0x000fea0003800000 */
.L_x_17668:
        /* <DEDUP_REMOVED lines=21> */
[----:B------:R-:W-:Y:S01]  /*1400*/  LEA.HI.X R63, R61, c[0x0][0x18c], RZ, 0x5, P5 ;  /* 0x000063003d3f7a11 */ /* 0x000fe200028f2cff */
[----:B------:R-:W-:Y:S01]  /*1410*/  HADD2.F32 R123, -RZ, R54.H1_H1 ;  /* 0x30000036ff7b7230 */ /* 0x000fe20000004100 */
[-C--:B------:R-:W-:Y:S01]  /*1420*/  FMUL.FTZ R54, R117, R60.reuse ;  /* 0x0000003c75367220 */ /* 0x080fe20000410000 */
[--C-:B------:R-:W-:Y:S01]  /*1430*/  HADD2.F32 R125, -RZ, R55.reuse.H0_H0 ;  /* 0x20000037ff7d7230 */ /* 0x100fe20000004100 */
[-C--:B-1----:R-:W-:Y:S01]  /*1440*/  FMUL.FTZ R56, R121, R60.reuse ;  /* 0x0000003c79387220 */ /* 0x082fe20000410000 */
[----:B------:R-:W-:Y:S01]  /*1450*/  HADD2.F32 R116, -RZ, R55.H1_H1 ;  /* 0x30000037ff747230 */ /* 0x000fe20000004100 */
[----:B------:R-:W-:-:S02]  /*1460*/  FMUL.FTZ R55, R119, R60 ;  /* 0x0000003c77377220 */ /* 0x000fc40000410000 */
[-C--:B------:R-:W-:Y:S02]  /*1470*/  FMUL.FTZ R57, R123, R60.reuse ;  /* 0x0000003c7b397220 */ /* 0x080fe40000410000 */
[-C--:B------:R-:W-:Y:S02]  /*1480*/  FMUL.FTZ R58, R125, R60.reuse ;  /* 0x0000003c7d3a7220 */ /* 0x080fe40000410000 */
[----:B------:R-:W-:Y:S02]  /*1490*/  FMUL.FTZ R59, R116, R60 ;  /* 0x0000003c743b7220 */ /* 0x000fe40000410000 */
[----:B---3--:R-:W-:Y:S02]  /*14a0*/  @P0 FADD.FTZ R52, R20, R52 ;  /* 0x0000003414340221 */ /* 0x008fe40000010000 */
[----:B------:R-:W-:Y:S02]  /*14b0*/  @P0 FADD.FTZ R53, R21, R53 ;  /* 0x0000003515350221 */ /* 0x000fe40000010000 */
[----:B------:R-:W-:-:S02]  /*14c0*/  @P0 FADD.FTZ R54, R22, R54 ;  /* 0x0000003616360221 */ /* 0x000fc40000010000 */
[----:B------:R-:W-:Y:S02]  /*14d0*/  @P0 FADD.FTZ R55, R23, R55 ;  /* 0x0000003717370221 */ /* 0x000fe40000010000 */
[----:B----4-:R-:W-:Y:S02]  /*14e0*/  @P0 FADD.FTZ R56, R24, R56 ;  /* 0x0000003818380221 */ /* 0x010fe40000010000 */
[----:B------:R-:W-:Y:S01]  /*14f0*/  @P0 FADD.FTZ R57, R25, R57 ;  /* 0x0000003919390221 */ /* 0x000fe20000010000 */
[----:B------:R0:W-:Y:S01]  /*1500*/  STG.E.128 [R62.64], R52 ;  /* 0x000000343e007986 */ /* 0x0001e2000c101d04 */
[----:B------:R-:W-:Y:S02]  /*1510*/  @P0 FADD.FTZ R58, R26, R58 ;  /* 0x0000003a1a3a0221 */ /* 0x000fe40000010000 */
[----:B------:R-:W-:-:S05]  /*1520*/  @P0 FADD.FTZ R59, R27, R59 ;  /* 0x0000003b1b3b0221 */ /* 0x000fca0000010000 */
[----:B------:R0:W-:Y:S02]  /*1530*/  STG.E.128 [R62.64+0x10], R56 ;  /* 0x000010383e007986 */ /* 0x0001e4000c101d04 */
.L_x_17671:
[----:B------:R-:W-:Y:S05]  /*1540*/  BSYNC B0 ;  /* 0x0000000000007941 */ /* 0x000fea0003800000 */
.L_x_17670:
        /* <DEDUP_REMOVED lines=42> */
.L_x_17684:
        /* <DEDUP_REMOVED lines=85> */
.L_x_17685:
        /* <DEDUP_REMOVED lines=88> */
[----:B------:R-:W-:Y:S02]  /*22c0*/  FFMA.FTZ R124, R10, R124, R3 ;  /* 0x0000007c0a7c7223 */ /* 0x000fe40000010003 */
[----:B------:R-:W-:Y:S01]  /*22d0*/  FFMA.FTZ R119, R11, R119, R2 ;  /* 0x000000770b777223 */ /* 0x000fe20000010002 */
[----:B------:R-:W-:Y:S01]  /*22e0*/  F2FP.PACK_AB R62, R63, R62 ;  /* 0x0000003e3f3e723e */ /* 0x000fe200000000ff */
[----:B------:R-:W-:-:S03]  /*22f0*/  FMUL.FTZ R118, R117, R118 ;  /* 0x0000007675767220 */ /* 0x000fc60000410000 */
[----:B------:R-:W-:Y:S01]  /*2300*/  F2FP.PACK_AB R63, R119, R124 ;  /* 0x0000007c773f723e */ /* 0x000fe200000000ff */
[----:B------:R-:W-:Y:S01]  /*2310*/  FFMA.FTZ R118, R15, R118, R6 ;  /* 0x000000760f767223 */ /* 0x000fe20000010006 */
[----:B------:R-:W-:-:S04]  /*2320*/  MOV R119, 0x10 ;  /* 0x0000001000777802 */ /* 0x000fc80000000f00 */
[----:B------:R-:W-:Y:S01]  /*2330*/  F2FP.PACK_AB R61, R118, R61 ;  /* 0x0000003d763d723e */ /* 0x000fe200000000ff */
[C---:B------:R-:W-:Y:S01]  /*2340*/  IMAD.WIDE.U32 R118, R112.reuse, R119, c[0x0][0x208] ;  /* 0x0000820070767625 */ /* 0x040fe200078e0077 */
[----:B------:R-:W-:-:S04]  /*2350*/  IADD3 R112, R112, 0x80, RZ ;  /* 0x0000008070707810 */ /* 0x000fc80007ffe0ff */
[----:B------:R0:W-:Y:S03]  /*2360*/  STG.E.128 [R118.64], R60 ;  /* 0x0000003c76007986 */ /* 0x0001e6000c101d04 */
.L_x_17675:
[----:B------:R-:W-:Y:S05]  /*2370*/  BSYNC B0 ;  /* 0x0000000000007941 */ /* 0x000fea0003800000 */
.L_x_17674:
        /* <DEDUP_REMOVED lines=25> */
[----:B------:R-:W-:-:S03]  /*2510*/  FADD.FTZ R118, R39, -R116 ;  /* 0x8000007427767221 */ /* 0x000fc60000010000 */
        /* <DEDUP_REMOVED lines=8> */
.L_x_17677:
[----:B------:R-:W-:Y:S05]  /*25a0*/  BSYNC B0 ;  /* 0x0000000000007941 */ /* 0x000fea0003800000 */
.L_x_17676:
        /* <DEDUP_REMOVED lines=34> */
.L_x_17679:
[----:B------:R-:W-:Y:S05]  /*27d0*/  BSYNC B0 ;  /* 0x0000000000007941 */ /* 0x000fea0003800000 */
.L_x_17678:
        /* <DEDUP_REMOVED lines=33> */
.L_x_17681:
[----:B------:R-:W-:Y:S05]  /*29f0*/  BSYNC B0 ;  /* 0x0000000000007941 */ /* 0x000fea0003800000 */
.L_x_17680:
[----:B------:R-:W-:Y:S02]  /*2a00*/  IADD3 R115, R115, c[0x0][0x160], RZ ;  /* 0x0000580073737a10 */ /* 0x000fe40007ffe0ff */
[----:B------:R-:W-:Y:S02]  /*2a10*/  LOP3.LUT P5, RZ, R113, 0xff, RZ, 0xc0, !PT ;  /* 0x000000ff71ff7812 */ /* 0x000fe400078ac0ff */
[----:B------:R-:W-:Y:S02]  /*2a20*/  ISETP.GE.AND P0, PT, R115, c[0x0][0x164], PT ;  /* 0x0000590073007a0c */ /* 0x000fe40003f06270 */
[----:B------:R-:W-:-:S11]  /*2a30*/  SEL R113, RZ, 0x1, P5 ;  /* 0x00000001ff717807 */ /* 0x000fd60002800000 */
[----:B0-----:R-:W-:Y:S01]  /*2a40*/  @P0 CALL.REL.NOINC `(.L_x_17682) ;  /* 0x0000001000000944 */ /* 0x001fe20003c00000 */
[----:B------:R-:W-:Y:S05]  /*2a50*/  BRA `(.L_x_17683) ;  /* 0xffffdf7000007947 */ /* 0x000fea000383ffff */
.L_x_17682:
[----:B------:R-:W-:Y:S05]  /*2a60*/  EXIT ;  /* 0x000000000000794d */ /* 0x000fea0003800000 */
.L_x_17672:
[----:B------:R-:W-:Y:S01]  /*2a70*/  HFMA2.MMA R119, -RZ, RZ, 0, 1.847743988037109375e-06 ;  /* 0x0000001fff777435 */ /* 0x000fe200000001ff */
[----:B------:R-:W-:Y:S02]  /*2a80*/  MOV R118, 0x1 ;  /* 0x0000000100767802 */ /* 0x000fe40000000f00 */
[----:B------:R-:W-:Y:S02]  /*2a90*/  MOV R116, 0xffffffff ;  /* 0xffffffff00747802 */ /* 0x000fe40000000f00 */
[----:B------:R-:W-:Y:S02]  /*2aa0*/  MOV R62, 0x2ac0 ;  /* 0x00002ac0003e7802 */ /* 0x000fe40000000f00 */
[----:B------:R-:W-:Y:S05]  /*2ab0*/  CALL.REL.NOINC `($__internal_96_$__cuda_sm70_shflsync_bfly_p) ;  /* 0x000007b000007944 */ /* 0x000fea0003c00000 */
[----:B01----:R-:W-:Y:S05]  /*2ac0*/  BRA `(.L_x_17684) ;  /* 0xffffed2000007947 */ /* 0x003fea000383ffff */
.L_x_17673:
[----:B------:R-:W-:Y:S01]  /*2ad0*/  HFMA2.MMA R118, -RZ, RZ, 0, 1.1920928955078125e-07 ;  /* 0x00000002ff767435 */ /* 0x000fe200000001ff */
[----:B------:R-:W-:Y:S02]  /*2ae0*/  MOV R119, 0x1f ;  /* 0x0000001f00777802 */ /* 0x000fe40000000f00 */
[----:B------:R-:W-:Y:S02]  /*2af0*/  MOV R116, 0xffffffff ;  /* 0xffffffff00747802 */ /* 0x000fe40000000f00 */
[----:B------:R-:W-:-:S02]  /*2b00*/  MOV R62, 0x2b20 ;  /* 0x00002b20003e7802 */ /* 0x000fc40000000f00 */
[----:B------:R-:W-:Y:S05]  /*2b10*/  CALL.REL.NOINC `($__internal_96_$__cuda_sm70_shflsync_bfly_p) ;  /* 0x0000075000007944 */ /* 0x000fea0003c00000 */
[----:B0-----:R-:W-:Y:S01]  /*2b20*/  HFMA2.MMA R118, -RZ, RZ, 0, 2.384185791015625e-07 ;  /* 0x00000004ff767435 */ /* 0x001fe200000001ff */
[----:B-1----:R-:W-:Y:S01]  /*2b30*/  FADD.FTZ R61, R61, R116 ;  /* 0x000000743d3d7221 */ /* 0x002fe20000010000 */
[----:B------:R-:W-:-:S02]  /*2b40*/  MOV R119, 0x1f ;  /* 0x0000001f00777802 */ /* 0x000fc40000000f00 */
[----:B------:R-:W-:Y:S02]  /*2b50*/  MOV R116, 0xffffffff ;  /* 0xffffffff00747802 */ /* 0x000fe40000000f00 */
[----:B------:R-:W-:Y:S02]  /*2b60*/  MOV R62, 0x2b80 ;  /* 0x00002b80003e7802 */ /* 0x000fe40000000f00 */
[----:B------:R-:W-:Y:S05]  /*2b70*/  CALL.REL.NOINC `($__internal_96_$__cuda_sm70_shflsync_bfly_p) ;  /* 0x000006f000007944 */ /* 0x000fea0003c00000 */
[----:B0-----:R-:W-:Y:S01]  /*2b80*/  HFMA2.MMA R118, -RZ, RZ, 0, 4.76837158203125e-07 ;  /* 0x00000008ff767435 */ /* 0x001fe200000001ff */
[----:B-1----:R-:W-:Y:S01]  /*2b90*/  FADD.FTZ R61, R61, R116 ;  /* 0x000000743d3d7221 */ /* 0x002fe20000010000 */
[----:B------:R-:W-:Y:S02]  /*2ba0*/  MOV R119, 0x1f ;  /* 0x0000001f00777802 */ /* 0x000fe40000000f00 */
[----:B------:R-:W-:Y:S02]  /*2bb0*/  MOV R116, 0xffffffff ;  /* 0xffffffff00747802 */ /* 0x000fe40000000f00 */
[----:B------:R-:W-:Y:S02]  /*2bc0*/  MOV R62, 0x2be0 ;  /* 0x00002be0003e7802 */ /* 0x000fe40000000f00 */
[----:B------:R-:W-:Y:S05]  /*2bd0*/  CALL.REL.NOINC `($__internal_96_$__cuda_sm70_shflsync_bfly_p) ;  /* 0x0000069000007944 */ /* 0x000fea0003c00000 */
[----:B0-----:R-:W-:Y:S01]  /*2be0*/  HFMA2.MMA R118, -RZ, RZ, 0, 9.5367431640625e-07 ;  /* 0x00000010ff767435 */ /* 0x001fe200000001ff */
[----:B-1----:R-:W-:Y:S01]  /*2bf0*/  FADD.FTZ R61, R61, R116 ;  /* 0x000000743d3d7221 */ /* 0x002fe20000010000 */
[----:B------:R-:W-:-:S02]  /*2c00*/  MOV R119, 0x1f ;  /* 0x0000001f00777802 */ /* 0x000fc40000000f00 */
[----:B------:R-:W-:Y:S02]  /*2c10*/  MOV R116, 0xffffffff ;  /* 0xffffffff00747802 */ /* 0x000fe40000000f00 */
[----:B------:R-:W-:Y:S02]  /*2c20*/  MOV R62, 0x2c40 ;  /* 0x00002c40003e7802 */ /* 0x000fe40000000f00 */
[----:B------:R-:W-:Y:S05]  /*2c30*/  CALL.REL.NOINC `($__internal_96_$__cuda_sm70_shflsync_bfly_p) ;  /* 0x0000063000007944 */ /* 0x000fea0003c00000 */
        /* <DEDUP_REMOVED lines=71> */
[----:B------:R-:W-:Y:S05]  /*30b0*/  CALL.REL.NOINC `($__internal_96_$__cuda_sm70_shflsync_bfly_p) ;  /* 0x000001b000007944 */ /* 0x000fea0003c00000 */
[----:B0-----:R-:W-:Y:S01]  /*30c0*/  HFMA2.MMA R118, -RZ, RZ, 0, 1.1920928955078125e-07 ;  /* 0x00000002ff767435 */ /* 0x001fe200000001ff */
[----:B-1----:R-:W-:Y:S01]  /*30d0*/  FADD.FTZ R61, R61, R116 ;  /* 0x000000743d3d7221 */ /* 0x002fe20000010000 */
[----:B------:R-:W-:Y:S02]  /*30e0*/  MOV R119, 0x1f ;  /* 0x0000001f00777802 */ /* 0x000fe40000000f00 */
[----:B------:R-:W-:Y:S02]  /*30f0*/  MOV R116, 0xffffffff ;  /* 0xffffffff00747802 */ /* 0x000fe40000000f00 */
[----:B------:R-:W-:Y:S02]  /*3100*/  MOV R62, 0x3120 ;  /* 0x00003120003e7802 */ /* 0x000fe40000000f00 */
[----:B------:R-:W-:Y:S05]  /*3110*/  CALL.REL.NOINC `($__internal_96_$__cuda_sm70_shflsync_bfly_p) ;  /* 0x0000015000007944 */ /* 0x000fea0003c00000 */
[----:B0-----:R-:W-:Y:S01]  /*3120*/  HFMA2.MMA R118, -RZ, RZ, 0, 2.384185791015625e-07 ;  /* 0x00000004ff767435 */ /* 0x001fe200000001ff */
[----:B-1----:R-:W-:Y:S01]  /*3130*/  FADD.FTZ R61, R61, R116 ;  /* 0x000000743d3d7221 */ /* 0x002fe20000010000 */
[----:B------:R-:W-:Y:S02]  /*3140*/  MOV R119, 0x1f ;  /* 0x0000001f00777802 */ /* 0x000fe40000000f00 */
[----:B------:R-:W-:-:S02]  /*3150*/  MOV R116, 0xffffffff ;  /* 0xffffffff00747802 */ /* 0x000fc40000000f00 */
        /* <DEDUP_REMOVED lines=8> */
[----:B-1----:R-:W-:Y:S01]  /*31e0*/  FADD.FTZ R120, R61, R116 ;  /* 0x000000743d787221 */ /* 0x002fe20000010000 */
[----:B0-----:R-:W-:Y:S01]  /*31f0*/  HFMA2.MMA R118, -RZ, RZ, 0, 9.5367431640625e-07 ;  /* 0x00000010ff767435 */ /* 0x001fe200000001ff */
[----:B------:R-:W-:Y:S02]  /*3200*/  MOV R119, 0x1f ;  /* 0x0000001f00777802 */ /* 0x000fe40000000f00 */
[----:B------:R-:W-:-:S02]  /*3210*/  MOV R116, 0xffffffff ;  /* 0xffffffff00747802 */ /* 0x000fc40000000f00 */
[----:B------:R-:W-:Y:S02]  /*3220*/  MOV R61, R120 ;  /* 0x00000078003d7202 */ /* 0x000fe40000000f00 */
[----:B------:R-:W-:Y:S02]  /*3230*/  MOV R62, 0x3250 ;  /* 0x00003250003e7802 */ /* 0x000fe40000000f00 */
[----:B------:R-:W-:Y:S05]  /*3240*/  CALL.REL.NOINC `($__internal_96_$__cuda_sm70_shflsync_bfly_p) ;  /* 0x0000002000007944 */ /* 0x000fea0003c00000 */
[----:B01----:R-:W-:Y:S01]  /*3250*/  MOV R119, R116 ;  /* 0x0000007400777202 */ /* 0x003fe20000000f00 */
[----:B------:R-:W-:Y:S05]  /*3260*/  BRA `(.L_x_17685) ;  /* 0xffffead000007947 */ /* 0x000fea000383ffff */
        .weak           $__internal_96_$__cuda_sm70_shflsync_bfly_p
        .type           $__internal_96_$__cuda_sm70_shflsync_bfly_p,@function
        .size           $__internal_96_$__cuda_sm70_shflsync_bfly_p,(.L_x_29160 - $__internal_96_$__cuda_sm70_shflsync_bfly_p)
$__internal_96_$__cuda_sm70_shflsync_bfly_p:
[----:B------:R-:W-:Y:S01]  /*3270*/  HFMA2.MMA R63, -RZ, RZ, 0, 0 ;  /* 0x00000000ff3f7435 */ /* 0x000fe200000001ff */
[----:B------:R-:W-:Y:S04]  /*3280*/  WARPSYNC R116 ;  /* 0x0000007400007348 */ /* 0x000fe80003800000 */
[----:B------:R0:W1:Y:S01]  /*3290*/  SHFL.BFLY PT, R116, R61, R118, R119 ;  /* 0x0c0000763d747389 */ /* 0x00006200000e0077 */
[----:B------:R-:W-:Y:S05]  /*32a0*/  RET.REL.NODEC R62 `(_ZN10layer_norm13ln_fwd_kernelINS_13Kernel_traitsI6__halfS2_fS2_fjLj4096ELj1ELj1ELj4ELj16ENS_18Kernel_traits_baseILj4096ES2_S2_fS2_fjLj128EEEEELb0ELb0ELb0ELb0EEEvNS_9FwdParamsE) ;  /* 0xffffcd503e007950 */ /* 0x000fea0003c3ffff */
.L_x_17686:
        /* <DEDUP_REMOVED lines=13> */
.L_x_29160:


//--------------------- .text._ZN10layer_norm13ln_fwd_kernelINS_13Kernel_traitsI6__halfS2_fS2_fjLj4096ELj1ELj1ELj4ELj16ENS_18Kernel_traits_baseILj4096ES2_S2_fS2_fjLj128EEEEELb0ELb0ELb0ELb1EEEvNS_9FwdParamsE --------------------------
	.section	.text._ZN10layer_norm13ln_fwd_kernelINS_13Kernel_traitsI6__halfS2_fS2_fjLj4096ELj1ELj1ELj4ELj16ENS_18Kernel_traits_baseILj4096ES2_S2_fS2_fjLj128EEEEELb0ELb0ELb0ELb1EEEvNS_9FwdParamsE,"ax",@progbits
	.sectioninfo	@"SHI_REGISTERS=127"
	.align	128
        .global         _ZN10layer_norm13ln_fwd_kernelINS_13Kernel_traitsI6__halfS2_fS2_fjLj4096ELj1ELj1ELj4ELj16ENS_18Kernel_traits_baseILj4096ES2_S2_fS2_fjLj128EEEEELb0ELb0ELb0ELb1EEEvNS_9FwdParamsE
        .type           _ZN10layer_norm13ln_fwd_kernelINS_13Kernel_traitsI6__halfS2_fS2_fjLj4096ELj1ELj1ELj4ELj16ENS_18Kernel_traits_baseILj4096ES2_S2_fS2_fjLj128EEEEELb0ELb0ELb0ELb1EEEvNS_9FwdParamsE,@function
        .size           _ZN10layer_norm13ln_fwd_kernelINS_13Kernel_traitsI6__halfS2_fS2_fjLj4096ELj1ELj1ELj4ELj16ENS_18Kernel_traits_baseILj4096ES2_S2_fS2_fjLj128EEEEELb0ELb0ELb0ELb1EEEvNS_9FwdParamsE,(.L_x_29161 - _ZN10layer_norm13ln_fwd_kernelINS_13Kernel_traitsI6__halfS2_fS2_fjLj4096ELj1ELj1ELj4ELj16ENS_18Kernel_traits_baseILj4096ES2_S2_fS2_fjLj128EEEEELb0ELb0ELb0ELb1EEEvNS_9FwdParamsE)
        .other          _ZN10layer_norm13ln_fwd_kernelINS_13Kernel_traitsI6__halfS2_fS2_fjLj4096ELj1ELj1ELj4ELj16ENS_18Kernel_traits_baseILj4096ES2_S2_fS2_fjLj128EEEEELb0ELb0ELb0ELb1EEEvNS_9FwdParamsE,@"STO_CUDA_ENTRY STV_DEFAULT"
_ZN10layer_norm13ln_fwd_kernelINS_13Kernel_traitsI6__halfS2_fS2_fjLj4096ELj1ELj1ELj4ELj16ENS_18Kernel_traits_baseILj4096ES2_S2_fS2_fjLj128EEEEELb0ELb0ELb0ELb1EEEvNS_9FwdParamsE:
.text._ZN10layer_norm13ln_fwd_kernelINS_13Kernel_traitsI6__halfS2_fS2_fjLj4096ELj1ELj1ELj4ELj16ENS_18Kernel_traits_baseILj4096ES2_S2_fS2_fjLj128EEEEELb0ELb0ELb0ELb1EEEvNS_9FwdParamsE:
        /* <DEDUP_REMOVED lines=29> */
[--C-:B------:R-:W-:Y:S01]  /*01d0*/  HADD2.F32 R89, -RZ, R20.reuse.H0_H0 ;  /* 0x20000014ff597230 */ /* 0x100fe20000004100 */
[----:B------:R-:W-:Y:S01]  /*01e0*/  @!P0 CS2R R24, SRZ ;  /* 0x0000000000188805 */ /* 0x000fe2000001ff00 */
[----:B------:R-:W-:Y:S01]  /*01f0*/  HADD2.F32 R92, -RZ, R20.H1_H1 ;  /* 0x30000014ff5c7230 */ /* 0x000fe20000004100 */
[----:B------:R-:W-:Y:S01]  /*0200*/  HFMA2.MMA R20, -RZ, RZ, 0, 5.9604644775390625e-08 ;  /* 0x00000001ff147435 */ /* 0x000fe200000001ff */
[----:B------:R-:W-:Y:S01]  /*0210*/  @!P0 CS2R R26, SRZ ;  /* 0x00000000001a8805 */ /* 0x000fe2000001ff00 */
[----:B------:R-:W-:Y:S01]  /*0220*/  @!P0 CS2R R22, SRZ ;  /* 0x0000000000168805 */ /* 0x000fe2000001ff00 */
[----:B------:R-:W-:Y:S01]  /*0230*/  SHF.R.U32.HI R100, RZ, 0x5, R90 ;  /* 0x00000005ff647819 */ /* 0x000fe2000001165a */
[--C-:B------:R-:W-:Y:S01]  /*0240*/  HADD2.F32 R0, -RZ, R8.reuse.H0_H0 ;  /* 0x20000008ff007230 */ /* 0x100fe20000004100 */
[----:B------:R-:W-:Y:S01]  /*0250*/  LEA R99, R99, 0x4, 0x2 ;  /* 0x0000000463637811 */ /* 0x000fe200078e10ff */
[----:B------:R-:W-:Y:S01]  /*0260*/  HADD2.F32 R2, -RZ, R8.H1_H1 ;  /* 0x30000008ff027230 */ /* 0x000fe20000004100 */
[----:B------:R-:W-:Y:S01]  /*0270*/  LOP3.LUT R102, R90, 0x1f, RZ, 0xc0, !PT ;  /* 0x0000001f5a667812 */ /* 0x000fe200078ec0ff */
[--C-:B------:R-:W-:Y:S01]  /*0280*/  HADD2.F32 R3, -RZ, R9.reuse.H0_H0 ;  /* 0x20000009ff037230 */ /* 0x100fe20000004100 */
[----:B------:R-:W-:Y:S01]  /*0290*/  LOP3.LUT R113, R100, 0x3, RZ, 0xc0, !PT ;  /* 0x0000000364717812 */ /* 0x000fe200078ec0ff */
[----:B------:R-:W-:Y:S01]  /*02a0*/  HADD2.F32 R4, -RZ, R9.H1_H1 ;  /* 0x30000009ff047230 */ /* 0x000fe20000004100 */
[----:B------:R-:W-:Y:S01]  /*02b0*/  ULDC.U8 UR6, c[0x0][0x1f0] ;  /* 0x00007c0000067ab9 */ /* 0x000fe20000000000 */
[----:B------:R-:W-:-:S02]  /*02c0*/  HADD2.F32 R5, -RZ, R10.H0_H0 ;  /* 0x2000000aff057230 */ /* 0x000fc40000004100 */
[----:B0-----:R-:W-:Y:S02]  /*02d0*/  HADD2.F32 R6, -RZ, R10.H1_H1 ;  /* 0x3000000aff067230 */ /* 0x001fe40000004100 */
        /* <DEDUP_REMOVED lines=24> */
[--C-:B--2---:R-:W-:Y:S02]  /*0460*/  HADD2.F32 R98, -RZ, R70.reuse.H0_H0 ;  /* 0x20000046ff627230 */ /* 0x104fe40000004100 */
[----:B------:R-:W-:Y:S02]  /*0470*/  HADD2.F32 R103, -RZ, R70.H1_H1 ;  /* 0x30000046ff677230 */ /* 0x000fe40000004100 */
[--C-:B---3--:R-:W-:Y:S02]  /*0480*/  HADD2.F32 R104, -RZ, R74.reuse.H0_H0 ;  /* 0x2000004aff687230 */ /* 0x108fe40000004100 */
[----:B------:R-:W-:Y:S02]  /*0490*/  HADD2.F32 R107, -RZ, R74.H1_H1 ;  /* 0x3000004aff6b7230 */ /* 0x000fe40000004100 */
[----:B------:R-:W-:-:S02]  /*04a0*/  HADD2.F32 R70, -RZ, R72.H0_H0 ;  /* 0x20000048ff467230 */ /* 0x000fc40000004100 */
[----:B------:R-:W-:Y:S02]  /*04b0*/  HADD2.F32 R105, -RZ, R72.H1_H1 ;  /* 0x30000048ff697230 */ /* 0x000fe40000004100 */
[--C-:B----4-:R-:W-:Y:S02]  /*04c0*/  HADD2.F32 R74, -RZ, R76.reuse.H0_H0 ;  /* 0x2000004cff4a7230 */ /* 0x110fe40000004100 */
[----:B------:R-:W-:Y:S02]  /*04d0*/  HADD2.F32 R109, -RZ, R76.H1_H1 ;  /* 0x3000004cff6d7230 */ /* 0x000fe40000004100 */
[----:B------:R-:W-:Y:S02]  /*04e0*/  HADD2.F32 R72, -RZ, R73.H0_H0 ;  /* 0x20000049ff487230 */ /* 0x000fe40000004100 */
[----:B------:R-:W-:Y:S02]  /*04f0*/  HADD2.F32 R76, -RZ, R77.H0_H0 ;  /* 0x2000004dff4c7230 */ /* 0x000fe40000004100 */
[----:B------:R-:W-:-:S02]  /*0500*/  HADD2.F32 R106, -RZ, R78.H0_H0 ;  /* 0x2000004eff6a7230 */ /* 0x000fc40000004100 */
[----:B------:R-:W-:Y:S01]  /*0510*/  HADD2.F32 R111, -RZ, R78.H1_H1 ;  /* 0x3000004eff6f7230 */ /* 0x000fe20000004100 */
[----:B------:R-:W-:Y:S01]  /*0520*/  PRMT R78, R20, 0x7610, R78 ;  /* 0x00007610144e7816 */ /* 0x000fe2000000004e */
[----:B------:R-:W-:Y:S02]  /*0530*/  HADD2.F32 R73, -RZ, R73.H1_H1 ;  /* 0x30000049ff497230 */ /* 0x000fe40000004100 */
[----:B------:R-:W-:Y:S02]  /*0540*/  HADD2.F32 R77, -RZ, R77.H1_H1 ;  /* 0x3000004dff4d7230 */ /* 0x000fe40000004100 */
.L_x_17690:
[----:B------:R-:W0:Y:S01]  /*0550*/  S2R R114, SR_TID.X ;  /* 0x0000000000727919 */ /* 0x000e220000002100 */
[----:B------:R-:W-:Y:S01]  /*0560*/  ISETP.NE.U32.AND P1, PT, RZ, c[0x0][0x1c0], PT ;  /* 0x00007000ff007a0c */ /* 0x000fe20003f25070 */
[----:B------:R-:W-:Y:S01]  /*0570*/  IMAD R28, R101, c[0x0][0x168], RZ ;  /* 0x00005a00651c7a24 */ /* 0x000fe200078e02ff */
[----:B------:R-:W-:Y:S02]  /*0580*/  ISETP.NE.U32.AND P0, PT, RZ, c[0x0][0x180], PT ;  /* 0x00006000ff007a0c */ /* 0x000fe40003f05070 */
[----:B------:R-:W-:Y:S02]  /*0590*/  ISETP.NE.AND.EX P1, PT, RZ, c[0x0][0x1c4], PT, P1 ;  /* 0x00007100ff007a0c */ /* 0x000fe40003f25310 */
[----:B------:R-:W-:-:S02]  /*05a0*/  SHF.R.S32.HI R29, RZ, 0x1f, R28 ;  /* 0x0000001fff1d7819 */ /* 0x000fc4000001141c */
        /* <DEDUP_REMOVED lines=16> */
[----:B------:R-:W-:Y:S01]  /*06b0*/  IADD3 R108, R114, 0x80, RZ ;  /* 0x00000080726c7810 */ /* 0x000fe20007ffe0ff */
[----:B--2---:R-:W-:Y:S01]  /*06c0*/  @P1 HADD2.F32 R67, -RZ, R34.H0_H0 ;  /* 0x20000022ff431230 */ /* 0x004fe20000004100 */
[----:B------:R-:W-:-:S02]  /*06d0*/  ISETP.NE.AND.EX P1, PT, RZ, c[0x0][0x184], PT, P2 ;  /* 0x00006100ff007a0c */ /* 0x000fc40003f25320 */
[----:B------:R-:W-:Y:S01]  /*06e0*/  LEA R50, P2, R114, c[0x0][0x188], 0x5 ;  /* 0x0000620072327a11 */ /* 0x000fe200078428ff */
[--C-:B---3--:R-:W-:Y:S02]  /*06f0*/  HADD2.F32 R34, -RZ, R28.reuse.H0_H0 ;  /* 0x2000001cff227230 */ /* 0x108fe40000004100 */
[----:B------:R-:W-:Y:S02]  /*0700*/  HADD2.F32 R36, -RZ, R28.H1_H1 ;  /* 0x3000001cff247230 */ /* 0x000fe40000004100 */
[--C-:B------:R-:W-:Y:S02]  /*0710*/  HADD2.F32 R38, -RZ, R29.reuse.H0_H0 ;  /* 0x2000001dff267230 */ /* 0x100fe40000004100 */
[----:B------:R-:W-:Y:S02]  /*0720*/  HADD2.F32 R40, -RZ, R29.H1_H1 ;  /* 0x3000001dff287230 */ /* 0x000fe40000004100 */
[--C-:B------:R-:W-:Y:S02]  /*0730*/  HADD2.F32 R42, -RZ, R30.reuse.H0_H0 ;  /* 0x2000001eff2a7230 */ /* 0x100fe40000004100 */
[----:B------:R-:W-:-:S02]  /*0740*/  HADD2.F32 R44, -RZ, R30.H1_H1 ;  /* 0x3000001eff2c7230 */ /* 0x000fc40000004100 */
[--C-:B------:R-:W-:Y:S02]  /*0750*/  HADD2.F32 R46, -RZ, R31.reuse.H0_H0 ;  /* 0x2000001fff2e7230 */ /* 0x100fe40000004100 */
[----:B------:R-:W-:Y:S01]  /*0760*/  HADD2.F32 R48, -RZ, R31.H1_H1 ;  /* 0x3000001fff307230 */ /* 0x000fe20000004100 */
[-C--:B------:R-:W-:Y:S02]  /*0770*/  FMUL.FTZ R28, R34, R67.reuse ;  /* 0x00000043221c7220 */ /* 0x080fe40000410000 */
[-C--:B------:R-:W-:Y:S02]  /*0780*/  FMUL.FTZ R29, R36, R67.reuse ;  /* 0x00000043241d7220 */ /* 0x080fe40000410000 */
[-C--:B------:R-:W-:Y:S02]  /*0790*/  FMUL.FTZ R30, R38, R67.reuse ;  /* 0x00000043261e7220 */ /* 0x080fe40000410000 */
[-C--:B------:R-:W-:Y:S02]  /*07a0*/  FMUL.FTZ R31, R40, R67.reuse ;  /* 0x00000043281f7220 */ /* 0x080fe40000410000 */
[----:B0-----:R-:W-:-:S02]  /*07b0*/  FMUL.FTZ R32, R42, R67 ;  /* 0x000000432a207220 */ /* 0x001fc40000410000 */
[-C--:B------:R-:W-:Y:S02]  /*07c0*/  FMUL.FTZ R33, R44, R67.reuse ;  /* 0x000000432c217220 */ /* 0x080fe40000410000 */
[-C--:B------:R-:W-:Y:S02]  /*07d0*/  FMUL.FTZ R34, R46, R67.reuse ;  /* 0x000000432e227220 */ /* 0x080fe40000410000 */
        /* <DEDUP_REMOVED lines=28> */
[----:B------:R-:W-:Y:S01]  /*09a0*/  LEA.HI.X R59, R108, c[0x0][0x18c], RZ, 0x5, P2 ;  /* 0x000063006c3b7a11 */ /* 0x000fe200010f2cff */
[--C-:B0-----:R-:W-:Y:S02]  /*09b0*/  HADD2.F32 R50, -RZ, R44.reuse.H0_H0 ;  /* 0x2000002cff327230 */ /* 0x101fe40000004100 */
        /* <DEDUP_REMOVED lines=11> */
[----:B-1----:R-:W-:-:S02]  /*0a70*/  FMUL.FTZ R48, R60, R67 ;  /* 0x000000433c307220 */ /* 0x002fc40000410000 */
[-C--:B------:R-:W-:Y:S02]  /*0a80*/  FMUL.FTZ R49, R62, R67.reuse ;  /* 0x000000433e317220 */ /* 0x080fe40000410000 */
[-C--:B------:R-:W-:Y:S02]  /*0a90*/  FMUL.FTZ R50, R64, R67.reuse ;  /* 0x0000004340327220 */ /* 0x080fe40000410000 */
[----:B------:R-:W-:Y:S02]  /*0aa0*/  FMUL.FTZ R51, R66, R67 ;  /* 0x0000004342337220 */ /* 0x000fe40000410000 */
[----:B--2---:R-:W-:Y:S02]  /*0ab0*/  @P1 FADD.FTZ R44, R36, R44 ;  /* 0x0000002c242c1221 */ /* 0x004fe40000010000 */
[----:B------:R-:W-:Y:S02]  /*0ac0*/  @P1 FADD.FTZ R45, R37, R45 ;  /* 0x0000002d252d1221 */ /* 0x000fe40000010000 */
[----:B------:R-:W-:-:S02]  /*0ad0*/  @P1 FADD.FTZ R46, R38, R46 ;  /* 0x0000002e262e1221 */ /* 0x000fc40000010000 */
[----:B------:R-:W-:Y:S02]  /*0ae0*/  @P1 FADD.FTZ R47, R39, R47 ;  /* 0x0000002f272f1221 */ /* 0x000fe40000010000 */
[----:B---3--:R-:W-:Y:S02]  /*0af0*/  @P1 FADD.FTZ R48, R40, R48 ;  /* 0x0000003028301221 */ /* 0x008fe40000010000 */
        /* <DEDUP_REMOVED lines=74> */
[----:B0-----:R-:W-:-:S04]  /*0fa0*/  FADD.FTZ R116, R48, R65 ;  /* 0x0000004130747221 */ /* 0x001fc80000010000 */
[----:B------:R-:W-:Y:S01]  /*0fb0*/  FADD.FTZ R65, R49, R116 ;  /* 0x0000007431417221 */ /* 0x000fe20000010000 */
[--C-:B--2---:R-:W-:Y:S02]  /*0fc0*/  HADD2.F32 R120, -RZ, R62.reuse.H0_H0 ;  /* 0x2000003eff787230 */ /* 0x104fe40000004100 */
[----:B------:R-:W-:Y:S01]  /*0fd0*/  HADD2.F32 R122, -RZ, R62.H1_H1 ;  /* 0x3000003eff7a7230 */ /* 0x000fe20000004100 */
[----:B------:R-:W-:Y:S01]  /*0fe0*/  FADD.FTZ R62, R50, R65 ;  /* 0x00000041323e7221 */ /* 0x000fe20000010000 */
[--C-:B------:R-:W-:Y:S02]  /*0ff0*/  HADD2.F32 R116, -RZ, R61.reuse.H0_H0 ;  /* 0x2000003dff747230 */ /* 0x100fe40000004100 */
[--C-:B------:R-:W-:Y:S01]  /*1000*/  HADD2.F32 R64, -RZ, R60.reuse.H0_H0 ;  /* 0x2000003cff407230 */ /* 0x100fe20000004100 */
[----:B------:R-:W-:Y:S01]  /*1010*/  FADD.FTZ R65, R51, R62 ;  /* 0x0000003e33417221 */ /* 0x000fe20000010000 */
[----:B------:R-:W-:Y:S02]  /*1020*/  HADD2.F32 R66, -RZ, R60.H1_H1 ;  /* 0x3000003cff427230 */ /* 0x000fe40000004100 */
[----:B------:R-:W-:-:S02]  /*1030*/  HADD2.F32 R118, -RZ, R61.H1_H1 ;  /* 0x3000003dff767230 */ /* 0x000fc40000004100 */
[--C-:B------:R-:W-:Y:S01]  /*1040*/  HADD2.F32 R124, -RZ, R63.reuse.H0_H0 ;  /* 0x2000003fff7c7230 */ /* 0x100fe20000004100 */
[-C--:B------:R-:W-:Y:S01]  /*1050*/  FMUL.FTZ R62, R116, R67.reuse ;  /* 0x00000043743e7220 */ /* 0x080fe20000410000 */
[----:B------:R-:W-:Y:S01]  /*1060*/  HADD2.F32 R115, -RZ, R63.H1_H1 ;  /* 0x3000003fff737230 */ /* 0x000fe20000004100 */
[----:B------:R-:W-:Y:S02]  /*1070*/  FADD.FTZ R116, R52, R65 ;  /* 0x0000004134747221 */ /* 0x000fe40000010000 */
        /* <DEDUP_REMOVED lines=9> */
[----:B------:R-:W-:Y:S01]  /*1110*/  FADD.FTZ R116, R54, R115 ;  /* 0x0000007336747221 */ /* 0x000fe20000010000 */
[----:B------:R-:W-:-:S03]  /*1120*/  @P0 MOV R37, R21 ;  /* 0x0000001500250202 */ /* 0x000fc60000000f00 */
[----:B------:R-:W-:Y:S02]  /*1130*/  FADD.FTZ R115, R55, R116 ;  /* 0x0000007437737221 */ /* 0x000fe40000010000 */
[----:B------:R-:W-:Y:S02]  /*1140*/  @P1 FADD.FTZ R60, R60, R36 ;  /* 0x000000243c3c1221 */ /* 0x000fe40000010000 */
[----:B------:R-:W-:Y:S02]  /*1150*/  FADD.FTZ R36, R56, R115 ;  /* 0x0000007338247221 */ /* 0x000fe40000010000 */
[----:B------:R-:W-:Y:S02]  /*1160*/  @P1 FADD.FTZ R61, R61, R37 ;  /* 0x000000253d3d1221 */ /* 0x000fe40000010000 */
[----:B------:R-:W-:Y:S01]  /*1170*/  FADD.FTZ R37, R57, R36 ;  /* 0x0000002439257221 */ /* 0x000fe20000010000 */
[----:B------:R-:W-:-:S03]  /*1180*/  @P0 MOV R38, R22 ;  /* 0x0000001600260202 */ /* 0x000fc60000000f00 */
[----:B------:R-:W-:Y:S01]  /*1190*/  FADD.FTZ R36, R58, R37 ;  /* 0x000000253a247221 */ /* 0x000fe20000010000 */
[----:B------:R-:W-:-:S03]  /*11a0*/  @P0 MOV R39, R23 ;  /* 0x0000001700270202 */ /* 0x000fc60000000f00 */
[----:B------:R-:W-:Y:S01]  /*11b0*/  FADD.FTZ R37, R59, R36 ;  /* 0x000000243b257221 */ /* 0x000fe20000010000 */
[----:B----4-:R-:W-:Y:S01]  /*11c0*/  @P0 MOV R40, R24 ;  /* 0x0000001800280202 */ /* 0x010fe20000000f00 */
[----:B------:R-:W-:Y:S01]  /*11d0*/  @P1 FADD.FTZ R62, R62, R38 ;  /* 0x000000263e3e1221 */ /* 0x000fe20000010000 */
[----:B------:R-:W-:Y:S02]  /*11e0*/  @P0 MOV R41, R25 ;  /* 0x0000001900290202 */ /* 0x000fe40000000f00 */
[----:B------:R-:W-:Y:S02]  /*11f0*/  @P0 MOV R42, R26 ;  /* 0x0000001a002a0202 */ /* 0x000fe40000000f00 */
[----:B------:R-:W-:Y:S01]  /*1200*/  @P0 MOV R43, R27 ;  /* 0x0000001b002b0202 */ /* 0x000fe20000000f00 */
[----:B------:R-:W-:Y:S01]  /*1210*/  FADD.FTZ R38, R60, R37 ;  /* 0x000000253c267221 */ /* 0x000fe20000010000 */
[----:B------:R-:W-:Y:S01]  /*1220*/  LEA R36, P2, R112, c[0x0][0x188], 0x5 ;  /* 0x0000620070247a11 */ /* 0x000fe200078428ff */
[----:B------:R-:W-:-:S02]  /*1230*/  @P1 FADD.FTZ R63, R63, R39 ;  /* 0x000000273f3f1221 */ /* 0x000fc40000010000 */
[----:B------:R-:W-:Y:S01]  /*1240*/  @P1 FADD.FTZ R64, R64, R40 ;  /* 0x0000002840401221 */ /* 0x000fe20000010000 */
[----:B------:R-:W-:Y:S01]  /*1250*/  LEA.HI.X R37, R112, c[0x0][0x18c], RZ, 0x5, P2 ;  /* 0x0000630070257a11 */ /* 0x000fe200010f2cff */
[----:B------:R-:W-:Y:S02]  /*1260*/  @P1 FADD.FTZ R65, R65, R41 ;  /* 0x0000002941411221 */ /* 0x000fe40000010000 */
        /* <DEDUP_REMOVED lines=16> */
.L_x_17691:
        /* <DEDUP_REMOVED lines=84> */
.L_x_17692:
[----:B------:R-:W-:Y:S01]  /*18b0*/  ISETP.NE.AND P0, PT, R102, RZ, PT ;  /* 0x000000ff6600720c */ /* 0x000fe20003f05270 */
[----:B-1----:R-:W-:Y:S01]  /*18c0*/  FADD.FTZ R37, R116, R43 ;  /* 0x0000002b74257221 */ /* 0x002fe20000010000 */
[----:B------:R-:W-:Y:S01]  /*18d0*/  WARPSYNC 0xffffffff ;  /* 0xffffffff00007948 */ /* 0x000fe20003800000 */
[----:B------:R-:W-:Y:S01]  /*18e0*/  ISETP.GT.U32.AND P1, PT, R102, 0x3, PT ;  /* 0x000000036600780c */ /* 0x000fe20003f24070 */
[----:B------:R-:W-:Y:S01]  /*18f0*/  CS2R R38, SRZ ;  /* 0x0000000000267805 */ /* 0x000fe2000001ff00 */
[----:B------:R-:W-:Y:S01]  /*1900*/  HFMA2.MMA R115, -RZ, RZ, 0, 0 ;  /* 0x00000000ff737435 */ /* 0x000fe200000001ff */
[----:B------:R-:W-:-:S07]  /*1910*/  HADD2.F32 R124, -RZ, R71.H0_H0 ;  /* 0x20000047ff7c7230 */ /* 0x000fce0000004100 */
        /* <DEDUP_REMOVED lines=52> */
[--C-:B------:R-:W-:Y:S01]  /*1c60*/  FADD.FTZ R30, R30, -R38.reuse ;  /* 0x800000261e1e7221 */ /* 0x100fe20000010000 */
[----:B0-----:R-:W-:Y:S01]  /*1c70*/  HADD2.F32 R41, -RZ, R71.H1_H1 ;  /* 0x30000047ff297230 */ /* 0x001fe20000004100 */
[----:B-1----:R-:W-:Y:S01]  /*1c80*/  FFMA.FTZ R42, R42, R29, c[0x0][0x228] ;  /* 0x00008a002a2a7623 */ /* 0x002fe2000001001d */
[----:B------:R-:W-:Y:S01]  /*1c90*/  FSEL R29, R28, RZ, P1 ;  /* 0x000000ff1c1d7208 */ /* 0x000fe20000800000 */
[--C-:B------:R-:W-:Y:S01]  /*1ca0*/  FADD.FTZ R31, R31, -R38.reuse ;  /* 0x800000261f1f7221 */ /* 0x100fe20000010000 */
[----:B------:R-:W-:Y:S01]  /*1cb0*/  @!P0 MOV R28, 0x4 ;  /* 0x00000004001c8802 */ /* 0x000fe20000000f00 */
[----:B------:R-:W-:-:S02]  /*1cc0*/  FADD.FTZ R32, R32, -R38 ;  /* 0x8000002620207221 */ /* 0x000fc40000010000 */
[----:B------:R-:W-:Y:S02]  /*1cd0*/  FADD.FTZ R29, R42, R29 ;  /* 0x0000001d2a1d7221 */ /* 0x000fe40000010000 */
[--C-:B------:R-:W-:Y:S02]  /*1ce0*/  FADD.FTZ R33, R33, -R38.reuse ;  /* 0x8000002621217221 */ /* 0x100fe40000010000 */
[----:B------:R0:W1:Y:S01]  /*1cf0*/  MUFU.RSQ R37, R29 ;  /* 0x0000001d00257308 */ /* 0x0000620000001400 */
        /* <DEDUP_REMOVED lines=16> */
[--C-:B------:R-:W-:Y:S01]  /*1e00*/  FADD.FTZ R36, R55, -R38.reuse ;  /* 0x8000002637247221 */ /* 0x100fe20000010000 */
[----:B-----5:R-:W-:Y:S01]  /*1e10*/  HADD2.F32 R55, -RZ, R19.H0_H0 ;  /* 0x20000013ff377230 */ /* 0x020fe20000004100 */
        /* <DEDUP_REMOVED lines=12> */
[C---:B0-----:R-:W-:Y:S01]  /*1ee0*/  FMUL.FTZ R28, R37.reuse, R38 ;  /* 0x00000026251c7220 */ /* 0x041fe20000410000 */
[----:B------:R-:W-:Y:S01]  /*1ef0*/  HADD2.F32 R38, -RZ, R69.H0_H0 ;  /* 0x20000045ff267230 */ /* 0x000fe20000004100 */
        /* <DEDUP_REMOVED lines=39> */
[----:B------:R-:W-:Y:S01]  /*2170*/  HADD2.F32 R38, -RZ, R16.H1_H1 ;  /* 0x30000010ff267230 */ /* 0x000fe20000004100 */
[----:B------:R-:W-:Y:S01]  /*2180*/  FFMA.FTZ R35, R35, R41, R8 ;  /* 0x0000002923237223 */ /* 0x000fe20000010008 */
[----:B------:R-:W-:Y:S01]  /*2190*/  HADD2.F32 R41, -RZ, R69.H1_H1 ;  /* 0x30000045ff297230 */ /* 0x000fe20000004100 */
[----:B------:R-:W-:Y:S01]  /*21a0*/  FFMA.FTZ R32, R98, R32, R5 ;  /* 0x0000002062207223 */ /* 0x000fe20000010005 */
[----:B------:R-:W-:Y:S01]  /*21b0*/  F2FP.PACK_AB R36, R43, R36 ;  /* 0x000000242b24723e */ /* 0x000fe200000000ff */
[----:B------:R-:W-:-:S02]  /*21c0*/  FFMA.FTZ R33, R103, R33, R6 ;  /* 0x0000002167217223 */ /* 0x000fc40000010006 */
[----:B------:R-:W-:Y:S01]  /*21d0*/  FFMA.FTZ R48, R48, R39, R13 ;  /* 0x0000002730307223 */ /* 0x000fe2000001000d */
[----:B------:R-:W-:Y:S01]  /*21e0*/  HADD2.F32 R39, -RZ, R75.H0_H0 ;  /* 0x2000004bff277230 */ /* 0x000fe20000004100 */
[----:B------:R-:W-:Y:S01]  /*21f0*/  FFMA.FTZ R46, R46, R37, R11 ;  /* 0x000000252e2e7223 */ /* 0x000fe2000001000b */
[----:B------:R-:W-:Y:S01]  /*2200*/  HADD2.F32 R37, -RZ, R16.H0_H0 ;  /* 0x20000010ff257230 */ /* 0x000fe20000004100 */
[----:B------:R-:W-:Y:S01]  /*2210*/  FFMA.FTZ R45, R45, R38, R10 ;  /* 0x000000262d2d7223 */ /* 0x000fe2000001000a */
[----:B------:R-:W-:Y:S01]  /*2220*/  F2FP.PACK_AB R38, R33, R32 ;  /* 0x000000202126723e */ /* 0x000fe200000000ff */
[----:B------:R-:W-:Y:S01]  /*2230*/  FFMA.FTZ R34, R34, R124, R7 ;  /* 0x0000007c22227223 */ /* 0x000fe20000010007 */
[----:B------:R-:W-:Y:S01]  /*2240*/  LEA R32, P0, R114, c[0x0][0x208], 0x4 ;  /* 0x0000820072207a11 */ /* 0x000fe200078020ff */
[----:B------:R-:W-:Y:S01]  /*2250*/  FFMA.FTZ R31, R31, R41, R4 ;  /* 0x000000291f1f7223 */ /* 0x000fe20000010004 */
[----:B------:R-:W-:Y:S01]  /*2260*/  HADD2.F32 R41, -RZ, R18.H1_H1 ;  /* 0x30000012ff297230 */ /* 0x000fe20000004100 */
[----:B------:R-:W-:Y:S01]  /*2270*/  FFMA.FTZ R44, R44, R37, R9 ;  /* 0x000000252c2c7223 */ /* 0x000fe20000010009 */
[----:B------:R-:W-:Y:S01]  /*2280*/  LEA.HI.X R33, R114, c[0x0][0x20c], RZ, 0x4, P0 ;  /* 0x0000830072217a11 */ /* 0x000fe200000f24ff */
[----:B------:R-:W-:Y:S01]  /*2290*/  FFMA.FTZ R58, R58, R39, R87 ;  /* 0x000000273a3a7223 */ /* 0x000fe20000010057 */
[----:B------:R-:W-:Y:S01]  /*22a0*/  F2FP.PACK_AB R39, R35, R34 ;  /* 0x000000222327723e */ /* 0x000fe200000000ff */
[----:B------:R-:W-:Y:S01]  /*22b0*/  FFMA.FTZ R50, R50, R55, R15 ;  /* 0x0000003732327223 */ /* 0x000fe2000001000f */
[----:B------:R-:W-:Y:S01]  /*22c0*/  F2FP.PACK_AB R37, R31, R30 ;  /* 0x0000001e1f25723e */ /* 0x000fe200000000ff */
[----:B------:R-:W-:Y:S01]  /*22d0*/  HADD2.F32 R55, -RZ, R19.H1_H1 ;  /* 0x30000013ff377230 */ /* 0x000fe20000004100 */
[----:B------:R-:W-:Y:S01]  /*22e0*/  FFMA.FTZ R49, R49, R41, R14 ;  /* 0x0000002931317223 */ /* 0x000fe2000001000e */
[----:B------:R-:W-:Y:S01]  /*22f0*/  HADD2.F32 R34, -RZ, R79.H1_H1 ;  /* 0x3000004fff227230 */ /* 0x000fe20000004100 */
[----:B------:R-:W-:Y:S01]  /*2300*/  FFMA.FTZ R54, R72, R54, R83 ;  /* 0x0000003648367223 */ /* 0x000fe20000010053 */
[----:B------:R0:W-:Y:S01]  /*2310*/  STG.E.128 [R32.64], R36 ;  /* 0x0000002420007986 */ /* 0x0001e2000c101d04 */
[----:B------:R-:W-:Y:S01]  /*2320*/  FFMA.FTZ R41, R73, R40, R84 ;  /* 0x0000002849297223 */ /* 0x000fe20000010054 */
[----:B------:R-:W-:Y:S01]  /*2330*/  HADD2.F32 R30, -RZ, R75.H1_H1 ;  /* 0x3000004bff1e7230 */ /* 0x000fe20000004100 */
[----:B------:R-:W-:Y:S01]  /*2340*/  FFMA.FTZ R51, R51, R55, R80 ;  /* 0x0000003733337223 */ /* 0x000fe20000010050 */
[----:B------:R-:W-:Y:S01]  /*2350*/  HADD2.F32 R31, -RZ, R79.H0_H0 ;  /* 0x2000004fff1f7230 */ /* 0x000fe20000004100 */
[----:B------:R-:W-:Y:S01]  /*2360*/  FFMA.FTZ R55, R28, R34, R97 ;  /* 0x000000221c377223 */ /* 0x000fe20000010061 */
[----:B------:R-:W-:Y:S01]  /*2370*/  F2FP.PACK_AB R28, R45, R44 ;  /* 0x0000002c2d1c723e */ /* 0x000fe200000000ff */
[----:B------:R-:W-:Y:S01]  /*2380*/  FFMA.FTZ R34, R104, R56, R85 ;  /* 0x0000003868227223 */ /* 0x000fe20000010055 */
[----:B------:R-:W-:Y:S01]  /*2390*/  LEA R44, P0, R108, c[0x0][0x208], 0x4 ;  /* 0x000082006c2c7a11 */ /* 0x000fe200078020ff */
[----:B------:R-:W-:Y:S01]  /*23a0*/  FFMA.FTZ R43, R107, R42, R86 ;  /* 0x0000002a6b2b7223 */ /* 0x000fe20000010056 */
[----:B------:R-:W-:Y:S01]  /*23b0*/  LEA R42, P1, R110, c[0x0][0x208], 0x4 ;  /* 0x000082006e2a7a11 */ /* 0x000fe200078220ff */
[----:B------:R-:W-:Y:S01]  /*23c0*/  FFMA.FTZ R35, R29, R30, R88 ;  /* 0x0000001e1d237223 */ /* 0x000fe20000010058 */
[----:B------:R-:W-:Y:S01]  /*23d0*/  LEA R40, P2, R112, c[0x0][0x208], 0x4 ;  /* 0x0000820070287a11 */ /* 0x000fe200078420ff */
[----:B------:R-:W-:Y:S01]  /*23e0*/  FFMA.FTZ R52, R70, R52, R81 ;  /* 0x0000003446347223 */ /* 0x000fe20000010051 */
[----:B------:R-:W-:Y:S01]  /*23f0*/  F2FP.PACK_AB R30, R49, R48 ;  /* 0x00000030311e723e */ /* 0x000fe200000000ff */
[----:B------:R-:W-:Y:S01]  /*2400*/  FFMA.FTZ R53, R105, R53, R82 ;  /* 0x0000003569357223 */ /* 0x000fe20000010052 */
[----:B------:R-:W-:Y:S01]  /*2410*/  F2FP.PACK_AB R29, R47, R46 ;  /* 0x0000002e2f1d723e */ /* 0x000fe200000000ff */
[----:B------:R-:W-:Y:S01]  /*2420*/  FFMA.FTZ R66, R66, R31, R95 ;  /* 0x0000001f42427223 */ /* 0x000fe2000001005f */
[----:B0-----:R-:W-:Y:S01]  /*2430*/  F2FP.PACK_AB R33, R41, R54 ;  /* 0x000000362921723e */ /* 0x001fe200000000ff */
        /* <DEDUP_REMOVED lines=12> */
[----:B------:R0:W-:Y:S01]  /*2500*/  STG.E.128 [R44.64], R28 ;  /* 0x0000001c2c007986 */ /* 0x0001e2000c101d04 */
[----:B------:R-:W-:-:S02]  /*2510*/  LEA.HI.X R43, R110, c[0x0][0x20c], RZ, 0x4, P1 ;  /* 0x000083006e2b7a11 */ /* 0x000fc400008f24ff */
[----:B------:R-:W-:Y:S02]  /*2520*/  F2FP.PACK_AB R36, R41, R36 ;  /* 0x000000242924723e */ /* 0x000fe400000000ff */
[----:B------:R-:W-:Y:S01]  /*2530*/  F2FP.PACK_AB R39, R55, R66 ;  /* 0x000000423727723e */ /* 0x000fe200000000ff */
[----:B------:R0:W-:Y:S01]  /*2540*/  STG.E.128 [R42.64], R32 ;  /* 0x000000202a007986 */ /* 0x0001e2000c101d04 */
        /* <DEDUP_REMOVED lines=8> */
.L_x_17689:
[----:B------:R-:W-:Y:S05]  /*25d0*/  EXIT ;  /* 0x000000000000794d */ /* 0x000fea0003800000 */
.L_x_17687:
[----:B0-----:R-:W-:Y:S01]  /*25e0*/  HFMA2.MMA R116, -RZ, RZ, 0, 5.9604644775390625e-08 ;  /* 0x00000001ff747435 */ /* 0x001fe200000001ff */
[----:B------:R-:W-:Y:S02]  /*25f0*/  MOV R37, 0x1f ;  /* 0x0000001f00257802 */ /* 0x000fe40000000f00 */
[----:B------:R-:W-:Y:S02]  /*2600*/  MOV R42, 0xffffffff ;  /* 0xffffffff002a7802 */ /* 0x000fe40000000f00 */
[----:B------:R-:W-:Y:S02]  /*2610*/  MOV R38, 0x2630 ;  /* 0x0000263000267802 */ /* 0x000fe40000000f00 */
[----:B-----5:R-:W-:Y:S05]  /*2620*/  CALL.REL.NOINC `($__internal_97_$__cuda_sm70_shflsync_bfly_p) ;  /* 0x0000079000007944 */ /* 0x020fea0003c00000 */
[----:B-1----:R-:W-:Y:S01]  /*2630*/  MOV R36, R116 ;  /* 0x0000007400247202 */ /* 0x002fe20000000f00 */
[----:B0-----:R-:W-:Y:S05]  /*2640*/  BRA `(.L_x_17691) ;  /* 0xffffed2000007947 */ /* 0x001fea000383ffff */
.L_x_17688:
[----:B------:R-:W-:Y:S01]  /*2650*/  HFMA2.MMA R116, -RZ, RZ, 0, 1.1920928955078125e-07 ;  /* 0x00000002ff747435 */ /* 0x000fe200000001ff */
[----:B------:R-:W-:Y:S02]  /*2660*/  MOV R37, 0x1f ;  /* 0x0000001f00257802 */ /* 0x000fe40000000f00 */
[----:B------:R-:W-:Y:S02]  /*2670*/  MOV R42, 0xffffffff ;  /* 0xffffffff002a7802 */ /* 0x000fe40000000f00 */
[----:B------:R-:W-:-:S02]  /*2680*/  MOV R38, 0x26a0 ;  /* 0x000026a000267802 */ /* 0x000fc40000000f00 */
[----:B-----5:R-:W-:Y:S05]  /*2690*/  CALL.REL.NOINC `($__internal_97_$__cuda_sm70_shflsync_bfly_p) ;  /* 0x0000072000007944 */ /* 0x020fea0003c00000 */
[----:B01----:R-:W-:Y:S01]  /*26a0*/  FADD.FTZ R43, R43, R116 ;  /* 0x000000742b2b7221 */ /* 0x003fe20000010000 */
[----:B------:R-:W-:Y:S01]  /*26b0*/  HFMA2.MMA R116, -RZ, RZ, 0, 2.384185791015625e-07 ;  /* 0x00000004ff747435 */ /* 0x000fe200000001ff */
[----:B------:R-:W-:-:S02]  /*26c0*/  MOV R37, 0x1f ;  /* 0x0000001f00257802 */ /* 0x000fc40000000f00 */
[----:B------:R-:W-:Y:S02]  /*26d0*/  MOV R42, 0xffffffff ;  /* 0xffffffff002a7802 */ /* 0x000fe40000000f00 */
[----:B------:R-:W-:Y:S02]  /*26e0*/  MOV R38, 0x2700 ;  /* 0x0000270000267802 */ /* 0x000fe40000000f00 */
[----:B------:R-:W-:Y:S05]  /*26f0*/  CALL.REL.NOINC `($__internal_97_$__cuda_sm70_shflsync_bfly_p) ;  /* 0x000006c000007944 */ /* 0x000fea0003c00000 */
[----:B01----:R-:W-:Y:S01]  /*2700*/  FADD.FTZ R43, R43, R116 ;  /* 0x000000742b2b7221 */ /* 0x003fe20000010000 */
[----:B------:R-:W-:Y:S01]  /*2710*/  HFMA2.MMA R116, -RZ, RZ, 0, 4.76837158203125e-07 ;  /* 0x00000008ff747435 */ /* 0x000fe200000001ff */
[----:B------:R-:W-:Y:S02]  /*2720*/  MOV R37, 0x1f ;  /* 0x0000001f00257802 */ /* 0x000fe40000000f00 */
[----:B------:R-:W-:Y:S02]  /*2730*/  MOV R42, 0xffffffff ;  /* 0xffffffff002a7802 */ /* 0x000fe40000000f00 */
[----:B------:R-:W-:Y:S02]  /*2740*/  MOV R38, 0x2760 ;  /* 0x0000276000267802 */ /* 0x000fe40000000f00 */
[----:B------:R-:W-:Y:S05]  /*2750*/  CALL.REL.NOINC `($__internal_97_$__cuda_sm70_shflsync_bfly_p) ;  /* 0x0000066000007944 */ /* 0x000fea0003c00000 */
[----:B01----:R-:W-:Y:S01]  /*2760*/  FADD.FTZ R43, R43, R116 ;  /* 0x000000742b2b7221 */ /* 0x003fe20000010000 */
[----:B------:R-:W-:Y:S01]  /*2770*/  HFMA2.MMA R116, -RZ, RZ, 0, 9.5367431640625e-07 ;  /* 0x00000010ff747435 */ /* 0x000fe200000001ff */
[----:B------:R-:W-:-:S02]  /*2780*/  MOV R37, 0x1f ;  /* 0x0000001f00257802 */ /* 0x000fc40000000f00 */
[----:B------:R-:W-:Y:S02]  /*2790*/  MOV R42, 0xffffffff ;  /* 0xffffffff002a7802 */ /* 0x000fe40000000f00 */
[----:B------:R-:W-:Y:S02]  /*27a0*/  MOV R38, 0x27c0 ;  /* 0x000027c000267802 */ /* 0x000fe40000000f00 */
[----:B------:R-:W-:Y:S05]  /*27b0*/  CALL.REL.NOINC `($__internal_97_$__cuda_sm70_shflsync_bfly_p) ;  /* 0x0000060000007944 */ /* 0x000fea0003c00000 */
        /* <DEDUP_REMOVED lines=70> */
[----:B------:R-:W-:Y:S05]  /*2c20*/  CALL.REL.NOINC `($__internal_97_$__cuda_sm70_shflsync_bfly_p) ;  /* 0x0000019000007944 */ /* 0x000fea0003c00000 */
[----:B01----:R-:W-:Y:S01]  /*2c30*/  FADD.FTZ R43, R43, R116 ;  /* 0x000000742b2b7221 */ /* 0x003fe20000010000 */
[----:B------:R-:W-:Y:S01]  /*2c40*/  HFMA2.MMA R116, -RZ, RZ, 0, 1.1920928955078125e-07 ;  /* 0x00000002ff747435 */ /* 0x000fe200000001ff */
[----:B------:R-:W-:Y:S02]  /*2c50*/  MOV R37, 0x1f ;  /* 0x0000001f00257802 */ /* 0x000fe40000000f00 */
[----:B------:R-:W-:Y:S02]  /*2c60*/  MOV R42, 0xffffffff ;  /* 0xffffffff002a7802 */ /* 0x000fe40000000f00 */
[----:B------:R-:W-:Y:S02]  /*2c70*/  MOV R38, 0x2c90 ;  /* 0x00002c9000267802 */ /* 0x000fe40000000f00 */
[----:B------:R-:W-:Y:S05]  /*2c80*/  CALL.REL.NOINC `($__internal_97_$__cuda_sm70_shflsync_bfly_p) ;  /* 0x0000013000007944 */ /* 0x000fea0003c00000 */
        /* <DEDUP_REMOVED lines=18> */
[----:B01----:R-:W-:Y:S05]  /*2db0*/  BRA `(.L_x_17692) ;  /* 0xffffeaf000007947 */ /* 0x003fea000383ffff */
        .weak           $__internal_97_$__cuda_sm70_shflsync_bfly_p
        .type           $__internal_97_$__cuda_sm70_shflsync_bfly_p,@function
        .size           $__internal_97_$__cuda_sm70_shflsync_bfly_p,(.L_x_29161 - $__internal_97_$__cuda_sm70_shflsync_bfly_p)
$__internal_97_$__cuda_sm70_shflsync_bfly_p:
[----:B------:R-:W-:Y:S01]  /*2dc0*/  HFMA2.MMA R39, -RZ, RZ, 0, 0 ;  /* 0x00000000ff277435 */ /* 0x000fe200000001ff */
[----:B------:R-:W-:Y:S04]  /*2dd0*/  WARPSYNC R42 ;  /* 0x0000002a00007348 */ /* 0x000fe80003800000 */
[----:B------:R0:W1:Y:S01]  /*2de0*/  SHFL.BFLY PT, R116, R43, R116, R37 ;  /* 0x0c0000742b747389 */ /* 0x00006200000e0025 */
[----:B------:R-:W-:Y:S05]  /*2df0*/  RET.REL.NODEC R38 `(_ZN10layer_norm13ln_fwd_kernelINS_13Kernel_traitsI6__halfS2_fS2_fjLj4096ELj1ELj1ELj4ELj16ENS_18Kernel_traits_baseILj4096ES2_S2_fS2_fjLj128EEEEELb0ELb0ELb0ELb1EEEvNS_9FwdParamsE) ;  /* 0xffffd20026007950 */ /* 0x000fea0003c3ffff */
.L_x_17693:
        /* <DEDUP_REMOVED lines=16> */
.L_x_29161:


//--------------------- .text._ZN10layer_norm13ln_fwd_kernelINS_13Kernel_traitsI6__halfS2_fS2_fjLj4096ELj1ELj1ELj4ELj16ENS_18Kernel_traits_baseILj4096ES2_S2_fS2_fjLj128EEEEELb0ELb0ELb1ELb0EEEvNS_9FwdParamsE --------------------------
	.section	.text._ZN10layer_norm13ln_fwd_kernelINS_13Kernel_traitsI6__halfS2_fS2_fjLj4096ELj1ELj1ELj4ELj16ENS_18Kernel_traits_baseILj4096ES2_S2_fS2_fjLj128EEEEELb0ELb0ELb1ELb0EEEvNS_9FwdParamsE,"ax",@progbits
	.sectioninfo	@"SHI_REGISTERS=128"
	.align	128
        .global         _ZN10layer_norm13ln_fwd_kernelINS_13Kernel_traitsI6__halfS2_fS2_fjLj4096ELj1ELj1ELj4ELj16ENS_18Kernel_traits_baseILj4096ES2_S2_fS2_fjLj128EEEEELb0ELb0ELb1ELb0EEEvNS_9FwdParamsE
        .type           _ZN10layer_norm13ln_fwd_kernelINS_13Kernel_traitsI6__halfS2_fS2_fjLj4096ELj1ELj1ELj4ELj16ENS_18Kernel_traits_baseILj4096ES2_S2_fS2_fjLj128EEEEELb0ELb0ELb1ELb0EEEvNS_9FwdParamsE,@function
        .size           _ZN10layer_norm13ln_fwd_kernelINS_13Kernel_traitsI6__halfS2_fS2_fjLj4096ELj1ELj1ELj4ELj16ENS_18Kernel_traits_baseILj4096ES2_S2_fS2_fjLj128EEEEELb0ELb0ELb1ELb0EEEvNS_9FwdParamsE,(.L_x_29162 - _ZN10layer_norm13ln_fwd_kernelINS_13Kernel_traitsI6__halfS2_fS2_fjLj4096ELj1ELj1ELj4ELj16ENS_18Kernel_traits_baseILj4096ES2_S2_fS2_fjLj128EEEEELb0ELb0ELb1ELb0EEEvNS_9FwdParamsE)
        .other          _ZN10layer_norm13ln_fwd_kernelINS_13Kernel_traitsI6__halfS2_fS2_fjLj4096ELj1ELj1ELj4ELj16ENS_18Kernel_traits_baseILj4096ES2_S2_fS2_fjLj128EEEEELb0ELb0ELb1ELb0EEEvNS_9FwdParamsE,@"STO_CUDA_ENTRY STV_DEFAULT"
_ZN10layer_norm13ln_fwd_kernelINS_13Kernel_traitsI6__halfS2_fS2_fjLj4096ELj1ELj1ELj4ELj16ENS_18Kernel_traits_baseILj4096ES2_S2_fS2_fjLj128EEEEELb0ELb0ELb1ELb0EEEvNS_9FwdParamsE:
.text._ZN10layer_norm13ln_fwd_kernelINS_13Kernel_traitsI6__halfS2_fS2_fjLj4096ELj1ELj1ELj4ELj16ENS_18Kernel_traits_baseILj4096ES2_S2_fS2_fjLj128EEEEELb0ELb0ELb1ELb0EEEvNS_9FwdParamsE:
        /* <DEDUP_REMOVED lines=27> */
.L_x_17695:
[----:B0-----:R-:W-:Y:S05]  /*01b0*/  BSYNC B0 ;  /* 0x0000000000007941 */ /* 0x001fea0003800000 */
.L_x_17694:
        /* <DEDUP_REMOVED lines=13> */
.L_x_17697:
[----:B0-----:R-:W-:Y:S05]  /*0290*/  BSYNC B0 ;  /* 0x0000000000007941 */ /* 0x001fea0003800000 */
.L_x_17696:
        /* <DEDUP_REMOVED lines=13> */
.L_x_17699:
[----:B0-----:R-:W-:Y:S05]  /*0370*/  BSYNC B0 ;  /* 0x0000000000007941 */ /* 0x001fea0003800000 */
.L_x_17698:
        /* <DEDUP_REMOVED lines=12> */
.L_x_17701:
[----:B0-----:R-:W-:Y:S05]  /*0440*/  BSYNC B0 ;  /* 0x0000000000007941 */ /* 0x001fea0003800000 */
.L_x_17700:
        /* <DEDUP_REMOVED lines=8> */
[----:B------:R-:W-:Y:S01]  /*04d0*/  LOP3.LUT R37, R0, 0x60, RZ, 0xc0, !PT ;  /* 0x0000006000257812 */ /* 0x000fe200078ec0ff */
        /* <DEDUP_REMOVED lines=80> */
.L_x_17785:
[----:B------:R-:W-:-:S05]  /*09e0*/  MOV R67, 0x4 ;  /* 0x0000000400437802 */ /* 0x000fca0000000f00 */
[----:B------:R-:W-:-:S05]  /*09f0*/  IMAD.WIDE R64, R118, R67, c[0x0][0x1d0] ;  /* 0x0000740076407625 */ /* 0x000fca00078e0243 */
[----:B------:R0:W2:Y:S01]  /*0a00*/  LDG.E R119, [R64.64] ;  /* 0x0000000440777981 */ /* 0x0000a2000c1e1900 */
[C---:B------:R-:W-:Y:S02]  /*0a10*/  IMAD R120, R118.reuse, c[0x0][0x168], RZ ;  /* 0x00005a0076787a24 */ /* 0x040fe400078e02ff */
[----:B------:R-:W-:Y:S01]  /*0a20*/  IMAD.WIDE R66, R118, R67, c[0x0][0x1d8] ;  /* 0x0000760076427625 */ /* 0x000fe200078e0243 */
[----:B------:R-:W-:Y:S05]  /*0a30*/  BSSY B0, `(.L_x_17702) ;  /* 0x0000067000007945 */ /* 0x000fea0003800000 */
[----:B------:R1:W5:Y:S01]  /*0a40*/  LDG.E R66, [R66.64] ;  /* 0x0000000442427981 */ /* 0x000362000c1e1900 */
[----:B0-----:R-:W-:-:S02]  /*0a50*/  LOP3.LUT R64, R0, 0x7f, RZ, 0xc0, !PT ;  /* 0x0000007f00407812 */ /* 0x001fc400078ec0ff */
[----:B-1----:R-:W-:Y:S02]  /*0a60*/  SHF.R.S32.HI R67, RZ, 0x1f, R118 ;  /* 0x0000001fff437819 */ /* 0x002fe40000011476 */
        /* <DEDUP_REMOVED lines=9> */
[----:B------:R-:W-:Y:S01]  /*0b00*/  LEA.HI.SX32 R121, R121, R64, 0x1d ;  /* 0x0000004079797211 */ /* 0x000fe200078feaff */
[----:B------:R-:W-:Y:S05]  /*0b10*/  @!P1 BRA `(.L_x_17703) ;  /* 0x0000058000009947 */ /* 0x000fea0003800000 */
[----:B------:R-:W-:-:S04]  /*0b20*/  ISETP.NE.U32.AND P5, PT, RZ, c[0x0][0x180], PT ;  /* 0x00006000ff007a0c */ /* 0x000fc80003fa5070 */
        /* <DEDUP_REMOVED lines=35> */
[----:B0----5:R-:W-:-:S05]  /*0d60*/  HADD2.F32 R24, -RZ, R36.H0_H0 ;  /* 0x20000024ff187230 */ /* 0x021fca0000004100 */
[----:B------:R-:W-:-:S04]  /*0d70*/  FMUL.FTZ R24, R24, c[0x0][0x1ec] ;  /* 0x00007b0018187a20 */ /* 0x000fc80000410000 */
[----:B------:R-:W-:Y:S02]  /*0d80*/  @P5 FADD.FTZ R24, R20, R24 ;  /* 0x0000001814185221 */ /* 0x000fe40000010000 */
.L_x_17705:
[----:B0-----:R-:W-:Y:S05]  /*0d90*/  BSYNC B1 ;  /* 0x0000000000017941 */ /* 0x001fea0003800000 */
.L_x_17704:
[----:B------:R-:W-:Y:S01]  /*0da0*/  BSSY B1, `(.L_x_17706) ;  /* 0x0000005000017945 */ /* 0x000fe20003800000 */
[----:B------:R-:W-:Y:S05]  /*0db0*/  @!P6 BRA `(.L_x_17707) ;  /* 0x000000300000e947 */ /* 0x000fea0003800000 */
[----:B-----5:R-:W-:-:S05]  /*0dc0*/  HADD2.F32 R25, -RZ, R36.H1_H1 ;  /* 0x30000024ff197230 */ /* 0x020fca0000004100 */
[----:B------:R-:W-:-:S04]  /*0dd0*/  FMUL.FTZ R25, R25, c[0x0][0x1ec] ;  /* 0x00007b0019197a20 */ /* 0x000fc80000410000 */
[----:B------:R-:W-:Y:S02]  /*0de0*/  @P5 FADD.FTZ R25, R21, R25 ;  /* 0x0000001915195221 */ /* 0x000fe40000010000 */
.L_x_17707:
[----:B------:R-:W-:Y:S05]  /*0df0*/  BSYNC B1 ;  /* 0x0000000000017941 */ /* 0x000fea0003800000 */
.L_x_17706:
[----:B------:R-:W-:Y:S01]  /*0e00*/  BSSY B1, `(.L_x_17708) ;  /* 0x0000005000017945 */ /* 0x000fe20003800000 */
[----:B------:R-:W-:Y:S05]  /*0e10*/  @!P6 BRA `(.L_x_17709) ;  /* 0x000000300000e947 */ /* 0x000fea0003800000 */
[----:B-----5:R-:W-:-:S05]  /*0e20*/  HADD2.F32 R26, -RZ, R37.H0_H0 ;  /* 0x20000025ff1a7230 */ /* 0x020fca0000004100 */
[----:B------:R-:W-:-:S04]  /*0e30*/  FMUL.FTZ R26, R26, c[0x0][0x1ec] ;  /* 0x00007b001a1a7a20 */ /* 0x000fc80000410000 */
[----:B------:R-:W-:Y:S02]  /*0e40*/  @P5 FADD.FTZ R26, R22, R26 ;  /* 0x0000001a161a5221 */ /* 0x000fe40000010000 */
.L_x_17709:
[----:B------:R-:W-:Y:S05]  /*0e50*/  BSYNC B1 ;  /* 0x0000000000017941 */ /* 0x000fea0003800000 */
.L_x_17708:
[----:B------:R-:W-:Y:S01]  /*0e60*/  BSSY B1, `(.L_x_17710) ;  /* 0x0000005000017945 */ /* 0x000fe20003800000 */
[----:B------:R-:W-:Y:S05]  /*0e70*/  @!P6 BRA `(.L_x_17711) ;  /* 0x000000300000e947 */ /* 0x000fea0003800000 */
[----:B-----5:R-:W-:-:S05]  /*0e80*/  HADD2.F32 R27, -RZ, R37.H1_H1 ;  /* 0x30000025ff1b7230 */ /* 0x020fca0000004100 */
[----:B------:R-:W-:-:S04]  /*0e90*/  FMUL.FTZ R27, R27, c[0x0][0x1ec] ;  /* 0x00007b001b1b7a20 */ /* 0x000fc80000410000 */
[----:B------:R-:W-:Y:S02]  /*0ea0*/  @P5 FADD.FTZ R27, R23, R27 ;  /* 0x0000001b171b5221 */ /* 0x000fe40000010000 */
.L_x_17711:
[----:B------:R-:W-:Y:S05]  /*0eb0*/  BSYNC B1 ;  /* 0x0000000000017941 */ /* 0x000fea0003800000 */
.L_x_17710:
[----:B------:R-:W-:Y:S01]  /*0ec0*/  BSSY B1, `(.L_x_17712) ;  /* 0x0000005000017945 */ /* 0x000fe20003800000 */
[----:B------:R-:W-:Y:S05]  /*0ed0*/  @!P6 BRA `(.L_x_17713) ;  /* 0x000000300000e947 */ /* 0x000fea0003800000 */
[----:B-----5:R-:W-:-:S05]  /*0ee0*/  HADD2.F32 R32, -RZ, R38.H0_H0 ;  /* 0x20000026ff207230 */ /* 0x020fca0000004100 */
[----:B------:R-:W-:-:S04]  /*0ef0*/  FMUL.FTZ R32, R32, c[0x0][0x1ec] ;  /* 0x00007b0020207a20 */ /* 0x000fc80000410000 */
[----:B------:R-:W-:Y:S02]  /*0f00*/  @P5 FADD.FTZ R32, R28, R32 ;  /* 0x000000201c205221 */ /* 0x000fe40000010000 */
.L_x_17713:
[----:B------:R-:W-:Y:S05]  /*0f10*/  BSYNC B1 ;  /* 0x0000000000017941 */ /* 0x000fea0003800000 */
.L_x_17712:
[----:B------:R-:W-:Y:S01]  /*0f20*/  BSSY B1, `(.L_x_17714) ;  /* 0x0000005000017945 */ /* 0x000fe20003800000 */
[----:B------:R-:W-:Y:S05]  /*0f30*/  @!P6 BRA `(.L_x_17715) ;  /* 0x000000300000e947 */ /* 0x000fea0003800000 */
[----:B-----5:R-:W-:-:S05]  /*0f40*/  HADD2.F32 R33, -RZ, R38.H1_H1 ;  /* 0x30000026ff217230 */ /* 0x020fca0000004100 */
[----:B------:R-:W-:-:S04]  /*0f50*/  FMUL.FTZ R33, R33, c[0x0][0x1ec] ;  /* 0x00007b0021217a20 */ /* 0x000fc80000410000 */
[----:B------:R-:W-:Y:S02]  /*0f60*/  @P5 FADD.FTZ R33, R29, R33 ;  /* 0x000000211d215221 */ /* 0x000fe40000010000 */
.L_x_17715:
[----:B------:R-:W-:Y:S05]  /*0f70*/  BSYNC B1 ;  /* 0x0000000000017941 */ /* 0x000fea0003800000 */
.L_x_17714:
[----:B------:R-:W-:Y:S01]  /*0f80*/  BSSY B1, `(.L_x_17716) ;  /* 0x0000006000017945 */ /* 0x000fe20003800000 */
[----:B------:R-:W-:Y:S01]  /*0f90*/  HFMA2.MMA R64, -RZ, RZ, 0, 1.9073486328125e-06 ;  /* 0x00000020ff407435 */ /* 0x000fe200000001ff */
[----:B------:R-:W-:Y:S05]  /*0fa0*/  @!P6 BRA `(.L_x_17717) ;  /* 0x000000300000e947 */ /* 0x000fea0003800000 */
[----:B-----5:R-:W-:-:S05]  /*0fb0*/  HADD2.F32 R34, -RZ, R39.H0_H0 ;  /* 0x20000027ff227230 */ /* 0x020fca0000004100 */
[----:B------:R-:W-:-:S04]  /*0fc0*/  FMUL.FTZ R34, R34, c[0x0][0x1ec] ;  /* 0x00007b0022227a20 */ /* 0x000fc80000410000 */
[----:B------:R-:W-:Y:S02]  /*0fd0*/  @P5 FADD.FTZ R34, R30, R34 ;  /* 0x000000221e225221 */ /* 0x000fe40000010000 */
.L_x_17717:
[----:B------:R-:W-:Y:S05]  /*0fe0*/  BSYNC B1 ;  /* 0x0000000000017941 */ /* 0x000fea0003800000 */
.L_x_17716:
[----:B------:R-:W-:Y:S01]  /*0ff0*/  BSSY B1, `(.L_x_17718) ;  /* 0x0000006000017945 */ /* 0x000fe20003800000 */
[----:B------:R-:W-:Y:S01]  /*1000*/  IMAD.WIDE.U32 R64, R121, R64, c[0x0][0x188] ;  /* 0x0000620079407625 */ /* 0x000fe200078e0040 */
[----:B------:R-:W-:Y:S05]  /*1010*/  @!P6 BRA `(.L_x_17719) ;  /* 0x000000300000e947 */ /* 0x000fea0003800000 */
[----:B-----5:R-:W-:-:S05]  /*1020*/  HADD2.F32 R35, -RZ, R39.H1_H1 ;  /* 0x30000027ff237230 */ /* 0x020fca0000004100 */
[----:B------:R-:W-:-:S04]  /*1030*/  FMUL.FTZ R35, R35, c[0x0][0x1ec] ;  /* 0x00007b0023237a20 */ /* 0x000fc80000410000 */
[----:B------:R-:W-:Y:S02]  /*1040*/  @P5 FADD.FTZ R35, R31, R35 ;  /* 0x000000231f235221 */ /* 0x000fe40000010000 */
.L_x_17719:
[----:B------:R-:W-:Y:S05]  /*1050*/  BSYNC B1 ;  /* 0x0000000000017941 */ /* 0x000fea0003800000 */
.L_x_17718:
[----:B------:R0:W-:Y:S01]  /*1060*/  STG.E.128 [R64.64], R24 ;  /* 0x0000001840007986 */ /* 0x0001e2000c101d04 */
[----:B------:R-:W-:Y:S02]  /*1070*/  IADD3 R120, R120, 0x80, RZ ;  /* 0x0000008078787810 */ /* 0x000fe40007ffe0ff */
[----:B------:R-:W-:Y:S01]  /*1080*/  IADD3 R121, R121, 0x80, RZ ;  /* 0x0000008079797810 */ /* 0x000fe20007ffe0ff */
[----:B------:R0:W-:Y:S04]  /*1090*/  STG.E.128 [R64.64+0x10], R32 ;  /* 0x0000102040007986 */ /* 0x0001e8000c101d04 */
.L_x_17703:
[----:B------:R-:W-:Y:S05]  /*10a0*/  BSYNC B0 ;  /* 0x0000000000007941 */ /* 0x000fea0003800000 */
.L_x_17702:
        /* <DEDUP_REMOVED lines=42> */
.L_x_17723:
[----:B0-----:R-:W-:Y:S05]  /*1350*/  BSYNC B1 ;  /* 0x0000000000017941 */ /* 0x001fea0003800000 */
.L_x_17722:
[----:B------:R-:W-:Y:S01]  /*1360*/  BSSY B1, `(.L_x_17724) ;  /* 0x0000005000017945 */ /* 0x000fe20003800000 */
[----:B------:R-:W-:Y:S05]  /*1370*/  @!P6 BRA `(.L_x_17725) ;  /* 0x000000300000e947 */ /* 0x000fea0003800000 */
[----:B-----5:R-:W-:-:S05]  /*1380*/  HADD2.F32 R41, -RZ, R36.H1_H1 ;  /* 0x30000024ff297230 */ /* 0x020fca0000004100 */
[----:B------:R-:W-:-:S04]  /*1390*/  FMUL.FTZ R41, R41, c[0x0][0x1ec] ;  /* 0x00007b0029297a20 */ /* 0x000fc80000410000 */
[----:B------:R-:W-:Y:S02]  /*13a0*/  @P5 FADD.FTZ R41, R21, R41 ;  /* 0x0000002915295221 */ /* 0x000fe40000010000 */
.L_x_17725:
[----:B------:R-:W-:Y:S05]  /*13b0*/  BSYNC B1 ;  /* 0x0000000000017941 */ /* 0x000fea0003800000 */
.L_x_17724:
[----:B------:R-:W-:Y:S01]  /*13c0*/  BSSY B1, `(.L_x_17726) ;  /* 0x0000005000017945 */ /* 0x000fe20003800000 */
[----:B------:R-:W-:Y:S05]  /*13d0*/  @!P6 BRA `(.L_x_17727) ;  /* 0x000000300000e947 */ /* 0x000fea0003800000 */
[----:B-----5:R-:W-:-:S05]  /*13e0*/  HADD2.F32 R42, -RZ, R37.H0_H0 ;  /* 0x20000025ff2a7230 */ /* 0x020fca0000004100 */
[----:B------:R-:W-:-:S04]  /*13f0*/  FMUL.FTZ R42, R42, c[0x0][0x1ec] ;  /* 0x00007b002a2a7a20 */ /* 0x000fc80000410000 */
[----:B------:R-:W-:Y:S02]  /*1400*/  @P5 FADD.FTZ R42, R22, R42 ;  /* 0x0000002a162a5221 */ /* 0x000fe40000010000 */
.L_x_17727:
[----:B------:R-:W-:Y:S05]  /*1410*/  BSYNC B1 ;  /* 0x0000000000017941 */ /* 0x000fea0003800000 */
.L_x_17726:
[----:B------:R-:W-:Y:S01]  /*1420*/  BSSY B1, `(.L_x_17728) ;  /* 0x0000005000017945 */ /* 0x000fe20003800000 */
[----:B------:R-:W-:Y:S05]  /*1430*/  @!P6 BRA `(.L_x_17729) ;  /* 0x000000300000e947 */ /* 0x000fea0003800000 */
[----:B-----5:R-:W-:-:S05]  /*1440*/  HADD2.F32 R43, -RZ, R37.H1_H1 ;  /* 0x30000025ff2b7230 */ /* 0x020fca0000004100 */
[----:B------:R-:W-:-:S04]  /*1450*/  FMUL.FTZ R43, R43, c[0x0][0x1ec] ;  /* 0x00007b002b2b7a20 */ /* 0x000fc80000410000 */
[----:B------:R-:W-:Y:S02]  /*1460*/  @P5 FADD.FTZ R43, R23, R43 ;  /* 0x0000002b172b5221 */ /* 0x000fe40000010000 */
.L_x_17729:
[----:B------:R-:W-:Y:S05]  /*1470*/  BSYNC B1 ;  /* 0x0000000000017941 */ /* 0x000fea0003800000 */
.L_x_17728:
[----:B------:R-:W-:Y:S01]  /*1480*/  BSSY B1, `(.L_x_17730) ;  /* 0x0000005000017945 */ /* 0x000fe20003800000 */
[----:B------:R-:W-:Y:S05]  /*1490*/  @!P6 BRA `(.L_x_17731) ;  /* 0x000000300000e947 */ /* 0x000fea0003800000 */
[----:B-----5:R-:W-:-:S05]  /*14a0*/  HADD2.F32 R44, -RZ, R38.H0_H0 ;  /* 0x20000026ff2c7230 */ /* 0x020fca0000004100 */
[----:B------:R-:W-:-:S04]  /*14b0*/  FMUL.FTZ R44, R44, c[0x0][0x1ec] ;  /* 0x00007b002c2c7a20 */ /* 0x000fc80000410000 */
[----:B------:R-:W-:Y:S02]  /*14c0*/  @P5 FADD.FTZ R44, R28, R44 ;  /* 0x0000002c1c2c5221 */ /* 0x000fe40000010000 */
.L_x_17731:
[----:B------:R-:W-:Y:S05]  /*14d0*/  BSYNC B1 ;  /* 0x0000000000017941 */ /* 0x000fea0003800000 */
.L_x_17730:
[----:B------:R-:W-:Y:S01]  /*14e0*/  BSSY B1, `(.L_x_17732) ;  /* 0x0000005000017945 */ /* 0x000fe20003800000 */
[----:B------:R-:W-:Y:S05]  /*14f0*/  @!P6 BRA `(.L_x_17733) ;  /* 0x000000300000e947 */ /* 0x000fea0003800000 */
[----:B-----5:R-:W-:-:S05]  /*1500*/  HADD2.F32 R45, -RZ, R38.H1_H1 ;  /* 0x30000026ff2d7230 */ /* 0x020fca0000004100 */
[----:B------:R-:W-:-:S04]  /*1510*/  FMUL.FTZ R45, R45, c[0x0][0x1ec] ;  /* 0x00007b002d2d7a20 */ /* 0x000fc80000410000 */
[----:B------:R-:W-:Y:S02]  /*1520*/  @P5 FADD.FTZ R45, R29, R45 ;  /* 0x0000002d1d2d5221 */ /* 0x000fe40000010000 */
.L_x_17733:
[----:B------:R-:W-:Y:S05]  /*1530*/  BSYNC B1 ;  /* 0x0000000000017941 */ /* 0x000fea0003800000 */
.L_x_17732:
[----:B------:R-:W-:Y:S01]  /*1540*/  BSSY B1, `(.L_x_17734) ;  /* 0x0000006000017945 */ /* 0x000fe20003800000 */
[----:B------:R-:W-:Y:S01]  /*1550*/  HFMA2.MMA R64, -RZ, RZ, 0, 1.9073486328125e-06 ;  /* 0x00000020ff407435 */ /* 0x000fe200000001ff */
[----:B------:R-:W-:Y:S05]  /*1560*/  @!P6 BRA `(.L_x_17735) ;  /* 0x000000300000e947 */ /* 0x000fea0003800000 */
[----:B-----5:R-:W-:-:S05]  /*1570*/  HADD2.F32 R46, -RZ, R39.H0_H0 ;  /* 0x20000027ff2e7230 */ /* 0x020fca0000004100 */
[----:B------:R-:W-:-:S04]  /*1580*/  FMUL.FTZ R46, R46, c[0x0][0x1ec] ;  /* 0x00007b002e2e7a20 */ /* 0x000fc80000410000 */
[----:B------:R-:W-:Y:S02]  /*1590*/  @P5 FADD.FTZ R46, R30, R46 ;  /* 0x0000002e1e2e5221 */ /* 0x000fe40000010000 */
.L_x_17735:
[----:B------:R-:W-:Y:S05]  /*15a0*/  BSYNC B1 ;  /* 0x0000000000017941 */ /* 0x000fea0003800000 */
.L_x_17734:
[----:B------:R-:W-:Y:S01]  /*15b0*/  BSSY B1, `(.L_x_17736) ;  /* 0x0000006000017945 */ /* 0x000fe20003800000 */
[----:B------:R-:W-:Y:S01]  /*15c0*/  IMAD.WIDE.U32 R64, R121, R64, c[0x0][0x188] ;  /* 0x0000620079407625 */ /* 0x000fe200078e0040 */
[----:B------:R-:W-:Y:S05]  /*15d0*/  @!P6 BRA `(.L_x_17737) ;  /* 0x000000300000e947 */ /* 0x000fea0003800000 */
[----:B-----5:R-:W-:-:S05]  /*15e0*/  HADD2.F32 R47, -RZ, R39.H1_H1 ;  /* 0x30000027ff2f7230 */ /* 0x020fca0000004100 */
[----:B------:R-:W-:-:S04]  /*15f0*/  FMUL.FTZ R47, R47, c[0x0][0x1ec] ;  /* 0x00007b002f2f7a20 */ /* 0x000fc80000410000 */
[----:B------:R-:W-:Y:S02]  /*1600*/  @P5 FADD.FTZ R47, R31, R47 ;  /* 0x0000002f1f2f5221 */ /* 0x000fe40000010000 */
.L_x_17737:
[----:B------:R-:W-:Y:S05]  /*1610*/  BSYNC B1 ;  /* 0x0000000000017941 */ /* 0x000fea0003800000 */
.L_x_17736:
[----:B------:R0:W-:Y:S01]  /*1620*/  STG.E.128 [R64.64], R40 ;  /* 0x0000002840007986 */ /* 0x0001e2000c101d04 */
[----:B------:R-:W-:Y:S02]  /*1630*/  IADD3 R120, R120, 0x80, RZ ;  /* 0x0000008078787810 */ /* 0x000fe40007ffe0ff */
[----:B------:R-:W-:Y:S01]  /*1640*/  IADD3 R121, R121, 0x80, RZ ;  /* 0x0000008079797810 */ /* 0x000fe20007ffe0ff */
[----:B------:R0:W-:Y:S04]  /*1650*/  STG.E.128 [R64.64+0x10], R44 ;  /* 0x0000102c40007986 */ /* 0x0001e8000c101d04 */
.L_x_17721:
[----:B------:R-:W-:Y:S05]  /*1660*/  BSYNC B0 ;  /* 0x0000000000007941 */ /* 0x000fea0003800000 */
.L_x_17720:
        /* <DEDUP_REMOVED lines=41> */
.L_x_17741:
[----:B0-----:R-:W-:Y:S05]  /*1900*/  BSYNC B1 ;  /* 0x0000000000017941 */ /* 0x001fea0003800000 */
.L_x_17740:
[----:B------:R-:W-:Y:S01]  /*1910*/  BSSY B1, `(.L_x_17742) ;  /* 0x0000005000017945 */ /* 0x000fe20003800000 */
[----:B------:R-:W-:Y:S05]  /*1920*/  @!P6 BRA `(.L_x_17743) ;  /* 0x000000300000e947 */ /* 0x000fea0003800000 */
[----:B-----5:R-:W-:-:S05]  /*1930*/  HADD2.F32 R49, -RZ, R36.H1_H1 ;  /* 0x30000024ff317230 */ /* 0x020fca0000004100 */
[----:B------:R-:W-:-:S04]  /*1940*/  FMUL.FTZ R49, R49, c[0x0][0x1ec] ;  /* 0x00007b0031317a20 */ /* 0x000fc80000410000 */
[----:B------:R-:W-:Y:S02]  /*1950*/  @P5 FADD.FTZ R49, R21, R49 ;  /* 0x0000003115315221 */ /* 0x000fe40000010000 */
.L_x_17743:
[----:B------:R-:W-:Y:S05]  /*1960*/  BSYNC B1 ;  /* 0x0000000000017941 */ /* 0x000fea0003800000 */
.L_x_17742:
[----:B------:R-:W-:Y:S01]  /*1970*/  BSSY B1, `(.L_x_17744) ;  /* 0x0000005000017945 */ /* 0x000fe20003800000 */
[----:B------:R-:W-:Y:S05]  /*1980*/  @!P6 BRA `(.L_x_17745) ;  /* 0x000000300000e947 */ /* 0x000fea0003800000 */
[----:B-----5:R-:W-:-:S05]  /*1990*/  HADD2.F32 R50, -RZ, R37.H0_H0 ;  /* 0x20000025ff327230 */ /* 0x020fca0000004100 */
[----:B------:R-:W-:-:S04]  /*19a0*/  FMUL.FTZ R50, R50, c[0x0][0x1ec] ;  /* 0x00007b0032327a20 */ /* 0x000fc80000410000 */
[----:B------:R-:W-:Y:S02]  /*19b0*/  @P5 FADD.FTZ R50, R22, R50 ;  /* 0x0000003216325221 */ /* 0x000fe40000010000 */
.L_x_17745:
[----:B------:R-:W-:Y:S05]  /*19c0*/  BSYNC B1 ;  /* 0x0000000000017941 */ /* 0x000fea0003800000 */
.L_x_17744:
[----:B------:R-:W-:Y:S01]  /*19d0*/  BSSY B1, `(.L_x_17746) ;  /* 0x0000005000017945 */ /* 0x000fe20003800000 */
[----:B------:R-:W-:Y:S05]  /*19e0*/  @!P6 BRA `(.L_x_17747) ;  /* 0x000000300000e947 */ /* 0x000fea0003800000 */
[----:B-----5:R-:W-:-:S05]  /*19f0*/  HADD2.F32 R51, -RZ, R37.H1_H1 ;  /* 0x30000025ff337230 */ /* 0x020fca0000004100 */
[----:B------:R-:W-:-:S04]  /*1a00*/  FMUL.FTZ R51, R51, c[0x0][0x1ec] ;  /* 0x00007b0033337a20 */ /* 0x000fc80000410000 */
[----:B------:R-:W-:Y:S02]  /*1a10*/  @P5 FADD.FTZ R51, R23, R51 ;  /* 0x0000003317335221 */ /* 0x000fe40000010000 */
.L_x_17747:
[----:B------:R-:W-:Y:S05]  /*1a20*/  BSYNC B1 ;  /* 0x0000000000017941 */ /* 0x000fea0003800000 */
.L_x_17746:
[----:B------:R-:W-:Y:S01]  /*1a30*/  BSSY B1, `(.L_x_17748) ;  /* 0x0000005000017945 */ /* 0x000fe20003800000 */
[----:B------:R-:W-:Y:S05]  /*1a40*/  @!P6 BRA `(.L_x_17749) ;  /* 0x000000300000e947 */ /* 0x000fea0003800000 */
[----:B-----5:R-:W-:-:S05]  /*1a50*/  HADD2.F32 R52, -RZ, R38.H0_H0 ;  /* 0x20000026ff347230 */ /* 0x020fca0000004100 */
[----:B------:R-:W-:-:S04]  /*1a60*/  FMUL.FTZ R52, R52, c[0x0][0x1ec] ;  /* 0x00007b0034347a20 */ /* 0x000fc80000410000 */
[----:B------:R-:W-:Y:S02]  /*1a70*/  @P5 FADD.FTZ R52, R28, R52 ;  /* 0x000000341c345221 */ /* 0x000fe40000010000 */
.L_x_17749:
[----:B------:R-:W-:Y:S05]  /*1a80*/  BSYNC B1 ;  /* 0x0000000000017941 */ /* 0x000fea0003800000 */
.L_x_17748:
[----:B------:R-:W-:Y:S01]  /*1a90*/  BSSY B1, `(.L_x_17750) ;  /* 0x0000005000017945 */ /* 0x000fe20003800000 */
[----:B------:R-:W-:Y:S05]  /*1aa0*/  @!P6 BRA `(.L_x_17751) ;  /* 0x000000300000e947 */ /* 0x000fea0003800000 */
[----:B-----5:R-:W-:-:S05]  /*1ab0*/  HADD2.F32 R53, -RZ, R38.H1_H1 ;  /* 0x30000026ff357230 */ /* 0x020fca0000004100 */
[----:B------:R-:W-:-:S04]  /*1ac0*/  FMUL.FTZ R53, R53, c[0x0][0x1ec] ;  /* 0x00007b0035357a20 */ /* 0x000fc80000410000 */
[----:B------:R-:W-:Y:S02]  /*1ad0*/  @P5 FADD.FTZ R53, R29, R53 ;  /* 0x000000351d355221 */ /* 0x000fe40000010000 */
.L_x_17751:
[----:B------:R-:W-:Y:S05]  /*1ae0*/  BSYNC B1 ;  /* 0x0000000000017941 */ /* 0x000fea0003800000 */
.L_x_17750:
[----:B------:R-:W-:Y:S01]  /*1af0*/  BSSY B1, `(.L_x_17752) ;  /* 0x0000006000017945 */ /* 0x000fe20003800000 */
[----:B------:R-:W-:Y:S01]  /*1b00*/  HFMA2.MMA R64, -RZ, RZ, 0, 1.9073486328125e-06 ;  /* 0x00000020ff407435 */ /* 0x000fe200000001ff */
[----:B------:R-:W-:Y:S05]  /*1b10*/  @!P6 BRA `(.L_x_17753) ;  /* 0x000000300000e947 */ /* 0x000fea0003800000 */
[----:B-----5:R-:W-:-:S05]  /*1b20*/  HADD2.F32 R54, -RZ, R39.H0_H0 ;  /* 0x20000027ff367230 */ /* 0x020fca0000004100 */
[----:B------:R-:W-:-:S04]  /*1b30*/  FMUL.FTZ R54, R54, c[0x0][0x1ec] ;  /* 0x00007b0036367a20 */ /* 0x000fc80000410000 */
[----:B------:R-:W-:Y:S02]  /*1b40*/  @P5 FADD.FTZ R54, R30, R54 ;  /* 0x000000361e365221 */ /* 0x000fe40000010000 */
.L_x_17753:
[----:B------:R-:W-:Y:S05]  /*1b50*/  BSYNC B1 ;  /* 0x0000000000017941 */ /* 0x000fea0003800000 */
.L_x_17752:
[----:B------:R-:W-:Y:S01]  /*1b60*/  BSSY B1, `(.L_x_17754) ;  /* 0x0000006000017945 */ /* 0x000fe20003800000 */
[----:B------:R-:W-:Y:S01]  /*1b70*/  IMAD.WIDE.U32 R64, R121, R64, c[0x0][0x188] ;  /* 0x0000620079407625 */ /* 0x000fe200078e0040 */
[----:B------:R-:W-:Y:S05]  /*1b80*/  @!P6 BRA `(.L_x_17755) ;  /* 0x000000300000e947 */ /* 0x000fea0003800000 */
[----:B-----5:R-:W-:-:S05]  /*1b90*/  HADD2.F32 R55, -RZ, R39.H1_H1 ;  /* 0x30000027ff377230 */ /* 0x020fca0000004100 */
[----:B------:R-:W-:-:S04]  /*1ba0*/  FMUL.FTZ R55, R55, c[0x0][0x1ec] ;  /* 0x00007b0037377a20 */ /* 0x000fc80000410000 */
[----:B------:R-:W-:Y:S02]  /*1bb0*/  @P5 FADD.FTZ R55, R31, R55 ;  /* 0x000000371f375221 */ /* 0x000fe40000010000 */
.L_x_17755:
[----:B------:R-:W-:Y:S05]  /*1bc0*/  BSYNC B1 ;  /* 0x0000000000017941 */ /* 0x000fea0003800000 */
.L_x_17754:
[----:B------:R0:W-:Y:S01]  /*1bd0*/  STG.E.128 [R64.64], R48 ;  /* 0x0000003040007986 */ /* 0x0001e2000c101d04 */
[----:B------:R-:W-:Y:S02]  /*1be0*/  IADD3 R120, R120, 0x80, RZ ;  /* 0x0000008078787810 */ /* 0x000fe40007ffe0ff */
[----:B------:R-:W-:Y:S01]  /*1bf0*/  IADD3 R121, R121, 0x80, RZ ;  /* 0x0000008079797810 */ /* 0x000fe20007ffe0ff */
[----:B------:R0:W-:Y:S04]  /*1c00*/  STG.E.128 [R64.64+0x10], R52 ;  /* 0x0000103440007986 */ /* 0x0001e8000c101d04 */
.L_x_17739:
[----:B------:R-:W-:Y:S05]  /*1c10*/  BSYNC B0 ;  /* 0x0000000000007941 */ /* 0x000fea0003800000 */
.L_x_17738:
        /* <DEDUP_REMOVED lines=39> */
[----:B-----5:R-:W-:-:S05]  /*1e90*/  HADD2.F32 R56, -RZ, R36.H0_H0 ;  /* 0x20000024ff387230 */ /* 0x020fca0000004100 */
[----:B------:R-:W-:-:S04]  /*1ea0*/  FMUL.FTZ R56, R56, c[0x0][0x1ec] ;  /* 0x00007b0038387a20 */ /* 0x000fc80000410000 */
[----:B------:R-:W-:Y:S02]  /*1eb0*/  @P0 FADD.FTZ R56, R20, R56 ;  /* 0x0000003814380221 */ /* 0x000fe40000010000 */
.L_x_17759:
[----:B------:R-:W-:Y:S05]  /*1ec0*/  BSYNC B1 ;  /* 0x0000000000017941 */ /* 0x000fea0003800000 */
.L_x_17758:
[----:B------:R-:W-:Y:S01]  /*1ed0*/  BSSY B1, `(.L_x_17760) ;  /* 0x0000005000017945 */ /* 0x000fe20003800000 */
[----:B------:R-:W-:Y:S05]  /*1ee0*/  @!P5 BRA `(.L_x_17761) ;  /* 0x000000300000d947 */ /* 0x000fea0003800000 */
[----:B-----5:R-:W-:-:S05]  /*1ef0*/  HADD2.F32 R57, -RZ, R36.H1_H1 ;  /* 0x30000024ff397230 */ /* 0x020fca0000004100 */
[----:B------:R-:W-:-:S04]  /*1f00*/  FMUL.FTZ R57, R57, c[0x0][0x1ec] ;  /* 0x00007b0039397a20 */ /* 0x000fc80000410000 */
[----:B------:R-:W-:Y:S02]  /*1f10*/  @P0 FADD.FTZ R57, R21, R57 ;  /* 0x0000003915390221 */ /* 0x000fe40000010000 */
.L_x_17761:
[----:B------:R-:W-:Y:S05]  /*1f20*/  BSYNC B1 ;  /* 0x0000000000017941 */ /* 0x000fea0003800000 */
.L_x_17760:
[----:B------:R-:W-:Y:S01]  /*1f30*/  BSSY B1, `(.L_x_17762) ;  /* 0x0000005000017945 */ /* 0x000fe20003800000 */
[----:B------:R-:W-:Y:S05]  /*1f40*/  @!P5 BRA `(.L_x_17763) ;  /* 0x000000300000d947 */ /* 0x000fea0003800000 */
[----:B-----5:R-:W-:-:S05]  /*1f50*/  HADD2.F32 R58, -RZ, R37.H0_H0 ;  /* 0x20000025ff3a7230 */ /* 0x020fca0000004100 */
[----:B------:R-:W-:-:S04]  /*1f60*/  FMUL.FTZ R58, R58, c[0x0][0x1ec] ;  /* 0x00007b003a3a7a20 */ /* 0x000fc80000410000 */
[----:B------:R-:W-:Y:S02]  /*1f70*/  @P0 FADD.FTZ R58, R22, R58 ;  /* 0x0000003a163a0221 */ /* 0x000fe40000010000 */
.L_x_17763:
[----:B------:R-:W-:Y:S05]  /*1f80*/  BSYNC B1 ;  /* 0x0000000000017941 */ /* 0x000fea0003800000 */
.L_x_17762:
[----:B------:R-:W-:Y:S01]  /*1f90*/  BSSY B1, `(.L_x_17764) ;  /* 0x0000005000017945 */ /* 0x000fe20003800000 */
[----:B------:R-:W-:Y:S05]  /*1fa0*/  @!P5 BRA `(.L_x_17765) ;  /* 0x000000300000d947 */ /* 0x000fea0003800000 */
[----:B-----5:R-:W-:-:S05]  /*1fb0*/  HADD2.F32 R59, -RZ, R37.H1_H1 ;  /* 0x30000025ff3b7230 */ /* 0x020fca0000004100 */
[----:B------:R-:W-:-:S04]  /*1fc0*/  FMUL.FTZ R59, R59, c[0x0][0x1ec] ;  /* 0x00007b003b3b7a20 */ /* 0x000fc80000410000 */
[----:B------:R-:W-:Y:S02]  /*1fd0*/  @P0 FADD.FTZ R59, R23, R59 ;  /* 0x0000003b173b0221 */ /* 0x000fe40000010000 */
.L_x_17765:
[----:B------:R-:W-:Y:S05]  /*1fe0*/  BSYNC B1 ;  /* 0x0000000000017941 */ /* 0x000fea0003800000 */
.L_x_17764:
[----:B------:R-:W-:Y:S01]  /*1ff0*/  BSSY B1, `(.L_x_17766) ;  /* 0x0000005000017945 */ /* 0x000fe20003800000 */
[----:B------:R-:W-:Y:S05]  /*2000*/  @!P5 BRA `(.L_x_17767) ;  /* 0x000000300000d947 */ /* 0x000fea0003800000 */
[----:B-----5:R-:W-:-:S05]  /*2010*/  HADD2.F32 R60, -RZ, R38.H0_H0 ;  /* 0x20000026ff3c7230 */ /* 0x020fca0000004100 */
[----:B------:R-:W-:-:S04]  /*2020*/  FMUL.FTZ R60, R60, c[0x0][0x1ec] ;  /* 0x00007b003c3c7a20 */ /* 0x000fc80000410000 */
[----:B------:R-:W-:Y:S02]  /*2030*/  @P0 FADD.FTZ R60, R28, R60 ;  /* 0x0000003c1c3c0221 */ /* 0x000fe40000010000 */
.L_x_17767:
[----:B------:R-:W-:Y:S05]  /*2040*/  BSYNC B1 ;  /* 0x0000000000017941 */ /* 0x000fea0003800000 */
.L_x_17766:
[----:B------:R-:W-:Y:S01]  /*2050*/  BSSY B1, `(.L_x_17768) ;  /* 0x0000005000017945 */ /* 0x000fe20003800000 */
[----:B------:R-:W-:Y:S05]  /*2060*/  @!P5 BRA `(.L_x_17769) ;  /* 0x000000300000d947 */ /* 0x000fea0003800000 */
[----:B-----5:R-:W-:-:S05]  /*2070*/  HADD2.F32 R61, -RZ, R38.H1_H1 ;  /* 0x30000026ff3d7230 */ /* 0x020fca0000004100 */
[----:B------:R-:W-:-:S04]  /*2080*/  FMUL.FTZ R61, R61, c[0x0][0x1ec] ;  /* 0x00007b003d3d7a20 */ /* 0x000fc80000410000 */
[----:B------:R-:W-:Y:S02]  /*2090*/  @P0 FADD.FTZ R61, R29, R61 ;  /* 0x0000003d1d3d0221 */ /* 0x000fe40000010000 */
.L_x_17769:
[----:B------:R-:W-:Y:S05]  /*20a0*/  BSYNC B1 ;  /* 0x0000000000017941 */ /* 0x000fea0003800000 */
.L_x_17768:
[----:B------:R-:W-:Y:S01]  /*20b0*/  BSSY B1, `(.L_x_17770) ;  /* 0x0000005000017945 */ /* 0x000fe20003800000 */
[----:B------:R-:W-:Y:S05]  /*20c0*/  @!P5 BRA `(.L_x_17771) ;  /* 0x000000300000d947 */ /* 0x000fea0003800000 */
[----:B-----5:R-:W-:-:S05]  /*20d0*/  HADD2.F32 R62, -RZ, R39.H0_H0 ;  /* 0x20000027ff3e7230 */ /* 0x020fca0000004100 */
[----:B------:R-:W-:-:S04]  /*20e0*/  FMUL.FTZ R62, R62, c[0x0][0x1ec] ;  /* 0x00007b003e3e7a20 */ /* 0x000fc80000410000 */
[----:B------:R-:W-:Y:S02]  /*20f0*/  @P0 FADD.FTZ R62, R30, R62 ;  /* 0x0000003e1e3e0221 */ /* 0x000fe40000010000 */
.L_x_17771:
[----:B------:R-:W-:Y:S05]  /*2100*/  BSYNC B1 ;  /* 0x0000000000017941 */ /* 0x000fea0003800000 */
.L_x_17770:
[----:B------:R-:W-:Y:S01]  /*2110*/  BSSY B1, `(.L_x_17772) ;  /* 0x0000006000017945 */ /* 0x000fe20003800000 */
[----:B------:R-:W-:Y:S01]  /*2120*/  @!P5 FSEL R63, R31, RZ, P4 ;  /* 0x000000ff1f3fd208 */ /* 0x000fe20002000000 */
[----:B------:R-:W-:Y:S05]  /*2130*/  @!P5 BRA `(.L_x_17773) ;  /* 0x000000300000d947 */ /* 0x000fea0003800000 */
[----:B-----5:R-:W-:-:S05]  /*2140*/  HADD2.F32 R63, -RZ, R39.H1_H1 ;  /* 0x30000027ff3f7230 */ /* 0x020fca0000004100 */
[----:B------:R-:W-:-:S04]  /*2150*/  FMUL.FTZ R63, R63, c[0x0][0x1ec] ;  /* 0x00007b003f3f7a20 */ /* 0x000fc80000410000 */
[----:B------:R-:W-:Y:S02]  /*2160*/  @P0 FADD.FTZ R63, R31, R63 ;  /* 0x0000003f1f3f0221 */ /* 0x000fe40000010000 */
.L_x_17773:
[----:B------:R-:W-:Y:S05]  /*2170*/  BSYNC B1 ;  /* 0x0000000000017941 */ /* 0x000fea0003800000 */
.L_x_17772:
[----:B------:R0:W-:Y:S04]  /*2180*/  STG.E.128 [R64.64], R56 ;  /* 0x0000003840007986 */ /* 0x0001e8000c101d04 */
[----:B------:R0:W-:Y:S02]  /*2190*/  STG.E.128 [R64.64+0x10], R60 ;  /* 0x0000103c40007986 */ /* 0x0001e4000c101d04 */
.L_x_17757:
[----:B------:R-:W-:Y:S05]  /*21a0*/  BSYNC B0 ;  /* 0x0000000000007941 */ /* 0x000fea0003800000 */
.L_x_17756:
        /* <DEDUP_REMOVED lines=42> */
.L_x_17786:
        /* <DEDUP_REMOVED lines=85> */
.L_x_17787:
        /* <DEDUP_REMOVED lines=89> */
[----:B------:R-:W-:-:S02]  /*2f30*/  FADD.FTZ R66, R32, -R120 ;  /* 0x8000007820427221 */ /* 0x000fc40000010000 */
[--C-:B------:R-:W-:Y:S01]  /*2f40*/  FADD.FTZ R124, R35, -R120.reuse ;  /* 0x80000078237c7221 */ /* 0x100fe20000010000 */
[----:B------:R-:W-:Y:S01]  /*2f50*/  F2FP.PACK_AB R65, R67, R122 ;  /* 0x0000007a4341723e */ /* 0x000fe200000000ff */
[----:B------:R-:W-:Y:S02]  /*2f60*/  FADD.FTZ R122, R33, -R120 ;  /* 0x80000078217a7221 */ /* 0x000fe40000010000 */
[C---:B------:R-:W-:Y:S02]  /*2f70*/  FMUL.FTZ R66, R121.reuse, R66 ;  /* 0x0000004279427220 */ /* 0x040fe40000410000 */
[----:B------:R-:W-:Y:S02]  /*2f80*/  FMUL.FTZ R122, R121, R122 ;  /* 0x0000007a797a7220 */ /* 0x000fe40000410000 */
[----:B------:R-:W-:Y:S02]  /*2f90*/  FFMA.FTZ R66, R7, R66, R16 ;  /* 0x0000004207427223 */ /* 0x000fe40000010010 */
[----:B------:R-:W-:-:S02]  /*2fa0*/  FFMA.FTZ R67, R8, R122, R15 ;  /* 0x0000007a08437223 */ /* 0x000fc4000001000f */
[----:B------:R-:W-:Y:S02]  /*2fb0*/  FADD.FTZ R122, R34, -R120 ;  /* 0x80000078227a7221 */ /* 0x000fe40000010000 */
[----:B------:R-:W-:Y:S01]  /*2fc0*/  FMUL.FTZ R124, R121, R124 ;  /* 0x0000007c797c7220 */ /* 0x000fe20000410000 */
[----:B------:R-:W-:Y:S01]  /*2fd0*/  F2FP.PACK_AB R66, R67, R66 ;  /* 0x000000424342723e */ /* 0x000fe200000000ff */
[----:B------:R-:W-:Y:S02]  /*2fe0*/  FMUL.FTZ R122, R121, R122 ;  /* 0x0000007a797a7220 */ /* 0x000fe40000410000 */
[----:B------:R-:W-:Y:S02]  /*2ff0*/  FFMA.FTZ R124, R10, R124, R17 ;  /* 0x0000007c0a7c7223 */ /* 0x000fe40000010011 */
[----:B------:R-:W-:Y:S01]  /*3000*/  FFMA.FTZ R67, R9, R122, R18 ;  /* 0x0000007a09437223 */ /* 0x000fe20000010012 */
[----:B------:R-:W-:-:S04]  /*3010*/  HFMA2.MMA R122, -RZ, RZ, 0, 9.5367431640625e-07 ;  /* 0x00000010ff7a7435 */ /* 0x000fc800000001ff */
[----:B------:R-:W-:-:S06]  /*3020*/  F2FP.PACK_AB R67, R124, R67 ;  /* 0x000000437c43723e */ /* 0x000fcc00000000ff */
[C---:B------:R-:W-:Y:S01]  /*3030*/  IMAD.WIDE.U32 R122, R119.reuse, R122, c[0x0][0x208] ;  /* 0x00008200777a7625 */ /* 0x040fe200078e007a */
[----:B------:R-:W-:-:S04]  /*3040*/  IADD3 R119, R119, 0x80, RZ ;  /* 0x0000008077777810 */ /* 0x000fc80007ffe0ff */
[----:B------:R0:W-:Y:S03]  /*3050*/  STG.E.128 [R122.64], R64 ;  /* 0x000000407a007986 */ /* 0x0001e6000c101d04 */
.L_x_17779:
[----:B------:R-:W-:Y:S05]  /*3060*/  BSYNC B1 ;  /* 0x0000000000017941 */ /* 0x000fea0003800000 */
.L_x_17778:
        /* <DEDUP_REMOVED lines=30> */
[----:B------:R-:W-:-:S04]  /*3250*/  MOV R122, 0x10 ;  /* 0x00000010007a7802 */ /* 0x000fc80000000f00 */
[----:B------:R-:W-:Y:S01]  /*3260*/  F2FP.PACK_AB R67, R124, R67 ;  /* 0x000000437c43723e */ /* 0x000fe200000000ff */
[C---:B------:R-:W-:Y:S01]  /*3270*/  IMAD.WIDE.U32 R122, R119.reuse, R122, c[0x0][0x208] ;  /* 0x00008200777a7625 */ /* 0x040fe200078e007a */
[----:B------:R-:W-:-:S04]  /*3280*/  IADD3 R119, R119, 0x80, RZ ;  /* 0x0000008077777810 */ /* 0x000fc80007ffe0ff */
[----:B------:R0:W-:Y:S03]  /*3290*/  STG.E.128 [R122.64], R64 ;  /* 0x000000407a007986 */ /* 0x0001e6000c101d04 */
.L_x_17781:
[----:B------:R-:W-:Y:S05]  /*32a0*/  BSYNC B1 ;  /* 0x0000000000017941 */ /* 0x000fea0003800000 */
.L_x_17780:
        /* <DEDUP_REMOVED lines=34> */
.L_x_17783:
[----:B------:R-:W-:Y:S05]  /*34d0*/  BSYNC B1 ;  /* 0x0000000000017941 */ /* 0x000fea0003800000 */
.L_x_17782:
        /* <DEDUP_REMOVED lines=32> */
.L_x_17777:
[----:B0-----:R-:W-:Y:S05]  /*36e0*/  BSYNC B0 ;  /* 0x0000000000007941 */ /* 0x001fea0003800000 */
.L_x_17776:
[----:B------:R-:W-:Y:S02]  /*36f0*/  IADD3 R118, R118, c[0x0][0x160], RZ ;  /* 0x0000580076767a10 */ /* 0x000fe40007ffe0ff */
[----:B------:R-:W-:Y:S02]  /*3700*/  LOP3.LUT P4, RZ, R116, 0xff, RZ, 0xc0, !PT ;  /* 0x000000ff74ff7812 */ /* 0x000fe4000788c0ff */
[----:B------:R-:W-:Y:S02]  /*3710*/  ISETP.GE.AND P0, PT, R118, c[0x0][0x164], PT ;  /* 0x0000590076007a0c */ /* 0x000fe40003f06270 */
[----:B------:R-:W-:-:S11]  /*3720*/  SEL R116, RZ, 0x1, P4 ;  /* 0x00000001ff747807 */ /* 0x000fd60002000000 */
[----:B------:R-:W-:Y:S01]  /*3730*/  @P0 CALL.REL.NOINC `(.L_x_17784) ;  /* 0x0000001000000944 */ /* 0x000fe20003c00000 */
[----:B------:R-:W-:Y:S05]  /*3740*/  BRA `(.L_x_17785) ;  /* 0xffffd29000007947 */ /* 0x000fea000383ffff */
.L_x_17784:
[----:B------:R-:W-:Y:S05]  /*3750*/  EXIT ;  /* 0x000000000000794d */ /* 0x000fea0003800000 */
.L_x_17774:
[----:B------:R-:W-:Y:S01]  /*3760*/  HFMA2.MMA R121, -RZ, RZ, 0, 5.9604644775390625e-08 ;  /* 0x00000001ff797435 */ /* 0x000fe200000001ff */
[----:B------:R-:W-:Y:S02]  /*3770*/  MOV R122, 0x1f ;  /* 0x0000001f007a7802 */ /* 0x000fe40000000f00 */
[----:B------:R-:W-:Y:S02]  /*3780*/  MOV R65, 0xffffffff ;  /* 0xffffffff00417802 */ /* 0x000fe40000000f00 */
[----:B------:R-:W-:Y:S02]  /*3790*/  MOV R120, 0x37b0 ;  /* 0x000037b000787802 */ /* 0x000fe40000000f00 */
[----:B-----5:R-:W-:Y:S05]  /*37a0*/  CALL.REL.NOINC `($__internal_98_$__cuda_sm70_shflsync_bfly_p) ;  /* 0x0000079000007944 */ /* 0x020fea0003c00000 */
[----:B01----:R-:W-:Y:S05]  /*37b0*/  BRA `(.L_x_17786) ;  /* 0xffffec9000007947 */ /* 0x003fea000383ffff */
.L_x_17775:
[----:B------:R-:W-:Y:S01]  /*37c0*/  HFMA2.MMA R121, -RZ, RZ, 0, 1.1920928955078125e-07 ;  /* 0x00000002ff797435 */ /* 0x000fe200000001ff */
[----:B------:R-:W-:Y:S02]  /*37d0*/  MOV R122, 0x1f ;  /* 0x0000001f007a7802 */ /* 0x000fe40000000f00 */
[----:B------:R-:W-:Y:S02]  /*37e0*/  MOV R65, 0xffffffff ;  /* 0xffffffff00417802 */ /* 0x000fe40000000f00 */
[----:B------:R-:W-:-:S02]  /*37f0*/  MOV R120, 0x3810 ;  /* 0x0000381000787802 */ /* 0x000fc40000000f00 */
[----:B-----5:R-:W-:Y:S05]  /*3800*/  CALL.REL.NOINC `($__internal_98_$__cuda_sm70_shflsync_bfly_p) ;  /* 0x0000073000007944 */ /* 0x020fea0003c00000 */
[----:B0-----:R-:W-:Y:S01]  /*3810*/  HFMA2.MMA R121, -RZ, RZ, 0, 2.384185791015625e-07 ;  /* 0x00000004ff797435 */ /* 0x001fe200000001ff */
[----:B-1----:R-:W-:Y:S01]  /*3820*/  FADD.FTZ R123, R123, R122 ;  /* 0x0000007a7b7b7221 */ /* 0x002fe20000010000 */
[----:B------:R-:W-:-:S02]  /*3830*/  MOV R122, 0x1f ;  /* 0x0000001f007a7802 */ /* 0x000fc40000000f00 */
[----:B------:R-:W-:Y:S02]  /*3840*/  MOV R65, 0xffffffff ;  /* 0xffffffff00417802 */ /* 0x000fe40000000f00 */
[----:B------:R-:W-:Y:S02]  /*3850*/  MOV R120, 0x3870 ;  /* 0x0000387000787802 */ /* 0x000fe40000000f00 */
[----:B------:R-:W-:Y:S05]  /*3860*/  CALL.REL.NOINC `($__internal_98_$__cuda_sm70_shflsync_bfly_p) ;  /* 0x000006d000007944 */ /* 0x000fea0003c00000 */
[----:B0-----:R-:W-:Y:S01]  /*3870*/  HFMA2.MMA R121, -RZ, RZ, 0, 4.76837158203125e-07 ;  /* 0x00000008ff797435 */ /* 0x001fe200000001ff */
[----:B-1----:R-:W-:Y:S01]  /*3880*/  FADD.FTZ R123, R123, R122 ;  /* 0x0000007a7b7b7221 */ /* 0x002fe20000010000 */
[----:B------:R-:W-:Y:S02]  /*3890*/  MOV R122, 0x1f ;  /* 0x0000001f007a7802 */ /* 0x000fe40000000f00 */
[----:B------:R-:W-:Y:S02]  /*38a0*/  MOV R65, 0xffffffff ;  /* 0xffffffff00417802 */ /* 0x000fe40000000f00 */
[----:B------:R-:W-:Y:S02]  /*38b0*/  MOV R120, 0x38d0 ;  /* 0x000038d000787802 */ /* 0x000fe40000000f00 */
[----:B------:R-:W-:Y:S05]  /*38c0*/  CALL.REL.NOINC `($__internal_98_$__cuda_sm70_shflsync_bfly_p) ;  /* 0x0000067000007944 */ /* 0x000fea0003c00000 */
[----:B0-----:R-:W-:Y:S01]  /*38d0*/  HFMA2.MMA R121, -RZ, RZ, 0, 9.5367431640625e-07 ;  /* 0x00000010ff797435 */ /* 0x001fe200000001ff */
[----:B-1----:R-:W-:Y:S01]  /*38e0*/  FADD.FTZ R123, R123, R122 ;  /* 0x0000007a7b7b7221 */ /* 0x002fe20000010000 */
[----:B------:R-:W-:-:S02]  /*38f0*/  MOV R122, 0x1f ;  /* 0x0000001f007a7802 */ /* 0x000fc40000000f00 */
[----:B------:R-:W-:Y:S02]  /*3900*/  MOV R65, 0xffffffff ;  /* 0xffffffff00417802 */ /* 0x000fe40000000f00 */
[----:B------:R-:W-:Y:S02]  /*3910*/  MOV R120, 0x3930 ;  /* 0x0000393000787802 */ /* 0x000fe40000000f00 */
[----:B------:R-:W-:Y:S05]  /*3920*/  CALL.REL.NOINC `($__internal_98_$__cuda_sm70_shflsync_bfly_p) ;  /* 0x0000061000007944 */ /* 0x000fea0003c00000 */
        /* <DEDUP_REMOVED lines=71> */
[----:B------:R-:W-:Y:S05]  /*3da0*/  CALL.REL.NOINC `($__internal_98_$__cuda_sm70_shflsync_bfly_p) ;  /* 0x0000019000007944 */ /* 0x000fea0003c00000 */
[----:B0-----:R-:W-:Y:S01]  /*3db0*/  HFMA2.MMA R121, -RZ, RZ, 0, 1.1920928955078125e-07 ;  /* 0x00000002ff797435 */ /* 0x001fe200000001ff */
[----:B-1----:R-:W-:Y:S01]  /*3dc0*/  FADD.FTZ R123, R123, R122 ;  /* 0x0000007a7b7b7221 */ /* 0x002fe20000010000 */
[----:B------:R-:W-:Y:S02]  /*3dd0*/  MOV R122, 0x1f ;  /* 0x0000001f007a7802 */ /* 0x000fe40000000f00 */
[----:B------:R-:W-:Y:S02]  /*3de0*/  MOV R65, 0xffffffff ;  /* 0xffffffff00417802 */ /* 0x000fe40000000f00 */
[----:B------:R-:W-:Y:S02]  /*3df0*/  MOV R120, 0x3e10 ;  /* 0x00003e1000787802 */ /* 0x000fe40000000f00 */
[----:B------:R-:W-:Y:S05]  /*3e00*/  CALL.REL.NOINC `($__internal_98_$__cuda_sm70_shflsync_bfly_p) ;  /* 0x0000013000007944 */ /* 0x000fea0003c00000 */
        /* <DEDUP_REMOVED lines=18> */
[----:B01----:R-:W-:Y:S05]  /*3f30*/  BRA `(.L_x_17787) ;  /* 0xffffea6000007947 */ /* 0x003fea000383ffff */
        .weak           $__internal_98_$__cuda_sm70_shflsync_bfly_p
        .type           $__internal_98_$__cuda_sm70_shflsync_bfly_p,@function
        .size           $__internal_98_$__cuda_sm70_shflsync_bfly_p,(.L_x_29162 - $__internal_98_$__cuda_sm70_shflsync_bfly_p)
$__internal_98_$__cuda_sm70_shflsync_bfly_p:
[----:B------:R-:W-:Y:S01]  /*3f40*/  HFMA2.MMA R125, -RZ, RZ, 0, 0 ;  /* 0x00000000ff7d7435 */ /* 0x000fe200000001ff */
[----:B------:R-:W-:Y:S01]  /*3f50*/  MOV R124, R120 ;  /* 0x00000078007c7202 */ /* 0x000fe20000000f00 */
[----:B------:R-:W-:Y:S04]  /*3f60*/  WARPSYNC R65 ;  /* 0x0000004100007348 */ /* 0x000fe80003800000 */
[----:B------:R0:W1:Y:S01]  /*3f70*/  SHFL.BFLY PT, R122, R123, R121, R122 ;  /* 0x0c0000797b7a7389 */ /* 0x00006200000e007a */
[----:B------:R-:W-:Y:S05]  /*3f80*/  RET.REL.NODEC R124 `(_ZN10layer_norm13ln_fwd_kernelINS_13Kernel_traitsI6__halfS2_fS2_fjLj4096ELj1ELj1ELj4ELj16ENS_18Kernel_traits_baseILj4096ES2_S2_fS2_fjLj128EEEEELb0ELb0ELb1ELb0EEEvNS_9FwdParamsE) ;  /* 0xffffc0707c007950 */ /* 0x000fea0003c3ffff */
.L_x_17788:
        /* <DEDUP_REMOVED lines=15> */
.L_x_29162:


//--------------------- .text._ZN10layer_norm13ln_fwd_kernelINS_13Kernel_traitsI6__halfS2_fS2_fjLj4096ELj1ELj1ELj4ELj16ENS_18Kernel_traits_baseILj4096ES2_S2_fS2_fjLj128EEEEELb0ELb0ELb1ELb1EEEvNS_9FwdParamsE --------------------------
	.section	.text._ZN10layer_norm13ln_fwd_kernelINS_13Kernel_traitsI6__halfS2_fS2_fjLj4096ELj1ELj1ELj4ELj16ENS_18Kernel_traits_baseILj4096ES2_S2_fS2_fjLj128EEEEELb0ELb0ELb1ELb1EEEvNS_9FwdParamsE,"ax",@progbits
	.sectioninfo	@"SHI_REGISTERS=127"
	.align	128
        .global         _ZN10layer_norm13ln_fwd_kernelINS_13Kernel_traitsI6__halfS2_fS2_fjLj4096ELj1ELj1ELj4ELj16ENS_18Kernel_traits_baseILj4096ES2_S2_fS2_fjLj128EEEEELb0ELb0ELb1ELb1EEEvNS_9FwdParamsE
        .type           _ZN10layer_norm13ln_fwd_kernelINS_13Kernel_traitsI6__halfS2_fS2_fjLj4096ELj1ELj1ELj4ELj16ENS_18Kernel_traits_baseILj4096ES2_S2_fS2_fjLj128EEEEELb0ELb0ELb1ELb1EEEvNS_9FwdParamsE,@function
        .size           _ZN10layer_norm13ln_fwd_kernelINS_13Kernel_traitsI6__halfS2_fS2_fjLj4096ELj1ELj1ELj4ELj16ENS_18Kernel_traits_baseILj4096ES2_S2_fS2_fjLj128EEEEELb0ELb0ELb1ELb1EEEvNS_9FwdParamsE,(.L_x_29163 - _ZN10layer_norm13ln_fwd_kernelINS_13Kernel_traitsI6__halfS2_fS2_fjLj4096ELj1ELj1ELj4ELj16ENS_18Kernel_traits_baseILj4096ES2_S2_fS2_fjLj128EEEEELb0ELb0ELb1ELb1EEEvNS_9FwdParamsE)
        .other          _ZN10layer_norm13ln_fwd_kernelINS_13Kernel_traitsI6__halfS2_fS2_fjLj4096ELj1ELj1ELj4ELj16ENS_18Kernel_traits_baseILj4096ES2_S2_fS2_fjLj128EEEEELb0ELb0ELb1ELb1EEEvNS_9FwdParamsE,@"STO_CUDA_ENTRY STV_DEFAULT"
_ZN10layer_norm13ln_fwd_kernelINS_13Kernel_traitsI6__halfS2_fS2_fjLj4096ELj1ELj1ELj4ELj16ENS_18Kernel_traits_baseILj4096ES2_S2_fS2_fjLj128EEEEELb0ELb0ELb1ELb1EEEvNS_9FwdParamsE:
.text._ZN10layer_norm13ln_fwd_kernelINS_13Kernel_traitsI6__halfS2_fS2_fjLj4096ELj1ELj1ELj4ELj16ENS_18Kernel_traits_baseILj4096ES2_S2_fS2_fjLj128EEEEELb0ELb0ELb1ELb1EEEvNS_9FwdParamsE:
        /* <DEDUP_REMOVED lines=34> */
[--C-:B------:R-:W-:Y:S01]  /*0220*/  HADD2.F32 R85, -RZ, R8.reuse.H0_H0 ;  /* 0x20000008ff557230 */ /* 0x100fe20000004100 */
[----:B------:R0:W5:Y:S01]  /*0230*/  LDG.E.128 R16, [R2.64+0x800] ;  /* 0x0008000402107981 */ /* 0x000162000c1e1d00 */
        /* <DEDUP_REMOVED lines=36> */
[----:B--2---:R-:W-:Y:S02]  /*0480*/  HADD2.F32 R102, -RZ, R74.H0_H0 ;  /* 0x2000004aff667230 */ /* 0x004fe40000004100 */
[--C-:B------:R-:W-:Y:S02]  /*0490*/  HADD2.F32 R93, -RZ, R72.reuse.H0_H0 ;  /* 0x20000048ff5d7230 */ /* 0x100fe40000004100 */
[----:B------:R-:W-:Y:S02]  /*04a0*/  HADD2.F32 R99, -RZ, R72.H1_H1 ;  /* 0x30000048ff637230 */ /* 0x000fe40000004100 */
[--C-:B------:R-:W-:Y:S02]  /*04b0*/  HADD2.F32 R100, -RZ, R73.reuse.H0_H0 ;  /* 0x20000049ff647230 */ /* 0x100fe40000004100 */
[----:B------:R-:W-:-:S02]  /*04c0*/  HADD2.F32 R101, -RZ, R73.H1_H1 ;  /* 0x30000049ff657230 */ /* 0x000fc40000004100 */
[----:B------:R-:W-:Y:S02]  /*04d0*/  HADD2.F32 R74, -RZ, R74.H1_H1 ;  /* 0x3000004aff4a7230 */ /* 0x000fe40000004100 */
[----:B---3--:R-:W-:Y:S02]  /*04e0*/  HADD2.F32 R105, -RZ, R26.H1_H1 ;  /* 0x3000001aff697230 */ /* 0x008fe40000004100 */
.L_x_17858:
        /* <DEDUP_REMOVED lines=56> */
[----:B-----5:R-:W-:-:S05]  /*0870*/  HADD2.F32 R44, -RZ, R36.H0_H0 ;  /* 0x20000024ff2c7230 */ /* 0x020fca0000004100 */
[----:B------:R-:W-:-:S04]  /*0880*/  FMUL.FTZ R44, R44, c[0x0][0x1ec] ;  /* 0x00007b002c2c7a20 */ /* 0x000fc80000410000 */
[----:B------:R-:W-:Y:S02]  /*0890*/  @P0 FADD.FTZ R44, R28, R44 ;  /* 0x0000002c1c2c0221 */ /* 0x000fe40000010000 */
.L_x_17790:
[----:B------:R-:W-:Y:S05]  /*08a0*/  BSYNC B0 ;  /* 0x0000000000007941 */ /* 0x000fea0003800000 */
.L_x_17789:
[----:B------:R-:W-:Y:S01]  /*08b0*/  BSSY B0, `(.L_x_17791) ;  /* 0x0000005000007945 */ /* 0x000fe20003800000 */
[----:B------:R-:W-:Y:S05]  /*08c0*/  @!P6 BRA `(.L_x_17792) ;  /* 0x000000300000e947 */ /* 0x000fea0003800000 */
[----:B-----5:R-:W-:-:S05]  /*08d0*/  HADD2.F32 R45, -RZ, R36.H1_H1 ;  /* 0x30000024ff2d7230 */ /* 0x020fca0000004100 */
[----:B------:R-:W-:-:S04]  /*08e0*/  FMUL.FTZ R45, R45, c[0x0][0x1ec] ;  /* 0x00007b002d2d7a20 */ /* 0x000fc80000410000 */
[----:B------:R-:W-:Y:S02]  /*08f0*/  @P0 FADD.FTZ R45, R29, R45 ;  /* 0x0000002d1d2d0221 */ /* 0x000fe40000010000 */
.L_x_17792:
[----:B------:R-:W-:Y:S05]  /*0900*/  BSYNC B0 ;  /* 0x0000000000007941 */ /* 0x000fea0003800000 */
.L_x_17791:
[----:B------:R-:W-:Y:S01]  /*0910*/  BSSY B0, `(.L_x_17793) ;  /* 0x0000005000007945 */ /* 0x000fe20003800000 */
[----:B------:R-:W-:Y:S05]  /*0920*/  @!P6 BRA `(.L_x_17794) ;  /* 0x000000300000e947 */ /* 0x000fea0003800000 */
[----:B-----5:R-:W-:-:S05]  /*0930*/  HADD2.F32 R46, -RZ, R37.H0_H0 ;  /* 0x20000025ff2e7230 */ /* 0x020fca0000004100 */
[----:B------:R-:W-:-:S04]  /*0940*/  FMUL.FTZ R46, R46, c[0x0][0x1ec] ;  /* 0x00007b002e2e7a20 */ /* 0x000fc80000410000 */
[----:B------:R-:W-:Y:S02]  /*0950*/  @P0 FADD.FTZ R46, R30, R46 ;  /* 0x0000002e1e2e0221 */ /* 0x000fe40000010000 */
.L_x_17794:
[----:B------:R-:W-:Y:S05]  /*0960*/  BSYNC B0 ;  /* 0x0000000000007941 */ /* 0x000fea0003800000 */
.L_x_17793:
[----:B------:R-:W-:Y:S01]  /*0970*/  BSSY B0, `(.L_x_17795) ;  /* 0x0000005000007945 */ /* 0x000fe20003800000 */
[----:B------:R-:W-:Y:S05]  /*0980*/  @!P6 BRA `(.L_x_17796) ;  /* 0x000000300000e947 */ /* 0x000fea0003800000 */
[----:B-----5:R-:W-:-:S05]  /*0990*/  HADD2.F32 R47, -RZ, R37.H1_H1 ;  /* 0x30000025ff2f7230 */ /* 0x020fca0000004100 */
[----:B------:R-:W-:-:S04]  /*09a0*/  FMUL.FTZ R47, R47, c[0x0][0x1ec] ;  /* 0x00007b002f2f7a20 */ /* 0x000fc80000410000 */
[----:B------:R-:W-:Y:S02]  /*09b0*/  @P0 FADD.FTZ R47, R31, R47 ;  /* 0x0000002f1f2f0221 */ /* 0x000fe40000010000 */
.L_x_17796:
[----:B------:R-:W-:Y:S05]  /*09c0*/  BSYNC B0 ;  /* 0x0000000000007941 */ /* 0x000fea0003800000 */
.L_x_17795:
[----:B------:R-:W-:Y:S01]  /*09d0*/  BSSY B0, `(.L_x_17797) ;  /* 0x0000005000007945 */ /* 0x000fe20003800000 */
[----:B------:R-:W-:Y:S05]  /*09e0*/  @!P6 BRA `(.L_x_17798) ;  /* 0x000000300000e947 */ /* 0x000fea0003800000 */
[----:B-----5:R-:W-:-:S05]  /*09f0*/  HADD2.F32 R40, -RZ, R38.H0_H0 ;  /* 0x20000026ff287230 */ /* 0x020fca0000004100 */
[----:B------:R-:W-:-:S04]  /*0a00*/  FMUL.FTZ R40, R40, c[0x0][0x1ec] ;  /* 0x00007b0028287a20 */ /* 0x000fc80000410000 */
[----:B------:R-:W-:Y:S02]  /*0a10*/  @P0 FADD.FTZ R40, R32, R40 ;  /* 0x0000002820280221 */ /* 0x000fe40000010000 */
.L_x_17798:
[----:B------:R-:W-:Y:S05]  /*0a20*/  BSYNC B0 ;  /* 0x0000000000007941 */ /* 0x000fea0003800000 */
.L_x_17797:
[----:B------:R-:W-:Y:S01]  /*0a30*/  BSSY B0, `(.L_x_17799) ;  /* 0x0000005000007945 */ /* 0x000fe20003800000 */
[----:B------:R-:W-:Y:S05]  /*0a40*/  @!P6 BRA `(.L_x_17800) ;  /* 0x000000300000e947 */ /* 0x000fea0003800000 */
[----:B-----5:R-:W-:-:S05]  /*0a50*/  HADD2.F32 R41, -RZ, R38.H1_H1 ;  /* 0x30000026ff297230 */ /* 0x020fca0000004100 */
[----:B------:R-:W-:-:S04]  /*0a60*/  FMUL.FTZ R41, R41, c[0x0][0x1ec] ;  /* 0x00007b0029297a20 */ /* 0x000fc80000410000 */
[----:B------:R-:W-:Y:S02]  /*0a70*/  @P0 FADD.FTZ R41, R33, R41 ;  /* 0x0000002921290221 */ /* 0x000fe40000010000 */
.L_x_17800:
[----:B------:R-:W-:Y:S05]  /*0a80*/  BSYNC B0 ;  /* 0x0000000000007941 */ /* 0x000fea0003800000 */
.L_x_17799:
[----:B------:R-:W-:Y:S01]  /*0a90*/  BSSY B0, `(.L_x_17801) ;  /* 0x0000005000007945 */ /* 0x000fe20003800000 */
[----:B------:R-:W-:Y:S05]  /*0aa0*/  @!P6 BRA `(.L_x_17802) ;  /* 0x000000300000e947 */ /* 0x000fea0003800000 */
[----:B-----5:R-:W-:-:S05]  /*0ab0*/  HADD2.F32 R42, -RZ, R39.H0_H0 ;  /* 0x20000027ff2a7230 */ /* 0x020fca0000004100 */
[----:B------:R-:W-:-:S04]  /*0ac0*/  FMUL.FTZ R42, R42, c[0x0][0x1ec] ;  /* 0x00007b002a2a7a20 */ /* 0x000fc80000410000 */
[----:B------:R-:W-:Y:S02]  /*0ad0*/  @P0 FADD.FTZ R42, R34, R42 ;  /* 0x0000002a222a0221 */ /* 0x000fe40000010000 */
.L_x_17802:
[----:B------:R-:W-:Y:S05]  /*0ae0*/  BSYNC B0 ;  /* 0x0000000000007941 */ /* 0x000fea0003800000 */
.L_x_17801:
[----:B------:R-:W-:Y:S01]  /*0af0*/  BSSY B0, `(.L_x_17803) ;  /* 0x0000005000007945 */ /* 0x000fe20003800000 */
[----:B------:R-:W-:Y:S05]  /*0b00*/  @!P6 BRA `(.L_x_17804) ;  /* 0x000000300000e947 */ /* 0x000fea0003800000 */
[----:B-----5:R-:W-:-:S05]  /*0b10*/  HADD2.F32 R43, -RZ, R39.H1_H1 ;  /* 0x30000027ff2b7230 */ /* 0x020fca0000004100 */
[----:B------:R-:W-:-:S04]  /*0b20*/  FMUL.FTZ R43, R43, c[0x0][0x1ec] ;  /* 0x00007b002b2b7a20 */ /* 0x000fc80000410000 */
[----:B------:R-:W-:Y:S02]  /*0b30*/  @P0 FADD.FTZ R43, R35, R43 ;  /* 0x0000002b232b0221 */ /* 0x000fe40000010000 */
.L_x_17804:
[----:B------:R-:W-:Y:S05]  /*0b40*/  BSYNC B0 ;  /* 0x0000000000007941 */ /* 0x000fea0003800000 */
.L_x_17803:
        /* <DEDUP_REMOVED lines=40> */
.L_x_17806:
[----:B------:R-:W-:Y:S05]  /*0dd0*/  BSYNC B0 ;  /* 0x0000000000007941 */ /* 0x000fea0003800000 */
.L_x_17805:
[----:B------:R-:W-:Y:S01]  /*0de0*/  BSSY B0, `(.L_x_17807) ;  /* 0x0000005000007945 */ /* 0x000fe20003800000 */
[----:B------:R-:W-:Y:S05]  /*0df0*/  @!P6 BRA `(.L_x_17808) ;  /* 0x000000300000e947 */ /* 0x000fea0003800000 */
[----:B-----5:R-:W-:-:S05]  /*0e00*/  HADD2.F32 R53, -RZ, R36.H1_H1 ;  /* 0x30000024ff357230 */ /* 0x020fca0000004100 */
[----:B------:R-:W-:-:S04]  /*0e10*/  FMUL.FTZ R53, R53, c[0x0][0x1ec] ;  /* 0x00007b0035357a20 */ /* 0x000fc80000410000 */
[----:B------:R-:W-:Y:S02]  /*0e20*/  @P0 FADD.FTZ R53, R29, R53 ;  /* 0x000000351d350221 */ /* 0x000fe40000010000 */
.L_x_17808:
[----:B------:R-:W-:Y:S05]  /*0e30*/  BSYNC B0 ;  /* 0x0000000000007941 */ /* 0x000fea0003800000 */
.L_x_17807:
[----:B------:R-:W-:Y:S01]  /*0e40*/  BSSY B0, `(.L_x_17809) ;  /* 0x0000005000007945 */ /* 0x000fe20003800000 */
[----:B------:R-:W-:Y:S05]  /*0e50*/  @!P6 BRA `(.L_x_17810) ;  /* 0x000000300000e947 */ /* 0x000fea0003800000 */
[----:B-----5:R-:W-:-:S05]  /*0e60*/  HADD2.F32 R54, -RZ, R37.H0_H0 ;  /* 0x20000025ff367230 */ /* 0x020fca0000004100 */
[----:B------:R-:W-:-:S04]  /*0e70*/  FMUL.FTZ R54, R54, c[0x0][0x1ec] ;  /* 0x00007b0036367a20 */ /* 0x000fc80000410000 */
[----:B------:R-:W-:Y:S02]  /*0e80*/  @P0 FADD.FTZ R54, R30, R54 ;  /* 0x000000361e360221 */ /* 0x000fe40000010000 */
.L_x_17810:
[----:B------:R-:W-:Y:S05]  /*0e90*/  BSYNC B0 ;  /* 0x0000000000007941 */ /* 0x000fea0003800000 */
.L_x_17809:
[----:B------:R-:W-:Y:S01]  /*0ea0*/  BSSY B0, `(.L_x_17811) ;  /* 0x0000005000007945 */ /* 0x000fe20003800000 */
[----:B------:R-:W-:Y:S05]  /*0eb0*/  @!P6 BRA `(.L_x_17812) ;  /* 0x000000300000e947 */ /* 0x000fea0003800000 */
[----:B-----5:R-:W-:-:S05]  /*0ec0*/  HADD2.F32 R55, -RZ, R37.H1_H1 ;  /* 0x30000025ff377230 */ /* 0x020fca0000004100 */
[----:B------:R-:W-:-:S04]  /*0ed0*/  FMUL.FTZ R55, R55, c[0x0][0x1ec] ;  /* 0x00007b0037377a20 */ /* 0x000fc80000410000 */
[----:B------:R-:W-:Y:S02]  /*0ee0*/  @P0 FADD.FTZ R55, R31, R55 ;  /* 0x000000371f370221 */ /* 0x000fe40000010000 */
.L_x_17812:
[----:B------:R-:W-:Y:S05]  /*0ef0*/  BSYNC B0 ;  /* 0x0000000000007941 */ /* 0x000fea0003800000 */
.L_x_17811:
[----:B------:R-:W-:Y:S01]  /*0f00*/  BSSY B0, `(.L_x_17813) ;  /* 0x0000005000007945 */ /* 0x000fe20003800000 */
[----:B------:R-:W-:Y:S05]  /*0f10*/  @!P6 BRA `(.L_x_17814) ;  /* 0x000000300000e947 */ /* 0x000fea0003800000 */
[----:B-----5:R-:W-:-:S05]  /*0f20*/  HADD2.F32 R48, -RZ, R38.H0_H0 ;  /* 0x20000026ff307230 */ /* 0x020fca0000004100 */
[----:B------:R-:W-:-:S04]  /*0f30*/  FMUL.FTZ R48, R48, c[0x0][0x1ec] ;  /* 0x00007b0030307a20 */ /* 0x000fc80000410000 */
[----:B------:R-:W-:Y:S02]  /*0f40*/  @P0 FADD.FTZ R48, R32, R48 ;  /* 0x0000003020300221 */ /* 0x000fe40000010000 */
.L_x_17814:
[----:B------:R-:W-:Y:S05]  /*0f50*/  BSYNC B0 ;  /* 0x0000000000007941 */ /* 0x000fea0003800000 */
.L_x_17813:
[----:B------:R-:W-:Y:S01]  /*0f60*/  BSSY B0, `(.L_x_17815) ;  /* 0x0000005000007945 */ /* 0x000fe20003800000 */
[----:B------:R-:W-:Y:S05]  /*0f70*/  @!P6 BRA `(.L_x_17816) ;  /* 0x000000300000e947 */ /* 0x000fea0003800000 */
[----:B-----5:R-:W-:-:S05]  /*0f80*/  HADD2.F32 R49, -RZ, R38.H1_H1 ;  /* 0x30000026ff317230 */ /* 0x020fca0000004100 */
[----:B------:R-:W-:-:S04]  /*0f90*/  FMUL.FTZ R49, R49, c[0x0][0x1ec] ;  /* 0x00007b0031317a20 */ /* 0x000fc80000410000 */
[----:B------:R-:W-:Y:S02]  /*0fa0*/  @P0 FADD.FTZ R49, R33, R49 ;  /* 0x0000003121310221 */ /* 0x000fe40000010000 */
.L_x_17816:
[----:B------:R-:W-:Y:S05]  /*0fb0*/  BSYNC B0 ;  /* 0x0000000000007941 */ /* 0x000fea0003800000 */
.L_x_17815:
[----:B------:R-:W-:Y:S01]  /*0fc0*/  BSSY B0, `(.L_x_17817) ;  /* 0x0000005000007945 */ /* 0x000fe20003800000 */
[----:B------:R-:W-:Y:S05]  /*0fd0*/  @!P6 BRA `(.L_x_17818) ;  /* 0x000000300000e947 */ /* 0x000fea0003800000 */
[----:B-----5:R-:W-:-:S05]  /*0fe0*/  HADD2.F32 R50, -RZ, R39.H0_H0 ;  /* 0x20000027ff327230 */ /* 0x020fca0000004100 */
[----:B------:R-:W-:-:S04]  /*0ff0*/  FMUL.FTZ R50, R50, c[0x0][0x1ec] ;  /* 0x00007b0032327a20 */ /* 0x000fc80000410000 */
[----:B------:R-:W-:Y:S02]  /*1000*/  @P0 FADD.FTZ R50, R34, R50 ;  /* 0x0000003222320221 */ /* 0x000fe40000010000 */
.L_x_17818:
[----:B------:R-:W-:Y:S05]  /*1010*/  BSYNC B0 ;  /* 0x0000000000007941 */ /* 0x000fea0003800000 */
.L_x_17817:
[----:B------:R-:W-:Y:S01]  /*1020*/  BSSY B0, `(.L_x_17819) ;  /* 0x0000005000007945 */ /* 0x000fe20003800000 */
[----:B------:R-:W-:Y:S05]  /*1030*/  @!P6 BRA `(.L_x_17820) ;  /* 0x000000300000e947 */ /* 0x000fea0003800000 */
[----:B-----5:R-:W-:-:S05]  /*1040*/  HADD2.F32 R51, -RZ, R39.H1_H1 ;  /* 0x30000027ff337230 */ /* 0x020fca0000004100 */
[----:B------:R-:W-:-:S04]  /*1050*/  FMUL.FTZ R51, R51, c[0x0][0x1ec] ;  /* 0x00007b0033337a20 */ /* 0x000fc80000410000 */
[----:B------:R-:W-:Y:S02]  /*1060*/  @P0 FADD.FTZ R51, R35, R51 ;  /* 0x0000003323330221 */ /* 0x000fe40000010000 */
.L_x_17820:
[----:B------:R-:W-:Y:S05]  /*1070*/  BSYNC B0 ;  /* 0x0000000000007941 */ /* 0x000fea0003800000 */
.L_x_17819:
        /* <DEDUP_REMOVED lines=40> */
.L_x_17822:
[----:B------:R-:W-:Y:S05]  /*1300*/  BSYNC B0 ;  /* 0x0000000000007941 */ /* 0x000fea0003800000 */
.L_x_17821:
[----:B------:R-:W-:Y:S01]  /*1310*/  BSSY B0, `(.L_x_17823) ;  /* 0x0000005000007945 */ /* 0x000fe20003800000 */
[----:B------:R-:W-:Y:S05]  /*1320*/  @!P6 BRA `(.L_x_17824) ;  /* 0x000000300000e947 */ /* 0x000fea0003800000 */
[----:B-----5:R-:W-:-:S05]  /*1330*/  HADD2.F32 R61, -RZ, R36.H1_H1 ;  /* 0x30000024ff3d7230 */ /* 0x020fca0000004100 */
[----:B------:R-:W-:-:S04]  /*1340*/  FMUL.FTZ R61, R61, c[0x0][0x1ec] ;  /* 0x00007b003d3d7a20 */ /* 0x000fc80000410000 */
[----:B------:R-:W-:Y:S02]  /*1350*/  @P0 FADD.FTZ R61, R29, R61 ;  /* 0x0000003d1d3d0221 */ /* 0x000fe40000010000 */
.L_x_17824:
[----:B------:R-:W-:Y:S05]  /*1360*/  BSYNC B0 ;  /* 0x0000000000007941 */ /* 0x000fea0003800000 */
.L_x_17823:
[----:B------:R-:W-:Y:S01]  /*1370*/  BSSY B0, `(.L_x_17825) ;  /* 0x0000005000007945 */ /* 0x000fe20003800000 */
[----:B------:R-:W-:Y:S05]  /*1380*/  @!P6 BRA `(.L_x_17826) ;  /* 0x000000300000e947 */ /* 0x000fea0003800000 */
[----:B-----5:R-:W-:-:S05]  /*1390*/  HADD2.F32 R62, -RZ, R37.H0_H0 ;  /* 0x20000025ff3e7230 */ /* 0x020fca0000004100 */
[----:B------:R-:W-:-:S04]  /*13a0*/  FMUL.FTZ R62, R62, c[0x0][0x1ec] ;  /* 0x00007b003e3e7a20 */ /* 0x000fc80000410000 */
[----:B------:R-:W-:Y:S02]  /*13b0*/  @P0 FADD.FTZ R62, R30, R62 ;  /* 0x0000003e1e3e0221 */ /* 0x000fe40000010000 */
.L_x_17826:
[----:B------:R-:W-:Y:S05]  /*13c0*/  BSYNC B0 ;  /* 0x0000000000007941 */ /* 0x000fea0003800000 */
.L_x_17825:
[----:B------:R-:W-:Y:S01]  /*13d0*/  BSSY B0, `(.L_x_17827) ;  /* 0x0000005000007945 */ /* 0x000fe20003800000 */
[----:B------:R-:W-:Y:S05]  /*13e0*/  @!P6 BRA `(.L_x_17828) ;  /* 0x000000300000e947 */ /* 0x000fea0003800000 */
[----:B-----5:R-:W-:-:S05]  /*13f0*/  HADD2.F32 R63, -RZ, R37.H1_H1 ;  /* 0x30000025ff3f7230 */ /* 0x020fca0000004100 */
[----:B------:R-:W-:-:S04]  /*1400*/  FMUL.FTZ R63, R63, c[0x0][0x1ec] ;  /* 0x00007b003f3f7a20 */ /* 0x000fc80000410000 */
[----:B------:R-:W-:Y:S02]  /*1410*/  @P0 FADD.FTZ R63, R31, R63 ;  /* 0x0000003f1f3f0221 */ /* 0x000fe40000010000 */
.L_x_17828:
[----:B------:R-:W-:Y:S05]  /*1420*/  BSYNC B0 ;  /* 0x0000000000007941 */ /* 0x000fea0003800000 */
.L_x_17827:
[----:B------:R-:W-:Y:S01]  /*1430*/  BSSY B0, `(.L_x_17829) ;  /* 0x0000005000007945 */ /* 0x000fe20003800000 */
[----:B------:R-:W-:Y:S05]  /*1440*/  @!P6 BRA `(.L_x_17830) ;  /* 0x000000300000e947 */ /* 0x000fea0003800000 */
[----:B-----5:R-:W-:-:S05]  /*1450*/  HADD2.F32 R56, -RZ, R38.H0_H0 ;  /* 0x20000026ff387230 */ /* 0x020fca0000004100 */
[----:B------:R-:W-:-:S04]  /*1460*/  FMUL.FTZ R56, R56, c[0x0][0x1ec] ;  /* 0x00007b0038387a20 */ /* 0x000fc80000410000 */
[----:B------:R-:W-:Y:S02]  /*1470*/  @P0 FADD.FTZ R56, R32, R56 ;  /* 0x0000003820380221 */ /* 0x000fe40000010000 */
.L_x_17830:
[----:B------:R-:W-:Y:S05]  /*1480*/  BSYNC B0 ;  /* 0x0000000000007941 */ /* 0x000fea0003800000 */
.L_x_17829:
[----:B------:R-:W-:Y:S01]  /*1490*/  BSSY B0, `(.L_x_17831) ;  /* 0x0000005000007945 */ /* 0x000fe20003800000 */
[----:B------:R-:W-:Y:S05]  /*14a0*/  @!P6 BRA `(.L_x_17832) ;  /* 0x000000300000e947 */ /* 0x000fea0003800000 */
[----:B-----5:R-:W-:-:S05]  /*14b0*/  HADD2.F32 R57, -RZ, R38.H1_H1 ;  /* 0x30000026ff397230 */ /* 0x020fca0000004100 */
[----:B------:R-:W-:-:S04]  /*14c0*/  FMUL.FTZ R57, R57, c[0x0][0x1ec] ;  /* 0x00007b0039397a20 */ /* 0x000fc80000410000 */
[----:B------:R-:W-:Y:S02]  /*14d0*/  @P0 FADD.FTZ R57, R33, R57 ;  /* 0x0000003921390221 */ /* 0x000fe40000010000 */
.L_x_17832:
[----:B------:R-:W-:Y:S05]  /*14e0*/  BSYNC B0 ;  /* 0x0000000000007941 */ /* 0x000fea0003800000 */
.L_x_17831:
[----:B------:R-:W-:Y:S01]  /*14f0*/  BSSY B0, `(.L_x_17833) ;  /* 0x0000005000007945 */ /* 0x000fe20003800000 */
[----:B------:R-:W-:Y:S05]  /*1500*/  @!P6 BRA `(.L_x_17834) ;  /* 0x000000300000e947 */ /* 0x000fea0003800000 */
[----:B-----5:R-:W-:-:S05]  /*1510*/  HADD2.F32 R58, -RZ, R39.H0_H0 ;  /* 0x20000027ff3a7230 */ /* 0x020fca0000004100 */
[----:B------:R-:W-:-:S04]  /*1520*/  FMUL.FTZ R58, R58, c[0x0][0x1ec] ;  /* 0x00007b003a3a7a20 */ /* 0x000fc80000410000 */
[----:B------:R-:W-:Y:S02]  /*1530*/  @P0 FADD.FTZ R58, R34, R58 ;  /* 0x0000003a223a0221 */ /* 0x000fe40000010000 */
.L_x_17834:
[----:B------:R-:W-:Y:S05]  /*1540*/  BSYNC B0 ;  /* 0x0000000000007941 */ /* 0x000fea0003800000 */
.L_x_17833:
[----:B------:R-:W-:Y:S01]  /*1550*/  BSSY B0, `(.L_x_17835) ;  /* 0x0000005000007945 */ /* 0x000fe20003800000 */
[----:B------:R-:W-:Y:S05]  /*1560*/  @!P6 BRA `(.L_x_17836) ;  /* 0x000000300000e947 */ /* 0x000fea0003800000 */
[----:B-----5:R-:W-:-:S05]  /*1570*/  HADD2.F32 R59, -RZ, R39.H1_H1 ;  /* 0x30000027ff3b7230 */ /* 0x020fca0000004100 */
[----:B------:R-:W-:-:S04]  /*1580*/  FMUL.FTZ R59, R59, c[0x0][0x1ec] ;  /* 0x00007b003b3b7a20 */ /* 0x000fc80000410000 */
[----:B------:R-:W-:Y:S02]  /*1590*/  @P0 FADD.FTZ R59, R35, R59 ;  /* 0x0000003b233b0221 */ /* 0x000fe40000010000 */
.L_x_17836:
[----:B------:R-:W-:Y:S05]  /*15a0*/  BSYNC B0 ;  /* 0x0000000000007941 */ /* 0x000fea0003800000 */
.L_x_17835:
        /* <DEDUP_REMOVED lines=34> */
[----:B-----5:R-:W-:-:S05]  /*17d0*/  HADD2.F32 R68, -RZ, R36.H0_H0 ;  /* 0x20000024ff447230 */ /* 0x020fca0000004100 */
[----:B------:R-:W-:-:S04]  /*17e0*/  FMUL.FTZ R68, R68, c[0x0][0x1ec] ;  /* 0x00007b0044447a20 */ /* 0x000fc80000410000 */
[----:B------:R-:W-:Y:S02]  /*17f0*/  @P0 FADD.FTZ R68, R28, R68 ;  /* 0x000000441c440221 */ /* 0x000fe40000010000 */
.L_x_17838:
[----:B------:R-:W-:Y:S05]  /*1800*/  BSYNC B0 ;  /* 0x0000000000007941 */ /* 0x000fea0003800000 */
.L_x_17837:
[----:B------:R-:W-:Y:S01]  /*1810*/  BSSY B0, `(.L_x_17839) ;  /* 0x0000005000007945 */ /* 0x000fe20003800000 */
[----:B------:R-:W-:Y:S05]  /*1820*/  @!P6 BRA `(.L_x_17840) ;  /* 0x000000300000e947 */ /* 0x000fea0003800000 */
[----:B-----5:R-:W-:-:S05]  /*1830*/  HADD2.F32 R69, -RZ, R36.H1_H1 ;  /* 0x30000024ff457230 */ /* 0x020fca0000004100 */
[----:B------:R-:W-:-:S04]  /*1840*/  FMUL.FTZ R69, R69, c[0x0][0x1ec] ;  /* 0x00007b0045457a20 */ /* 0x000fc80000410000 */
[----:B------:R-:W-:Y:S02]  /*1850*/  @P0 FADD.FTZ R69, R29, R69 ;  /* 0x000000451d450221 */ /* 0x000fe40000010000 */
.L_x_17840:
[----:B------:R-:W-:Y:S05]  /*1860*/  BSYNC B0 ;  /* 0x0000000000007941 */ /* 0x000fea0003800000 */
.L_x_17839:
[----:B------:R-:W-:Y:S01]  /*1870*/  BSSY B0, `(.L_x_17841) ;  /* 0x0000005000007945 */ /* 0x000fe20003800000 */
[----:B------:R-:W-:Y:S05]  /*1880*/  @!P6 BRA `(.L_x_17842) ;  /* 0x000000300000e947 */ /* 0x000fea0003800000 */
[----:B-----5:R-:W-:-:S05]  /*1890*/  HADD2.F32 R70, -RZ, R37.H0_H0 ;  /* 0x20000025ff467230 */ /* 0x020fca0000004100 */
[----:B------:R-:W-:-:S04]  /*18a0*/  FMUL.FTZ R70, R70, c[0x0][0x1ec] ;  /* 0x00007b0046467a20 */ /* 0x000fc80000410000 */
[----:B------:R-:W-:Y:S02]  /*18b0*/  @P0 FADD.FTZ R70, R30, R70 ;  /* 0x000000461e460221 */ /* 0x000fe40000010000 */
.L_x_17842:
[----:B------:R-:W-:Y:S05]  /*18c0*/  BSYNC B0 ;  /* 0x0000000000007941 */ /* 0x000fea0003800000 */
.L_x_17841:
[----:B------:R-:W-:Y:S01]  /*18d0*/  BSSY B0, `(.L_x_17843) ;  /* 0x0000005000007945 */ /* 0x000fe20003800000 */
[----:B------:R-:W-:Y:S05]  /*18e0*/  @!P6 BRA `(.L_x_17844) ;  /* 0x000000300000e947 */ /* 0x000fea0003800000 */
[----:B-----5:R-:W-:-:S05]  /*18f0*/  HADD2.F32 R71, -RZ, R37.H1_H1 ;  /* 0x30000025ff477230 */ /* 0x020fca0000004100 */
[----:B------:R-:W-:-:S04]  /*1900*/  FMUL.FTZ R71, R71, c[0x0][0x1ec] ;  /* 0x00007b0047477a20 */ /* 0x000fc80000410000 */
[----:B------:R-:W-:Y:S02]  /*1910*/  @P0 FADD.FTZ R71, R31, R71 ;  /* 0x000000471f470221 */ /* 0x000fe40000010000 */
.L_x_17844:
[----:B------:R-:W-:Y:S05]  /*1920*/  BSYNC B0 ;  /* 0x0000000000007941 */ /* 0x000fea0003800000 */
.L_x_17843:
[----:B------:R-:W-:Y:S01]  /*1930*/  BSSY B0, `(.L_x_17845) ;  /* 0x0000005000007945 */ /* 0x000fe20003800000 */
[----:B------:R-:W-:Y:S05]  /*1940*/  @!P6 BRA `(.L_x_17846) ;  /* 0x000000300000e947 */ /* 0x000fea0003800000 */
[----:B-----5:R-:W-:-:S05]  /*1950*/  HADD2.F32 R64, -RZ, R38.H0_H0 ;  /* 0x20000026ff407230 */ /* 0x020fca0000004100 */
[----:B------:R-:W-:-:S04]  /*1960*/  FMUL.FTZ R64, R64, c[0x0][0x1ec] ;  /* 0x00007b0040407a20 */ /* 0x000fc80000410000 */
[----:B------:R-:W-:Y:S02]  /*1970*/  @P0 FADD.FTZ R64, R32, R64 ;  /* 0x0000004020400221 */ /* 0x000fe40000010000 */
.L_x_17846:
[----:B------:R-:W-:Y:S05]  /*1980*/  BSYNC B0 ;  /* 0x0000000000007941 */ /* 0x000fea0003800000 */
.L_x_17845:
[----:B------:R-:W-:Y:S01]  /*1990*/  BSSY B0, `(.L_x_17847) ;  /* 0x0000005000007945 */ /* 0x000fe20003800000 */
[----:B------:R-:W-:Y:S05]  /*19a0*/  @!P6 BRA `(.L_x_17848) ;  /* 0x000000300000e947 */ /* 0x000fea0003800000 */
[----:B-----5:R-:W-:-:S05]  /*19b0*/  HADD2.F32 R65, -RZ, R38.H1_H1 ;  /* 0x30000026ff417230 */ /* 0x020fca0000004100 */
[----:B------:R-:W-:-:S04]  /*19c0*/  FMUL.FTZ R65, R65, c[0x0][0x1ec] ;  /* 0x00007b0041417a20 */ /* 0x000fc80000410000 */
[----:B------:R-:W-:Y:S02]  /*19d0*/  @P0 FADD.FTZ R65, R33, R65 ;  /* 0x0000004121410221 */ /* 0x000fe40000010000 */
.L_x_17848:
[----:B------:R-:W-:Y:S05]  /*19e0*/  BSYNC B0 ;  /* 0x0000000000007941 */ /* 0x000fea0003800000 */
.L_x_17847:
[----:B------:R-:W-:Y:S01]  /*19f0*/  BSSY B0, `(.L_x_17849) ;  /* 0x0000005000007945 */ /* 0x000fe20003800000 */
[----:B------:R-:W-:Y:S05]  /*1a00*/  @!P6 BRA `(.L_x_17850) ;  /* 0x000000300000e947 */ /* 0x000fea0003800000 */
[----:B-----5:R-:W-:-:S05]  /*1a10*/  HADD2.F32 R66, -RZ, R39.H0_H0 ;  /* 0x20000027ff427230 */ /* 0x020fca0000004100 */
[----:B------:R-:W-:-:S04]  /*1a20*/  FMUL.FTZ R66, R66, c[0x0][0x1ec] ;  /* 0x00007b0042427a20 */ /* 0x000fc80000410000 */
[----:B------:R-:W-:Y:S02]  /*1a30*/  @P0 FADD.FTZ R66, R34, R66 ;  /* 0x0000004222420221 */ /* 0x000fe40000010000 */
.L_x_17850:
[----:B------:R-:W-:Y:S05]  /*1a40*/  BSYNC B0 ;  /* 0x0000000000007941 */ /* 0x000fea0003800000 */
.L_x_17849:
[----:B------:R-:W-:Y:S01]  /*1a50*/  BSSY B0, `(.L_x_17851) ;  /* 0x0000005000007945 */ /* 0x000fe20003800000 */
[----:B------:R-:W-:Y:S05]  /*1a60*/  @!P6 BRA `(.L_x_17852) ;  /* 0x000000300000e947 */ /* 0x000fea0003800000 */
[----:B-----5:R-:W-:-:S05]  /*1a70*/  HADD2.F32 R67, -RZ, R39.H1_H1 ;  /* 0x30000027ff437230 */ /* 0x020fca0000004100 */
[----:B------:R-:W-:-:S04]  /*1a80*/  FMUL.FTZ R67, R67, c[0x0][0x1ec] ;  /* 0x00007b0043437a20 */ /* 0x000fc80000410000 */
[----:B------:R-:W-:Y:S02]  /*1a90*/  @P0 FADD.FTZ R67, R35, R67 ;  /* 0x0000004323430221 */ /* 0x000fe40000010000 */
.L_x_17852:
[----:B------:R-:W-:Y:S05]  /*1aa0*/  BSYNC B0 ;  /* 0x0000000000007941 */ /* 0x000fea0003800000 */
.L_x_17851:
[----:B------:R-:W-:Y:S01]  /*1ab0*/  FADD.FTZ R108, RZ, R44 ;  /* 0x0000002cff6c7221 */ /* 0x000fe20000010000 */
[----:B------:R-:W-:Y:S01]  /*1ac0*/  LOP3.LUT P0, RZ, R104, 0xff, RZ, 0xc0, !PT ;  /* 0x000000ff68ff7812 */ /* 0x000fe2000780c0ff */
[----:B------:R-:W-:Y:S01]  /*1ad0*/  IMAD.WIDE.U32 R72, R73, R72, c[0x0][0x188] ;  /* 0x0000620049487625 */ /* 0x000fe200078e0048 */
[----:B------:R-:W-:Y:S02]  /*1ae0*/  SHF.R.S32.HI R113, RZ, 0x1f, R96 ;  /* 0x0000001fff717819 */ /* 0x000fe40000011460 */
        /* <DEDUP_REMOVED lines=35> */
[----:B0-----:R0:W1:Y:S02]  /*1d20*/  SHFL.BFLY PT, R72, R114, 0x1, 0x1f ;  /* 0x0c201f0072487f89 */ /* 0x00106400000e0000 */
.L_x_17859:
        /* <DEDUP_REMOVED lines=84> */
.L_x_17860:
        /* <DEDUP_REMOVED lines=19> */
[----:B------:R-:W-:Y:S05]  /*23a0*/  SHFL.DOWN PT, R109, R116, 0x1, 0x1f ;  /* 0x08201f00746d7f89 */ /* 0x000fea00000e0000 */
[----:B------:R-:W1:Y:S01]  /*23b0*/  I2F R108, R116 ;  /* 0x00000074006c7306 */ /* 0x000e620000201400 */
[----:B--2---:R-:W2:Y:S07]  /*23c0*/  SHFL.DOWN PT, R115, R72, 0x2, 0x1f ;  /* 0x08401f0048737f89 */ /* 0x004eae00000e0000 */
[----:B-1----:R-:W1:Y:S01]  /*23d0*/  MUFU.RCP R110, R108 ;  /* 0x0000006c006e7308 */ /* 0x002e620000001000 */
[----:B0-----:R-:W0:Y:S01]  /*23e0*/  SHFL.DOWN PT, R114, R73, 0x2, 0x1f ;  /* 0x08401f0049727f89 */ /* 0x001e2200000e0000 */
[----:B--2---:R-:W-:-:S02]  /*23f0*/  FADD.FTZ R117, -R115, R72 ;  /* 0x0000004873757221 */ /* 0x004fc40000010100 */
[----:B------:R-:W-:Y:S02]  /*2400*/  FMUL.FTZ R115, R115, R112 ;  /* 0x0000007073737220 */ /* 0x000fe40000410000 */
[----:B------:R-:W-:Y:S02]  /*2410*/  FMUL.FTZ R117, R117, R117 ;  /* 0x0000007575757220 */ /* 0x000fe40000410000 */
[----:B------:R-:W-:Y:S02]  /*2420*/  FFMA.FTZ R115, R118, R72, R115 ;  /* 0x0000004876737223 */ /* 0x000fe40000010073 */
[----:B------:R-:W-:Y:S02]  /*2430*/  FMUL.FTZ R117, R117, R118 ;  /* 0x0000007675757220 */ /* 0x000fe40000410000 */
[----:B-1----:R-:W-:Y:S02]  /*2440*/  FMUL.FTZ R115, R110, R115 ;  /* 0x000000736e737220 */ /* 0x002fe40000410000 */
[----:B------:R-:W-:Y:S01]  /*2450*/  FMUL.FTZ R117, R117, R112 ;  /* 0x0000007075757220 */ /* 0x000fe20000410000 */
[----:B------:R-:W-:Y:S01]  /*2460*/  IADD3 R112, R116, R109, RZ ;  /* 0x0000006d74707210 */ /* 0x000fe20007ffe0ff */
[----:B0-----:R-:W-:Y:S01]  /*2470*/  FADD.FTZ R111, R114, R73 ;  /* 0x00000049726f7221 */ /* 0x001fe20000010000 */
[----:B------:R-:W0:Y:S01]  /*2480*/  SHFL.DOWN PT, R72, R115, 0x1, 0x1f ;  /* 0x08201f0073487f89 */ /* 0x000e2200000e0000 */
[----:B------:R-:W-:Y:S02]  /*2490*/  I2F R109, R109 ;  /* 0x0000006d006d7306 */ /* 0x000fe40000201400 */
[----:B------:R-:W-:-:S05]  /*24a0*/  FFMA.FTZ R111, R110, R117, R111 ;  /* 0x000000756e6f7223 */ /* 0x000fca000001006f */
[----:B------:R-:W1:Y:S01]  /*24b0*/  SHFL.DOWN PT, R110, R111, 0x1, 0x1f ;  /* 0x08201f006f6e7f89 */ /* 0x000e6200000e0000 */
[----:B------:R-:W2:Y:S01]  /*24c0*/  I2F R112, R112 ;  /* 0x0000007000707306 */ /* 0x000ea20000201400 */
[----:B0-----:R-:W-:-:S07]  /*24d0*/  FADD.FTZ R114, R115, -R72 ;  /* 0x8000004873727221 */ /* 0x001fce0000010000 */
[----:B--2---:R-:W0:Y:S01]  /*24e0*/  MUFU.RCP R73, R112 ;  /* 0x0000007000497308 */ /* 0x004e220000001000 */
[----:B------:R-:W-:Y:S02]  /*24f0*/  FMUL.FTZ R72, R72, R109 ;  /* 0x0000006d48487220 */ /* 0x000fe40000410000 */
[----:B------:R-:W-:Y:S02]  /*2500*/  FMUL.FTZ R117, R114, R114 ;  /* 0x0000007272757220 */ /* 0x000fe40000410000 */
[C---:B------:R-:W-:Y:S02]  /*2510*/  FFMA.FTZ R72, R108.reuse, R115, R72 ;  /* 0x000000736c487223 */ /* 0x040fe40000010048 */
[----:B------:R-:W-:Y:S02]  /*2520*/  FMUL.FTZ R117, R108, R117 ;  /* 0x000000756c757220 */ /* 0x000fe40000410000 */
[----:B-1----:R-:W-:Y:S02]  /*2530*/  FADD.FTZ R110, R111, R110 ;  /* 0x0000006e6f6e7221 */ /* 0x002fe40000010000 */
[----:B------:R-:W-:Y:S01]  /*2540*/  FMUL.FTZ R117, R117, R109 ;  /* 0x0000006d75757220 */ /* 0x000fe20000410000 */
[----:B------:R-:W-:Y:S01]  /*2550*/  MOV R109, c[0x0][0x1e0] ;  /* 0x00007800006d7a02 */ /* 0x000fe20000000f00 */
[----:B0-----:R-:W-:-:S02]  /*2560*/  FMUL.FTZ R72, R73, R72 ;  /* 0x0000004849487220 */ /* 0x001fc40000410000 */
[----:B------:R-:W-:-:S03]  /*2570*/  FFMA.FTZ R110, R73, R117, R110 ;  /* 0x00000075496e7223 */ /* 0x000fc6000001006e */
[----:B------:R0:W1:Y:S04]  /*2580*/  SHFL.IDX PT, R115, R72, RZ, 0x1f ;  /* 0x00001fff48737589 */ /* 0x00006800000e0000 */
[----:B------:R-:W2:Y:S01]  /*2590*/  SHFL.IDX PT, R110, R110, RZ, 0x1f ;  /* 0x00001fff6e6e7589 */ /* 0x000ea200000e0000 */
[----:B0-----:R-:W-:Y:S01]  /*25a0*/  @!P0 LEA R72, P3, R96, c[0x0][0x1a8], 0x2 ;  /* 0x00006a0060488a11 */ /* 0x001fe200078610ff */
[----:B-1----:R-:W-:-:S05]  /*25b0*/  FMUL.FTZ R73, R115, R115 ;  /* 0x0000007373497220 */ /* 0x002fca0000410000 */
[----:B------:R-:W-:Y:S01]  /*25c0*/  FSEL R108, R73, RZ, P1 ;  /* 0x000000ff496c7208 */ /* 0x000fe20000800000 */
[----:B--2---:R-:W-:-:S04]  /*25d0*/  FFMA.FTZ R73, R110, R109, c[0x0][0x228] ;  /* 0x00008a006e497623 */ /* 0x004fc8000001006d */
        /* <DEDUP_REMOVED lines=13> */
[--C-:B------:R-:W-:Y:S01]  /*26b0*/  HADD2.F32 R43, -RZ, R23.reuse.H1_H1 ;  /* 0x30000017ff2b7230 */ /* 0x100fe20000004100 */
[C---:B------:R-:W-:Y:S01]  /*26c0*/  FADD.FTZ R112, -R72.reuse, R41 ;  /* 0x0000002948707221 */ /* 0x040fe20000010100 */
[----:B------:R-:W-:Y:S01]  /*26d0*/  HADD2.F32 R41, -RZ, R23.H0_H0 ;  /* 0x20000017ff297230 */ /* 0x000fe20000004100 */
[C---:B------:R-:W-:Y:S02]  /*26e0*/  FMUL.FTZ R42, R111.reuse, R42 ;  /* 0x0000002a6f2a7220 */ /* 0x040fe40000410000 */
[----:B------:R-:W-:Y:S02]  /*26f0*/  FMUL.FTZ R114, R111, R114 ;  /* 0x000000726f727220 */ /* 0x000fe40000410000 */
[----:B------:R-:W-:-:S02]  /*2700*/  FADD.FTZ R46, -R72, R46 ;  /* 0x0000002e482e7221 */ /* 0x000fc40000010100 */
[----:B------:R-:W-:Y:S02]  /*2710*/  FADD.FTZ R110, -R72, R47 ;  /* 0x0000002f486e7221 */ /* 0x000fe40000010100 */
[----:B------:R-:W-:Y:S01]  /*2720*/  FFMA.FTZ R41, R42, R41, R79 ;  /* 0x000000292a297223 */ /* 0x000fe2000001004f */
[--C-:B------:R-:W-:Y:S01]  /*2730*/  HADD2.F32 R42, -RZ, R21.reuse.H0_H0 ;  /* 0x20000015ff2a7230 */ /* 0x100fe20000004100 */
[----:B------:R-:W-:Y:S02]  /*2740*/  FADD.FTZ R66, -R72, R66 ;  /* 0x0000004248427221 */ /* 0x000fe40000010100 */
[----:B------:R-:W-:Y:S01]  /*2750*/  FFMA.FTZ R114, R114, R43, R78 ;  /* 0x0000002b72727223 */ /* 0x000fe2000001004e */
[----:B------:R-:W-:Y:S01]  /*2760*/  HADD2.F32 R43, -RZ, R21.H1_H1 ;  /* 0x30000015ff2b7230 */ /* 0x000fe20000004100 */
[----:B------:R-:W-:Y:S02]  /*2770*/  FMUL.FTZ R46, R111, R46 ;  /* 0x0000002e6f2e7220 */ /* 0x000fe40000410000 */
[----:B------:R-:W-:-:S02]  /*2780*/  IMAD R107, R107, c[0x0][0x168], RZ ;  /* 0x00005a006b6b7a24 */ /* 0x000fc400078e02ff */
        /* <DEDUP_REMOVED lines=25> */
[C---:B------:R-:W-:Y:S02]  /*2920*/  FMUL.FTZ R47, R111.reuse, R110 ;  /* 0x0000006e6f2f7220 */ /* 0x040fe40000410000 */
[----:B------:R-:W-:Y:S02]  /*2930*/  FADD.FTZ R72, -R72, R67 ;  /* 0x0000004348487221 */ /* 0x000fe40000010100 */
[C---:B------:R-:W-:Y:S01]  /*2940*/  FMUL.FTZ R109, R111.reuse, R66 ;  /* 0x000000426f6d7220 */ /* 0x040fe20000410000 */
[----:B------:R-:W-:Y:S01]  /*2950*/  HADD2.F32 R66, -RZ, R22.H0_H0 ;  /* 0x20000016ff427230 */ /* 0x000fe20000004100 */
[----:B------:R-:W-:Y:S01]  /*2960*/  FFMA.FTZ R46, R46, R42, R83 ;  /* 0x0000002a2e2e7223 */ /* 0x000fe20000010053 */
[----:B------:R-:W-:Y:S01]  /*2970*/  SHF.R.S32.HI R42, RZ, 0x1f, R107 ;  /* 0x0000001fff2a7819 */ /* 0x000fe2000001146b */
[----:B------:R-:W-:-:S02]  /*2980*/  FMUL.FTZ R44, R111, R44 ;  /* 0x0000002c6f2c7220 */ /* 0x000fc40000410000 */
[C---:B------:R-:W-:Y:S01]  /*2990*/  FMUL.FTZ R45, R111.reuse, R108 ;  /* 0x0000006c6f2d7220 */ /* 0x040fe20000410000 */
[----:B------:R-:W-:Y:S01]  /*29a0*/  LEA.HI R73, R42, R107, RZ, 0x3 ;  /* 0x0000006b2a497211 */ /* 0x000fe200078f18ff */
[C---:B------:R-:W-:Y:S01]  /*29b0*/  FMUL.FTZ R40, R111.reuse, R40 ;  /* 0x000000286f287220 */ /* 0x040fe20000410000 */
[----:B------:R-:W-:Y:S01]  /*29c0*/  HADD2.F32 R42, -RZ, R16.H0_H0 ;  /* 0x20000010ff2a7230 */ /* 0x000fe20000004100 */
[C---:B------:R-:W-:Y:S01]  /*29d0*/  FMUL.FTZ R49, R111.reuse, R112 ;  /* 0x000000706f317220 */ /* 0x040fe20000410000 */
[----:B------:R-:W-:Y:S01]  /*29e0*/  HADD2.F32 R107, -RZ, R18.H1_H1 ;  /* 0x30000012ff6b7230 */ /* 0x000fe20000004100 */
[C---:B------:R-:W-:Y:S01]  /*29f0*/  FMUL.FTZ R52, R111.reuse, R52 ;  /* 0x000000346f347220 */ /* 0x040fe20000410000 */
[----:B------:R-:W-:Y:S01]  /*2a00*/  HADD2.F32 R108, -RZ, R19.H1_H1 ;  /* 0x30000013ff6c7230 */ /* 0x000fe20000004100 */
[----:B------:R-:W-:Y:S01]  /*2a10*/  FMUL.FTZ R51, R111, R116 ;  /* 0x000000746f337220 */ /* 0x000fe20000410000 */
[----:B------:R-:W-:Y:S01]  /*2a20*/  LEA.HI.SX32 R73, R73, R94, 0x1d ;  /* 0x0000005e49497211 */ /* 0x000fe200078feaff */
        /* <DEDUP_REMOVED lines=19> */
[----:B------:R-:W-:Y:S02]  /*2b60*/  FMUL.FTZ R65, R111, R65 ;  /* 0x000000416f417220 */ /* 0x000fe40000410000 */
[----:B------:R-:W-:Y:S01]  /*2b70*/  FFMA.FTZ R47, R47, R43, R82 ;  /* 0x0000002b2f2f7223 */ /* 0x000fe20000010052 */
[----:B------:R-:W-:Y:S01]  /*2b80*/  HADD2.F32 R43, -RZ, R20.H0_H0 ;  /* 0x20000014ff2b7230 */ /* 0x000fe20000004100 */
[----:B------:R-:W-:Y:S01]  /*2b90*/  FMUL.FTZ R111, R111, R72 ;  /* 0x000000486f6f7220 */ /* 0x000fe20000410000 */
[----:B------:R-:W-:Y:S01]  /*2ba0*/  HADD2.F32 R72, -RZ, R22.H1_H1 ;  /* 0x30000016ff487230 */ /* 0x000fe20000004100 */
[----:B------:R-:W-:Y:S01]  /*2bb0*/  FFMA.FTZ R40, R40, R66, R81 ;  /* 0x0000004228287223 */ /* 0x000fe20000010051 */
[----:B------:R-:W-:Y:S01]  /*2bc0*/  HADD2.F32 R66, -RZ, R20.H1_H1 ;  /* 0x30000014ff427230 */ /* 0x000fe20000004100 */
        /* <DEDUP_REMOVED lines=19> */
[--C-:B------:R-:W-:Y:S01]  /*2d00*/  HADD2.F32 R72, -RZ, R27.reuse.H0_H0 ;  /* 0x2000001bff487230 */ /* 0x100fe20000004100 */
[----:B------:R-:W-:Y:S01]  /*2d10*/  FFMA.FTZ R55, R55, R107, R12 ;  /* 0x0000006b37377223 */ /* 0x000fe2000001000c */
[----:B------:R-:W-:Y:S01]  /*2d20*/  HADD2.F32 R107, -RZ, R27.H1_H1 ;  /* 0x3000001bff6b7230 */ /* 0x000fe20000004100 */
[----:B------:R-:W-:-:S02]  /*2d30*/  FFMA.FTZ R61, R61, R108, R10 ;  /* 0x0000006c3d3d7223 */ /* 0x000fc4000001000a */
        /* <DEDUP_REMOVED lines=15> */
[--C-:B------:R-:W-:Y:S01]  /*2e30*/  HADD2.F32 R72, -RZ, R75.reuse.H0_H0 ;  /* 0x2000004bff487230 */ /* 0x100fe20000004100 */
[----:B------:R-:W-:Y:S01]  /*2e40*/  F2FP.PACK_AB R47, R61, R50 ;  /* 0x000000323d2f723e */ /* 0x000fe200000000ff */
        /* <DEDUP_REMOVED lines=12> */
[----:B------:R-:W-:-:S02]  /*2f10*/  IADD3 R60, R73, 0x80, RZ ;  /* 0x00000080493c7810 */ /* 0x000fc40007ffe0ff */
[----:B------:R-:W-:Y:S01]  /*2f20*/  F2FP.PACK_AB R53, R52, R53 ;  /* 0x000000353435723e */ /* 0x000fe200000000ff */
[----:B------:R-:W-:Y:S01]  /*2f30*/  FFMA.FTZ R52, R93, R68, R0 ;  /* 0x000000445d347223 */ /* 0x000fe20000010000 */
[C---:B------:R-:W-:Y:S01]  /*2f40*/  IADD3 R58, R73.reuse, 0x100, RZ ;  /* 0x00000100493a7810 */ /* 0x040fe20007ffe0ff */
[-C--:B------:R-:W-:Y:S01]  /*2f50*/  IMAD.WIDE.U32 R60, R60, R57.reuse, c[0x0][0x208] ;  /* 0x000082003c3c7625 */ /* 0x080fe200078e0039 */
[----:B------:R-:W-:Y:S02]  /*2f60*/  IADD3 R56, R73, 0x180, RZ ;  /* 0x0000018049387810 */ /* 0x000fe40007ffe0ff */
[----:B------:R-:W-:Y:S01]  /*2f70*/  F2FP.PACK_AB R49, R63, R62 ;  /* 0x0000003e3f31723e */ /* 0x000fe200000000ff */
[-C--:B------:R-:W-:Y:S01]  /*2f80*/  IMAD.WIDE.U32 R62, R73, R57.reuse, c[0x0][0x208] ;  /* 0x00008200493e7625 */ /* 0x080fe200078e0039 */
[----:B------:R-:W-:Y:S02]  /*2f90*/  F2FP.PACK_AB R55, R107, R72 ;  /* 0x000000486b37723e */ /* 0x000fe400000000ff */
[----:B------:R-:W-:Y:S01]  /*2fa0*/  F2FP.PACK_AB R54, R65, R54 ;  /* 0x000000364136723e */ /* 0x000fe200000000ff */
[-C--:B------:R-:W-:Y:S01]  /*2fb0*/  IMAD.WIDE.U32 R58, R58, R57.reuse, c[0x0][0x208] ;  /* 0x000082003a3a7625 */ /* 0x080fe200078e0039 */
[----:B------:R-:W-:Y:S01]  /*2fc0*/  F2FP.PACK_AB R52, R69, R52 ;  /* 0x000000344534723e */ /* 0x000fe200000000ff */
[----:B------:R0:W-:Y:S02]  /*2fd0*/  STG.E.128 [R62.64], R40 ;  /* 0x000000283e007986 */ /* 0x0001e4000c101d04 */
[----:B------:R-:W-:-:S02]  /*2fe0*/  IMAD.WIDE.U32 R56, R56, R57, c[0x0][0x208] ;  /* 0x0000820038387625 */ /* 0x000fc400078e0039 */
[----:B------:R0:W-:Y:S04]  /*2ff0*/  STG.E.128 [R60.64], R44 ;  /* 0x0000002c3c007986 */ /* 0x0001e8000c101d04 */
[----:B------:R0:W-:Y:S04]  /*3000*/  STG.E.128 [R58.64], R48 ;  /* 0x000000303a007986 */ /* 0x0001e8000c101d04 */
[----:B------:R0:W-:Y:S02]  /*3010*/  STG.E.128 [R56.64], R52 ;  /* 0x0000003438007986 */ /* 0x0001e4000c101d04 */
.L_x_17856:
[----:B-1----:R-:W-:Y:S05]  /*3020*/  BSYNC B0 ;  /* 0x0000000000007941 */ /* 0x002fea0003800000 */
.L_x_17855:
[----:B------:R-:W-:Y:S02]  /*3030*/  IADD3 R96, R96, c[0x0][0x160], RZ ;  /* 0x0000580060607a10 */ /* 0x000fe40007ffe0ff */
[----:B------:R-:W-:-:S02]  /*3040*/  LOP3.LUT P1, RZ, R104, 0xff, RZ, 0xc0, !PT ;  /* 0x000000ff68ff7812 */ /* 0x000fc4000782c0ff */
[----:B------:R-:W-:Y:S02]  /*3050*/  ISETP.GE.AND P0, PT, R96, c[0x0][0x164], PT ;  /* 0x0000590060007a0c */ /* 0x000fe40003f06270 */
[----:B------:R-:W-:-:S11]  /*3060*/  SEL R104, RZ, 0x1, P1 ;  /* 0x00000001ff687807 */ /* 0x000fd60000800000 */
[----:B0----5:R-:W-:Y:S01]  /*3070*/  @P0 CALL.REL.NOINC `(.L_x_17857) ;  /* 0x0000001000000944 */ /* 0x021fe20003c00000 */
[----:B------:R-:W-:Y:S05]  /*3080*/  BRA `(.L_x_17858) ;  /* 0xffffd46000007947 */ /* 0x000fea000383ffff */
.L_x_17857:
[----:B------:R-:W-:Y:S05]  /*3090*/  EXIT ;  /* 0x000000000000794d */ /* 0x000fea0003800000 */
.L_x_17853:
[----:B0-----:R-:W-:Y:S01]  /*30a0*/  HFMA2.MMA R73, -RZ, RZ, 0, 5.9604644775390625e-08 ;  /* 0x00000001ff497435 */ /* 0x001fe200000001ff */
[----:B------:R-:W-:Y:S02]  /*30b0*/  MOV R111, 0x1f ;  /* 0x0000001f006f7802 */ /* 0x000fe40000000f00 */
[----:B------:R-:W-:Y:S02]  /*30c0*/  MOV R112, 0xffffffff ;  /* 0xffffffff00707802 */ /* 0x000fe40000000f00 */
[----:B------:R-:W-:Y:S02]  /*30d0*/  MOV R108, 0x30f0 ;  /* 0x000030f0006c7802 */ /* 0x000fe40000000f00 */
[----:B-----5:R-:W-:Y:S05]  /*30e0*/  CALL.REL.NOINC `($__internal_99_$__cuda_sm70_shflsync_bfly_p) ;  /* 0x000007a000007944 */ /* 0x020fea0003c00000 */
[----:B-1----:R-:W-:Y:S01]  /*30f0*/  MOV R72, R73 ;  /* 0x0000004900487202 */ /* 0x002fe20000000f00 */
[----:B0-----:R-:W-:Y:S05]  /*3100*/  BRA `(.L_x_17859) ;  /* 0xffffec2000007947 */ /* 0x001fea000383ffff */
.L_x_17854:
[----:B------:R-:W-:Y:S01]  /*3110*/  HFMA2.MMA R73, -RZ, RZ, 0, 1.1920928955078125e-07 ;  /* 0x00000002ff497435 */ /* 0x000fe200000001ff */
[----:B------:R-:W-:Y:S02]  /*3120*/  MOV R111, 0x1f ;  /* 0x0000001f006f7802 */ /* 0x000fe40000000f00 */
[----:B------:R-:W-:Y:S02]  /*3130*/  MOV R112, 0xffffffff ;  /* 0xffffffff00707802 */ /* 0x000fe40000000f00 */
[----:B------:R-:W-:-:S02]  /*3140*/  MOV R108, 0x3160 ;  /* 0x00003160006c7802 */ /* 0x000fc40000000f00 */
[----:B-----5:R-:W-:Y:S05]  /*3150*/  CALL.REL.NOINC `($__internal_99_$__cuda_sm70_shflsync_bfly_p) ;  /* 0x0000073000007944 */ /* 0x020fea0003c00000 */
[----:B01----:R-:W-:Y:S01]  /*3160*/  FADD.FTZ R114, R114, R73 ;  /* 0x0000004972727221 */ /* 0x003fe20000010000 */
[----:B------:R-:W-:Y:S01]  /*3170*/  HFMA2.MMA R73, -RZ, RZ, 0, 2.384185791015625e-07 ;  /* 0x00000004ff497435 */ /* 0x000fe200000001ff */
[----:B------:R-:W-:-:S02]  /*3180*/  MOV R111, 0x1f ;  /* 0x0000001f006f7802 */ /* 0x000fc40000000f00 */
[----:B------:R-:W-:Y:S02]  /*3190*/  MOV R112, 0xffffffff ;  /* 0xffffffff00707802 */ /* 0x000fe40000000f00 */
[----:B------:R-:W-:Y:S02]  /*31a0*/  MOV R108, 0x31c0 ;  /* 0x000031c0006c7802 */ /* 0x000fe40000000f00 */
[----:B------:R-:W-:Y:S05]  /*31b0*/  CALL.REL.NOINC `($__internal_99_$__cuda_sm70_shflsync_bfly_p) ;  /* 0x000006d000007944 */ /* 0x000fea0003c00000 */
[----:B01----:R-:W-:Y:S01]  /*31c0*/  FADD.FTZ R114, R114, R73 ;  /* 0x0000004972727221 */ /* 0x003fe20000010000 */
[----:B------:R-:W-:Y:S01]  /*31d0*/  HFMA2.MMA R73, -RZ, RZ, 0, 4.76837158203125e-07 ;  /* 0x00000008ff497435 */ /* 0x000fe200000001ff */
[----:B------:R-:W-:Y:S02]  /*31e0*/  MOV R111, 0x1f ;  /* 0x0000001f006f7802 */ /* 0x000fe40000000f00 */
[----:B------:R-:W-:Y:S02]  /*31f0*/  MOV R112, 0xffffffff ;  /* 0xffffffff00707802 */ /* 0x000fe40000000f00 */
[----:B------:R-:W-:Y:S02]  /*3200*/  MOV R108, 0x3220 ;  /* 0x00003220006c7802 */ /* 0x000fe40000000f00 */
[----:B------:R-:W-:Y:S05]  /*3210*/  CALL.REL.NOINC `($__internal_99_$__cuda_sm70_shflsync_bfly_p) ;  /* 0x0000067000007944 */ /* 0x000fea0003c00000 */
[----:B01----:R-:W-:Y:S01]  /*3220*/  FADD.FTZ R114, R114, R73 ;  /* 0x0000004972727221 */ /* 0x003fe20000010000 */
[----:B------:R-:W-:Y:S01]  /*3230*/  HFMA2.MMA R73, -RZ, RZ, 0, 9.5367431640625e-07 ;  /* 0x00000010ff497435 */ /* 0x000fe200000001ff */
[----:B------:R-:W-:-:S02]  /*3240*/  MOV R111, 0x1f ;  /* 0x0000001f006f7802 */ /* 0x000fc40000000f00 */
[----:B------:R-:W-:Y:S02]  /*3250*/  MOV R112, 0xffffffff ;  /* 0xffffffff00707802 */ /* 0x000fe40000000f00 */
[----:B------:R-:W-:Y:S02]  /*3260*/  MOV R108, 0x3280 ;  /* 0x00003280006c7802 */ /* 0x000fe40000000f00 */
[----:B------:R-:W-:Y:S05]  /*3270*/  CALL.REL.NOINC `($__internal_99_$__cuda_sm70_shflsync_bfly_p) ;  /* 0x0000061000007944 */ /* 0x000fea0003c00000 */
[----:B-1----:R-:W-:Y:S01]  /*3280*/  FADD.FTZ R72, R114, R73 ;  /* 0x0000004972487221 */ /* 0x002fe20000010000 */
[----:B0-----:R-:W-:-:S03]  /*3290*/  MOV R111, 0x1f ;  /* 0x0000001f006f7802 */ /* 0x001fc60000000f00 */
        /* <DEDUP_REMOVED lines=66> */
[----:B------:R-:W-:Y:S01]  /*36c0*/  HFMA2.MMA R73, -RZ, RZ, 0, 5.9604644775390625e-08 ;  /* 0x00000001ff497435 */ /* 0x000fe200000001ff */
[----:B------:R-:W-:-:S05]  /*36d0*/  MOV R108, 0x36f0 ;  /* 0x000036f0006c7802 */ /* 0x000fca0000000f00 */
[----:B------:R-:W-:Y:S05]  /*36e0*/  CALL.REL.NOINC `($__internal_99_$__cuda_sm70_shflsync_bfly_p) ;  /* 0x000001a000007944 */ /* 0x000fea0003c00000 */
[----:B01----:R-:W-:Y:S01]  /*36f0*/  FADD.FTZ R114, R114, R73 ;  /* 0x0000004972727221 */ /* 0x003fe20000010000 */
[----:B------:R-:W-:Y:S01]  /*3700*/  HFMA2.MMA R73, -RZ, RZ, 0, 1.1920928955078125e-07 ;  /* 0x00000002ff497435 */ /* 0x000fe200000001ff */
[----:B------:R-:W-:Y:S02]  /*3710*/  MOV R111, 0x1f ;  /* 0x0000001f006f7802 */ /* 0x000fe40000000f00 */
[----:B------:R-:W-:Y:S02]  /*3720*/  MOV R112, 0xffffffff ;  /* 0xffffffff00707802 */ /* 0x000fe40000000f00 */
[----:B------:R-:W-:Y:S02]  /*3730*/  MOV R108, 0x3750 ;  /* 0x00003750006c7802 */ /* 0x000fe40000000f00 */
[----:B------:R-:W-:Y:S05]  /*3740*/  CALL.REL.NOINC `($__internal_99_$__cuda_sm70_shflsync_bfly_p) ;  /* 0x0000014000007944 */ /* 0x000fea0003c00000 */
        /* <DEDUP_REMOVED lines=18> */
[----:B-1----:R-:W-:Y:S01]  /*3870*/  MOV R109, R73 ;  /* 0x00000049006d7202 */ /* 0x002fe20000000f00 */
[----:B0-----:R-:W-:Y:S05]  /*3880*/  BRA `(.L_x_17860) ;  /* 0xffffe9e000007947 */ /* 0x001fea000383ffff */
        .weak           $__internal_99_$__cuda_sm70_shflsync_bfly_p
        .type           $__internal_99_$__cuda_sm70_shflsync_bfly_p,@function
        .size           $__internal_99_$__cuda_sm70_shflsync_bfly_p,(.L_x_29163 - $__internal_99_$__cuda_sm70_shflsync_bfly_p)
$__internal_99_$__cuda_sm70_shflsync_bfly_p:
[----:B------:R-:W-:Y:S01]  /*3890*/  HFMA2.MMA R109, -RZ, RZ, 0, 0 ;  /* 0x00000000ff6d7435 */ /* 0x000fe200000001ff */
[----:B------:R-:W-:Y:S04]  /*38a0*/  WARPSYNC R112 ;  /* 0x0000007000007348 */ /* 0x000fe80003800000 */
[----:B------:R0:W1:Y:S01]  /*38b0*/  SHFL.BFLY PT, R73, R114, R73, R111 ;  /* 0x0c00004972497389 */ /* 0x00006200000e006f */
[----:B------:R-:W-:Y:S05]  /*38c0*/  RET.REL.NODEC R108 `(_ZN10layer_norm13ln_fwd_kernelINS_13Kernel_traitsI6__halfS2_fS2_fjLj4096ELj1ELj1ELj4ELj16ENS_18Kernel_traits_baseILj4096ES2_S2_fS2_fjLj128EEEEELb0ELb0ELb1ELb1EEEvNS_9FwdParamsE) ;  /* 0xffffc7306c007950 */ /* 0x000fea0003c3ffff */
.L_x_17861:
        /* <DEDUP_REMOVED lines=11> */
.L_x_29163:


//--------------------- .text._ZN10layer_norm13ln_fwd_kernelINS_13Kernel_traitsI6__halfS2_fS2_fjLj4096ELj1ELj1ELj4ELj16ENS_18Kernel_traits_baseILj4096ES2_S2_fS2_fjLj128EEEEELb0ELb1ELb0ELb0EEEvNS_9FwdParamsE --------------------------
	.section	.text._ZN10layer_norm13ln_fwd_kernelINS_13Kernel_traitsI6__halfS2_fS2_fjLj4096ELj1ELj1ELj4ELj16ENS_18Kernel_traits_baseILj4096ES2_S2_fS2_fjLj128EEEEELb0ELb1ELb0ELb0EEEvNS_9FwdParamsE,"ax",@progbits
	.sectioninfo	@"SHI_REGISTERS=162"
	.align	128
        .global         _ZN10layer_norm13ln_fwd_kernelINS_13Kernel_traitsI6__halfS2_fS2_fjLj4096ELj1ELj1ELj4ELj16ENS_18Kernel_traits_baseILj4096ES2_S2_fS2_fjLj128EEEEELb0ELb1ELb0ELb0EEEvNS_9FwdParamsE
        .type           _ZN10layer_norm13ln_fwd_kernelINS_13Kernel_traitsI6__halfS2_fS2_fjLj4096ELj1ELj1ELj4ELj16ENS_18Kernel_traits_baseILj4096ES2_S2_fS2_fjLj128EEEEELb0ELb1ELb0ELb0EEEvNS_9FwdParamsE,@function
        .size           _ZN10layer_norm13ln_fwd_kernelINS_13Kernel_traitsI6__halfS2_fS2_fjLj4096ELj1ELj1ELj4ELj16ENS_18Kernel_traits_baseILj4096ES2_S2_fS2_fjLj128EEEEELb0ELb1ELb0ELb0EEEvNS_9FwdParamsE,(.L_x_29164 - _ZN10layer_norm13ln_fwd_kernelINS_13Kernel_traitsI6__halfS2_fS2_fjLj4096ELj1ELj1ELj4ELj16ENS_18Kernel_traits_baseILj4096ES2_S2_fS2_fjLj128EEEEELb0ELb1ELb0ELb0EEEvNS_9FwdParamsE)
        .other          _ZN10layer_norm13ln_fwd_kernelINS_13Kernel_traitsI6__halfS2_fS2_fjLj4096ELj1ELj1ELj4ELj16ENS_18Kernel_traits_baseILj4096ES2_S2_fS2_fjLj128EEEEELb0ELb1ELb0ELb0EEEvNS_9FwdParamsE,@"STO_CUDA_ENTRY STV_DEFAULT"
_ZN10layer_norm13ln_fwd_kernelINS_13Kernel_traitsI6__halfS2_fS2_fjLj4096ELj1ELj1ELj4ELj16ENS_18Kernel_traits_baseILj4096ES2_S2_fS2_fjLj128EEEEELb0ELb1ELb0ELb0EEEvNS_9FwdParamsE:
.text._ZN10layer_norm13ln_fwd_kernelINS_13Kernel_traitsI6__halfS2_fS2_fjLj4096ELj1ELj1ELj4ELj16ENS_18Kernel_traits_baseILj4096ES2_S2_fS2_fjLj128EEEEELb0ELb1ELb0ELb0EEEvNS_9FwdParamsE:
        /* <DEDUP_REMOVED lines=29> */
.L_x_17863:
[----:B0-----:R-:W-:Y:S05]  /*01d0*/  BSYNC B0 ;  /* 0x0000000000007941 */ /* 0x001fea0003800000 */
.L_x_17862:
        /* <DEDUP_REMOVED lines=16> */
.L_x_17865:
[----:B0-----:R-:W-:Y:S05]  /*02e0*/  BSYNC B0 ;  /* 0x0000000000007941 */ /* 0x001fea0003800000 */
.L_x_17864:
        /* <DEDUP_REMOVED lines=16> */
.L_x_17867:
[----:B0-----:R-:W-:Y:S05]  /*03f0*/  BSYNC B0 ;  /* 0x0000000000007941 */ /* 0x001fea0003800000 */
.L_x_17866:
        /* <DEDUP_REMOVED lines=15> */
.L_x_17869:
[----:B0-----:R-:W-:Y:S05]  /*04f0*/  BSYNC B0 ;  /* 0x0000000000007941 */ /* 0x001fea0003800000 */
.L_x_17868:
[----:B------:R-:W0:Y:S02]  /*0500*/  S2UR UR6, SR_CTAID.X ;  /* 0x00000000000679c3 */ /* 0x000e240000002500 */
[----:B0-----:R-:W-:-:S04]  /*0510*/  LEA.HI R147, R27, UR6, RZ, 0x19 ;  /* 0x000000061b937c11 */ /* 0x001fc8000f8fc8ff */
[----:B------:R-:W-:-:S13]  /*0520*/  ISETP.GE.AND P0, PT, R147, c[0x0][0x164], PT ;  /* 0x0000590093007a0c */ /* 0x000fda0003f06270 */
[----:B------:R-:W-:Y:S05]  /*0530*/  @P0 EXIT ;  /* 0x000000000000094d */ /* 0x000fea0003800000 */
[--C-:B-----5:R-:W-:Y:S01]  /*0540*/  HADD2.F32 R21, -RZ, R10.reuse.H0_H0 ;  /* 0x2000000aff157230 */ /* 0x120fe20000004100 */
[----:B------:R-:W-:Y:S01]  /*0550*/  SHF.R.S32.HI R68, RZ, 0x3, R68 ;  /* 0x00000003ff447819 */ /* 0x000fe20000011444 */
[----:B------:R-:W-:Y:S01]  /*0560*/  HADD2.F32 R20, -RZ, R10.H1_H1 ;  /* 0x3000000aff147230 */ /* 0x000fe20000004100 */
[----:B------:R-:W-:Y:S01]  /*0570*/  HFMA2.MMA R145, -RZ, RZ, 0, 5.9604644775390625e-08 ;  /* 0x00000001ff917435 */ /* 0x000fe200000001ff */
[--C-:B------:R-:W-:Y:S01]  /*0580*/  HADD2.F32 R19, -RZ, R11.reuse.H0_H0 ;  /* 0x2000000bff137230 */ /* 0x100fe20000004100 */
[----:B------:R-:W-:Y:S01]  /*0590*/  ULDC.U8 UR6, c[0x0][0x1f0] ;  /* 0x00007c0000067ab9 */ /* 0x000fe20000000000 */
        /* <DEDUP_REMOVED lines=16> */
[----:B------:R-:W-:Y:S01]  /*06a0*/  HADD2.F32 R29, -RZ, R32.H1_H1 ;  /* 0x30000020ff1d7230 */ /* 0x000fe20000004100 */
[----:B------:R-:W-:Y:S01]  /*06b0*/  LOP3.LUT R32, R68, 0x7f, RZ, 0xc0, !PT ;  /* 0x0000007f44207812 */ /* 0x000fe200078ec0ff */
[--C-:B------:R-:W-:Y:S01]  /*06c0*/  HADD2.F32 R28, -RZ, R33.reuse.H0_H0 ;  /* 0x20000021ff1c7230 */ /* 0x100fe20000004100 */
[----:B------:R-:W-:Y:S01]  /*06d0*/  SHF.R.U32.HI R68, RZ, 0x2, R68 ;  /* 0x00000002ff447819 */ /* 0x000fe20000011644 */
[----:B------:R-:W-:Y:S01]  /*06e0*/  HADD2.F32 R31, -RZ, R33.H1_H1 ;  /* 0x30000021ff1f7230 */ /* 0x000fe20000004100 */
[----:B------:R-:W-:Y:S01]  /*06f0*/  LOP3.LUT R33, R27, 0x60, RZ, 0xc0, !PT ;  /* 0x000000601b217812 */ /* 0x000fe200078ec0ff */
[--C-:B------:R-:W-:Y:S01]  /*0700*/  HADD2.F32 R17, -RZ, R4.reuse.H0_H0 ;  /* 0x20000004ff117230 */ /* 0x100fe20000004100 */
[----:B------:R-:W-:Y:S01]  /*0710*/  LOP3.LUT R68, R68, 0x3fffffe0, RZ, 0xc0, !PT ;  /* 0x3fffffe044447812 */ /* 0x000fe200078ec0ff */
[----:B------:R-:W-:Y:S01]  /*0720*/  HADD2.F32 R16, -RZ, R4.H1_H1 ;  /* 0x30000004ff107230 */ /* 0x000fe20000004100 */
[----:B------:R-:W-:Y:S01]  /*0730*/  IADD3 R33, R32, -R33, RZ ;  /* 0x8000002120217210 */ /* 0x000fe20007ffe0ff */
[----:B------:R-:W-:-:S02]  /*0740*/  HADD2.F32 R15, -RZ, R5.H0_H0 ;  /* 0x20000005ff0f7230 */ /* 0x000fc40000004100 */
[----:B------:R-:W-:Y:S01]  /*0750*/  HADD2.F32 R14, -RZ, R5.H1_H1 ;  /* 0x30000005ff0e7230 */ /* 0x000fe20000004100 */
[----:B------:R-:W-:Y:S01]  /*0760*/  IMNMX R33, RZ, R33, !PT ;  /* 0x00000021ff217217 */ /* 0x000fe20007800200 */
[--C-:B------:R-:W-:Y:S02]  /*0770*/  HADD2.F32 R5, -RZ, R30.reuse.H0_H0 ;  /* 0x2000001eff057230 */ /* 0x100fe40000004100 */
[----:B------:R-:W-:Y:S01]  /*0780*/  HADD2.F32 R4, -RZ, R30.H1_H1 ;  /* 0x3000001eff047230 */ /* 0x000fe20000004100 */
[----:B------:R-:W-:Y:S01]  /*0790*/  IMNMX R33, R33, 0x20, PT ;  /* 0x0000002021217817 */ /* 0x000fe20003800200 */
[--C-:B------:R-:W-:Y:S02]  /*07a0*/  HADD2.F32 R30, -RZ, R34.reuse.H0_H0 ;  /* 0x20000022ff1e7230 */ /* 0x100fe40000004100 */
[----:B------:R-:W-:Y:S01]  /*07b0*/  HADD2.F32 R77, -RZ, R34.H1_H1 ;  /* 0x30000022ff4d7230 */ /* 0x000fe20000004100 */
[----:B------:R-:W-:Y:S01]  /*07c0*/  IADD3 R33, R33, R68, RZ ;  /* 0x0000004421217210 */ /* 0x000fe20007ffe0ff */
[--C-:B------:R-:W-:Y:S01]  /*07d0*/  HADD2.F32 R76, -RZ, R35.reuse.H0_H0 ;  /* 0x20000023ff4c7230 */ /* 0x100fe20000004100 */
[----:B------:R-:W-:Y:S01]  /*07e0*/  SHF.L.U32 R34, R27, 0x5, RZ ;  /* 0x000000051b227819 */ /* 0x000fe200000006ff */
[----:B------:R-:W-:Y:S01]  /*07f0*/  HADD2.F32 R78, -RZ, R35.H1_H1 ;  /* 0x30000023ff4e7230 */ /* 0x000fe20000004100 */
[----:B------:R-:W-:Y:S01]  /*0800*/  SHF.L.U32 R33, R33, 0x3, RZ ;  /* 0x0000000321217819 */ /* 0x000fe200000006ff */
[--C-:B------:R-:W-:Y:S01]  /*0810*/  HADD2.F32 R79, -RZ, R60.reuse.H0_H0 ;  /* 0x2000003cff4f7230 */ /* 0x100fe20000004100 */
[----:B------:R-:W-:Y:S01]  /*0820*/  LOP3.LUT R35, R34, 0x3e0, RZ, 0xc0, !PT ;  /* 0x000003e022237812 */ /* 0x000fe200078ec0ff */
[----:B------:R-:W-:-:S02]  /*0830*/  HADD2.F32 R81, -RZ, R60.H1_H1 ;  /* 0x3000003cff517230 */ /* 0x000fc40000004100 */
[--C-:B------:R-:W-:Y:S01]  /*0840*/  HADD2.F32 R80, -RZ, R61.reuse.H0_H0 ;  /* 0x2000003dff507230 */ /* 0x100fe20000004100 */
[----:B------:R-:W0:Y:S01]  /*0850*/  I2F.U32 R33, R33 ;  /* 0x0000002100217306 */ /* 0x000e220000201000 */
[----:B------:R-:W-:Y:S01]  /*0860*/  IADD3 R35, R32, -R35, RZ ;  /* 0x8000002320237210 */ /* 0x000fe20007ffe0ff */
[----:B------:R-:W-:Y:S02]  /*0870*/  HADD2.F32 R82, -RZ, R61.H1_H1 ;  /* 0x3000003dff527230 */ /* 0x000fe40000004100 */
[--C-:B------:R-:W-:Y:S01]  /*0880*/  HADD2.F32 R83, -RZ, R62.reuse.H0_H0 ;  /* 0x2000003eff537230 */ /* 0x100fe20000004100 */
[----:B------:R-:W-:Y:S01]  /*0890*/  IMNMX R35, RZ, R35, !PT ;  /* 0x00000023ff237217 */ /* 0x000fe20007800200 */
[----:B------:R-:W-:Y:S02]  /*08a0*/  HADD2.F32 R84, -RZ, R62.H1_H1 ;  /* 0x3000003eff547230 */ /* 0x000fe40000004100 */
[--C-:B------:R-:W-:Y:S01]  /*08b0*/  HADD2.F32 R85, -RZ, R63.reuse.H0_H0 ;  /* 0x2000003fff557230 */ /* 0x100fe20000004100 */
[----:B------:R-:W-:Y:S01]  /*08c0*/  IMNMX R35, R35, 0x20, PT ;  /* 0x0000002023237817 */ /* 0x000fe20003800200 */
[----:B------:R-:W-:-:S02]  /*08d0*/  HADD2.F32 R87, -RZ, R63.H1_H1 ;  /* 0x3000003fff577230 */ /* 0x000fc40000004100 */
[--C-:B------:R-:W-:Y:S01]  /*08e0*/  HADD2.F32 R86, -RZ, R64.reuse.H0_H0 ;  /* 0x20000040ff567230 */ /* 0x100fe20000004100 */
[----:B------:R-:W-:Y:S01]  /*08f0*/  IADD3 R35, R68, R35, RZ ;  /* 0x0000002344237210 */ /* 0x000fe20007ffe0ff */
[----:B------:R-:W-:Y:S01]  /*0900*/  HADD2.F32 R88, -RZ, R64.H1_H1 ;  /* 0x30000040ff587230 */ /* 0x000fe20000004100 */
[----:B0-----:R0:W1:Y:S01]  /*0910*/  MUFU.RCP R137, R33 ;  /* 0x0000002100897308 */ /* 0x0010620000001000 */
[--C-:B------:R-:W-:Y:S01]  /*0920*/  HADD2.F32 R89, -RZ, R65.reuse.H0_H0 ;  /* 0x20000041ff597230 */ /* 0x100fe20000004100 */
[----:B------:R-:W-:Y:S01]  /*0930*/  SHF.L.U32 R146, R35, 0x3, RZ ;  /* 0x0000000323927819 */ /* 0x000fe200000006ff */
        /* <DEDUP_REMOVED lines=53> */
.L_x_17889:
        /* <DEDUP_REMOVED lines=27> */
[----:B------:R-:W-:Y:S01]  /*0e40*/  LEA.HI.X R73, R144, c[0x0][0x18c], RZ, 0x5, P5 ;  /* 0x0000630090497a11 */ /* 0x000fe200028f2cff */
[----:B--2---:R-:W-:-:S02]  /*0e50*/  HADD2.F32 R149, -RZ, R41.H0_H0 ;  /* 0x20000029ff957230 */ /* 0x004fc40000004100 */
[--C-:B------:R-:W-:Y:S02]  /*0e60*/  HADD2.F32 R47, -RZ, R40.reuse.H0_H0 ;  /* 0x20000028ff2f7230 */ /* 0x100fe40000004100 */
[----:B------:R-:W-:Y:S02]  /*0e70*/  HADD2.F32 R75, -RZ, R40.H1_H1 ;  /* 0x30000028ff4b7230 */ /* 0x000fe40000004100 */
[----:B------:R-:W-:Y:S01]  /*0e80*/  HADD2.F32 R41, -RZ, R41.H1_H1 ;  /* 0x30000029ff297230 */ /* 0x000fe20000004100 */
[-C--:B------:R-:W-:Y:S01]  /*0e90*/  FMUL.FTZ R40, R47, R74.reuse ;  /* 0x0000004a2f287220 */ /* 0x080fe20000410000 */
[--C-:B------:R-:W-:Y:S01]  /*0ea0*/  HADD2.F32 R151, -RZ, R42.reuse.H0_H0 ;  /* 0x2000002aff977230 */ /* 0x100fe20000004100 */
[-C--:B------:R-:W-:Y:S01]  /*0eb0*/  FMUL.FTZ R75, R75, R74.reuse ;  /* 0x0000004a4b4b7220 */ /* 0x080fe20000410000 */
[----:B------:R-:W-:Y:S01]  /*0ec0*/  HADD2.F32 R153, -RZ, R42.H1_H1 ;  /* 0x3000002aff997230 */ /* 0x000fe20000004100 */
[-C--:B------:R-:W-:Y:S01]  /*0ed0*/  FMUL.FTZ R42, R149, R74.reuse ;  /* 0x0000004a952a7220 */ /* 0x080fe20000410000 */
[--C-:B------:R-:W-:Y:S01]  /*0ee0*/  HADD2.F32 R155, -RZ, R43.reuse.H0_H0 ;  /* 0x2000002bff9b7230 */ /* 0x100fe20000004100 */
[-C--:B0-----:R-:W-:Y:S01]  /*0ef0*/  FMUL.FTZ R44, R151, R74.reuse ;  /* 0x0000004a972c7220 */ /* 0x081fe20000410000 */
[----:B------:R-:W-:Y:S01]  /*0f00*/  HADD2.F32 R157, -RZ, R43.H1_H1 ;  /* 0x3000002bff9d7230 */ /* 0x000fe20000004100 */
[----:B------:R-:W-:-:S02]  /*0f10*/  FMUL.FTZ R43, R41, R74 ;  /* 0x0000004a292b7220 */ /* 0x000fc40000410000 */
[-C--:B------:R-:W-:Y:S02]  /*0f20*/  FMUL.FTZ R153, R153, R74.reuse ;  /* 0x0000004a99997220 */ /* 0x080fe40000410000 */
[-C--:B------:R-:W-:Y:S02]  /*0f30*/  FMUL.FTZ R46, R155, R74.reuse ;  /* 0x0000004a9b2e7220 */ /* 0x080fe40000410000 */
[----:B------:R-:W-:Y:S02]  /*0f40*/  FMUL.FTZ R157, R157, R74 ;  /* 0x0000004a9d9d7220 */ /* 0x000fe40000410000 */
[----:B------:R-:W-:Y:S02]  /*0f50*/  FMUL.FTZ R40, R25, R40 ;  /* 0x0000002819287220 */ /* 0x000fe40000410000 */
[----:B------:R-:W-:Y:S01]  /*0f60*/  FMUL.FTZ R41, R24, R75 ;  /* 0x0000004b18297220 */ /* 0x000fe20000410000 */
[----:B------:R-:W-:Y:S01]  /*0f70*/  IADD3 R75, R144, 0x80, RZ ;  /* 0x00000080904b7810 */ /* 0x000fe20007ffe0ff */
        /* <DEDUP_REMOVED lines=16> */
.L_x_17871:
[----:B------:R-:W-:Y:S05]  /*1080*/  BSYNC B0 ;  /* 0x0000000000007941 */ /* 0x000fea0003800000 */
.L_x_17870:
        /* <DEDUP_REMOVED lines=15> */
[----:B------:R-:W-:Y:S01]  /*1180*/  IADD3 R75, R75, 0x80, RZ ;  /* 0x000000804b4b7810 */ /* 0x000fe20007ffe0ff */
[--C-:B--2---:R-:W-:Y:S02]  /*1190*/  HADD2.F32 R151, -RZ, R49.reuse.H0_H0 ;  /* 0x20000031ff977230 */ /* 0x104fe40000004100 */
        /* <DEDUP_REMOVED lines=33> */
.L_x_17873:
[----:B------:R-:W-:Y:S05]  /*13b0*/  BSYNC B0 ;  /* 0x0000000000007941 */ /* 0x000fea0003800000 */
.L_x_17872:
        /* <DEDUP_REMOVED lines=50> */
.L_x_17875:
[----:B------:R-:W-:Y:S05]  /*16e0*/  BSYNC B0 ;  /* 0x0000000000007941 */ /* 0x000fea0003800000 */
.L_x_17874:
        /* <DEDUP_REMOVED lines=16> */
[----:B------:R-:W-:Y:S01]  /*17f0*/  HADD2.F32 R65, -RZ, R66.H0_H0 ;  /* 0x20000042ff417230 */ /* 0x000fe20000004100 */
[-C--:B------:R-:W-:Y:S01]  /*1800*/  FMUL.FTZ R149, R149, R74.reuse ;  /* 0x0000004a95957220 */ /* 0x080fe20000410000 */
[--C-:B------:R-:W-:Y:S01]  /*1810*/  HADD2.F32 R71, -RZ, R64.reuse.H0_H0 ;  /* 0x20000040ff477230 */ /* 0x100fe20000004100 */
[-C--:B-1----:R-:W-:Y:S01]  /*1820*/  FMUL.FTZ R68, R151, R74.reuse ;  /* 0x0000004a97447220 */ /* 0x082fe20000410000 */
[----:B------:R-:W-:Y:S01]  /*1830*/  HADD2.F32 R73, -RZ, R64.H1_H1 ;  /* 0x30000040ff497230 */ /* 0x000fe20000004100 */
[-C--:B------:R-:W-:Y:S01]  /*1840*/  FMUL.FTZ R69, R65, R74.reuse ;  /* 0x0000004a41457220 */ /* 0x080fe20000410000 */
[----:B------:R-:W-:Y:S01]  /*1850*/  HADD2.F32 R153, -RZ, R66.H1_H1 ;  /* 0x30000042ff997230 */ /* 0x000fe20000004100 */
[-C--:B------:R-:W-:Y:S01]  /*1860*/  FMUL.FTZ R71, R71, R74.reuse ;  /* 0x0000004a47477220 */ /* 0x080fe20000410000 */
[--C-:B------:R-:W-:Y:S01]  /*1870*/  HADD2.F32 R155, -RZ, R67.reuse.H0_H0 ;  /* 0x20000043ff9b7230 */ /* 0x100fe20000004100 */
[-C--:B------:R-:W-:Y:S01]  /*1880*/  FMUL.FTZ R66, R73, R74.reuse ;  /* 0x0000004a49427220 */ /* 0x080fe20000410000 */
[----:B------:R-:W-:Y:S01]  /*1890*/  HADD2.F32 R67, -RZ, R67.H1_H1 ;  /* 0x30000043ff437230 */ /* 0x000fe20000004100 */
[-C--:B------:R-:W-:Y:S01]  /*18a0*/  FMUL.FTZ R70, R153, R74.reuse ;  /* 0x0000004a99467220 */ /* 0x080fe20000410000 */
[----:B------:R-:W-:Y:S01]  /*18b0*/  LEA.HI.X R73, R75, c[0x0][0x18c], RZ, 0x5, P5 ;  /* 0x000063004b497a11 */ /* 0x000fe200028f2cff */
[----:B------:R-:W-:-:S02]  /*18c0*/  FMUL.FTZ R155, R155, R74 ;  /* 0x0000004a9b9b7220 */ /* 0x000fc40000410000 */
[----:B------:R-:W-:Y:S02]  /*18d0*/  FMUL.FTZ R151, R67, R74 ;  /* 0x0000004a43977220 */ /* 0x000fe40000410000 */
        /* <DEDUP_REMOVED lines=18> */
.L_x_17877:
[----:B------:R-:W-:Y:S05]  /*1a00*/  BSYNC B0 ;  /* 0x0000000000007941 */ /* 0x000fea0003800000 */
.L_x_17876:
        /* <DEDUP_REMOVED lines=42> */
.L_x_17890:
        /* <DEDUP_REMOVED lines=85> */
.L_x_17891:
        /* <DEDUP_REMOVED lines=77> */
[--C-:B------:R-:W-:Y:S02]  /*26d0*/  FADD.FTZ R154, R44, -R150.reuse ;  /* 0x800000962c9a7221 */ /* 0x100fe40000010000 */
[----:B------:R-:W-:Y:S01]  /*26e0*/  FADD.FTZ R156, R45, -R150 ;  /* 0x800000962d9c7221 */ /* 0x000fe20000010000 */
[----:B------:R-:W-:Y:S01]  /*26f0*/  F2FP.PACK_AB R72, R73, R72 ;  /* 0x000000484948723e */ /* 0x000fe200000000ff */
[----:B------:R-:W-:-:S02]  /*2700*/  FFMA.FTZ R148, R80, R148, R89 ;  /* 0x0000009450947223 */ /* 0x000fc40000010059 */
[----:B------:R-:W-:Y:S02]  /*2710*/  FFMA.FTZ R75, R82, R152, R91 ;  /* 0x00000098524b7223 */ /* 0x000fe4000001005b */
[C---:B------:R-:W-:Y:S02]  /*2720*/  FMUL.FTZ R154, R151.reuse, R154 ;  /* 0x0000009a979a7220 */ /* 0x040fe40000410000 */
[----:B------:R-:W-:Y:S01]  /*2730*/  FMUL.FTZ R156, R151, R156 ;  /* 0x0000009c979c7220 */ /* 0x000fe20000410000 */
[----:B------:R-:W-:Y:S01]  /*2740*/  F2FP.PACK_AB R73, R75, R148 ;  /* 0x000000944b49723e */ /* 0x000fe200000000ff */
[--C-:B------:R-:W-:Y:S02]  /*2750*/  FADD.FTZ R148, R46, -R150.reuse ;  /* 0x800000962e947221 */ /* 0x100fe40000010000 */
[----:B------:R-:W-:Y:S02]  /*2760*/  FADD.FTZ R152, R47, -R150 ;  /* 0x800000962f987221 */ /* 0x000fe40000010000 */
[----:B------:R-:W-:-:S02]  /*2770*/  FFMA.FTZ R74, R83, R154, R90 ;  /* 0x0000009a534a7223 */ /* 0x000fc4000001005a */
[----:B------:R-:W-:Y:S02]  /*2780*/  FFMA.FTZ R149, R84, R156, R93 ;  /* 0x0000009c54957223 */ /* 0x000fe4000001005d */
[C---:B------:R-:W-:Y:S02]  /*2790*/  FMUL.FTZ R148, R151.reuse, R148 ;  /* 0x0000009497947220 */ /* 0x040fe40000410000 */
[----:B------:R-:W-:Y:S01]  /*27a0*/  FMUL.FTZ R152, R151, R152 ;  /* 0x0000009897987220 */ /* 0x000fe20000410000 */
[----:B------:R-:W-:Y:S01]  /*27b0*/  F2FP.PACK_AB R74, R149, R74 ;  /* 0x0000004a954a723e */ /* 0x000fe200000000ff */
[----:B------:R-:W-:Y:S01]  /*27c0*/  FFMA.FTZ R75, R85, R148, R92 ;  /* 0x00000094554b7223 */ /* 0x000fe2000001005c */
[----:B------:R-:W-:Y:S01]  /*27d0*/  MOV R149, 0x10 ;  /* 0x0000001000957802 */ /* 0x000fe20000000f00 */
[----:B------:R-:W-:-:S04]  /*27e0*/  FFMA.FTZ R152, R87, R152, R96 ;  /* 0x0000009857987223 */ /* 0x000fc80000010060 */
[----:B------:R-:W-:Y:S01]  /*27f0*/  IMAD.WIDE.U32 R148, R144, R149, c[0x0][0x208] ;  /* 0x0000820090947625 */ /* 0x000fe200078e0095 */
[----:B------:R-:W-:Y:S02]  /*2800*/  F2FP.PACK_AB R75, R152, R75 ;  /* 0x0000004b984b723e */ /* 0x000fe400000000ff */
[----:B------:R-:W-:-:S03]  /*2810*/  IADD3 R144, R144, 0x80, RZ ;  /* 0x0000008090907810 */ /* 0x000fc60007ffe0ff */
[----:B------:R0:W-:Y:S04]  /*2820*/  STG.E.128 [R148.64], R72 ;  /* 0x0000004894007986 */ /* 0x0001e8000c101d04 */
.L_x_17881:
[----:B------:R-:W-:Y:S05]  /*2830*/  BSYNC B0 ;  /* 0x0000000000007941 */ /* 0x000fea0003800000 */
.L_x_17880:
        /* <DEDUP_REMOVED lines=25> */
[----:B------:R-:W-:Y:S01]  /*29d0*/  HFMA2.MMA R149, -RZ, RZ, 0, 9.5367431640625e-07 ;  /* 0x00000010ff957435 */ /* 0x000fe200000001ff */
[C---:B------:R-:W-:Y:S02]  /*29e0*/  FMUL.FTZ R148, R151.reuse, R148 ;  /* 0x0000009497947220 */ /* 0x040fe40000410000 */
[----:B------:R-:W-:Y:S02]  /*29f0*/  FMUL.FTZ R152, R151, R152 ;  /* 0x0000009897987220 */ /* 0x000fe40000410000 */
[----:B------:R-:W-:Y:S02]  /*2a00*/  FFMA.FTZ R75, R100, R148, R107 ;  /* 0x00000094644b7223 */ /* 0x000fe4000001006b */
[----:B------:R-:W-:-:S03]  /*2a10*/  FFMA.FTZ R152, R102, R152, R111 ;  /* 0x0000009866987223 */ /* 0x000fc6000001006f */
[C---:B------:R-:W-:Y:S01]  /*2a20*/  IMAD.WIDE.U32 R148, R144.reuse, R149, c[0x0][0x208] ;  /* 0x0000820090947625 */ /* 0x040fe200078e0095 */
[----:B------:R-:W-:Y:S02]  /*2a30*/  IADD3 R144, R144, 0x80, RZ ;  /* 0x0000008090907810 */ /* 0x000fe40007ffe0ff */
[----:B------:R-:W-:-:S05]  /*2a40*/  F2FP.PACK_AB R75, R152, R75 ;  /* 0x0000004b984b723e */ /* 0x000fca00000000ff */
[----:B------:R0:W-:Y:S02]  /*2a50*/  STG.E.128 [R148.64], R72 ;  /* 0x0000004894007986 */ /* 0x0001e4000c101d04 */
.L_x_17883:
[----:B------:R-:W-:Y:S05]  /*2a60*/  BSYNC B0 ;  /* 0x0000000000007941 */ /* 0x000fea0003800000 */
.L_x_17882:
        /* <DEDUP_REMOVED lines=34> */
.L_x_17885:
[----:B------:R-:W-:Y:S05]  /*2c90*/  BSYNC B0 ;  /* 0x0000000000007941 */ /* 0x000fea0003800000 */
.L_x_17884:
[----:B------:R-:W-:Y:S01]  /*2ca0*/  BSSY B0, `(.L_x_17886) ;  /* 0x0000021000007945 */ /* 0x000fe20003800000 */
[----:B------:R-:W-:Y:S05]  /*2cb0*/  @!P4 BRA `(.L_x_17887) ;  /* 0x000001f00000c947 */ /* 0x000fea0003800000 */
[--C-:B------:R-:W-:Y:S01]  /*2cc0*/  FADD.FTZ R154, R68, -R150.reuse ;  /* 0x80000096449a7221 */ /* 0x100fe20000010000 */
[----:B0-----:R-:W-:Y:S01]  /*2cd0*/  HFMA2.MMA R153, -RZ, RZ, 0, 9.5367431640625e-07 ;  /* 0x00000010ff997435 */ /* 0x001fe200000001ff */
[--C-:B------:R-:W-:Y:S02]  /*2ce0*/  FADD.FTZ R156, R69, -R150.reuse ;  /* 0x80000096459c7221 */ /* 0x100fe40000010000 */
[C---:B------:R-:W-:Y:S02]  /*2cf0*/  FMUL.FTZ R154, R151.reuse, R154 ;  /* 0x0000009a979a7220 */ /* 0x040fe40000410000 */
[----:B------:R-:W-:Y:S02]  /*2d00*/  FMUL.FTZ R156, R151, R156 ;  /* 0x0000009c979c7220 */ /* 0x000fe40000410000 */
        /* <DEDUP_REMOVED lines=10> */
[----:B------:R-:W-:Y:S01]  /*2db0*/  F2FP.PACK_AB R74, R149, R154 ;  /* 0x0000009a954a723e */ /* 0x000fe200000000ff */
        /* <DEDUP_REMOVED lines=12> */
[----:B------:R-:W-:-:S03]  /*2e80*/  IMAD.WIDE.U32 R148, R144, R153, c[0x0][0x208] ;  /* 0x0000820090947625 */ /* 0x000fc600078e0099 */
[----:B------:R-:W-:-:S05]  /*2e90*/  F2FP.PACK_AB R75, R150, R75 ;  /* 0x0000004b964b723e */ /* 0x000fca00000000ff */
[----:B------:R0:W-:Y:S02]  /*2ea0*/  STG.E.128 [R148.64], R72 ;  /* 0x0000004894007986 */ /* 0x0001e4000c101d04 */
.L_x_17887:
[----:B------:R-:W-:Y:S05]  /*2eb0*/  BSYNC B0 ;  /* 0x0000000000007941 */ /* 0x000fea0003800000 */
.L_x_17886:
[----:B------:R-:W-:Y:S02]  /*2ec0*/  IADD3 R147, R147, c[0x0][0x160], RZ ;  /* 0x0000580093937a10 */ /* 0x000fe40007ffe0ff */
[----:B------:R-:W-:Y:S02]  /*2ed0*/  LOP3.LUT P5, RZ, R145, 0xff, RZ, 0xc0, !PT ;  /* 0x000000ff91ff7812 */ /* 0x000fe400078ac0ff */
[----:B------:R-:W-:Y:S02]  /*2ee0*/  ISETP.GE.AND P0, PT, R147, c[0x0][0x164], PT ;  /* 0x0000590093007a0c */ /* 0x000fe40003f06270 */
[----:B------:R-:W-:-:S11]  /*2ef0*/  SEL R145, RZ, 0x1, P5 ;  /* 0x00000001ff917807 */ /* 0x000fd60002800000 */
[----:B0-----:R-:W-:Y:S01]  /*2f00*/  @P0 CALL.REL.NOINC `(.L_x_17888) ;  /* 0x0000001000000944 */ /* 0x001fe20003c00000 */
[----:B------:R-:W-:Y:S05]  /*2f10*/  BRA `(.L_x_17889) ;  /* 0xffffdd7000007947 */ /* 0x000fea000383ffff */
.L_x_17888:
[----:B------:R-:W-:Y:S05]  /*2f20*/  EXIT ;  /* 0x000000000000794d */ /* 0x000fea0003800000 */
.L_x_17878:
[----:B------:R-:W-:Y:S01]  /*2f30*/  HFMA2.MMA R150, -RZ, RZ, 0, 1.847743988037109375e-06 ;  /* 0x0000001fff967435 */ /* 0x000fe200000001ff */
[----:B------:R-:W-:Y:S02]  /*2f40*/  MOV R152, 0x1 ;  /* 0x0000000100987802 */ /* 0x000fe40000000f00 */
[----:B------:R-:W-:Y:S02]  /*2f50*/  MOV R151, 0xffffffff ;  /* 0xffffffff00977802 */ /* 0x000fe40000000f00 */
[----:B------:R-:W-:Y:S02]  /*2f60*/  MOV R74, 0x2f80 ;  /* 0x00002f80004a7802 */ /* 0x000fe40000000f00 */
[----:B------:R-:W-:Y:S05]  /*2f70*/  CALL.REL.NOINC `($__internal_100_$__cuda_sm70_shflsync_bfly_p) ;  /* 0x000007b000007944 */ /* 0x000fea0003c00000 */
[----:B-1----:R-:W-:Y:S01]  /*2f80*/  MOV R72, R152 ;  /* 0x0000009800487202 */ /* 0x002fe20000000f00 */
[----:B0-----:R-:W-:Y:S05]  /*2f90*/  BRA `(.L_x_17890) ;  /* 0xffffed1000007947 */ /* 0x001fea000383ffff */
.L_x_17879:
[----:B------:R-:W-:Y:S01]  /*2fa0*/  HFMA2.MMA R152, -RZ, RZ, 0, 1.1920928955078125e-07 ;  /* 0x00000002ff987435 */ /* 0x000fe200000001ff */
[----:B------:R-:W-:Y:S02]  /*2fb0*/  MOV R150, 0x1f ;  /* 0x0000001f00967802 */ /* 0x000fe40000000f00 */
[----:B------:R-:W-:Y:S02]  /*2fc0*/  MOV R151, 0xffffffff ;  /* 0xffffffff00977802 */ /* 0x000fe40000000f00 */
[----:B------:R-:W-:-:S02]  /*2fd0*/  MOV R74, 0x2ff0 ;  /* 0x00002ff0004a7802 */ /* 0x000fc40000000f00 */
[----:B------:R-:W-:Y:S05]  /*2fe0*/  CALL.REL.NOINC `($__internal_100_$__cuda_sm70_shflsync_bfly_p) ;  /* 0x0000074000007944 */ /* 0x000fea0003c00000 */
[----:B01----:R-:W-:Y:S01]  /*2ff0*/  FADD.FTZ R73, R73, R152 ;  /* 0x0000009849497221 */ /* 0x003fe20000010000 */
[----:B------:R-:W-:Y:S01]  /*3000*/  HFMA2.MMA R152, -RZ, RZ, 0, 2.384185791015625e-07 ;  /* 0x00000004ff987435 */ /* 0x000fe200000001ff */
[----:B------:R-:W-:-:S02]  /*3010*/  MOV R150, 0x1f ;  /* 0x0000001f00967802 */ /* 0x000fc40000000f00 */
[----:B------:R-:W-:Y:S02]  /*3020*/  MOV R151, 0xffffffff ;  /* 0xffffffff00977802 */ /* 0x000fe40000000f00 */
[----:B------:R-:W-:Y:S02]  /*3030*/  MOV R74, 0x3050 ;  /* 0x00003050004a7802 */ /* 0x000fe40000000f00 */
[----:B------:R-:W-:Y:S05]  /*3040*/  CALL.REL.NOINC `($__internal_100_$__cuda_sm70_shflsync_bfly_p) ;  /* 0x000006e000007944 */ /* 0x000fea0003c00000 */
[----:B01----:R-:W-:Y:S01]  /*3050*/  FADD.FTZ R73, R73, R152 ;  /* 0x0000009849497221 */ /* 0x003fe20000010000 */
[----:B------:R-:W-:Y:S01]  /*3060*/  HFMA2.MMA R152, -RZ, RZ, 0, 4.76837158203125e-07 ;  /* 0x00000008ff987435 */ /* 0x000fe200000001ff */
[----:B------:R-:W-:Y:S02]  /*3070*/  MOV R150, 0x1f ;  /* 0x0000001f00967802 */ /* 0x000fe40000000f00 */
[----:B------:R-:W-:Y:S02]  /*3080*/  MOV R151, 0xffffffff ;  /* 0xffffffff00977802 */ /* 0x000fe40000000f00 */
[----:B------:R-:W-:Y:S02]  /*3090*/  MOV R74, 0x30b0 ;  /* 0x000030b0004a7802 */ /* 0x000fe40000000f00 */
[----:B------:R-:W-:Y:S05]  /*30a0*/  CALL.REL.NOINC `($__internal_100_$__cuda_sm70_shflsync_bfly_p) ;  /* 0x0000068000007944 */ /* 0x000fea0003c00000 */
[----:B01----:R-:W-:Y:S01]  /*30b0*/  FADD.FTZ R73, R73, R152 ;  /* 0x0000009849497221 */ /* 0x003fe20000010000 */
[----:B------:R-:W-:Y:S01]  /*30c0*/  HFMA2.MMA R152, -RZ, RZ, 0, 9.5367431640625e-07 ;  /* 0x00000010ff987435 */ /* 0x000fe200000001ff */
[----:B------:R-:W-:-:S02]  /*30d0*/  MOV R150, 0x1f ;  /* 0x0000001f00967802 */ /* 0x000fc40000000f00 */
[----:B------:R-:W-:Y:S02]  /*30e0*/  MOV R151, 0xffffffff ;  /* 0xffffffff00977802 */ /* 0x000fe40000000f00 */
[----:B------:R-:W-:Y:S02]  /*30f0*/  MOV R74, 0x3110 ;  /* 0x00003110004a7802 */ /* 0x000fe40000000f00 */
[----:B------:R-:W-:Y:S05]  /*3100*/  CALL.REL.NOINC `($__internal_100_$__cuda_sm70_shflsync_bfly_p) ;  /* 0x0000062000007944 */ /* 0x000fea0003c00000 */
        /* <DEDUP_REMOVED lines=71> */
[----:B------:R-:W-:Y:S05]  /*3580*/  CALL.REL.NOINC `($__internal_100_$__cuda_sm70_shflsync_bfly_p) ;  /* 0x000001a000007944 */ /* 0x000fea0003c00000 */
[----:B01----:R-:W-:Y:S01]  /*3590*/  FADD.FTZ R73, R73, R152 ;  /* 0x0000009849497221 */ /* 0x003fe20000010000 */
[----:B------:R-:W-:Y:S01]  /*35a0*/  HFMA2.MMA R152, -RZ, RZ, 0, 1.1920928955078125e-07 ;  /* 0x00000002ff987435 */ /* 0x000fe200000001ff */
[----:B------:R-:W-:Y:S02]  /*35b0*/  MOV R150, 0x1f ;  /* 0x0000001f00967802 */ /* 0x000fe40000000f00 */
[----:B------:R-:W-:Y:S02]  /*35c0*/  MOV R151, 0xffffffff ;  /* 0xffffffff00977802 */ /* 0x000fe40000000f00 */
[----:B------:R-:W-:Y:S02]  /*35d0*/  MOV R74, 0x35f0 ;  /* 0x000035f0004a7802 */ /* 0x000fe40000000f00 */
[----:B------:R-:W-:Y:S05]  /*35e0*/  CALL.REL.NOINC `($__internal_100_$__cuda_sm70_shflsync_bfly_p) ;  /* 0x0000014000007944 */ /* 0x000fea0003c00000 */
[----:B01----:R-:W-:Y:S01]  /*35f0*/  FADD.FTZ R73, R73, R152 ;  /* 0x0000009849497221 */ /* 0x003fe20000010000 */
[----:B------:R-:W-:Y:S01]  /*3600*/  HFMA2.MMA R152, -RZ, RZ, 0, 2.384185791015625e-07 ;  /* 0x00000004ff987435 */ /* 0x000fe200000001ff */
[----:B------:R-:W-:Y:S02]  /*3610*/  MOV R150, 0x1f ;  /* 0x0000001f00967802 */ /* 0x000fe40000000f00 */
[----:B------:R-:W-:-:S02]  /*3620*/  MOV R151, 0xffffffff ;  /* 0xffffffff00977802 */ /* 0x000fc40000000f00 */
        /* <DEDUP_REMOVED lines=8> */
[----:B-1----:R-:W-:Y:S01]  /*36b0*/  FADD.FTZ R149, R73, R152 ;  /* 0x0000009849957221 */ /* 0x002fe20000010000 */
[----:B------:R-:W-:Y:S01]  /*36c0*/  HFMA2.MMA R152, -RZ, RZ, 0, 9.5367431640625e-07 ;  /* 0x00000010ff987435 */ /* 0x000fe200000001ff */
[----:B0-----:R-:W-:Y:S02]  /*36d0*/  MOV R150, 0x1f ;  /* 0x0000001f00967802 */ /* 0x001fe40000000f00 */
[----:B------:R-:W-:-:S02]  /*36e0*/  MOV R151, 0xffffffff ;  /* 0xffffffff00977802 */ /* 0x000fc40000000f00 */
[----:B------:R-:W-:Y:S02]  /*36f0*/  MOV R73, R149 ;  /* 0x0000009500497202 */ /* 0x000fe40000000f00 */
[----:B------:R-:W-:Y:S02]  /*3700*/  MOV R74, 0x3720 ;  /* 0x00003720004a7802 */ /* 0x000fe40000000f00 */
[----:B------:R-:W-:Y:S05]  /*3710*/  CALL.REL.NOINC `($__internal_100_$__cuda_sm70_shflsync_bfly_p) ;  /* 0x0000001000007944 */ /* 0x000fea0003c00000 */
[----:B01----:R-:W-:Y:S05]  /*3720*/  BRA `(.L_x_17891) ;  /* 0xffffead000007947 */ /* 0x003fea000383ffff */
        .weak           $__internal_100_$__cuda_sm70_shflsync_bfly_p
        .type           $__internal_100_$__cuda_sm70_shflsync_bfly_p,@function
        .size           $__internal_100_$__cuda_sm70_shflsync_bfly_p,(.L_x_29164 - $__internal_100_$__cuda_sm70_shflsync_bfly_p)
$__internal_100_$__cuda_sm70_shflsync_bfly_p:
[----:B------:R-:W-:Y:S01]  /*3730*/  HFMA2.MMA R75, -RZ, RZ, 0, 0 ;  /* 0x00000000ff4b7435 */ /* 0x000fe200000001ff */
[----:B------:R-:W-:Y:S04]  /*3740*/  WARPSYNC R151 ;  /* 0x0000009700007348 */ /* 0x000fe80003800000 */
[----:B------:R0:W1:Y:S01]  /*3750*/  SHFL.BFLY PT, R152, R73, R152, R150 ;  /* 0x0c00009849987389 */ /* 0x00006200000e0096 */
[----:B------:R-:W-:Y:S05]  /*3760*/  RET.REL.NODEC R74 `(_ZN10layer_norm13ln_fwd_kernelINS_13Kernel_traitsI6__halfS2_fS2_fjLj4096ELj1ELj1ELj4ELj16ENS_18Kernel_traits_baseILj4096ES2_S2_fS2_fjLj128EEEEELb0ELb1ELb0ELb0EEEvNS_9FwdParamsE) ;  /* 0xffffc8904a007950 */ /* 0x000fea0003c3ffff */
.L_x_17892:
        /* <DEDUP_REMOVED lines=9> */
.L_x_29164:


//--------------------- .text._ZN10layer_norm13ln_fwd_kernelINS_13Kernel_traitsI6__halfS2_fS2_fjLj4096ELj1ELj1ELj4ELj16ENS_18Kernel_traits_baseILj4096ES2_S2_fS2_fjLj128EEEEELb0ELb1ELb0ELb1EEEvNS_9FwdParamsE --------------------------
	.section	.text._ZN10layer_norm13ln_fwd_kernelINS_13Kernel_traitsI6__halfS2_fS2_fjLj4096ELj1ELj1ELj4ELj16ENS_18Kernel_traits_baseILj4096ES2_S2_fS2_fjLj128EEEEELb0ELb1ELb0ELb1EEEvNS_9FwdParamsE,"ax",@progbits
	.sectioninfo	@"SHI_REGISTERS=167"
	.align	128
        .global         _ZN10layer_norm13ln_fwd_kernelINS_13Kernel_traitsI6__halfS2_fS2_fjLj4096ELj1ELj1ELj4ELj16ENS_18Kernel_traits_baseILj4096ES2_S2_fS2_fjLj128EEEEELb0ELb1ELb0ELb1EEEvNS_9FwdParamsE
        .type           _ZN10layer_norm13ln_fwd_kernelINS_13Kernel_traitsI6__halfS2_fS2_fjLj4096ELj1ELj1ELj4ELj16ENS_18Kernel_traits_baseILj4096ES2_S2_fS2_fjLj128EEEEELb0ELb1ELb0ELb1EEEvNS_9FwdParamsE,@function
        .size           _ZN10layer_norm13ln_fwd_kernelINS_13Kernel_traitsI6__halfS2_fS2_fjLj4096ELj1ELj1ELj4ELj16ENS_18Kernel_traits_baseILj4096ES2_S2_fS2_fjLj128EEEEELb0ELb1ELb0ELb1EEEvNS_9FwdParamsE,(.L_x_29165 - _ZN10layer_norm13ln_fwd_kernelINS_13Kernel_traitsI6__halfS2_fS2_fjLj4096ELj1ELj1ELj4ELj16ENS_18Kernel_traits_baseILj4096ES2_S2_fS2_fjLj128EEEEELb0ELb1ELb0ELb1EEEvNS_9FwdParamsE)
        .other          _ZN10layer_norm13ln_fwd_kernelINS_13Kernel_traitsI6__halfS2_fS2_fjLj4096ELj1ELj1ELj4ELj16ENS_18Kernel_traits_baseILj4096ES2_S2_fS2_fjLj128EEEEELb0ELb1ELb0ELb1EEEvNS_9FwdParamsE,@"STO_CUDA_ENTRY STV_DEFAULT"
_ZN10layer_norm13ln_fwd_kernelINS_13Kernel_traitsI6__halfS2_fS2_fjLj4096ELj1ELj1ELj4ELj16ENS_18Kernel_traits_baseILj4096ES2_S2_fS2_fjLj128EEEEELb0ELb1ELb0ELb1EEEvNS_9FwdParamsE:
.text._ZN10layer_norm13ln_fwd_kernelINS_13Kernel_traitsI6__halfS2_fS2_fjLj4096ELj1ELj1ELj4ELj16ENS_18Kernel_traits_baseILj4096ES2_S2_fS2_fjLj128EEEEELb0ELb1ELb0ELb1EEEvNS_9FwdParamsE:
        /* <DEDUP_REMOVED lines=22> */
[----:B------:R0:W2:Y:S03]  /*0160*/  LDG.E.128 R28, [R4.64+0x1800] ;  /* 0x00180004041c7981 */ /* 0x0000a6000c1e1d00 */
[----:B------:R-:W-:Y:S01]  /*0170*/  IADD3.X R3, RZ, c[0x0][0x1b4], RZ, P1, !PT ;  /* 0x00006d00ff037a10 */ /* 0x000fe20000ffe4ff */
[----:B------:R0:W5:Y:S04]  /*0180*/  LDG.E.128 R72, [R4.64] ;  /* 0x0000000404487981 */ /* 0x000168000c1e1d00 */
        /* <DEDUP_REMOVED lines=12> */
[--C-:B------:R-:W-:Y:S01]  /*0250*/  HADD2.F32 R97, -RZ, R8.reuse.H0_H0 ;  /* 0x20000008ff617230 */ /* 0x100fe20000004100 */
[----:B------:R-:W-:Y:S01]  /*0260*/  LEA R117, R117, 0x4, 0x2 ;  /* 0x0000000475757811 */ /* 0x000fe200078e10ff */
[----:B------:R-:W-:Y:S01]  /*0270*/  HADD2.F32 R96, -RZ, R8.H1_H1 ;  /* 0x30000008ff607230 */ /* 0x000fe20000004100 */
[----:B------:R1:W5:Y:S01]  /*0280*/  LDG.E.128 R80, [R2.64+0x800] ;  /* 0x0008000402507981 */ /* 0x000362000c1e1d00 */
[--C-:B------:R-:W-:Y:S01]  /*0290*/  HADD2.F32 R23, -RZ, R9.reuse.H0_H0 ;  /* 0x20000009ff177230 */ /* 0x100fe20000004100 */
[----:B------:R-:W-:Y:S01]  /*02a0*/  LOP3.LUT R116, R99, 0x1f, RZ, 0xc0, !PT ;  /* 0x0000001f63747812 */ /* 0x000fe200078ec0ff */
[----:B------:R-:W-:Y:S01]  /*02b0*/  HADD2.F32 R22, -RZ, R9.H1_H1 ;  /* 0x30000009ff167230 */ /* 0x000fe20000004100 */
[----:B------:R1:W5:Y:S01]  /*02c0*/  LDG.E.128 R76, [R2.64+0x1000] ;  /* 0x00100004024c7981 */ /* 0x000362000c1e1d00 */
[--C-:B------:R-:W-:Y:S01]  /*02d0*/  HADD2.F32 R21, -RZ, R10.reuse.H0_H0 ;  /* 0x2000000aff157230 */ /* 0x100fe20000004100 */
[----:B------:R-:W-:Y:S01]  /*02e0*/  LOP3.LUT R124, R115, 0x3, RZ, 0xc0, !PT ;  /* 0x00000003737c7812 */ /* 0x000fe200078ec0ff */
[----:B------:R-:W-:Y:S01]  /*02f0*/  HADD2.F32 R20, -RZ, R10.H1_H1 ;  /* 0x3000000aff147230 */ /* 0x000fe20000004100 */
[----:B------:R0:W5:Y:S01]  /*0300*/  LDG.E.128 R68, [R4.64+0x800] ;  /* 0x0008000404447981 */ /* 0x000162000c1e1d00 */
[----:B------:R-:W-:-:S02]  /*0310*/  HADD2.F32 R19, -RZ, R11.H0_H0 ;  /* 0x2000000bff137230 */ /* 0x000fc40000004100 */
[----:B------:R-:W-:Y:S01]  /*0320*/  HADD2.F32 R18, -RZ, R11.H1_H1 ;  /* 0x3000000bff127230 */ /* 0x000fe20000004100 */
[----:B------:R0:W5:Y:S01]  /*0330*/  LDG.E.128 R64, [R4.64+0x1000] ;  /* 0x0010000404407981 */ /* 0x000162000c1e1d00 */
        /* <DEDUP_REMOVED lines=12> */
[--C-:B0-----:R-:W-:Y:S02]  /*0400*/  HADD2.F32 R5, -RZ, R34.reuse.H0_H0 ;  /* 0x20000022ff057230 */ /* 0x101fe40000004100 */
[----:B------:R-:W-:Y:S02]  /*0410*/  HADD2.F32 R4, -RZ, R34.H1_H1 ;  /* 0x30000022ff047230 */ /* 0x000fe40000004100 */
[--C-:B-1----:R-:W-:Y:S02]  /*0420*/  HADD2.F32 R3, -RZ, R35.reuse.H0_H0 ;  /* 0x20000023ff037230 */ /* 0x102fe40000004100 */
        /* <DEDUP_REMOVED lines=9> */
[----:B------:R-:W-:Y:S01]  /*04c0*/  ULDC.U8 UR6, c[0x0][0x1f0] ;  /* 0x00007c0000067ab9 */ /* 0x000fe20000000000 */
[--C-:B--2---:R-:W-:Y:S02]  /*04d0*/  HADD2.F32 R106, -RZ, R28.reuse.H0_H0 ;  /* 0x2000001cff6a7230 */ /* 0x104fe40000004100 */
[----:B------:R-:W-:Y:S02]  /*04e0*/  HADD2.F32 R109, -RZ, R28.H1_H1 ;  /* 0x3000001cff6d7230 */ /* 0x000fe40000004100 */
[--C-:B------:R-:W-:Y:S02]  /*04f0*/  HADD2.F32 R108, -RZ, R29.reuse.H0_H0 ;  /* 0x2000001dff6c7230 */ /* 0x100fe40000004100 */
[----:B------:R-:W-:Y:S02]  /*0500*/  HADD2.F32 R111, -RZ, R29.H1_H1 ;  /* 0x3000001dff6f7230 */ /* 0x000fe40000004100 */
[----:B---3--:R-:W-:-:S02]  /*0510*/  HADD2.F32 R114, -RZ, R89.H0_H0 ;  /* 0x20000059ff727230 */ /* 0x008fc40000004100 */
[----:B------:R-:W-:Y:S02]  /*0520*/  HADD2.F32 R122, -RZ, R90.H0_H0 ;  /* 0x2000005aff7a7230 */ /* 0x000fe40000004100 */
[--C-:B------:R-:W-:Y:S02]  /*0530*/  HADD2.F32 R110, -RZ, R30.reuse.H0_H0 ;  /* 0x2000001eff6e7230 */ /* 0x100fe40000004100 */
[----:B------:R-:W-:Y:S02]  /*0540*/  HADD2.F32 R112, -RZ, R30.H1_H1 ;  /* 0x3000001eff707230 */ /* 0x000fe40000004100 */
[--C-:B------:R-:W-:Y:S02]  /*0550*/  HADD2.F32 R113, -RZ, R31.reuse.H0_H0 ;  /* 0x2000001fff717230 */ /* 0x100fe40000004100 */
[----:B------:R-:W-:Y:S02]  /*0560*/  HADD2.F32 R121, -RZ, R31.H1_H1 ;  /* 0x3000001fff797230 */ /* 0x000fe40000004100 */
[----:B------:R-:W-:-:S02]  /*0570*/  HADD2.F32 R89, -RZ, R89.H1_H1 ;  /* 0x30000059ff597230 */ /* 0x000fc40000004100 */
[----:B------:R-:W-:Y:S02]  /*0580*/  HADD2.F32 R90, -RZ, R90.H1_H1 ;  /* 0x3000005aff5a7230 */ /* 0x000fe40000004100 */
.L_x_17896:
[----:B------:R-:W-:Y:S01]  /*0590*/  ISETP.NE.U32.AND P1, PT, RZ, c[0x0][0x1c0], PT ;  /* 0x00007000ff007a0c */ /* 0x000fe20003f25070 */
[----:B------:R-:W-:Y:S01]  /*05a0*/  IMAD R24, R120, c[0x0][0x168], RZ ;  /* 0x00005a0078187a24 */ /* 0x000fe200078e02ff */
[----:B------:R-:W-:Y:S02]  /*05b0*/  MOV R118, 0x10 ;  /* 0x0000001000767802 */ /* 0x000fe40000000f00 */
[----:B------:R-:W-:Y:S02]  /*05c0*/  ISETP.NE.AND.EX P1, PT, RZ, c[0x0][0x1c4], PT, P1 ;  /* 0x00007100ff007a0c */ /* 0x000fe40003f25310 */
[----:B------:R-:W-:-:S04]  /*05d0*/  SHF.R.S32.HI R25, RZ, 0x1f, R24 ;  /* 0x0000001fff197819 */ /* 0x000fc80000011418 */
[----:B------:R-:W-:-:S04]  /*05e0*/  LEA.HI R25, R25, R24, RZ, 0x3 ;  /* 0x0000001819197211 */ /* 0x000fc800078f18ff */
[----:B------:R-:W-:-:S03]  /*05f0*/  LEA.HI.SX32 R130, R25, R98, 0x1d ;  /* 0x0000006219827211 */ /* 0x000fc600078feaff */
[----:B------:R-:W-:Y:S02]  /*0600*/  @P1 MOV R29, 0x2 ;  /* 0x00000002001d1802 */ /* 0x000fe40000000f00 */
[----:B------:R-:W-:Y:S01]  /*0610*/  ISETP.NE.U32.AND P0, PT, RZ, c[0x0][0x180], PT ;  /* 0x00006000ff007a0c */ /* 0x000fe20003f05070 */
[----:B------:R-:W-:-:S04]  /*0620*/  IMAD.WIDE.U32 R24, R130, R118, c[0x0][0x170] ;  /* 0x00005c0082187625 */ /* 0x000fc800078e0076 */
[----:B------:R-:W-:Y:S01]  /*0630*/  @P1 IMAD.WIDE R28, R120, R29, c[0x0][0x1c0] ;  /* 0x00007000781c1625 */ /* 0x000fe200078e021d */
[----:B------:R-:W-:Y:S01]  /*0640*/  ISETP.NE.AND.EX P0, PT, RZ, c[0x0][0x184], PT, P0 ;  /* 0x00006100ff007a0c */ /* 0x000fe20003f05300 */
[----:B------:R-:W2:Y:S04]  /*0650*/  LDG.E.128 R24, [R24.64] ;  /* 0x0000000418187981 */ /* 0x000ea8000c1e1d00 */
[----:B------:R-:W3:Y:S08]  /*0660*/  @P1 LDG.E.U16 R28, [R28.64] ;  /* 0x000000041c1c1981 */ /* 0x000ef0000c1e1500 */
[----:B------:R-:W-:-:S04]  /*0670*/  @P0 LEA R30, P2, R130, c[0x0][0x180], 0x5 ;  /* 0x00006000821e0a11 */ /* 0x000fc800078428ff */
[----:B------:R-:W-:-:S05]  /*0680*/  @P0 LEA.HI.X R31, R130, c[0x0][0x184], RZ, 0x5, P2 ;  /* 0x00006100821f0a11 */ /* 0x000fca00010f2cff */
[----:B------:R0:W4:Y:S04]  /*0690*/  @P0 LDG.E.128 R60, [R30.64] ;  /* 0x000000041e3c0981 */ /* 0x000128000c1e1d00 */
[----:B------:R0:W4:Y:S01]  /*06a0*/  @P0 LDG.E.128 R56, [R30.64+0x10] ;  /* 0x000010041e380981 */ /* 0x000122000c1e1d00 */
[----:B------:R-:W-:Y:S01]  /*06b0*/  MOV R131, 0x3f800000 ;  /* 0x3f80000000837802 */ /* 0x000fe20000000f00 */
[--C-:B------:R-:W-:Y:S02]  /*06c0*/  HADD2.F32 R33, -RZ, R72.reuse.H0_H0 ;  /* 0x20000048ff217230 */ /* 0x100fe40000004100 */
[----:B------:R-:W-:Y:S02]  /*06d0*/  HADD2.F32 R53, -RZ, R72.H1_H1 ;  /* 0x30000048ff357230 */ /* 0x000fe40000004100 */
[----:B------:R-:W-:-:S02]  /*06e0*/  HADD2.F32 R55, -RZ, R73.H1_H1 ;  /* 0x30000049ff377230 */ /* 0x000fc40000004100 */
[----:B------:R-:W-:Y:S02]  /*06f0*/  HADD2.F32 R49, -RZ, R74.H1_H1 ;  /* 0x3000004aff317230 */ /* 0x000fe40000004100 */
[----:B------:R-:W-:Y:S01]  /*0700*/  HADD2.F32 R51, -RZ, R75.H1_H1 ;  /* 0x3000004bff337230 */ /* 0x000fe20000004100 */
[----:B------:R-:W-:Y:S01]  /*0710*/  IADD3 R125, R130, 0x80, RZ ;  /* 0x00000080827d7810 */ /* 0x000fe20007ffe0ff */
[--C-:B--2---:R-:W-:Y:S02]  /*0720*/  HADD2.F32 R32, -RZ, R25.reuse.H0_H0 ;  /* 0x20000019ff207230 */ /* 0x104fe40000004100 */
[----:B---3--:R-:W-:Y:S01]  /*0730*/  @P1 HADD2.F32 R131, -RZ, R28.H0_H0 ;  /* 0x2000001cff831230 */ /* 0x008fe20000004100 */
[----:B------:R-:W-:Y:S01]  /*0740*/  ISETP.NE.U32.AND P1, PT, RZ, c[0x0][0x180], PT ;  /* 0x00006000ff007a0c */ /* 0x000fe20003f25070 */
[----:B------:R-:W-:Y:S02]  /*0750*/  HADD2.F32 R34, -RZ, R25.H1_H1 ;  /* 0x30000019ff227230 */ /* 0x000fe40000004100 */
[----:B------:R-:W-:Y:S01]  /*0760*/  HADD2.F32 R25, -RZ, R73.H0_H0 ;  /* 0x20000049ff197230 */ /* 0x000fe20000004100 */
[----:B------:R-:W-:Y:S01]  /*0770*/  FMUL.FTZ R32, R32, R131 ;  /* 0x0000008320207220 */ /* 0x000fe20000410000 */
[----:B------:R-:W-:Y:S01]  /*0780*/  HADD2.F32 R28, -RZ, R24.H0_H0 ;  /* 0x20000018ff1c7230 */ /* 0x000fe20000004100 */
[----:B------:R-:W-:Y:S01]  /*0790*/  ISETP.NE.AND.EX P1, PT, RZ, c[0x0][0x184], PT, P1 ;  /* 0x00006100ff007a0c */ /* 0x000fe20003f25310 */
[----:B------:R-:W-:-:S02]  /*07a0*/  HADD2.F32 R36, -RZ, R26.H0_H0 ;  /* 0x2000001aff247230 */ /* 0x000fc40000004100 */
[----:B------:R-:W-:Y:S02]  /*07b0*/  HADD2.F32 R24, -RZ, R24.H1_H1 ;  /* 0x30000018ff187230 */ /* 0x000fe40000004100 */
[----:B------:R-:W-:Y:S02]  /*07c0*/  HADD2.F32 R26, -RZ, R26.H1_H1 ;  /* 0x3000001aff1a7230 */ /* 0x000fe40000004100 */
[--C-:B0-----:R-:W-:Y:S02]  /*07d0*/  HADD2.F32 R30, -RZ, R27.reuse.H0_H0 ;  /* 0x2000001bff1e7230 */ /* 0x101fe40000004100 */
[----:B------:R-:W-:Y:S01]  /*07e0*/  HADD2.F32 R38, -RZ, R27.H1_H1 ;  /* 0x3000001bff267230 */ /* 0x000fe20000004100 */
[----:B------:R-:W-:Y:S01]  /*07f0*/  FMUL.FTZ R54, R32, R25 ;  /* 0x0000001920367220 */ /* 0x000fe20000410000 */
[----:B------:R-:W-:Y:S01]  /*0800*/  HADD2.F32 R27, -RZ, R74.H0_H0 ;  /* 0x2000004aff1b7230 */ /* 0x000fe20000004100 */
[-C--:B------:R-:W-:Y:S01]  /*0810*/  FMUL.FTZ R28, R28, R131.reuse ;  /* 0x000000831c1c7220 */ /* 0x080fe20000410000 */
[----:B------:R-:W-:Y:S01]  /*0820*/  HADD2.F32 R25, -RZ, R75.H0_H0 ;  /* 0x2000004bff197230 */ /* 0x000fe20000004100 */
[----:B------:R-:W-:-:S02]  /*0830*/  FMUL.FTZ R24, R24, R131 ;  /* 0x0000008318187220 */ /* 0x000fc40000410000 */
[-C--:B------:R-:W-:Y:S02]  /*0840*/  FMUL.FTZ R34, R34, R131.reuse ;  /* 0x0000008322227220 */ /* 0x080fe40000410000 */
[-C--:B------:R-:W-:Y:S02]  /*0850*/  FMUL.FTZ R36, R36, R131.reuse ;  /* 0x0000008324247220 */ /* 0x080fe40000410000 */
[-C--:B------:R-:W-:Y:S02]  /*0860*/  FMUL.FTZ R26, R26, R131.reuse ;  /* 0x000000831a1a7220 */ /* 0x080fe40000410000 */
[-C--:B------:R-:W-:Y:S02]  /*0870*/  FMUL.FTZ R50, R30, R131.reuse ;  /* 0x000000831e327220 */ /* 0x080fe40000410000 */
[----:B------:R-:W-:Y:S01]  /*0880*/  FMUL.FTZ R38, R38, R131 ;  /* 0x0000008326267220 */ /* 0x000fe20000410000 */
[----:B------:R-:W-:Y:S01]  /*0890*/  LEA R30, P2, R130, c[0x0][0x188], 0x5 ;  /* 0x00006200821e7a11 */ /* 0x000fe200078428ff */
[----:B------:R-:W-:-:S02]  /*08a0*/  FMUL.FTZ R52, R28, R33 ;  /* 0x000000211c347220 */ /* 0x000fc40000410000 */
[----:B------:R-:W-:Y:S02]  /*08b0*/  FMUL.FTZ R53, R24, R53 ;  /* 0x0000003518357220 */ /* 0x000fe40000410000 */
[----:B------:R-:W-:Y:S02]  /*08c0*/  FMUL.FTZ R55, R34, R55 ;  /* 0x0000003722377220 */ /* 0x000fe40000410000 */
[----:B------:R-:W-:Y:S02]  /*08d0*/  FMUL.FTZ R48, R36, R27 ;  /* 0x0000001b24307220 */ /* 0x000fe40000410000 */
[----:B------:R-:W-:Y:S02]  /*08e0*/  FMUL.FTZ R49, R26, R49 ;  /* 0x000000311a317220 */ /* 0x000fe40000410000 */
[----:B------:R-:W-:Y:S02]  /*08f0*/  FMUL.FTZ R50, R50, R25 ;  /* 0x0000001932327220 */ /* 0x000fe40000410000 */
        /* <DEDUP_REMOVED lines=24> */
[----:B------:R-:W3:Y:S04]  /*0a80*/  @P0 LDG.E.128 R92, [R28.64] ;  /* 0x000000041c5c0981 */ /* 0x000ee8000c1e1d00 */
[----:B------:R-:W4:Y:S01]  /*0a90*/  @P0 LDG.E.128 R44, [R28.64+0x10] ;  /* 0x000010041c2c0981 */ /* 0x000f22000c1e1d00 */
[--C-:B0----5:R-:W-:Y:S02]  /*0aa0*/  HADD2.F32 R31, -RZ, R68.reuse.H0_H0 ;  /* 0x20000044ff1f7230 */ /* 0x121fe40000004100 */
[----:B------:R-:W-:Y:S02]  /*0ab0*/  HADD2.F32 R41, -RZ, R68.H1_H1 ;  /* 0x30000044ff297230 */ /* 0x000fe40000004100 */
[----:B------:R-:W-:Y:S02]  /*0ac0*/  HADD2.F32 R43, -RZ, R69.H1_H1 ;  /* 0x30000045ff2b7230 */ /* 0x000fe40000004100 */
[----:B------:R-:W-:-:S02]  /*0ad0*/  HADD2.F32 R37, -RZ, R70.H1_H1 ;  /* 0x30000046ff257230 */ /* 0x000fc40000004100 */
[----:B------:R-:W-:Y:S01]  /*0ae0*/  HADD2.F32 R39, -RZ, R71.H1_H1 ;  /* 0x30000047ff277230 */ /* 0x000fe20000004100 */
[----:B------:R-:W-:Y:S01]  /*0af0*/  IADD3 R128, R130, 0x100, RZ ;  /* 0x0000010082807810 */ /* 0x000fe20007ffe0ff */
[--C-:B--2---:R-:W-:Y:S02]  /*0b00*/  HADD2.F32 R32, -RZ, R25.reuse.H0_H0 ;  /* 0x20000019ff207230 */ /* 0x104fe40000004100 */
[----:B------:R-:W-:Y:S02]  /*0b10*/  HADD2.F32 R34, -RZ, R25.H1_H1 ;  /* 0x30000019ff227230 */ /* 0x000fe40000004100 */
[----:B------:R-:W-:Y:S01]  /*0b20*/  HADD2.F32 R25, -RZ, R69.H0_H0 ;  /* 0x20000045ff197230 */ /* 0x000fe20000004100 */
[----:B------:R-:W-:Y:S01]  /*0b30*/  FMUL.FTZ R32, R32, R131 ;  /* 0x0000008320207220 */ /* 0x000fe20000410000 */
[----:B------:R-:W-:Y:S02]  /*0b40*/  HADD2.F32 R30, -RZ, R24.H0_H0 ;  /* 0x20000018ff1e7230 */ /* 0x000fe40000004100 */
[----:B------:R-:W-:-:S02]  /*0b50*/  HADD2.F32 R36, -RZ, R26.H0_H0 ;  /* 0x2000001aff247230 */ /* 0x000fc40000004100 */
[----:B------:R-:W-:Y:S02]  /*0b60*/  HADD2.F32 R24, -RZ, R24.H1_H1 ;  /* 0x30000018ff187230 */ /* 0x000fe40000004100 */
[----:B------:R-:W-:Y:S02]  /*0b70*/  HADD2.F32 R26, -RZ, R26.H1_H1 ;  /* 0x3000001aff1a7230 */ /* 0x000fe40000004100 */
[--C-:B------:R-:W-:Y:S02]  /*0b80*/  HADD2.F32 R38, -RZ, R27.reuse.H0_H0 ;  /* 0x2000001bff267230 */ /* 0x100fe40000004100 */
        /* <DEDUP_REMOVED lines=10> */
[----:B------:R-:W-:Y:S02]  /*0c30*/  FMUL.FTZ R126, R126, R131 ;  /* 0x000000837e7e7220 */ /* 0x000fe40000410000 */
[----:B------:R-:W-:Y:S01]  /*0c40*/  FMUL.FTZ R40, R30, R31 ;  /* 0x0000001f1e287220 */ /* 0x000fe20000410000 */
[----:B------:R-:W-:Y:S01]  /*0c50*/  LEA R30, P2, R125, c[0x0][0x188], 0x5 ;  /* 0x000062007d1e7a11 */ /* 0x000fe200078428ff */
[----:B------:R-:W-:-:S02]  /*0c60*/  FMUL.FTZ R41, R24, R41 ;  /* 0x0000002918297220 */ /* 0x000fc40000410000 */
[----:B------:R-:W-:Y:S02]  /*0c70*/  FMUL.FTZ R43, R34, R43 ;  /* 0x0000002b222b7220 */ /* 0x000fe40000410000 */
[----:B------:R-:W-:Y:S02]  /*0c80*/  FMUL.FTZ R36, R36, R27 ;  /* 0x0000001b24247220 */ /* 0x000fe40000410000 */
[----:B------:R-:W-:Y:S02]  /*0c90*/  FMUL.FTZ R37, R26, R37 ;  /* 0x000000251a257220 */ /* 0x000fe40000410000 */
        /* <DEDUP_REMOVED lines=27> */
[--C-:B0-----:R-:W-:Y:S02]  /*0e50*/  HADD2.F32 R31, -RZ, R64.reuse.H0_H0 ;  /* 0x20000040ff1f7230 */ /* 0x101fe40000004100 */
[----:B------:R-:W-:Y:S02]  /*0e60*/  HADD2.F32 R35, -RZ, R65.H1_H1 ;  /* 0x30000041ff237230 */ /* 0x000fe40000004100 */
[----:B------:R-:W-:Y:S01]  /*0e70*/  HADD2.F32 R33, -RZ, R64.H1_H1 ;  /* 0x30000040ff217230 */ /* 0x000fe20000004100 */
[----:B------:R-:W-:Y:S01]  /*0e80*/  IADD3 R129, R130, 0x180, RZ ;  /* 0x0000018082817810 */ /* 0x000fe20007ffe0ff */
[----:B-1----:R-:W-:-:S02]  /*0e90*/  HADD2.F32 R29, -RZ, R66.H1_H1 ;  /* 0x30000042ff1d7230 */ /* 0x002fc40000004100 */
[----:B--2---:R-:W-:Y:S02]  /*0ea0*/  HADD2.F32 R30, -RZ, R24.H0_H0 ;  /* 0x20000018ff1e7230 */ /* 0x004fe40000004100 */
[--C-:B------:R-:W-:Y:S02]  /*0eb0*/  HADD2.F32 R34, -RZ, R25.reuse.H0_H0 ;  /* 0x20000019ff227230 */ /* 0x100fe40000004100 */
[----:B------:R-:W-:Y:S01]  /*0ec0*/  HADD2.F32 R126, -RZ, R25.H1_H1 ;  /* 0x30000019ff7e7230 */ /* 0x000fe20000004100 */
[-C--:B------:R-:W-:Y:S01]  /*0ed0*/  FMUL.FTZ R30, R30, R131.reuse ;  /* 0x000000831e1e7220 */ /* 0x080fe20000410000 */
[----:B------:R-:W-:Y:S01]  /*0ee0*/  HADD2.F32 R25, -RZ, R65.H0_H0 ;  /* 0x20000041ff197230 */ /* 0x000fe20000004100 */
[----:B------:R-:W-:Y:S01]  /*0ef0*/  FMUL.FTZ R34, R34, R131 ;  /* 0x0000008322227220 */ /* 0x000fe20000410000 */
[----:B------:R-:W-:Y:S02]  /*0f00*/  HADD2.F32 R132, -RZ, R26.H0_H0 ;  /* 0x2000001aff847230 */ /* 0x000fe40000004100 */
[----:B------:R-:W-:-:S02]  /*0f10*/  HADD2.F32 R24, -RZ, R24.H1_H1 ;  /* 0x30000018ff187230 */ /* 0x000fc40000004100 */
[----:B------:R-:W-:Y:S02]  /*0f20*/  HADD2.F32 R26, -RZ, R26.H1_H1 ;  /* 0x3000001aff1a7230 */ /* 0x000fe40000004100 */
[--C-:B------:R-:W-:Y:S02]  /*0f30*/  HADD2.F32 R134, -RZ, R27.reuse.H0_H0 ;  /* 0x2000001bff867230 */ /* 0x100fe40000004100 */
[----:B------:R-:W-:Y:S01]  /*0f40*/  HADD2.F32 R136, -RZ, R27.H1_H1 ;  /* 0x3000001bff887230 */ /* 0x000fe20000004100 */
[----:B------:R-:W-:Y:S01]  /*0f50*/  FMUL.FTZ R32, R30, R31 ;  /* 0x0000001f1e207220 */ /* 0x000fe20000410000 */
[----:B------:R-:W-:Y:S01]  /*0f60*/  HADD2.F32 R27, -RZ, R66.H0_H0 ;  /* 0x20000042ff1b7230 */ /* 0x000fe20000004100 */
[----:B------:R-:W-:Y:S01]  /*0f70*/  FMUL.FTZ R34, R34, R25 ;  /* 0x0000001922227220 */ /* 0x000fe20000410000 */
[--C-:B------:R-:W-:Y:S01]  /*0f80*/  HADD2.F32 R25, -RZ, R67.reuse.H0_H0 ;  /* 0x20000043ff197230 */ /* 0x100fe20000004100 */
[-C--:B------:R-:W-:Y:S01]  /*0f90*/  FMUL.FTZ R126, R126, R131.reuse ;  /* 0x000000837e7e7220 */ /* 0x080fe20000410000 */
[----:B------:R-:W-:Y:S01]  /*0fa0*/  HADD2.F32 R31, -RZ, R67.H1_H1 ;  /* 0x30000043ff1f7230 */ /* 0x000fe20000004100 */
[----:B------:R-:W-:-:S02]  /*0fb0*/  FMUL.FTZ R24, R24, R131 ;  /* 0x0000008318187220 */ /* 0x000fc40000410000 */
        /* <DEDUP_REMOVED lines=10> */
[----:B------:R-:W-:Y:S01]  /*1060*/  FMUL.FTZ R31, R136, R31 ;  /* 0x0000001f881f7220 */ /* 0x000fe20000410000 */
[----:B------:R-:W-:Y:S01]  /*1070*/  LEA.HI.X R127, R128, c[0x0][0x18c], RZ, 0x5, P2 ;  /* 0x00006300807f7a11 */ /* 0x000fe200010f2cff */
        /* <DEDUP_REMOVED lines=40> */
[--C-:B--2---:R-:W-:Y:S02]  /*1300*/  HADD2.F32 R118, -RZ, R24.reuse.H0_H0 ;  /* 0x20000018ff767230 */ /* 0x104fe40000004100 */
[----:B------:R-:W-:Y:S02]  /*1310*/  HADD2.F32 R24, -RZ, R24.H1_H1 ;  /* 0x30000018ff187230 */ /* 0x000fe40000004100 */
[--C-:B------:R-:W-:Y:S02]  /*1320*/  HADD2.F32 R126, -RZ, R25.reuse.H0_H0 ;  /* 0x20000019ff7e7230 */ /* 0x100fe40000004100 */
[----:B------:R-:W-:Y:S02]  /*1330*/  HADD2.F32 R132, -RZ, R25.H1_H1 ;  /* 0x30000019ff847230 */ /* 0x000fe40000004100 */
[--C-:B------:R-:W-:Y:S02]  /*1340*/  HADD2.F32 R134, -RZ, R26.reuse.H0_H0 ;  /* 0x2000001aff867230 */ /* 0x100fe40000004100 */
[----:B------:R-:W-:Y:S01]  /*1350*/  HADD2.F32 R136, -RZ, R26.H1_H1 ;  /* 0x3000001aff887230 */ /* 0x000fe20000004100 */
[----:B------:R-:W-:Y:S01]  /*1360*/  FMUL.FTZ R26, R24, R131 ;  /* 0x00000083181a7220 */ /* 0x000fe20000410000 */
[----:B------:R-:W-:-:S02]  /*1370*/  HADD2.F32 R138, -RZ, R27.H0_H0 ;  /* 0x2000001bff8a7230 */ /* 0x000fc40000004100 */
[----:B------:R-:W-:Y:S01]  /*1380*/  HADD2.F32 R140, -RZ, R27.H1_H1 ;  /* 0x3000001bff8c7230 */ /* 0x000fe20000004100 */
        /* <DEDUP_REMOVED lines=56> */
.L_x_17897:
        /* <DEDUP_REMOVED lines=84> */
.L_x_17898:
[C---:B------:R-:W-:Y:S01]  /*1c50*/  ISETP.NE.AND P0, PT, R116.reuse, RZ, PT ;  /* 0x000000ff7400720c */ /* 0x040fe20003f05270 */
[----:B-1----:R-:W-:Y:S01]  /*1c60*/  FADD.FTZ R45, R127, R126 ;  /* 0x0000007e7f2d7221 */ /* 0x002fe20000010000 */
[----:B------:R-:W-:Y:S01]  /*1c70*/  WARPSYNC 0xffffffff ;  /* 0xffffffff00007948 */ /* 0x000fe20003800000 */
[----:B------:R-:W-:Y:S01]  /*1c80*/  ISETP.GT.U32.AND P1, PT, R116, 0x3, PT ;  /* 0x000000037400780c */ /* 0x000fe20003f24070 */
[----:B------:R-:W-:-:S09]  /*1c90*/  CS2R R46, SRZ ;  /* 0x00000000002e7805 */ /* 0x000fd2000001ff00 */
[----:B------:R-:W-:-:S03]  /*1ca0*/  @!P0 IADD3 R118, R124, R119, RZ ;  /* 0x000000777c768210 */ /* 0x000fc60007ffe0ff */
[----:B0-----:R-:W-:Y:S01]  /*1cb0*/  @!P1 IADD3 R126, R116, R119, RZ ;  /* 0x00000077747e9210 */ /* 0x001fe20007ffe0ff */
[----:B------:R-:W-:Y:S01]  /*1cc0*/  HFMA2.MMA R119, -RZ, RZ, 0, 0 ;  /* 0x00000000ff777435 */ /* 0x000fe200000001ff */
[----:B------:R-:W-:Y:S04]  /*1cd0*/  @!P0 STS.64 [R118.X8], R44 ;  /* 0x0000002c76008388 */ /* 0x000fe80000008a00 */
[----:B------:R-:W-:Y:S01]  /*1ce0*/  BAR.SYNC.DEFER_BLOCKING 0x0 ;  /* 0x0000000000007b1d */ /* 0x000fe20000010000 */
[----:B------:R-:W-:Y:S02]  /*1cf0*/  @!P1 MOV R119, 0x400 ;  /* 0x0000040000779802 */ /* 0x000fe40000000f00 */
[----:B------:R-:W-:-:S03]  /*1d00*/  LOP3.LUT P0, RZ, R124, 0x1f, R99, 0xf8, !PT ;  /* 0x0000001f7cff7812 */ /* 0x000fc6000780f863 */
        /* <DEDUP_REMOVED lines=38> */
[----:B------:R1:W2:Y:S01]  /*1f70*/  SHFL.IDX PT, R142, R118, RZ, 0x1f ;  /* 0x00001fff768e7589 */ /* 0x0002a200000e0000 */
[C---:B0-----:R-:W-:Y:S01]  /*1f80*/  FSEL R46, R127.reuse, RZ, !P1 ;  /* 0x000000ff7f2e7208 */ /* 0x041fe20004800000 */
[----:B------:R-:W-:Y:S02]  /*1f90*/  FMUL.FTZ R47, R127, R127 ;  /* 0x0000007f7f2f7220 */ /* 0x000fe40000410000 */
[----:B------:R0:W-:Y:S02]  /*1fa0*/  @!P0 STG.E [R44.64], R127 ;  /* 0x0000007f2c008986 */ /* 0x0001e4000c101904 */
[--C-:B------:R-:W-:Y:S01]  /*1fb0*/  FADD.FTZ R134, R49, -R46.reuse ;  /* 0x8000002e31867221 */ /* 0x100fe20000010000 */
[----:B------:R-:W-:Y:S01]  /*1fc0*/  MOV R49, c[0x0][0x1e0] ;  /* 0x0000780000317a02 */ /* 0x000fe20000000f00 */
[--C-:B------:R-:W-:Y:S01]  /*1fd0*/  FADD.FTZ R144, R37, -R46.reuse ;  /* 0x8000002e25907221 */ /* 0x100fe20000010000 */
[----:B------:R-:W-:Y:S01]  /*1fe0*/  FSEL R47, R47, RZ, P1 ;  /* 0x000000ff2f2f7208 */ /* 0x000fe20000800000 */
[--C-:B------:R-:W-:Y:S01]  /*1ff0*/  FADD.FTZ R154, R29, -R46.reuse ;  /* 0x8000002e1d9a7221 */ /* 0x100fe20000010000 */
[----:B------:R-:W-:Y:S01]  /*2000*/  @!P0 MOV R29, 0x4 ;  /* 0x00000004001d8802 */ /* 0x000fe20000000f00 */
[----:B-1----:R-:W-:-:S02]  /*2010*/  FADD.FTZ R118, R51, -R46 ;  /* 0x8000002e33767221 */ /* 0x002fc40000010000 */
[--C-:B------:R-:W-:Y:S02]  /*2020*/  FADD.FTZ R160, R24, -R46.reuse ;  /* 0x8000002e18a07221 */ /* 0x100fe40000010000 */
[--C-:B0-----:R-:W-:Y:S02]  /*2030*/  FADD.FTZ R44, R40, -R46.reuse ;  /* 0x8000002e282c7221 */ /* 0x101fe40000010000 */
[----:B--2---:R-:W-:Y:S02]  /*2040*/  FFMA.FTZ R40, R142, R49, c[0x0][0x228] ;  /* 0x00008a008e287623 */ /* 0x004fe40000010031 */
[--C-:B------:R-:W-:Y:S02]  /*2050*/  FADD.FTZ R162, R25, -R46.reuse ;  /* 0x8000002e19a27221 */ /* 0x100fe40000010000 */
[----:B------:R-:W-:Y:S02]  /*2060*/  FADD.FTZ R37, R40, R47 ;  /* 0x0000002f28257221 */ /* 0x000fe40000010000 */
[----:B------:R-:W-:-:S02]  /*2070*/  FADD.FTZ R38, R38, -R46 ;  /* 0x8000002e26267221 */ /* 0x000fc40000010000 */
        /* <DEDUP_REMOVED lines=9> */
[--C-:B------:R-:W-:Y:S01]  /*2110*/  FADD.FTZ R54, R54, -R46.reuse ;  /* 0x8000002e36367221 */ /* 0x100fe20000010000 */
[----:B0-----:R0:W-:Y:S01]  /*2120*/  @!P0 STG.E [R24.64], R37 ;  /* 0x0000002518008986 */ /* 0x0011e2000c101904 */
        /* <DEDUP_REMOVED lines=44> */
[----:B0-----:R-:W-:-:S02]  /*23f0*/  FMUL.FTZ R25, R37, R160 ;  /* 0x000000a025197220 */ /* 0x001fc40000410000 */
[C---:B------:R-:W-:Y:S02]  /*2400*/  FMUL.FTZ R27, R37.reuse, R162 ;  /* 0x000000a2251b7220 */ /* 0x040fe40000410000 */
[C---:B------:R-:W-:Y:S02]  /*2410*/  FMUL.FTZ R39, R37.reuse, R164 ;  /* 0x000000a425277220 */ /* 0x040fe40000410000 */
[C---:B------:R-:W-:Y:S01]  /*2420*/  FMUL.FTZ R41, R37.reuse, R92 ;  /* 0x0000005c25297220 */ /* 0x040fe20000410000 */
[----:B------:R-:W-:Y:S01]  /*2430*/  HADD2.F32 R92, -RZ, R86.H1_H1 ;  /* 0x30000056ff5c7230 */ /* 0x000fe20000004100 */
[C---:B------:R-:W-:Y:S02]  /*2440*/  FMUL.FTZ R40, R37.reuse, R119 ;  /* 0x0000007725287220 */ /* 0x040fe40000410000 */
[C---:B------:R-:W-:Y:S01]  /*2450*/  FMUL.FTZ R33, R37.reuse, R94 ;  /* 0x0000005e25217220 */ /* 0x040fe20000410000 */
[--C-:B------:R-:W-:Y:S01]  /*2460*/  HADD2.F32 R94, -RZ, R87.reuse.H1_H1 ;  /* 0x30000057ff5e7230 */ /* 0x100fe20000004100 */
[----:B------:R-:W-:Y:S01]  /*2470*/  FMUL.FTZ R24, R37, R127 ;  /* 0x0000007f25187220 */ /* 0x000fe20000410000 */
[----:B------:R-:W-:Y:S01]  /*2480*/  HADD2.F32 R37, -RZ, R87.H0_H0 ;  /* 0x20000057ff257230 */ /* 0x000fe20000004100 */
[----:B------:R-:W-:Y:S01]  /*2490*/  FFMA.FTZ R48, R48, R52, R21 ;  /* 0x0000003430307223 */ /* 0x000fe20000010015 */
[--C-:B------:R-:W-:Y:S01]  /*24a0*/  HADD2.F32 R52, -RZ, R84.reuse.H1_H1 ;  /* 0x30000054ff347230 */ /* 0x100fe20000004100 */
[----:B------:R-:W-:Y:S01]  /*24b0*/  FFMA.FTZ R54, R54, R50, R23 ;  /* 0x0000003236367223 */ /* 0x000fe20000010017 */
[----:B------:R-:W-:Y:S01]  /*24c0*/  HADD2.F32 R50, -RZ, R84.H0_H0 ;  /* 0x20000054ff327230 */ /* 0x000fe20000004100 */
[----:B------:R-:W-:-:S02]  /*24d0*/  FFMA.FTZ R32, R32, R37, R19 ;  /* 0x0000002520207223 */ /* 0x000fc40000010013 */
        /* <DEDUP_REMOVED lines=8> */
[----:B------:R-:W-:Y:S02]  /*2560*/  FFMA.FTZ R55, R53, R55, R22 ;  /* 0x0000003735377223 */ /* 0x000fe40000010016 */
[----:B------:R-:W-:Y:S01]  /*2570*/  FFMA.FTZ R53, R47, R52, R96 ;  /* 0x000000342f357223 */ /* 0x000fe20000010060 */
[--C-:B------:R-:W-:Y:S01]  /*2580*/  HADD2.F32 R52, -RZ, R81.reuse.H0_H0 ;  /* 0x20000051ff347230 */ /* 0x100fe20000004100 */
[----:B------:R-:W-:Y:S01]  /*2590*/  FFMA.FTZ R47, R118, R92, R11 ;  /* 0x0000005c762f7223 */ /* 0x000fe2000001000b */
[----:B------:R-:W-:Y:S01]  /*25a0*/  HADD2.F32 R92, -RZ, R81.H1_H1 ;  /* 0x30000051ff5c7230 */ /* 0x000fe20000004100 */
[----:B------:R-:W-:Y:S01]  /*25b0*/  FFMA.FTZ R118, R95, R94, R10 ;  /* 0x0000005e5f767223 */ /* 0x000fe2000001000a */
[--C-:B------:R-:W-:Y:S01]  /*25c0*/  HADD2.F32 R95, -RZ, R82.reuse.H1_H1 ;  /* 0x30000052ff5f7230 */ /* 0x100fe20000004100 */
        /* <DEDUP_REMOVED lines=21> */
[--C-:B------:R-:W-:Y:S01]  /*2720*/  HADD2.F32 R92, -RZ, R91.reuse.H0_H0 ;  /* 0x2000005bff5c7230 */ /* 0x100fe20000004100 */
[----:B------:R-:W-:Y:S01]  /*2730*/  FFMA.FTZ R43, R29, R36, R8 ;  /* 0x000000241d2b7223 */ /* 0x000fe20000010008 */
[----:B------:R-:W-:Y:S01]  /*2740*/  LEA R36, P0, R130, c[0x0][0x208], 0x4 ;  /* 0x0000820082247a11 */ /* 0x000fe200078020ff */
[----:B------:R-:W-:Y:S01]  /*2750*/  FFMA.FTZ R49, R35, R49, R6 ;  /* 0x0000003123317223 */ /* 0x000fe20000010006 */
[----:B------:R-:W-:Y:S01]  /*2760*/  F2FP.PACK_AB R35, R37, R32 ;  /* 0x000000202523723e */ /* 0x000fe200000000ff */
[----:B------:R-:W-:Y:S01]  /*2770*/  FFMA.FTZ R28, R26, R34, R9 ;  /* 0x000000221a1c7223 */ /* 0x000fe20000010009 */
[----:B------:R-:W-:Y:S01]  /*2780*/  F2FP.PACK_AB R34, R93, R48 ;  /* 0x000000305d22723e */ /* 0x000fe200000000ff */
[----:B------:R-:W-:Y:S01]  /*2790*/  FFMA.FTZ R92, R33, R92, R104 ;  /* 0x0000005c215c7223 */ /* 0x000fe20000010068 */
[----:B------:R-:W-:Y:S01]  /*27a0*/  F2FP.PACK_AB R33, R55, R54 ;  /* 0x000000363721723e */ /* 0x000fe200000000ff */
[----:B------:R-:W-:Y:S01]  /*27b0*/  HADD2.F32 R48, -RZ, R91.H1_H1 ;  /* 0x3000005bff307230 */ /* 0x000fe20000004100 */
[----:B------:R-:W-:Y:S01]  /*27c0*/  LEA.HI.X R37, R130, c[0x0][0x20c], RZ, 0x4, P0 ;  /* 0x0000830082257a11 */ /* 0x000fe200000f24ff */
[--C-:B------:R-:W-:Y:S01]  /*27d0*/  HADD2.F32 R26, -RZ, R88.reuse.H0_H0 ;  /* 0x20000058ff1a7230 */ /* 0x100fe20000004100 */
[----:B------:R-:W-:Y:S01]  /*27e0*/  F2FP.PACK_AB R32, R53, R42 ;  /* 0x0000002a3520723e */ /* 0x000fe200000000ff */
[----:B------:R-:W-:Y:S01]  /*27f0*/  HADD2.F32 R29, -RZ, R88.H1_H1 ;  /* 0x30000058ff1d7230 */ /* 0x000fe20000004100 */
[----:B------:R-:W-:Y:S01]  /*2800*/  FFMA.FTZ R40, R90, R40, R105 ;  /* 0x000000285a287223 */ /* 0x000fe20000010069 */
[----:B------:R-:W-:Y:S01]  /*2810*/  F2FP.PACK_AB R28, R43, R28 ;  /* 0x0000001c2b1c723e */ /* 0x000fe200000000ff */
[----:B------:R-:W-:Y:S01]  /*2820*/  FFMA.FTZ R55, R24, R48, R107 ;  /* 0x0000003018377223 */ /* 0x000fe2000001006b */
[----:B------:R0:W-:Y:S01]  /*2830*/  STG.E.128 [R36.64], R32 ;  /* 0x0000002024007986 */ /* 0x0001e2000c101d04 */
[----:B------:R-:W-:Y:S01]  /*2840*/  FFMA.FTZ R42, R25, R26, R0 ;  /* 0x0000001a192a7223 */ /* 0x000fe20000010000 */
[----:B------:R-:W-:Y:S01]  /*2850*/  F2FP.PACK_AB R26, R51, R46 ;  /* 0x0000002e331a723e */ /* 0x000fe200000000ff */
[----:B------:R-:W-:Y:S01]  /*2860*/  FFMA.FTZ R53, R27, R29, R100 ;  /* 0x0000001d1b357223 */ /* 0x000fe20000010064 */
[----:B------:R-:W-:-:S02]  /*2870*/  F2FP.PACK_AB R27, R118, R47 ;  /* 0x0000002f761b723e */ /* 0x000fc400000000ff */
[----:B------:R-:W-:Y:S02]  /*2880*/  F2FP.PACK_AB R25, R45, R52 ;  /* 0x000000342d19723e */ /* 0x000fe400000000ff */
[----:B------:R-:W-:Y:S02]  /*2890*/  F2FP.PACK_AB R24, R31, R30 ;  /* 0x0000001e1f18723e */ /* 0x000fe400000000ff */
[----:B------:R-:W-:Y:S02]  /*28a0*/  F2FP.PACK_AB R31, R119, R94 ;  /* 0x0000005e771f723e */ /* 0x000fe400000000ff */
[----:B------:R-:W-:Y:S02]  /*28b0*/  F2FP.PACK_AB R30, R95, R50 ;  /* 0x000000325f1e723e */ /* 0x000fe400000000ff */
[----:B------:R-:W-:Y:S02]  /*28c0*/  F2FP.PACK_AB R29, R49, R44 ;  /* 0x0000002c311d723e */ /* 0x000fe400000000ff */
[----:B0-----:R-:W-:Y:S01]  /*28d0*/  LEA R36, P0, R125, c[0x0][0x208], 0x4 ;  /* 0x000082007d247a11 */ /* 0x001fe200078020ff */
[----:B------:R-:W-:Y:S01]  /*28e0*/  FFMA.FTZ R33, R114, R39, R101 ;  /* 0x0000002772217223 */ /* 0x000fe20000010065 */
[----:B------:R-:W-:Y:S01]  /*28f0*/  F2FP.PACK_AB R34, R40, R41 ;  /* 0x000000292822723e */ /* 0x000fe200000000ff */
[----:B------:R-:W-:Y:S01]  /*2900*/  FFMA.FTZ R32, R89, R38, R102 ;  /* 0x0000002659207223 */ /* 0x000fe20000010066 */
[----:B------:R-:W-:-:S02]  /*2910*/  LEA R38, P1, R128, c[0x0][0x208], 0x4 ;  /* 0x0000820080267a11 */ /* 0x000fc400078220ff */
[----:B------:R-:W-:Y:S02]  /*2920*/  LEA R40, P2, R129, c[0x0][0x208], 0x4 ;  /* 0x0000820081287a11 */ /* 0x000fe400078420ff */
[----:B------:R-:W-:Y:S02]  /*2930*/  LEA.HI.X R37, R125, c[0x0][0x20c], RZ, 0x4, P0 ;  /* 0x000083007d257a11 */ /* 0x000fe400000f24ff */
[----:B------:R-:W-:Y:S02]  /*2940*/  F2FP.PACK_AB R33, R32, R33 ;  /* 0x000000212021723e */ /* 0x000fe400000000ff */
[----:B------:R-:W-:Y:S01]  /*2950*/  LEA.HI.X R39, R128, c[0x0][0x20c], RZ, 0x4, P1 ;  /* 0x0000830080277a11 */ /* 0x000fe200008f24ff */
[----:B------:R0:W-:Y:S01]  /*2960*/  STG.E.128 [R36.64], R24 ;  /* 0x0000001824007986 */ /* 0x0001e2000c101d04 */
[----:B------:R-:W-:Y:S02]  /*2970*/  F2FP.PACK_AB R35, R55, R92 ;  /* 0x0000005c3723723e */ /* 0x000fe400000000ff */
[----:B------:R-:W-:Y:S01]  /*2980*/  F2FP.PACK_AB R32, R53, R42 ;  /* 0x0000002a3520723e */ /* 0x000fe200000000ff */
[----:B------:R0:W-:Y:S01]  /*2990*/  STG.E.128 [R38.64], R28 ;  /* 0x0000001c26007986 */ /* 0x0001e2000c101d04 */
[----:B------:R-:W-:-:S02]  /*29a0*/  LEA.HI.X R41, R129, c[0x0][0x20c], RZ, 0x4, P2 ;  /* 0x0000830081297a11 */ /* 0x000fc400010f24ff */
[----:B------:R-:W-:Y:S02]  /*29b0*/  ISETP.GE.AND P0, PT, R120, c[0x0][0x164], PT ;  /* 0x0000590078007a0c */ /* 0x000fe40003f06270 */
[----:B------:R-:W-:Y:S01]  /*29c0*/  LOP3.LUT P1, RZ, R123, 0xff, RZ, 0xc0, !PT ;  /* 0x000000ff7bff7812 */ /* 0x000fe2000782c0ff */
[----:B------:R0:W-:Y:S03]  /*29d0*/  STG.E.128 [R40.64], R32 ;  /* 0x0000002028007986 */ /* 0x0001e6000c101d04 */
[----:B------:R-:W-:-:S07]  /*29e0*/  SEL R123, RZ, 0x1, P1 ;  /* 0x00000001ff7b7807 */ /* 0x000fce0000800000 */
[----:B0-----:R-:W-:Y:S01]  /*29f0*/  @P0 CALL.REL.NOINC `(.L_x_17895) ;  /* 0x0000001000000944 */ /* 0x001fe20003c00000 */
[----:B------:R-:W-:Y:S05]  /*2a00*/  BRA `(.L_x_17896) ;  /* 0xffffdb8000007947 */ /* 0x000fea000383ffff */
.L_x_17895:
[----:B------:R-:W-:Y:S05]  /*2a10*/  EXIT ;  /* 0x000000000000794d */ /* 0x000fea0003800000 */
.L_x_17893:
[----:B0-----:R-:W-:Y:S01]  /*2a20*/  HFMA2.MMA R127, -RZ, RZ, 0, 5.9604644775390625e-08 ;  /* 0x00000001ff7f7435 */ /* 0x001fe200000001ff */
[----:B------:R-:W-:Y:S02]  /*2a30*/  MOV R45, 0x1f ;  /* 0x0000001f002d7802 */ /* 0x000fe40000000f00 */
[----:B------:R-:W-:Y:S02]  /*2a40*/  MOV R118, 0xffffffff ;  /* 0xffffffff00767802 */ /* 0x000fe40000000f00 */
[----:B------:R-:W-:Y:S02]  /*2a50*/  MOV R46, 0x2a70 ;  /* 0x00002a70002e7802 */ /* 0x000fe40000000f00 */
[----:B------:R-:W-:Y:S05]  /*2a60*/  CALL.REL.NOINC `($__internal_101_$__cuda_sm70_shflsync_bfly_p) ;  /* 0x0000079000007944 */ /* 0x000fea0003c00000 */
[----:B-1----:R-:W-:Y:S01]  /*2a70*/  MOV R44, R127 ;  /* 0x0000007f002c7202 */ /* 0x002fe20000000f00 */
[----:B0-----:R-:W-:Y:S05]  /*2a80*/  BRA `(.L_x_17897) ;  /* 0xffffec8000007947 */ /* 0x001fea000383ffff */
.L_x_17894:
[----:B------:R-:W-:Y:S01]  /*2a90*/  HFMA2.MMA R127, -RZ, RZ, 0, 1.1920928955078125e-07 ;  /* 0x00000002ff7f7435 */ /* 0x000fe200000001ff */
[----:B------:R-:W-:Y:S02]  /*2aa0*/  MOV R45, 0x1f ;  /* 0x0000001f002d7802 */ /* 0x000fe40000000f00 */
[----:B------:R-:W-:Y:S02]  /*2ab0*/  MOV R118, 0xffffffff ;  /* 0xffffffff00767802 */ /* 0x000fe40000000f00 */
[----:B------:R-:W-:-:S02]  /*2ac0*/  MOV R46, 0x2ae0 ;  /* 0x00002ae0002e7802 */ /* 0x000fc40000000f00 */
[----:B------:R-:W-:Y:S05]  /*2ad0*/  CALL.REL.NOINC `($__internal_101_$__cuda_sm70_shflsync_bfly_p) ;  /* 0x0000072000007944 */ /* 0x000fea0003c00000 */
[----:B01----:R-:W-:Y:S01]  /*2ae0*/  FADD.FTZ R126, R126, R127 ;  /* 0x0000007f7e7e7221 */ /* 0x003fe20000010000 */
[----:B------:R-:W-:Y:S01]  /*2af0*/  HFMA2.MMA R127, -RZ, RZ, 0, 2.384185791015625e-07 ;  /* 0x00000004ff7f7435 */ /* 0x000fe200000001ff */
[----:B------:R-:W-:-:S02]  /*2b00*/  MOV R45, 0x1f ;  /* 0x0000001f002d7802 */ /* 0x000fc40000000f00 */
[----:B------:R-:W-:Y:S02]  /*2b10*/  MOV R118, 0xffffffff ;  /* 0xffffffff00767802 */ /* 0x000fe40000000f00 */
[----:B------:R-:W-:Y:S02]  /*2b20*/  MOV R46, 0x2b40 ;  /* 0x00002b40002e7802 */ /* 0x000fe40000000f00 */
[----:B------:R-:W-:Y:S05]  /*2b30*/  CALL.REL.NOINC `($__internal_101_$__cuda_sm70_shflsync_bfly_p) ;  /* 0x000006c000007944 */ /* 0x000fea0003c00000 */
[----:B01----:R-:W-:Y:S01]  /*2b40*/  FADD.FTZ R126, R126, R127 ;  /* 0x0000007f7e7e7221 */ /* 0x003fe20000010000 */
[----:B------:R-:W-:Y:S01]  /*2b50*/  HFMA2.MMA R127, -RZ, RZ, 0, 4.76837158203125e-07 ;  /* 0x00000008ff7f7435 */ /* 0x000fe200000001ff */
[----:B------:R-:W-:Y:S02]  /*2b60*/  MOV R45, 0x1f ;  /* 0x0000001f002d7802 */ /* 0x000fe40000000f00 */
[----:B------:R-:W-:Y:S02]  /*2b70*/  MOV R118, 0xffffffff ;  /* 0xffffffff00767802 */ /* 0x000fe40000000f00 */
[----:B------:R-:W-:Y:S02]  /*2b80*/  MOV R46, 0x2ba0 ;  /* 0x00002ba0002e7802 */ /* 0x000fe40000000f00 */
[----:B------:R-:W-:Y:S05]  /*2b90*/  CALL.REL.NOINC `($__internal_101_$__cuda_sm70_shflsync_bfly_p) ;  /* 0x0000066000007944 */ /* 0x000fea0003c00000 */
[----:B01----:R-:W-:Y:S01]  /*2ba0*/  FADD.FTZ R126, R126, R127 ;  /* 0x0000007f7e7e7221 */ /* 0x003fe20000010000 */
[----:B------:R-:W-:Y:S01]  /*2bb0*/  HFMA2.MMA R127, -RZ, RZ, 0, 9.5367431640625e-07 ;  /* 0x00000010ff7f7435 */ /* 0x000fe200000001ff */
[----:B------:R-:W-:-:S02]  /*2bc0*/  MOV R45, 0x1f ;  /* 0x0000001f002d7802 */ /* 0x000fc40000000f00 */
[----:B------:R-:W-:Y:S02]  /*2bd0*/  MOV R118, 0xffffffff ;  /* 0xffffffff00767802 */ /* 0x000fe40000000f00 */
[----:B------:R-:W-:Y:S02]  /*2be0*/  MOV R46, 0x2c00 ;  /* 0x00002c00002e7802 */ /* 0x000fe40000000f00 */
[----:B------:R-:W-:Y:S05]  /*2bf0*/  CALL.REL.NOINC `($__internal_101_$__cuda_sm70_shflsync_bfly_p) ;  /* 0x0000060000007944 */ /* 0x000fea0003c00000 */
        /* <DEDUP_REMOVED lines=70> */
[----:B------:R-:W-:Y:S05]  /*3060*/  CALL.REL.NOINC `($__internal_101_$__cuda_sm70_shflsync_bfly_p) ;  /* 0x0000019000007944 */ /* 0x000fea0003c00000 */
[----:B01----:R-:W-:Y:S01]  /*3070*/  FADD.FTZ R126, R126, R127 ;  /* 0x0000007f7e7e7221 */ /* 0x003fe20000010000 */
[----:B------:R-:W-:Y:S01]  /*3080*/  HFMA2.MMA R127, -RZ, RZ, 0, 1.1920928955078125e-07 ;  /* 0x00000002ff7f7435 */ /* 0x000fe200000001ff */
[----:B------:R-:W-:Y:S02]  /*3090*/  MOV R45, 0x1f ;  /* 0x0000001f002d7802 */ /* 0x000fe40000000f00 */
[----:B------:R-:W-:Y:S02]  /*30a0*/  MOV R118, 0xffffffff ;  /* 0xffffffff00767802 */ /* 0x000fe40000000f00 */
[----:B------:R-:W-:Y:S02]  /*30b0*/  MOV R46, 0x30d0 ;  /* 0x000030d0002e7802 */ /* 0x000fe40000000f00 */
        /* <DEDUP_REMOVED lines=19> */
[----:B01----:R-:W-:Y:S05]  /*31f0*/  BRA `(.L_x_17898) ;  /* 0xffffea5000007947 */ /* 0x003fea000383ffff */
        .weak           $__internal_101_$__cuda_sm70_shflsync_bfly_p
        .type           $__internal_101_$__cuda_sm70_shflsync_bfly_p,@function
        .size           $__internal_101_$__cuda_sm70_shflsync_bfly_p,(.L_x_29165 - $__internal_101_$__cuda_sm70_shflsync_bfly_p)
$__internal_101_$__cuda_sm70_shflsync_bfly_p:
[----:B------:R-:W-:Y:S01]  /*3200*/  HFMA2.MMA R47, -RZ, RZ, 0, 0 ;  /* 0x00000000ff2f7435 */ /* 0x000fe200000001ff */
[----:B------:R-:W-:Y:S04]  /*3210*/  WARPSYNC R118 ;  /* 0x0000007600007348 */ /* 0x000fe80003800000 */
[----:B------:R0:W1:Y:S01]  /*3220*/  SHFL.BFLY PT, R127, R126, R127, R45 ;  /* 0x0c00007f7e7f7389 */ /* 0x00006200000e002d */
[----:B------:R-:W-:Y:S05]  /*3230*/  RET.REL.NODEC R46 `(_ZN10layer_norm13ln_fwd_kernelINS_13Kernel_traitsI6__halfS2_fS2_fjLj4096ELj1ELj1ELj4ELj16ENS_18Kernel_traits_baseILj4096ES2_S2_fS2_fjLj128EEEEELb0ELb1ELb0ELb1EEEvNS_9FwdParamsE) ;  /* 0xffffcdc02e007950 */ /* 0x000fea0003c3ffff */
.L_x_17899:
        /* <DEDUP_REMOVED lines=12> */
.L_x_29165:


//--------------------- .text._ZN10layer_norm13ln_fwd_kernelINS_13Kernel_traitsI6__halfS2_fS2_fjLj4096ELj1ELj1ELj4ELj16ENS_18Kernel_traits_baseILj4096ES2_S2_fS2_fjLj128EEEEELb0ELb1ELb1ELb0EEEvNS_9FwdParamsE --------------------------
	.section	.text._ZN10layer_norm13ln_fwd_kernelINS_13Kernel_traitsI6__halfS2_fS2_fjLj4096ELj1ELj1ELj4ELj16ENS_18Kernel_traits_baseILj4096ES2_S2_fS2_fjLj128EEEEELb0ELb1ELb1ELb0EEEvNS_9FwdParamsE,"ax",@progbits
	.sectioninfo	@"SHI_REGISTERS=166"
	.align	128
        .global         _ZN10layer_norm13ln_fwd_kernelINS_13Kernel_traitsI6__halfS2_fS2_fjLj4096ELj1ELj1ELj4ELj16ENS_18Kernel_traits_baseILj4096ES2_S2_fS2_fjLj128EEEEELb0ELb1ELb1ELb0EEEvNS_9FwdParamsE
        .type           _ZN10layer_norm13ln_fwd_kernelINS_13Kernel_traitsI6__halfS2_fS2_fjLj4096ELj1ELj1ELj4ELj16ENS_18Kernel_traits_baseILj4096ES2_S2_fS2_fjLj128EEEEELb0ELb1ELb1ELb0EEEvNS_9FwdParamsE,@function
        .size           _ZN10layer_norm13ln_fwd_kernelINS_13Kernel_traitsI6__halfS2_fS2_fjLj4096ELj1ELj1ELj4ELj16ENS_18Kernel_traits_baseILj4096ES2_S2_fS2_fjLj128EEEEELb0ELb1ELb1ELb0EEEvNS_9FwdParamsE,(.L_x_29166 - _ZN10layer_norm13ln_fwd_kernelINS_13Kernel_traitsI6__halfS2_fS2_fjLj4096ELj1ELj1ELj4ELj16ENS_18Kernel_traits_baseILj4096ES2_S2_fS2_fjLj128EEEEELb0ELb1ELb1ELb0EEEvNS_9FwdParamsE)
        .other          _ZN10layer_norm13ln_fwd_kernelINS_13Kernel_traitsI6__halfS2_fS2_fjLj4096ELj1ELj1ELj4ELj16ENS_18Kernel_traits_baseILj4096ES2_S2_fS2_fjLj128EEEEELb0ELb1ELb1ELb0EEEvNS_9FwdParamsE,@"STO_CUDA_ENTRY STV_DEFAULT"
_ZN10layer_norm13ln_fwd_kernelINS_13Kernel_traitsI6__halfS2_fS2_fjLj4096ELj1ELj1ELj4ELj16ENS_18Kernel_traits_baseILj4096ES2_S2_fS2_fjLj128EEEEELb0ELb1ELb1ELb0EEEvNS_9FwdParamsE:
.text._ZN10layer_norm13ln_fwd_kernelINS_13Kernel_traitsI6__halfS2_fS2_fjLj4096ELj1ELj1ELj4ELj16ENS_18Kernel_traits_baseILj4096ES2_S2_fS2_fjLj128EEEEELb0ELb1ELb1ELb0EEEvNS_9FwdParamsE:
        /* <DEDUP_REMOVED lines=30> */
.L_x_17901:
[----:B0-----:R-:W-:Y:S05]  /*01e0*/  BSYNC B0 ;  /* 0x0000000000007941 */ /* 0x001fea0003800000 */
.L_x_17900:
        /* <DEDUP_REMOVED lines=16> */
.L_x_17903:
[----:B0-----:R-:W-:Y:S05]  /*02f0*/  BSYNC B0 ;  /* 0x0000000000007941 */ /* 0x001fea0003800000 */
.L_x_17902:
        /* <DEDUP_REMOVED lines=16> */
.L_x_17905:
[----:B0-----:R-:W-:Y:S05]  /*0400*/  BSYNC B0 ;  /* 0x0000000000007941 */ /* 0x001fea0003800000 */
.L_x_17904:
        /* <DEDUP_REMOVED lines=15> */
.L_x_17907:
[----:B0-----:R-:W-:Y:S05]  /*0500*/  BSYNC B0 ;  /* 0x0000000000007941 */ /* 0x001fea0003800000 */
.L_x_17906:
        /* <DEDUP_REMOVED lines=121> */
.L_x_17991:
        /* <DEDUP_REMOVED lines=12> */
[----:B------:R-:W-:Y:S02]  /*0d60*/  LEA.HI R152, R153, R152, RZ, 0x3 ;  /* 0x0000009899987211 */ /* 0x000fe400078f18ff */
        /* <DEDUP_REMOVED lines=45> */
[----:B------:R-:W-:-:S04]  /*1040*/  FMUL.FTZ R36, R25, R36 ;  /* 0x0000002419247220 */ /* 0x000fc80000410000 */
[----:B------:R-:W-:Y:S02]  /*1050*/  @P5 FADD.FTZ R36, R32, R36 ;  /* 0x0000002420245221 */ /* 0x000fe40000010000 */
.L_x_17911:
[----:B0-----:R-:W-:Y:S05]  /*1060*/  BSYNC B1 ;  /* 0x0000000000017941 */ /* 0x001fea0003800000 */
.L_x_17910:
[----:B------:R-:W-:Y:S01]  /*1070*/  BSSY B1, `(.L_x_17912) ;  /* 0x0000006000017945 */ /* 0x000fe20003800000 */
[----:B------:R-:W-:Y:S05]  /*1080*/  @!P6 BRA `(.L_x_17913) ;  /* 0x000000400000e947 */ /* 0x000fea0003800000 */
[----:B-----5:R-:W-:-:S05]  /*1090*/  HADD2.F32 R37, -RZ, R48.H1_H1 ;  /* 0x30000030ff257230 */ /* 0x020fca0000004100 */
[----:B------:R-:W-:-:S04]  /*10a0*/  FMUL.FTZ R37, R37, c[0x0][0x1ec] ;  /* 0x00007b0025257a20 */ /* 0x000fc80000410000 */
[----:B------:R-:W-:-:S04]  /*10b0*/  FMUL.FTZ R37, R24, R37 ;  /* 0x0000002518257220 */ /* 0x000fc80000410000 */
[----:B------:R-:W-:Y:S02]  /*10c0*/  @P5 FADD.FTZ R37, R33, R37 ;  /* 0x0000002521255221 */ /* 0x000fe40000010000 */
.L_x_17913:
[----:B------:R-:W-:Y:S05]  /*10d0*/  BSYNC B1 ;  /* 0x0000000000017941 */ /* 0x000fea0003800000 */
.L_x_17912:
[----:B------:R-:W-:Y:S01]  /*10e0*/  BSSY B1, `(.L_x_17914) ;  /* 0x0000006000017945 */ /* 0x000fe20003800000 */
[----:B------:R-:W-:Y:S05]  /*10f0*/  @!P6 BRA `(.L_x_17915) ;  /* 0x000000400000e947 */ /* 0x000fea0003800000 */
[----:B-----5:R-:W-:-:S05]  /*1100*/  HADD2.F32 R38, -RZ, R49.H0_H0 ;  /* 0x20000031ff267230 */ /* 0x020fca0000004100 */
[----:B------:R-:W-:-:S04]  /*1110*/  FMUL.FTZ R38, R38, c[0x0][0x1ec] ;  /* 0x00007b0026267a20 */ /* 0x000fc80000410000 */
[----:B------:R-:W-:-:S04]  /*1120*/  FMUL.FTZ R38, R23, R38 ;  /* 0x0000002617267220 */ /* 0x000fc80000410000 */
[----:B------:R-:W-:Y:S02]  /*1130*/  @P5 FADD.FTZ R38, R34, R38 ;  /* 0x0000002622265221 */ /* 0x000fe40000010000 */
.L_x_17915:
[----:B------:R-:W-:Y:S05]  /*1140*/  BSYNC B1 ;  /* 0x0000000000017941 */ /* 0x000fea0003800000 */
.L_x_17914:
[----:B------:R-:W-:Y:S01]  /*1150*/  BSSY B1, `(.L_x_17916) ;  /* 0x0000006000017945 */ /* 0x000fe20003800000 */
[----:B------:R-:W-:Y:S05]  /*1160*/  @!P6 BRA `(.L_x_17917) ;  /* 0x000000400000e947 */ /* 0x000fea0003800000 */
[----:B-----5:R-:W-:-:S05]  /*1170*/  HADD2.F32 R39, -RZ, R49.H1_H1 ;  /* 0x30000031ff277230 */ /* 0x020fca0000004100 */
[----:B------:R-:W-:-:S04]  /*1180*/  FMUL.FTZ R39, R39, c[0x0][0x1ec] ;  /* 0x00007b0027277a20 */ /* 0x000fc80000410000 */
[----:B------:R-:W-:-:S04]  /*1190*/  FMUL.FTZ R39, R22, R39 ;  /* 0x0000002716277220 */ /* 0x000fc80000410000 */
[----:B------:R-:W-:Y:S02]  /*11a0*/  @P5 FADD.FTZ R39, R35, R39 ;  /* 0x0000002723275221 */ /* 0x000fe40000010000 */
.L_x_17917:
[----:B------:R-:W-:Y:S05]  /*11b0*/  BSYNC B1 ;  /* 0x0000000000017941 */ /* 0x000fea0003800000 */
.L_x_17916:
[----:B------:R-:W-:Y:S01]  /*11c0*/  BSSY B1, `(.L_x_17918) ;  /* 0x0000006000017945 */ /* 0x000fe20003800000 */
[----:B------:R-:W-:Y:S05]  /*11d0*/  @!P6 BRA `(.L_x_17919) ;  /* 0x000000400000e947 */ /* 0x000fea0003800000 */
[----:B-----5:R-:W-:-:S05]  /*11e0*/  HADD2.F32 R44, -RZ, R50.H0_H0 ;  /* 0x20000032ff2c7230 */ /* 0x020fca0000004100 */
[----:B------:R-:W-:-:S04]  /*11f0*/  FMUL.FTZ R44, R44, c[0x0][0x1ec] ;  /* 0x00007b002c2c7a20 */ /* 0x000fc80000410000 */
[----:B------:R-:W-:-:S04]  /*1200*/  FMUL.FTZ R44, R21, R44 ;  /* 0x0000002c152c7220 */ /* 0x000fc80000410000 */
[----:B------:R-:W-:Y:S02]  /*1210*/  @P5 FADD.FTZ R44, R40, R44 ;  /* 0x0000002c282c5221 */ /* 0x000fe40000010000 */
.L_x_17919:
[----:B------:R-:W-:Y:S05]  /*1220*/  BSYNC B1 ;  /* 0x0000000000017941 */ /* 0x000fea0003800000 */
.L_x_17918:
[----:B------:R-:W-:Y:S01]  /*1230*/  BSSY B1, `(.L_x_17920) ;  /* 0x0000006000017945 */ /* 0x000fe20003800000 */
[----:B------:R-:W-:Y:S05]  /*1240*/  @!P6 BRA `(.L_x_17921) ;  /* 0x000000400000e947 */ /* 0x000fea0003800000 */
[----:B-----5:R-:W-:-:S05]  /*1250*/  HADD2.F32 R45, -RZ, R50.H1_H1 ;  /* 0x30000032ff2d7230 */ /* 0x020fca0000004100 */
[----:B------:R-:W-:-:S04]  /*1260*/  FMUL.FTZ R45, R45, c[0x0][0x1ec] ;  /* 0x00007b002d2d7a20 */ /* 0x000fc80000410000 */
[----:B------:R-:W-:-:S04]  /*1270*/  FMUL.FTZ R45, R20, R45 ;  /* 0x0000002d142d7220 */ /* 0x000fc80000410000 */
[----:B------:R-:W-:Y:S02]  /*1280*/  @P5 FADD.FTZ R45, R41, R45 ;  /* 0x0000002d292d5221 */ /* 0x000fe40000010000 */
.L_x_17921:
[----:B------:R-:W-:Y:S05]  /*1290*/  BSYNC B1 ;  /* 0x0000000000017941 */ /* 0x000fea0003800000 */
.L_x_17920:
[----:B------:R-:W-:Y:S01]  /*12a0*/  BSSY B1, `(.L_x_17922) ;  /* 0x0000007000017945 */ /* 0x000fe20003800000 */
[----:B------:R-:W-:Y:S01]  /*12b0*/  HFMA2.MMA R77, -RZ, RZ, 0, 1.9073486328125e-06 ;  /* 0x00000020ff4d7435 */ /* 0x000fe200000001ff */
[----:B------:R-:W-:Y:S05]  /*12c0*/  @!P6 BRA `(.L_x_17923) ;  /* 0x000000400000e947 */ /* 0x000fea0003800000 */
[----:B-----5:R-:W-:-:S05]  /*12d0*/  HADD2.F32 R46, -RZ, R51.H0_H0 ;  /* 0x20000033ff2e7230 */ /* 0x020fca0000004100 */
[----:B------:R-:W-:-:S04]  /*12e0*/  FMUL.FTZ R46, R46, c[0x0][0x1ec] ;  /* 0x00007b002e2e7a20 */ /* 0x000fc80000410000 */
[----:B------:R-:W-:-:S04]  /*12f0*/  FMUL.FTZ R46, R19, R46 ;  /* 0x0000002e132e7220 */ /* 0x000fc80000410000 */
[----:B------:R-:W-:Y:S02]  /*1300*/  @P5 FADD.FTZ R46, R42, R46 ;  /* 0x0000002e2a2e5221 */ /* 0x000fe40000010000 */
.L_x_17923:
[----:B------:R-:W-:Y:S05]  /*1310*/  BSYNC B1 ;  /* 0x0000000000017941 */ /* 0x000fea0003800000 */
.L_x_17922:
[----:B------:R-:W-:Y:S01]  /*1320*/  BSSY B1, `(.L_x_17924) ;  /* 0x0000007000017945 */ /* 0x000fe20003800000 */
[----:B------:R-:W-:Y:S01]  /*1330*/  IMAD.WIDE.U32 R76, R152, R77, c[0x0][0x188] ;  /* 0x00006200984c7625 */ /* 0x000fe200078e004d */
[----:B------:R-:W-:Y:S05]  /*1340*/  @!P6 BRA `(.L_x_17925) ;  /* 0x000000400000e947 */ /* 0x000fea0003800000 */
[----:B-----5:R-:W-:-:S05]  /*1350*/  HADD2.F32 R47, -RZ, R51.H1_H1 ;  /* 0x30000033ff2f7230 */ /* 0x020fca0000004100 */
[----:B------:R-:W-:-:S04]  /*1360*/  FMUL.FTZ R47, R47, c[0x0][0x1ec] ;  /* 0x00007b002f2f7a20 */ /* 0x000fc80000410000 */
[----:B------:R-:W-:-:S04]  /*1370*/  FMUL.FTZ R47, R18, R47 ;  /* 0x0000002f122f7220 */ /* 0x000fc80000410000 */
[----:B------:R-:W-:Y:S02]  /*1380*/  @P5 FADD.FTZ R47, R43, R47 ;  /* 0x0000002f2b2f5221 */ /* 0x000fe40000010000 */
.L_x_17925:
[----:B------:R-:W-:Y:S05]  /*1390*/  BSYNC B1 ;  /* 0x0000000000017941 */ /* 0x000fea0003800000 */
.L_x_17924:
[----:B------:R0:W-:Y:S01]  /*13a0*/  STG.E.128 [R76.64], R36 ;  /* 0x000000244c007986 */ /* 0x0001e2000c101d04 */
[----:B------:R-:W-:Y:S02]  /*13b0*/  IADD3 R79, R79, 0x80, RZ ;  /* 0x000000804f4f7810 */ /* 0x000fe40007ffe0ff */
[----:B------:R-:W-:Y:S01]  /*13c0*/  IADD3 R152, R152, 0x80, RZ ;  /* 0x0000008098987810 */ /* 0x000fe20007ffe0ff */
[----:B------:R0:W-:Y:S04]  /*13d0*/  STG.E.128 [R76.64+0x10], R44 ;  /* 0x0000102c4c007986 */ /* 0x0001e8000c101d04 */
.L_x_17909:
[----:B-1----:R-:W-:Y:S05]  /*13e0*/  BSYNC B0 ;  /* 0x0000000000007941 */ /* 0x002fea0003800000 */
.L_x_17908:
        /* <DEDUP_REMOVED lines=43> */
.L_x_17929:
[----:B0-----:R-:W-:Y:S05]  /*16a0*/  BSYNC B1 ;  /* 0x0000000000017941 */ /* 0x001fea0003800000 */
.L_x_17928:
[----:B------:R-:W-:Y:S01]  /*16b0*/  BSSY B1, `(.L_x_17930) ;  /* 0x0000006000017945 */ /* 0x000fe20003800000 */
[----:B------:R-:W-:Y:S05]  /*16c0*/  @!P6 BRA `(.L_x_17931) ;  /* 0x000000400000e947 */ /* 0x000fea0003800000 */
[----:B-----5:R-:W-:-:S05]  /*16d0*/  HADD2.F32 R53, -RZ, R48.H1_H1 ;  /* 0x30000030ff357230 */ /* 0x020fca0000004100 */
[----:B------:R-:W-:-:S04]  /*16e0*/  FMUL.FTZ R53, R53, c[0x0][0x1ec] ;  /* 0x00007b0035357a20 */ /* 0x000fc80000410000 */
[----:B------:R-:W-:-:S04]  /*16f0*/  FMUL.FTZ R53, R16, R53 ;  /* 0x0000003510357220 */ /* 0x000fc80000410000 */
[----:B------:R-:W-:Y:S02]  /*1700*/  @P5 FADD.FTZ R53, R33, R53 ;  /* 0x0000003521355221 */ /* 0x000fe40000010000 */
.L_x_17931:
[----:B------:R-:W-:Y:S05]  /*1710*/  BSYNC B1 ;  /* 0x0000000000017941 */ /* 0x000fea0003800000 */
.L_x_17930:
[----:B------:R-:W-:Y:S01]  /*1720*/  BSSY B1, `(.L_x_17932) ;  /* 0x0000006000017945 */ /* 0x000fe20003800000 */
[----:B------:R-:W-:Y:S05]  /*1730*/  @!P6 BRA `(.L_x_17933) ;  /* 0x000000400000e947 */ /* 0x000fea0003800000 */
[----:B-----5:R-:W-:-:S05]  /*1740*/  HADD2.F32 R54, -RZ, R49.H0_H0 ;  /* 0x20000031ff367230 */ /* 0x020fca0000004100 */
[----:B------:R-:W-:-:S04]  /*1750*/  FMUL.FTZ R54, R54, c[0x0][0x1ec] ;  /* 0x00007b0036367a20 */ /* 0x000fc80000410000 */
[----:B------:R-:W-:-:S04]  /*1760*/  FMUL.FTZ R54, R15, R54 ;  /* 0x000000360f367220 */ /* 0x000fc80000410000 */
[----:B------:R-:W-:Y:S02]  /*1770*/  @P5 FADD.FTZ R54, R34, R54 ;  /* 0x0000003622365221 */ /* 0x000fe40000010000 */
.L_x_17933:
[----:B------:R-:W-:Y:S05]  /*1780*/  BSYNC B1 ;  /* 0x0000000000017941 */ /* 0x000fea0003800000 */
.L_x_17932:
[----:B------:R-:W-:Y:S01]  /*1790*/  BSSY B1, `(.L_x_17934) ;  /* 0x0000006000017945 */ /* 0x000fe20003800000 */
[----:B------:R-:W-:Y:S05]  /*17a0*/  @!P6 BRA `(.L_x_17935) ;  /* 0x000000400000e947 */ /* 0x000fea0003800000 */
[----:B-----5:R-:W-:-:S05]  /*17b0*/  HADD2.F32 R55, -RZ, R49.H1_H1 ;  /* 0x30000031ff377230 */ /* 0x020fca0000004100 */
[----:B------:R-:W-:-:S04]  /*17c0*/  FMUL.FTZ R55, R55, c[0x0][0x1ec] ;  /* 0x00007b0037377a20 */ /* 0x000fc80000410000 */
[----:B------:R-:W-:-:S04]  /*17d0*/  FMUL.FTZ R55, R14, R55 ;  /* 0x000000370e377220 */ /* 0x000fc80000410000 */
[----:B------:R-:W-:Y:S02]  /*17e0*/  @P5 FADD.FTZ R55, R35, R55 ;  /* 0x0000003723375221 */ /* 0x000fe40000010000 */
.L_x_17935:
[----:B------:R-:W-:Y:S05]  /*17f0*/  BSYNC B1 ;  /* 0x0000000000017941 */ /* 0x000fea0003800000 */
.L_x_17934:
[----:B------:R-:W-:Y:S01]  /*1800*/  BSSY B1, `(.L_x_17936) ;  /* 0x0000006000017945 */ /* 0x000fe20003800000 */
[----:B------:R-:W-:Y:S05]  /*1810*/  @!P6 BRA `(.L_x_17937) ;  /* 0x000000400000e947 */ /* 0x000fea0003800000 */
[----:B-----5:R-:W-:-:S05]  /*1820*/  HADD2.F32 R56, -RZ, R50.H0_H0 ;  /* 0x20000032ff387230 */ /* 0x020fca0000004100 */
[----:B------:R-:W-:-:S04]  /*1830*/  FMUL.FTZ R56, R56, c[0x0][0x1ec] ;  /* 0x00007b0038387a20 */ /* 0x000fc80000410000 */
[----:B------:R-:W-:-:S04]  /*1840*/  FMUL.FTZ R56, R13, R56 ;  /* 0x000000380d387220 */ /* 0x000fc80000410000 */
[----:B------:R-:W-:Y:S02]  /*1850*/  @P5 FADD.FTZ R56, R40, R56 ;  /* 0x0000003828385221 */ /* 0x000fe40000010000 */
.L_x_17937:
[----:B------:R-:W-:Y:S05]  /*1860*/  BSYNC B1 ;  /* 0x0000000000017941 */ /* 0x000fea0003800000 */
.L_x_17936:
[----:B------:R-:W-:Y:S01]  /*1870*/  BSSY B1, `(.L_x_17938) ;  /* 0x0000006000017945 */ /* 0x000fe20003800000 */
[----:B------:R-:W-:Y:S05]  /*1880*/  @!P6 BRA `(.L_x_17939) ;  /* 0x000000400000e947 */ /* 0x000fea0003800000 */
[----:B-----5:R-:W-:-:S05]  /*1890*/  HADD2.F32 R57, -RZ, R50.H1_H1 ;  /* 0x30000032ff397230 */ /* 0x020fca0000004100 */
[----:B------:R-:W-:-:S04]  /*18a0*/  FMUL.FTZ R57, R57, c[0x0][0x1ec] ;  /* 0x00007b0039397a20 */ /* 0x000fc80000410000 */
[----:B------:R-:W-:-:S04]  /*18b0*/  FMUL.FTZ R57, R12, R57 ;  /* 0x000000390c397220 */ /* 0x000fc80000410000 */
[----:B------:R-:W-:Y:S02]  /*18c0*/  @P5 FADD.FTZ R57, R41, R57 ;  /* 0x0000003929395221 */ /* 0x000fe40000010000 */
.L_x_17939:
[----:B------:R-:W-:Y:S05]  /*18d0*/  BSYNC B1 ;  /* 0x0000000000017941 */ /* 0x000fea0003800000 */
.L_x_17938:
[----:B------:R-:W-:Y:S01]  /*18e0*/  BSSY B1, `(.L_x_17940) ;  /* 0x0000007000017945 */ /* 0x000fe20003800000 */
[----:B------:R-:W-:Y:S01]  /*18f0*/  HFMA2.MMA R77, -RZ, RZ, 0, 1.9073486328125e-06 ;  /* 0x00000020ff4d7435 */ /* 0x000fe200000001ff */
[----:B------:R-:W-:Y:S05]  /*1900*/  @!P6 BRA `(.L_x_17941) ;  /* 0x000000400000e947 */ /* 0x000fea0003800000 */
[----:B-----5:R-:W-:-:S05]  /*1910*/  HADD2.F32 R58, -RZ, R51.H0_H0 ;  /* 0x20000033ff3a7230 */ /* 0x020fca0000004100 */
[----:B------:R-:W-:-:S04]  /*1920*/  FMUL.FTZ R58, R58, c[0x0][0x1ec] ;  /* 0x00007b003a3a7a20 */ /* 0x000fc80000410000 */
[----:B------:R-:W-:-:S04]  /*1930*/  FMUL.FTZ R58, R11, R58 ;  /* 0x0000003a0b3a7220 */ /* 0x000fc80000410000 */
[----:B------:R-:W-:Y:S02]  /*1940*/  @P5 FADD.FTZ R58, R42, R58 ;  /* 0x0000003a2a3a5221 */ /* 0x000fe40000010000 */
.L_x_17941:
[----:B------:R-:W-:Y:S05]  /*1950*/  BSYNC B1 ;  /* 0x0000000000017941 */ /* 0x000fea0003800000 */
.L_x_17940:
[----:B------:R-:W-:Y:S01]  /*1960*/  BSSY B1, `(.L_x_17942) ;  /* 0x0000007000017945 */ /* 0x000fe20003800000 */
[----:B------:R-:W-:Y:S01]  /*1970*/  IMAD.WIDE.U32 R76, R152, R77, c[0x0][0x188] ;  /* 0x00006200984c7625 */ /* 0x000fe200078e004d */
[----:B------:R-:W-:Y:S05]  /*1980*/  @!P6 BRA `(.L_x_17943) ;  /* 0x000000400000e947 */ /* 0x000fea0003800000 */
[----:B-----5:R-:W-:-:S05]  /*1990*/  HADD2.F32 R59, -RZ, R51.H1_H1 ;  /* 0x30000033ff3b7230 */ /* 0x020fca0000004100 */
[----:B------:R-:W-:-:S04]  /*19a0*/  FMUL.FTZ R59, R59, c[0x0][0x1ec] ;  /* 0x00007b003b3b7a20 */ /* 0x000fc80000410000 */
[----:B------:R-:W-:-:S04]  /*19b0*/  FMUL.FTZ R59, R10, R59 ;  /* 0x0000003b0a3b7220 */ /* 0x000fc80000410000 */
[----:B------:R-:W-:Y:S02]  /*19c0*/  @P5 FADD.FTZ R59, R43, R59 ;  /* 0x0000003b2b3b5221 */ /* 0x000fe40000010000 */
.L_x_17943:
[----:B------:R-:W-:Y:S05]  /*19d0*/  BSYNC B1 ;  /* 0x0000000000017941 */ /* 0x000fea0003800000 */
.L_x_17942:
[----:B------:R0:W-:Y:S01]  /*19e0*/  STG.E.128 [R76.64], R52 ;  /* 0x000000344c007986 */ /* 0x0001e2000c101d04 */
[----:B------:R-:W-:Y:S02]  /*19f0*/  IADD3 R79, R79, 0x80, RZ ;  /* 0x000000804f4f7810 */ /* 0x000fe40007ffe0ff */
[----:B------:R-:W-:Y:S01]  /*1a00*/  IADD3 R152, R152, 0x80, RZ ;  /* 0x0000008098987810 */ /* 0x000fe20007ffe0ff */
[----:B------:R0:W-:Y:S04]  /*1a10*/  STG.E.128 [R76.64+0x10], R56 ;  /* 0x000010384c007986 */ /* 0x0001e8000c101d04 */
.L_x_17927:
[----:B------:R-:W-:Y:S05]  /*1a20*/  BSYNC B0 ;  /* 0x0000000000007941 */ /* 0x000fea0003800000 */
.L_x_17926:
        /* <DEDUP_REMOVED lines=42> */
.L_x_17947:
[----:B0-----:R-:W-:Y:S05]  /*1cd0*/  BSYNC B1 ;  /* 0x0000000000017941 */ /* 0x001fea0003800000 */
.L_x_17946:
[----:B------:R-:W-:Y:S01]  /*1ce0*/  BSSY B1, `(.L_x_17948) ;  /* 0x0000006000017945 */ /* 0x000fe20003800000 */
[----:B------:R-:W-:Y:S05]  /*1cf0*/  @!P6 BRA `(.L_x_17949) ;  /* 0x000000400000e947 */ /* 0x000fea0003800000 */
[----:B-----5:R-:W-:-:S05]  /*1d00*/  HADD2.F32 R61, -RZ, R48.H1_H1 ;  /* 0x30000030ff3d7230 */ /* 0x020fca0000004100 */
[----:B------:R-:W-:-:S04]  /*1d10*/  FMUL.FTZ R61, R61, c[0x0][0x1ec] ;  /* 0x00007b003d3d7a20 */ /* 0x000fc80000410000 */
[----:B------:R-:W-:-:S04]  /*1d20*/  FMUL.FTZ R61, R8, R61 ;  /* 0x0000003d083d7220 */ /* 0x000fc80000410000 */
[----:B------:R-:W-:Y:S02]  /*1d30*/  @P5 FADD.FTZ R61, R33, R61 ;  /* 0x0000003d213d5221 */ /* 0x000fe40000010000 */
.L_x_17949:
[----:B------:R-:W-:Y:S05]  /*1d40*/  BSYNC B1 ;  /* 0x0000000000017941 */ /* 0x000fea0003800000 */
.L_x_17948:
[----:B------:R-:W-:Y:S01]  /*1d50*/  BSSY B1, `(.L_x_17950) ;  /* 0x0000006000017945 */ /* 0x000fe20003800000 */
[----:B------:R-:W-:Y:S05]  /*1d60*/  @!P6 BRA `(.L_x_17951) ;  /* 0x000000400000e947 */ /* 0x000fea0003800000 */
[----:B-----5:R-:W-:-:S05]  /*1d70*/  HADD2.F32 R62, -RZ, R49.H0_H0 ;  /* 0x20000031ff3e7230 */ /* 0x020fca0000004100 */
[----:B------:R-:W-:-:S04]  /*1d80*/  FMUL.FTZ R62, R62, c[0x0][0x1ec] ;  /* 0x00007b003e3e7a20 */ /* 0x000fc80000410000 */
[----:B------:R-:W-:-:S04]  /*1d90*/  FMUL.FTZ R62, R7, R62 ;  /* 0x0000003e073e7220 */ /* 0x000fc80000410000 */
[----:B------:R-:W-:Y:S02]  /*1da0*/  @P5 FADD.FTZ R62, R34, R62 ;  /* 0x0000003e223e5221 */ /* 0x000fe40000010000 */
.L_x_17951:
[----:B------:R-:W-:Y:S05]  /*1db0*/  BSYNC B1 ;  /* 0x0000000000017941 */ /* 0x000fea0003800000 */
.L_x_17950:
[----:B------:R-:W-:Y:S01]  /*1dc0*/  BSSY B1, `(.L_x_17952) ;  /* 0x0000006000017945 */ /* 0x000fe20003800000 */
[----:B------:R-:W-:Y:S05]  /*1dd0*/  @!P6 BRA `(.L_x_17953) ;  /* 0x000000400000e947 */ /* 0x000fea0003800000 */
[----:B-----5:R-:W-:-:S05]  /*1de0*/  HADD2.F32 R63, -RZ, R49.H1_H1 ;  /* 0x30000031ff3f7230 */ /* 0x020fca0000004100 */
[----:B------:R-:W-:-:S04]  /*1df0*/  FMUL.FTZ R63, R63, c[0x0][0x1ec] ;  /* 0x00007b003f3f7a20 */ /* 0x000fc80000410000 */
[----:B------:R-:W-:-:S04]  /*1e00*/  FMUL.FTZ R63, R6, R63 ;  /* 0x0000003f063f7220 */ /* 0x000fc80000410000 */
[----:B------:R-:W-:Y:S02]  /*1e10*/  @P5 FADD.FTZ R63, R35, R63 ;  /* 0x0000003f233f5221 */ /* 0x000fe40000010000 */
.L_x_17953:
[----:B------:R-:W-:Y:S05]  /*1e20*/  BSYNC B1 ;  /* 0x0000000000017941 */ /* 0x000fea0003800000 */
.L_x_17952:
[----:B------:R-:W-:Y:S01]  /*1e30*/  BSSY B1, `(.L_x_17954) ;  /* 0x0000006000017945 */ /* 0x000fe20003800000 */
[----:B------:R-:W-:Y:S05]  /*1e40*/  @!P6 BRA `(.L_x_17955) ;  /* 0x000000400000e947 */ /* 0x000fea0003800000 */
[----:B-----5:R-:W-:-:S05]  /*1e50*/  HADD2.F32 R64, -RZ, R50.H0_H0 ;  /* 0x20000032ff407230 */ /* 0x020fca0000004100 */
[----:B------:R-:W-:-:S04]  /*1e60*/  FMUL.FTZ R64, R64, c[0x0][0x1ec] ;  /* 0x00007b0040407a20 */ /* 0x000fc80000410000 */
[----:B------:R-:W-:-:S04]  /*1e70*/  FMUL.FTZ R64, R5, R64 ;  /* 0x0000004005407220 */ /* 0x000fc80000410000 */
[----:B------:R-:W-:Y:S02]  /*1e80*/  @P5 FADD.FTZ R64, R40, R64 ;  /* 0x0000004028405221 */ /* 0x000fe40000010000 */
.L_x_17955:
[----:B------:R-:W-:Y:S05]  /*1e90*/  BSYNC B1 ;  /* 0x0000000000017941 */ /* 0x000fea0003800000 */
.L_x_17954:
[----:B------:R-:W-:Y:S01]  /*1ea0*/  BSSY B1, `(.L_x_17956) ;  /* 0x0000006000017945 */ /* 0x000fe20003800000 */
[----:B------:R-:W-:Y:S05]  /*1eb0*/  @!P6 BRA `(.L_x_17957) ;  /* 0x000000400000e947 */ /* 0x000fea0003800000 */
[----:B-----5:R-:W-:-:S05]  /*1ec0*/  HADD2.F32 R65, -RZ, R50.H1_H1 ;  /* 0x30000032ff417230 */ /* 0x020fca0000004100 */
[----:B------:R-:W-:-:S04]  /*1ed0*/  FMUL.FTZ R65, R65, c[0x0][0x1ec] ;  /* 0x00007b0041417a20 */ /* 0x000fc80000410000 */
[----:B------:R-:W-:-:S04]  /*1ee0*/  FMUL.FTZ R65, R4, R65 ;  /* 0x0000004104417220 */ /* 0x000fc80000410000 */
[----:B------:R-:W-:Y:S02]  /*1ef0*/  @P5 FADD.FTZ R65, R41, R65 ;  /* 0x0000004129415221 */ /* 0x000fe40000010000 */
.L_x_17957:
[----:B------:R-:W-:Y:S05]  /*1f00*/  BSYNC B1 ;  /* 0x0000000000017941 */ /* 0x000fea0003800000 */
.L_x_17956:
[----:B------:R-:W-:Y:S01]  /*1f10*/  BSSY B1, `(.L_x_17958) ;  /* 0x0000007000017945 */ /* 0x000fe20003800000 */
[----:B------:R-:W-:Y:S01]  /*1f20*/  HFMA2.MMA R77, -RZ, RZ, 0, 1.9073486328125e-06 ;  /* 0x00000020ff4d7435 */ /* 0x000fe200000001ff */
[----:B------:R-:W-:Y:S05]  /*1f30*/  @!P6 BRA `(.L_x_17959) ;  /* 0x000000400000e947 */ /* 0x000fea0003800000 */
[----:B-----5:R-:W-:-:S05]  /*1f40*/  HADD2.F32 R66, -RZ, R51.H0_H0 ;  /* 0x20000033ff427230 */ /* 0x020fca0000004100 */
[----:B------:R-:W-:-:S04]  /*1f50*/  FMUL.FTZ R66, R66, c[0x0][0x1ec] ;  /* 0x00007b0042427a20 */ /* 0x000fc80000410000 */
[----:B------:R-:W-:-:S04]  /*1f60*/  FMUL.FTZ R66, R3, R66 ;  /* 0x0000004203427220 */ /* 0x000fc80000410000 */
[----:B------:R-:W-:Y:S02]  /*1f70*/  @P5 FADD.FTZ R66, R42, R66 ;  /* 0x000000422a425221 */ /* 0x000fe40000010000 */
.L_x_17959:
[----:B------:R-:W-:Y:S05]  /*1f80*/  BSYNC B1 ;  /* 0x0000000000017941 */ /* 0x000fea0003800000 */
.L_x_17958:
[----:B------:R-:W-:Y:S01]  /*1f90*/  BSSY B1, `(.L_x_17960) ;  /* 0x0000007000017945 */ /* 0x000fe20003800000 */
[----:B------:R-:W-:Y:S01]  /*1fa0*/  IMAD.WIDE.U32 R76, R152, R77, c[0x0][0x188] ;  /* 0x00006200984c7625 */ /* 0x000fe200078e004d */
[----:B------:R-:W-:Y:S05]  /*1fb0*/  @!P6 BRA `(.L_x_17961) ;  /* 0x000000400000e947 */ /* 0x000fea0003800000 */
[----:B-----5:R-:W-:-:S05]  /*1fc0*/  HADD2.F32 R67, -RZ, R51.H1_H1 ;  /* 0x30000033ff437230 */ /* 0x020fca0000004100 */
[----:B------:R-:W-:-:S04]  /*1fd0*/  FMUL.FTZ R67, R67, c[0x0][0x1ec] ;  /* 0x00007b0043437a20 */ /* 0x000fc80000410000 */
[----:B------:R-:W-:-:S04]  /*1fe0*/  FMUL.FTZ R67, R2, R67 ;  /* 0x0000004302437220 */ /* 0x000fc80000410000 */
[----:B------:R-:W-:Y:S02]  /*1ff0*/  @P5 FADD.FTZ R67, R43, R67 ;  /* 0x000000432b435221 */ /* 0x000fe40000010000 */
.L_x_17961:
[----:B------:R-:W-:Y:S05]  /*2000*/  BSYNC B1 ;  /* 0x0000000000017941 */ /* 0x000fea0003800000 */
.L_x_17960:
[----:B------:R0:W-:Y:S01]  /*2010*/  STG.E.128 [R76.64], R60 ;  /* 0x0000003c4c007986 */ /* 0x0001e2000c101d04 */
[----:B------:R-:W-:Y:S02]  /*2020*/  IADD3 R79, R79, 0x80, RZ ;  /* 0x000000804f4f7810 */ /* 0x000fe40007ffe0ff */
[----:B------:R-:W-:Y:S01]  /*2030*/  IADD3 R152, R152, 0x80, RZ ;  /* 0x0000008098987810 */ /* 0x000fe20007ffe0ff */
[----:B------:R0:W-:Y:S04]  /*2040*/  STG.E.128 [R76.64+0x10], R64 ;  /* 0x000010404c007986 */ /* 0x0001e8000c101d04 */
.L_x_17945:
[----:B------:R-:W-:Y:S05]  /*2050*/  BSYNC B0 ;  /* 0x0000000000007941 */ /* 0x000fea0003800000 */
.L_x_17944:
        /* <DEDUP_REMOVED lines=41> */
[----:B------:R-:W-:-:S04]  /*22f0*/  FMUL.FTZ R68, R0, R75 ;  /* 0x0000004b00447220 */ /* 0x000fc80000410000 */
[----:B------:R-:W-:Y:S02]  /*2300*/  @P0 FADD.FTZ R68, R32, R68 ;  /* 0x0000004420440221 */ /* 0x000fe40000010000 */
.L_x_17965:
[----:B------:R-:W-:Y:S05]  /*2310*/  BSYNC B1 ;  /* 0x0000000000017941 */ /* 0x000fea0003800000 */
.L_x_17964:
[----:B------:R-:W-:Y:S01]  /*2320*/  BSSY B1, `(.L_x_17966) ;  /* 0x0000006000017945 */ /* 0x000fe20003800000 */
[----:B------:R-:W-:Y:S05]  /*2330*/  @!P5 BRA `(.L_x_17967) ;  /* 0x000000400000d947 */ /* 0x000fea0003800000 */
[----:B-----5:R-:W-:-:S05]  /*2340*/  HADD2.F32 R69, -RZ, R48.H1_H1 ;  /* 0x30000030ff457230 */ /* 0x020fca0000004100 */
[----:B------:R-:W-:-:S04]  /*2350*/  FMUL.FTZ R78, R69, c[0x0][0x1ec] ;  /* 0x00007b00454e7a20 */ /* 0x000fc80000410000 */
[----:B------:R-:W-:-:S04]  /*2360*/  FMUL.FTZ R69, R29, R78 ;  /* 0x0000004e1d457220 */ /* 0x000fc80000410000 */
[----:B------:R-:W-:Y:S02]  /*2370*/  @P0 FADD.FTZ R69, R33, R69 ;  /* 0x0000004521450221 */ /* 0x000fe40000010000 */
.L_x_17967:
[----:B------:R-:W-:Y:S05]  /*2380*/  BSYNC B1 ;  /* 0x0000000000017941 */ /* 0x000fea0003800000 */
.L_x_17966:
[----:B------:R-:W-:Y:S01]  /*2390*/  BSSY B1, `(.L_x_17968) ;  /* 0x0000006000017945 */ /* 0x000fe20003800000 */
[----:B------:R-:W-:Y:S05]  /*23a0*/  @!P5 BRA `(.L_x_17969) ;  /* 0x000000400000d947 */ /* 0x000fea0003800000 */
[----:B-----5:R-:W-:-:S05]  /*23b0*/  HADD2.F32 R70, -RZ, R49.H0_H0 ;  /* 0x20000031ff467230 */ /* 0x020fca0000004100 */
[----:B------:R-:W-:-:S04]  /*23c0*/  FMUL.FTZ R75, R70, c[0x0][0x1ec] ;  /* 0x00007b00464b7a20 */ /* 0x000fc80000410000 */
[----:B------:R-:W-:-:S04]  /*23d0*/  FMUL.FTZ R70, R28, R75 ;  /* 0x0000004b1c467220 */ /* 0x000fc80000410000 */
[----:B------:R-:W-:Y:S02]  /*23e0*/  @P0 FADD.FTZ R70, R34, R70 ;  /* 0x0000004622460221 */ /* 0x000fe40000010000 */
.L_x_17969:
[----:B------:R-:W-:Y:S05]  /*23f0*/  BSYNC B1 ;  /* 0x0000000000017941 */ /* 0x000fea0003800000 */
.L_x_17968:
[----:B------:R-:W-:Y:S01]  /*2400*/  BSSY B1, `(.L_x_17970) ;  /* 0x0000006000017945 */ /* 0x000fe20003800000 */
[----:B------:R-:W-:Y:S05]  /*2410*/  @!P5 BRA `(.L_x_17971) ;  /* 0x000000400000d947 */ /* 0x000fea0003800000 */
[----:B-----5:R-:W-:-:S05]  /*2420*/  HADD2.F32 R71, -RZ, R49.H1_H1 ;  /* 0x30000031ff477230 */ /* 0x020fca0000004100 */
[----:B------:R-:W-:-:S04]  /*2430*/  FMUL.FTZ R78, R71, c[0x0][0x1ec] ;  /* 0x00007b00474e7a20 */ /* 0x000fc80000410000 */
[----:B------:R-:W-:-:S04]  /*2440*/  FMUL.FTZ R71, R31, R78 ;  /* 0x0000004e1f477220 */ /* 0x000fc80000410000 */
[----:B------:R-:W-:Y:S02]  /*2450*/  @P0 FADD.FTZ R71, R35, R71 ;  /* 0x0000004723470221 */ /* 0x000fe40000010000 */
.L_x_17971:
[----:B------:R-:W-:Y:S05]  /*2460*/  BSYNC B1 ;  /* 0x0000000000017941 */ /* 0x000fea0003800000 */
.L_x_17970:
[----:B------:R-:W-:Y:S01]  /*2470*/  BSSY B1, `(.L_x_17972) ;  /* 0x0000006000017945 */ /* 0x000fe20003800000 */
[----:B------:R-:W-:Y:S05]  /*2480*/  @!P5 BRA `(.L_x_17973) ;  /* 0x000000400000d947 */ /* 0x000fea0003800000 */
[----:B-----5:R-:W-:-:S05]  /*2490*/  HADD2.F32 R72, -RZ, R50.H0_H0 ;  /* 0x20000032ff487230 */ /* 0x020fca0000004100 */
[----:B------:R-:W-:-:S04]  /*24a0*/  FMUL.FTZ R75, R72, c[0x0][0x1ec] ;  /* 0x00007b00484b7a20 */ /* 0x000fc80000410000 */
[----:B------:R-:W-:-:S04]  /*24b0*/  FMUL.FTZ R72, R30, R75 ;  /* 0x0000004b1e487220 */ /* 0x000fc80000410000 */
[----:B------:R-:W-:Y:S02]  /*24c0*/  @P0 FADD.FTZ R72, R40, R72 ;  /* 0x0000004828480221 */ /* 0x000fe40000010000 */
.L_x_17973:
[----:B------:R-:W-:Y:S05]  /*24d0*/  BSYNC B1 ;  /* 0x0000000000017941 */ /* 0x000fea0003800000 */
.L_x_17972:
[----:B------:R-:W-:Y:S01]  /*24e0*/  BSSY B1, `(.L_x_17974) ;  /* 0x0000006000017945 */ /* 0x000fe20003800000 */
[----:B------:R-:W-:Y:S05]  /*24f0*/  @!P5 BRA `(.L_x_17975) ;  /* 0x000000400000d947 */ /* 0x000fea0003800000 */
[----:B-----5:R-:W-:-:S05]  /*2500*/  HADD2.F32 R73, -RZ, R50.H1_H1 ;  /* 0x30000032ff497230 */ /* 0x020fca0000004100 */
[----:B------:R-:W-:-:S04]  /*2510*/  FMUL.FTZ R78, R73, c[0x0][0x1ec] ;  /* 0x00007b00494e7a20 */ /* 0x000fc80000410000 */
[----:B------:R-:W-:-:S04]  /*2520*/  FMUL.FTZ R73, R81, R78 ;  /* 0x0000004e51497220 */ /* 0x000fc80000410000 */
[----:B------:R-:W-:Y:S02]  /*2530*/  @P0 FADD.FTZ R73, R41, R73 ;  /* 0x0000004929490221 */ /* 0x000fe40000010000 */
.L_x_17975:
[----:B------:R-:W-:Y:S05]  /*2540*/  BSYNC B1 ;  /* 0x0000000000017941 */ /* 0x000fea0003800000 */
.L_x_17974:
[----:B------:R-:W-:Y:S01]  /*2550*/  BSSY B1, `(.L_x_17976) ;  /* 0x0000006000017945 */ /* 0x000fe20003800000 */
[----:B------:R-:W-:Y:S05]  /*2560*/  @!P5 BRA `(.L_x_17977) ;  /* 0x000000400000d947 */ /* 0x000fea0003800000 */
[----:B-----5:R-:W-:-:S05]  /*2570*/  HADD2.F32 R74, -RZ, R51.H0_H0 ;  /* 0x20000033ff4a7230 */ /* 0x020fca0000004100 */
[----:B------:R-:W-:-:S04]  /*2580*/  FMUL.FTZ R75, R74, c[0x0][0x1ec] ;  /* 0x00007b004a4b7a20 */ /* 0x000fc80000410000 */
[----:B------:R-:W-:-:S04]  /*2590*/  FMUL.FTZ R74, R80, R75 ;  /* 0x0000004b504a7220 */ /* 0x000fc80000410000 */
[----:B------:R-:W-:Y:S02]  /*25a0*/  @P0 FADD.FTZ R74, R42, R74 ;  /* 0x0000004a2a4a0221 */ /* 0x000fe40000010000 */
.L_x_17977:
[----:B------:R-:W-:Y:S05]  /*25b0*/  BSYNC B1 ;  /* 0x0000000000017941 */ /* 0x000fea0003800000 */
.L_x_17976:
[----:B------:R-:W-:Y:S01]  /*25c0*/  BSSY B1, `(.L_x_17978) ;  /* 0x0000007000017945 */ /* 0x000fe20003800000 */
[----:B------:R-:W-:Y:S01]  /*25d0*/  @!P5 FSEL R75, R43, RZ, P4 ;  /* 0x000000ff2b4bd208 */ /* 0x000fe20002000000 */
[----:B------:R-:W-:Y:S05]  /*25e0*/  @!P5 BRA `(.L_x_17979) ;  /* 0x000000400000d947 */ /* 0x000fea0003800000 */
[----:B-----5:R-:W-:-:S05]  /*25f0*/  HADD2.F32 R75, -RZ, R51.H1_H1 ;  /* 0x30000033ff4b7230 */ /* 0x020fca0000004100 */
[----:B------:R-:W-:-:S04]  /*2600*/  FMUL.FTZ R78, R75, c[0x0][0x1ec] ;  /* 0x00007b004b4e7a20 */ /* 0x000fc80000410000 */
[----:B------:R-:W-:-:S04]  /*2610*/  FMUL.FTZ R75, R83, R78 ;  /* 0x0000004e534b7220 */ /* 0x000fc80000410000 */
[----:B------:R-:W-:Y:S02]  /*2620*/  @P0 FADD.FTZ R75, R43, R75 ;  /* 0x0000004b2b4b0221 */ /* 0x000fe40000010000 */
.L_x_17979:
[----:B------:R-:W-:Y:S05]  /*2630*/  BSYNC B1 ;  /* 0x0000000000017941 */ /* 0x000fea0003800000 */
.L_x_17978:
[----:B------:R0:W-:Y:S04]  /*2640*/  STG.E.128 [R76.64], R68 ;  /* 0x000000444c007986 */ /* 0x0001e8000c101d04 */
[----:B------:R0:W-:Y:S02]  /*2650*/  STG.E.128 [R76.64+0x10], R72 ;  /* 0x000010484c007986 */ /* 0x0001e4000c101d04 */
.L_x_17963:
[----:B------:R-:W-:Y:S05]  /*2660*/  BSYNC B0 ;  /* 0x0000000000007941 */ /* 0x000fea0003800000 */
.L_x_17962:
        /* <DEDUP_REMOVED lines=42> */
.L_x_17992:
        /* <DEDUP_REMOVED lines=85> */
.L_x_17993:
        /* <DEDUP_REMOVED lines=24> */
[----:B-1----:R-:W-:Y:S01]  /*2fe0*/  MUFU.RCP R154, R79 ;  /* 0x0000004f009a7308 */ /* 0x002fe20000001000 */
[----:B--2---:R-:W1:Y:S01]  /*2ff0*/  SHFL.DOWN PT, R159, R76, 0x2, 0x1f ;  /* 0x08401f004c9f7f89 */ /* 0x004e6200000e0000 */
[----:B0-----:R-:W-:-:S03]  /*3000*/  IADD3 R152, R152, R155, RZ ;  /* 0x0000009b98987210 */ /* 0x001fc60007ffe0ff */
[----:B------:R-:W0:Y:S03]  /*3010*/  SHFL.DOWN PT, R158, R77, 0x2, 0x1f ;  /* 0x08401f004d9e7f89 */ /* 0x000e2600000e0000 */
[----:B------:R-:W-:Y:S08]  /*3020*/  I2F R155, R155 ;  /* 0x0000009b009b7306 */ /* 0x000ff00000201400 */
[----:B------:R-:W2:Y:S01]  /*3030*/  I2F R152, R152 ;  /* 0x0000009800987306 */ /* 0x000ea20000201400 */
[----:B-1----:R-:W-:-:S02]  /*3040*/  FADD.FTZ R160, -R159, R76 ;  /* 0x0000004c9fa07221 */ /* 0x002fc40000010100 */
[----:B------:R-:W-:Y:S02]  /*3050*/  FMUL.FTZ R159, R159, R157 ;  /* 0x0000009d9f9f7220 */ /* 0x000fe40000410000 */
[----:B------:R-:W-:-:S03]  /*3060*/  FMUL.FTZ R160, R160, R160 ;  /* 0x000000a0a0a07220 */ /* 0x000fc60000410000 */
[----:B--2---:R-:W1:Y:S01]  /*3070*/  MUFU.RCP R156, R152 ;  /* 0x00000098009c7308 */ /* 0x004e620000001000 */
        /* <DEDUP_REMOVED lines=16> */
[----:B--2---:R-:W-:Y:S01]  /*3180*/  FADD.FTZ R157, R154, R157 ;  /* 0x0000009d9a9d7221 */ /* 0x004fe20000010000 */
[----:B------:R-:W0:Y:S03]  /*3190*/  SHFL.IDX PT, R155, R77, RZ, 0x1f ;  /* 0x00001fff4d9b7589 */ /* 0x000e2600000e0000 */
[----:B------:R-:W-:-:S06]  /*31a0*/  FFMA.FTZ R157, R156, R158, R157 ;  /* 0x0000009e9c9d7223 */ /* 0x000fcc000001009d */
[----:B------:R-:W1:Y:S01]  /*31b0*/  SHFL.IDX PT, R157, R157, RZ, 0x1f ;  /* 0x00001fff9d9d7589 */ /* 0x000e6200000e0000 */
[----:B0-----:R-:W-:-:S05]  /*31c0*/  FMUL.FTZ R78, R155, R155 ;  /* 0x0000009b9b4e7220 */ /* 0x001fca0000410000 */
[----:B------:R-:W-:Y:S02]  /*31d0*/  FSEL R79, R78, RZ, P0 ;  /* 0x000000ff4e4f7208 */ /* 0x000fe40000000000 */
[----:B------:R-:W-:Y:S01]  /*31e0*/  @!P4 LEA R78, P5, R150, c[0x0][0x1a0], 0x2 ;  /* 0x00006800964eca11 */ /* 0x000fe200078a10ff */
[----:B-1----:R-:W-:-:S04]  /*31f0*/  FFMA.FTZ R76, R157, R76, c[0x0][0x228] ;  /* 0x00008a009d4c7623 */ /* 0x002fc8000001004c */
        /* <DEDUP_REMOVED lines=50> */
.L_x_17985:
[----:B------:R-:W-:Y:S05]  /*3520*/  BSYNC B1 ;  /* 0x0000000000017941 */ /* 0x000fea0003800000 */
.L_x_17984:
        /* <DEDUP_REMOVED lines=30> */
[----:B------:R-:W-:-:S04]  /*3710*/  FFMA.FTZ R156, R106, R161, R115 ;  /* 0x000000a16a9c7223 */ /* 0x000fc80000010073 */
[C---:B------:R-:W-:Y:S01]  /*3720*/  IMAD.WIDE.U32 R152, R151.reuse, R152, c[0x0][0x208] ;  /* 0x0000820097987625 */ /* 0x040fe200078e0098 */
[----:B------:R-:W-:Y:S02]  /*3730*/  F2FP.PACK_AB R79, R156, R79 ;  /* 0x0000004f9c4f723e */ /* 0x000fe400000000ff */
[----:B------:R-:W-:-:S03]  /*3740*/  IADD3 R151, R151, 0x80, RZ ;  /* 0x0000008097977810 */ /* 0x000fc60007ffe0ff */
[----:B------:R0:W-:Y:S04]  /*3750*/  STG.E.128 [R152.64], R76 ;  /* 0x0000004c98007986 */ /* 0x0001e8000c101d04 */
.L_x_17987:
[----:B------:R-:W-:Y:S05]  /*3760*/  BSYNC B1 ;  /* 0x0000000000017941 */ /* 0x000fea0003800000 */
.L_x_17986:
        /* <DEDUP_REMOVED lines=34> */
.L_x_17989:
[----:B------:R-:W-:Y:S05]  /*3990*/  BSYNC B1 ;  /* 0x0000000000017941 */ /* 0x000fea0003800000 */
.L_x_17988:
[----:B------:R-:W-:Y:S05]  /*39a0*/  @!P3 BRA `(.L_x_17983) ;  /* 0x000001f00000b947 */ /* 0x000fea0003800000 */
[--C-:B0-----:R-:W-:Y:S02]  /*39b0*/  FADD.FTZ R77, R68, -R155.reuse ;  /* 0x8000009b444d7221 */ /* 0x101fe40000010000 */
        /* <DEDUP_REMOVED lines=9> */
[--C-:B------:R-:W-:Y:S02]  /*3a50*/  FADD.FTZ R157, R71, -R155.reuse ;  /* 0x8000009b479d7221 */ /* 0x100fe40000010000 */
[----:B------:R-:W-:-:S02]  /*3a60*/  FADD.FTZ R159, R72, -R155 ;  /* 0x8000009b489f7221 */ /* 0x000fc40000010000 */
[----:B------:R-:W-:Y:S02]  /*3a70*/  FADD.FTZ R155, R73, -R155 ;  /* 0x8000009b499b7221 */ /* 0x000fe40000010000 */
[----:B------:R-:W-:Y:S02]  /*3a80*/  FFMA.FTZ R152, R130, R77, R139 ;  /* 0x0000004d82987223 */ /* 0x000fe4000001008b */
[----:B------:R-:W-:Y:S02]  /*3a90*/  FFMA.FTZ R77, R132, R153, R141 ;  /* 0x00000099844d7223 */ /* 0x000fe4000001008d */
[----:B------:R-:W-:Y:S02]  /*3aa0*/  FFMA.FTZ R79, R136, R161, R145 ;  /* 0x000000a1884f7223 */ /* 0x000fe40000010091 */
[----:B------:R-:W-:Y:S02]  /*3ab0*/  FFMA.FTZ R78, R138, R163, R147 ;  /* 0x000000a38a4e7223 */ /* 0x000fe40000010093 */
[----:B------:R-:W-:-:S02]  /*3ac0*/  FFMA.FTZ R153, R133, R76, R142 ;  /* 0x0000004c85997223 */ /* 0x000fc4000001008e */
[----:B------:R-:W-:Y:S01]  /*3ad0*/  FMUL.FTZ R157, R154, R157 ;  /* 0x0000009d9a9d7220 */ /* 0x000fe20000410000 */
[----:B------:R-:W-:Y:S01]  /*3ae0*/  F2FP.PACK_AB R79, R78, R79 ;  /* 0x0000004f4e4f723e */ /* 0x000fe200000000ff */
[C---:B------:R-:W-:Y:S01]  /*3af0*/  FMUL.FTZ R159, R154.reuse, R159 ;  /* 0x0000009f9a9f7220 */ /* 0x040fe20000410000 */
[----:B------:R-:W-:Y:S01]  /*3b00*/  F2FP.PACK_AB R76, R153, R152 ;  /* 0x00000098994c723e */ /* 0x000fe200000000ff */
[----:B------:R-:W-:Y:S01]  /*3b10*/  FMUL.FTZ R155, R154, R155 ;  /* 0x0000009b9a9b7220 */ /* 0x000fe20000410000 */
[----:B------:R-:W-:Y:S01]  /*3b20*/  MOV R152, 0x10 ;  /* 0x0000001000987802 */ /* 0x000fe20000000f00 */
[----:B------:R-:W-:Y:S02]  /*3b30*/  FFMA.FTZ R78, R134, R159, R143 ;  /* 0x0000009f864e7223 */ /* 0x000fe4000001008f */
[----:B------:R-:W-:Y:S02]  /*3b40*/  FFMA.FTZ R155, R137, R155, R146 ;  /* 0x0000009b899b7223 */ /* 0x000fe40000010092 */
[----:B------:R-:W-:-:S02]  /*3b50*/  FFMA.FTZ R154, R135, R157, R144 ;  /* 0x0000009d879a7223 */ /* 0x000fc40000010090 */
[----:B------:R-:W-:Y:S01]  /*3b60*/  IMAD.WIDE.U32 R152, R151, R152, c[0x0][0x208] ;  /* 0x0000820097987625 */ /* 0x000fe200078e0098 */
[----:B------:R-:W-:Y:S02]  /*3b70*/  F2FP.PACK_AB R78, R155, R78 ;  /* 0x0000004e9b4e723e */ /* 0x000fe400000000ff */
[----:B------:R-:W-:-:S05]  /*3b80*/  F2FP.PACK_AB R77, R154, R77 ;  /* 0x0000004d9a4d723e */ /* 0x000fca00000000ff */
[----:B------:R0:W-:Y:S02]  /*3b90*/  STG.E.128 [R152.64], R76 ;  /* 0x0000004c98007986 */ /* 0x0001e4000c101d04 */
.L_x_17983:
[----:B-1----:R-:W-:Y:S05]  /*3ba0*/  BSYNC B0 ;  /* 0x0000000000007941 */ /* 0x002fea0003800000 */
.L_x_17982:
[----:B------:R-:W-:Y:S02]  /*3bb0*/  IADD3 R150, R150, c[0x0][0x160], RZ ;  /* 0x0000580096967a10 */ /* 0x000fe40007ffe0ff */
[----:B------:R-:W-:Y:S02]  /*3bc0*/  LOP3.LUT P4, RZ, R148, 0xff, RZ, 0xc0, !PT ;  /* 0x000000ff94ff7812 */ /* 0x000fe4000788c0ff */
[----:B------:R-:W-:Y:S02]  /*3bd0*/  ISETP.GE.AND P0, PT, R150, c[0x0][0x164], PT ;  /* 0x0000590096007a0c */ /* 0x000fe40003f06270 */
[----:B------:R-:W-:-:S11]  /*3be0*/  SEL R148, RZ, 0x1, P4 ;  /* 0x00000001ff947807 */ /* 0x000fd60002000000 */
[----:B0-----:R-:W-:Y:S01]  /*3bf0*/  @P0 CALL.REL.NOINC `(.L_x_17990) ;  /* 0x0000001000000944 */ /* 0x001fe20003c00000 */
[----:B------:R-:W-:Y:S05]  /*3c00*/  BRA `(.L_x_17991) ;  /* 0xffffd09000007947 */ /* 0x000fea000383ffff */
.L_x_17990:
[----:B------:R-:W-:Y:S05]  /*3c10*/  EXIT ;  /* 0x000000000000794d */ /* 0x000fea0003800000 */
.L_x_17980:
[----:B------:R-:W-:Y:S01]  /*3c20*/  HFMA2.MMA R154, -RZ, RZ, 0, 5.9604644775390625e-08 ;  /* 0x00000001ff9a7435 */ /* 0x000fe200000001ff */
[----:B------:R-:W-:Y:S02]  /*3c30*/  MOV R156, 0x1f ;  /* 0x0000001f009c7802 */ /* 0x000fe40000000f00 */
[----:B------:R-:W-:Y:S02]  /*3c40*/  MOV R157, 0xffffffff ;  /* 0xffffffff009d7802 */ /* 0x000fe40000000f00 */
[----:B------:R-:W-:Y:S02]  /*3c50*/  MOV R78, 0x3c70 ;  /* 0x00003c70004e7802 */ /* 0x000fe40000000f00 */
[----:B-----5:R-:W-:Y:S05]  /*3c60*/  CALL.REL.NOINC `($__internal_102_$__cuda_sm70_shflsync_bfly_p) ;  /* 0x000007a000007944 */ /* 0x020fea0003c00000 */
[----:B01----:R-:W-:Y:S05]  /*3c70*/  BRA `(.L_x_17992) ;  /* 0xffffec9000007947 */ /* 0x003fea000383ffff */
.L_x_17981:
[----:B------:R-:W-:Y:S01]  /*3c80*/  HFMA2.MMA R154, -RZ, RZ, 0, 1.1920928955078125e-07 ;  /* 0x00000002ff9a7435 */ /* 0x000fe200000001ff */
[----:B------:R-:W-:Y:S02]  /*3c90*/  MOV R156, 0x1f ;  /* 0x0000001f009c7802 */ /* 0x000fe40000000f00 */
[----:B------:R-:W-:Y:S02]  /*3ca0*/  MOV R157, 0xffffffff ;  /* 0xffffffff009d7802 */ /* 0x000fe40000000f00 */
[----:B------:R-:W-:-:S02]  /*3cb0*/  MOV R78, 0x3cd0 ;  /* 0x00003cd0004e7802 */ /* 0x000fc40000000f00 */
[----:B-----5:R-:W-:Y:S05]  /*3cc0*/  CALL.REL.NOINC `($__internal_102_$__cuda_sm70_shflsync_bfly_p) ;  /* 0x0000074000007944 */ /* 0x020fea0003c00000 */
[----:B01----:R-:W-:Y:S01]  /*3cd0*/  FADD.FTZ R77, R77, R154 ;  /* 0x0000009a4d4d7221 */ /* 0x003fe20000010000 */
[----:B------:R-:W-:Y:S01]  /*3ce0*/  HFMA2.MMA R154, -RZ, RZ, 0, 2.384185791015625e-07 ;  /* 0x00000004ff9a7435 */ /* 0x000fe200000001ff */
[----:B------:R-:W-:-:S02]  /*3cf0*/  MOV R156, 0x1f ;  /* 0x0000001f009c7802 */ /* 0x000fc40000000f00 */
[----:B------:R-:W-:Y:S02]  /*3d00*/  MOV R157, 0xffffffff ;  /* 0xffffffff009d7802 */ /* 0x000fe40000000f00 */
[----:B------:R-:W-:Y:S02]  /*3d10*/  MOV R78, 0x3d30 ;  /* 0x00003d30004e7802 */ /* 0x000fe40000000f00 */
[----:B------:R-:W-:Y:S05]  /*3d20*/  CALL.REL.NOINC `($__internal_102_$__cuda_sm70_shflsync_bfly_p) ;  /* 0x000006e000007944 */ /* 0x000fea0003c00000 */
[----:B01----:R-:W-:Y:S01]  /*3d30*/  FADD.FTZ R77, R77, R154 ;  /* 0x0000009a4d4d7221 */ /* 0x003fe20000010000 */
[----:B------:R-:W-:Y:S01]  /*3d40*/  HFMA2.MMA R154, -RZ, RZ, 0, 4.76837158203125e-07 ;  /* 0x00000008ff9a7435 */ /* 0x000fe200000001ff */
[----:B------:R-:W-:Y:S02]  /*3d50*/  MOV R156, 0x1f ;  /* 0x0000001f009c7802 */ /* 0x000fe40000000f00 */
[----:B------:R-:W-:Y:S02]  /*3d60*/  MOV R157, 0xffffffff ;  /* 0xffffffff009d7802 */ /* 0x000fe40000000f00 */
[----:B------:R-:W-:Y:S02]  /*3d70*/  MOV R78, 0x3d90 ;  /* 0x00003d90004e7802 */ /* 0x000fe40000000f00 */
[----:B------:R-:W-:Y:S05]  /*3d80*/  CALL.REL.NOINC `($__internal_102_$__cuda_sm70_shflsync_bfly_p) ;  /* 0x0000068000007944 */ /* 0x000fea0003c00000 */
[----:B01----:R-:W-:Y:S01]  /*3d90*/  FADD.FTZ R77, R77, R154 ;  /* 0x0000009a4d4d7221 */ /* 0x003fe20000010000 */
[----:B------:R-:W-:Y:S01]  /*3da0*/  HFMA2.MMA R154, -RZ, RZ, 0, 9.5367431640625e-07 ;  /* 0x00000010ff9a7435 */ /* 0x000fe200000001ff */
[----:B------:R-:W-:-:S02]  /*3db0*/  MOV R156, 0x1f ;  /* 0x0000001f009c7802 */ /* 0x000fc40000000f00 */
[----:B------:R-:W-:Y:S02]  /*3dc0*/  MOV R157, 0xffffffff ;  /* 0xffffffff009d7802 */ /* 0x000fe40000000f00 */
[----:B------:R-:W-:Y:S02]  /*3dd0*/  MOV R78, 0x3df0 ;  /* 0x00003df0004e7802 */ /* 0x000fe40000000f00 */
[----:B------:R-:W-:Y:S05]  /*3de0*/  CALL.REL.NOINC `($__internal_102_$__cuda_sm70_shflsync_bfly_p) ;  /* 0x0000062000007944 */ /* 0x000fea0003c00000 */
        /* <DEDUP_REMOVED lines=71> */
[----:B------:R-:W-:Y:S05]  /*4260*/  CALL.REL.NOINC `($__internal_102_$__cuda_sm70_shflsync_bfly_p) ;  /* 0x000001a000007944 */ /* 0x000fea0003c00000 */
[----:B01----:R-:W-:Y:S01]  /*4270*/  FADD.FTZ R77, R77, R154 ;  /* 0x0000009a4d4d7221 */ /* 0x003fe20000010000 */
[----:B------:R-:W-:Y:S01]  /*4280*/  HFMA2.MMA R154, -RZ, RZ, 0, 1.1920928955078125e-07 ;  /* 0x00000002ff9a7435 */ /* 0x000fe200000001ff */
[----:B------:R-:W-:Y:S02]  /*4290*/  MOV R156, 0x1f ;  /* 0x0000001f009c7802 */ /* 0x000fe40000000f00 */
[----:B------:R-:W-:Y:S02]  /*42a0*/  MOV R157, 0xffffffff ;  /* 0xffffffff009d7802 */ /* 0x000fe40000000f00 */
[----:B------:R-:W-:Y:S02]  /*42b0*/  MOV R78, 0x42d0 ;  /* 0x000042d0004e7802 */ /* 0x000fe40000000f00 */
[----:B------:R-:W-:Y:S05]  /*42c0*/  CALL.REL.NOINC `($__internal_102_$__cuda_sm70_shflsync_bfly_p) ;  /* 0x0000014000007944 */ /* 0x000fea0003c00000 */
[----:B01----:R-:W-:Y:S01]  /*42d0*/  FADD.FTZ R77, R77, R154 ;  /* 0x0000009a4d4d7221 */ /* 0x003fe20000010000 */
[----:B------:R-:W-:Y:S01]  /*42e0*/  HFMA2.MMA R154, -RZ, RZ, 0, 2.384185791015625e-07 ;  /* 0x00000004ff9a7435 */ /* 0x000fe200000001ff */
[----:B------:R-:W-:Y:S02]  /*42f0*/  MOV R156, 0x1f ;  /* 0x0000001f009c7802 */ /* 0x000fe40000000f00 */
[----:B------:R-:W-:-:S02]  /*4300*/  MOV R157, 0xffffffff ;  /* 0xffffffff009d7802 */ /* 0x000fc40000000f00 */
        /* <DEDUP_REMOVED lines=8> */
[----:B-1----:R-:W-:Y:S01]  /*4390*/  FADD.FTZ R155, R77, R154 ;  /* 0x0000009a4d9b7221 */ /* 0x002fe20000010000 */
[----:B------:R-:W-:Y:S01]  /*43a0*/  HFMA2.MMA R154, -RZ, RZ, 0, 9.5367431640625e-07 ;  /* 0x00000010ff9a7435 */ /* 0x000fe200000001ff */
[----:B0-----:R-:W-:Y:S02]  /*43b0*/  MOV R156, 0x1f ;  /* 0x0000001f009c7802 */ /* 0x001fe40000000f00 */
[----:B------:R-:W-:-:S02]  /*43c0*/  MOV R157, 0xffffffff ;  /* 0xffffffff009d7802 */ /* 0x000fc40000000f00 */
[----:B------:R-:W-:Y:S02]  /*43d0*/  MOV R77, R155 ;  /* 0x0000009b004d7202 */ /* 0x000fe40000000f00 */
[----:B------:R-:W-:Y:S02]  /*43e0*/  MOV R78, 0x4400 ;  /* 0x00004400004e7802 */ /* 0x000fe40000000f00 */
[----:B------:R-:W-:Y:S05]  /*43f0*/  CALL.REL.NOINC `($__internal_102_$__cuda_sm70_shflsync_bfly_p) ;  /* 0x0000001000007944 */ /* 0x000fea0003c00000 */
[----:B01----:R-:W-:Y:S05]  /*4400*/  BRA `(.L_x_17993) ;  /* 0xffffea5000007947 */ /* 0x003fea000383ffff */
        .weak           $__internal_102_$__cuda_sm70_shflsync_bfly_p
        .type           $__internal_102_$__cuda_sm70_shflsync_bfly_p,@function
        .size           $__internal_102_$__cuda_sm70_shflsync_bfly_p,(.L_x_29166 - $__internal_102_$__cuda_sm70_shflsync_bfly_p)
$__internal_102_$__cuda_sm70_shflsync_bfly_p:
[----:B------:R-:W-:Y:S01]  /*4410*/  HFMA2.MMA R79, -RZ, RZ, 0, 0 ;  /* 0x00000000ff4f7435 */ /* 0x000fe200000001ff */
[----:B------:R-:W-:Y:S04]  /*4420*/  WARPSYNC R157 ;  /* 0x0000009d00007348 */ /* 0x000fe80003800000 */
[----:B------:R0:W1:Y:S01]  /*4430*/  SHFL.BFLY PT, R154, R77, R154, R156 ;  /* 0x0c00009a4d9a7389 */ /* 0x00006200000e009c */
[----:B------:R-:W-:Y:S05]  /*4440*/  RET.REL.NODEC R78 `(_ZN10layer_norm13ln_fwd_kernelINS_13Kernel_traitsI6__halfS2_fS2_fjLj4096ELj1ELj1ELj4ELj16ENS_18Kernel_traits_baseILj4096ES2_S2_fS2_fjLj128EEEEELb0ELb1ELb1ELb0EEEvNS_9FwdParamsE) ;  /* 0xffffbbb04e007950 */ /* 0x000fea0003c3ffff */
.L_x_17994:
        /* <DEDUP_REMOVED lines=11> */
.L_x_29166:


//--------------------- .text._ZN10layer_norm13ln_fwd_kernelINS_13Kernel_traitsI6__halfS2_fS2_fjLj4096ELj1ELj1ELj4ELj16ENS_18Kernel_traits_baseILj4096ES2_S2_fS2_fjLj128EEEEELb0ELb1ELb1ELb1EEEvNS_9FwdParamsE --------------------------
	.section	.text._ZN10layer_norm13ln_fwd_kernelINS_13Kernel_traitsI6__halfS2_fS2_fjLj4096ELj1ELj1ELj4ELj16ENS_18Kernel_traits_baseILj4096ES2_S2_fS2_fjLj128EEEEELb0ELb1ELb1ELb1EEEvNS_9FwdParamsE,"ax",@progbits
	.sectioninfo	@"SHI_REGISTERS=167"
	.align	128
        .global         _ZN10layer_norm13ln_fwd_kernelINS_13Kernel_traitsI6__halfS2_fS2_fjLj4096ELj1ELj1ELj4ELj16ENS_18Kernel_traits_baseILj4096ES2_S2_fS2_fjLj128EEEEELb0ELb1ELb1ELb1EEEvNS_9FwdParamsE
        .type           _ZN10layer_norm13ln_fwd_kernelINS_13Kernel_traitsI6__halfS2_fS2_fjLj4096ELj1ELj1ELj4ELj16ENS_18Kernel_traits_baseILj4096ES2_S2_fS2_fjLj128EEEEELb0ELb1ELb1ELb1EEEvNS_9FwdParamsE,@function
        .size           _ZN10layer_norm13ln_fwd_kernelINS_13Kernel_traitsI6__halfS2_fS2_fjLj4096ELj1ELj1ELj4ELj16ENS_18Kernel_traits_baseILj4096ES2_S2_fS2_fjLj128EEEEELb0ELb1ELb1ELb1EEEvNS_9FwdParamsE,(.L_x_29167 - _ZN10layer_norm13ln_fwd_kernelINS_13Kernel_traitsI6__halfS2_fS2_fjLj4096ELj1ELj1ELj4ELj16ENS_18Kernel_traits_baseILj4096ES2_S2_fS2_fjLj128EEEEELb0ELb1ELb1ELb1EEEvNS_9FwdParamsE)
        .other          _ZN10layer_norm13ln_fwd_kernelINS_13Kernel_traitsI6__halfS2_fS2_fjLj4096ELj1ELj1ELj4ELj16ENS_18Kernel_traits_baseILj4096ES2_S2_fS2_fjLj128EEEEELb0ELb1ELb1ELb1EEEvNS_9FwdParamsE,@"STO_CUDA_ENTRY STV_DEFAULT"
_ZN10layer_norm13ln_fwd_kernelINS_13Kernel_traitsI6__halfS2_fS2_fjLj4096ELj1ELj1ELj4ELj16ENS_18Kernel_traits_baseILj4096ES2_S2_fS2_fjLj128EEEEELb0ELb1ELb1ELb1EEEvNS_9FwdParamsE:
.text._ZN10layer_norm13ln_fwd_kernelINS_13Kernel_traitsI6__halfS2_fS2_fjLj4096ELj1ELj1ELj4ELj16ENS_18Kernel_traits_baseILj4096ES2_S2_fS2_fjLj128EEEEELb0ELb1ELb1ELb1EEEvNS_9FwdParamsE:
        /* <DEDUP_REMOVED lines=40> */
[--C-:B------:R-:W-:Y:S01]  /*0280*/  HADD2.F32 R25, -RZ, R8.reuse.H0_H0 ;  /* 0x20000008ff197230 */ /* 0x100fe20000004100 */
[----:B------:R-:W-:Y:S01]  /*0290*/  SHF.R.U32.HI R148, RZ, 0x5, R27 ;  /* 0x00000005ff947819 */ /* 0x000fe2000001161b */
[----:B------:R-:W-:Y:S01]  /*02a0*/  HADD2.F32 R24, -RZ, R8.H1_H1 ;  /* 0x30000008ff187230 */ /* 0x000fe20000004100 */
[----:B------:R-:W-:Y:S01]  /*02b0*/  HFMA2.MMA R146, -RZ, RZ, 0, 5.9604644775390625e-08 ;  /* 0x00000001ff927435 */ /* 0x000fe200000001ff */
        /* <DEDUP_REMOVED lines=14> */
[----:B0-----:R-:W-:-:S02]  /*03a0*/  HADD2.F32 R5, -RZ, R30.H0_H0 ;  /* 0x2000001eff057230 */ /* 0x001fc40000004100 */
[----:B------:R-:W-:Y:S02]  /*03b0*/  HADD2.F32 R4, -RZ, R30.H1_H1 ;  /* 0x3000001eff047230 */ /* 0x000fe40000004100 */
[--C-:B-1----:R-:W-:Y:S02]  /*03c0*/  HADD2.F32 R3, -RZ, R31.reuse.H0_H0 ;  /* 0x2000001fff037230 */ /* 0x102fe40000004100 */
        /* <DEDUP_REMOVED lines=19> */
[--C-:B------:R-:W-:Y:S02]  /*0500*/  HADD2.F32 R80, -RZ, R37.reuse.H0_H0 ;  /* 0x20000025ff507230 */ /* 0x100fe40000004100 */
[----:B------:R-:W-:Y:S02]  /*0510*/  HADD2.F32 R83, -RZ, R37.H1_H1 ;  /* 0x30000025ff537230 */ /* 0x000fe40000004100 */
[----:B------:R-:W-:-:S02]  /*0520*/  HADD2.F32 R82, -RZ, R38.H0_H0 ;  /* 0x20000026ff527230 */ /* 0x000fc40000004100 */
[----:B------:R-:W-:Y:S02]  /*0530*/  HADD2.F32 R85, -RZ, R38.H1_H1 ;  /* 0x30000026ff557230 */ /* 0x000fe40000004100 */
[--C-:B------:R-:W-:Y:S02]  /*0540*/  HADD2.F32 R84, -RZ, R39.reuse.H0_H0 ;  /* 0x20000027ff547230 */ /* 0x100fe40000004100 */
[----:B------:R-:W-:Y:S02]  /*0550*/  HADD2.F32 R87, -RZ, R39.H1_H1 ;  /* 0x30000027ff577230 */ /* 0x000fe40000004100 */
[--C-:B---3--:R-:W-:Y:S02]  /*0560*/  HADD2.F32 R86, -RZ, R40.reuse.H0_H0 ;  /* 0x20000028ff567230 */ /* 0x108fe40000004100 */
[----:B------:R-:W-:Y:S02]  /*0570*/  HADD2.F32 R89, -RZ, R40.H1_H1 ;  /* 0x30000028ff597230 */ /* 0x000fe40000004100 */
[----:B------:R-:W-:-:S02]  /*0580*/  HADD2.F32 R88, -RZ, R41.H0_H0 ;  /* 0x20000029ff587230 */ /* 0x000fc40000004100 */
[----:B------:R-:W-:Y:S02]  /*0590*/  HADD2.F32 R91, -RZ, R41.H1_H1 ;  /* 0x30000029ff5b7230 */ /* 0x000fe40000004100 */
[--C-:B------:R-:W-:Y:S02]  /*05a0*/  HADD2.F32 R90, -RZ, R42.reuse.H0_H0 ;  /* 0x2000002aff5a7230 */ /* 0x100fe40000004100 */
[----:B------:R-:W-:Y:S02]  /*05b0*/  HADD2.F32 R93, -RZ, R42.H1_H1 ;  /* 0x3000002aff5d7230 */ /* 0x000fe40000004100 */
[--C-:B------:R-:W-:Y:S02]  /*05c0*/  HADD2.F32 R92, -RZ, R43.reuse.H0_H0 ;  /* 0x2000002bff5c7230 */ /* 0x100fe40000004100 */
[----:B------:R-:W-:Y:S02]  /*05d0*/  HADD2.F32 R95, -RZ, R43.H1_H1 ;  /* 0x3000002bff5f7230 */ /* 0x000fe40000004100 */
[----:B----4-:R-:W-:-:S02]  /*05e0*/  HADD2.F32 R94, -RZ, R44.H0_H0 ;  /* 0x2000002cff5e7230 */ /* 0x010fc40000004100 */
        /* <DEDUP_REMOVED lines=47> */
.L_x_18064:
        /* <DEDUP_REMOVED lines=58> */
[----:B------:R-:W-:-:S04]  /*0c80*/  FMUL.FTZ R48, R78, R57 ;  /* 0x000000394e307220 */ /* 0x000fc80000410000 */
[----:B------:R-:W-:Y:S02]  /*0c90*/  @P0 FADD.FTZ R48, R32, R48 ;  /* 0x0000003020300221 */ /* 0x000fe40000010000 */
.L_x_17996:
[----:B------:R-:W-:Y:S05]  /*0ca0*/  BSYNC B0 ;  /* 0x0000000000007941 */ /* 0x000fea0003800000 */
.L_x_17995:
[----:B------:R-:W-:Y:S01]  /*0cb0*/  BSSY B0, `(.L_x_17997) ;  /* 0x0000006000007945 */ /* 0x000fe20003800000 */
[----:B------:R-:W-:Y:S05]  /*0cc0*/  @!P6 BRA `(.L_x_17998) ;  /* 0x000000400000e947 */ /* 0x000fea0003800000 */
[----:B-----5:R-:W-:-:S05]  /*0cd0*/  HADD2.F32 R49, -RZ, R40.H1_H1 ;  /* 0x30000028ff317230 */ /* 0x020fca0000004100 */
[----:B------:R-:W-:-:S04]  /*0ce0*/  FMUL.FTZ R56, R49, c[0x0][0x1ec] ;  /* 0x00007b0031387a20 */ /* 0x000fc80000410000 */
[----:B------:R-:W-:-:S04]  /*0cf0*/  FMUL.FTZ R49, R81, R56 ;  /* 0x0000003851317220 */ /* 0x000fc80000410000 */
[----:B------:R-:W-:Y:S02]  /*0d00*/  @P0 FADD.FTZ R49, R33, R49 ;  /* 0x0000003121310221 */ /* 0x000fe40000010000 */
.L_x_17998:
[----:B------:R-:W-:Y:S05]  /*0d10*/  BSYNC B0 ;  /* 0x0000000000007941 */ /* 0x000fea0003800000 */
.L_x_17997:
[----:B------:R-:W-:Y:S01]  /*0d20*/  BSSY B0, `(.L_x_17999) ;  /* 0x0000006000007945 */ /* 0x000fe20003800000 */
[----:B------:R-:W-:Y:S05]  /*0d30*/  @!P6 BRA `(.L_x_18000) ;  /* 0x000000400000e947 */ /* 0x000fea0003800000 */
[----:B-----5:R-:W-:-:S05]  /*0d40*/  HADD2.F32 R50, -RZ, R41.H0_H0 ;  /* 0x20000029ff327230 */ /* 0x020fca0000004100 */
[----:B------:R-:W-:-:S04]  /*0d50*/  FMUL.FTZ R57, R50, c[0x0][0x1ec] ;  /* 0x00007b0032397a20 */ /* 0x000fc80000410000 */
[----:B------:R-:W-:-:S04]  /*0d60*/  FMUL.FTZ R50, R80, R57 ;  /* 0x0000003950327220 */ /* 0x000fc80000410000 */
[----:B------:R-:W-:Y:S02]  /*0d70*/  @P0 FADD.FTZ R50, R34, R50 ;  /* 0x0000003222320221 */ /* 0x000fe40000010000 */
.L_x_18000:
[----:B------:R-:W-:Y:S05]  /*0d80*/  BSYNC B0 ;  /* 0x0000000000007941 */ /* 0x000fea0003800000 */
.L_x_17999:
[----:B------:R-:W-:Y:S01]  /*0d90*/  BSSY B0, `(.L_x_18001) ;  /* 0x0000006000007945 */ /* 0x000fe20003800000 */
[----:B------:R-:W-:Y:S05]  /*0da0*/  @!P6 BRA `(.L_x_18002) ;  /* 0x000000400000e947 */ /* 0x000fea0003800000 */
[----:B-----5:R-:W-:-:S05]  /*0db0*/  HADD2.F32 R51, -RZ, R41.H1_H1 ;  /* 0x30000029ff337230 */ /* 0x020fca0000004100 */
[----:B------:R-:W-:-:S04]  /*0dc0*/  FMUL.FTZ R56, R51, c[0x0][0x1ec] ;  /* 0x00007b0033387a20 */ /* 0x000fc80000410000 */
[----:B------:R-:W-:-:S04]  /*0dd0*/  FMUL.FTZ R51, R83, R56 ;  /* 0x0000003853337220 */ /* 0x000fc80000410000 */
[----:B------:R-:W-:Y:S02]  /*0de0*/  @P0 FADD.FTZ R51, R35, R51 ;  /* 0x0000003323330221 */ /* 0x000fe40000010000 */
.L_x_18002:
[----:B------:R-:W-:Y:S05]  /*0df0*/  BSYNC B0 ;  /* 0x0000000000007941 */ /* 0x000fea0003800000 */
.L_x_18001:
[----:B------:R-:W-:Y:S01]  /*0e00*/  BSSY B0, `(.L_x_18003) ;  /* 0x0000006000007945 */ /* 0x000fe20003800000 */
[----:B------:R-:W-:Y:S05]  /*0e10*/  @!P6 BRA `(.L_x_18004) ;  /* 0x000000400000e947 */ /* 0x000fea0003800000 */
[----:B-----5:R-:W-:-:S05]  /*0e20*/  HADD2.F32 R44, -RZ, R42.H0_H0 ;  /* 0x2000002aff2c7230 */ /* 0x020fca0000004100 */
[----:B------:R-:W-:-:S04]  /*0e30*/  FMUL.FTZ R57, R44, c[0x0][0x1ec] ;  /* 0x00007b002c397a20 */ /* 0x000fc80000410000 */
[----:B------:R-:W-:-:S04]  /*0e40*/  FMUL.FTZ R44, R82, R57 ;  /* 0x00000039522c7220 */ /* 0x000fc80000410000 */
[----:B------:R-:W-:Y:S02]  /*0e50*/  @P0 FADD.FTZ R44, R36, R44 ;  /* 0x0000002c242c0221 */ /* 0x000fe40000010000 */
.L_x_18004:
[----:B------:R-:W-:Y:S05]  /*0e60*/  BSYNC B0 ;  /* 0x0000000000007941 */ /* 0x000fea0003800000 */
.L_x_18003:
[----:B------:R-:W-:Y:S01]  /*0e70*/  BSSY B0, `(.L_x_18005) ;  /* 0x0000006000007945 */ /* 0x000fe20003800000 */
[----:B------:R-:W-:Y:S05]  /*0e80*/  @!P6 BRA `(.L_x_18006) ;  /* 0x000000400000e947 */ /* 0x000fea0003800000 */
[----:B-----5:R-:W-:-:S05]  /*0e90*/  HADD2.F32 R45, -RZ, R42.H1_H1 ;  /* 0x3000002aff2d7230 */ /* 0x020fca0000004100 */
[----:B------:R-:W-:-:S04]  /*0ea0*/  FMUL.FTZ R56, R45, c[0x0][0x1ec] ;  /* 0x00007b002d387a20 */ /* 0x000fc80000410000 */
[----:B------:R-:W-:-:S04]  /*0eb0*/  FMUL.FTZ R45, R85, R56 ;  /* 0x00000038552d7220 */ /* 0x000fc80000410000 */
[----:B------:R-:W-:Y:S02]  /*0ec0*/  @P0 FADD.FTZ R45, R37, R45 ;  /* 0x0000002d252d0221 */ /* 0x000fe40000010000 */
.L_x_18006:
[----:B------:R-:W-:Y:S05]  /*0ed0*/  BSYNC B0 ;  /* 0x0000000000007941 */ /* 0x000fea0003800000 */
.L_x_18005:
[----:B------:R-:W-:Y:S01]  /*0ee0*/  BSSY B0, `(.L_x_18007) ;  /* 0x0000006000007945 */ /* 0x000fe20003800000 */
[----:B------:R-:W-:Y:S05]  /*0ef0*/  @!P6 BRA `(.L_x_18008) ;  /* 0x000000400000e947 */ /* 0x000fea0003800000 */
[----:B-----5:R-:W-:-:S05]  /*0f00*/  HADD2.F32 R46, -RZ, R43.H0_H0 ;  /* 0x2000002bff2e7230 */ /* 0x020fca0000004100 */
[----:B------:R-:W-:-:S04]  /*0f10*/  FMUL.FTZ R57, R46, c[0x0][0x1ec] ;  /* 0x00007b002e397a20 */ /* 0x000fc80000410000 */
[----:B------:R-:W-:-:S04]  /*0f20*/  FMUL.FTZ R46, R84, R57 ;  /* 0x00000039542e7220 */ /* 0x000fc80000410000 */
[----:B------:R-:W-:Y:S02]  /*0f30*/  @P0 FADD.FTZ R46, R38, R46 ;  /* 0x0000002e262e0221 */ /* 0x000fe40000010000 */
.L_x_18008:
[----:B------:R-:W-:Y:S05]  /*0f40*/  BSYNC B0 ;  /* 0x0000000000007941 */ /* 0x000fea0003800000 */
.L_x_18007:
[----:B------:R-:W-:Y:S01]  /*0f50*/  BSSY B0, `(.L_x_18009) ;  /* 0x0000006000007945 */ /* 0x000fe20003800000 */
[----:B------:R-:W-:Y:S05]  /*0f60*/  @!P6 BRA `(.L_x_18010) ;  /* 0x000000400000e947 */ /* 0x000fea0003800000 */
[----:B-----5:R-:W-:-:S05]  /*0f70*/  HADD2.F32 R47, -RZ, R43.H1_H1 ;  /* 0x3000002bff2f7230 */ /* 0x020fca0000004100 */
[----:B------:R-:W-:-:S04]  /*0f80*/  FMUL.FTZ R56, R47, c[0x0][0x1ec] ;  /* 0x00007b002f387a20 */ /* 0x000fc80000410000 */
[----:B------:R-:W-:-:S04]  /*0f90*/  FMUL.FTZ R47, R87, R56 ;  /* 0x00000038572f7220 */ /* 0x000fc80000410000 */
[----:B------:R-:W-:Y:S02]  /*0fa0*/  @P0 FADD.FTZ R47, R39, R47 ;  /* 0x0000002f272f0221 */ /* 0x000fe40000010000 */
.L_x_18010:
[----:B------:R-:W-:Y:S05]  /*0fb0*/  BSYNC B0 ;  /* 0x0000000000007941 */ /* 0x000fea0003800000 */
.L_x_18009:
        /* <DEDUP_REMOVED lines=41> */
.L_x_18012:
[----:B------:R-:W-:Y:S05]  /*1250*/  BSYNC B0 ;  /* 0x0000000000007941 */ /* 0x000fea0003800000 */
.L_x_18011:
[----:B------:R-:W-:Y:S01]  /*1260*/  BSSY B0, `(.L_x_18013) ;  /* 0x0000006000007945 */ /* 0x000fe20003800000 */
[----:B------:R-:W-:Y:S05]  /*1270*/  @!P6 BRA `(.L_x_18014) ;  /* 0x000000400000e947 */ /* 0x000fea0003800000 */
[----:B-----5:R-:W-:-:S05]  /*1280*/  HADD2.F32 R57, -RZ, R40.H1_H1 ;  /* 0x30000028ff397230 */ /* 0x020fca0000004100 */
[----:B------:R-:W-:-:S04]  /*1290*/  FMUL.FTZ R64, R57, c[0x0][0x1ec] ;  /* 0x00007b0039407a20 */ /* 0x000fc80000410000 */
[----:B------:R-:W-:-:S04]  /*12a0*/  FMUL.FTZ R57, R89, R64 ;  /* 0x0000004059397220 */ /* 0x000fc80000410000 */
[----:B------:R-:W-:Y:S02]  /*12b0*/  @P0 FADD.FTZ R57, R33, R57 ;  /* 0x0000003921390221 */ /* 0x000fe40000010000 */
.L_x_18014:
[----:B------:R-:W-:Y:S05]  /*12c0*/  BSYNC B0 ;  /* 0x0000000000007941 */ /* 0x000fea0003800000 */
.L_x_18013:
[----:B------:R-:W-:Y:S01]  /*12d0*/  BSSY B0, `(.L_x_18015) ;  /* 0x0000006000007945 */ /* 0x000fe20003800000 */
[----:B------:R-:W-:Y:S05]  /*12e0*/  @!P6 BRA `(.L_x_18016) ;  /* 0x000000400000e947 */ /* 0x000fea0003800000 */
[----:B-----5:R-:W-:-:S05]  /*12f0*/  HADD2.F32 R58, -RZ, R41.H0_H0 ;  /* 0x20000029ff3a7230 */ /* 0x020fca0000004100 */
[----:B------:R-:W-:-:S04]  /*1300*/  FMUL.FTZ R67, R58, c[0x0][0x1ec] ;  /* 0x00007b003a437a20 */ /* 0x000fc80000410000 */
[----:B------:R-:W-:-:S04]  /*1310*/  FMUL.FTZ R58, R88, R67 ;  /* 0x00000043583a7220 */ /* 0x000fc80000410000 */
[----:B------:R-:W-:Y:S02]  /*1320*/  @P0 FADD.FTZ R58, R34, R58 ;  /* 0x0000003a223a0221 */ /* 0x000fe40000010000 */
.L_x_18016:
[----:B------:R-:W-:Y:S05]  /*1330*/  BSYNC B0 ;  /* 0x0000000000007941 */ /* 0x000fea0003800000 */
.L_x_18015:
[----:B------:R-:W-:Y:S01]  /*1340*/  BSSY B0, `(.L_x_18017) ;  /* 0x0000006000007945 */ /* 0x000fe20003800000 */
[----:B------:R-:W-:Y:S05]  /*1350*/  @!P6 BRA `(.L_x_18018) ;  /* 0x000000400000e947 */ /* 0x000fea0003800000 */
[----:B-----5:R-:W-:-:S05]  /*1360*/  HADD2.F32 R59, -RZ, R41.H1_H1 ;  /* 0x30000029ff3b7230 */ /* 0x020fca0000004100 */
[----:B------:R-:W-:-:S04]  /*1370*/  FMUL.FTZ R64, R59, c[0x0][0x1ec] ;  /* 0x00007b003b407a20 */ /* 0x000fc80000410000 */
[----:B------:R-:W-:-:S04]  /*1380*/  FMUL.FTZ R59, R91, R64 ;  /* 0x000000405b3b7220 */ /* 0x000fc80000410000 */
[----:B------:R-:W-:Y:S02]  /*1390*/  @P0 FADD.FTZ R59, R35, R59 ;  /* 0x0000003b233b0221 */ /* 0x000fe40000010000 */
.L_x_18018:
[----:B------:R-:W-:Y:S05]  /*13a0*/  BSYNC B0 ;  /* 0x0000000000007941 */ /* 0x000fea0003800000 */
.L_x_18017:
[----:B------:R-:W-:Y:S01]  /*13b0*/  BSSY B0, `(.L_x_18019) ;  /* 0x0000006000007945 */ /* 0x000fe20003800000 */
[----:B------:R-:W-:Y:S05]  /*13c0*/  @!P6 BRA `(.L_x_18020) ;  /* 0x000000400000e947 */ /* 0x000fea0003800000 */
[----:B-----5:R-:W-:-:S05]  /*13d0*/  HADD2.F32 R52, -RZ, R42.H0_H0 ;  /* 0x2000002aff347230 */ /* 0x020fca0000004100 */
[----:B------:R-:W-:-:S04]  /*13e0*/  FMUL.FTZ R67, R52, c[0x0][0x1ec] ;  /* 0x00007b0034437a20 */ /* 0x000fc80000410000 */
[----:B------:R-:W-:-:S04]  /*13f0*/  FMUL.FTZ R52, R90, R67 ;  /* 0x000000435a347220 */ /* 0x000fc80000410000 */
[----:B------:R-:W-:Y:S02]  /*1400*/  @P0 FADD.FTZ R52, R36, R52 ;  /* 0x0000003424340221 */ /* 0x000fe40000010000 */
.L_x_18020:
[----:B------:R-:W-:Y:S05]  /*1410*/  BSYNC B0 ;  /* 0x0000000000007941 */ /* 0x000fea0003800000 */
.L_x_18019:
[----:B------:R-:W-:Y:S01]  /*1420*/  BSSY B0, `(.L_x_18021) ;  /* 0x0000006000007945 */ /* 0x000fe20003800000 */
[----:B------:R-:W-:Y:S05]  /*1430*/  @!P6 BRA `(.L_x_18022) ;  /* 0x000000400000e947 */ /* 0x000fea0003800000 */
[----:B-----5:R-:W-:-:S05]  /*1440*/  HADD2.F32 R53, -RZ, R42.H1_H1 ;  /* 0x3000002aff357230 */ /* 0x020fca0000004100 */
[----:B------:R-:W-:-:S04]  /*1450*/  FMUL.FTZ R64, R53, c[0x0][0x1ec] ;  /* 0x00007b0035407a20 */ /* 0x000fc80000410000 */
[----:B------:R-:W-:-:S04]  /*1460*/  FMUL.FTZ R53, R93, R64 ;  /* 0x000000405d357220 */ /* 0x000fc80000410000 */
[----:B------:R-:W-:Y:S02]  /*1470*/  @P0 FADD.FTZ R53, R37, R53 ;  /* 0x0000003525350221 */ /* 0x000fe40000010000 */
.L_x_18022:
[----:B------:R-:W-:Y:S05]  /*1480*/  BSYNC B0 ;  /* 0x0000000000007941 */ /* 0x000fea0003800000 */
.L_x_18021:
[----:B------:R-:W-:Y:S01]  /*1490*/  BSSY B0, `(.L_x_18023) ;  /* 0x0000006000007945 */ /* 0x000fe20003800000 */
[----:B------:R-:W-:Y:S05]  /*14a0*/  @!P6 BRA `(.L_x_18024) ;  /* 0x000000400000e947 */ /* 0x000fea0003800000 */
[----:B-----5:R-:W-:-:S05]  /*14b0*/  HADD2.F32 R54, -RZ, R43.H0_H0 ;  /* 0x2000002bff367230 */ /* 0x020fca0000004100 */
[----:B------:R-:W-:-:S04]  /*14c0*/  FMUL.FTZ R67, R54, c[0x0][0x1ec] ;  /* 0x00007b0036437a20 */ /* 0x000fc80000410000 */
[----:B------:R-:W-:-:S04]  /*14d0*/  FMUL.FTZ R54, R92, R67 ;  /* 0x000000435c367220 */ /* 0x000fc80000410000 */
[----:B------:R-:W-:Y:S02]  /*14e0*/  @P0 FADD.FTZ R54, R38, R54 ;  /* 0x0000003626360221 */ /* 0x000fe40000010000 */
.L_x_18024:
[----:B------:R-:W-:Y:S05]  /*14f0*/  BSYNC B0 ;  /* 0x0000000000007941 */ /* 0x000fea0003800000 */
.L_x_18023:
[----:B------:R-:W-:Y:S01]  /*1500*/  BSSY B0, `(.L_x_18025) ;  /* 0x0000006000007945 */ /* 0x000fe20003800000 */
[----:B------:R-:W-:Y:S05]  /*1510*/  @!P6 BRA `(.L_x_18026) ;  /* 0x000000400000e947 */ /* 0x000fea0003800000 */
[----:B-----5:R-:W-:-:S05]  /*1520*/  HADD2.F32 R55, -RZ, R43.H1_H1 ;  /* 0x3000002bff377230 */ /* 0x020fca0000004100 */
[----:B------:R-:W-:-:S04]  /*1530*/  FMUL.FTZ R64, R55, c[0x0][0x1ec] ;  /* 0x00007b0037407a20 */ /* 0x000fc80000410000 */
[----:B------:R-:W-:-:S04]  /*1540*/  FMUL.FTZ R55, R95, R64 ;  /* 0x000000405f377220 */ /* 0x000fc80000410000 */
[----:B------:R-:W-:Y:S02]  /*1550*/  @P0 FADD.FTZ R55, R39, R55 ;  /* 0x0000003727370221 */ /* 0x000fe40000010000 */
.L_x_18026:
[----:B------:R-:W-:Y:S05]  /*1560*/  BSYNC B0 ;  /* 0x0000000000007941 */ /* 0x000fea0003800000 */
.L_x_18025:
        /* <DEDUP_REMOVED lines=41> */
.L_x_18028:
[----:B------:R-:W-:Y:S05]  /*1800*/  BSYNC B0 ;  /* 0x0000000000007941 */ /* 0x000fea0003800000 */
.L_x_18027:
[----:B------:R-:W-:Y:S01]  /*1810*/  BSSY B0, `(.L_x_18029) ;  /* 0x0000006000007945 */ /* 0x000fe20003800000 */
[----:B------:R-:W-:Y:S05]  /*1820*/  @!P6 BRA `(.L_x_18030) ;  /* 0x000000400000e947 */ /* 0x000fea0003800000 */
[----:B-----5:R-:W-:-:S05]  /*1830*/  HADD2.F32 R65, -RZ, R40.H1_H1 ;  /* 0x30000028ff417230 */ /* 0x020fca0000004100 */
[----:B------:R-:W-:-:S04]  /*1840*/  FMUL.FTZ R74, R65, c[0x0][0x1ec] ;  /* 0x00007b00414a7a20 */ /* 0x000fc80000410000 */
[----:B------:R-:W-:-:S04]  /*1850*/  FMUL.FTZ R65, R97, R74 ;  /* 0x0000004a61417220 */ /* 0x000fc80000410000 */
[----:B------:R-:W-:Y:S02]  /*1860*/  @P0 FADD.FTZ R65, R33, R65 ;  /* 0x0000004121410221 */ /* 0x000fe40000010000 */
.L_x_18030:
[----:B------:R-:W-:Y:S05]  /*1870*/  BSYNC B0 ;  /* 0x0000000000007941 */ /* 0x000fea0003800000 */
.L_x_18029:
[----:B------:R-:W-:Y:S01]  /*1880*/  BSSY B0, `(.L_x_18031) ;  /* 0x0000006000007945 */ /* 0x000fe20003800000 */
[----:B------:R-:W-:Y:S05]  /*1890*/  @!P6 BRA `(.L_x_18032) ;  /* 0x000000400000e947 */ /* 0x000fea0003800000 */
[----:B-----5:R-:W-:-:S05]  /*18a0*/  HADD2.F32 R66, -RZ, R41.H0_H0 ;  /* 0x20000029ff427230 */ /* 0x020fca0000004100 */
[----:B------:R-:W-:-:S04]  /*18b0*/  FMUL.FTZ R73, R66, c[0x0][0x1ec] ;  /* 0x00007b0042497a20 */ /* 0x000fc80000410000 */
[----:B------:R-:W-:-:S04]  /*18c0*/  FMUL.FTZ R66, R96, R73 ;  /* 0x0000004960427220 */ /* 0x000fc80000410000 */
[----:B------:R-:W-:Y:S02]  /*18d0*/  @P0 FADD.FTZ R66, R34, R66 ;  /* 0x0000004222420221 */ /* 0x000fe40000010000 */
.L_x_18032:
[----:B------:R-:W-:Y:S05]  /*18e0*/  BSYNC B0 ;  /* 0x0000000000007941 */ /* 0x000fea0003800000 */
.L_x_18031:
[----:B------:R-:W-:Y:S01]  /*18f0*/  BSSY B0, `(.L_x_18033) ;  /* 0x0000006000007945 */ /* 0x000fe20003800000 */
[----:B------:R-:W-:Y:S05]  /*1900*/  @!P6 BRA `(.L_x_18034) ;  /* 0x000000400000e947 */ /* 0x000fea0003800000 */
[----:B-----5:R-:W-:-:S05]  /*1910*/  HADD2.F32 R67, -RZ, R41.H1_H1 ;  /* 0x30000029ff437230 */ /* 0x020fca0000004100 */
[----:B------:R-:W-:-:S04]  /*1920*/  FMUL.FTZ R74, R67, c[0x0][0x1ec] ;  /* 0x00007b00434a7a20 */ /* 0x000fc80000410000 */
[----:B------:R-:W-:-:S04]  /*1930*/  FMUL.FTZ R67, R99, R74 ;  /* 0x0000004a63437220 */ /* 0x000fc80000410000 */
[----:B------:R-:W-:Y:S02]  /*1940*/  @P0 FADD.FTZ R67, R35, R67 ;  /* 0x0000004323430221 */ /* 0x000fe40000010000 */
.L_x_18034:
[----:B------:R-:W-:Y:S05]  /*1950*/  BSYNC B0 ;  /* 0x0000000000007941 */ /* 0x000fea0003800000 */
.L_x_18033:
[----:B------:R-:W-:Y:S01]  /*1960*/  BSSY B0, `(.L_x_18035) ;  /* 0x0000006000007945 */ /* 0x000fe20003800000 */
[----:B------:R-:W-:Y:S05]  /*1970*/  @!P6 BRA `(.L_x_18036) ;  /* 0x000000400000e947 */ /* 0x000fea0003800000 */
[----:B-----5:R-:W-:-:S05]  /*1980*/  HADD2.F32 R60, -RZ, R42.H0_H0 ;  /* 0x2000002aff3c7230 */ /* 0x020fca0000004100 */
[----:B------:R-:W-:-:S04]  /*1990*/  FMUL.FTZ R73, R60, c[0x0][0x1ec] ;  /* 0x00007b003c497a20 */ /* 0x000fc80000410000 */
[----:B------:R-:W-:-:S04]  /*19a0*/  FMUL.FTZ R60, R98, R73 ;  /* 0x00000049623c7220 */ /* 0x000fc80000410000 */
[----:B------:R-:W-:Y:S02]  /*19b0*/  @P0 FADD.FTZ R60, R36, R60 ;  /* 0x0000003c243c0221 */ /* 0x000fe40000010000 */
.L_x_18036:
[----:B------:R-:W-:Y:S05]  /*19c0*/  BSYNC B0 ;  /* 0x0000000000007941 */ /* 0x000fea0003800000 */
.L_x_18035:
[----:B------:R-:W-:Y:S01]  /*19d0*/  BSSY B0, `(.L_x_18037) ;  /* 0x0000006000007945 */ /* 0x000fe20003800000 */
[----:B------:R-:W-:Y:S05]  /*19e0*/  @!P6 BRA `(.L_x_18038) ;  /* 0x000000400000e947 */ /* 0x000fea0003800000 */
[----:B-----5:R-:W-:-:S05]  /*19f0*/  HADD2.F32 R61, -RZ, R42.H1_H1 ;  /* 0x3000002aff3d7230 */ /* 0x020fca0000004100 */
[----:B------:R-:W-:-:S04]  /*1a00*/  FMUL.FTZ R74, R61, c[0x0][0x1ec] ;  /* 0x00007b003d4a7a20 */ /* 0x000fc80000410000 */
[----:B------:R-:W-:-:S04]  /*1a10*/  FMUL.FTZ R61, R101, R74 ;  /* 0x0000004a653d7220 */ /* 0x000fc80000410000 */
[----:B------:R-:W-:Y:S02]  /*1a20*/  @P0 FADD.FTZ R61, R37, R61 ;  /* 0x0000003d253d0221 */ /* 0x000fe40000010000 */
.L_x_18038:
[----:B------:R-:W-:Y:S05]  /*1a30*/  BSYNC B0 ;  /* 0x0000000000007941 */ /* 0x000fea0003800000 */
.L_x_18037:
[----:B------:R-:W-:Y:S01]  /*1a40*/  BSSY B0, `(.L_x_18039) ;  /* 0x0000006000007945 */ /* 0x000fe20003800000 */
[----:B------:R-:W-:Y:S05]  /*1a50*/  @!P6 BRA `(.L_x_18040) ;  /* 0x000000400000e947 */ /* 0x000fea0003800000 */
[----:B-----5:R-:W-:-:S05]  /*1a60*/  HADD2.F32 R62, -RZ, R43.H0_H0 ;  /* 0x2000002bff3e7230 */ /* 0x020fca0000004100 */
[----:B------:R-:W-:-:S04]  /*1a70*/  FMUL.FTZ R73, R62, c[0x0][0x1ec] ;  /* 0x00007b003e497a20 */ /* 0x000fc80000410000 */
[----:B------:R-:W-:-:S04]  /*1a80*/  FMUL.FTZ R62, R100, R73 ;  /* 0x00000049643e7220 */ /* 0x000fc80000410000 */
[----:B------:R-:W-:Y:S02]  /*1a90*/  @P0 FADD.FTZ R62, R38, R62 ;  /* 0x0000003e263e0221 */ /* 0x000fe40000010000 */
.L_x_18040:
[----:B------:R-:W-:Y:S05]  /*1aa0*/  BSYNC B0 ;  /* 0x0000000000007941 */ /* 0x000fea0003800000 */
.L_x_18039:
[----:B------:R-:W-:Y:S01]  /*1ab0*/  BSSY B0, `(.L_x_18041) ;  /* 0x0000006000007945 */ /* 0x000fe20003800000 */
[----:B------:R-:W-:Y:S05]  /*1ac0*/  @!P6 BRA `(.L_x_18042) ;  /* 0x000000400000e947 */ /* 0x000fea0003800000 */
[----:B-----5:R-:W-:-:S05]  /*1ad0*/  HADD2.F32 R63, -RZ, R43.H1_H1 ;  /* 0x3000002bff3f7230 */ /* 0x020fca0000004100 */
[----:B------:R-:W-:-:S04]  /*1ae0*/  FMUL.FTZ R74, R63, c[0x0][0x1ec] ;  /* 0x00007b003f4a7a20 */ /* 0x000fc80000410000 */
[----:B------:R-:W-:-:S04]  /*1af0*/  FMUL.FTZ R63, R103, R74 ;  /* 0x0000004a673f7220 */ /* 0x000fc80000410000 */
[----:B------:R-:W-:Y:S02]  /*1b00*/  @P0 FADD.FTZ R63, R39, R63 ;  /* 0x0000003f273f0221 */ /* 0x000fe40000010000 */
.L_x_18042:
[----:B------:R-:W-:Y:S05]  /*1b10*/  BSYNC B0 ;  /* 0x0000000000007941 */ /* 0x000fea0003800000 */
.L_x_18041:
        /* <DEDUP_REMOVED lines=33> */
[----:B-----5:R-:W-:-:S05]  /*1d30*/  HADD2.F32 R68, -RZ, R40.H0_H0 ;  /* 0x20000028ff447230 */ /* 0x020fca0000004100 */
[----:B------:R-:W-:-:S04]  /*1d40*/  FMUL.FTZ R75, R68, c[0x0][0x1ec] ;  /* 0x00007b00444b7a20 */ /* 0x000fc80000410000 */
[----:B------:R-:W-:-:S04]  /*1d50*/  FMUL.FTZ R68, R102, R75 ;  /* 0x0000004b66447220 */ /* 0x000fc80000410000 */
[----:B------:R-:W-:Y:S02]  /*1d60*/  @P0 FADD.FTZ R68, R32, R68 ;  /* 0x0000004420440221 */ /* 0x000fe40000010000 */
.L_x_18044:
[----:B------:R-:W-:Y:S05]  /*1d70*/  BSYNC B0 ;  /* 0x0000000000007941 */ /* 0x000fea0003800000 */
.L_x_18043:
[----:B------:R-:W-:Y:S01]  /*1d80*/  BSSY B0, `(.L_x_18045) ;  /* 0x0000006000007945 */ /* 0x000fe20003800000 */
[----:B------:R-:W-:Y:S05]  /*1d90*/  @!P6 BRA `(.L_x_18046) ;  /* 0x000000400000e947 */ /* 0x000fea0003800000 */
[----:B-----5:R-:W-:-:S05]  /*1da0*/  HADD2.F32 R69, -RZ, R40.H1_H1 ;  /* 0x30000028ff457230 */ /* 0x020fca0000004100 */
[----:B------:R-:W-:-:S04]  /*1db0*/  FMUL.FTZ R74, R69, c[0x0][0x1ec] ;  /* 0x00007b00454a7a20 */ /* 0x000fc80000410000 */
[----:B------:R-:W-:-:S04]  /*1dc0*/  FMUL.FTZ R69, R107, R74 ;  /* 0x0000004a6b457220 */ /* 0x000fc80000410000 */
[----:B------:R-:W-:Y:S02]  /*1dd0*/  @P0 FADD.FTZ R69, R33, R69 ;  /* 0x0000004521450221 */ /* 0x000fe40000010000 */
.L_x_18046:
[----:B------:R-:W-:Y:S05]  /*1de0*/  BSYNC B0 ;  /* 0x0000000000007941 */ /* 0x000fea0003800000 */
.L_x_18045:
[----:B------:R-:W-:Y:S01]  /*1df0*/  BSSY B0, `(.L_x_18047) ;  /* 0x0000006000007945 */ /* 0x000fe20003800000 */
[----:B------:R-:W-:Y:S05]  /*1e00*/  @!P6 BRA `(.L_x_18048) ;  /* 0x000000400000e947 */ /* 0x000fea0003800000 */
[----:B-----5:R-:W-:-:S05]  /*1e10*/  HADD2.F32 R70, -RZ, R41.H0_H0 ;  /* 0x20000029ff467230 */ /* 0x020fca0000004100 */
[----:B------:R-:W-:-:S04]  /*1e20*/  FMUL.FTZ R75, R70, c[0x0][0x1ec] ;  /* 0x00007b00464b7a20 */ /* 0x000fc80000410000 */
[----:B------:R-:W-:-:S04]  /*1e30*/  FMUL.FTZ R70, R106, R75 ;  /* 0x0000004b6a467220 */ /* 0x000fc80000410000 */
[----:B------:R-:W-:Y:S02]  /*1e40*/  @P0 FADD.FTZ R70, R34, R70 ;  /* 0x0000004622460221 */ /* 0x000fe40000010000 */
.L_x_18048:
[----:B------:R-:W-:Y:S05]  /*1e50*/  BSYNC B0 ;  /* 0x0000000000007941 */ /* 0x000fea0003800000 */
.L_x_18047:
[----:B------:R-:W-:Y:S01]  /*1e60*/  BSSY B0, `(.L_x_18049) ;  /* 0x0000006000007945 */ /* 0x000fe20003800000 */
[----:B------:R-:W-:Y:S05]  /*1e70*/  @!P6 BRA `(.L_x_18050) ;  /* 0x000000400000e947 */ /* 0x000fea0003800000 */
[----:B-----5:R-:W-:-:S05]  /*1e80*/  HADD2.F32 R71, -RZ, R41.H1_H1 ;  /* 0x30000029ff477230 */ /* 0x020fca0000004100 */
[----:B------:R-:W-:-:S04]  /*1e90*/  FMUL.FTZ R74, R71, c[0x0][0x1ec] ;  /* 0x00007b00474a7a20 */ /* 0x000fc80000410000 */
[----:B------:R-:W-:-:S04]  /*1ea0*/  FMUL.FTZ R71, R109, R74 ;  /* 0x0000004a6d477220 */ /* 0x000fc80000410000 */
[----:B------:R-:W-:Y:S02]  /*1eb0*/  @P0 FADD.FTZ R71, R35, R71 ;  /* 0x0000004723470221 */ /* 0x000fe40000010000 */
.L_x_18050:
[----:B------:R-:W-:Y:S05]  /*1ec0*/  BSYNC B0 ;  /* 0x0000000000007941 */ /* 0x000fea0003800000 */
.L_x_18049:
[----:B------:R-:W-:Y:S01]  /*1ed0*/  BSSY B0, `(.L_x_18051) ;  /* 0x0000006000007945 */ /* 0x000fe20003800000 */
[----:B------:R-:W-:Y:S05]  /*1ee0*/  @!P6 BRA `(.L_x_18052) ;  /* 0x000000400000e947 */ /* 0x000fea0003800000 */
[----:B-----5:R-:W-:-:S05]  /*1ef0*/  HADD2.F32 R72, -RZ, R42.H0_H0 ;  /* 0x2000002aff487230 */ /* 0x020fca0000004100 */
[----:B------:R-:W-:-:S04]  /*1f00*/  FMUL.FTZ R75, R72, c[0x0][0x1ec] ;  /* 0x00007b00484b7a20 */ /* 0x000fc80000410000 */
[----:B------:R-:W-:-:S04]  /*1f10*/  FMUL.FTZ R72, R108, R75 ;  /* 0x0000004b6c487220 */ /* 0x000fc80000410000 */
[----:B------:R-:W-:Y:S02]  /*1f20*/  @P0 FADD.FTZ R72, R36, R72 ;  /* 0x0000004824480221 */ /* 0x000fe40000010000 */
.L_x_18052:
[----:B------:R-:W-:Y:S05]  /*1f30*/  BSYNC B0 ;  /* 0x0000000000007941 */ /* 0x000fea0003800000 */
.L_x_18051:
[----:B------:R-:W-:Y:S01]  /*1f40*/  BSSY B0, `(.L_x_18053) ;  /* 0x0000006000007945 */ /* 0x000fe20003800000 */
[----:B------:R-:W-:Y:S05]  /*1f50*/  @!P6 BRA `(.L_x_18054) ;  /* 0x000000400000e947 */ /* 0x000fea0003800000 */
[----:B-----5:R-:W-:-:S05]  /*1f60*/  HADD2.F32 R73, -RZ, R42.H1_H1 ;  /* 0x3000002aff497230 */ /* 0x020fca0000004100 */
[----:B------:R-:W-:-:S04]  /*1f70*/  FMUL.FTZ R74, R73, c[0x0][0x1ec] ;  /* 0x00007b00494a7a20 */ /* 0x000fc80000410000 */
[----:B------:R-:W-:-:S04]  /*1f80*/  FMUL.FTZ R73, R111, R74 ;  /* 0x0000004a6f497220 */ /* 0x000fc80000410000 */
[----:B------:R-:W-:Y:S02]  /*1f90*/  @P0 FADD.FTZ R73, R37, R73 ;  /* 0x0000004925490221 */ /* 0x000fe40000010000 */
.L_x_18054:
[----:B------:R-:W-:Y:S05]  /*1fa0*/  BSYNC B0 ;  /* 0x0000000000007941 */ /* 0x000fea0003800000 */
.L_x_18053:
[----:B------:R-:W-:Y:S01]  /*1fb0*/  BSSY B0, `(.L_x_18055) ;  /* 0x0000007000007945 */ /* 0x000fe20003800000 */
[----:B------:R-:W-:Y:S01]  /*1fc0*/  @!P6 FSEL R74, R38, RZ, P3 ;  /* 0x000000ff264ae208 */ /* 0x000fe20001800000 */
[----:B------:R-:W-:Y:S05]  /*1fd0*/  @!P6 BRA `(.L_x_18056) ;  /* 0x000000400000e947 */ /* 0x000fea0003800000 */
[----:B-----5:R-:W-:-:S05]  /*1fe0*/  HADD2.F32 R74, -RZ, R43.H0_H0 ;  /* 0x2000002bff4a7230 */ /* 0x020fca0000004100 */
[----:B------:R-:W-:-:S04]  /*1ff0*/  FMUL.FTZ R75, R74, c[0x0][0x1ec] ;  /* 0x00007b004a4b7a20 */ /* 0x000fc80000410000 */
[----:B------:R-:W-:-:S04]  /*2000*/  FMUL.FTZ R74, R110, R75 ;  /* 0x0000004b6e4a7220 */ /* 0x000fc80000410000 */
[----:B------:R-:W-:Y:S02]  /*2010*/  @P0 FADD.FTZ R74, R38, R74 ;  /* 0x0000004a264a0221 */ /* 0x000fe40000010000 */
.L_x_18056:
[----:B------:R-:W-:Y:S05]  /*2020*/  BSYNC B0 ;  /* 0x0000000000007941 */ /* 0x000fea0003800000 */
.L_x_18055:
[----:B------:R-:W-:Y:S01]  /*2030*/  BSSY B0, `(.L_x_18057) ;  /* 0x0000007000007945 */ /* 0x000fe20003800000 */
[----:B------:R-:W-:Y:S01]  /*2040*/  @!P6 FSEL R75, R39, RZ, P4 ;  /* 0x000000ff274be208 */ /* 0x000fe20002000000 */
[----:B------:R-:W-:Y:S05]  /*2050*/  @!P6 BRA `(.L_x_18058) ;  /* 0x000000400000e947 */ /* 0x000fea0003800000 */
[----:B-----5:R-:W-:-:S05]  /*2060*/  HADD2.F32 R75, -RZ, R43.H1_H1 ;  /* 0x3000002bff4b7230 */ /* 0x020fca0000004100 */
[----:B------:R-:W-:-:S04]  /*2070*/  FMUL.FTZ R152, R75, c[0x0][0x1ec] ;  /* 0x00007b004b987a20 */ /* 0x000fc80000410000 */
[----:B------:R-:W-:-:S04]  /*2080*/  FMUL.FTZ R75, R113, R152 ;  /* 0x00000098714b7220 */ /* 0x000fc80000410000 */
[----:B------:R-:W-:Y:S02]  /*2090*/  @P0 FADD.FTZ R75, R39, R75 ;  /* 0x0000004b274b0221 */ /* 0x000fe40000010000 */
.L_x_18058:
[----:B------:R-:W-:Y:S05]  /*20a0*/  BSYNC B0 ;  /* 0x0000000000007941 */ /* 0x000fea0003800000 */
.L_x_18057:
        /* <DEDUP_REMOVED lines=39> */
.L_x_18065:
        /* <DEDUP_REMOVED lines=84> */
.L_x_18066:
        /* <DEDUP_REMOVED lines=68> */
[C---:B------:R-:W-:Y:S01]  /*2ca0*/  FADD.FTZ R156, -R104.reuse, R45 ;  /* 0x0000002d689c7221 */ /* 0x040fe20000010100 */
[----:B------:R-:W-:Y:S01]  /*2cb0*/  IADD3 R45, R151, -0x1, RZ ;  /* 0xffffffff972d7810 */ /* 0x000fe20007ffe0ff */
        /* <DEDUP_REMOVED lines=8> */
[C---:B------:R-:W-:Y:S02]  /*2d40*/  FADD.FTZ R48, -R104.reuse, R48 ;  /* 0x0000003068307221 */ /* 0x040fe40000010100 */
[C---:B------:R-:W-:Y:S02]  /*2d50*/  FADD.FTZ R152, -R104.reuse, R49 ;  /* 0x0000003168987221 */ /* 0x040fe40000010100 */
[C---:B------:R-:W-:Y:S02]  /*2d60*/  FADD.FTZ R154, -R104.reuse, R51 ;  /* 0x00000033689a7221 */ /* 0x040fe40000010100 */
[C---:B------:R-:W-:Y:S02]  /*2d70*/  FADD.FTZ R60, -R104.reuse, R60 ;  /* 0x0000003c683c7221 */ /* 0x040fe40000010100 */
[C---:B------:R-:W-:Y:S02]  /*2d80*/  FADD.FTZ R61, -R104.reuse, R61 ;  /* 0x0000003d683d7221 */ /* 0x040fe40000010100 */
[----:B------:R-:W-:-:S02]  /*2d90*/  FADD.FTZ R73, -R104, R73 ;  /* 0x0000004968497221 */ /* 0x000fc40000010100 */
[----:B------:R-:W-:Y:S02]  /*2da0*/  IMAD R45, R45, c[0x0][0x168], RZ ;  /* 0x00005a002d2d7a24 */ /* 0x000fe400078e02ff */
[----:B------:R-:W-:Y:S02]  /*2db0*/  FFMA.FTZ R46, R118, R46, R19 ;  /* 0x0000002e762e7223 */ /* 0x000fe40000010013 */
[----:B------:R-:W-:Y:S02]  /*2dc0*/  FFMA.FTZ R47, R121, R158, R18 ;  /* 0x0000009e792f7223 */ /* 0x000fe40000010012 */
[----:B------:R-:W-:Y:S02]  /*2dd0*/  FFMA.FTZ R44, R116, R44, R21 ;  /* 0x0000002c742c7223 */ /* 0x000fe40000010015 */
[----:B------:R-:W-:Y:S01]  /*2de0*/  FFMA.FTZ R51, R119, R156, R20 ;  /* 0x0000009c77337223 */ /* 0x000fe20000010014 */
[----:B------:R-:W-:Y:S01]  /*2df0*/  F2FP.PACK_AB R47, R47, R46 ;  /* 0x0000002e2f2f723e */ /* 0x000fe200000000ff */
[----:B------:R-:W-:-:S02]  /*2e00*/  FADD.FTZ R50, -R104, R50 ;  /* 0x0000003268327221 */ /* 0x000fc40000010100 */
[----:B------:R-:W-:Y:S01]  /*2e10*/  FFMA.FTZ R54, R126, R54, R11 ;  /* 0x000000367e367223 */ /* 0x000fe2000001000b */
[----:B------:R-:W-:Y:S01]  /*2e20*/  F2FP.PACK_AB R46, R51, R44 ;  /* 0x0000002c332e723e */ /* 0x000fe200000000ff */
[----:B------:R-:W-:Y:S02]  /*2e30*/  FFMA.FTZ R55, R129, R55, R10 ;  /* 0x0000003781377223 */ /* 0x000fe4000001000a */
[C---:B------:R-:W-:Y:S02]  /*2e40*/  FADD.FTZ R52, -R104.reuse, R52 ;  /* 0x0000003468347221 */ /* 0x040fe40000010100 */
[----:B------:R-:W-:Y:S01]  /*2e50*/  FADD.FTZ R164, -R104, R53 ;  /* 0x0000003568a47221 */ /* 0x000fe20000010100 */
[----:B------:R-:W-:Y:S01]  /*2e60*/  F2FP.PACK_AB R51, R55, R54 ;  /* 0x000000363733723e */ /* 0x000fe200000000ff */
[C---:B------:R-:W-:Y:S02]  /*2e70*/  FMUL.FTZ R48, R155.reuse, R48 ;  /* 0x000000309b307220 */ /* 0x040fe40000410000 */
[----:B------:R-:W-:-:S02]  /*2e80*/  FMUL.FTZ R152, R155, R152 ;  /* 0x000000989b987220 */ /* 0x000fc40000410000 */
[C---:B------:R-:W-:Y:S02]  /*2e90*/  FMUL.FTZ R60, R155.reuse, R60 ;  /* 0x0000003c9b3c7220 */ /* 0x040fe40000410000 */
[C---:B------:R-:W-:Y:S02]  /*2ea0*/  FMUL.FTZ R61, R155.reuse, R61 ;  /* 0x0000003d9b3d7220 */ /* 0x040fe40000410000 */
[----:B------:R-:W-:Y:S01]  /*2eb0*/  FMUL.FTZ R53, R155, R73 ;  /* 0x000000499b357220 */ /* 0x000fe20000410000 */
[----:B------:R-:W-:Y:S01]  /*2ec0*/  SHF.R.S32.HI R73, RZ, 0x1f, R45 ;  /* 0x0000001fff497819 */ /* 0x000fe2000001142d */
[C---:B------:R-:W-:Y:S02]  /*2ed0*/  FADD.FTZ R58, -R104.reuse, R58 ;  /* 0x0000003a683a7221 */ /* 0x040fe40000010100 */
[----:B------:R-:W-:Y:S01]  /*2ee0*/  FADD.FTZ R72, -R104, R72 ;  /* 0x0000004868487221 */ /* 0x000fe20000010100 */
[----:B------:R-:W-:Y:S01]  /*2ef0*/  LEA.HI R73, R73, R45, RZ, 0x3 ;  /* 0x0000002d49497211 */ /* 0x000fe200078f18ff */
[----:B------:R-:W-:-:S02]  /*2f00*/  FMUL.FTZ R50, R155, R50 ;  /* 0x000000329b327220 */ /* 0x000fc40000410000 */
[C---:B------:R-:W-:Y:S01]  /*2f10*/  FADD.FTZ R56, -R104.reuse, R56 ;  /* 0x0000003868387221 */ /* 0x040fe20000010100 */
[----:B------:R-:W-:Y:S01]  /*2f20*/  LEA.HI.SX32 R73, R73, R26, 0x1d ;  /* 0x0000001a49497211 */ /* 0x000fe200078feaff */
[----:B------:R-:W-:Y:S02]  /*2f30*/  FADD.FTZ R160, -R104, R57 ;  /* 0x0000003968a07221 */ /* 0x000fe40000010100 */
[C---:B------:R-:W-:Y:S02]  /*2f40*/  FMUL.FTZ R52, R155.reuse, R52 ;  /* 0x000000349b347220 */ /* 0x040fe40000410000 */
[----:B------:R-:W-:Y:S02]  /*2f50*/  FMUL.FTZ R164, R155, R164 ;  /* 0x000000a49ba47220 */ /* 0x000fe40000410000 */
[----:B------:R-:W-:Y:S02]  /*2f60*/  FFMA.FTZ R48, R112, R48, R25 ;  /* 0x0000003070307223 */ /* 0x000fe40000010019 */
[----:B------:R-:W-:-:S02]  /*2f70*/  FFMA.FTZ R49, R115, R152, R24 ;  /* 0x0000009873317223 */ /* 0x000fc40000010018 */
[C---:B------:R-:W-:Y:S02]  /*2f80*/  FADD.FTZ R62, -R104.reuse, R62 ;  /* 0x0000003e683e7221 */ /* 0x040fe40000010100 */
[----:B------:R-:W-:Y:S01]  /*2f90*/  FADD.FTZ R63, -R104, R63 ;  /* 0x0000003f683f7221 */ /* 0x000fe20000010100 */
[----:B------:R-:W-:Y:S01]  /*2fa0*/  F2FP.PACK_AB R44, R49, R48 ;  /* 0x00000030312c723e */ /* 0x000fe200000000ff */
[----:B------:R-:W-:Y:S01]  /*2fb0*/  FFMA.FTZ R54, R132, R60, R5 ;  /* 0x0000003c84367223 */ /* 0x000fe20000010005 */
[----:B------:R-:W-:Y:S01]  /*2fc0*/  IADD3 R60, R73, 0x180, RZ ;  /* 0x00000180493c7810 */ /* 0x000fe20007ffe0ff */
[----:B------:R-:W-:Y:S02]  /*2fd0*/  FFMA.FTZ R61, R135, R61, R4 ;  /* 0x0000003d873d7223 */ /* 0x000fe40000010004 */
[C---:B------:R-:W-:Y:S02]  /*2fe0*/  FADD.FTZ R70, -R104.reuse, R70 ;  /* 0x0000004668467221 */ /* 0x040fe40000010100 */
[----:B------:R-:W-:Y:S01]  /*2ff0*/  FADD.FTZ R71, -R104, R71 ;  /* 0x0000004768477221 */ /* 0x000fe20000010100 */
[----:B------:R-:W-:Y:S01]  /*3000*/  F2FP.PACK_AB R54, R61, R54 ;  /* 0x000000363d36723e */ /* 0x000fe200000000ff */
[----:B------:R-:W-:-:S02]  /*3010*/  FMUL.FTZ R58, R155, R58 ;  /* 0x0000003a9b3a7220 */ /* 0x000fc40000410000 */
[C---:B------:R-:W-:Y:S02]  /*3020*/  FMUL.FTZ R72, R155.reuse, R72 ;  /* 0x000000489b487220 */ /* 0x040fe40000410000 */
[----:B------:R-:W-:Y:S02]  /*3030*/  FFMA.FTZ R45, R114, R50, R23 ;  /* 0x00000032722d7223 */ /* 0x000fe40000010017 */
[C---:B------:R-:W-:Y:S02]  /*3040*/  FADD.FTZ R66, -R104.reuse, R66 ;  /* 0x0000004268427221 */ /* 0x040fe40000010100 */
[----:B------:R-:W-:Y:S02]  /*3050*/  FADD.FTZ R67, -R104, R67 ;  /* 0x0000004368437221 */ /* 0x000fe40000010100 */
[C---:B------:R-:W-:Y:S02]  /*3060*/  FMUL.FTZ R56, R155.reuse, R56 ;  /* 0x000000389b387220 */ /* 0x040fe40000410000 */
[----:B------:R-:W-:-:S02]  /*3070*/  FMUL.FTZ R160, R155, R160 ;  /* 0x000000a09ba07220 */ /* 0x000fc40000410000 */
[----:B------:R-:W-:Y:S02]  /*3080*/  FFMA.FTZ R50, R124, R52, R13 ;  /* 0x000000347c327223 */ /* 0x000fe4000001000d */
[----:B------:R-:W-:Y:S02]  /*3090*/  FFMA.FTZ R57, R127, R164, R12 ;  /* 0x000000a47f397223 */ /* 0x000fe4000001000c */
[C---:B------:R-:W-:Y:S02]  /*30a0*/  FADD.FTZ R64, -R104.reuse, R64 ;  /* 0x0000004068407221 */ /* 0x040fe40000010100 */
[----:B------:R-:W-:Y:S01]  /*30b0*/  FADD.FTZ R65, -R104, R65 ;  /* 0x0000004168417221 */ /* 0x000fe20000010100 */
[----:B------:R-:W-:Y:S01]  /*30c0*/  F2FP.PACK_AB R50, R57, R50 ;  /* 0x000000323932723e */ /* 0x000fe200000000ff */
[C---:B------:R-:W-:Y:S02]  /*30d0*/  FMUL.FTZ R62, R155.reuse, R62 ;  /* 0x0000003e9b3e7220 */ /* 0x040fe40000410000 */
[----:B------:R-:W-:-:S02]  /*30e0*/  FMUL.FTZ R63, R155, R63 ;  /* 0x0000003f9b3f7220 */ /* 0x000fc40000410000 */
[----:B------:R-:W-:Y:S02]  /*30f0*/  FADD.FTZ R162, -R104, R59 ;  /* 0x0000003b68a27221 */ /* 0x000fe40000010100 */
[C---:B------:R-:W-:Y:S02]  /*3100*/  FMUL.FTZ R70, R155.reuse, R70 ;  /* 0x000000469b467220 */ /* 0x040fe40000410000 */
[----:B------:R-:W-:Y:S02]  /*3110*/  FMUL.FTZ R71, R155, R71 ;  /* 0x000000479b477220 */ /* 0x000fe40000410000 */
[----:B------:R-:W-:Y:S02]  /*3120*/  FFMA.FTZ R49, R122, R58, R15 ;  /* 0x0000003a7a317223 */ /* 0x000fe4000001000f */
[C---:B------:R-:W-:Y:S02]  /*3130*/  FADD.FTZ R68, -R104.reuse, R68 ;  /* 0x0000004468447221 */ /* 0x040fe40000010100 */
[----:B------:R-:W-:-:S02]  /*3140*/  FADD.FTZ R69, -R104, R69 ;  /* 0x0000004568457221 */ /* 0x000fc40000010100 */
[----:B------:R-:W-:Y:S02]  /*3150*/  FADD.FTZ R74, -R104, R74 ;  /* 0x0000004a684a7221 */ /* 0x000fe40000010100 */
[----:B------:R-:W-:Y:S02]  /*3160*/  FFMA.FTZ R58, R143, R72, R30 ;  /* 0x000000488f3a7223 */ /* 0x000fe4000001001e */
[----:B------:R-:W-:Y:S02]  /*3170*/  FFMA.FTZ R61, R140, R53, R77 ;  /* 0x000000358c3d7223 */ /* 0x000fe4000001004d */
[----:B------:R-:W-:Y:S02]  /*3180*/  FADD.FTZ R104, -R104, R75 ;  /* 0x0000004b68687221 */ /* 0x000fe40000010100 */
[----:B------:R-:W-:Y:S01]  /*3190*/  FMUL.FTZ R66, R155, R66 ;  /* 0x000000429b427220 */ /* 0x000fe20000410000 */
[----:B------:R-:W-:Y:S01]  /*31a0*/  F2FP.PACK_AB R58, R61, R58 ;  /* 0x0000003a3d3a723e */ /* 0x000fe200000000ff */
[----:B------:R-:W-:Y:S01]  /*31b0*/  FMUL.FTZ R67, R155, R67 ;  /* 0x000000439b437220 */ /* 0x000fe20000410000 */
[----:B------:R-:W-:Y:S01]  /*31c0*/  MOV R61, 0x10 ;  /* 0x00000010003d7802 */ /* 0x000fe20000000f00 */
[----:B------:R-:W-:-:S02]  /*31d0*/  FFMA.FTZ R48, R120, R56, R17 ;  /* 0x0000003878307223 */ /* 0x000fc40000010011 */
[----:B------:R-:W-:Y:S02]  /*31e0*/  FFMA.FTZ R55, R123, R160, R16 ;  /* 0x000000a07b377223 */ /* 0x000fe40000010010 */
[C---:B------:R-:W-:Y:S02]  /*31f0*/  FMUL.FTZ R154, R155.reuse, R154 ;  /* 0x0000009a9b9a7220 */ /* 0x040fe40000410000 */
[----:B------:R-:W-:Y:S01]  /*3200*/  FMUL.FTZ R64, R155, R64 ;  /* 0x000000409b407220 */ /* 0x000fe20000410000 */
[----:B------:R-:W-:Y:S01]  /*3210*/  F2FP.PACK_AB R48, R55, R48 ;  /* 0x000000303730723e */ /* 0x000fe200000000ff */
[----:B------:R-:W-:Y:S02]  /*3220*/  FMUL.FTZ R65, R155, R65 ;  /* 0x000000419b417220 */ /* 0x000fe40000410000 */
[----:B------:R-:W-:Y:S02]  /*3230*/  FFMA.FTZ R62, R134, R62, R3 ;  /* 0x0000003e863e7223 */ /* 0x000fe40000010003 */
[----:B------:R-:W-:-:S02]  /*3240*/  FFMA.FTZ R63, R139, R63, R2 ;  /* 0x0000003f8b3f7223 */ /* 0x000fc40000010002 */
[----:B------:R-:W-:Y:S02]  /*3250*/  FMUL.FTZ R162, R155, R162 ;  /* 0x000000a29ba27220 */ /* 0x000fe40000410000 */
[----:B------:R-:W-:Y:S01]  /*3260*/  FFMA.FTZ R57, R141, R70, R28 ;  /* 0x000000468d397223 */ /* 0x000fe2000001001c */
[----:B------:R-:W-:Y:S01]  /*3270*/  F2FP.PACK_AB R55, R63, R62 ;  /* 0x0000003e3f37723e */ /* 0x000fe200000000ff */
[----:B------:R-:W-:Y:S01]  /*3280*/  FFMA.FTZ R56, R138, R71, R31 ;  /* 0x000000478a387223 */ /* 0x000fe2000001001f */
[----:B------:R-:W-:Y:S01]  /*3290*/  IADD3 R62, R73, 0x100, RZ ;  /* 0x00000100493e7810 */ /* 0x000fe20007ffe0ff */
[C---:B------:R-:W-:Y:S02]  /*32a0*/  FMUL.FTZ R68, R155.reuse, R68 ;  /* 0x000000449b447220 */ /* 0x040fe40000410000 */
[C---:B------:R-:W-:Y:S01]  /*32b0*/  FMUL.FTZ R69, R155.reuse, R69 ;  /* 0x000000459b457220 */ /* 0x040fe20000410000 */
[----:B------:R-:W-:Y:S01]  /*32c0*/  F2FP.PACK_AB R57, R56, R57 ;  /* 0x000000393839723e */ /* 0x000fe200000000ff */
[----:B------:R-:W-:-:S02]  /*32d0*/  FMUL.FTZ R74, R155, R74 ;  /* 0x0000004a9b4a7220 */ /* 0x000fc40000410000 */
[----:B------:R-:W-:Y:S02]  /*32e0*/  FMUL.FTZ R104, R155, R104 ;  /* 0x000000689b687220 */ /* 0x000fe40000410000 */
[----:B------:R-:W-:Y:S02]  /*32f0*/  FFMA.FTZ R66, R130, R66, R7 ;  /* 0x0000004282427223 */ /* 0x000fe40000010007 */
        /* <DEDUP_REMOVED lines=24> */
.L_x_18062:
[----:B0-----:R-:W-:Y:S05]  /*3480*/  BSYNC B0 ;  /* 0x0000000000007941 */ /* 0x001fea0003800000 */
.L_x_18061:
[----:B------:R-:W-:Y:S02]  /*3490*/  IADD3 R142, R142, c[0x0][0x160], RZ ;  /* 0x000058008e8e7a10 */ /* 0x000fe40007ffe0ff */
[----:B------:R-:W-:-:S02]  /*34a0*/  LOP3.LUT P1, RZ, R146, 0xff, RZ, 0xc0, !PT ;  /* 0x000000ff92ff7812 */ /* 0x000fc4000782c0ff */
[----:B------:R-:W-:Y:S02]  /*34b0*/  ISETP.GE.AND P0, PT, R142, c[0x0][0x164], PT ;  /* 0x000059008e007a0c */ /* 0x000fe40003f06270 */
[----:B------:R-:W-:-:S11]  /*34c0*/  SEL R146, RZ, 0x1, P1 ;  /* 0x00000001ff927807 */ /* 0x000fd60000800000 */
[----:B-----5:R-:W-:Y:S01]  /*34d0*/  @P0 CALL.REL.NOINC `(.L_x_18063) ;  /* 0x0000001000000944 */ /* 0x020fe20003c00000 */
[----:B------:R-:W-:Y:S05]  /*34e0*/  BRA `(.L_x_18064) ;  /* 0xffffd3f000007947 */ /* 0x000fea000383ffff */
.L_x_18063:
[----:B------:R-:W-:Y:S05]  /*34f0*/  EXIT ;  /* 0x000000000000794d */ /* 0x000fea0003800000 */
.L_x_18059:
[----:B------:R-:W-:Y:S01]  /*3500*/  HFMA2.MMA R155, -RZ, RZ, 0, 5.9604644775390625e-08 ;  /* 0x00000001ff9b7435 */ /* 0x000fe200000001ff */
[----:B------:R-:W-:Y:S02]  /*3510*/  MOV R156, 0x1f ;  /* 0x0000001f009c7802 */ /* 0x000fe40000000f00 */
[----:B------:R-:W-:Y:S02]  /*3520*/  MOV R105, 0xffffffff ;  /* 0xffffffff00697802 */ /* 0x000fe40000000f00 */
[----:B------:R-:W-:Y:S02]  /*3530*/  MOV R152, 0x3550 ;  /* 0x0000355000987802 */ /* 0x000fe40000000f00 */
[----:B-----5:R-:W-:Y:S05]  /*3540*/  CALL.REL.NOINC `($__internal_103_$__cuda_sm70_shflsync_bfly_p) ;  /* 0x0000078000007944 */ /* 0x020fea0003c00000 */
[----:B01----:R-:W-:Y:S05]  /*3550*/  BRA `(.L_x_18065) ;  /* 0xffffedc000007947 */ /* 0x003fea000383ffff */
.L_x_18060:
[----:B------:R-:W-:Y:S01]  /*3560*/  HFMA2.MMA R155, -RZ, RZ, 0, 1.1920928955078125e-07 ;  /* 0x00000002ff9b7435 */ /* 0x000fe200000001ff */
[----:B------:R-:W-:Y:S02]  /*3570*/  MOV R156, 0x1f ;  /* 0x0000001f009c7802 */ /* 0x000fe40000000f00 */
[----:B------:R-:W-:Y:S02]  /*3580*/  MOV R105, 0xffffffff ;  /* 0xffffffff00697802 */ /* 0x000fe40000000f00 */
[----:B------:R-:W-:-:S02]  /*3590*/  MOV R152, 0x35b0 ;  /* 0x000035b000987802 */ /* 0x000fc40000000f00 */
[----:B-----5:R-:W-:Y:S05]  /*35a0*/  CALL.REL.NOINC `($__internal_103_$__cuda_sm70_shflsync_bfly_p) ;  /* 0x0000072000007944 */ /* 0x020fea0003c00000 */
[----:B0-----:R-:W-:Y:S01]  /*35b0*/  HFMA2.MMA R155, -RZ, RZ, 0, 2.384185791015625e-07 ;  /* 0x00000004ff9b7435 */ /* 0x001fe200000001ff */
[----:B-1----:R-:W-:Y:S01]  /*35c0*/  FADD.FTZ R158, R158, R105 ;  /* 0x000000699e9e7221 */ /* 0x002fe20000010000 */
[----:B------:R-:W-:-:S02]  /*35d0*/  MOV R156, 0x1f ;  /* 0x0000001f009c7802 */ /* 0x000fc40000000f00 */
[----:B------:R-:W-:Y:S02]  /*35e0*/  MOV R105, 0xffffffff ;  /* 0xffffffff00697802 */ /* 0x000fe40000000f00 */
[----:B------:R-:W-:Y:S02]  /*35f0*/  MOV R152, 0x3610 ;  /* 0x0000361000987802 */ /* 0x000fe40000000f00 */
[----:B------:R-:W-:Y:S05]  /*3600*/  CALL.REL.NOINC `($__internal_103_$__cuda_sm70_shflsync_bfly_p) ;  /* 0x000006c000007944 */ /* 0x000fea0003c00000 */
[----:B0-----:R-:W-:Y:S01]  /*3610*/  HFMA2.MMA R155, -RZ, RZ, 0, 4.76837158203125e-07 ;  /* 0x00000008ff9b7435 */ /* 0x001fe200000001ff */
[----:B-1----:R-:W-:Y:S01]  /*3620*/  FADD.FTZ R158, R158, R105 ;  /* 0x000000699e9e7221 */ /* 0x002fe20000010000 */
[----:B------:R-:W-:Y:S02]  /*3630*/  MOV R156, 0x1f ;  /* 0x0000001f009c7802 */ /* 0x000fe40000000f00 */
[----:B------:R-:W-:Y:S02]  /*3640*/  MOV R105, 0xffffffff ;  /* 0xffffffff00697802 */ /* 0x000fe40000000f00 */
[----:B------:R-:W-:Y:S02]  /*3650*/  MOV R152, 0x3670 ;  /* 0x0000367000987802 */ /* 0x000fe40000000f00 */
[----:B------:R-:W-:Y:S05]  /*3660*/  CALL.REL.NOINC `($__internal_103_$__cuda_sm70_shflsync_bfly_p) ;  /* 0x0000066000007944 */ /* 0x000fea0003c00000 */
[----:B0-----:R-:W-:Y:S01]  /*3670*/  HFMA2.MMA R155, -RZ, RZ, 0, 9.5367431640625e-07 ;  /* 0x00000010ff9b7435 */ /* 0x001fe200000001ff */
[----:B-1----:R-:W-:Y:S01]  /*3680*/  FADD.FTZ R158, R158, R105 ;  /* 0x000000699e9e7221 */ /* 0x002fe20000010000 */
[----:B------:R-:W-:-:S02]  /*3690*/  MOV R156, 0x1f ;  /* 0x0000001f009c7802 */ /* 0x000fc40000000f00 */
[----:B------:R-:W-:Y:S02]  /*36a0*/  MOV R105, 0xffffffff ;  /* 0xffffffff00697802 */ /* 0x000fe40000000f00 */
[----:B------:R-:W-:Y:S02]  /*36b0*/  MOV R152, 0x36d0 ;  /* 0x000036d000987802 */ /* 0x000fe40000000f00 */
[----:B------:R-:W-:Y:S05]  /*36c0*/  CALL.REL.NOINC `($__internal_103_$__cuda_sm70_shflsync_bfly_p) ;  /* 0x0000060000007944 */ /* 0x000fea0003c00000 */
        /* <DEDUP_REMOVED lines=70> */
[----:B------:R-:W-:Y:S05]  /*3b30*/  CALL.REL.NOINC `($__internal_103_$__cuda_sm70_shflsync_bfly_p) ;  /* 0x0000019000007944 */ /* 0x000fea0003c00000 */
[----:B0-----:R-:W-:Y:S01]  /*3b40*/  HFMA2.MMA R155, -RZ, RZ, 0, 1.1920928955078125e-07 ;  /* 0x00000002ff9b7435 */ /* 0x001fe200000001ff */
[----:B-1----:R-:W-:Y:S01]  /*3b50*/  FADD.FTZ R158, R158, R105 ;  /* 0x000000699e9e7221 */ /* 0x002fe20000010000 */
[----:B------:R-:W-:Y:S02]  /*3b60*/  MOV R156, 0x1f ;  /* 0x0000001f009c7802 */ /* 0x000fe40000000f00 */
[----:B------:R-:W-:Y:S02]  /*3b70*/  MOV R105, 0xffffffff ;  /* 0xffffffff00697802 */ /* 0x000fe40000000f00 */
[----:B------:R-:W-:Y:S02]  /*3b80*/  MOV R152, 0x3ba0 ;  /* 0x00003ba000987802 */ /* 0x000fe40000000f00 */
[----:B------:R-:W-:Y:S05]  /*3b90*/  CALL.REL.NOINC `($__internal_103_$__cuda_sm70_shflsync_bfly_p) ;  /* 0x0000013000007944 */ /* 0x000fea0003c00000 */
        /* <DEDUP_REMOVED lines=18> */
[----:B01----:R-:W-:Y:S05]  /*3cc0*/  BRA `(.L_x_18066) ;  /* 0xffffeb9000007947 */ /* 0x003fea000383ffff */
        .weak           $__internal_103_$__cuda_sm70_shflsync_bfly_p
        .type           $__internal_103_$__cuda_sm70_shflsync_bfly_p,@function
        .size           $__internal_103_$__cuda_sm70_shflsync_bfly_p,(.L_x_29167 - $__internal_103_$__cuda_sm70_shflsync_bfly_p)
$__internal_103_$__cuda_sm70_shflsync_bfly_p:
[----:B------:R-:W-:Y:S01]  /*3cd0*/  HFMA2.MMA R153, -RZ, RZ, 0, 0 ;  /* 0x00000000ff997435 */ /* 0x000fe200000001ff */
[----:B------:R-:W-:Y:S04]  /*3ce0*/  WARPSYNC R105 ;  /* 0x0000006900007348 */ /* 0x000fe80003800000 */
[----:B------:R0:W1:Y:S01]  /*3cf0*/  SHFL.BFLY PT, R105, R158, R155, R156 ;  /* 0x0c00009b9e697389 */ /* 0x00006200000e009c */
[----:B------:R-:W-:Y:S05]  /*3d00*/  RET.REL.NODEC R152 `(_ZN10layer_norm13ln_fwd_kernelINS_13Kernel_traitsI6__halfS2_fS2_fjLj4096ELj1ELj1ELj4ELj16ENS_18Kernel_traits_baseILj4096ES2_S2_fS2_fjLj128EEEEELb0ELb1ELb1ELb1EEEvNS_9FwdParamsE) ;  /* 0xffffc2f098007950 */ /* 0x000fea0003c3ffff */
.L_x_18067:
        /* <DEDUP_REMOVED lines=15> */
.L_x_29167:


//--------------------- .text._ZN10layer_norm13ln_fwd_kernelINS_13Kernel_traitsI6__halfS2_fS2_fjLj4096ELj1ELj1ELj4ELj16ENS_18Kernel_traits_baseILj4096ES2_S2_fS2_fjLj128EEEEELb1ELb0ELb0ELb0EEEvNS_9FwdParamsE --------------------------
	.section	.text._ZN10layer_norm13ln_fwd_kernelINS_13Kernel_traitsI6__halfS2_fS2_fjLj4096ELj1ELj1ELj4ELj16ENS_18Kernel_traits_baseILj4096ES2_S2_fS2_fjLj128EEEEELb1ELb0ELb0ELb0EEEvNS_9FwdParamsE,"ax",@progbits
	.sectioninfo	@"SHI_REGISTERS=145"
	.align	128
        .global         _ZN10layer_norm13ln_fwd_kernelINS_13Kernel_traitsI6__halfS2_fS2_fjLj4096ELj1ELj1ELj4ELj16ENS_18Kernel_traits_baseILj4096ES2_S2_fS2_fjLj128EEEEELb1ELb0ELb0ELb0EEEvNS_9FwdParamsE
        .type           _ZN10layer_norm13ln_fwd_kernelINS_13Kernel_traitsI6__halfS2_fS2_fjLj4096ELj1ELj1ELj4ELj16ENS_18Kernel_traits_baseILj4096ES2_S2_fS2_fjLj128EEEEELb1ELb0ELb0ELb0EEEvNS_9FwdParamsE,@function
        .size           _ZN10layer_norm13ln_fwd_kernelINS_13Kernel_traitsI6__halfS2_fS2_fjLj4096ELj1ELj1ELj4ELj16ENS_18Kernel_traits_baseILj4096ES2_S2_fS2_fjLj128EEEEELb1ELb0ELb0ELb0EEEvNS_9FwdParamsE,(.L_x_29168 - _ZN10layer_norm13ln_fwd_kernelINS_13Kernel_traitsI6__halfS2_fS2_fjLj4096ELj1ELj1ELj4ELj16ENS_18Kernel_traits_baseILj4096ES2_S2_fS2_fjLj128EEEEELb1ELb0ELb0ELb0EEEvNS_9FwdParamsE)
        .other          _ZN10layer_norm13ln_fwd_kernelINS_13Kernel_traitsI6__halfS2_fS2_fjLj4096ELj1ELj1ELj4ELj16ENS_18Kernel_traits_baseILj4096ES2_S2_fS2_fjLj128EEEEELb1ELb0ELb0ELb0EEEvNS_9FwdParamsE,@"STO_CUDA_ENTRY STV_DEFAULT"
_ZN10layer_norm13ln_fwd_kernelINS_13Kernel_traitsI6__halfS2_fS2_fjLj4096ELj1ELj1ELj4ELj16ENS_18Kernel_traits_baseILj4096ES2_S2_fS2_fjLj128EEEEELb1ELb0ELb0ELb0EEEvNS_9FwdParamsE:
.text._ZN10layer_norm13ln_fwd_kernelINS_13Kernel_traitsI6__halfS2_fS2_fjLj4096ELj1ELj1ELj4ELj16ENS_18Kernel_traits_baseILj4096ES2_S2_fS2_fjLj128EEEEELb1ELb0ELb0ELb0EEEvNS_9FwdParamsE:
        /* <DEDUP_REMOVED lines=17> */
[----:B--2---:R-:W0:Y:S08]  /*0110*/  @P0 R2UR UR4, R6 ;  /* 0x00000000060403c2 */ /* 0x004e3000000e0000 */
[----:B------:R2:W4:Y:S01]  /*0120*/  @P0 R2UR UR5, R7 ;  /* 0x00000000070503c2 */ /* 0x00052200000e0000 */
[----:B---3--:R-:W-:Y:S01]  /*0130*/  @P0 IADD3 R132, P1, R2, c[0x0][0x240], RZ ;  /* 0x0000900002840a10 */ /* 0x008fe20007f3e0ff */
[----:B-1----:R-:W-:-:S03]  /*0140*/  IMAD R2, R15, c[0x0][0x0], R0 ;  /* 0x000000000f027a24 */ /* 0x002fc600078e0200 */
        /* <DEDUP_REMOVED lines=10> */
[----:B----4-:R-:W-:Y:S01]  /*01f0*/  LOP3.LUT R12, R9, UR5, RZ, 0x3c, !PT ;  /* 0x00000005090c7c12 */ /* 0x010fe2000f8e3cff */
        /* <DEDUP_REMOVED lines=70> */
.L_x_18069:
[----:B0-----:R-:W-:Y:S05]  /*0660*/  BSYNC B0 ;  /* 0x0000000000007941 */ /* 0x001fea0003800000 */
.L_x_18068:
        /* <DEDUP_REMOVED lines=13> */
.L_x_18071:
[----:B0-----:R-:W-:Y:S05]  /*0740*/  BSYNC B0 ;  /* 0x0000000000007941 */ /* 0x001fea0003800000 */
.L_x_18070:
        /* <DEDUP_REMOVED lines=13> */
.L_x_18073:
[----:B0-----:R-:W-:Y:S05]  /*0820*/  BSYNC B0 ;  /* 0x0000000000007941 */ /* 0x001fea0003800000 */
.L_x_18072:
        /* <DEDUP_REMOVED lines=12> */
.L_x_18075:
[----:B0-----:R-:W-:Y:S05]  /*08f0*/  BSYNC B0 ;  /* 0x0000000000007941 */ /* 0x001fea0003800000 */
.L_x_18074:
[----:B------:R-:W-:Y:S02]  /*0900*/  ISETP.GE.AND P0, PT, R6, c[0x0][0x164], PT ;  /* 0x0000590006007a0c */ /* 0x000fe40003f06270 */
[----:B------:R-:W-:Y:S02]  /*0910*/  LOP3.LUT R104, R11, UR23, R18, 0x96, !PT ;  /* 0x000000170b687c12 */ /* 0x000fe4000f8e9612 */
[----:B------:R-:W-:-:S09]  /*0920*/  LOP3.LUT R102, R7, UR24, R16, 0x96, !PT ;  /* 0x0000001807667c12 */ /* 0x000fd2000f8e9610 */
[----:B------:R-:W-:Y:S05]  /*0930*/  @P0 EXIT ;  /* 0x000000000000094d */ /* 0x000fea0003800000 */
[----:B------:R-:W-:Y:S01]  /*0940*/  SHF.R.S32.HI R56, RZ, 0x3, R56 ;  /* 0x00000003ff387819 */ /* 0x000fe20000011438 */
[--C-:B-----5:R-:W-:Y:S01]  /*0950*/  HADD2.F32 R86, -RZ, R40.reuse.H0_H0 ;  /* 0x20000028ff567230 */ /* 0x120fe20000004100 */
[----:B------:R-:W-:Y:S01]  /*0960*/  IMAD R105, R105, -0x2daee0ad, RZ ;  /* 0xd2511f5369697824 */ /* 0x000fe200078e02ff */
        /* <DEDUP_REMOVED lines=9> */
[----:B------:R-:W-:Y:S01]  /*0a00*/  IMAD.SHL.U32 R32, R0, 0x20, RZ ;  /* 0x0000002000207824 */ /* 0x000fe200078e00ff */
[--C-:B------:R-:W-:Y:S01]  /*0a10*/  HADD2.F32 R108, -RZ, R33.reuse.H0_H0 ;  /* 0x20000021ff6c7230 */ /* 0x100fe20000004100 */
[----:B------:R-:W-:Y:S01]  /*0a20*/  IMAD.IADD R41, R40, 0x1, -R41 ;  /* 0x0000000128297824 */ /* 0x000fe200078e0a29 */
[----:B------:R-:W-:Y:S01]  /*0a30*/  HADD2.F32 R111, -RZ, R33.H1_H1 ;  /* 0x30000021ff6f7230 */ /* 0x000fe20000004100 */
[----:B------:R-:W-:Y:S01]  /*0a40*/  IMAD R103, R103, -0x326172a9, RZ ;  /* 0xcd9e8d5767677824 */ /* 0x000fe200078e02ff */
[----:B------:R-:W-:Y:S01]  /*0a50*/  LOP3.LUT R33, R32, 0x3e0, RZ, 0xc0, !PT ;  /* 0x000003e020217812 */ /* 0x000fe200078ec0ff */
[--C-:B------:R-:W-:Y:S01]  /*0a60*/  HADD2.F32 R7, -RZ, R12.reuse.H0_H0 ;  /* 0x2000000cff077230 */ /* 0x100fe20000004100 */
[----:B------:R-:W-:Y:S01]  /*0a70*/  IMNMX R41, RZ, R41, !PT ;  /* 0x00000029ff297217 */ /* 0x000fe20007800200 */
[----:B------:R-:W-:Y:S01]  /*0a80*/  HADD2.F32 R8, -RZ, R12.H1_H1 ;  /* 0x3000000cff087230 */ /* 0x000fe20000004100 */
[----:B------:R-:W-:Y:S01]  /*0a90*/  IMAD.HI.U32 R32, R104, -0x2daee0ad, RZ ;  /* 0xd2511f5368207827 */ /* 0x000fe200078e00ff */
[--C-:B------:R-:W-:Y:S01]  /*0aa0*/  HADD2.F32 R110, -RZ, R34.reuse.H0_H0 ;  /* 0x20000022ff6e7230 */ /* 0x100fe20000004100 */
[----:B------:R-:W-:Y:S01]  /*0ab0*/  IMNMX R41, R41, 0x20, PT ;  /* 0x0000002029297817 */ /* 0x000fe20003800200 */
[----:B------:R-:W-:Y:S01]  /*0ac0*/  HADD2.F32 R113, -RZ, R34.H1_H1 ;  /* 0x30000022ff717230 */ /* 0x000fe20000004100 */
[----:B------:R-:W-:Y:S01]  /*0ad0*/  IMAD.IADD R33, R40, 0x1, -R33 ;  /* 0x0000000128217824 */ /* 0x000fe200078e0a21 */
[--C-:B------:R-:W-:Y:S01]  /*0ae0*/  HADD2.F32 R9, -RZ, R13.reuse.H0_H0 ;  /* 0x2000000dff097230 */ /* 0x100fe20000004100 */
[----:B------:R-:W-:Y:S01]  /*0af0*/  IADD3 R41, R41, R56, RZ ;  /* 0x0000003829297210 */ /* 0x000fe20007ffe0ff */
[----:B------:R-:W-:Y:S01]  /*0b00*/  HADD2.F32 R10, -RZ, R13.H1_H1 ;  /* 0x3000000dff0a7230 */ /* 0x000fe20000004100 */
[----:B------:R-:W-:Y:S01]  /*0b10*/  IMAD.HI.U32 R34, R102, -0x326172a9, RZ ;  /* 0xcd9e8d5766227827 */ /* 0x000fe200078e00ff */
[----:B------:R-:W-:Y:S01]  /*0b20*/  IMNMX R33, RZ, R33, !PT ;  /* 0x00000021ff217217 */ /* 0x000fe20007800200 */
[--C-:B------:R-:W-:Y:S01]  /*0b30*/  HADD2.F32 R11, -RZ, R14.reuse.H0_H0 ;  /* 0x2000000eff0b7230 */ /* 0x100fe20000004100 */
[----:B------:R-:W-:Y:S01]  /*0b40*/  LOP3.LUT R105, R32, UR26, R105, 0x96, !PT ;  /* 0x0000001a20697c12 */ /* 0x000fe2000f8e9669 */
[----:B------:R-:W-:Y:S01]  /*0b50*/  IMAD.SHL.U32 R41, R41, 0x8, RZ ;  /* 0x0000000829297824 */ /* 0x000fe200078e00ff */
[----:B------:R-:W-:Y:S01]  /*0b60*/  IMNMX R33, R33, 0x20, PT ;  /* 0x0000002021217817 */ /* 0x000fe20003800200 */
[----:B------:R-:W-:Y:S01]  /*0b70*/  HADD2.F32 R12, -RZ, R14.H1_H1 ;  /* 0x3000000eff0c7230 */ /* 0x000fe20000004100 */
[----:B------:R-:W-:Y:S01]  /*0b80*/  LOP3.LUT R103, R34, UR25, R103, 0x96, !PT ;  /* 0x0000001922677c12 */ /* 0x000fe2000f8e9667 */
[--C-:B------:R-:W-:Y:S01]  /*0b90*/  HADD2.F32 R13, -RZ, R15.reuse.H0_H0 ;  /* 0x2000000fff0d7230 */ /* 0x100fe20000004100 */
[----:B------:R-:W-:Y:S01]  /*0ba0*/  LOP3.LUT R132, R132, 0x3, RZ, 0xc0, !PT ;  /* 0x0000000384847812 */ /* 0x000fe200078ec0ff */
[----:B------:R-:W0:Y:S01]  /*0bb0*/  I2F.U32 R41, R41 ;  /* 0x0000002900297306 */ /* 0x000e220000201000 */
[----:B------:R-:W-:Y:S01]  /*0bc0*/  HADD2.F32 R14, -RZ, R15.H1_H1 ;  /* 0x3000000fff0e7230 */ /* 0x000fe20000004100 */
[----:B------:R-:W-:Y:S01]  /*0bd0*/  IMAD.IADD R33, R56, 0x1, R33 ;  /* 0x0000000138217824 */ /* 0x000fe200078e0221 */
[--C-:B------:R-:W-:Y:S01]  /*0be0*/  HADD2.F32 R16, -RZ, R20.reuse.H0_H0 ;  /* 0x20000014ff107230 */ /* 0x100fe20000004100 */
[----:B------:R-:W-:Y:S01]  /*0bf0*/  MOV R125, 0x1 ;  /* 0x00000001007d7802 */ /* 0x000fe20000000f00 */
[----:B------:R-:W-:Y:S01]  /*0c00*/  HADD2.F32 R15, -RZ, R20.H1_H1 ;  /* 0x30000014ff0f7230 */ /* 0x000fe20000004100 */
[----:B------:R-:W-:Y:S01]  /*0c10*/  IMAD R102, R102, -0x326172a9, RZ ;  /* 0xcd9e8d5766667824 */ /* 0x000fe200078e02ff */
[--C-:B------:R-:W-:Y:S01]  /*0c20*/  HADD2.F32 R18, -RZ, R21.reuse.H0_H0 ;  /* 0x20000015ff127230 */ /* 0x100fe20000004100 */
[----:B------:R-:W-:Y:S01]  /*0c30*/  IMAD R104, R104, -0x2daee0ad, RZ ;  /* 0xd2511f5368687824 */ /* 0x000fe200078e02ff */
[----:B------:R-:W-:Y:S01]  /*0c40*/  HADD2.F32 R17, -RZ, R21.H1_H1 ;  /* 0x30000015ff117230 */ /* 0x000fe20000004100 */
[----:B------:R-:W-:Y:S01]  /*0c50*/  IMAD.MOV.U32 R124, RZ, RZ, RZ ;  /* 0x000000ffff7c7224 */ /* 0x000fe200078e00ff */
[--C-:B------:R-:W-:Y:S01]  /*0c60*/  HADD2.F32 R20, -RZ, R22.reuse.H0_H0 ;  /* 0x20000016ff147230 */ /* 0x100fe20000004100 */
[----:B------:R-:W-:Y:S01]  /*0c70*/  IMAD.SHL.U32 R126, R33, 0x8, RZ ;  /* 0x00000008217e7824 */ /* 0x000fe200078e00ff */
[----:B------:R-:W-:Y:S01]  /*0c80*/  HADD2.F32 R19, -RZ, R22.H1_H1 ;  /* 0x30000016ff137230 */ /* 0x000fe20000004100 */
[----:B------:R-:W-:Y:S01]  /*0c90*/  ULDC.U8 UR8, c[0x0][0x1f0] ;  /* 0x00007c0000087ab9 */ /* 0x000fe20000000000 */
[--C-:B------:R-:W-:Y:S01]  /*0ca0*/  HADD2.F32 R22, -RZ, R23.reuse.H0_H0 ;  /* 0x20000017ff167230 */ /* 0x100fe20000004100 */
[----:B0-----:R0:W1:Y:S01]  /*0cb0*/  MUFU.RCP R122, R41 ;  /* 0x00000029007a7308 */ /* 0x0010620000001000 */
        /* <DEDUP_REMOVED lines=39> */
.L_x_18319:
        /* <DEDUP_REMOVED lines=14> */
[----:B--2---:R-:W-:Y:S01]  /*1010*/  @P0 HADD2.F32 R128, -RZ, R72.H0_H0 ;  /* 0x20000048ff800230 */ /* 0x004fe20000004100 */
        /* <DEDUP_REMOVED lines=22> */
.L_x_18079:
[----:B0-----:R-:W-:Y:S02]  /*1180*/  IMAD.MOV.U32 R130, RZ, RZ, R102 ;  /* 0x000000ffff827224 */ /* 0x001fe400078e0066 */
.L_x_18080:
[----:B------:R-:W-:Y:S05]  /*1190*/  BSYNC B1 ;  /* 0x0000000000017941 */ /* 0x000fea0003800000 */
.L_x_18078:
        /* <DEDUP_REMOVED lines=16> */
.L_x_18084:
[----:B------:R-:W-:Y:S05]  /*12a0*/  BSYNC B2 ;  /* 0x0000000000027941 */ /* 0x000fea0003800000 */
.L_x_18083:
        /* <DEDUP_REMOVED lines=42> */
.L_x_18082:
[----:B------:R-:W-:Y:S05]  /*1550*/  BSYNC B1 ;  /* 0x0000000000017941 */ /* 0x000fea0003800000 */
.L_x_18081:
[----:B------:R-:W0:Y:S01]  /*1560*/  I2F.U32 R40, R130 ;  /* 0x0000008200287306 */ /* 0x000e220000201000 */
[----:B-----5:R-:W-:Y:S01]  /*1570*/  HADD2.F32 R41, -RZ, R44.H0_H0 ;  /* 0x2000002cff297230 */ /* 0x020fe20000004100 */
        /* <DEDUP_REMOVED lines=22> */
.L_x_18086:
[----:B------:R-:W-:Y:S02]  /*16e0*/  IMAD.MOV.U32 R131, RZ, RZ, R102 ;  /* 0x000000ffff837224 */ /* 0x000fe400078e0066 */
.L_x_18087:
[----:B------:R-:W-:Y:S05]  /*16f0*/  BSYNC B1 ;  /* 0x0000000000017941 */ /* 0x000fea0003800000 */
.L_x_18085:
        /* <DEDUP_REMOVED lines=16> */
.L_x_18091:
[----:B------:R-:W-:Y:S05]  /*1800*/  BSYNC B2 ;  /* 0x0000000000027941 */ /* 0x000fea0003800000 */
.L_x_18090:
        /* <DEDUP_REMOVED lines=42> */
.L_x_18089:
[----:B------:R-:W-:Y:S05]  /*1ab0*/  BSYNC B1 ;  /* 0x0000000000017941 */ /* 0x000fea0003800000 */
.L_x_18088:
[----:B------:R-:W0:Y:S01]  /*1ac0*/  I2F.U32 R42, R131 ;  /* 0x00000083002a7306 */ /* 0x000e220000201000 */
[----:B------:R-:W-:Y:S01]  /*1ad0*/  HADD2.F32 R41, -RZ, R44.H1_H1 ;  /* 0x3000002cff297230 */ /* 0x000fe20000004100 */
        /* <DEDUP_REMOVED lines=19> */
.L_x_18093:
[----:B------:R-:W-:Y:S02]  /*1c10*/  IMAD.MOV.U32 R44, RZ, RZ, R102 ;  /* 0x000000ffff2c7224 */ /* 0x000fe400078e0066 */
.L_x_18094:
[----:B------:R-:W-:Y:S05]  /*1c20*/  BSYNC B1 ;  /* 0x0000000000017941 */ /* 0x000fea0003800000 */
.L_x_18092:
        /* <DEDUP_REMOVED lines=16> */
.L_x_18098:
[----:B------:R-:W-:Y:S05]  /*1d30*/  BSYNC B2 ;  /* 0x0000000000027941 */ /* 0x000fea0003800000 */
.L_x_18097:
        /* <DEDUP_REMOVED lines=42> */
.L_x_18096:
[----:B------:R-:W-:Y:S05]  /*1fe0*/  BSYNC B1 ;  /* 0x0000000000017941 */ /* 0x000fea0003800000 */
.L_x_18095:
        /* <DEDUP_REMOVED lines=20> */
.L_x_18100:
[----:B------:R-:W-:Y:S02]  /*2130*/  IMAD.MOV.U32 R44, RZ, RZ, R102 ;  /* 0x000000ffff2c7224 */ /* 0x000fe400078e0066 */
.L_x_18101:
[----:B------:R-:W-:Y:S05]  /*2140*/  BSYNC B1 ;  /* 0x0000000000017941 */ /* 0x000fea0003800000 */
.L_x_18099:
        /* <DEDUP_REMOVED lines=16> */
.L_x_18105:
[----:B------:R-:W-:Y:S05]  /*2250*/  BSYNC B2 ;  /* 0x0000000000027941 */ /* 0x000fea0003800000 */
.L_x_18104:
        /* <DEDUP_REMOVED lines=42> */
.L_x_18103:
[----:B------:R-:W-:Y:S05]  /*2500*/  BSYNC B1 ;  /* 0x0000000000017941 */ /* 0x000fea0003800000 */
.L_x_18102:
        /* <DEDUP_REMOVED lines=20> */
.L_x_18107:
[----:B------:R-:W-:Y:S02]  /*2650*/  IMAD.MOV.U32 R132, RZ, RZ, R102 ;  /* 0x000000ffff847224 */ /* 0x000fe400078e0066 */
.L_x_18108:
[----:B------:R-:W-:Y:S05]  /*2660*/  BSYNC B1 ;  /* 0x0000000000017941 */ /* 0x000fea0003800000 */
.L_x_18106:
        /* <DEDUP_REMOVED lines=16> */
.L_x_18112:
[----:B------:R-:W-:Y:S05]  /*2770*/  BSYNC B2 ;  /* 0x0000000000027941 */ /* 0x000fea0003800000 */
.L_x_18111:
        /* <DEDUP_REMOVED lines=42> */
.L_x_18110:
[----:B------:R-:W-:Y:S05]  /*2a20*/  BSYNC B1 ;  /* 0x0000000000017941 */ /* 0x000fea0003800000 */
.L_x_18109:
        /* <DEDUP_REMOVED lines=20> */
.L_x_18114:
[----:B------:R-:W-:Y:S02]  /*2b70*/  IMAD.MOV.U32 R132, RZ, RZ, R102 ;  /* 0x000000ffff847224 */ /* 0x000fe400078e0066 */
.L_x_18115:
[----:B------:R-:W-:Y:S05]  /*2b80*/  BSYNC B1 ;  /* 0x0000000000017941 */ /* 0x000fea0003800000 */
.L_x_18113:
        /* <DEDUP_REMOVED lines=16> */
.L_x_18119:
[----:B------:R-:W-:Y:S05]  /*2c90*/  BSYNC B2 ;  /* 0x0000000000027941 */ /* 0x000fea0003800000 */
.L_x_18118:
        /* <DEDUP_REMOVED lines=42> */
.L_x_18117:
[----:B------:R-:W-:Y:S05]  /*2f40*/  BSYNC B1 ;  /* 0x0000000000017941 */ /* 0x000fea0003800000 */
.L_x_18116:
        /* <DEDUP_REMOVED lines=20> */
.L_x_18121:
[----:B------:R-:W-:Y:S02]  /*3090*/  IMAD.MOV.U32 R133, RZ, RZ, R102 ;  /* 0x000000ffff857224 */ /* 0x000fe400078e0066 */
.L_x_18122:
[----:B------:R-:W-:Y:S05]  /*30a0*/  BSYNC B1 ;  /* 0x0000000000017941 */ /* 0x000fea0003800000 */
.L_x_18120:
        /* <DEDUP_REMOVED lines=16> */
.L_x_18126:
[----:B------:R-:W-:Y:S05]  /*31b0*/  BSYNC B2 ;  /* 0x0000000000027941 */ /* 0x000fea0003800000 */
.L_x_18125:
        /* <DEDUP_REMOVED lines=42> */
.L_x_18124:
[----:B------:R-:W-:Y:S05]  /*3460*/  BSYNC B1 ;  /* 0x0000000000017941 */ /* 0x000fea0003800000 */
.L_x_18123:
        /* <DEDUP_REMOVED lines=20> */
.L_x_18128:
[----:B------:R-:W-:Y:S02]  /*35b0*/  IMAD.MOV.U32 R133, RZ, RZ, R102 ;  /* 0x000000ffff857224 */ /* 0x000fe400078e0066 */
.L_x_18129:
[----:B------:R-:W-:Y:S05]  /*35c0*/  BSYNC B1 ;  /* 0x0000000000017941 */ /* 0x000fea0003800000 */
.L_x_18127:
        /* <DEDUP_REMOVED lines=18> */
.L_x_18133:
[----:B------:R-:W-:Y:S05]  /*36f0*/  BSYNC B2 ;  /* 0x0000000000027941 */ /* 0x000fea0003800000 */
.L_x_18132:
        /* <DEDUP_REMOVED lines=42> */
.L_x_18131:
[----:B------:R-:W-:Y:S05]  /*39a0*/  BSYNC B1 ;  /* 0x0000000000017941 */ /* 0x000fea0003800000 */
.L_x_18130:
[----:B------:R0:W1:Y:S01]  /*39b0*/  I2F.U32 R72, R133 ;  /* 0x0000008500487306 */ /* 0x0000620000201000 */
[----:B------:R-:W-:Y:S01]  /*39c0*/  HADD2.F32 R47, -RZ, R47.H1_H1 ;  /* 0x3000002fff2f7230 */ /* 0x000fe20000004100 */
[----:B------:R-:W-:Y:S02]  /*39d0*/  SEL R135, RZ, 0x10000, P5 ;  /* 0x00010000ff877807 */ /* 0x000fe40002800000 */
[----:B------:R-:W-:Y:S02]  /*39e0*/  ISETP.NE.AND P5, PT, R131, RZ, PT ;  /* 0x000000ff8300720c */ /* 0x000fe40003fa5270 */
[----:B------:R-:W-:Y:S01]  /*39f0*/  FMUL.FTZ R47, R47, R128 ;  /* 0x000000802f2f7220 */ /* 0x000fe20000410000 */
[----:B------:R-:W-:Y:S02]  /*3a00*/  ISETP.NE.AND P6, PT, R130, RZ, PT ;  /* 0x000000ff8200720c */ /* 0x000fe40003fc5270 */
[----:B------:R-:W-:Y:S01]  /*3a10*/  SEL R130, RZ, 0x1, P1 ;  /* 0x00000001ff827807 */ /* 0x000fe20000800000 */
[----:B------:R-:W-:Y:S01]  /*3a20*/  FMUL.FTZ R47, R47, c[0x0][0x1e8] ;  /* 0x00007a002f2f7a20 */ /* 0x000fe20000410000 */
[----:B------:R-:W-:-:S02]  /*3a30*/  SEL R73, RZ, 0x1, P2 ;  /* 0x00000001ff497807 */ /* 0x000fc40001000000 */
[----:B------:R-:W-:Y:S01]  /*3a40*/  SEL R74, RZ, 0x1, P5 ;  /* 0x00000001ff4a7807 */ /* 0x000fe20002800000 */
[----:B------:R-:W-:Y:S01]  /*3a50*/  IMAD.WIDE.U32 R130, R130, 0x10000, RZ ;  /* 0x0001000082827825 */ /* 0x000fe200078e00ff */
[----:B------:R-:W-:Y:S02]  /*3a60*/  SEL R136, RZ, 0x100, P4 ;  /* 0x00000100ff887807 */ /* 0x000fe40002000000 */
[----:B0-----:R-:W-:Y:S01]  /*3a70*/  SEL R133, RZ, 0x1, P3 ;  /* 0x00000001ff857807 */ /* 0x001fe20001800000 */
[----:B-1----:R-:W-:Y:S02]  /*3a80*/  FFMA.FTZ R72, R72, R129, 1.1641532182693481445e-10 ;  /* 0x2f00000048487423 */ /* 0x002fe40000010081 */
        /* <DEDUP_REMOVED lines=20> */
.L_x_18077:
[----:B------:R-:W-:Y:S05]  /*3bd0*/  BSYNC B0 ;  /* 0x0000000000007941 */ /* 0x000fea0003800000 */
.L_x_18076:
        /* <DEDUP_REMOVED lines=24> */
.L_x_18137:
[----:B-1----:R-:W-:Y:S02]  /*3d60*/  MOV R130, R102 ;  /* 0x0000006600827202 */ /* 0x002fe40000000f00 */
.L_x_18138:
[----:B------:R-:W-:Y:S05]  /*3d70*/  BSYNC B1 ;  /* 0x0000000000017941 */ /* 0x000fea0003800000 */
.L_x_18136:
        /* <DEDUP_REMOVED lines=16> */
.L_x_18142:
[----:B------:R-:W-:Y:S05]  /*3e80*/  BSYNC B2 ;  /* 0x0000000000027941 */ /* 0x000fea0003800000 */
.L_x_18141:
        /* <DEDUP_REMOVED lines=42> */
.L_x_18140:
[----:B------:R-:W-:Y:S05]  /*4130*/  BSYNC B1 ;  /* 0x0000000000017941 */ /* 0x000fea0003800000 */
.L_x_18139:
[----:B------:R-:W1:Y:S01]  /*4140*/  I2F.U32 R48, R130 ;  /* 0x0000008200307306 */ /* 0x000e620000201000 */
[----:B-----5:R-:W-:Y:S01]  /*4150*/  HADD2.F32 R49, -RZ, R52.H0_H0 ;  /* 0x20000034ff317230 */ /* 0x020fe20000004100 */
[----:B------:R-:W-:Y:S01]  /*4160*/  IMAD.MOV.U32 R131, RZ, RZ, 0x2f800000 ;  /* 0x2f800000ff837424 */ /* 0x000fe200078e00ff */
[----:B------:R-:W-:Y:S01]  /*4170*/  ISETP.NE.U32.AND P0, PT, RZ, c[0x0][0x180], PT ;  /* 0x00006000ff007a0c */ /* 0x000fe20003f05070 */
[----:B------:R-:W-:Y:S01]  /*4180*/  BSSY B1, `(.L_x_18143) ;  /* 0x0000015000017945 */ /* 0x000fe20003800000 */
[----:B------:R-:W-:Y:S01]  /*4190*/  ISETP.NE.AND P1, PT, R50, 0x1, PT ;  /* 0x000000013200780c */ /* 0x000fe20003f25270 */
[----:B------:R-:W-:Y:S01]  /*41a0*/  FMUL.FTZ R49, R49, R128 ;  /* 0x0000008031317220 */ /* 0x000fe20000410000 */
[----:B------:R-:W-:-:S02]  /*41b0*/  ISETP.NE.AND.EX P0, PT, RZ, c[0x0][0x184], PT, P0 ;  /* 0x00006100ff007a0c */ /* 0x000fc40003f05300 */
[----:B0-----:R-:W-:Y:S01]  /*41c0*/  IADD3 R72, R50, 0x1, RZ ;  /* 0x0000000132487810 */ /* 0x001fe20007ffe0ff */
        /* <DEDUP_REMOVED lines=15> */
.L_x_18144:
[----:B------:R-:W-:Y:S02]  /*42c0*/  IMAD.MOV.U32 R132, RZ, RZ, R102 ;  /* 0x000000ffff847224 */ /* 0x000fe400078e0066 */
.L_x_18145:
[----:B------:R-:W-:Y:S05]  /*42d0*/  BSYNC B1 ;  /* 0x0000000000017941 */ /* 0x000fea0003800000 */
.L_x_18143:
        /* <DEDUP_REMOVED lines=16> */
.L_x_18149:
[----:B------:R-:W-:Y:S05]  /*43e0*/  BSYNC B2 ;  /* 0x0000000000027941 */ /* 0x000fea0003800000 */
.L_x_18148:
        /* <DEDUP_REMOVED lines=42> */
.L_x_18147:
[----:B------:R-:W-:Y:S05]  /*4690*/  BSYNC B1 ;  /* 0x0000000000017941 */ /* 0x000fea0003800000 */
.L_x_18146:
        /* <DEDUP_REMOVED lines=21> */
.L_x_18151:
[----:B------:R-:W-:Y:S02]  /*47f0*/  IMAD.MOV.U32 R52, RZ, RZ, R102 ;  /* 0x000000ffff347224 */ /* 0x000fe400078e0066 */
.L_x_18152:
[----:B------:R-:W-:Y:S05]  /*4800*/  BSYNC B1 ;  /* 0x0000000000017941 */ /* 0x000fea0003800000 */
.L_x_18150:
        /* <DEDUP_REMOVED lines=16> */
.L_x_18156:
[----:B------:R-:W-:Y:S05]  /*4910*/  BSYNC B2 ;  /* 0x0000000000027941 */ /* 0x000fea0003800000 */
.L_x_18155:
        /* <DEDUP_REMOVED lines=42> */
.L_x_18154:
[----:B------:R-:W-:Y:S05]  /*4bc0*/  BSYNC B1 ;  /* 0x0000000000017941 */ /* 0x000fea0003800000 */
.L_x_18153:
        /* <DEDUP_REMOVED lines=20> */
.L_x_18158:
[----:B------:R-:W-:Y:S02]  /*4d10*/  IMAD.MOV.U32 R52, RZ, RZ, R102 ;  /* 0x000000ffff347224 */ /* 0x000fe400078e0066 */
.L_x_18159:
[----:B------:R-:W-:Y:S05]  /*4d20*/  BSYNC B1 ;  /* 0x0000000000017941 */ /* 0x000fea0003800000 */
.L_x_18157:
        /* <DEDUP_REMOVED lines=16> */
.L_x_18163:
[----:B------:R-:W-:Y:S05]  /*4e30*/  BSYNC B2 ;  /* 0x0000000000027941 */ /* 0x000fea0003800000 */
.L_x_18162:
        /* <DEDUP_REMOVED lines=42> */
.L_x_18161:
[----:B------:R-:W-:Y:S05]  /*50e0*/  BSYNC B1 ;  /* 0x0000000000017941 */ /* 0x000fea0003800000 */
.L_x_18160:
        /* <DEDUP_REMOVED lines=20> */
.L_x_18165:
[----:B------:R-:W-:Y:S02]  /*5230*/  IMAD.MOV.U32 R132, RZ, RZ, R102 ;  /* 0x000000ffff847224 */ /* 0x000fe400078e0066 */
.L_x_18166:
[----:B------:R-:W-:Y:S05]  /*5240*/  BSYNC B1 ;  /* 0x0000000000017941 */ /* 0x000fea0003800000 */
.L_x_18164:
        /* <DEDUP_REMOVED lines=16> */
.L_x_18170:
[----:B------:R-:W-:Y:S05]  /*5350*/  BSYNC B2 ;  /* 0x0000000000027941 */ /* 0x000fea0003800000 */
.L_x_18169:
        /* <DEDUP_REMOVED lines=42> */
.L_x_18168:
[----:B------:R-:W-:Y:S05]  /*5600*/  BSYNC B1 ;  /* 0x0000000000017941 */ /* 0x000fea0003800000 */
.L_x_18167:
        /* <DEDUP_REMOVED lines=20> */
.L_x_18172:
[----:B------:R-:W-:Y:S02]  /*5750*/  IMAD.MOV.U32 R132, RZ, RZ, R102 ;  /* 0x000000ffff847224 */ /* 0x000fe400078e0066 */
.L_x_18173:
[----:B------:R-:W-:Y:S05]  /*5760*/  BSYNC B1 ;  /* 0x0000000000017941 */ /* 0x000fea0003800000 */
.L_x_18171:
        /* <DEDUP_REMOVED lines=16> */
.L_x_18177:
[----:B------:R-:W-:Y:S05]  /*5870*/  BSYNC B2 ;  /* 0x0000000000027941 */ /* 0x000fea0003800000 */
.L_x_18176:
        /* <DEDUP_REMOVED lines=42> */
.L_x_18175:
[----:B------:R-:W-:Y:S05]  /*5b20*/  BSYNC B1 ;  /* 0x0000000000017941 */ /* 0x000fea0003800000 */
.L_x_18174:
        /* <DEDUP_REMOVED lines=20> */
.L_x_18179:
[----:B------:R-:W-:Y:S02]  /*5c70*/  IMAD.MOV.U32 R134, RZ, RZ, R102 ;  /* 0x000000ffff867224 */ /* 0x000fe400078e0066 */
.L_x_18180:
[----:B------:R-:W-:Y:S05]  /*5c80*/  BSYNC B1 ;  /* 0x0000000000017941 */ /* 0x000fea0003800000 */
.L_x_18178:
        /* <DEDUP_REMOVED lines=16> */
.L_x_18184:
[----:B------:R-:W-:Y:S05]  /*5d90*/  BSYNC B2 ;  /* 0x0000000000027941 */ /* 0x000fea0003800000 */
.L_x_18183:
        /* <DEDUP_REMOVED lines=42> */
.L_x_18182:
[----:B------:R-:W-:Y:S05]  /*6040*/  BSYNC B1 ;  /* 0x0000000000017941 */ /* 0x000fea0003800000 */
.L_x_18181:
        /* <DEDUP_REMOVED lines=20> */
.L_x_18186:
[----:B------:R-:W-:Y:S02]  /*6190*/  IMAD.MOV.U32 R134, RZ, RZ, R102 ;  /* 0x000000ffff867224 */ /* 0x000fe400078e0066 */
.L_x_18187:
[----:B------:R-:W-:Y:S05]  /*61a0*/  BSYNC B1 ;  /* 0x0000000000017941 */ /* 0x000fea0003800000 */
.L_x_18185:
        /* <DEDUP_REMOVED lines=18> */
.L_x_18191:
[----:B------:R-:W-:Y:S05]  /*62d0*/  BSYNC B2 ;  /* 0x0000000000027941 */ /* 0x000fea0003800000 */
.L_x_18190:
        /* <DEDUP_REMOVED lines=42> */
.L_x_18189:
[----:B------:R-:W-:Y:S05]  /*6580*/  BSYNC B1 ;  /* 0x0000000000017941 */ /* 0x000fea0003800000 */
.L_x_18188:
[----:B------:R-:W0:Y:S01]  /*6590*/  I2F.U32 R72, R134 ;  /* 0x0000008600487306 */ /* 0x000e220000201000 */
        /* <DEDUP_REMOVED lines=33> */
.L_x_18135:
[----:B------:R-:W-:Y:S05]  /*67b0*/  BSYNC B0 ;  /* 0x0000000000007941 */ /* 0x000fea0003800000 */
.L_x_18134:
        /* <DEDUP_REMOVED lines=24> */
.L_x_18195:
[----:B-1----:R-:W-:Y:S02]  /*6940*/  IMAD.MOV.U32 R130, RZ, RZ, R102 ;  /* 0x000000ffff827224 */ /* 0x002fe400078e0066 */
.L_x_18196:
[----:B------:R-:W-:Y:S05]  /*6950*/  BSYNC B1 ;  /* 0x0000000000017941 */ /* 0x000fea0003800000 */
.L_x_18194:
        /* <DEDUP_REMOVED lines=16> */
.L_x_18200:
[----:B------:R-:W-:Y:S05]  /*6a60*/  BSYNC B2 ;  /* 0x0000000000027941 */ /* 0x000fea0003800000 */
.L_x_18199:
        /* <DEDUP_REMOVED lines=42> */
.L_x_18198:
[----:B------:R-:W-:Y:S05]  /*6d10*/  BSYNC B1 ;  /* 0x0000000000017941 */ /* 0x000fea0003800000 */
.L_x_18197:
[----:B------:R-:W1:Y:S01]  /*6d20*/  I2F.U32 R56, R130 ;  /* 0x0000008200387306 */ /* 0x000e620000201000 */
[----:B-----5:R-:W-:Y:S01]  /*6d30*/  HADD2.F32 R57, -RZ, R60.H0_H0 ;  /* 0x2000003cff397230 */ /* 0x020fe20000004100 */
        /* <DEDUP_REMOVED lines=22> */
.L_x_18202:
[----:B------:R-:W-:Y:S02]  /*6ea0*/  IMAD.MOV.U32 R132, RZ, RZ, R102 ;  /* 0x000000ffff847224 */ /* 0x000fe400078e0066 */
.L_x_18203:
[----:B------:R-:W-:Y:S05]  /*6eb0*/  BSYNC B1 ;  /* 0x0000000000017941 */ /* 0x000fea0003800000 */
.L_x_18201:
        /* <DEDUP_REMOVED lines=16> */
.L_x_18207:
[----:B------:R-:W-:Y:S05]  /*6fc0*/  BSYNC B2 ;  /* 0x0000000000027941 */ /* 0x000fea0003800000 */
.L_x_18206:
        /* <DEDUP_REMOVED lines=42> */
.L_x_18205:
[----:B------:R-:W-:Y:S05]  /*7270*/  BSYNC B1 ;  /* 0x0000000000017941 */ /* 0x000fea0003800000 */
.L_x_18204:
        /* <DEDUP_REMOVED lines=21> */
.L_x_18209:
[----:B------:R-:W-:Y:S02]  /*73d0*/  IMAD.MOV.U32 R60, RZ, RZ, R102 ;  /* 0x000000ffff3c7224 */ /* 0x000fe400078e0066 */
.L_x_18210:
[----:B------:R-:W-:Y:S05]  /*73e0*/  BSYNC B1 ;  /* 0x0000000000017941 */ /* 0x000fea0003800000 */
.L_x_18208:
        /* <DEDUP_REMOVED lines=16> */
.L_x_18214:
[----:B------:R-:W-:Y:S05]  /*74f0*/  BSYNC B2 ;  /* 0x0000000000027941 */ /* 0x000fea0003800000 */
.L_x_18213:
        /* <DEDUP_REMOVED lines=42> */
.L_x_18212:
[----:B------:R-:W-:Y:S05]  /*77a0*/  BSYNC B1 ;  /* 0x0000000000017941 */ /* 0x000fea0003800000 */
.L_x_18211:
        /* <DEDUP_REMOVED lines=20> */
.L_x_18216:
[----:B------:R-:W-:Y:S02]  /*78f0*/  IMAD.MOV.U32 R60, RZ, RZ, R102 ;  /* 0x000000ffff3c7224 */ /* 0x000fe400078e0066 */
.L_x_18217:
[----:B------:R-:W-:Y:S05]  /*7900*/  BSYNC B1 ;  /* 0x0000000000017941 */ /* 0x000fea0003800000 */
.L_x_18215:
        /* <DEDUP_REMOVED lines=16> */
.L_x_18221:
[----:B------:R-:W-:Y:S05]  /*7a10*/  BSYNC B2 ;  /* 0x0000000000027941 */ /* 0x000fea0003800000 */
.L_x_18220:
        /* <DEDUP_REMOVED lines=42> */
.L_x_18219:
[----:B------:R-:W-:Y:S05]  /*7cc0*/  BSYNC B1 ;  /* 0x0000000000017941 */ /* 0x000fea0003800000 */
.L_x_18218:
        /* <DEDUP_REMOVED lines=20> */
.L_x_18223:
[----:B------:R-:W-:Y:S02]  /*7e10*/  IMAD.MOV.U32 R132, RZ, RZ, R102 ;  /* 0x000000ffff847224 */ /* 0x000fe400078e0066 */
.L_x_18224:
[----:B------:R-:W-:Y:S05]  /*7e20*/  BSYNC B1 ;  /* 0x0000000000017941 */ /* 0x000fea0003800000 */
.L_x_18222:
        /* <DEDUP_REMOVED lines=16> */
.L_x_18228:
[----:B------:R-:W-:Y:S05]  /*7f30*/  BSYNC B2 ;  /* 0x0000000000027941 */ /* 0x000fea0003800000 */
.L_x_18227:
        /* <DEDUP_REMOVED lines=42> */
.L_x_18226:
[----:B------:R-:W-:Y:S05]  /*81e0*/  BSYNC B1 ;  /* 0x0000000000017941 */ /* 0x000fea0003800000 */
.L_x_18225:
        /* <DEDUP_REMOVED lines=20> */
.L_x_18230:
[----:B------:R-:W-:Y:S02]  /*8330*/  IMAD.MOV.U32 R132, RZ, RZ, R102 ;  /* 0x000000ffff847224 */ /* 0x000fe400078e0066 */
.L_x_18231:
[----:B------:R-:W-:Y:S05]  /*8340*/  BSYNC B1 ;  /* 0x0000000000017941 */ /* 0x000fea0003800000 */
.L_x_18229:
        /* <DEDUP_REMOVED lines=16> */
.L_x_18235:
[----:B------:R-:W-:Y:S05]  /*8450*/  BSYNC B2 ;  /* 0x0000000000027941 */ /* 0x000fea0003800000 */
.L_x_18234:
        /* <DEDUP_REMOVED lines=42> */
.L_x_18233:
[----:B------:R-:W-:Y:S05]  /*8700*/  BSYNC B1 ;  /* 0x0000000000017941 */ /* 0x000fea0003800000 */
.L_x_18232:
        /* <DEDUP_REMOVED lines=20> */
.L_x_18237:
[----:B------:R-:W-:Y:S02]  /*8850*/  IMAD.MOV.U32 R134, RZ, RZ, R102 ;  /* 0x000000ffff867224 */ /* 0x000fe400078e0066 */
.L_x_18238:
[----:B------:R-:W-:Y:S05]  /*8860*/  BSYNC B1 ;  /* 0x0000000000017941 */ /* 0x000fea0003800000 */
.L_x_18236:
        /* <DEDUP_REMOVED lines=16> */
.L_x_18242:
[----:B------:R-:W-:Y:S05]  /*8970*/  BSYNC B2 ;  /* 0x0000000000027941 */ /* 0x000fea0003800000 */
.L_x_18241:
        /* <DEDUP_REMOVED lines=42> */
.L_x_18240:
[----:B------:R-:W-:Y:S05]  /*8c20*/  BSYNC B1 ;  /* 0x0000000000017941 */ /* 0x000fea0003800000 */
.L_x_18239:
        /* <DEDUP_REMOVED lines=20> */
.L_x_18244:
[----:B------:R-:W-:Y:S02]  /*8d70*/  IMAD.MOV.U32 R134, RZ, RZ, R102 ;  /* 0x000000ffff867224 */ /* 0x000fe400078e0066 */
.L_x_18245:
[----:B------:R-:W-:Y:S05]  /*8d80*/  BSYNC B1 ;  /* 0x0000000000017941 */ /* 0x000fea0003800000 */
.L_x_18243:
        /* <DEDUP_REMOVED lines=18> */
.L_x_18249:
[----:B------:R-:W-:Y:S05]  /*8eb0*/  BSYNC B2 ;  /* 0x0000000000027941 */ /* 0x000fea0003800000 */
.L_x_18248:
        /* <DEDUP_REMOVED lines=42> */
.L_x_18247:
[----:B------:R-:W-:Y:S05]  /*9160*/  BSYNC B1 ;  /* 0x0000000000017941 */ /* 0x000fea0003800000 */
.L_x_18246:
        /* <DEDUP_REMOVED lines=34> */
.L_x_18193:
[----:B------:R-:W-:Y:S05]  /*9390*/  BSYNC B0 ;  /* 0x0000000000007941 */ /* 0x000fea0003800000 */
.L_x_18192:
        /* <DEDUP_REMOVED lines=24> */
.L_x_18253:
[----:B-1----:R-:W-:Y:S02]  /*9520*/  MOV R130, R102 ;  /* 0x0000006600827202 */ /* 0x002fe40000000f00 */
.L_x_18254:
[----:B------:R-:W-:Y:S05]  /*9530*/  BSYNC B1 ;  /* 0x0000000000017941 */ /* 0x000fea0003800000 */
.L_x_18252:
        /* <DEDUP_REMOVED lines=16> */
.L_x_18258:
[----:B------:R-:W-:Y:S05]  /*9640*/  BSYNC B2 ;  /* 0x0000000000027941 */ /* 0x000fea0003800000 */
.L_x_18257:
        /* <DEDUP_REMOVED lines=42> */
.L_x_18256:
[----:B------:R-:W-:Y:S05]  /*98f0*/  BSYNC B1 ;  /* 0x0000000000017941 */ /* 0x000fea0003800000 */
.L_x_18255:
        /* <DEDUP_REMOVED lines=24> */
.L_x_18260:
[----:B------:R-:W-:Y:S02]  /*9a80*/  IMAD.MOV.U32 R132, RZ, RZ, R102 ;  /* 0x000000ffff847224 */ /* 0x000fe400078e0066 */
.L_x_18261:
[----:B------:R-:W-:Y:S05]  /*9a90*/  BSYNC B1 ;  /* 0x0000000000017941 */ /* 0x000fea0003800000 */
.L_x_18259:
        /* <DEDUP_REMOVED lines=16> */
.L_x_18265:
[----:B------:R-:W-:Y:S05]  /*9ba0*/  BSYNC B2 ;  /* 0x0000000000027941 */ /* 0x000fea0003800000 */
.L_x_18264:
        /* <DEDUP_REMOVED lines=42> */
.L_x_18263:
[----:B------:R-:W-:Y:S05]  /*9e50*/  BSYNC B1 ;  /* 0x0000000000017941 */ /* 0x000fea0003800000 */
.L_x_18262:
        /* <DEDUP_REMOVED lines=21> */
.L_x_18267:
[----:B------:R-:W-:Y:S02]  /*9fb0*/  IMAD.MOV.U32 R68, RZ, RZ, R102 ;  /* 0x000000ffff447224 */ /* 0x000fe400078e0066 */
.L_x_18268:
[----:B------:R-:W-:Y:S05]  /*9fc0*/  BSYNC B1 ;  /* 0x0000000000017941 */ /* 0x000fea0003800000 */
.L_x_18266:
        /* <DEDUP_REMOVED lines=16> */
.L_x_18272:
[----:B------:R-:W-:Y:S05]  /*a0d0*/  BSYNC B2 ;  /* 0x0000000000027941 */ /* 0x000fea0003800000 */
.L_x_18271:
        /* <DEDUP_REMOVED lines=42> */
.L_x_18270:
[----:B------:R-:W-:Y:S05]  /*a380*/  BSYNC B1 ;  /* 0x0000000000017941 */ /* 0x000fea0003800000 */
.L_x_18269:
        /* <DEDUP_REMOVED lines=20> */
.L_x_18274:
[----:B------:R-:W-:Y:S02]  /*a4d0*/  IMAD.MOV.U32 R68, RZ, RZ, R102 ;  /* 0x000000ffff447224 */ /* 0x000fe400078e0066 */
.L_x_18275:
[----:B------:R-:W-:Y:S05]  /*a4e0*/  BSYNC B1 ;  /* 0x0000000000017941 */ /* 0x000fea0003800000 */
.L_x_18273:
        /* <DEDUP_REMOVED lines=16> */
.L_x_18279:
[----:B------:R-:W-:Y:S05]  /*a5f0*/  BSYNC B2 ;  /* 0x0000000000027941 */ /* 0x000fea0003800000 */
.L_x_18278:
        /* <DEDUP_REMOVED lines=42> */
.L_x_18277:
[----:B------:R-:W-:Y:S05]  /*a8a0*/  BSYNC B1 ;  /* 0x0000000000017941 */ /* 0x000fea0003800000 */
.L_x_18276:
        /* <DEDUP_REMOVED lines=20> */
.L_x_18281:
[----:B------:R-:W-:Y:S02]  /*a9f0*/  IMAD.MOV.U32 R132, RZ, RZ, R102 ;  /* 0x000000ffff847224 */ /* 0x000fe400078e0066 */
.L_x_18282:
[----:B------:R-:W-:Y:S05]  /*aa00*/  BSYNC B1 ;  /* 0x0000000000017941 */ /* 0x000fea0003800000 */
.L_x_18280:
        /* <DEDUP_REMOVED lines=16> */
.L_x_18286:
[----:B------:R-:W-:Y:S05]  /*ab10*/  BSYNC B2 ;  /* 0x0000000000027941 */ /* 0x000fea0003800000 */
.L_x_18285:
        /* <DEDUP_REMOVED lines=42> */
.L_x_18284:
[----:B------:R-:W-:Y:S05]  /*adc0*/  BSYNC B1 ;  /* 0x0000000000017941 */ /* 0x000fea0003800000 */
.L_x_18283:
        /* <DEDUP_REMOVED lines=20> */
.L_x_18288:
[----:B------:R-:W-:Y:S02]  /*af10*/  IMAD.MOV.U32 R132, RZ, RZ, R102 ;  /* 0x000000ffff847224 */ /* 0x000fe400078e0066 */
.L_x_18289:
[----:B------:R-:W-:Y:S05]  /*af20*/  BSYNC B1 ;  /* 0x0000000000017941 */ /* 0x000fea0003800000 */
.L_x_18287:
        /* <DEDUP_REMOVED lines=16> */
.L_x_18293:
[----:B------:R-:W-:Y:S05]  /*b030*/  BSYNC B2 ;  /* 0x0000000000027941 */ /* 0x000fea0003800000 */
.L_x_18292:
        /* <DEDUP_REMOVED lines=42> */
.L_x_18291:
[----:B------:R-:W-:Y:S05]  /*b2e0*/  BSYNC B1 ;  /* 0x0000000000017941 */ /* 0x000fea0003800000 */
.L_x_18290:
        /* <DEDUP_REMOVED lines=20> */
.L_x_18295:
[----:B------:R-:W-:Y:S02]  /*b430*/  IMAD.MOV.U32 R134, RZ, RZ, R102 ;  /* 0x000000ffff867224 */ /* 0x000fe400078e0066 */
.L_x_18296:
[----:B------:R-:W-:Y:S05]  /*b440*/  BSYNC B1 ;  /* 0x0000000000017941 */ /* 0x000fea0003800000 */
.L_x_18294:
        /* <DEDUP_REMOVED lines=16> */
.L_x_18300:
[----:B------:R-:W-:Y:S05]  /*b550*/  BSYNC B2 ;  /* 0x0000000000027941 */ /* 0x000fea0003800000 */
.L_x_18299:
        /* <DEDUP_REMOVED lines=42> */
.L_x_18298:
[----:B------:R-:W-:Y:S05]  /*b800*/  BSYNC B1 ;  /* 0x0000000000017941 */ /* 0x000fea0003800000 */
.L_x_18297:
        /* <DEDUP_REMOVED lines=20> */
.L_x_18302:
[----:B------:R-:W-:Y:S02]  /*b950*/  IMAD.MOV.U32 R134, RZ, RZ, R102 ;  /* 0x000000ffff867224 */ /* 0x000fe400078e0066 */
.L_x_18303:
[----:B------:R-:W-:Y:S05]  /*b960*/  BSYNC B1 ;  /* 0x0000000000017941 */ /* 0x000fea0003800000 */
.L_x_18301:
        /* <DEDUP_REMOVED lines=18> */
.L_x_18307:
[----:B------:R-:W-:Y:S05]  /*ba90*/  BSYNC B2 ;  /* 0x0000000000027941 */ /* 0x000fea0003800000 */
.L_x_18306:
        /* <DEDUP_REMOVED lines=42> */
.L_x_18305:
[----:B------:R-:W-:Y:S05]  /*bd40*/  BSYNC B1 ;  /* 0x0000000000017941 */ /* 0x000fea0003800000 */
.L_x_18304:
        /* <DEDUP_REMOVED lines=33> */
.L_x_18251:
[----:B------:R-:W-:Y:S05]  /*bf60*/  BSYNC B0 ;  /* 0x0000000000007941 */ /* 0x000fea0003800000 */
.L_x_18250:
        /* <DEDUP_REMOVED lines=43> */
.L_x_18320:
        /* <DEDUP_REMOVED lines=86> */
.L_x_18321:
        /* <DEDUP_REMOVED lines=12> */
[----:B------:R-:W-:Y:S01]  /*c840*/  HFMA2.MMA R74, -RZ, RZ, 0, 0 ;  /* 0x00000000ff4a7435 */ /* 0x000fe200000001ff */
[----:B------:R-:W-:Y:S02]  /*c850*/  ISETP.NE.AND P1, PT, RZ, UR8, PT ;  /* 0x00000008ff007c0c */ /* 0x000fe4000bf25270 */
[----:B------:R-:W-:Y:S01]  /*c860*/  ISETP.NE.AND P2, PT, R31, RZ, PT ;  /* 0x000000ff1f00720c */ /* 0x000fe20003f45270 */
[----:B------:R-:W-:Y:S02]  /*c870*/  BSSY B0, `(.L_x_18310) ;  /* 0x0000055000007945 */ /* 0x000fe40003800000 */
[----:B------:R-:W-:-:S04]  /*c880*/  @!P0 IMAD.MOV.U32 R74, RZ, RZ, R126 ;  /* 0x000000ffff4a8224 */ /* 0x000fc800078e007e */
[----:B------:R-:W-:Y:S01]  /*c890*/  I2F R135, R74 ;  /* 0x0000004a00877306 */ /* 0x000fe20000201400 */
[----:B------:R-:W0:Y:S04]  /*c8a0*/  SHFL.DOWN PT, R129, R74, 0x2, 0x1f ;  /* 0x08401f004a817f89 */ /* 0x000e2800000e0000 */
[----:B------:R1:W2:Y:S01]  /*c8b0*/  @!P0 LDS.64 R72, [R128.X8] ;  /* 0x0000000080488984 */ /* 0x0002a20000008a00 */
[----:B------:R-:W-:Y:S01]  /*c8c0*/  LOP3.LUT P0, RZ, R75, 0x1f, R0, 0xf8, !PT ;  /* 0x0000001f4bff7812 */ /* 0x000fe2000780f800 */
[----:B0-----:R-:W-:Y:S01]  /*c8d0*/  IMAD.IADD R133, R129, 0x1, R74 ;  /* 0x0000000181857824 */ /* 0x001fe200078e024a */
[----:B------:R-:W-:Y:S11]  /*c8e0*/  I2F R136, R129 ;  /* 0x0000008100887306 */ /* 0x000ff60000201400 */
[----:B------:R-:W-:Y:S01]  /*c8f0*/  @!P0 IMAD.MOV.U32 R75, RZ, RZ, 0x4 ;  /* 0x00000004ff4b8424 */ /* 0x000fe200078e00ff */
[----:B------:R-:W-:Y:S01]  /*c900*/  SHFL.DOWN PT, R138, R133, 0x1, 0x1f ;  /* 0x08201f00858a7f89 */ /* 0x000fe200000e0000 */
        /* <DEDUP_REMOVED lines=34> */
[----:B-1----:R-:W-:Y:S02]  /*cb30*/  FFMA.FTZ R73, R74, R129, c[0x0][0x228] ;  /* 0x00008a004a497623 */ /* 0x002fe40000010081 */
[----:B------:R-:W-:-:S04]  /*cb40*/  @!P0 IMAD.WIDE R74, R6, R75, c[0x0][0x1a0] ;  /* 0x00006800064a8625 */ /* 0x000fc800078e024b */
[----:B------:R-:W-:Y:S01]  /*cb50*/  FADD.FTZ R128, R73, R128 ;  /* 0x0000008049807221 */ /* 0x000fe20000010000 */
[----:B------:R-:W-:Y:S01]  /*cb60*/  @!P0 MOV R73, 0x4 ;  /* 0x0000000400498802 */ /* 0x000fe20000000f00 */
[----:B------:R0:W-:Y:S02]  /*cb70*/  @!P0 STG.E [R74.64], R133 ;  /* 0x000000854a008986 */ /* 0x0001e4000c101906 */
[----:B------:R-:W1:Y:S02]  /*cb80*/  MUFU.RSQ R131, R128 ;  /* 0x0000008000837308 */ /* 0x000e640000001400 */
[----:B------:R-:W-:-:S05]  /*cb90*/  @!P0 IMAD.WIDE R72, R6, R73, c[0x0][0x1a8] ;  /* 0x00006a0006488625 */ /* 0x000fca00078e0249 */
[----:B-1----:R0:W-:Y:S01]  /*cba0*/  @!P0 STG.E [R72.64], R131 ;  /* 0x0000008348008986 */ /* 0x0021e2000c101906 */
        /* <DEDUP_REMOVED lines=33> */
.L_x_18311:
[----:B------:R-:W-:Y:S05]  /*cdc0*/  BSYNC B0 ;  /* 0x0000000000007941 */ /* 0x000fea0003800000 */
.L_x_18310:
        /* <DEDUP_REMOVED lines=35> */
.L_x_18313:
[----:B------:R-:W-:Y:S05]  /*d000*/  BSYNC B0 ;  /* 0x0000000000007941 */ /* 0x000fea0003800000 */
.L_x_18312:
[----:B------:R-:W-:Y:S01]  /*d010*/  ISETP.NE.AND P0, PT, R78, RZ, PT ;  /* 0x000000ff4e00720c */ /* 0x000fe20003f05270 */
[----:B------:R-:W-:-:S12]  /*d020*/  BSSY B0, `(.L_x_18314) ;  /* 0x0000022000007945 */ /* 0x000fd80003800000 */
[----:B------:R-:W-:Y:S05]  /*d030*/  @!P0 BRA `(.L_x_18315) ;  /* 0x0000020000008947 */ /* 0x000fea0003800000 */
[--C-:B------:R-:W-:Y:S02]  /*d040*/  FADD.FTZ R134, R59, -R130.reuse ;  /* 0x800000823b867221 */ /* 0x100fe40000010000 */
[--C-:B0-----:R-:W-:Y:S02]  /*d050*/  FADD.FTZ R72, R56, -R130.reuse ;  /* 0x8000008238487221 */ /* 0x101fe40000010000 */
[--C-:B------:R-:W-:Y:S02]  /*d060*/  FADD.FTZ R74, R57, -R130.reuse ;  /* 0x80000082394a7221 */ /* 0x100fe40000010000 */
[----:B------:R-:W-:Y:S02]  /*d070*/  FMUL.FTZ R134, R131, R134 ;  /* 0x0000008683867220 */ /* 0x000fe40000410000 */
[--C-:B------:R-:W-:Y:S02]  /*d080*/  FADD.FTZ R128, R58, -R130.reuse ;  /* 0x800000823a807221 */ /* 0x100fe40000010000 */
[----:B------:R-:W-:-:S02]  /*d090*/  FADD.FTZ R136, R60, -R130 ;  /* 0x800000823c887221 */ /* 0x000fc40000010000 */
[--C-:B------:R-:W-:Y:S02]  /*d0a0*/  FADD.FTZ R138, R61, -R130.reuse ;  /* 0x800000823d8a7221 */ /* 0x100fe40000010000 */
[--C-:B------:R-:W-:Y:S02]  /*d0b0*/  FADD.FTZ R140, R62, -R130.reuse ;  /* 0x800000823e8c7221 */ /* 0x100fe40000010000 */
[----:B------:R-:W-:Y:S02]  /*d0c0*/  FADD.FTZ R142, R63, -R130 ;  /* 0x800000823f8e7221 */ /* 0x000fe40000010000 */
[C---:B------:R-:W-:Y:S02]  /*d0d0*/  FMUL.FTZ R72, R131.reuse, R72 ;  /* 0x0000004883487220 */ /* 0x040fe40000410000 */
[----:B------:R-:W-:Y:S02]  /*d0e0*/  FMUL.FTZ R74, R131, R74 ;  /* 0x0000004a834a7220 */ /* 0x000fe40000410000 */
[----:B------:R-:W-:Y:S01]  /*d0f0*/  FFMA.FTZ R75, R91, R134, R98 ;  /* 0x000000865b4b7223 */ /* 0x000fe20000010062 */
[----:B------:R-:W-:Y:S01]  /*d100*/  HFMA2.MMA R134, -RZ, RZ, 0, 9.5367431640625e-07 ;  /* 0x00000010ff867435 */ /* 0x000fe200000001ff */
        /* <DEDUP_REMOVED lines=19> */
.L_x_18315:
[----:B------:R-:W-:Y:S05]  /*d240*/  BSYNC B0 ;  /* 0x0000000000007941 */ /* 0x000fea0003800000 */
.L_x_18314:
        /* <DEDUP_REMOVED lines=34> */
.L_x_18317:
[----:B------:R-:W-:Y:S05]  /*d470*/  BSYNC B0 ;  /* 0x0000000000007941 */ /* 0x000fea0003800000 */
.L_x_18316:
[----:B------:R-:W-:Y:S02]  /*d480*/  IADD3 R6, R6, c[0x0][0x160], RZ ;  /* 0x0000580006067a10 */ /* 0x000fe40007ffe0ff */
[----:B------:R-:W-:Y:S02]  /*d490*/  LOP3.LUT P1, RZ, R125, 0xff, RZ, 0xc0, !PT ;  /* 0x000000ff7dff7812 */ /* 0x000fe4000782c0ff */
[----:B------:R-:W-:Y:S02]  /*d4a0*/  ISETP.GE.AND P0, PT, R6, c[0x0][0x164], PT ;  /* 0x0000590006007a0c */ /* 0x000fe40003f06270 */
[----:B------:R-:W-:-:S11]  /*d4b0*/  SEL R125, RZ, 0x1, P1 ;  /* 0x00000001ff7d7807 */ /* 0x000fd60000800000 */
[----:B0-----:R-:W-:Y:S01]  /*d4c0*/  @P0 CALL.REL.NOINC `(.L_x_18318) ;  /* 0x0000001000000944 */ /* 0x001fe20003c00000 */
[----:B------:R-:W-:Y:S05]  /*d4d0*/  BRA `(.L_x_18319) ;  /* 0xffff3a5000007947 */ /* 0x000fea000383ffff */
.L_x_18318:
[----:B------:R-:W-:Y:S05]  /*d4e0*/  EXIT ;  /* 0x000000000000794d */ /* 0x000fea0003800000 */
.L_x_18308:
[----:B------:R-:W-:Y:S01]  /*d4f0*/  IMAD.MOV.U32 R134, RZ, RZ, 0x1 ;  /* 0x00000001ff867424 */ /* 0x000fe200078e00ff */
[----:B------:R-:W-:Y:S01]  /*d500*/  MOV R130, 0x1f ;  /* 0x0000001f00827802 */ /* 0x000fe20000000f00 */
[----:B------:R-:W-:Y:S01]  /*d510*/  IMAD.MOV.U32 R131, RZ, RZ, -0x1 ;  /* 0xffffffffff837424 */ /* 0x000fe200078e00ff */
[----:B------:R-:W-:Y:S02]  /*d520*/  MOV R74, 0xd540 ;  /* 0x0000d540004a7802 */ /* 0x000fe40000000f00 */
[----:B------:R-:W-:Y:S05]  /*d530*/  CALL.REL.NOINC `($__internal_104_$__cuda_sm70_shflsync_bfly_p) ;  /* 0x000007c000007944 */ /* 0x000fea0003c00000 */
[----:B-1----:R-:W-:Y:S01]  /*d540*/  IMAD.MOV.U32 R72, RZ, RZ, R134 ;  /* 0x000000ffff487224 */ /* 0x002fe200078e0086 */
[----:B0-----:R-:W-:Y:S05]  /*d550*/  BRA `(.L_x_18320) ;  /* 0xffffecc000007947 */ /* 0x001fea000383ffff */
.L_x_18309:
[----:B------:R-:W-:Y:S01]  /*d560*/  HFMA2.MMA R134, -RZ, RZ, 0, 1.1920928955078125e-07 ;  /* 0x00000002ff867435 */ /* 0x000fe200000001ff */
[----:B------:R-:W-:Y:S01]  /*d570*/  IMAD.MOV.U32 R130, RZ, RZ, 0x1f ;  /* 0x0000001fff827424 */ /* 0x000fe200078e00ff */
[----:B------:R-:W-:Y:S01]  /*d580*/  MOV R74, 0xd5b0 ;  /* 0x0000d5b0004a7802 */ /* 0x000fe20000000f00 */
[----:B------:R-:W-:-:S03]  /*d590*/  IMAD.MOV.U32 R131, RZ, RZ, -0x1 ;  /* 0xffffffffff837424 */ /* 0x000fc600078e00ff */
[----:B------:R-:W-:Y:S05]  /*d5a0*/  CALL.REL.NOINC `($__internal_104_$__cuda_sm70_shflsync_bfly_p) ;  /* 0x0000075000007944 */ /* 0x000fea0003c00000 */
[----:B01----:R-:W-:Y:S01]  /*d5b0*/  FADD.FTZ R73, R73, R134 ;  /* 0x0000008649497221 */ /* 0x003fe20000010000 */
[----:B------:R-:W-:Y:S01]  /*d5c0*/  MOV R134, 0x4 ;  /* 0x0000000400867802 */ /* 0x000fe20000000f00 */
[----:B------:R-:W-:Y:S01]  /*d5d0*/  IMAD.MOV.U32 R130, RZ, RZ, 0x1f ;  /* 0x0000001fff827424 */ /* 0x000fe200078e00ff */
[----:B------:R-:W-:Y:S01]  /*d5e0*/  MOV R74, 0xd610 ;  /* 0x0000d610004a7802 */ /* 0x000fe20000000f00 */
[----:B------:R-:W-:-:S02]  /*d5f0*/  IMAD.MOV.U32 R131, RZ, RZ, -0x1 ;  /* 0xffffffffff837424 */ /* 0x000fc400078e00ff */
[----:B------:R-:W-:Y:S05]  /*d600*/  CALL.REL.NOINC `($__internal_104_$__cuda_sm70_shflsync_bfly_p) ;  /* 0x000006f000007944 */ /* 0x000fea0003c00000 */
[----:B01----:R-:W-:Y:S01]  /*d610*/  FADD.FTZ R73, R73, R134 ;  /* 0x0000008649497221 */ /* 0x003fe20000010000 */
[----:B------:R-:W-:Y:S01]  /*d620*/  HFMA2.MMA R134, -RZ, RZ, 0, 4.76837158203125e-07 ;  /* 0x00000008ff867435 */ /* 0x000fe200000001ff */
        /* <DEDUP_REMOVED lines=11> */
[----:B------:R-:W-:Y:S01]  /*d6e0*/  ISETP.NE.AND P3, PT, R31, RZ, PT ;  /* 0x000000ff1f00720c */ /* 0x000fe20003f65270 */
        /* <DEDUP_REMOVED lines=70> */
[----:B------:R-:W-:Y:S05]  /*db50*/  CALL.REL.NOINC `($__internal_104_$__cuda_sm70_shflsync_bfly_p) ;  /* 0x000001a000007944 */ /* 0x000fea0003c00000 */
[----:B01----:R-:W-:Y:S01]  /*db60*/  FADD.FTZ R73, R73, R134 ;  /* 0x0000008649497221 */ /* 0x003fe20000010000 */
[----:B------:R-:W-:Y:S01]  /*db70*/  MOV R134, 0x2 ;  /* 0x0000000200867802 */ /* 0x000fe20000000f00 */
[----:B------:R-:W-:Y:S01]  /*db80*/  IMAD.MOV.U32 R130, RZ, RZ, 0x1f ;  /* 0x0000001fff827424 */ /* 0x000fe200078e00ff */
[----:B------:R-:W-:Y:S01]  /*db90*/  MOV R74, 0xdbc0 ;  /* 0x0000dbc0004a7802 */ /* 0x000fe20000000f00 */
[----:B------:R-:W-:Y:S02]  /*dba0*/  IMAD.MOV.U32 R131, RZ, RZ, -0x1 ;  /* 0xffffffffff837424 */ /* 0x000fe400078e00ff */
[----:B------:R-:W-:Y:S05]  /*dbb0*/  CALL.REL.NOINC `($__internal_104_$__cuda_sm70_shflsync_bfly_p) ;  /* 0x0000014000007944 */ /* 0x000fea0003c00000 */
[----:B01----:R-:W-:Y:S01]  /*dbc0*/  FADD.FTZ R73, R73, R134 ;  /* 0x0000008649497221 */ /* 0x003fe20000010000 */
[----:B------:R-:W-:Y:S01]  /*dbd0*/  HFMA2.MMA R134, -RZ, RZ, 0, 2.384185791015625e-07 ;  /* 0x00000004ff867435 */ /* 0x000fe200000001ff */
        /* <DEDUP_REMOVED lines=10> */
[----:B-1----:R-:W-:Y:S01]  /*dc80*/  FADD.FTZ R129, R73, R134 ;  /* 0x0000008649817221 */ /* 0x002fe20000010000 */
[----:B------:R-:W-:Y:S01]  /*dc90*/  HFMA2.MMA R134, -RZ, RZ, 0, 9.5367431640625e-07 ;  /* 0x00000010ff867435 */ /* 0x000fe200000001ff */
[----:B0-----:R-:W-:Y:S01]  /*dca0*/  IMAD.MOV.U32 R130, RZ, RZ, 0x1f ;  /* 0x0000001fff827424 */ /* 0x001fe200078e00ff */
[----:B------:R-:W-:Y:S01]  /*dcb0*/  MOV R74, 0xdcf0 ;  /* 0x0000dcf0004a7802 */ /* 0x000fe20000000f00 */
[----:B------:R-:W-:Y:S01]  /*dcc0*/  IMAD.MOV.U32 R131, RZ, RZ, -0x1 ;  /* 0xffffffffff837424 */ /* 0x000fe200078e00ff */
[----:B------:R-:W-:-:S02]  /*dcd0*/  MOV R73, R129 ;  /* 0x0000008100497202 */ /* 0x000fc40000000f00 */
[----:B------:R-:W-:Y:S05]  /*dce0*/  CALL.REL.NOINC `($__internal_104_$__cuda_sm70_shflsync_bfly_p) ;  /* 0x0000001000007944 */ /* 0x000fea0003c00000 */
[----:B01----:R-:W-:Y:S05]  /*dcf0*/  BRA `(.L_x_18321) ;  /* 0xffffea8000007947 */ /* 0x003fea000383ffff */
        .weak           $__internal_104_$__cuda_sm70_shflsync_bfly_p
        .type           $__internal_104_$__cuda_sm70_shflsync_bfly_p,@function
        .size           $__internal_104_$__cuda_sm70_shflsync_bfly_p,(.L_x_29168 - $__internal_104_$__cuda_sm70_shflsync_bfly_p)
$__internal_104_$__cuda_sm70_shflsync_bfly_p:
[----:B------:R-:W-:Y:S01]  /*dd00*/  IMAD.MOV.U32 R75, RZ, RZ, 0x0 ;  /* 0x00000000ff4b7424 */ /* 0x000fe200078e00ff */
[----:B------:R-:W-:Y:S04]  /*dd10*/  WARPSYNC R131 ;  /* 0x0000008300007348 */ /* 0x000fe80003800000 */
[----:B------:R0:W1:Y:S01]  /*dd20*/  SHFL.BFLY PT, R134, R73, R134, R130 ;  /* 0x0c00008649867389 */ /* 0x00006200000e0082 */
[----:B------:R-:W-:Y:S05]  /*dd30*/  RET.REL.NODEC R74 `(_ZN10layer_norm13ln_fwd_kernelINS_13Kernel_traitsI6__halfS2_fS2_fjLj4096ELj1ELj1ELj4ELj16ENS_18Kernel_traits_baseILj4096ES2_S2_fS2_fjLj128EEEEELb1ELb0ELb0ELb0EEEvNS_9FwdParamsE) ;  /* 0xffff22c04a007950 */ /* 0x000fea0003c3ffff */
.L_x_18322:
        /* <DEDUP_REMOVED lines=12> */
.L_x_29168:


//--------------------- .text._ZN10layer_norm13ln_fwd_kernelINS_13Kernel_traitsI6__halfS2_fS2_fjLj4096ELj1ELj1ELj4ELj16ENS_18Kernel_traits_baseILj4096ES2_S2_fS2_fjLj128EEEEELb1ELb0ELb0ELb1EEEvNS_9FwdParamsE --------------------------
	.section	.text._ZN10layer_norm13ln_fwd_kernelINS_13Kernel_traitsI6__halfS2_fS2_fjLj4096ELj1ELj1ELj4ELj16ENS_18Kernel_traits_baseILj4096ES2_S2_fS2_fjLj128EEEEELb1ELb0ELb0ELb1EEEvNS_9FwdParamsE,"ax",@progbits
	.sectioninfo	@"SHI_REGISTERS=123"
	.align	128
        .global         _ZN10layer_norm13ln_fwd_kernelINS_13Kernel_traitsI6__halfS2_fS2_fjLj4096ELj1ELj1ELj4ELj16ENS_18Kernel_traits_baseILj4096ES2_S2_fS2_fjLj128EEEEELb1ELb0ELb0ELb1EEEvNS_9FwdParamsE
        .type           _ZN10layer_norm13ln_fwd_kernelINS_13Kernel_traitsI6__halfS2_fS2_fjLj4096ELj1ELj1ELj4ELj16ENS_18Kernel_traits_baseILj4096ES2_S2_fS2_fjLj128EEEEELb1ELb0ELb0ELb1EEEvNS_9FwdParamsE,@function
        .size           _ZN10layer_norm13ln_fwd_kernelINS_13Kernel_traitsI6__halfS2_fS2_fjLj4096ELj1ELj1ELj4ELj16ENS_18Kernel_traits_baseILj4096ES2_S2_fS2_fjLj128EEEEELb1ELb0ELb0ELb1EEEvNS_9FwdParamsE,(.L_x_29169 - _ZN10layer_norm13ln_fwd_kernelINS_13Kernel_traitsI6__halfS2_fS2_fjLj4096ELj1ELj1ELj4ELj16ENS_18Kernel_traits_baseILj4096ES2_S2_fS2_fjLj128EEEEELb1ELb0ELb0ELb1EEEvNS_9FwdParamsE)
        .other          _ZN10layer_norm13ln_fwd_kernelINS_13Kernel_traitsI6__halfS2_fS2_fjLj4096ELj1ELj1ELj4ELj16ENS_18Kernel_traits_baseILj4096ES2_S2_fS2_fjLj128EEEEELb1ELb0ELb0ELb1EEEvNS_9FwdParamsE,@"STO_CUDA_ENTRY STV_DEFAULT"
_ZN10layer_norm13ln_fwd_kernelINS_13Kernel_traitsI6__halfS2_fS2_fjLj4096ELj1ELj1ELj4ELj16ENS_18Kernel_traits_baseILj4096ES2_S2_fS2_fjLj128EEEEELb1ELb0ELb0ELb1EEEvNS_9FwdParamsE:
.text._ZN10layer_norm13ln_fwd_kernelINS_13Kernel_traitsI6__halfS2_fS2_fjLj4096ELj1ELj1ELj4ELj16ENS_18Kernel_traits_baseILj4096ES2_S2_fS2_fjLj128EEEEELb1ELb0ELb0ELb1EEEvNS_9FwdParamsE:
        /* <DEDUP_REMOVED lines=104> */
[----:B------:R0:W5:Y:S01]  /*0680*/  LDG.E.128 R68, [R2.64] ;  /* 0x0000000602447981 */ /* 0x000162000c1e1d00 */
[----:B------:R-:W-:-:S02]  /*0690*/  IMAD R97, R97, -0x326172a9, RZ ;  /* 0xcd9e8d5761617824 */ /* 0x000fc400078e02ff */
[----:B------:R-:W-:Y:S01]  /*06a0*/  IMAD.HI.U32 R20, R102, -0x326172a9, RZ ;  /* 0xcd9e8d5766147827 */ /* 0x000fe200078e00ff */
[----:B------:R-:W-:Y:S01]  /*06b0*/  HFMA2.MMA R96, -RZ, RZ, 0, 5.9604644775390625e-08 ;  /* 0x00000001ff607435 */ /* 0x000fe200000001ff */
[----:B------:R0:W5:Y:S02]  /*06c0*/  LDG.E.128 R64, [R2.64+0x800] ;  /* 0x0008000602407981 */ /* 0x000164000c1e1d00 */
[----:B------:R-:W-:Y:S01]  /*06d0*/  IMAD.HI.U32 R21, R100, -0x2daee0ad, RZ ;  /* 0xd2511f5364157827 */ /* 0x000fe200078e00ff */
[--C-:B------:R-:W-:Y:S01]  /*06e0*/  HADD2.F32 R17, -RZ, R4.reuse.H0_H0 ;  /* 0x20000004ff117230 */ /* 0x100fe20000004100 */
[----:B------:R0:W5:Y:S01]  /*06f0*/  LDG.E.128 R60, [R2.64+0x1000] ;  /* 0x00100006023c7981 */ /* 0x000162000c1e1d00 */
[----:B------:R-:W-:Y:S01]  /*0700*/  HADD2.F32 R16, -RZ, R4.H1_H1 ;  /* 0x30000004ff107230 */ /* 0x000fe20000004100 */
[----:B------:R-:W-:Y:S01]  /*0710*/  LOP3.LUT R97, R20, UR25, R97, 0x96, !PT ;  /* 0x0000001914617c12 */ /* 0x000fe2000f8e9661 */
[--C-:B------:R-:W-:Y:S01]  /*0720*/  HADD2.F32 R15, -RZ, R5.reuse.H0_H0 ;  /* 0x20000005ff0f7230 */ /* 0x100fe20000004100 */
[----:B------:R0:W5:Y:S01]  /*0730*/  LDG.E.128 R56, [R2.64+0x1800] ;  /* 0x0018000602387981 */ /* 0x000162000c1e1d00 */
        /* <DEDUP_REMOVED lines=31> */
.L_x_18550:
[----:B------:R-:W-:Y:S01]  /*0930*/  ISETP.NE.U32.AND P0, PT, RZ, c[0x0][0x1c0], PT ;  /* 0x00007000ff007a0c */ /* 0x000fe20003f05070 */
[----:B------:R-:W-:Y:S01]  /*0940*/  IMAD R20, R18, c[0x0][0x168], RZ ;  /* 0x00005a0012147a24 */ /* 0x000fe200078e02ff */
[----:B------:R-:W-:Y:S01]  /*0950*/  ISETP.NE.U32.AND P1, PT, RZ, c[0x0][0x180], PT ;  /* 0x00006000ff007a0c */ /* 0x000fe20003f25070 */
[----:B------:R-:W-:Y:S01]  /*0960*/  IMAD.MOV.U32 R93, RZ, RZ, 0x10 ;  /* 0x00000010ff5d7424 */ /* 0x000fe200078e00ff */
[----:B------:R-:W-:-:S02]  /*0970*/  ISETP.NE.AND.EX P0, PT, RZ, c[0x0][0x1c4], PT, P0 ;  /* 0x00007100ff007a0c */ /* 0x000fc40003f05300 */
[----:B------:R-:W-:Y:S02]  /*0980*/  ISETP.NE.AND.EX P2, PT, RZ, c[0x0][0x184], PT, P1 ;  /* 0x00006100ff007a0c */ /* 0x000fe40003f45310 */
        /* <DEDUP_REMOVED lines=17> */
[----:B------:R-:W-:Y:S01]  /*0aa0*/  IADD3 R30, R105, 0x1, RZ ;  /* 0x00000001691e7810 */ /* 0x000fe20007ffe0ff */
[----:B--2---:R-:W-:Y:S01]  /*0ab0*/  @P0 HADD2.F32 R107, -RZ, R24.H0_H0 ;  /* 0x20000018ff6b0230 */ /* 0x004fe20000004100 */
        /* <DEDUP_REMOVED lines=9> */
.L_x_18324:
[----:B0-----:R-:W-:Y:S02]  /*0b50*/  MOV R26, R102 ;  /* 0x00000066001a7202 */ /* 0x001fe40000000f00 */
.L_x_18325:
[----:B------:R-:W-:Y:S05]  /*0b60*/  BSYNC B0 ;  /* 0x0000000000007941 */ /* 0x000fea0003800000 */
.L_x_18323:
        /* <DEDUP_REMOVED lines=16> */
.L_x_18329:
[----:B------:R-:W-:Y:S05]  /*0c70*/  BSYNC B1 ;  /* 0x0000000000017941 */ /* 0x000fea0003800000 */
.L_x_18328:
        /* <DEDUP_REMOVED lines=44> */
.L_x_18327:
[----:B------:R-:W-:Y:S05]  /*0f40*/  BSYNC B0 ;  /* 0x0000000000007941 */ /* 0x000fea0003800000 */
.L_x_18326:
[----:B------:R-:W0:Y:S01]  /*0f50*/  I2F.U32 R25, R26 ;  /* 0x0000001a00197306 */ /* 0x000e220000201000 */
[----:B------:R-:W-:Y:S01]  /*0f60*/  ISETP.NE.U32.AND P0, PT, RZ, c[0x0][0x180], PT ;  /* 0x00006000ff007a0c */ /* 0x000fe20003f05070 */
[----:B-----5:R-:W-:Y:S01]  /*0f70*/  HADD2.F32 R24, -RZ, R20.H0_H0 ;  /* 0x20000014ff187230 */ /* 0x020fe20000004100 */
[----:B------:R-:W-:Y:S01]  /*0f80*/  IMAD.MOV.U32 R108, RZ, RZ, 0x2f800000 ;  /* 0x2f800000ff6c7424 */ /* 0x000fe200078e00ff */
[----:B------:R-:W-:Y:S01]  /*0f90*/  BSSY B0, `(.L_x_18330) ;  /* 0x0000016000007945 */ /* 0x000fe20003800000 */
        /* <DEDUP_REMOVED lines=20> */
.L_x_18331:
[----:B------:R-:W-:Y:S02]  /*10e0*/  IMAD.MOV.U32 R34, RZ, RZ, R102 ;  /* 0x000000ffff227224 */ /* 0x000fe400078e0066 */
.L_x_18332:
[----:B------:R-:W-:Y:S05]  /*10f0*/  BSYNC B0 ;  /* 0x0000000000007941 */ /* 0x000fea0003800000 */
.L_x_18330:
        /* <DEDUP_REMOVED lines=16> */
.L_x_18336:
[----:B------:R-:W-:Y:S05]  /*1200*/  BSYNC B1 ;  /* 0x0000000000017941 */ /* 0x000fea0003800000 */
.L_x_18335:
        /* <DEDUP_REMOVED lines=44> */
.L_x_18334:
[----:B------:R-:W-:Y:S05]  /*14d0*/  BSYNC B0 ;  /* 0x0000000000007941 */ /* 0x000fea0003800000 */
.L_x_18333:
[----:B------:R-:W0:Y:S01]  /*14e0*/  I2F.U32 R25, R34 ;  /* 0x0000002200197306 */ /* 0x000e220000201000 */
[----:B------:R-:W-:Y:S01]  /*14f0*/  HADD2.F32 R20, -RZ, R20.H1_H1 ;  /* 0x30000014ff147230 */ /* 0x000fe20000004100 */
[C---:B------:R-:W-:Y:S01]  /*1500*/  ISETP.NE.AND P1, PT, R28.reuse, 0x1, PT ;  /* 0x000000011c00780c */ /* 0x040fe20003f25270 */
[----:B------:R-:W-:Y:S01]  /*1510*/  BSSY B0, `(.L_x_18337) ;  /* 0x0000012000007945 */ /* 0x000fe20003800000 */
[----:B------:R-:W-:-:S02]  /*1520*/  IADD3 R24, R28, 0x1, RZ ;  /* 0x000000011c187810 */ /* 0x000fc40007ffe0ff */
        /* <DEDUP_REMOVED lines=15> */
.L_x_18338:
[----:B------:R-:W-:Y:S02]  /*1620*/  MOV R20, R102 ;  /* 0x0000006600147202 */ /* 0x000fe40000000f00 */
.L_x_18339:
[----:B------:R-:W-:Y:S05]  /*1630*/  BSYNC B0 ;  /* 0x0000000000007941 */ /* 0x000fea0003800000 */
.L_x_18337:
        /* <DEDUP_REMOVED lines=16> */
.L_x_18343:
[----:B------:R-:W-:Y:S05]  /*1740*/  BSYNC B1 ;  /* 0x0000000000017941 */ /* 0x000fea0003800000 */
.L_x_18342:
        /* <DEDUP_REMOVED lines=44> */
.L_x_18341:
[----:B------:R-:W-:Y:S05]  /*1a10*/  BSYNC B0 ;  /* 0x0000000000007941 */ /* 0x000fea0003800000 */
.L_x_18340:
        /* <DEDUP_REMOVED lines=20> */
.L_x_18345:
[----:B------:R-:W-:Y:S02]  /*1b60*/  IMAD.MOV.U32 R20, RZ, RZ, R102 ;  /* 0x000000ffff147224 */ /* 0x000fe400078e0066 */
.L_x_18346:
[----:B------:R-:W-:Y:S05]  /*1b70*/  BSYNC B0 ;  /* 0x0000000000007941 */ /* 0x000fea0003800000 */
.L_x_18344:
        /* <DEDUP_REMOVED lines=16> */
.L_x_18350:
[----:B------:R-:W-:Y:S05]  /*1c80*/  BSYNC B1 ;  /* 0x0000000000017941 */ /* 0x000fea0003800000 */
.L_x_18349:
        /* <DEDUP_REMOVED lines=44> */
.L_x_18348:
[----:B------:R-:W-:Y:S05]  /*1f50*/  BSYNC B0 ;  /* 0x0000000000007941 */ /* 0x000fea0003800000 */
.L_x_18347:
        /* <DEDUP_REMOVED lines=20> */
.L_x_18352:
[----:B------:R-:W-:Y:S02]  /*20a0*/  IMAD.MOV.U32 R32, RZ, RZ, R102 ;  /* 0x000000ffff207224 */ /* 0x000fe400078e0066 */
.L_x_18353:
[----:B------:R-:W-:Y:S05]  /*20b0*/  BSYNC B0 ;  /* 0x0000000000007941 */ /* 0x000fea0003800000 */
.L_x_18351:
        /* <DEDUP_REMOVED lines=16> */
.L_x_18357:
[----:B------:R-:W-:Y:S05]  /*21c0*/  BSYNC B1 ;  /* 0x0000000000017941 */ /* 0x000fea0003800000 */
.L_x_18356:
        /* <DEDUP_REMOVED lines=44> */
.L_x_18355:
[----:B------:R-:W-:Y:S05]  /*2490*/  BSYNC B0 ;  /* 0x0000000000007941 */ /* 0x000fea0003800000 */
.L_x_18354:
        /* <DEDUP_REMOVED lines=20> */
.L_x_18359:
[----:B------:R-:W-:Y:S02]  /*25e0*/  MOV R32, R102 ;  /* 0x0000006600207202 */ /* 0x000fe40000000f00 */
.L_x_18360:
[----:B------:R-:W-:Y:S05]  /*25f0*/  BSYNC B0 ;  /* 0x0000000000007941 */ /* 0x000fea0003800000 */
.L_x_18358:
        /* <DEDUP_REMOVED lines=16> */
.L_x_18364:
[----:B------:R-:W-:Y:S05]  /*2700*/  BSYNC B1 ;  /* 0x0000000000017941 */ /* 0x000fea0003800000 */
.L_x_18363:
        /* <DEDUP_REMOVED lines=44> */
.L_x_18362:
[----:B------:R-:W-:Y:S05]  /*29d0*/  BSYNC B0 ;  /* 0x0000000000007941 */ /* 0x000fea0003800000 */
.L_x_18361:
        /* <DEDUP_REMOVED lines=20> */
.L_x_18366:
[----:B------:R-:W-:Y:S02]  /*2b20*/  IMAD.MOV.U32 R22, RZ, RZ, R102 ;  /* 0x000000ffff167224 */ /* 0x000fe400078e0066 */
.L_x_18367:
[----:B------:R-:W-:Y:S05]  /*2b30*/  BSYNC B0 ;  /* 0x0000000000007941 */ /* 0x000fea0003800000 */
.L_x_18365:
        /* <DEDUP_REMOVED lines=16> */
.L_x_18371:
[----:B------:R-:W-:Y:S05]  /*2c40*/  BSYNC B1 ;  /* 0x0000000000017941 */ /* 0x000fea0003800000 */
.L_x_18370:
        /* <DEDUP_REMOVED lines=44> */
.L_x_18369:
[----:B------:R-:W-:Y:S05]  /*2f10*/  BSYNC B0 ;  /* 0x0000000000007941 */ /* 0x000fea0003800000 */
.L_x_18368:
[----:B------:R-:W0:Y:S01]  /*2f20*/  I2F.U32 R25, R22 ;  /* 0x0000001600197306 */ /* 0x000e220000201000 */
[----:B------:R-:W-:Y:S01]  /*2f30*/  HADD2.F32 R20, -RZ, R23.H0_H0 ;  /* 0x20000017ff147230 */ /* 0x000fe20000004100 */
[----:B------:R-:W-:Y:S01]  /*2f40*/  ISETP.NE.AND P6, PT, R109, RZ, PT ;  /* 0x000000ff6d00720c */ /* 0x000fe20003fc5270 */
        /* <DEDUP_REMOVED lines=18> */
.L_x_18373:
[----:B------:R-:W-:Y:S02]  /*3070*/  IMAD.MOV.U32 R32, RZ, RZ, R102 ;  /* 0x000000ffff207224 */ /* 0x000fe400078e0066 */
.L_x_18374:
[----:B------:R-:W-:Y:S05]  /*3080*/  BSYNC B0 ;  /* 0x0000000000007941 */ /* 0x000fea0003800000 */
.L_x_18372:
        /* <DEDUP_REMOVED lines=18> */
.L_x_18378:
[----:B------:R-:W-:Y:S05]  /*31b0*/  BSYNC B1 ;  /* 0x0000000000017941 */ /* 0x000fea0003800000 */
.L_x_18377:
        /* <DEDUP_REMOVED lines=44> */
.L_x_18376:
[----:B------:R-:W-:Y:S05]  /*3480*/  BSYNC B0 ;  /* 0x0000000000007941 */ /* 0x000fea0003800000 */
.L_x_18375:
[----:B------:R-:W0:Y:S01]  /*3490*/  I2F.U32 R21, R32 ;  /* 0x0000002000157306 */ /* 0x000e220000201000 */
[----:B------:R-:W-:Y:S01]  /*34a0*/  SEL R22, RZ, 0x1, P1 ;  /* 0x00000001ff167807 */ /* 0x000fe20000800000 */
[----:B------:R-:W-:Y:S01]  /*34b0*/  HFMA2.MMA R113, -RZ, RZ, 0, 1.9073486328125e-06 ;  /* 0x00000020ff717435 */ /* 0x000fe200000001ff */
[----:B------:R-:W-:Y:S01]  /*34c0*/  SEL R24, RZ, 0x1, P2 ;  /* 0x00000001ff187807 */ /* 0x000fe20001000000 */
[----:B------:R-:W-:Y:S01]  /*34d0*/  IMAD.MOV.U32 R115, RZ, RZ, 0x8 ;  /* 0x00000008ff737424 */ /* 0x000fe200078e00ff */
[----:B------:R-:W-:Y:S01]  /*34e0*/  ISETP.NE.AND P1, PT, R26, RZ, PT ;  /* 0x000000ff1a00720c */ /* 0x000fe20003f25270 */
[----:B------:R-:W-:Y:S01]  /*34f0*/  HADD2.F32 R26, -RZ, R23.H1_H1 ;  /* 0x30000017ff1a7230 */ /* 0x000fe20000004100 */
[----:B------:R-:W-:Y:S01]  /*3500*/  SEL R20, RZ, 0x1, P0 ;  /* 0x00000001ff147807 */ /* 0x000fe20000000000 */
[----:B------:R-:W-:Y:S01]  /*3510*/  IMAD.WIDE.U32 R24, R24, 0x1000000, RZ ;  /* 0x0100000018187825 */ /* 0x000fe200078e00ff */
[----:B------:R-:W-:-:S02]  /*3520*/  ISETP.NE.AND P6, PT, R109, RZ, PT ;  /* 0x000000ff6d00720c */ /* 0x000fc40003fc5270 */
[----:B------:R-:W-:Y:S01]  /*3530*/  SEL R31, RZ, 0x10000, P5 ;  /* 0x00010000ff1f7807 */ /* 0x000fe20002800000 */
[----:B------:R-:W-:Y:S01]  /*3540*/  IMAD.WIDE.U32 R22, R22, 0x10000, RZ ;  /* 0x0001000016167825 */ /* 0x000fe200078e00ff */
[----:B------:R-:W-:Y:S02]  /*3550*/  SEL R28, RZ, 0x100, P4 ;  /* 0x00000100ff1c7807 */ /* 0x000fe40002000000 */
[----:B------:R-:W-:Y:S01]  /*3560*/  ISETP.NE.AND P2, PT, R27, RZ, PT ;  /* 0x000000ff1b00720c */ /* 0x000fe20003f45270 */
[----:B0-----:R-:W-:Y:S01]  /*3570*/  FFMA.FTZ R21, R21, R108, 1.1641532182693481445e-10 ;  /* 0x2f00000015157423 */ /* 0x001fe2000001006c */
[----:B------:R-:W-:Y:S01]  /*3580*/  SEL R29, RZ, 0x1, P1 ;  /* 0x00000001ff1d7807 */ /* 0x000fe20000800000 */
[----:B------:R-:W-:Y:S02]  /*3590*/  FMUL.FTZ R26, R26, R107 ;  /* 0x0000006b1a1a7220 */ /* 0x000fe40000410000 */
        /* <DEDUP_REMOVED lines=35> */
.L_x_18380:
[----:B0-----:R-:W-:Y:S02]  /*37d0*/  IMAD.MOV.U32 R34, RZ, RZ, R102 ;  /* 0x000000ffff227224 */ /* 0x001fe400078e0066 */
.L_x_18381:
[----:B------:R-:W-:Y:S05]  /*37e0*/  BSYNC B0 ;  /* 0x0000000000007941 */ /* 0x000fea0003800000 */
.L_x_18379:
        /* <DEDUP_REMOVED lines=16> */
.L_x_18385:
[----:B------:R-:W-:Y:S05]  /*38f0*/  BSYNC B1 ;  /* 0x0000000000017941 */ /* 0x000fea0003800000 */
.L_x_18384:
        /* <DEDUP_REMOVED lines=44> */
.L_x_18383:
[----:B------:R-:W-:Y:S05]  /*3bc0*/  BSYNC B0 ;  /* 0x0000000000007941 */ /* 0x000fea0003800000 */
.L_x_18382:
        /* <DEDUP_REMOVED lines=21> */
.L_x_18387:
[----:B------:R-:W-:Y:S02]  /*3d20*/  MOV R34, R102 ;  /* 0x0000006600227202 */ /* 0x000fe40000000f00 */
.L_x_18388:
[----:B------:R-:W-:Y:S05]  /*3d30*/  BSYNC B0 ;  /* 0x0000000000007941 */ /* 0x000fea0003800000 */
.L_x_18386:
        /* <DEDUP_REMOVED lines=16> */
.L_x_18392:
[----:B------:R-:W-:Y:S05]  /*3e40*/  BSYNC B1 ;  /* 0x0000000000017941 */ /* 0x000fea0003800000 */
.L_x_18391:
        /* <DEDUP_REMOVED lines=44> */
.L_x_18390:
[----:B------:R-:W-:Y:S05]  /*4110*/  BSYNC B0 ;  /* 0x0000000000007941 */ /* 0x000fea0003800000 */
.L_x_18389:
        /* <DEDUP_REMOVED lines=20> */
.L_x_18394:
[----:B------:R-:W-:Y:S02]  /*4260*/  IMAD.MOV.U32 R20, RZ, RZ, R102 ;  /* 0x000000ffff147224 */ /* 0x000fe400078e0066 */
.L_x_18395:
[----:B------:R-:W-:Y:S05]  /*4270*/  BSYNC B0 ;  /* 0x0000000000007941 */ /* 0x000fea0003800000 */
.L_x_18393:
        /* <DEDUP_REMOVED lines=16> */
.L_x_18399:
[----:B------:R-:W-:Y:S05]  /*4380*/  BSYNC B1 ;  /* 0x0000000000017941 */ /* 0x000fea0003800000 */
.L_x_18398:
        /* <DEDUP_REMOVED lines=44> */
.L_x_18397:
[----:B------:R-:W-:Y:S05]  /*4650*/  BSYNC B0 ;  /* 0x0000000000007941 */ /* 0x000fea0003800000 */
.L_x_18396:
        /* <DEDUP_REMOVED lines=20> */
.L_x_18401:
[----:B------:R-:W-:Y:S02]  /*47a0*/  IMAD.MOV.U32 R20, RZ, RZ, R102 ;  /* 0x000000ffff147224 */ /* 0x000fe400078e0066 */
.L_x_18402:
[----:B------:R-:W-:Y:S05]  /*47b0*/  BSYNC B0 ;  /* 0x0000000000007941 */ /* 0x000fea0003800000 */
.L_x_18400:
        /* <DEDUP_REMOVED lines=16> */
.L_x_18406:
[----:B------:R-:W-:Y:S05]  /*48c0*/  BSYNC B1 ;  /* 0x0000000000017941 */ /* 0x000fea0003800000 */
.L_x_18405:
        /* <DEDUP_REMOVED lines=44> */
.L_x_18404:
[----:B------:R-:W-:Y:S05]  /*4b90*/  BSYNC B0 ;  /* 0x0000000000007941 */ /* 0x000fea0003800000 */
.L_x_18403:
        /* <DEDUP_REMOVED lines=20> */
.L_x_18408:
[----:B------:R-:W-:Y:S02]  /*4ce0*/  MOV R33, R102 ;  /* 0x0000006600217202 */ /* 0x000fe40000000f00 */
.L_x_18409:
[----:B------:R-:W-:Y:S05]  /*4cf0*/  BSYNC B0 ;  /* 0x0000000000007941 */ /* 0x000fea0003800000 */
.L_x_18407:
        /* <DEDUP_REMOVED lines=16> */
.L_x_18413:
[----:B------:R-:W-:Y:S05]  /*4e00*/  BSYNC B1 ;  /* 0x0000000000017941 */ /* 0x000fea0003800000 */
.L_x_18412:
        /* <DEDUP_REMOVED lines=44> */
.L_x_18411:
[----:B------:R-:W-:Y:S05]  /*50d0*/  BSYNC B0 ;  /* 0x0000000000007941 */ /* 0x000fea0003800000 */
.L_x_18410:
        /* <DEDUP_REMOVED lines=20> */
.L_x_18415:
[----:B------:R-:W-:Y:S02]  /*5220*/  IMAD.MOV.U32 R34, RZ, RZ, R102 ;  /* 0x000000ffff227224 */ /* 0x000fe400078e0066 */
.L_x_18416:
[----:B------:R-:W-:Y:S05]  /*5230*/  BSYNC B0 ;  /* 0x0000000000007941 */ /* 0x000fea0003800000 */
.L_x_18414:
        /* <DEDUP_REMOVED lines=16> */
.L_x_18420:
[----:B------:R-:W-:Y:S05]  /*5340*/  BSYNC B1 ;  /* 0x0000000000017941 */ /* 0x000fea0003800000 */
.L_x_18419:
        /* <DEDUP_REMOVED lines=44> */
.L_x_18418:
[----:B------:R-:W-:Y:S05]  /*5610*/  BSYNC B0 ;  /* 0x0000000000007941 */ /* 0x000fea0003800000 */
.L_x_18417:
        /* <DEDUP_REMOVED lines=20> */
.L_x_18422:
[----:B------:R-:W-:Y:S02]  /*5760*/  IMAD.MOV.U32 R22, RZ, RZ, R102 ;  /* 0x000000ffff167224 */ /* 0x000fe400078e0066 */
.L_x_18423:
[----:B------:R-:W-:Y:S05]  /*5770*/  BSYNC B0 ;  /* 0x0000000000007941 */ /* 0x000fea0003800000 */
.L_x_18421:
        /* <DEDUP_REMOVED lines=16> */
.L_x_18427:
[----:B------:R-:W-:Y:S05]  /*5880*/  BSYNC B1 ;  /* 0x0000000000017941 */ /* 0x000fea0003800000 */
.L_x_18426:
        /* <DEDUP_REMOVED lines=44> */
.L_x_18425:
[----:B------:R-:W-:Y:S05]  /*5b50*/  BSYNC B0 ;  /* 0x0000000000007941 */ /* 0x000fea0003800000 */
.L_x_18424:
[----:B------:R-:W0:Y:S01]  /*5b60*/  I2F.U32 R25, R22 ;  /* 0x0000001600197306 */ /* 0x000e220000201000 */
[----:B------:R-:W-:Y:S01]  /*5b70*/  HADD2.F32 R20, -RZ, R23.H0_H0 ;  /* 0x20000017ff147230 */ /* 0x000fe20000004100 */
[----:B------:R-:W-:Y:S01]  /*5b80*/  ISETP.NE.AND P6, PT, R109, RZ, PT ;  /* 0x000000ff6d00720c */ /* 0x000fe20003fc5270 */
        /* <DEDUP_REMOVED lines=18> */
.L_x_18429:
[----:B------:R-:W-:Y:S02]  /*5cb0*/  MOV R72, R102 ;  /* 0x0000006600487202 */ /* 0x000fe40000000f00 */
.L_x_18430:
[----:B------:R-:W-:Y:S05]  /*5cc0*/  BSYNC B0 ;  /* 0x0000000000007941 */ /* 0x000fea0003800000 */
.L_x_18428:
        /* <DEDUP_REMOVED lines=18> */
.L_x_18434:
[----:B------:R-:W-:Y:S05]  /*5df0*/  BSYNC B1 ;  /* 0x0000000000017941 */ /* 0x000fea0003800000 */
.L_x_18433:
        /* <DEDUP_REMOVED lines=44> */
.L_x_18432:
[----:B------:R-:W-:Y:S05]  /*60c0*/  BSYNC B0 ;  /* 0x0000000000007941 */ /* 0x000fea0003800000 */
.L_x_18431:
[----:B------:R0:W1:Y:S01]  /*60d0*/  I2F.U32 R21, R72 ;  /* 0x0000004800157306 */ /* 0x0000620000201000 */
[----:B------:R-:W-:Y:S01]  /*60e0*/  HADD2.F32 R20, -RZ, R23.H1_H1 ;  /* 0x30000017ff147230 */ /* 0x000fe20000004100 */
[----:B------:R-:W-:Y:S02]  /*60f0*/  SEL R24, RZ, 0x1, P2 ;  /* 0x00000001ff187807 */ /* 0x000fe40001000000 */
[----:B------:R-:W-:Y:S02]  /*6100*/  ISETP.NE.AND P6, PT, R109, RZ, PT ;  /* 0x000000ff6d00720c */ /* 0x000fe40003fc5270 */
        /* <DEDUP_REMOVED lines=46> */
.L_x_18436:
[----:B0-----:R-:W-:Y:S02]  /*63f0*/  IMAD.MOV.U32 R26, RZ, RZ, R102 ;  /* 0x000000ffff1a7224 */ /* 0x001fe400078e0066 */
.L_x_18437:
[----:B------:R-:W-:Y:S05]  /*6400*/  BSYNC B0 ;  /* 0x0000000000007941 */ /* 0x000fea0003800000 */
.L_x_18435:
        /* <DEDUP_REMOVED lines=16> */
.L_x_18441:
[----:B------:R-:W-:Y:S05]  /*6510*/  BSYNC B1 ;  /* 0x0000000000017941 */ /* 0x000fea0003800000 */
.L_x_18440:
        /* <DEDUP_REMOVED lines=44> */
.L_x_18439:
[----:B------:R-:W-:Y:S05]  /*67e0*/  BSYNC B0 ;  /* 0x0000000000007941 */ /* 0x000fea0003800000 */
.L_x_18438:
        /* <DEDUP_REMOVED lines=21> */
.L_x_18443:
[----:B------:R-:W-:Y:S02]  /*6940*/  IMAD.MOV.U32 R26, RZ, RZ, R102 ;  /* 0x000000ffff1a7224 */ /* 0x000fe400078e0066 */
.L_x_18444:
[----:B------:R-:W-:Y:S05]  /*6950*/  BSYNC B0 ;  /* 0x0000000000007941 */ /* 0x000fea0003800000 */
.L_x_18442:
        /* <DEDUP_REMOVED lines=16> */
.L_x_18448:
[----:B------:R-:W-:Y:S05]  /*6a60*/  BSYNC B1 ;  /* 0x0000000000017941 */ /* 0x000fea0003800000 */
.L_x_18447:
        /* <DEDUP_REMOVED lines=44> */
.L_x_18446:
[----:B------:R-:W-:Y:S05]  /*6d30*/  BSYNC B0 ;  /* 0x0000000000007941 */ /* 0x000fea0003800000 */
.L_x_18445:
        /* <DEDUP_REMOVED lines=20> */
.L_x_18450:
[----:B------:R-:W-:Y:S02]  /*6e80*/  MOV R20, R102 ;  /* 0x0000006600147202 */ /* 0x000fe40000000f00 */
.L_x_18451:
[----:B------:R-:W-:Y:S05]  /*6e90*/  BSYNC B0 ;  /* 0x0000000000007941 */ /* 0x000fea0003800000 */
.L_x_18449:
        /* <DEDUP_REMOVED lines=16> */
.L_x_18455:
[----:B------:R-:W-:Y:S05]  /*6fa0*/  BSYNC B1 ;  /* 0x0000000000017941 */ /* 0x000fea0003800000 */
.L_x_18454:
        /* <DEDUP_REMOVED lines=44> */
.L_x_18453:
[----:B------:R-:W-:Y:S05]  /*7270*/  BSYNC B0 ;  /* 0x0000000000007941 */ /* 0x000fea0003800000 */
.L_x_18452:
        /* <DEDUP_REMOVED lines=20> */
.L_x_18457:
[----:B------:R-:W-:Y:S02]  /*73c0*/  IMAD.MOV.U32 R20, RZ, RZ, R102 ;  /* 0x000000ffff147224 */ /* 0x000fe400078e0066 */
.L_x_18458:
[----:B------:R-:W-:Y:S05]  /*73d0*/  BSYNC B0 ;  /* 0x0000000000007941 */ /* 0x000fea0003800000 */
.L_x_18456:
        /* <DEDUP_REMOVED lines=16> */
.L_x_18462:
[----:B------:R-:W-:Y:S05]  /*74e0*/  BSYNC B1 ;  /* 0x0000000000017941 */ /* 0x000fea0003800000 */
.L_x_18461:
        /* <DEDUP_REMOVED lines=44> */
.L_x_18460:
[----:B------:R-:W-:Y:S05]  /*77b0*/  BSYNC B0 ;  /* 0x0000000000007941 */ /* 0x000fea0003800000 */
.L_x_18459:
        /* <DEDUP_REMOVED lines=20> */
.L_x_18464:
[----:B------:R-:W-:Y:S02]  /*7900*/  MOV R26, R102 ;  /* 0x00000066001a7202 */ /* 0x000fe40000000f00 */
.L_x_18465:
[----:B------:R-:W-:Y:S05]  /*7910*/  BSYNC B0 ;  /* 0x0000000000007941 */ /* 0x000fea0003800000 */
.L_x_18463:
        /* <DEDUP_REMOVED lines=16> */
.L_x_18469:
[----:B------:R-:W-:Y:S05]  /*7a20*/  BSYNC B1 ;  /* 0x0000000000017941 */ /* 0x000fea0003800000 */
.L_x_18468:
        /* <DEDUP_REMOVED lines=44> */
.L_x_18467:
[----:B------:R-:W-:Y:S05]  /*7cf0*/  BSYNC B0 ;  /* 0x0000000000007941 */ /* 0x000fea0003800000 */
.L_x_18466:
        /* <DEDUP_REMOVED lines=20> */
.L_x_18471:
[----:B------:R-:W-:Y:S02]  /*7e40*/  MOV R26, R102 ;  /* 0x00000066001a7202 */ /* 0x000fe40000000f00 */
.L_x_18472:
[----:B------:R-:W-:Y:S05]  /*7e50*/  BSYNC B0 ;  /* 0x0000000000007941 */ /* 0x000fea0003800000 */
.L_x_18470:
        /* <DEDUP_REMOVED lines=16> */
.L_x_18476:
[----:B------:R-:W-:Y:S05]  /*7f60*/  BSYNC B1 ;  /* 0x0000000000017941 */ /* 0x000fea0003800000 */
.L_x_18475:
        /* <DEDUP_REMOVED lines=44> */
.L_x_18474:
[----:B------:R-:W-:Y:S05]  /*8230*/  BSYNC B0 ;  /* 0x0000000000007941 */ /* 0x000fea0003800000 */
.L_x_18473:
        /* <DEDUP_REMOVED lines=20> */
.L_x_18478:
[----:B------:R-:W-:Y:S02]  /*8380*/  MOV R22, R102 ;  /* 0x0000006600167202 */ /* 0x000fe40000000f00 */
.L_x_18479:
[----:B------:R-:W-:Y:S05]  /*8390*/  BSYNC B0 ;  /* 0x0000000000007941 */ /* 0x000fea0003800000 */
.L_x_18477:
        /* <DEDUP_REMOVED lines=16> */
.L_x_18483:
[----:B------:R-:W-:Y:S05]  /*84a0*/  BSYNC B1 ;  /* 0x0000000000017941 */ /* 0x000fea0003800000 */
.L_x_18482:
        /* <DEDUP_REMOVED lines=44> */
.L_x_18481:
[----:B------:R-:W-:Y:S05]  /*8770*/  BSYNC B0 ;  /* 0x0000000000007941 */ /* 0x000fea0003800000 */
.L_x_18480:
        /* <DEDUP_REMOVED lines=21> */
.L_x_18485:
[----:B------:R-:W-:Y:S02]  /*88d0*/  MOV R22, R102 ;  /* 0x0000006600167202 */ /* 0x000fe40000000f00 */
.L_x_18486:
[----:B------:R-:W-:Y:S05]  /*88e0*/  BSYNC B0 ;  /* 0x0000000000007941 */ /* 0x000fea0003800000 */
.L_x_18484:
        /* <DEDUP_REMOVED lines=18> */
.L_x_18490:
[----:B------:R-:W-:Y:S05]  /*8a10*/  BSYNC B1 ;  /* 0x0000000000017941 */ /* 0x000fea0003800000 */
.L_x_18489:
        /* <DEDUP_REMOVED lines=44> */
.L_x_18488:
[----:B------:R-:W-:Y:S05]  /*8ce0*/  BSYNC B0 ;  /* 0x0000000000007941 */ /* 0x000fea0003800000 */
.L_x_18487:
[----:B------:R-:W0:Y:S01]  /*8cf0*/  I2F.U32 R21, R22 ;  /* 0x0000001600157306 */ /* 0x000e220000201000 */
[----:B------:R-:W-:Y:S01]  /*8d00*/  SEL R74, RZ, 0x1, P2 ;  /* 0x00000001ff4a7807 */ /* 0x000fe20001000000 */
[----:B------:R-:W-:Y:S01]  /*8d10*/  HADD2.F32 R20, -RZ, R23.H1_H1 ;  /* 0x30000017ff147230 */ /* 0x000fe20000004100 */
[----:B------:R-:W-:Y:S01]  /*8d20*/  SEL R72, RZ, 0x1, P1 ;  /* 0x00000001ff487807 */ /* 0x000fe20000800000 */
[----:B------:R-:W-:Y:S01]  /*8d30*/  IMAD.WIDE.U32 R110, R92, R115, c[0x0][0x190] ;  /* 0x000064005c6e7625 */ /* 0x000fe200078e0073 */
[----:B------:R-:W-:-:S02]  /*8d40*/  SEL R90, RZ, 0x10000, P5 ;  /* 0x00010000ff5a7807 */ /* 0x000fc40002800000 */
[----:B------:R-:W-:Y:S01]  /*8d50*/  ISETP.NE.AND P5, PT, R27, RZ, PT ;  /* 0x000000ff1b00720c */ /* 0x000fe20003fa5270 */
[----:B------:R-:W-:Y:S01]  /*8d60*/  FMUL.FTZ R23, R20, R107 ;  /* 0x0000006b14177220 */ /* 0x000fe20000410000 */
[----:B------:R-:W-:Y:S01]  /*8d70*/  SEL R27, RZ, 0x100, P4 ;  /* 0x00000100ff1b7807 */ /* 0x000fe20002000000 */
[----:B------:R-:W-:Y:S01]  /*8d80*/  IMAD.WIDE.U32 R74, R74, 0x1000000, RZ ;  /* 0x010000004a4a7825 */ /* 0x000fe200078e00ff */
[----:B------:R-:W-:Y:S02]  /*8d90*/  ISETP.NE.AND P6, PT, R109, RZ, PT ;  /* 0x000000ff6d00720c */ /* 0x000fe40003fc5270 */
[----:B------:R-:W-:Y:S01]  /*8da0*/  ISETP.NE.AND P4, PT, R105, RZ, PT ;  /* 0x000000ff6900720c */ /* 0x000fe20003f85270 */
[----:B------:R-:W-:Y:S01]  /*8db0*/  IMAD.WIDE.U32 R72, R72, 0x10000, RZ ;  /* 0x0001000048487825 */ /* 0x000fe200078e00ff */
[----:B------:R-:W-:Y:S02]  /*8dc0*/  IADD3 R106, R104, 0x180, RZ ;  /* 0x00000180686a7810 */ /* 0x000fe40007ffe0ff */
[----:B------:R-:W-:Y:S01]  /*8dd0*/  SEL R91, RZ, 0x1, P4 ;  /* 0x00000001ff5b7807 */ /* 0x000fe20002000000 */
[----:B0-----:R-:W-:-:S02]  /*8de0*/  FFMA.FTZ R21, R21, R108, 1.1641532182693481445e-10 ;  /* 0x2f00000015157423 */ /* 0x001fc4000001006c */
[----:B------:R-:W-:-:S03]  /*8df0*/  FMUL.FTZ R23, R23, c[0x0][0x1e8] ;  /* 0x00007a0017177a20 */ /* 0x000fc60000410000 */
        /* <DEDUP_REMOVED lines=33> */
.L_x_18492:
[----:B0-----:R-:W-:Y:S02]  /*9010*/  MOV R105, R102 ;  /* 0x0000006600697202 */ /* 0x001fe40000000f00 */
.L_x_18493:
[----:B------:R-:W-:Y:S05]  /*9020*/  BSYNC B0 ;  /* 0x0000000000007941 */ /* 0x000fea0003800000 */
.L_x_18491:
        /* <DEDUP_REMOVED lines=16> */
.L_x_18497:
[----:B------:R-:W-:Y:S05]  /*9130*/  BSYNC B1 ;  /* 0x0000000000017941 */ /* 0x000fea0003800000 */
.L_x_18496:
        /* <DEDUP_REMOVED lines=44> */
.L_x_18495:
[----:B------:R-:W-:Y:S05]  /*9400*/  BSYNC B0 ;  /* 0x0000000000007941 */ /* 0x000fea0003800000 */
.L_x_18494:
[----:B------:R-:W0:Y:S01]  /*9410*/  I2F.U32 R21, R105 ;  /* 0x0000006900157306 */ /* 0x000e220000201000 */
[----:B-----5:R-:W-:Y:S01]  /*9420*/  HADD2.F32 R20, -RZ, R72.H0_H0 ;  /* 0x20000048ff147230 */ /* 0x020fe20000004100 */
[C---:B------:R-:W-:Y:S01]  /*9430*/  ISETP.NE.AND P0, PT, R92.reuse, 0x1, PT ;  /* 0x000000015c00780c */ /* 0x040fe20003f05270 */
[----:B------:R-:W-:Y:S01]  /*9440*/  BSSY B0, `(.L_x_18498) ;  /* 0x0000013000007945 */ /* 0x000fe20003800000 */
[----:B------:R-:W-:Y:S02]  /*9450*/  IADD3 R22, R92, 0x1, RZ ;  /* 0x000000015c167810 */ /* 0x000fe40007ffe0ff */
        /* <DEDUP_REMOVED lines=16> */
.L_x_18499:
[----:B------:R-:W-:Y:S02]  /*9560*/  MOV R105, R102 ;  /* 0x0000006600697202 */ /* 0x000fe40000000f00 */
.L_x_18500:
[----:B------:R-:W-:Y:S05]  /*9570*/  BSYNC B0 ;  /* 0x0000000000007941 */ /* 0x000fea0003800000 */
.L_x_18498:
        /* <DEDUP_REMOVED lines=16> */
.L_x_18504:
[----:B------:R-:W-:Y:S05]  /*9680*/  BSYNC B1 ;  /* 0x0000000000017941 */ /* 0x000fea0003800000 */
.L_x_18503:
        /* <DEDUP_REMOVED lines=44> */
.L_x_18502:
[----:B------:R-:W-:Y:S05]  /*9950*/  BSYNC B0 ;  /* 0x0000000000007941 */ /* 0x000fea0003800000 */
.L_x_18501:
        /* <DEDUP_REMOVED lines=20> */
.L_x_18506:
[----:B------:R-:W-:Y:S02]  /*9aa0*/  MOV R72, R102 ;  /* 0x0000006600487202 */ /* 0x000fe40000000f00 */
.L_x_18507:
[----:B------:R-:W-:Y:S05]  /*9ab0*/  BSYNC B0 ;  /* 0x0000000000007941 */ /* 0x000fea0003800000 */
.L_x_18505:
        /* <DEDUP_REMOVED lines=16> */
.L_x_18511:
[----:B------:R-:W-:Y:S05]  /*9bc0*/  BSYNC B1 ;  /* 0x0000000000017941 */ /* 0x000fea0003800000 */
.L_x_18510:
        /* <DEDUP_REMOVED lines=44> */
.L_x_18509:
[----:B------:R-:W-:Y:S05]  /*9e90*/  BSYNC B0 ;  /* 0x0000000000007941 */ /* 0x000fea0003800000 */
.L_x_18508:
        /* <DEDUP_REMOVED lines=20> */
.L_x_18513:
[----:B------:R-:W-:Y:S02]  /*9fe0*/  MOV R72, R102 ;  /* 0x0000006600487202 */ /* 0x000fe40000000f00 */
.L_x_18514:
[----:B------:R-:W-:Y:S05]  /*9ff0*/  BSYNC B0 ;  /* 0x0000000000007941 */ /* 0x000fea0003800000 */
.L_x_18512:
        /* <DEDUP_REMOVED lines=16> */
.L_x_18518:
[----:B------:R-:W-:Y:S05]  /*a100*/  BSYNC B1 ;  /* 0x0000000000017941 */ /* 0x000fea0003800000 */
.L_x_18517:
        /* <DEDUP_REMOVED lines=44> */
.L_x_18516:
[----:B------:R-:W-:Y:S05]  /*a3d0*/  BSYNC B0 ;  /* 0x0000000000007941 */ /* 0x000fea0003800000 */
.L_x_18515:
        /* <DEDUP_REMOVED lines=20> */
.L_x_18520:
[----:B------:R-:W-:Y:S02]  /*a520*/  MOV R105, R102 ;  /* 0x0000006600697202 */ /* 0x000fe40000000f00 */
.L_x_18521:
[----:B------:R-:W-:Y:S05]  /*a530*/  BSYNC B0 ;  /* 0x0000000000007941 */ /* 0x000fea0003800000 */
.L_x_18519:
        /* <DEDUP_REMOVED lines=16> */
.L_x_18525:
[----:B------:R-:W-:Y:S05]  /*a640*/  BSYNC B1 ;  /* 0x0000000000017941 */ /* 0x000fea0003800000 */
.L_x_18524:
        /* <DEDUP_REMOVED lines=44> */
.L_x_18523:
[----:B------:R-:W-:Y:S05]  /*a910*/  BSYNC B0 ;  /* 0x0000000000007941 */ /* 0x000fea0003800000 */
.L_x_18522:
        /* <DEDUP_REMOVED lines=20> */
.L_x_18527:
[----:B------:R-:W-:Y:S02]  /*aa60*/  MOV R105, R102 ;  /* 0x0000006600697202 */ /* 0x000fe40000000f00 */
.L_x_18528:
[----:B------:R-:W-:Y:S05]  /*aa70*/  BSYNC B0 ;  /* 0x0000000000007941 */ /* 0x000fea0003800000 */
.L_x_18526:
        /* <DEDUP_REMOVED lines=16> */
.L_x_18532:
[----:B------:R-:W-:Y:S05]  /*ab80*/  BSYNC B1 ;  /* 0x0000000000017941 */ /* 0x000fea0003800000 */
.L_x_18531:
        /* <DEDUP_REMOVED lines=44> */
.L_x_18530:
[----:B------:R-:W-:Y:S05]  /*ae50*/  BSYNC B0 ;  /* 0x0000000000007941 */ /* 0x000fea0003800000 */
.L_x_18529:
        /* <DEDUP_REMOVED lines=20> */
.L_x_18534:
[----:B------:R-:W-:Y:S02]  /*afa0*/  MOV R114, R102 ;  /* 0x0000006600727202 */ /* 0x000fe40000000f00 */
.L_x_18535:
[----:B------:R-:W-:Y:S05]  /*afb0*/  BSYNC B0 ;  /* 0x0000000000007941 */ /* 0x000fea0003800000 */
.L_x_18533:
        /* <DEDUP_REMOVED lines=16> */
.L_x_18539:
[----:B------:R-:W-:Y:S05]  /*b0c0*/  BSYNC B1 ;  /* 0x0000000000017941 */ /* 0x000fea0003800000 */
.L_x_18538:
        /* <DEDUP_REMOVED lines=44> */
.L_x_18537:
[----:B------:R-:W-:Y:S05]  /*b390*/  BSYNC B0 ;  /* 0x0000000000007941 */ /* 0x000fea0003800000 */
.L_x_18536:
        /* <DEDUP_REMOVED lines=21> */
.L_x_18541:
[----:B------:R-:W-:Y:S02]  /*b4f0*/  MOV R114, R102 ;  /* 0x0000006600727202 */ /* 0x000fe40000000f00 */
.L_x_18542:
[----:B------:R-:W-:Y:S05]  /*b500*/  BSYNC B0 ;  /* 0x0000000000007941 */ /* 0x000fea0003800000 */
.L_x_18540:
        /* <DEDUP_REMOVED lines=18> */
.L_x_18546:
[----:B------:R-:W-:Y:S05]  /*b630*/  BSYNC B1 ;  /* 0x0000000000017941 */ /* 0x000fea0003800000 */
.L_x_18545:
        /* <DEDUP_REMOVED lines=44> */
.L_x_18544:
[----:B------:R-:W-:Y:S05]  /*b900*/  BSYNC B0 ;  /* 0x0000000000007941 */ /* 0x000fea0003800000 */
.L_x_18543:
[----:B------:R-:W-:Y:S01]  /*b910*/  FADD.FTZ R92, RZ, R44 ;  /* 0x0000002cff5c7221 */ /* 0x000fe20000010000 */
[----:B------:R-:W-:Y:S02]  /*b920*/  SEL R111, RZ, 0x100, P4 ;  /* 0x00000100ff6f7807 */ /* 0x000fe40002000000 */
[----:B------:R-:W-:Y:S01]  /*b930*/  SEL R90, RZ, 0x10000, P5 ;  /* 0x00010000ff5a7807 */ /* 0x000fe20002800000 */
[----:B------:R-:W-:Y:S01]  /*b940*/  FADD.FTZ R91, R45, R92 ;  /* 0x0000005c2d5b7221 */ /* 0x000fe20000010000 */
[----:B------:R-:W-:-:S02]  /*b950*/  ISETP.NE.AND P6, PT, R109, RZ, PT ;  /* 0x000000ff6d00720c */ /* 0x000fc40003fc5270 */
        /* <DEDUP_REMOVED lines=22> */
[----:B------:R-:W-:Y:S02]  /*bac0*/  HADD2.F32 R92, -RZ, R75.H1_H1 ;  /* 0x3000004bff5c7230 */ /* 0x000fe40000004100 */
        /* <DEDUP_REMOVED lines=42> */
.L_x_18551:
        /* <DEDUP_REMOVED lines=84> */
.L_x_18552:
[----:B------:R-:W-:Y:S01]  /*c2b0*/  SHF.R.U32.HI R108, RZ, 0x5, R19 ;  /* 0x00000005ff6c7819 */ /* 0x000fe20000011613 */
[----:B-1----:R-:W-:Y:S01]  /*c2c0*/  FADD.FTZ R91, R109, R110 ;  /* 0x0000006e6d5b7221 */ /* 0x002fe20000010000 */
[----:B------:R-:W-:Y:S01]  /*c2d0*/  WARPSYNC 0xffffffff ;  /* 0xffffffff00007948 */ /* 0x000fe20003800000 */
[----:B------:R-:W-:Y:S01]  /*c2e0*/  LOP3.LUT R92, R19, 0x1f, RZ, 0xc0, !PT ;  /* 0x0000001f135c7812 */ /* 0x000fe200078ec0ff */
[----:B0-----:R-:W-:Y:S01]  /*c2f0*/  IMAD.MOV.U32 R110, RZ, RZ, RZ ;  /* 0x000000ffff6e7224 */ /* 0x001fe200078e00ff */
[----:B------:R-:W-:Y:S01]  /*c300*/  LOP3.LUT R108, R108, 0x3, RZ, 0xc0, !PT ;  /* 0x000000036c6c7812 */ /* 0x000fe200078ec0ff */
[----:B------:R-:W-:Y:S01]  /*c310*/  HADD2.F32 R120, -RZ, R71.H0_H0 ;  /* 0x20000047ff787230 */ /* 0x000fe20000004100 */
        /* <DEDUP_REMOVED lines=9> */
[----:B------:R-:W0:Y:S01]  /*c3b0*/  SHFL.DOWN PT, R113, R110, 0x2, 0x1f ;  /* 0x08401f006e717f89 */ /* 0x000e2200000e0000 */
[----:B------:R-:W-:-:S03]  /*c3c0*/  MOV R108, c[0x0][0x1e0] ;  /* 0x00007800006c7a02 */ /* 0x000fc60000000f00 */
[----:B------:R-:W-:Y:S01]  /*c3d0*/  @!P1 LDS.64 R92, [R111.X8] ;  /* 0x000000006f5c9984 */ /* 0x000fe20000008a00 */
[----:B------:R-:W-:Y:S01]  /*c3e0*/  ISETP.NE.AND P1, PT, RZ, UR8, PT ;  /* 0x00000008ff007c0c */ /* 0x000fe2000bf25270 */
[----:B0-----:R-:W-:Y:S01]  /*c3f0*/  IMAD.IADD R114, R113, 0x1, R110 ;  /* 0x0000000171727824 */ /* 0x001fe200078e026e */
[----:B------:R-:W-:Y:S04]  /*c400*/  I2F R118, R113 ;  /* 0x0000007100767306 */ /* 0x000fe80000201400 */
[----:B------:R-:W0:Y:S04]  /*c410*/  SHFL.DOWN PT, R117, R114, 0x1, 0x1f ;  /* 0x08201f0072757f89 */ /* 0x000e2800000e0000 */
[----:B------:R-:W1:Y:S08]  /*c420*/  I2F R107, R114 ;  /* 0x00000072006b7306 */ /* 0x000e700000201400 */
[----:B-1----:R-:W1:Y:S01]  /*c430*/  MUFU.RCP R90, R107 ;  /* 0x0000006b005a7308 */ /* 0x002e620000001000 */
[----:B0-----:R-:W-:Y:S01]  /*c440*/  IADD3 R111, R114, R117, RZ ;  /* 0x00000075726f7210 */ /* 0x001fe20007ffe0ff */
[----:B------:R-:W0:Y:S04]  /*c450*/  SHFL.DOWN PT, R115, R92, 0x2, 0x1f ;  /* 0x08401f005c737f89 */ /* 0x000e2800000e0000 */
[----:B------:R-:W2:Y:S02]  /*c460*/  SHFL.DOWN PT, R112, R93, 0x2, 0x1f ;  /* 0x08401f005d707f89 */ /* 0x000ea400000e0000 */
[----:B------:R-:W3:Y:S01]  /*c470*/  I2F R111, R111 ;  /* 0x0000006f006f7306 */ /* 0x000ee20000201400 */
[----:B0-----:R-:W-:-:S02]  /*c480*/  FMUL.FTZ R91, R115, R118 ;  /* 0x00000076735b7220 */ /* 0x001fc40000410000 */
[----:B------:R-:W-:Y:S02]  /*c490*/  FADD.FTZ R115, -R115, R92 ;  /* 0x0000005c73737221 */ /* 0x000fe40000010100 */
[----:B------:R-:W-:Y:S02]  /*c4a0*/  FFMA.FTZ R91, R116, R92, R91 ;  /* 0x0000005c745b7223 */ /* 0x000fe4000001005b */
[----:B------:R-:W-:Y:S02]  /*c4b0*/  FMUL.FTZ R115, R115, R115 ;  /* 0x0000007373737220 */ /* 0x000fe40000410000 */
[----:B-1----:R-:W-:Y:S02]  /*c4c0*/  FMUL.FTZ R110, R90, R91 ;  /* 0x0000005b5a6e7220 */ /* 0x002fe40000410000 */
[----:B------:R-:W-:Y:S01]  /*c4d0*/  FMUL.FTZ R115, R115, R116 ;  /* 0x0000007473737220 */ /* 0x000fe20000410000 */
[----:B------:R-:W0:Y:S01]  /*c4e0*/  I2F R91, R117 ;  /* 0x00000075005b7306 */ /* 0x000e220000201400 */
[----:B--2---:R-:W-:Y:S01]  /*c4f0*/  FADD.FTZ R109, R112, R93 ;  /* 0x0000005d706d7221 */ /* 0x004fe20000010000 */
[----:B------:R-:W0:Y:S01]  /*c500*/  SHFL.DOWN PT, R92, R110, 0x1, 0x1f ;  /* 0x08201f006e5c7f89 */ /* 0x000e2200000e0000 */
[----:B------:R-:W-:-:S04]  /*c510*/  FMUL.FTZ R115, R115, R118 ;  /* 0x0000007673737220 */ /* 0x000fc80000410000 */
[----:B------:R-:W-:Y:S01]  /*c520*/  FFMA.FTZ R109, R90, R115, R109 ;  /* 0x000000735a6d7223 */ /* 0x000fe2000001006d */
[----:B---3--:R-:W1:Y:S04]  /*c530*/  MUFU.RCP R112, R111 ;  /* 0x0000006f00707308 */ /* 0x008e680000001000 */
[----:B------:R-:W2:Y:S01]  /*c540*/  SHFL.DOWN PT, R90, R109, 0x1, 0x1f ;  /* 0x08201f006d5a7f89 */ /* 0x000ea200000e0000 */
[----:B0-----:R-:W-:Y:S02]  /*c550*/  FMUL.FTZ R93, R92, R91 ;  /* 0x0000005b5c5d7220 */ /* 0x001fe40000410000 */
[----:B------:R-:W-:Y:S02]  /*c560*/  FADD.FTZ R92, R110, -R92 ;  /* 0x8000005c6e5c7221 */ /* 0x000fe40000010000 */
[----:B------:R-:W-:-:S02]  /*c570*/  FFMA.FTZ R93, R107, R110, R93 ;  /* 0x0000006e6b5d7223 */ /* 0x000fc4000001005d */
[----:B------:R-:W-:Y:S02]  /*c580*/  FMUL.FTZ R92, R92, R92 ;  /* 0x0000005c5c5c7220 */ /* 0x000fe40000410000 */
[----:B-1----:R-:W-:Y:S02]  /*c590*/  FMUL.FTZ R93, R112, R93 ;  /* 0x0000005d705d7220 */ /* 0x002fe40000410000 */
[----:B------:R-:W-:Y:S02]  /*c5a0*/  FMUL.FTZ R92, R107, R92 ;  /* 0x0000005c6b5c7220 */ /* 0x000fe40000410000 */
[----:B--2---:R-:W-:Y:S02]  /*c5b0*/  FADD.FTZ R107, R109, R90 ;  /* 0x0000005a6d6b7221 */ /* 0x004fe40000010000 */
        /* <DEDUP_REMOVED lines=14> */
[----:B------:R-:W-:Y:S01]  /*c6a0*/  HADD2.F32 R109, -RZ, R60.H1_H1 ;  /* 0x3000003cff6d7230 */ /* 0x000fe20000004100 */
[----:B------:R-:W-:Y:S02]  /*c6b0*/  FADD.FTZ R108, R25, -R92 ;  /* 0x8000005c196c7221 */ /* 0x000fe40000010000 */
[----:B------:R-:W-:Y:S01]  /*c6c0*/  FADD.FTZ R91, R90, R107 ;  /* 0x0000006b5a5b7221 */ /* 0x000fe20000010000 */
[----:B------:R-:W-:Y:S01]  /*c6d0*/  HADD2.F32 R107, -RZ, R61.H1_H1 ;  /* 0x3000003dff6b7230 */ /* 0x000fe20000004100 */
        /* <DEDUP_REMOVED lines=13> */
[----:B------:R-:W-:Y:S01]  /*c7b0*/  HADD2.F32 R24, -RZ, R68.H0_H0 ;  /* 0x20000044ff187230 */ /* 0x000fe20000004100 */
[C---:B------:R-:W-:Y:S01]  /*c7c0*/  FMUL.FTZ R93, R91.reuse, R74 ;  /* 0x0000004a5b5d7220 */ /* 0x040fe20000410000 */
[----:B------:R-:W-:Y:S01]  /*c7d0*/  HADD2.F32 R74, -RZ, R70.H1_H1 ;  /* 0x30000046ff4a7230 */ /* 0x000fe20000004100 */
[----:B------:R-:W-:-:S02]  /*c7e0*/  FMUL.FTZ R44, R91, R44 ;  /* 0x0000002c5b2c7220 */ /* 0x000fc40000410000 */
[C---:B------:R-:W-:Y:S02]  /*c7f0*/  FMUL.FTZ R46, R91.reuse, R46 ;  /* 0x0000002e5b2e7220 */ /* 0x040fe40000410000 */
[C---:B------:R-:W-:Y:S02]  /*c800*/  FMUL.FTZ R41, R91.reuse, R41 ;  /* 0x000000295b297220 */ /* 0x040fe40000410000 */
[--C-:B------:R-:W-:Y:S02]  /*c810*/  FADD.FTZ R32, R32, -R92.reuse ;  /* 0x8000005c20207221 */ /* 0x100fe40000010000 */
[----:B0-----:R-:W-:Y:S01]  /*c820*/  FMUL.FTZ R21, R91, R28 ;  /* 0x0000001c5b157220 */ /* 0x001fe20000410000 */
[----:B------:R-:W-:Y:S01]  /*c830*/  HADD2.F32 R28, -RZ, R69.H0_H0 ;  /* 0x20000045ff1c7230 */ /* 0x000fe20000004100 */
[--C-:B------:R-:W-:Y:S02]  /*c840*/  FADD.FTZ R43, R43, -R92.reuse ;  /* 0x8000005c2b2b7221 */ /* 0x100fe40000010000 */
[----:B------:R-:W-:-:S02]  /*c850*/  FADD.FTZ R35, R35, -R92 ;  /* 0x8000005c23237221 */ /* 0x000fc40000010000 */
[--C-:B------:R-:W-:Y:S02]  /*c860*/  FADD.FTZ R30, R30, -R92.reuse ;  /* 0x8000005c1e1e7221 */ /* 0x100fe40000010000 */
[----:B------:R-:W-:Y:S01]  /*c870*/  FFMA.FTZ R46, R46, R28, R15 ;  /* 0x0000001c2e2e7223 */ /* 0x000fe2000001000f */
[----:B------:R-:W-:Y:S01]  /*c880*/  HADD2.F32 R28, -RZ, R66.H0_H0 ;  /* 0x20000042ff1c7230 */ /* 0x000fe20000004100 */
[----:B------:R-:W-:Y:S01]  /*c890*/  FFMA.FTZ R44, R44, R24, R17 ;  /* 0x000000182c2c7223 */ /* 0x000fe20000010011 */
[----:B------:R-:W-:Y:S01]  /*c8a0*/  HADD2.F32 R24, -RZ, R68.H1_H1 ;  /* 0x30000044ff187230 */ /* 0x000fe20000004100 */
[----:B------:R-:W-:Y:S01]  /*c8b0*/  FADD.FTZ R116, R23, -R92 ;  /* 0x8000005c17747221 */ /* 0x000fe20000010000 */
[----:B------:R-:W-:Y:S01]  /*c8c0*/  HADD2.F32 R23, -RZ, R71.H1_H1 ;  /* 0x30000047ff177230 */ /* 0x000fe20000004100 */
[----:B------:R-:W-:Y:S01]  /*c8d0*/  FFMA.FTZ R41, R41, R74, R12 ;  /* 0x0000004a29297223 */ /* 0x000fe2000001000c */
[----:B------:R-:W-:Y:S01]  /*c8e0*/  HADD2.F32 R74, -RZ, R67.H1_H1 ;  /* 0x30000043ff4a7230 */ /* 0x000fe20000004100 */
[----:B------:R-:W-:-:S02]  /*c8f0*/  FADD.FTZ R47, R47, -R92 ;  /* 0x8000005c2f2f7221 */ /* 0x000fc40000010000 */
[C---:B------:R-:W-:Y:S02]  /*c900*/  FMUL.FTZ R45, R91.reuse, R45 ;  /* 0x0000002d5b2d7220 */ /* 0x040fe40000410000 */
[C---:B------:R-:W-:Y:S02]  /*c910*/  FMUL.FTZ R32, R91.reuse, R32 ;  /* 0x000000205b207220 */ /* 0x040fe40000410000 */
[C---:B------:R-:W-:Y:S02]  /*c920*/  FMUL.FTZ R43, R91.reuse, R43 ;  /* 0x0000002b5b2b7220 */ /* 0x040fe40000410000 */
[----:B------:R-:W-:Y:S02]  /*c930*/  FMUL.FTZ R35, R91, R35 ;  /* 0x000000235b237220 */ /* 0x000fe40000410000 */
[--C-:B------:R-:W-:Y:S02]  /*c940*/  FADD.FTZ R36, R36, -R92.reuse ;  /* 0x8000005c24247221 */ /* 0x100fe40000010000 */
[----:B------:R-:W-:-:S02]  /*c950*/  FADD.FTZ R37, R37, -R92 ;  /* 0x8000005c25257221 */ /* 0x000fc40000010000 */
[C---:B------:R-:W-:Y:S01]  /*c960*/  FMUL.FTZ R25, R91.reuse, R30 ;  /* 0x0000001e5b197220 */ /* 0x040fe20000410000 */
[----:B------:R-:W-:Y:S01]  /*c970*/  HADD2.F32 R30, -RZ, R69.H1_H1 ;  /* 0x30000045ff1e7230 */ /* 0x000fe20000004100 */
[--C-:B------:R-:W-:Y:S02]  /*c980*/  FADD.FTZ R40, R40, -R92.reuse ;  /* 0x8000005c28287221 */ /* 0x100fe40000010000 */
[----:B------:R-:W-:Y:S02]  /*c990*/  FADD.FTZ R26, R26, -R92 ;  /* 0x8000005c1a1a7221 */ /* 0x000fe40000010000 */
[----:B------:R-:W-:Y:S02]  /*c9a0*/  FMUL.FTZ R47, R91, R47 ;  /* 0x0000002f5b2f7220 */ /* 0x000fe40000410000 */
[----:B------:R-:W-:Y:S01]  /*c9b0*/  FFMA.FTZ R45, R45, R24, R16 ;  /* 0x000000182d2d7223 */ /* 0x000fe20000010010 */
[--C-:B------:R-:W-:Y:S01]  /*c9c0*/  HADD2.F32 R24, -RZ, R64.reuse.H0_H0 ;  /* 0x20000040ff187230 */ /* 0x100fe20000004100 */
[----:B------:R-:W-:Y:S01]  /*c9d0*/  FFMA.FTZ R32, R32, R28, R5 ;  /* 0x0000001c20207223 */ /* 0x000fe20000010005 */
[----:B------:R-:W-:Y:S01]  /*c9e0*/  HADD2.F32 R28, -RZ, R64.H1_H1 ;  /* 0x30000040ff1c7230 */ /* 0x000fe20000004100 */
[----:B------:R-:W-:Y:S01]  /*c9f0*/  FFMA.FTZ R23, R43, R23, R10 ;  /* 0x000000172b177223 */ /* 0x000fe2000001000a */
[----:B------:R-:W-:Y:S01]  /*ca00*/  HADD2.F32 R43, -RZ, R70.H0_H0 ;  /* 0x20000046ff2b7230 */ /* 0x000fe20000004100 */
[----:B------:R-:W-:Y:S01]  /*ca10*/  FFMA.FTZ R35, R35, R74, R2 ;  /* 0x0000004a23237223 */ /* 0x000fe20000010002 */
[----:B------:R-:W-:Y:S01]  /*ca20*/  HADD2.F32 R74, -RZ, R63.H0_H0 ;  /* 0x2000003fff4a7230 */ /* 0x000fe20000004100 */
[----:B------:R-:W-:-:S02]  /*ca30*/  FADD.FTZ R33, R33, -R92 ;  /* 0x8000005c21217221 */ /* 0x000fc40000010000 */
[C---:B------:R-:W-:Y:S02]  /*ca40*/  FMUL.FTZ R36, R91.reuse, R36 ;  /* 0x000000245b247220 */ /* 0x040fe40000410000 */
[C---:B------:R-:W-:Y:S02]  /*ca50*/  FMUL.FTZ R37, R91.reuse, R37 ;  /* 0x000000255b257220 */ /* 0x040fe40000410000 */
[C---:B------:R-:W-:Y:S02]  /*ca60*/  FMUL.FTZ R40, R91.reuse, R40 ;  /* 0x000000285b287220 */ /* 0x040fe40000410000 */
[----:B------:R-:W-:Y:S02]  /*ca70*/  FMUL.FTZ R26, R91, R26 ;  /* 0x0000001a5b1a7220 */ /* 0x000fe40000410000 */
[----:B------:R-:W-:Y:S02]  /*ca80*/  FADD.FTZ R90, R31, -R92 ;  /* 0x8000005c1f5a7221 */ /* 0x000fe40000010000 */
[----:B------:R-:W-:Y:S01]  /*ca90*/  FFMA.FTZ R47, R47, R30, R14 ;  /* 0x0000001e2f2f7223 */ /* 0x000fe2000001000e */
[----:B------:R-:W-:Y:S01]  /*caa0*/  HADD2.F32 R30, -RZ, R66.H1_H1 ;  /* 0x30000042ff1e7230 */ /* 0x000fe20000004100 */
[----:B------:R-:W-:-:S02]  /*cab0*/  FADD.FTZ R34, R34, -R92 ;  /* 0x8000005c22227221 */ /* 0x000fc40000010000 */
[----:B------:R-:W-:Y:S02]  /*cac0*/  FMUL.FTZ R33, R91, R33 ;  /* 0x000000215b217220 */ /* 0x000fe40000410000 */
[----:B------:R-:W-:Y:S01]  /*cad0*/  FFMA.FTZ R24, R36, R24, R9 ;  /* 0x0000001824187223 */ /* 0x000fe20000010009 */
[----:B------:R-:W-:Y:S01]  /*cae0*/  HADD2.F32 R36, -RZ, R61.H0_H0 ;  /* 0x2000003dff247230 */ /* 0x000fe20000004100 */
[----:B------:R-:W-:Y:S02]  /*caf0*/  FFMA.FTZ R37, R37, R28, R8 ;  /* 0x0000001c25257223 */ /* 0x000fe40000010008 */
[--C-:B------:R-:W-:Y:S02]  /*cb00*/  FADD.FTZ R29, R29, -R92.reuse ;  /* 0x8000005c1d1d7221 */ /* 0x100fe40000010000 */
[----:B------:R-:W-:Y:S01]  /*cb10*/  FFMA.FTZ R40, R40, R43, R13 ;  /* 0x0000002b28287223 */ /* 0x000fe2000001000d */
[----:B------:R-:W-:Y:S01]  /*cb20*/  HADD2.F32 R43, -RZ, R67.H0_H0 ;  /* 0x20000043ff2b7230 */ /* 0x000fe20000004100 */
[----:B------:R-:W-:Y:S01]  /*cb30*/  FFMA.FTZ R28, R26, R74, R81 ;  /* 0x0000004a1a1c7223 */ /* 0x000fe20000010051 */
[----:B------:R-:W-:Y:S01]  /*cb40*/  HADD2.F32 R74, -RZ, R60.H0_H0 ;  /* 0x2000003cff4a7230 */ /* 0x000fe20000004100 */
[--C-:B------:R-:W-:Y:S01]  /*cb50*/  FADD.FTZ R38, R38, -R92.reuse ;  /* 0x8000005c26267221 */ /* 0x100fe20000010000 */
[----:B------:R-:W-:Y:S01]  /*cb60*/  HADD2.F32 R26, -RZ, R62.H1_H1 ;  /* 0x3000003eff1a7230 */ /* 0x000fe20000004100 */
[----:B------:R-:W-:Y:S01]  /*cb70*/  FMUL.FTZ R90, R91, R90 ;  /* 0x0000005a5b5a7220 */ /* 0x000fe20000410000 */
[----:B------:R-:W-:Y:S01]  /*cb80*/  F2FP.PACK_AB R24, R37, R24 ;  /* 0x000000182518723e */ /* 0x000fe200000000ff */
[----:B------:R-:W-:-:S02]  /*cb90*/  FADD.FTZ R42, R42, -R92 ;  /* 0x8000005c2a2a7221 */ /* 0x000fc40000010000 */
[--C-:B------:R-:W-:Y:S02]  /*cba0*/  FADD.FTZ R39, R39, -R92.reuse ;  /* 0x8000005c27277221 */ /* 0x100fe40000010000 */
[--C-:B------:R-:W-:Y:S02]  /*cbb0*/  FADD.FTZ R22, R22, -R92.reuse ;  /* 0x8000005c16167221 */ /* 0x100fe40000010000 */
[--C-:B------:R-:W-:Y:S02]  /*cbc0*/  FADD.FTZ R72, R72, -R92.reuse ;  /* 0x8000005c48487221 */ /* 0x100fe40000010000 */
[--C-:B------:R-:W-:Y:S02]  /*cbd0*/  FADD.FTZ R118, R73, -R92.reuse ;  /* 0x8000005c49767221 */ /* 0x100fe40000010000 */
[----:B------:R-:W-:Y:S02]  /*cbe0*/  FMUL.FTZ R34, R91, R34 ;  /* 0x000000225b227220 */ /* 0x000fe40000410000 */
[----:B------:R-:W-:-:S02]  /*cbf0*/  FADD.FTZ R92, R75, -R92 ;  /* 0x8000005c4b5c7221 */ /* 0x000fc40000010000 */
[----:B------:R-:W-:Y:S01]  /*cc00*/  FFMA.FTZ R33, R33, R30, R4 ;  /* 0x0000001e21217223 */ /* 0x000fe20000010004 */
[----:B------:R-:W-:Y:S01]  /*cc10*/  HADD2.F32 R30, -RZ, R65.H0_H0 ;  /* 0x20000041ff1e7230 */ /* 0x000fe20000004100 */
[C---:B------:R-:W-:Y:S02]  /*cc20*/  FMUL.FTZ R20, R91.reuse, R29 ;  /* 0x0000001d5b147220 */ /* 0x040fe40000410000 */
[C---:B------:R-:W-:Y:S02]  /*cc30*/  FMUL.FTZ R38, R91.reuse, R38 ;  /* 0x000000265b267220 */ /* 0x040fe40000410000 */
[----:B------:R-:W-:Y:S02]  /*cc40*/  FMUL.FTZ R29, R91, R108 ;  /* 0x0000006c5b1d7220 */ /* 0x000fe40000410000 */
[----:B------:R-:W-:Y:S01]  /*cc50*/  FFMA.FTZ R36, R25, R36, R76 ;  /* 0x0000002419247223 */ /* 0x000fe2000001004c */
[----:B------:R-:W-:Y:S01]  /*cc60*/  HADD2.F32 R25, -RZ, R58.H0_H0 ;  /* 0x2000003aff197230 */ /* 0x000fe20000004100 */
        /* <DEDUP_REMOVED lines=11> */
[----:B------:R-:W-:Y:S01]  /*cd20*/  FFMA.FTZ R34, R34, R43, R3 ;  /* 0x0000002b22227223 */ /* 0x000fe20000010003 */
[----:B------:R-:W-:Y:S01]  /*cd30*/  HADD2.F32 R43, -RZ, R65.H1_H1 ;  /* 0x30000041ff2b7230 */ /* 0x000fe20000004100 */
[----:B------:R-:W-:Y:S01]  /*cd40*/  FFMA.FTZ R74, R21, R74, R0 ;  /* 0x0000004a154a7223 */ /* 0x000fe20000010000 */
[----:B------:R-:W-:Y:S01]  /*cd50*/  HADD2.F32 R21, -RZ, R57.H0_H0 ;  /* 0x20000039ff157230 */ /* 0x000fe20000004100 */
[----:B------:R-:W-:Y:S02]  /*cd60*/  FMUL.FTZ R91, R91, R92 ;  /* 0x0000005c5b5b7220 */ /* 0x000fe40000410000 */
[----:B------:R-:W-:Y:S01]  /*cd70*/  FFMA.FTZ R38, R38, R30, R7 ;  /* 0x0000001e26267223 */ /* 0x000fe20000010007 */
[----:B------:R-:W-:Y:S01]  /*cd80*/  HADD2.F32 R30, -RZ, R62.H0_H0 ;  /* 0x2000003eff1e7230 */ /* 0x000fe20000004100 */
        /* <DEDUP_REMOVED lines=8> */
[----:B------:R-:W-:Y:S01]  /*ce10*/  F2FP.PACK_AB R22, R41, R40 ;  /* 0x000000282916723e */ /* 0x000fe200000000ff */
[----:B------:R-:W-:Y:S01]  /*ce20*/  FFMA.FTZ R42, R42, R120, R11 ;  /* 0x000000782a2a7223 */ /* 0x000fe2000001000b */
[----:B------:R-:W-:Y:S01]  /*ce30*/  HFMA2.MMA R41, -RZ, RZ, 0, 9.5367431640625e-07 ;  /* 0x00000010ff297435 */ /* 0x000fe200000001ff */
[----:B------:R-:W-:Y:S01]  /*ce40*/  FFMA.FTZ R30, R27, R30, R78 ;  /* 0x0000001e1b1e7223 */ /* 0x000fe2000001004e */
[--C-:B------:R-:W-:Y:S01]  /*ce50*/  HADD2.F32 R72, -RZ, R56.reuse.H0_H0 ;  /* 0x20000038ff487230 */ /* 0x100fe20000004100 */
[----:B------:R-:W-:Y:S01]  /*ce60*/  FFMA.FTZ R109, R20, R109, R77 ;  /* 0x0000006d146d7223 */ /* 0x000fe2000001004d */
[----:B------:R-:W-:Y:S01]  /*ce70*/  HADD2.F32 R20, -RZ, R56.H1_H1 ;  /* 0x30000038ff147230 */ /* 0x000fe20000004100 */
[----:B------:R-:W-:Y:S01]  /*ce80*/  FFMA.FTZ R93, R93, R26, R88 ;  /* 0x0000001a5d5d7223 */ /* 0x000fe20000010058 */
[----:B------:R-:W-:Y:S01]  /*ce90*/  HADD2.F32 R26, -RZ, R58.H1_H1 ;  /* 0x3000003aff1a7230 */ /* 0x000fe20000004100 */
[----:B------:R-:W-:Y:S01]  /*cea0*/  FFMA.FTZ R92, R75, R25, R86 ;  /* 0x000000194b5c7223 */ /* 0x000fe20000010056 */
[----:B------:R-:W-:Y:S01]  /*ceb0*/  F2FP.PACK_AB R23, R23, R42 ;  /* 0x0000002a1717723e */ /* 0x000fe200000000ff */
[----:B------:R-:W-:Y:S01]  /*cec0*/  FFMA.FTZ R43, R110, R43, R83 ;  /* 0x0000002b6e2b7223 */ /* 0x000fe20000010053 */
[----:B------:R-:W-:Y:S01]  /*ced0*/  F2FP.PACK_AB R25, R39, R38 ;  /* 0x000000262719723e */ /* 0x000fe200000000ff */
[----:B------:R-:W-:Y:S01]  /*cee0*/  FFMA.FTZ R111, R118, R26, R89 ;  /* 0x0000001a766f7223 */ /* 0x000fe20000010059 */
[C---:B------:R-:W-:Y:S01]  /*cef0*/  LEA R38, P0, R104.reuse, c[0x0][0x208], 0x4 ;  /* 0x0000820068267a11 */ /* 0x040fe200078020ff */
[----:B------:R-:W-:Y:S01]  /*cf00*/  FFMA.FTZ R72, R31, R72, R82 ;  /* 0x000000481f487223 */ /* 0x000fe20000010052 */
[----:B------:R-:W-:Y:S01]  /*cf10*/  IADD3 R42, R104, 0x80, RZ ;  /* 0x00000080682a7810 */ /* 0x000fe20007ffe0ff */
[----:B------:R-:W-:Y:S01]  /*cf20*/  FFMA.FTZ R73, R73, R20, R84 ;  /* 0x0000001449497223 */ /* 0x000fe20000010054 */
[----:B------:R-:W-:-:S02]  /*cf30*/  F2FP.PACK_AB R30, R29, R30 ;  /* 0x0000001e1d1e723e */ /* 0x000fc400000000ff */
[----:B------:R-:W-:Y:S02]  /*cf40*/  IADD3 R40, R104, 0x100, RZ ;  /* 0x0000010068287810 */ /* 0x000fe40007ffe0ff */
[----:B------:R-:W-:Y:S02]  /*cf50*/  F2FP.PACK_AB R29, R107, R36 ;  /* 0x000000246b1d723e */ /* 0x000fe400000000ff */
[----:B------:R-:W-:Y:S02]  /*cf60*/  LEA R36, P1, R106, c[0x0][0x208], 0x4 ;  /* 0x000082006a247a11 */ /* 0x000fe400078220ff */
[----:B------:R-:W-:Y:S02]  /*cf70*/  F2FP.PACK_AB R21, R47, R46 ;  /* 0x0000002e2f15723e */ /* 0x000fe400000000ff */
[----:B------:R-:W-:Y:S02]  /*cf80*/  F2FP.PACK_AB R20, R45, R44 ;  /* 0x0000002c2d14723e */ /* 0x000fe400000000ff */
        /* <DEDUP_REMOVED lines=11> */
[----:B------:R-:W-:Y:S01]  /*d040*/  F2FP.PACK_AB R33, R92, R91 ;  /* 0x0000005b5c21723e */ /* 0x000fe200000000ff */
[----:B------:R0:W-:Y:S01]  /*d050*/  STG.E.128 [R40.64], R28 ;  /* 0x0000001c28007986 */ /* 0x0001e2000c101d06 */
[----:B------:R-:W-:-:S02]  /*d060*/  F2FP.PACK_AB R32, R73, R72 ;  /* 0x000000484920723e */ /* 0x000fc400000000ff */
[----:B------:R-:W-:Y:S02]  /*d070*/  LEA.HI.X R37, R106, c[0x0][0x20c], RZ, 0x4, P1 ;  /* 0x000083006a257a11 */ /* 0x000fe400008f24ff */
[----:B------:R-:W-:Y:S02]  /*d080*/  ISETP.GE.AND P0, PT, R18, c[0x0][0x164], PT ;  /* 0x0000590012007a0c */ /* 0x000fe40003f06270 */
[----:B------:R-:W-:Y:S01]  /*d090*/  LOP3.LUT P1, RZ, R96, 0xff, RZ, 0xc0, !PT ;  /* 0x000000ff60ff7812 */ /* 0x000fe2000782c0ff */
[----:B------:R0:W-:Y:S03]  /*d0a0*/  STG.E.128 [R36.64], R32 ;  /* 0x0000002024007986 */ /* 0x0001e6000c101d06 */
[----:B------:R-:W-:-:S07]  /*d0b0*/  SEL R96, RZ, 0x1, P1 ;  /* 0x00000001ff607807 */ /* 0x000fce0000800000 */
[----:B0-----:R-:W-:Y:S01]  /*d0c0*/  @P0 CALL.REL.NOINC `(.L_x_18549) ;  /* 0x0000001000000944 */ /* 0x001fe20003c00000 */
[----:B------:R-:W-:Y:S05]  /*d0d0*/  BRA `(.L_x_18550) ;  /* 0xffff385000007947 */ /* 0x000fea000383ffff */
.L_x_18549:
[----:B------:R-:W-:Y:S05]  /*d0e0*/  EXIT ;  /* 0x000000000000794d */ /* 0x000fea0003800000 */
.L_x_18547:
[----:B0-----:R-:W-:Y:S01]  /*d0f0*/  IMAD.MOV.U32 R109, RZ, RZ, 0x1 ;  /* 0x00000001ff6d7424 */ /* 0x001fe200078e00ff */
[----:B------:R-:W-:Y:S01]  /*d100*/  MOV R91, 0x1f ;  /* 0x0000001f005b7802 */ /* 0x000fe20000000f00 */
[----:B------:R-:W-:Y:S01]  /*d110*/  IMAD.MOV.U32 R108, RZ, RZ, -0x1 ;  /* 0xffffffffff6c7424 */ /* 0x000fe200078e00ff */
[----:B------:R-:W-:Y:S02]  /*d120*/  MOV R92, 0xd140 ;  /* 0x0000d140005c7802 */ /* 0x000fe40000000f00 */
[----:B------:R-:W-:Y:S05]  /*d130*/  CALL.REL.NOINC `($__internal_105_$__cuda_sm70_shflsync_bfly_p) ;  /* 0x0000079000007944 */ /* 0x000fea0003c00000 */
[----:B-1----:R-:W-:Y:S01]  /*d140*/  MOV R90, R109 ;  /* 0x0000006d005a7202 */ /* 0x002fe20000000f00 */
[----:B0-----:R-:W-:Y:S05]  /*d150*/  BRA `(.L_x_18551) ;  /* 0xffffec1000007947 */ /* 0x001fea000383ffff */
.L_x_18548:
[----:B------:R-:W-:Y:S01]  /*d160*/  HFMA2.MMA R91, -RZ, RZ, 0, 1.847743988037109375e-06 ;  /* 0x0000001fff5b7435 */ /* 0x000fe200000001ff */
[----:B------:R-:W-:Y:S01]  /*d170*/  IMAD.MOV.U32 R109, RZ, RZ, 0x2 ;  /* 0x00000002ff6d7424 */ /* 0x000fe200078e00ff */
[----:B------:R-:W-:Y:S01]  /*d180*/  MOV R92, 0xd1b0 ;  /* 0x0000d1b0005c7802 */ /* 0x000fe20000000f00 */
[----:B------:R-:W-:-:S03]  /*d190*/  IMAD.MOV.U32 R108, RZ, RZ, -0x1 ;  /* 0xffffffffff6c7424 */ /* 0x000fc600078e00ff */
[----:B------:R-:W-:Y:S05]  /*d1a0*/  CALL.REL.NOINC `($__internal_105_$__cuda_sm70_shflsync_bfly_p) ;  /* 0x0000072000007944 */ /* 0x000fea0003c00000 */
[----:B01----:R-:W-:Y:S01]  /*d1b0*/  FADD.FTZ R110, R110, R109 ;  /* 0x0000006d6e6e7221 */ /* 0x003fe20000010000 */
[----:B------:R-:W-:Y:S01]  /*d1c0*/  MOV R109, 0x4 ;  /* 0x00000004006d7802 */ /* 0x000fe20000000f00 */
[----:B------:R-:W-:Y:S01]  /*d1d0*/  IMAD.MOV.U32 R91, RZ, RZ, 0x1f ;  /* 0x0000001fff5b7424 */ /* 0x000fe200078e00ff */
[----:B------:R-:W-:-:S02]  /*d1e0*/  MOV R108, 0xffffffff ;  /* 0xffffffff006c7802 */ /* 0x000fc40000000f00 */
[----:B------:R-:W-:Y:S02]  /*d1f0*/  MOV R92, 0xd210 ;  /* 0x0000d210005c7802 */ /* 0x000fe40000000f00 */
[----:B------:R-:W-:Y:S05]  /*d200*/  CALL.REL.NOINC `($__internal_105_$__cuda_sm70_shflsync_bfly_p) ;  /* 0x000006c000007944 */ /* 0x000fea0003c00000 */
[----:B0-----:R-:W-:Y:S01]  /*d210*/  HFMA2.MMA R91, -RZ, RZ, 0, 1.847743988037109375e-06 ;  /* 0x0000001fff5b7435 */ /* 0x001fe200000001ff */
[----:B-1----:R-:W-:Y:S01]  /*d220*/  FADD.FTZ R110, R110, R109 ;  /* 0x0000006d6e6e7221 */ /* 0x002fe20000010000 */
[----:B------:R-:W-:Y:S01]  /*d230*/  MOV R92, 0xd270 ;  /* 0x0000d270005c7802 */ /* 0x000fe20000000f00 */
[----:B------:R-:W-:Y:S02]  /*d240*/  IMAD.MOV.U32 R109, RZ, RZ, 0x8 ;  /* 0x00000008ff6d7424 */ /* 0x000fe400078e00ff */
[----:B------:R-:W-:Y:S02]  /*d250*/  IMAD.MOV.U32 R108, RZ, RZ, -0x1 ;  /* 0xffffffffff6c7424 */ /* 0x000fe400078e00ff */
[----:B------:R-:W-:Y:S05]  /*d260*/  CALL.REL.NOINC `($__internal_105_$__cuda_sm70_shflsync_bfly_p) ;  /* 0x0000066000007944 */ /* 0x000fea0003c00000 */
[----:B01----:R-:W-:Y:S01]  /*d270*/  FADD.FTZ R110, R110, R109 ;  /* 0x0000006d6e6e7221 */ /* 0x003fe20000010000 */
[----:B------:R-:W-:Y:S01]  /*d280*/  MOV R109, 0x10 ;  /* 0x00000010006d7802 */ /* 0x000fe20000000f00 */
[----:B------:R-:W-:Y:S01]  /*d290*/  IMAD.MOV.U32 R91, RZ, RZ, 0x1f ;  /* 0x0000001fff5b7424 */ /* 0x000fe200078e00ff */
[----:B------:R-:W-:Y:S02]  /*d2a0*/  MOV R108, 0xffffffff ;  /* 0xffffffff006c7802 */ /* 0x000fe40000000f00 */
[----:B------:R-:W-:-:S02]  /*d2b0*/  MOV R92, 0xd2d0 ;  /* 0x0000d2d0005c7802 */ /* 0x000fc40000000f00 */
[----:B------:R-:W-:Y:S05]  /*d2c0*/  CALL.REL.NOINC `($__internal_105_$__cuda_sm70_shflsync_bfly_p) ;  /* 0x0000060000007944 */ /* 0x000fea0003c00000 */
        /* <DEDUP_REMOVED lines=89> */
[----:B0-----:R-:W-:Y:S01]  /*d860*/  HFMA2.MMA R91, -RZ, RZ, 0, 1.847743988037109375e-06 ;  /* 0x0000001fff5b7435 */ /* 0x001fe200000001ff */
[----:B-1----:R-:W-:Y:S01]  /*d870*/  FADD.FTZ R110, R110, R109 ;  /* 0x0000006d6e6e7221 */ /* 0x002fe20000010000 */
[----:B------:R-:W-:Y:S01]  /*d880*/  MOV R92, 0xd8c0 ;  /* 0x0000d8c0005c7802 */ /* 0x000fe20000000f00 */
[----:B------:R-:W-:-:S02]  /*d890*/  IMAD.MOV.U32 R109, RZ, RZ, 0x10 ;  /* 0x00000010ff6d7424 */ /* 0x000fc400078e00ff */
[----:B------:R-:W-:Y:S02]  /*d8a0*/  IMAD.MOV.U32 R108, RZ, RZ, -0x1 ;  /* 0xffffffffff6c7424 */ /* 0x000fe400078e00ff */
[----:B------:R-:W-:Y:S05]  /*d8b0*/  CALL.REL.NOINC `($__internal_105_$__cuda_sm70_shflsync_bfly_p) ;  /* 0x0000001000007944 */ /* 0x000fea0003c00000 */
[----:B01----:R-:W-:Y:S05]  /*d8c0*/  BRA `(.L_x_18552) ;  /* 0xffffe9e000007947 */ /* 0x003fea000383ffff */
        .weak           $__internal_105_$__cuda_sm70_shflsync_bfly_p
        .type           $__internal_105_$__cuda_sm70_shflsync_bfly_p,@function
        .size           $__internal_105_$__cuda_sm70_shflsync_bfly_p,(.L_x_29169 - $__internal_105_$__cuda_sm70_shflsync_bfly_p)
$__internal_105_$__cuda_sm70_shflsync_bfly_p:
[----:B------:R-:W-:Y:S01]  /*d8d0*/  MOV R93, 0x0 ;  /* 0x00000000005d7802 */ /* 0x000fe20000000f00 */
[----:B------:R-:W-:Y:S04]  /*d8e0*/  WARPSYNC R108 ;  /* 0x0000006c00007348 */ /* 0x000fe80003800000 */
[----:B------:R0:W1:Y:S01]  /*d8f0*/  SHFL.BFLY PT, R109, R110, R109, R91 ;  /* 0x0c00006d6e6d7389 */ /* 0x00006200000e005b */
[----:B------:R-:W-:Y:S05]  /*d900*/  RET.REL.NODEC R92 `(_ZN10layer_norm13ln_fwd_kernelINS_13Kernel_traitsI6__halfS2_fS2_fjLj4096ELj1ELj1ELj4ELj16ENS_18Kernel_traits_baseILj4096ES2_S2_fS2_fjLj128EEEEELb1ELb0ELb0ELb1EEEvNS_9FwdParamsE) ;  /* 0xffff26f05c007950 */ /* 0x000fea0003c3ffff */
.L_x_18553:
        /* <DEDUP_REMOVED lines=15> */
.L_x_29169:


//--------------------- .text._ZN10layer_norm13ln_fwd_kernelINS_13Kernel_traitsI6__halfS2_fS2_fjLj4096ELj1ELj1ELj4ELj16ENS_18Kernel_traits_baseILj4096ES2_S2_fS2_fjLj128EEEEELb1ELb0ELb1ELb0EEEvNS_9FwdParamsE --------------------------
	.section	.text._ZN10layer_norm13ln_fwd_kernelINS_13Kernel_traitsI6__halfS2_fS2_fjLj4096ELj1ELj1ELj4ELj16ENS_18Kernel_traits_baseILj4096ES2_S2_fS2_fjLj128EEEEELb1ELb0ELb1ELb0EEEvNS_9FwdParamsE,"ax",@progbits
	.sectioninfo	@"SHI_REGISTERS=153"
	.align	128
        .global         _ZN10layer_norm13ln_fwd_kernelINS_13Kernel_traitsI6__halfS2_fS2_fjLj4096ELj1ELj1ELj4ELj16ENS_18Kernel_traits_baseILj4096ES2_S2_fS2_fjLj128EEEEELb1ELb0ELb1ELb0EEEvNS_9FwdParamsE
        .type           _ZN10layer_norm13ln_fwd_kernelINS_13Kernel_traitsI6__halfS2_fS2_fjLj4096ELj1ELj1ELj4ELj16ENS_18Kernel_traits_baseILj4096ES2_S2_fS2_fjLj128EEEEELb1ELb0ELb1ELb0EEEvNS_9FwdParamsE,@function
        .size           _ZN10layer_norm13ln_fwd_kernelINS_13Kernel_traitsI6__halfS2_fS2_fjLj4096ELj1ELj1ELj4ELj16ENS_18Kernel_traits_baseILj4096ES2_S2_fS2_fjLj128EEEEELb1ELb0ELb1ELb0EEEvNS_9FwdParamsE,(.L_x_29170 - _ZN10layer_norm13ln_fwd_kernelINS_13Kernel_traitsI6__halfS2_fS2_fjLj4096ELj1ELj1ELj4ELj16ENS_18Kernel_traits_baseILj4096ES2_S2_fS2_fjLj128EEEEELb1ELb0ELb1ELb0EEEvNS_9FwdParamsE)
        .other          _ZN10layer_norm13ln_fwd_kernelINS_13Kernel_traitsI6__halfS2_fS2_fjLj4096ELj1ELj1ELj4ELj16ENS_18Kernel_traits_baseILj4096ES2_S2_fS2_fjLj128EEEEELb1ELb0ELb1ELb0EEEvNS_9FwdParamsE,@"STO_CUDA_ENTRY STV_DEFAULT"
_ZN10layer_norm13ln_fwd_kernelINS_13Kernel_traitsI6__halfS2_fS2_fjLj4096ELj1ELj1ELj4ELj16ENS_18Kernel_traits_baseILj4096ES2_S2_fS2_fjLj128EEEEELb1ELb0ELb1ELb0EEEvNS_9FwdParamsE:
.text._ZN10layer_norm13ln_fwd_kernelINS_13Kernel_traitsI6__halfS2_fS2_fjLj4096ELj1ELj1ELj4ELj16ENS_18Kernel_traits_baseILj4096ES2_S2_fS2_fjLj128EEEEELb1ELb0ELb1ELb0EEEvNS_9FwdParamsE:
        /* <DEDUP_REMOVED lines=69> */
[----:B------:R-:W-:Y:S01]  /*0450*/  LOP3.LUT R3, R7, UR15, R8, 0x96, !PT ;  /* 0x0000000f07037c12 */ /* 0x000fe2000f8e9608 */
[----:B------:R-:W-:Y:S01]  /*0460*/  UIADD3 UR26, UR5, -0x695add53, URZ ;  /* 0x96a522ad051a7890 */ /* 0x000fe2000fffe03f */
[----:B------:R-:W-:-:S02]  /*0470*/  ISETP.GE.U32.AND P1, PT, R27, 0x200, PT ;  /* 0x000002001b00780c */ /* 0x000fc40003f26070 */
        /* <DEDUP_REMOVED lines=28> */
.L_x_18555:
[----:B0-----:R-:W-:Y:S05]  /*0640*/  BSYNC B0 ;  /* 0x0000000000007941 */ /* 0x001fea0003800000 */
.L_x_18554:
        /* <DEDUP_REMOVED lines=13> */
.L_x_18557:
[----:B0-----:R-:W-:Y:S05]  /*0720*/  BSYNC B0 ;  /* 0x0000000000007941 */ /* 0x001fea0003800000 */
.L_x_18556:
        /* <DEDUP_REMOVED lines=13> */
.L_x_18559:
[----:B0-----:R-:W-:Y:S05]  /*0800*/  BSYNC B0 ;  /* 0x0000000000007941 */ /* 0x001fea0003800000 */
.L_x_18558:
        /* <DEDUP_REMOVED lines=12> */
.L_x_18561:
[----:B0-----:R-:W-:Y:S05]  /*08d0*/  BSYNC B0 ;  /* 0x0000000000007941 */ /* 0x001fea0003800000 */
.L_x_18560:
        /* <DEDUP_REMOVED lines=12> */
[C---:B------:R-:W-:Y:S01]  /*09a0*/  LOP3.LUT R41, R31.reuse, 0x60, RZ, 0xc0, !PT ;  /* 0x000000601f297812 */ /* 0x040fe200078ec0ff */
        /* <DEDUP_REMOVED lines=19> */
[----:B------:R-:W-:Y:S01]  /*0ae0*/  IMAD.HI.U32 R32, R130, -0x2daee0ad, RZ ;  /* 0xd2511f5382207827 */ /* 0x000fe200078e00ff */
[----:B------:R-:W-:Y:S01]  /*0af0*/  HADD2.F32 R23, -RZ, R17.H1_H1 ;  /* 0x30000011ff177230 */ /* 0x000fe20000004100 */
[----:B------:R-:W-:Y:S01]  /*0b00*/  IMNMX R33, RZ, R33, !PT ;  /* 0x00000021ff217217 */ /* 0x000fe20007800200 */
[--C-:B------:R-:W-:Y:S01]  /*0b10*/  HADD2.F32 R20, -RZ, R18.reuse.H0_H0 ;  /* 0x20000012ff147230 */ /* 0x100fe20000004100 */
[----:B------:R-:W-:Y:S01]  /*0b20*/  IMAD.SHL.U32 R41, R41, 0x8, RZ ;  /* 0x0000000829297824 */ /* 0x000fe200078e00ff */
[----:B------:R-:W-:Y:S01]  /*0b30*/  HADD2.F32 R21, -RZ, R18.H1_H1 ;  /* 0x30000012ff157230 */ /* 0x000fe20000004100 */
[----:B------:R-:W-:Y:S01]  /*0b40*/  IMNMX R33, R33, 0x20, PT ;  /* 0x0000002021217817 */ /* 0x000fe20003800200 */
[----:B------:R-:W-:Y:S01]  /*0b50*/  HADD2.F32 R18, -RZ, R19.H0_H0 ;  /* 0x20000013ff127230 */ /* 0x000fe20000004100 */
[----:B------:R-:W-:Y:S01]  /*0b60*/  LOP3.LUT R122, R35, UR25, R122, 0x96, !PT ;  /* 0x00000019237a7c12 */ /* 0x000fe2000f8e967a */
[--C-:B------:R-:W-:Y:S01]  /*0b70*/  HADD2.F32 R17, -RZ, R4.reuse.H0_H0 ;  /* 0x20000004ff117230 */ /* 0x100fe20000004100 */
[----:B------:R-:W0:Y:S01]  /*0b80*/  I2F.U32 R41, R41 ;  /* 0x0000002900297306 */ /* 0x000e220000201000 */
[----:B------:R-:W-:Y:S01]  /*0b90*/  IMAD.IADD R33, R56, 0x1, R33 ;  /* 0x0000000138217824 */ /* 0x000fe200078e0221 */
[----:B------:R-:W-:Y:S01]  /*0ba0*/  HADD2.F32 R16, -RZ, R4.H1_H1 ;  /* 0x30000004ff107230 */ /* 0x000fe20000004100 */
[----:B------:R-:W-:Y:S01]  /*0bb0*/  LOP3.LUT R125, R32, UR26, R125, 0x96, !PT ;  /* 0x0000001a207d7c12 */ /* 0x000fe2000f8e967d */
[--C-:B------:R-:W-:Y:S01]  /*0bc0*/  HADD2.F32 R15, -RZ, R5.reuse.H0_H0 ;  /* 0x20000005ff0f7230 */ /* 0x100fe20000004100 */
[----:B------:R-:W-:Y:S01]  /*0bd0*/  LOP3.LUT R126, R126, 0x3, RZ, 0xc0, !PT ;  /* 0x000000037e7e7812 */ /* 0x000fe200078ec0ff */
[----:B------:R-:W-:Y:S01]  /*0be0*/  HADD2.F32 R14, -RZ, R5.H1_H1 ;  /* 0x30000005ff0e7230 */ /* 0x000fe20000004100 */
[----:B------:R-:W-:Y:S01]  /*0bf0*/  MOV R129, 0x1 ;  /* 0x0000000100817802 */ /* 0x000fe20000000f00 */
[--C-:B------:R-:W-:Y:S01]  /*0c00*/  HADD2.F32 R13, -RZ, R6.reuse.H0_H0 ;  /* 0x20000006ff0d7230 */ /* 0x100fe20000004100 */
[----:B------:R-:W-:Y:S01]  /*0c10*/  IMAD R128, R128, -0x326172a9, RZ ;  /* 0xcd9e8d5780807824 */ /* 0x000fe200078e02ff */
[----:B------:R-:W-:Y:S01]  /*0c20*/  HADD2.F32 R12, -RZ, R6.H1_H1 ;  /* 0x30000006ff0c7230 */ /* 0x000fe20000004100 */
[----:B------:R-:W-:Y:S01]  /*0c30*/  IMAD R130, R130, -0x2daee0ad, RZ ;  /* 0xd2511f5382827824 */ /* 0x000fe200078e02ff */
[--C-:B------:R-:W-:Y:S01]  /*0c40*/  HADD2.F32 R11, -RZ, R7.reuse.H0_H0 ;  /* 0x20000007ff0b7230 */ /* 0x100fe20000004100 */
[----:B------:R-:W-:Y:S01]  /*0c50*/  IMAD.MOV.U32 R127, RZ, RZ, RZ ;  /* 0x000000ffff7f7224 */ /* 0x000fe200078e00ff */
[----:B------:R-:W-:Y:S01]  /*0c60*/  HADD2.F32 R10, -RZ, R7.H1_H1 ;  /* 0x30000007ff0a7230 */ /* 0x000fe20000004100 */
[----:B------:R-:W-:Y:S01]  /*0c70*/  IMAD.SHL.U32 R131, R33, 0x8, RZ ;  /* 0x0000000821837824 */ /* 0x000fe200078e00ff */
[----:B0-----:R0:W1:Y:S01]  /*0c80*/  MUFU.RCP R124, R41 ;  /* 0x00000029007c7308 */ /* 0x0010620000001000 */
        /* <DEDUP_REMOVED lines=40> */
.L_x_18875:
        /* <DEDUP_REMOVED lines=48> */
.L_x_18567:
[----:B------:R-:W-:Y:S02]  /*1210*/  IMAD.MOV.U32 R76, RZ, RZ, R128 ;  /* 0x000000ffff4c7224 */ /* 0x000fe400078e0080 */
.L_x_18568:
[----:B------:R-:W-:Y:S05]  /*1220*/  BSYNC B2 ;  /* 0x0000000000027941 */ /* 0x000fea0003800000 */
.L_x_18566:
        /* <DEDUP_REMOVED lines=16> */
.L_x_18572:
[----:B------:R-:W-:Y:S05]  /*1330*/  BSYNC B3 ;  /* 0x0000000000037941 */ /* 0x000fea0003800000 */
.L_x_18571:
        /* <DEDUP_REMOVED lines=44> */
.L_x_18570:
[----:B------:R-:W-:Y:S05]  /*1600*/  BSYNC B2 ;  /* 0x0000000000027941 */ /* 0x000fea0003800000 */
.L_x_18569:
[----:B------:R-:W0:Y:S01]  /*1610*/  I2F.U32 R36, R76 ;  /* 0x0000004c00247306 */ /* 0x000e220000201000 */
[----:B-----5:R-:W-:Y:S01]  /*1620*/  HADD2.F32 R37, -RZ, R40.H0_H0 ;  /* 0x20000028ff257230 */ /* 0x020fe20000004100 */
        /* <DEDUP_REMOVED lines=8> */
.L_x_18565:
[----:B0-----:R-:W-:Y:S05]  /*16b0*/  BSYNC B1 ;  /* 0x0000000000017941 */ /* 0x001fea0003800000 */
.L_x_18564:
        /* <DEDUP_REMOVED lines=18> */
.L_x_18576:
[----:B------:R-:W-:Y:S02]  /*17e0*/  IMAD.MOV.U32 R78, RZ, RZ, R128 ;  /* 0x000000ffff4e7224 */ /* 0x000fe400078e0080 */
.L_x_18577:
[----:B------:R-:W-:Y:S05]  /*17f0*/  BSYNC B2 ;  /* 0x0000000000027941 */ /* 0x000fea0003800000 */
.L_x_18575:
        /* <DEDUP_REMOVED lines=16> */
.L_x_18581:
[----:B------:R-:W-:Y:S05]  /*1900*/  BSYNC B3 ;  /* 0x0000000000037941 */ /* 0x000fea0003800000 */
.L_x_18580:
        /* <DEDUP_REMOVED lines=44> */
.L_x_18579:
[----:B------:R-:W-:Y:S05]  /*1bd0*/  BSYNC B2 ;  /* 0x0000000000027941 */ /* 0x000fea0003800000 */
.L_x_18578:
[----:B------:R-:W0:Y:S01]  /*1be0*/  I2F.U32 R37, R78 ;  /* 0x0000004e00257306 */ /* 0x000e220000201000 */
[----:B-----5:R-:W-:Y:S01]  /*1bf0*/  HADD2.F32 R38, -RZ, R40.H1_H1 ;  /* 0x30000028ff267230 */ /* 0x020fe20000004100 */
        /* <DEDUP_REMOVED lines=8> */
.L_x_18574:
[----:B------:R-:W-:Y:S05]  /*1c80*/  BSYNC B1 ;  /* 0x0000000000017941 */ /* 0x000fea0003800000 */
.L_x_18573:
        /* <DEDUP_REMOVED lines=18> */
.L_x_18585:
[----:B------:R-:W-:Y:S02]  /*1db0*/  IMAD.MOV.U32 R78, RZ, RZ, R128 ;  /* 0x000000ffff4e7224 */ /* 0x000fe400078e0080 */
.L_x_18586:
[----:B------:R-:W-:Y:S05]  /*1dc0*/  BSYNC B2 ;  /* 0x0000000000027941 */ /* 0x000fea0003800000 */
.L_x_18584:
        /* <DEDUP_REMOVED lines=16> */
.L_x_18590:
[----:B------:R-:W-:Y:S05]  /*1ed0*/  BSYNC B3 ;  /* 0x0000000000037941 */ /* 0x000fea0003800000 */
.L_x_18589:
        /* <DEDUP_REMOVED lines=44> */
.L_x_18588:
[----:B------:R-:W-:Y:S05]  /*21a0*/  BSYNC B2 ;  /* 0x0000000000027941 */ /* 0x000fea0003800000 */
.L_x_18587:
        /* <DEDUP_REMOVED lines=10> */
.L_x_18583:
[----:B------:R-:W-:Y:S05]  /*2250*/  BSYNC B1 ;  /* 0x0000000000017941 */ /* 0x000fea0003800000 */
.L_x_18582:
        /* <DEDUP_REMOVED lines=18> */
.L_x_18594:
[----:B------:R-:W-:Y:S02]  /*2380*/  IMAD.MOV.U32 R106, RZ, RZ, R128 ;  /* 0x000000ffff6a7224 */ /* 0x000fe400078e0080 */
.L_x_18595:
[----:B------:R-:W-:Y:S05]  /*2390*/  BSYNC B2 ;  /* 0x0000000000027941 */ /* 0x000fea0003800000 */
.L_x_18593:
        /* <DEDUP_REMOVED lines=16> */
.L_x_18599:
[----:B------:R-:W-:Y:S05]  /*24a0*/  BSYNC B3 ;  /* 0x0000000000037941 */ /* 0x000fea0003800000 */
.L_x_18598:
        /* <DEDUP_REMOVED lines=44> */
.L_x_18597:
[----:B------:R-:W-:Y:S05]  /*2770*/  BSYNC B2 ;  /* 0x0000000000027941 */ /* 0x000fea0003800000 */
.L_x_18596:
        /* <DEDUP_REMOVED lines=10> */
.L_x_18592:
[----:B------:R-:W-:Y:S05]  /*2820*/  BSYNC B1 ;  /* 0x0000000000017941 */ /* 0x000fea0003800000 */
.L_x_18591:
        /* <DEDUP_REMOVED lines=18> */
.L_x_18603:
[----:B------:R-:W-:Y:S02]  /*2950*/  IMAD.MOV.U32 R106, RZ, RZ, R128 ;  /* 0x000000ffff6a7224 */ /* 0x000fe400078e0080 */
.L_x_18604:
[----:B------:R-:W-:Y:S05]  /*2960*/  BSYNC B2 ;  /* 0x0000000000027941 */ /* 0x000fea0003800000 */
.L_x_18602:
        /* <DEDUP_REMOVED lines=16> */
.L_x_18608:
[----:B------:R-:W-:Y:S05]  /*2a70*/  BSYNC B3 ;  /* 0x0000000000037941 */ /* 0x000fea0003800000 */
.L_x_18607:
        /* <DEDUP_REMOVED lines=44> */
.L_x_18606:
[----:B------:R-:W-:Y:S05]  /*2d40*/  BSYNC B2 ;  /* 0x0000000000027941 */ /* 0x000fea0003800000 */
.L_x_18605:
[----:B------:R-:W0:Y:S01]  /*2d50*/  I2F.U32 R48, R106 ;  /* 0x0000006a00307306 */ /* 0x000e220000201000 */
[----:B------:R-:W-:Y:S01]  /*2d60*/  HADD2.F32 R49, -RZ, R42.H0_H0 ;  /* 0x2000002aff317230 */ /* 0x000fe20000004100 */
        /* <DEDUP_REMOVED lines=8> */
.L_x_18601:
[----:B------:R-:W-:Y:S05]  /*2df0*/  BSYNC B1 ;  /* 0x0000000000017941 */ /* 0x000fea0003800000 */
.L_x_18600:
        /* <DEDUP_REMOVED lines=18> */
.L_x_18612:
[----:B------:R-:W-:Y:S02]  /*2f20*/  IMAD.MOV.U32 R126, RZ, RZ, R128 ;  /* 0x000000ffff7e7224 */ /* 0x000fe400078e0080 */
.L_x_18613:
[----:B------:R-:W-:Y:S05]  /*2f30*/  BSYNC B2 ;  /* 0x0000000000027941 */ /* 0x000fea0003800000 */
.L_x_18611:
        /* <DEDUP_REMOVED lines=16> */
.L_x_18617:
[----:B------:R-:W-:Y:S05]  /*3040*/  BSYNC B3 ;  /* 0x0000000000037941 */ /* 0x000fea0003800000 */
.L_x_18616:
        /* <DEDUP_REMOVED lines=44> */
.L_x_18615:
[----:B------:R-:W-:Y:S05]  /*3310*/  BSYNC B2 ;  /* 0x0000000000027941 */ /* 0x000fea0003800000 */
.L_x_18614:
[----:B------:R-:W0:Y:S01]  /*3320*/  I2F.U32 R49, R126 ;  /* 0x0000007e00317306 */ /* 0x000e220000201000 */
[----:B------:R-:W-:Y:S01]  /*3330*/  HADD2.F32 R50, -RZ, R42.H1_H1 ;  /* 0x3000002aff327230 */ /* 0x000fe20000004100 */
        /* <DEDUP_REMOVED lines=8> */
.L_x_18610:
[----:B------:R-:W-:Y:S05]  /*33c0*/  BSYNC B1 ;  /* 0x0000000000017941 */ /* 0x000fea0003800000 */
.L_x_18609:
        /* <DEDUP_REMOVED lines=18> */
.L_x_18621:
[----:B------:R-:W-:Y:S02]  /*34f0*/  IMAD.MOV.U32 R126, RZ, RZ, R128 ;  /* 0x000000ffff7e7224 */ /* 0x000fe400078e0080 */
.L_x_18622:
[----:B------:R-:W-:Y:S05]  /*3500*/  BSYNC B2 ;  /* 0x0000000000027941 */ /* 0x000fea0003800000 */
.L_x_18620:
        /* <DEDUP_REMOVED lines=16> */
.L_x_18626:
[----:B------:R-:W-:Y:S05]  /*3610*/  BSYNC B3 ;  /* 0x0000000000037941 */ /* 0x000fea0003800000 */
.L_x_18625:
        /* <DEDUP_REMOVED lines=44> */
.L_x_18624:
[----:B------:R-:W-:Y:S05]  /*38e0*/  BSYNC B2 ;  /* 0x0000000000027941 */ /* 0x000fea0003800000 */
.L_x_18623:
        /* <DEDUP_REMOVED lines=10> */
.L_x_18619:
[----:B------:R-:W-:Y:S05]  /*3990*/  BSYNC B1 ;  /* 0x0000000000017941 */ /* 0x000fea0003800000 */
.L_x_18618:
        /* <DEDUP_REMOVED lines=18> */
.L_x_18630:
[----:B------:R-:W-:Y:S02]  /*3ac0*/  IMAD.MOV.U32 R145, RZ, RZ, R128 ;  /* 0x000000ffff917224 */ /* 0x000fe400078e0080 */
.L_x_18631:
[----:B------:R-:W-:Y:S05]  /*3ad0*/  BSYNC B2 ;  /* 0x0000000000027941 */ /* 0x000fea0003800000 */
.L_x_18629:
        /* <DEDUP_REMOVED lines=16> */
.L_x_18635:
[----:B------:R-:W-:Y:S05]  /*3be0*/  BSYNC B3 ;  /* 0x0000000000037941 */ /* 0x000fea0003800000 */
.L_x_18634:
        /* <DEDUP_REMOVED lines=44> */
.L_x_18633:
[----:B------:R-:W-:Y:S05]  /*3eb0*/  BSYNC B2 ;  /* 0x0000000000027941 */ /* 0x000fea0003800000 */
.L_x_18632:
        /* <DEDUP_REMOVED lines=10> */
.L_x_18628:
[----:B------:R-:W-:Y:S05]  /*3f60*/  BSYNC B1 ;  /* 0x0000000000017941 */ /* 0x000fea0003800000 */
.L_x_18627:
[----:B------:R-:W-:Y:S01]  /*3f70*/  IMAD.MOV.U32 R77, RZ, RZ, 0x20 ;  /* 0x00000020ff4d7424 */ /* 0x000fe200078e00ff */
[----:B------:R-:W-:Y:S03]  /*3f80*/  BSSY B1, `(.L_x_18636) ;  /* 0x0000019000017945 */ /* 0x000fe60003800000 */
[----:B------:R-:W-:-:S05]  /*3f90*/  IMAD.WIDE.U32 R76, R144, R77, c[0x0][0x188] ;  /* 0x00006200904c7625 */ /* 0x000fca00078e004d */
[----:B------:R0:W-:Y:S04]  /*3fa0*/  STG.E.128 [R76.64], R36 ;  /* 0x000000244c007986 */ /* 0x0001e8000c101d06 */
[----:B------:R0:W-:Y:S01]  /*3fb0*/  STG.E.128 [R76.64+0x10], R48 ;  /* 0x000010304c007986 */ /* 0x0001e2000c101d06 */
[----:B------:R-:W-:Y:S05]  /*3fc0*/  @!P2 BRA `(.L_x_18637) ;  /* 0x000001400000a947 */ /* 0x000fea0003800000 */
[----:B0-----:R-:W-:Y:S02]  /*3fd0*/  SHF.L.U32 R77, R138, 0x10, RZ ;  /* 0x000000108a4d7819 */ /* 0x001fe400000006ff */
[----:B------:R-:W-:Y:S02]  /*3fe0*/  LOP3.LUT R76, R139, 0xffff, RZ, 0xc0, !PT ;  /* 0x0000ffff8b4c7812 */ /* 0x000fe400078ec0ff */
[----:B------:R-:W-:Y:S02]  /*3ff0*/  LOP3.LUT R79, R77, 0xff0000, RZ, 0xc0, !PT ;  /* 0x00ff00004d4f7812 */ /* 0x000fe400078ec0ff */
[----:B------:R-:W-:-:S02]  /*4000*/  PRMT R77, R137, 0x7104, RZ ;  /* 0x00007104894d7816 */ /* 0x000fc400000000ff */
        /* <DEDUP_REMOVED lines=16> */
.L_x_18637:
[----:B------:R-:W-:Y:S05]  /*4110*/  BSYNC B1 ;  /* 0x0000000000017941 */ /* 0x000fea0003800000 */
.L_x_18636:
[----:B------:R-:W-:Y:S02]  /*4120*/  IADD3 R144, R144, 0x80, RZ ;  /* 0x0000008090907810 */ /* 0x000fe40007ffe0ff */
[----:B------:R-:W-:Y:S02]  /*4130*/  IADD3 R143, R143, 0x80, RZ ;  /* 0x000000808f8f7810 */ /* 0x000fe40007ffe0ff */
.L_x_18563:
[----:B------:R-:W-:Y:S05]  /*4140*/  BSYNC B0 ;  /* 0x0000000000007941 */ /* 0x000fea0003800000 */
.L_x_18562:
        /* <DEDUP_REMOVED lines=31> */
.L_x_18643:
[----:B0-----:R-:W-:Y:S02]  /*4340*/  MOV R76, R128 ;  /* 0x00000080004c7202 */ /* 0x001fe40000000f00 */
.L_x_18644:
[----:B------:R-:W-:Y:S05]  /*4350*/  BSYNC B2 ;  /* 0x0000000000027941 */ /* 0x000fea0003800000 */
.L_x_18642:
        /* <DEDUP_REMOVED lines=16> */
.L_x_18648:
[----:B------:R-:W-:Y:S05]  /*4460*/  BSYNC B3 ;  /* 0x0000000000037941 */ /* 0x000fea0003800000 */
.L_x_18647:
        /* <DEDUP_REMOVED lines=44> */
.L_x_18646:
[----:B------:R-:W-:Y:S05]  /*4730*/  BSYNC B2 ;  /* 0x0000000000027941 */ /* 0x000fea0003800000 */
.L_x_18645:
        /* <DEDUP_REMOVED lines=10> */
.L_x_18641:
[----:B-1----:R-:W-:Y:S05]  /*47e0*/  BSYNC B1 ;  /* 0x0000000000017941 */ /* 0x002fea0003800000 */
.L_x_18640:
        /* <DEDUP_REMOVED lines=18> */
.L_x_18652:
[----:B0-----:R-:W-:Y:S02]  /*4910*/  MOV R78, R128 ;  /* 0x00000080004e7202 */ /* 0x001fe40000000f00 */
.L_x_18653:
[----:B------:R-:W-:Y:S05]  /*4920*/  BSYNC B2 ;  /* 0x0000000000027941 */ /* 0x000fea0003800000 */
.L_x_18651:
        /* <DEDUP_REMOVED lines=16> */
.L_x_18657:
[----:B------:R-:W-:Y:S05]  /*4a30*/  BSYNC B3 ;  /* 0x0000000000037941 */ /* 0x000fea0003800000 */
.L_x_18656:
        /* <DEDUP_REMOVED lines=44> */
.L_x_18655:
[----:B------:R-:W-:Y:S05]  /*4d00*/  BSYNC B2 ;  /* 0x0000000000027941 */ /* 0x000fea0003800000 */
.L_x_18654:
        /* <DEDUP_REMOVED lines=10> */
.L_x_18650:
[----:B------:R-:W-:Y:S05]  /*4db0*/  BSYNC B1 ;  /* 0x0000000000017941 */ /* 0x000fea0003800000 */
.L_x_18649:
        /* <DEDUP_REMOVED lines=18> */
.L_x_18661:
[----:B0-----:R-:W-:Y:S02]  /*4ee0*/  MOV R78, R128 ;  /* 0x00000080004e7202 */ /* 0x001fe40000000f00 */
.L_x_18662:
[----:B------:R-:W-:Y:S05]  /*4ef0*/  BSYNC B2 ;  /* 0x0000000000027941 */ /* 0x000fea0003800000 */
.L_x_18660:
        /* <DEDUP_REMOVED lines=16> */
.L_x_18666:
[----:B------:R-:W-:Y:S05]  /*5000*/  BSYNC B3 ;  /* 0x0000000000037941 */ /* 0x000fea0003800000 */
.L_x_18665:
        /* <DEDUP_REMOVED lines=44> */
.L_x_18664:
[----:B------:R-:W-:Y:S05]  /*52d0*/  BSYNC B2 ;  /* 0x0000000000027941 */ /* 0x000fea0003800000 */
.L_x_18663:
        /* <DEDUP_REMOVED lines=10> */
.L_x_18659:
[----:B------:R-:W-:Y:S05]  /*5380*/  BSYNC B1 ;  /* 0x0000000000017941 */ /* 0x000fea0003800000 */
.L_x_18658:
        /* <DEDUP_REMOVED lines=18> */
.L_x_18670:
[----:B------:R-:W-:Y:S02]  /*54b0*/  MOV R106, R128 ;  /* 0x00000080006a7202 */ /* 0x000fe40000000f00 */
.L_x_18671:
[----:B------:R-:W-:Y:S05]  /*54c0*/  BSYNC B2 ;  /* 0x0000000000027941 */ /* 0x000fea0003800000 */
.L_x_18669:
        /* <DEDUP_REMOVED lines=16> */
.L_x_18675:
[----:B------:R-:W-:Y:S05]  /*55d0*/  BSYNC B3 ;  /* 0x0000000000037941 */ /* 0x000fea0003800000 */
.L_x_18674:
        /* <DEDUP_REMOVED lines=44> */
.L_x_18673:
[----:B------:R-:W-:Y:S05]  /*58a0*/  BSYNC B2 ;  /* 0x0000000000027941 */ /* 0x000fea0003800000 */
.L_x_18672:
[----:B------:R-:W1:Y:S01]  /*58b0*/  I2F.U32 R55, R106 ;  /* 0x0000006a00377306 */ /* 0x000e620000201000 */
[----:B-----5:R-:W-:Y:S01]  /*58c0*/  HADD2.F32 R58, -RZ, R41.H1_H1 ;  /* 0x30000029ff3a7230 */ /* 0x020fe20000004100 */
        /* <DEDUP_REMOVED lines=8> */
.L_x_18668:
[----:B------:R-:W-:Y:S05]  /*5950*/  BSYNC B1 ;  /* 0x0000000000017941 */ /* 0x000fea0003800000 */
.L_x_18667:
        /* <DEDUP_REMOVED lines=18> */
.L_x_18679:
[----:B------:R-:W-:Y:S02]  /*5a80*/  MOV R106, R128 ;  /* 0x00000080006a7202 */ /* 0x000fe40000000f00 */
.L_x_18680:
[----:B------:R-:W-:Y:S05]  /*5a90*/  BSYNC B2 ;  /* 0x0000000000027941 */ /* 0x000fea0003800000 */
.L_x_18678:
        /* <DEDUP_REMOVED lines=16> */
.L_x_18684:
[----:B------:R-:W-:Y:S05]  /*5ba0*/  BSYNC B3 ;  /* 0x0000000000037941 */ /* 0x000fea0003800000 */
.L_x_18683:
[----:B------:R-:W-:Y:S01]  /*5bb0*/  IMAD.HI.U32 R57, R30, -0x326172a9, RZ ;  /* 0xcd9e8d571e397827 */ /* 0x000fe200078e00ff */
[----:B------:R-:W-:-:S03]  /*5bc0*/  LOP3.LUT R56, R56, UR5, R127, 0x96, !PT ;  /* 0x0000000538387c12 */ /* 0x000fc6000f8e967f */
[----:B------:R-:W-:Y:S01]  /*5bd0*/  IMAD R59, R30, -0x326172a9, RZ ;  /* 0xcd9e8d571e3b7824 */ /* 0x000fe200078e02ff */
[----:B0-----:R-:W-:Y:S01]  /*5be0*/  LOP3.LUT R76, R57, UR4, R28, 0x96, !PT ;  /* 0x00000004394c7c12 */ /* 0x001fe2000f8e961c */
        /* <DEDUP_REMOVED lines=40> */
.L_x_18682:
[----:B------:R-:W-:Y:S05]  /*5e70*/  BSYNC B2 ;  /* 0x0000000000027941 */ /* 0x000fea0003800000 */
.L_x_18681:
[----:B------:R-:W1:Y:S01]  /*5e80*/  I2F.U32 R56, R106 ;  /* 0x0000006a00387306 */ /* 0x000e620000201000 */
[----:B------:R-:W-:Y:S01]  /*5e90*/  HADD2.F32 R59, -RZ, R42.H0_H0 ;  /* 0x2000002aff3b7230 */ /* 0x000fe20000004100 */
        /* <DEDUP_REMOVED lines=8> */
.L_x_18677:
[----:B------:R-:W-:Y:S05]  /*5f20*/  BSYNC B1 ;  /* 0x0000000000017941 */ /* 0x000fea0003800000 */
.L_x_18676:
        /* <DEDUP_REMOVED lines=18> */
.L_x_18688:
[----:B------:R-:W-:Y:S02]  /*6050*/  MOV R126, R128 ;  /* 0x00000080007e7202 */ /* 0x000fe40000000f00 */
.L_x_18689:
[----:B------:R-:W-:Y:S05]  /*6060*/  BSYNC B2 ;  /* 0x0000000000027941 */ /* 0x000fea0003800000 */
.L_x_18687:
        /* <DEDUP_REMOVED lines=16> */
.L_x_18693:
[----:B------:R-:W-:Y:S05]  /*6170*/  BSYNC B3 ;  /* 0x0000000000037941 */ /* 0x000fea0003800000 */
.L_x_18692:
[----:B------:R-:W-:Y:S01]  /*6180*/  IMAD.HI.U32 R57, R30, -0x326172a9, RZ ;  /* 0xcd9e8d571e397827 */ /* 0x000fe200078e00ff */
[----:B------:R-:W-:-:S03]  /*6190*/  LOP3.LUT R58, R58, UR5, R127, 0x96, !PT ;  /* 0x000000053a3a7c12 */ /* 0x000fc6000f8e967f */
[----:B0-----:R-:W-:Y:S01]  /*61a0*/  IMAD R77, R30, -0x326172a9, RZ ;  /* 0xcd9e8d571e4d7824 */ /* 0x001fe200078e02ff */
        /* <DEDUP_REMOVED lines=41> */
.L_x_18691:
[----:B------:R-:W-:Y:S05]  /*6440*/  BSYNC B2 ;  /* 0x0000000000027941 */ /* 0x000fea0003800000 */
.L_x_18690:
[----:B------:R-:W1:Y:S01]  /*6450*/  I2F.U32 R57, R126 ;  /* 0x0000007e00397306 */ /* 0x000e620000201000 */
[----:B0-----:R-:W-:Y:S01]  /*6460*/  HADD2.F32 R76, -RZ, R42.H1_H1 ;  /* 0x3000002aff4c7230 */ /* 0x001fe20000004100 */
        /* <DEDUP_REMOVED lines=8> */
.L_x_18686:
[----:B------:R-:W-:Y:S05]  /*64f0*/  BSYNC B1 ;  /* 0x0000000000017941 */ /* 0x000fea0003800000 */
.L_x_18685:
        /* <DEDUP_REMOVED lines=18> */
.L_x_18697:
[----:B------:R-:W-:Y:S02]  /*6620*/  MOV R126, R128 ;  /* 0x00000080007e7202 */ /* 0x000fe40000000f00 */
.L_x_18698:
[----:B------:R-:W-:Y:S05]  /*6630*/  BSYNC B2 ;  /* 0x0000000000027941 */ /* 0x000fea0003800000 */
.L_x_18696:
        /* <DEDUP_REMOVED lines=16> */
.L_x_18702:
[----:B------:R-:W-:Y:S05]  /*6740*/  BSYNC B3 ;  /* 0x0000000000037941 */ /* 0x000fea0003800000 */
.L_x_18701:
        /* <DEDUP_REMOVED lines=44> */
.L_x_18700:
[----:B------:R-:W-:Y:S05]  /*6a10*/  BSYNC B2 ;  /* 0x0000000000027941 */ /* 0x000fea0003800000 */
.L_x_18699:
        /* <DEDUP_REMOVED lines=10> */
.L_x_18695:
[----:B------:R-:W-:Y:S05]  /*6ac0*/  BSYNC B1 ;  /* 0x0000000000017941 */ /* 0x000fea0003800000 */
.L_x_18694:
        /* <DEDUP_REMOVED lines=18> */
.L_x_18706:
[----:B------:R-:W-:Y:S02]  /*6bf0*/  MOV R145, R128 ;  /* 0x0000008000917202 */ /* 0x000fe40000000f00 */
.L_x_18707:
[----:B------:R-:W-:Y:S05]  /*6c00*/  BSYNC B2 ;  /* 0x0000000000027941 */ /* 0x000fea0003800000 */
.L_x_18705:
        /* <DEDUP_REMOVED lines=16> */
.L_x_18711:
[----:B------:R-:W-:Y:S05]  /*6d10*/  BSYNC B3 ;  /* 0x0000000000037941 */ /* 0x000fea0003800000 */
.L_x_18710:
        /* <DEDUP_REMOVED lines=44> */
.L_x_18709:
[----:B------:R-:W-:Y:S05]  /*6fe0*/  BSYNC B2 ;  /* 0x0000000000027941 */ /* 0x000fea0003800000 */
.L_x_18708:
        /* <DEDUP_REMOVED lines=10> */
.L_x_18704:
[----:B------:R-:W-:Y:S05]  /*7090*/  BSYNC B1 ;  /* 0x0000000000017941 */ /* 0x000fea0003800000 */
.L_x_18703:
        /* <DEDUP_REMOVED lines=26> */
.L_x_18713:
[----:B------:R-:W-:Y:S05]  /*7240*/  BSYNC B1 ;  /* 0x0000000000017941 */ /* 0x000fea0003800000 */
.L_x_18712:
[----:B------:R-:W-:Y:S02]  /*7250*/  IADD3 R144, R144, 0x80, RZ ;  /* 0x0000008090907810 */ /* 0x000fe40007ffe0ff */
[----:B------:R-:W-:Y:S02]  /*7260*/  IADD3 R143, R143, 0x80, RZ ;  /* 0x000000808f8f7810 */ /* 0x000fe40007ffe0ff */
.L_x_18639:
[----:B------:R-:W-:Y:S05]  /*7270*/  BSYNC B0 ;  /* 0x0000000000007941 */ /* 0x000fea0003800000 */
.L_x_18638:
        /* <DEDUP_REMOVED lines=31> */
.L_x_18719:
[----:B0-----:R-:W-:Y:S02]  /*7470*/  IMAD.MOV.U32 R76, RZ, RZ, R128 ;  /* 0x000000ffff4c7224 */ /* 0x001fe400078e0080 */
.L_x_18720:
[----:B------:R-:W-:Y:S05]  /*7480*/  BSYNC B2 ;  /* 0x0000000000027941 */ /* 0x000fea0003800000 */
.L_x_18718:
        /* <DEDUP_REMOVED lines=16> */
.L_x_18724:
[----:B------:R-:W-:Y:S05]  /*7590*/  BSYNC B3 ;  /* 0x0000000000037941 */ /* 0x000fea0003800000 */
.L_x_18723:
        /* <DEDUP_REMOVED lines=44> */
.L_x_18722:
[----:B------:R-:W-:Y:S05]  /*7860*/  BSYNC B2 ;  /* 0x0000000000027941 */ /* 0x000fea0003800000 */
.L_x_18721:
[----:B------:R-:W0:Y:S01]  /*7870*/  I2F.U32 R60, R76 ;  /* 0x0000004c003c7306 */ /* 0x000e220000201000 */
[----:B------:R-:W-:Y:S01]  /*7880*/  HFMA2.MMA R61, -RZ, RZ, 0.1171875, 0 ;  /* 0x2f800000ff3d7435 */ /* 0x000fe200000001ff */
[----:B-----5:R-:W-:-:S05]  /*7890*/  HADD2.F32 R62, -RZ, R40.H0_H0 ;  /* 0x20000028ff3e7230 */ /* 0x020fca0000004100 */
[----:B------:R-:W-:-:S04]  /*78a0*/  FMUL.FTZ R62, R62, c[0x0][0x1ec] ;  /* 0x00007b003e3e7a20 */ /* 0x000fc80000410000 */
[----:B------:R-:W-:Y:S02]  /*78b0*/  FMUL.FTZ R62, R62, c[0x0][0x1e8] ;  /* 0x00007a003e3e7a20 */ /* 0x000fe40000410000 */
[----:B0-----:R-:W-:-:S05]  /*78c0*/  FFMA.FTZ R60, R60, R61, 1.1641532182693481445e-10 ;  /* 0x2f0000003c3c7423 */ /* 0x001fca000001003d */
[----:B------:R-:W-:-:S04]  /*78d0*/  FSETP.GTU.FTZ.AND P5, PT, R60, c[0x0][0x1e4], PT ;  /* 0x000079003c007a0b */ /* 0x000fc80003fbc000 */
[----:B------:R-:W-:Y:S02]  /*78e0*/  FSEL R60, R62, RZ, !P5 ;  /* 0x000000ff3e3c7208 */ /* 0x000fe40006800000 */
[----:B------:R-:W-:-:S03]  /*78f0*/  SEL R132, RZ, 0x1, P5 ;  /* 0x00000001ff847807 */ /* 0x000fc60002800000 */
[----:B------:R-:W-:Y:S02]  /*7900*/  @P3 FADD.FTZ R60, R32, R60 ;  /* 0x0000003c203c3221 */ /* 0x000fe40000010000 */
.L_x_18717:
[----:B-1----:R-:W-:Y:S05]  /*7910*/  BSYNC B1 ;  /* 0x0000000000017941 */ /* 0x002fea0003800000 */
.L_x_18716:
        /* <DEDUP_REMOVED lines=18> */
.L_x_18728:
[----:B0-----:R-:W-:Y:S02]  /*7a40*/  IMAD.MOV.U32 R78, RZ, RZ, R128 ;  /* 0x000000ffff4e7224 */ /* 0x001fe400078e0080 */
.L_x_18729:
[----:B------:R-:W-:Y:S05]  /*7a50*/  BSYNC B2 ;  /* 0x0000000000027941 */ /* 0x000fea0003800000 */
.L_x_18727:
        /* <DEDUP_REMOVED lines=16> */
.L_x_18733:
[----:B------:R-:W-:Y:S05]  /*7b60*/  BSYNC B3 ;  /* 0x0000000000037941 */ /* 0x000fea0003800000 */
.L_x_18732:
        /* <DEDUP_REMOVED lines=44> */
.L_x_18731:
[----:B------:R-:W-:Y:S05]  /*7e30*/  BSYNC B2 ;  /* 0x0000000000027941 */ /* 0x000fea0003800000 */
.L_x_18730:
[----:B------:R-:W0:Y:S01]  /*7e40*/  I2F.U32 R61, R78 ;  /* 0x0000004e003d7306 */ /* 0x000e220000201000 */
[----:B------:R-:W-:Y:S01]  /*7e50*/  HFMA2.MMA R62, -RZ, RZ, 0.1171875, 0 ;  /* 0x2f800000ff3e7435 */ /* 0x000fe200000001ff */
[----:B-----5:R-:W-:-:S05]  /*7e60*/  HADD2.F32 R64, -RZ, R40.H1_H1 ;  /* 0x30000028ff407230 */ /* 0x020fca0000004100 */
[----:B------:R-:W-:-:S04]  /*7e70*/  FMUL.FTZ R64, R64, c[0x0][0x1ec] ;  /* 0x00007b0040407a20 */ /* 0x000fc80000410000 */
[----:B------:R-:W-:Y:S02]  /*7e80*/  FMUL.FTZ R64, R64, c[0x0][0x1e8] ;  /* 0x00007a0040407a20 */ /* 0x000fe40000410000 */
[----:B0-----:R-:W-:-:S05]  /*7e90*/  FFMA.FTZ R61, R61, R62, 1.1641532182693481445e-10 ;  /* 0x2f0000003d3d7423 */ /* 0x001fca000001003e */
[----:B------:R-:W-:-:S04]  /*7ea0*/  FSETP.GTU.FTZ.AND P5, PT, R61, c[0x0][0x1e4], PT ;  /* 0x000079003d007a0b */ /* 0x000fc80003fbc000 */
[----:B------:R-:W-:Y:S02]  /*7eb0*/  FSEL R61, R64, RZ, !P5 ;  /* 0x000000ff403d7208 */ /* 0x000fe40006800000 */
[----:B------:R-:W-:-:S03]  /*7ec0*/  SEL R133, RZ, 0x1, P5 ;  /* 0x00000001ff857807 */ /* 0x000fc60002800000 */
[----:B------:R-:W-:Y:S02]  /*7ed0*/  @P3 FADD.FTZ R61, R33, R61 ;  /* 0x0000003d213d3221 */ /* 0x000fe40000010000 */
.L_x_18726:
[----:B------:R-:W-:Y:S05]  /*7ee0*/  BSYNC B1 ;  /* 0x0000000000017941 */ /* 0x000fea0003800000 */
.L_x_18725:
        /* <DEDUP_REMOVED lines=18> */
.L_x_18737:
[----:B0-----:R-:W-:Y:S02]  /*8010*/  IMAD.MOV.U32 R78, RZ, RZ, R128 ;  /* 0x000000ffff4e7224 */ /* 0x001fe400078e0080 */
.L_x_18738:
[----:B------:R-:W-:Y:S05]  /*8020*/  BSYNC B2 ;  /* 0x0000000000027941 */ /* 0x000fea0003800000 */
.L_x_18736:
        /* <DEDUP_REMOVED lines=16> */
.L_x_18742:
[----:B------:R-:W-:Y:S05]  /*8130*/  BSYNC B3 ;  /* 0x0000000000037941 */ /* 0x000fea0003800000 */
.L_x_18741:
        /* <DEDUP_REMOVED lines=44> */
.L_x_18740:
[----:B------:R-:W-:Y:S05]  /*8400*/  BSYNC B2 ;  /* 0x0000000000027941 */ /* 0x000fea0003800000 */
.L_x_18739:
        /* <DEDUP_REMOVED lines=10> */
.L_x_18735:
[----:B------:R-:W-:Y:S05]  /*84b0*/  BSYNC B1 ;  /* 0x0000000000017941 */ /* 0x000fea0003800000 */
.L_x_18734:
        /* <DEDUP_REMOVED lines=18> */
.L_x_18746:
[----:B------:R-:W-:Y:S02]  /*85e0*/  IMAD.MOV.U32 R106, RZ, RZ, R128 ;  /* 0x000000ffff6a7224 */ /* 0x000fe400078e0080 */
.L_x_18747:
[----:B------:R-:W-:Y:S05]  /*85f0*/  BSYNC B2 ;  /* 0x0000000000027941 */ /* 0x000fea0003800000 */
.L_x_18745:
        /* <DEDUP_REMOVED lines=16> */
.L_x_18751:
[----:B------:R-:W-:Y:S05]  /*8700*/  BSYNC B3 ;  /* 0x0000000000037941 */ /* 0x000fea0003800000 */
.L_x_18750:
        /* <DEDUP_REMOVED lines=44> */
.L_x_18749:
[----:B------:R-:W-:Y:S05]  /*89d0*/  BSYNC B2 ;  /* 0x0000000000027941 */ /* 0x000fea0003800000 */
.L_x_18748:
[----:B------:R-:W1:Y:S01]  /*89e0*/  I2F.U32 R63, R106 ;  /* 0x0000006a003f7306 */ /* 0x000e620000201000 */
[----:B------:R-:W-:Y:S01]  /*89f0*/  HFMA2.MMA R64, -RZ, RZ, 0.1171875, 0 ;  /* 0x2f800000ff407435 */ /* 0x000fe200000001ff */
[----:B-----5:R-:W-:-:S05]  /*8a00*/  HADD2.F32 R66, -RZ, R41.H1_H1 ;  /* 0x30000029ff427230 */ /* 0x020fca0000004100 */
[----:B------:R-:W-:-:S04]  /*8a10*/  FMUL.FTZ R66, R66, c[0x0][0x1ec] ;  /* 0x00007b0042427a20 */ /* 0x000fc80000410000 */
[----:B------:R-:W-:Y:S02]  /*8a20*/  FMUL.FTZ R66, R66, c[0x0][0x1e8] ;  /* 0x00007a0042427a20 */ /* 0x000fe40000410000 */
[----:B-1----:R-:W-:-:S05]  /*8a30*/  FFMA.FTZ R63, R63, R64, 1.1641532182693481445e-10 ;  /* 0x2f0000003f3f7423 */ /* 0x002fca0000010040 */
[----:B------:R-:W-:-:S04]  /*8a40*/  FSETP.GTU.FTZ.AND P5, PT, R63, c[0x0][0x1e4], PT ;  /* 0x000079003f007a0b */ /* 0x000fc80003fbc000 */
[----:B------:R-:W-:Y:S02]  /*8a50*/  FSEL R63, R66, RZ, !P5 ;  /* 0x000000ff423f7208 */ /* 0x000fe40006800000 */
[----:B------:R-:W-:-:S03]  /*8a60*/  SEL R135, RZ, 0x1, P5 ;  /* 0x00000001ff877807 */ /* 0x000fc60002800000 */
[----:B------:R-:W-:Y:S02]  /*8a70*/  @P3 FADD.FTZ R63, R35, R63 ;  /* 0x0000003f233f3221 */ /* 0x000fe40000010000 */
.L_x_18744:
[----:B------:R-:W-:Y:S05]  /*8a80*/  BSYNC B1 ;  /* 0x0000000000017941 */ /* 0x000fea0003800000 */
.L_x_18743:
        /* <DEDUP_REMOVED lines=18> */
.L_x_18755:
[----:B------:R-:W-:Y:S02]  /*8bb0*/  IMAD.MOV.U32 R106, RZ, RZ, R128 ;  /* 0x000000ffff6a7224 */ /* 0x000fe400078e0080 */
.L_x_18756:
[----:B------:R-:W-:Y:S05]  /*8bc0*/  BSYNC B2 ;  /* 0x0000000000027941 */ /* 0x000fea0003800000 */
.L_x_18754:
        /* <DEDUP_REMOVED lines=16> */
.L_x_18760:
[----:B------:R-:W-:Y:S05]  /*8cd0*/  BSYNC B3 ;  /* 0x0000000000037941 */ /* 0x000fea0003800000 */
.L_x_18759:
        /* <DEDUP_REMOVED lines=44> */
.L_x_18758:
[----:B------:R-:W-:Y:S05]  /*8fa0*/  BSYNC B2 ;  /* 0x0000000000027941 */ /* 0x000fea0003800000 */
.L_x_18757:
[----:B------:R-:W1:Y:S01]  /*8fb0*/  I2F.U32 R64, R106 ;  /* 0x0000006a00407306 */ /* 0x000e620000201000 */
[----:B------:R-:W-:Y:S01]  /*8fc0*/  HFMA2.MMA R65, -RZ, RZ, 0.1171875, 0 ;  /* 0x2f800000ff417435 */ /* 0x000fe200000001ff */
[----:B------:R-:W-:-:S05]  /*8fd0*/  HADD2.F32 R67, -RZ, R42.H0_H0 ;  /* 0x2000002aff437230 */ /* 0x000fca0000004100 */
[----:B------:R-:W-:-:S04]  /*8fe0*/  FMUL.FTZ R67, R67, c[0x0][0x1ec] ;  /* 0x00007b0043437a20 */ /* 0x000fc80000410000 */
[----:B------:R-:W-:Y:S02]  /*8ff0*/  FMUL.FTZ R67, R67, c[0x0][0x1e8] ;  /* 0x00007a0043437a20 */ /* 0x000fe40000410000 */
[----:B-1----:R-:W-:-:S05]  /*9000*/  FFMA.FTZ R64, R64, R65, 1.1641532182693481445e-10 ;  /* 0x2f00000040407423 */ /* 0x002fca0000010041 */
[----:B------:R-:W-:-:S04]  /*9010*/  FSETP.GTU.FTZ.AND P5, PT, R64, c[0x0][0x1e4], PT ;  /* 0x0000790040007a0b */ /* 0x000fc80003fbc000 */
[----:B------:R-:W-:Y:S02]  /*9020*/  FSEL R64, R67, RZ, !P5 ;  /* 0x000000ff43407208 */ /* 0x000fe40006800000 */
[----:B------:R-:W-:-:S03]  /*9030*/  SEL R136, RZ, 0x1, P5 ;  /* 0x00000001ff887807 */ /* 0x000fc60002800000 */
[----:B------:R-:W-:Y:S02]  /*9040*/  @P3 FADD.FTZ R64, R44, R64 ;  /* 0x000000402c403221 */ /* 0x000fe40000010000 */
.L_x_18753:
[----:B------:R-:W-:Y:S05]  /*9050*/  BSYNC B1 ;  /* 0x0000000000017941 */ /* 0x000fea0003800000 */
.L_x_18752:
        /* <DEDUP_REMOVED lines=18> */
.L_x_18764:
[----:B------:R-:W-:Y:S02]  /*9180*/  IMAD.MOV.U32 R126, RZ, RZ, R128 ;  /* 0x000000ffff7e7224 */ /* 0x000fe400078e0080 */
.L_x_18765:
[----:B------:R-:W-:Y:S05]  /*9190*/  BSYNC B2 ;  /* 0x0000000000027941 */ /* 0x000fea0003800000 */
.L_x_18763:
        /* <DEDUP_REMOVED lines=16> */
.L_x_18769:
[----:B------:R-:W-:Y:S05]  /*92a0*/  BSYNC B3 ;  /* 0x0000000000037941 */ /* 0x000fea0003800000 */
.L_x_18768:
        /* <DEDUP_REMOVED lines=44> */
.L_x_18767:
[----:B------:R-:W-:Y:S05]  /*9570*/  BSYNC B2 ;  /* 0x0000000000027941 */ /* 0x000fea0003800000 */
.L_x_18766:
[----:B------:R-:W1:Y:S01]  /*9580*/  I2F.U32 R65, R126 ;  /* 0x0000007e00417306 */ /* 0x000e620000201000 */
[----:B------:R-:W-:Y:S01]  /*9590*/  HFMA2.MMA R66, -RZ, RZ, 0.1171875, 0 ;  /* 0x2f800000ff427435 */ /* 0x000fe200000001ff */
[----:B0-----:R-:W-:-:S05]  /*95a0*/  HADD2.F32 R76, -RZ, R42.H1_H1 ;  /* 0x3000002aff4c7230 */ /* 0x001fca0000004100 */
[----:B------:R-:W-:-:S04]  /*95b0*/  FMUL.FTZ R76, R76, c[0x0][0x1ec] ;  /* 0x00007b004c4c7a20 */ /* 0x000fc80000410000 */
[----:B------:R-:W-:Y:S02]  /*95c0*/  FMUL.FTZ R76, R76, c[0x0][0x1e8] ;  /* 0x00007a004c4c7a20 */ /* 0x000fe40000410000 */
[----:B-1----:R-:W-:-:S05]  /*95d0*/  FFMA.FTZ R65, R65, R66, 1.1641532182693481445e-10 ;  /* 0x2f00000041417423 */ /* 0x002fca0000010042 */
[----:B------:R-:W-:-:S04]  /*95e0*/  FSETP.GTU.FTZ.AND P5, PT, R65, c[0x0][0x1e4], PT ;  /* 0x0000790041007a0b */ /* 0x000fc80003fbc000 */
[----:B------:R-:W-:Y:S02]  /*95f0*/  FSEL R65, R76, RZ, !P5 ;  /* 0x000000ff4c417208 */ /* 0x000fe40006800000 */
[----:B------:R-:W-:-:S03]  /*9600*/  SEL R137, RZ, 0x1, P5 ;  /* 0x00000001ff897807 */ /* 0x000fc60002800000 */
[----:B------:R-:W-:Y:S02]  /*9610*/  @P3 FADD.FTZ R65, R45, R65 ;  /* 0x000000412d413221 */ /* 0x000fe40000010000 */
.L_x_18762:
[----:B------:R-:W-:Y:S05]  /*9620*/  BSYNC B1 ;  /* 0x0000000000017941 */ /* 0x000fea0003800000 */
.L_x_18761:
        /* <DEDUP_REMOVED lines=18> */
.L_x_18773:
[----:B------:R-:W-:Y:S02]  /*9750*/  IMAD.MOV.U32 R126, RZ, RZ, R128 ;  /* 0x000000ffff7e7224 */ /* 0x000fe400078e0080 */
.L_x_18774:
[----:B------:R-:W-:Y:S05]  /*9760*/  BSYNC B2 ;  /* 0x0000000000027941 */ /* 0x000fea0003800000 */
.L_x_18772:
        /* <DEDUP_REMOVED lines=16> */
.L_x_18778:
[----:B------:R-:W-:Y:S05]  /*9870*/  BSYNC B3 ;  /* 0x0000000000037941 */ /* 0x000fea0003800000 */
.L_x_18777:
        /* <DEDUP_REMOVED lines=44> */
.L_x_18776:
[----:B------:R-:W-:Y:S05]  /*9b40*/  BSYNC B2 ;  /* 0x0000000000027941 */ /* 0x000fea0003800000 */
.L_x_18775:
[----:B------:R-:W0:Y:S01]  /*9b50*/  I2F.U32 R66, R126 ;  /* 0x0000007e00427306 */ /* 0x000e220000201000 */
[----:B------:R-:W-:Y:S01]  /*9b60*/  HFMA2.MMA R67, -RZ, RZ, 0.1171875, 0 ;  /* 0x2f800000ff437435 */ /* 0x000fe200000001ff */
[----:B------:R-:W-:-:S05]  /*9b70*/  HADD2.F32 R77, -RZ, R43.H0_H0 ;  /* 0x2000002bff4d7230 */ /* 0x000fca0000004100 */
[----:B------:R-:W-:-:S04]  /*9b80*/  FMUL.FTZ R77, R77, c[0x0][0x1ec] ;  /* 0x00007b004d4d7a20 */ /* 0x000fc80000410000 */
[----:B------:R-:W-:Y:S02]  /*9b90*/  FMUL.FTZ R77, R77, c[0x0][0x1e8] ;  /* 0x00007a004d4d7a20 */ /* 0x000fe40000410000 */
[----:B0-----:R-:W-:-:S05]  /*9ba0*/  FFMA.FTZ R66, R66, R67, 1.1641532182693481445e-10 ;  /* 0x2f00000042427423 */ /* 0x001fca0000010043 */
[----:B------:R-:W-:-:S04]  /*9bb0*/  FSETP.GTU.FTZ.AND P5, PT, R66, c[0x0][0x1e4], PT ;  /* 0x0000790042007a0b */ /* 0x000fc80003fbc000 */
[----:B------:R-:W-:Y:S02]  /*9bc0*/  FSEL R66, R77, RZ, !P5 ;  /* 0x000000ff4d427208 */ /* 0x000fe40006800000 */
[----:B------:R-:W-:-:S03]  /*9bd0*/  SEL R138, RZ, 0x1, P5 ;  /* 0x00000001ff8a7807 */ /* 0x000fc60002800000 */
[----:B------:R-:W-:Y:S02]  /*9be0*/  @P3 FADD.FTZ R66, R46, R66 ;  /* 0x000000422e423221 */ /* 0x000fe40000010000 */
.L_x_18771:
[----:B------:R-:W-:Y:S05]  /*9bf0*/  BSYNC B1 ;  /* 0x0000000000017941 */ /* 0x000fea0003800000 */
.L_x_18770:
        /* <DEDUP_REMOVED lines=18> */
.L_x_18782:
[----:B------:R-:W-:Y:S02]  /*9d20*/  IMAD.MOV.U32 R145, RZ, RZ, R128 ;  /* 0x000000ffff917224 */ /* 0x000fe400078e0080 */
.L_x_18783:
[----:B------:R-:W-:Y:S05]  /*9d30*/  BSYNC B2 ;  /* 0x0000000000027941 */ /* 0x000fea0003800000 */
.L_x_18781:
        /* <DEDUP_REMOVED lines=16> */
.L_x_18787:
[----:B------:R-:W-:Y:S05]  /*9e40*/  BSYNC B3 ;  /* 0x0000000000037941 */ /* 0x000fea0003800000 */
.L_x_18786:
        /* <DEDUP_REMOVED lines=44> */
.L_x_18785:
[----:B------:R-:W-:Y:S05]  /*a110*/  BSYNC B2 ;  /* 0x0000000000027941 */ /* 0x000fea0003800000 */
.L_x_18784:
[----:B------:R-:W0:Y:S01]  /*a120*/  I2F.U32 R67, R145 ;  /* 0x0000009100437306 */ /* 0x000e220000201000 */
[----:B------:R-:W-:Y:S01]  /*a130*/  HFMA2.MMA R76, -RZ, RZ, 0.1171875, 0 ;  /* 0x2f800000ff4c7435 */ /* 0x000fe200000001ff */
[----:B------:R-:W-:-:S05]  /*a140*/  HADD2.F32 R77, -RZ, R43.H1_H1 ;  /* 0x3000002bff4d7230 */ /* 0x000fca0000004100 */
[----:B------:R-:W-:-:S04]  /*a150*/  FMUL.FTZ R77, R77, c[0x0][0x1ec] ;  /* 0x00007b004d4d7a20 */ /* 0x000fc80000410000 */
[----:B------:R-:W-:Y:S02]  /*a160*/  FMUL.FTZ R77, R77, c[0x0][0x1e8] ;  /* 0x00007a004d4d7a20 */ /* 0x000fe40000410000 */
[----:B0-----:R-:W-:-:S05]  /*a170*/  FFMA.FTZ R67, R67, R76, 1.1641532182693481445e-10 ;  /* 0x2f00000043437423 */ /* 0x001fca000001004c */
[----:B------:R-:W-:-:S04]  /*a180*/  FSETP.GTU.FTZ.AND P4, PT, R67, c[0x0][0x1e4], PT ;  /* 0x0000790043007a0b */ /* 0x000fc80003f9c000 */
[----:B------:R-:W-:Y:S02]  /*a190*/  FSEL R67, R77, RZ, !P4 ;  /* 0x000000ff4d437208 */ /* 0x000fe40006000000 */
[----:B------:R-:W-:-:S03]  /*a1a0*/  SEL R139, RZ, 0x1, P4 ;  /* 0x00000001ff8b7807 */ /* 0x000fc60002000000 */
[----:B------:R-:W-:Y:S02]  /*a1b0*/  @P3 FADD.FTZ R67, R47, R67 ;  /* 0x000000432f433221 */ /* 0x000fe40000010000 */
.L_x_18780:
[----:B------:R-:W-:Y:S05]  /*a1c0*/  BSYNC B1 ;  /* 0x0000000000017941 */ /* 0x000fea0003800000 */
.L_x_18779:
        /* <DEDUP_REMOVED lines=26> */
.L_x_18789:
[----:B------:R-:W-:Y:S05]  /*a370*/  BSYNC B1 ;  /* 0x0000000000017941 */ /* 0x000fea0003800000 */
.L_x_18788:
[----:B------:R-:W-:Y:S02]  /*a380*/  IADD3 R144, R144, 0x80, RZ ;  /* 0x0000008090907810 */ /* 0x000fe40007ffe0ff */
[----:B------:R-:W-:Y:S02]  /*a390*/  IADD3 R143, R143, 0x80, RZ ;  /* 0x000000808f8f7810 */ /* 0x000fe40007ffe0ff */
.L_x_18715:
[----:B------:R-:W-:Y:S05]  /*a3a0*/  BSYNC B0 ;  /* 0x0000000000007941 */ /* 0x000fea0003800000 */
.L_x_18714:
        /* <DEDUP_REMOVED lines=30> */
.L_x_18795:
[----:B0-----:R-:W-:Y:S02]  /*a590*/  IMAD.MOV.U32 R76, RZ, RZ, R128 ;  /* 0x000000ffff4c7224 */ /* 0x001fe400078e0080 */
.L_x_18796:
[----:B------:R-:W-:Y:S05]  /*a5a0*/  BSYNC B2 ;  /* 0x0000000000027941 */ /* 0x000fea0003800000 */
.L_x_18794:
        /* <DEDUP_REMOVED lines=16> */
.L_x_18800:
[----:B------:R-:W-:Y:S05]  /*a6b0*/  BSYNC B3 ;  /* 0x0000000000037941 */ /* 0x000fea0003800000 */
.L_x_18799:
        /* <DEDUP_REMOVED lines=44> */
.L_x_18798:
[----:B------:R-:W-:Y:S05]  /*a980*/  BSYNC B2 ;  /* 0x0000000000027941 */ /* 0x000fea0003800000 */
.L_x_18797:
        /* <DEDUP_REMOVED lines=10> */
.L_x_18793:
[----:B-1----:R-:W-:Y:S05]  /*aa30*/  BSYNC B1 ;  /* 0x0000000000017941 */ /* 0x002fea0003800000 */
.L_x_18792:
        /* <DEDUP_REMOVED lines=18> */
.L_x_18804:
[----:B0-----:R-:W-:Y:S02]  /*ab60*/  IMAD.MOV.U32 R78, RZ, RZ, R128 ;  /* 0x000000ffff4e7224 */ /* 0x001fe400078e0080 */
.L_x_18805:
[----:B------:R-:W-:Y:S05]  /*ab70*/  BSYNC B2 ;  /* 0x0000000000027941 */ /* 0x000fea0003800000 */
.L_x_18803:
        /* <DEDUP_REMOVED lines=16> */
.L_x_18809:
[----:B------:R-:W-:Y:S05]  /*ac80*/  BSYNC B3 ;  /* 0x0000000000037941 */ /* 0x000fea0003800000 */
.L_x_18808:
        /* <DEDUP_REMOVED lines=44> */
.L_x_18807:
[----:B------:R-:W-:Y:S05]  /*af50*/  BSYNC B2 ;  /* 0x0000000000027941 */ /* 0x000fea0003800000 */
.L_x_18806:
        /* <DEDUP_REMOVED lines=10> */
.L_x_18802:
[----:B------:R-:W-:Y:S05]  /*b000*/  BSYNC B1 ;  /* 0x0000000000017941 */ /* 0x000fea0003800000 */
.L_x_18801:
        /* <DEDUP_REMOVED lines=18> */
.L_x_18813:
[----:B0-----:R-:W-:Y:S02]  /*b130*/  IMAD.MOV.U32 R78, RZ, RZ, R128 ;  /* 0x000000ffff4e7224 */ /* 0x001fe400078e0080 */
.L_x_18814:
[----:B------:R-:W-:Y:S05]  /*b140*/  BSYNC B2 ;  /* 0x0000000000027941 */ /* 0x000fea0003800000 */
.L_x_18812:
        /* <DEDUP_REMOVED lines=16> */
.L_x_18818:
[----:B------:R-:W-:Y:S05]  /*b250*/  BSYNC B3 ;  /* 0x0000000000037941 */ /* 0x000fea0003800000 */
.L_x_18817:
        /* <DEDUP_REMOVED lines=44> */
.L_x_18816:
[----:B------:R-:W-:Y:S05]  /*b520*/  BSYNC B2 ;  /* 0x0000000000027941 */ /* 0x000fea0003800000 */
.L_x_18815:
        /* <DEDUP_REMOVED lines=10> */
.L_x_18811:
[----:B------:R-:W-:Y:S05]  /*b5d0*/  BSYNC B1 ;  /* 0x0000000000017941 */ /* 0x000fea0003800000 */
.L_x_18810:
        /* <DEDUP_REMOVED lines=18> */
.L_x_18822:
[----:B------:R-:W-:Y:S02]  /*b700*/  IMAD.MOV.U32 R106, RZ, RZ, R128 ;  /* 0x000000ffff6a7224 */ /* 0x000fe400078e0080 */
.L_x_18823:
[----:B------:R-:W-:Y:S05]  /*b710*/  BSYNC B2 ;  /* 0x0000000000027941 */ /* 0x000fea0003800000 */
.L_x_18821:
        /* <DEDUP_REMOVED lines=16> */
.L_x_18827:
[----:B------:R-:W-:Y:S05]  /*b820*/  BSYNC B3 ;  /* 0x0000000000037941 */ /* 0x000fea0003800000 */
.L_x_18826:
        /* <DEDUP_REMOVED lines=44> */
.L_x_18825:
[----:B------:R-:W-:Y:S05]  /*baf0*/  BSYNC B2 ;  /* 0x0000000000027941 */ /* 0x000fea0003800000 */
.L_x_18824:
        /* <DEDUP_REMOVED lines=10> */
.L_x_18820:
[----:B------:R-:W-:Y:S05]  /*bba0*/  BSYNC B1 ;  /* 0x0000000000017941 */ /* 0x000fea0003800000 */
.L_x_18819:
        /* <DEDUP_REMOVED lines=18> */
.L_x_18831:
[----:B------:R-:W-:Y:S02]  /*bcd0*/  IMAD.MOV.U32 R106, RZ, RZ, R128 ;  /* 0x000000ffff6a7224 */ /* 0x000fe400078e0080 */
.L_x_18832:
[----:B------:R-:W-:Y:S05]  /*bce0*/  BSYNC B2 ;  /* 0x0000000000027941 */ /* 0x000fea0003800000 */
.L_x_18830:
        /* <DEDUP_REMOVED lines=16> */
.L_x_18836:
[----:B------:R-:W-:Y:S05]  /*bdf0*/  BSYNC B3 ;  /* 0x0000000000037941 */ /* 0x000fea0003800000 */
.L_x_18835:
        /* <DEDUP_REMOVED lines=44> */
.L_x_18834:
[----:B------:R-:W-:Y:S05]  /*c0c0*/  BSYNC B2 ;  /* 0x0000000000027941 */ /* 0x000fea0003800000 */
.L_x_18833:
        /* <DEDUP_REMOVED lines=10> */
.L_x_18829:
[----:B------:R-:W-:Y:S05]  /*c170*/  BSYNC B1 ;  /* 0x0000000000017941 */ /* 0x000fea0003800000 */
.L_x_18828:
        /* <DEDUP_REMOVED lines=18> */
.L_x_18840:
[----:B------:R-:W-:Y:S02]  /*c2a0*/  IMAD.MOV.U32 R126, RZ, RZ, R128 ;  /* 0x000000ffff7e7224 */ /* 0x000fe400078e0080 */
.L_x_18841:
[----:B------:R-:W-:Y:S05]  /*c2b0*/  BSYNC B2 ;  /* 0x0000000000027941 */ /* 0x000fea0003800000 */
.L_x_18839:
        /* <DEDUP_REMOVED lines=16> */
.L_x_18845:
[----:B------:R-:W-:Y:S05]  /*c3c0*/  BSYNC B3 ;  /* 0x0000000000037941 */ /* 0x000fea0003800000 */
.L_x_18844:
        /* <DEDUP_REMOVED lines=44> */
.L_x_18843:
[----:B------:R-:W-:Y:S05]  /*c690*/  BSYNC B2 ;  /* 0x0000000000027941 */ /* 0x000fea0003800000 */
.L_x_18842:
        /* <DEDUP_REMOVED lines=10> */
.L_x_18838:
[----:B------:R-:W-:Y:S05]  /*c740*/  BSYNC B1 ;  /* 0x0000000000017941 */ /* 0x000fea0003800000 */
.L_x_18837:
        /* <DEDUP_REMOVED lines=18> */
.L_x_18849:
[----:B------:R-:W-:Y:S02]  /*c870*/  IMAD.MOV.U32 R126, RZ, RZ, R128 ;  /* 0x000000ffff7e7224 */ /* 0x000fe400078e0080 */
.L_x_18850:
[----:B------:R-:W-:Y:S05]  /*c880*/  BSYNC B2 ;  /* 0x0000000000027941 */ /* 0x000fea0003800000 */
.L_x_18848:
        /* <DEDUP_REMOVED lines=16> */
.L_x_18854:
[----:B------:R-:W-:Y:S05]  /*c990*/  BSYNC B3 ;  /* 0x0000000000037941 */ /* 0x000fea0003800000 */
.L_x_18853:
        /* <DEDUP_REMOVED lines=44> */
.L_x_18852:
[----:B------:R-:W-:Y:S05]  /*cc60*/  BSYNC B2 ;  /* 0x0000000000027941 */ /* 0x000fea0003800000 */
.L_x_18851:
        /* <DEDUP_REMOVED lines=10> */
.L_x_18847:
[----:B------:R-:W-:Y:S05]  /*cd10*/  BSYNC B1 ;  /* 0x0000000000017941 */ /* 0x000fea0003800000 */
.L_x_18846:
        /* <DEDUP_REMOVED lines=18> */
.L_x_18858:
[----:B------:R-:W-:Y:S02]  /*ce40*/  IMAD.MOV.U32 R142, RZ, RZ, R128 ;  /* 0x000000ffff8e7224 */ /* 0x000fe400078e0080 */
.L_x_18859:
[----:B------:R-:W-:Y:S05]  /*ce50*/  BSYNC B2 ;  /* 0x0000000000027941 */ /* 0x000fea0003800000 */
.L_x_18857:
        /* <DEDUP_REMOVED lines=16> */
.L_x_18863:
[----:B------:R-:W-:Y:S05]  /*cf60*/  BSYNC B3 ;  /* 0x0000000000037941 */ /* 0x000fea0003800000 */
.L_x_18862:
        /* <DEDUP_REMOVED lines=44> */
.L_x_18861:
[----:B------:R-:W-:Y:S05]  /*d230*/  BSYNC B2 ;  /* 0x0000000000027941 */ /* 0x000fea0003800000 */
.L_x_18860:
        /* <DEDUP_REMOVED lines=10> */
.L_x_18856:
[----:B------:R-:W-:Y:S05]  /*d2e0*/  BSYNC B1 ;  /* 0x0000000000017941 */ /* 0x000fea0003800000 */
.L_x_18855:
[----:B------:R-:W-:-:S04]  /*d2f0*/  IMAD.MOV.U32 R145, RZ, RZ, 0x20 ;  /* 0x00000020ff917424 */ /* 0x000fc800078e00ff */
[----:B------:R-:W-:-:S05]  /*d300*/  IMAD.WIDE.U32 R144, R144, R145, c[0x0][0x188] ;  /* 0x0000620090907625 */ /* 0x000fca00078e0091 */
[----:B------:R0:W-:Y:S04]  /*d310*/  STG.E.128 [R144.64], R68 ;  /* 0x0000004490007986 */ /* 0x0001e8000c101d06 */
[----:B------:R0:W-:Y:S01]  /*d320*/  STG.E.128 [R144.64+0x10], R72 ;  /* 0x0000104890007986 */ /* 0x0001e2000c101d06 */
[----:B------:R-:W-:Y:S05]  /*d330*/  @!P2 BRA `(.L_x_18791) ;  /* 0x000001400000a947 */ /* 0x000fea0003800000 */
[----:B------:R-:W-:Y:S01]  /*d340*/  IMAD.U32 R77, R138, 0x10000, RZ ;  /* 0x000100008a4d7824 */ /* 0x000fe200078e00ff */
        /* <DEDUP_REMOVED lines=9> */
[----:B------:R-:W-:Y:S01]  /*d3e0*/  IMAD.WIDE.U32 R78, R78, 0x10000, RZ ;  /* 0x000100004e4e7825 */ /* 0x000fe200078e00ff */
[----:B------:R-:W-:-:S02]  /*d3f0*/  MOV R142, 0x8 ;  /* 0x00000008008e7802 */ /* 0x000fc40000000f00 */
        /* <DEDUP_REMOVED lines=8> */
.L_x_18791:
[----:B------:R-:W-:Y:S05]  /*d480*/  BSYNC B0 ;  /* 0x0000000000007941 */ /* 0x000fea0003800000 */
.L_x_18790:
        /* <DEDUP_REMOVED lines=42> */
.L_x_18876:
        /* <DEDUP_REMOVED lines=85> */
.L_x_18877:
        /* <DEDUP_REMOVED lines=108> */
.L_x_18869:
[----:B------:R-:W-:Y:S05]  /*e340*/  BSYNC B1 ;  /* 0x0000000000017941 */ /* 0x000fea0003800000 */
.L_x_18868:
        /* <DEDUP_REMOVED lines=35> */
.L_x_18871:
[----:B------:R-:W-:Y:S05]  /*e580*/  BSYNC B1 ;  /* 0x0000000000017941 */ /* 0x000fea0003800000 */
.L_x_18870:
        /* <DEDUP_REMOVED lines=35> */
.L_x_18873:
[----:B------:R-:W-:Y:S05]  /*e7c0*/  BSYNC B1 ;  /* 0x0000000000017941 */ /* 0x000fea0003800000 */
.L_x_18872:
        /* <DEDUP_REMOVED lines=32> */
.L_x_18867:
[----:B-1----:R-:W-:Y:S05]  /*e9d0*/  BSYNC B0 ;  /* 0x0000000000007941 */ /* 0x002fea0003800000 */
.L_x_18866:
[----:B------:R-:W-:Y:S02]  /*e9e0*/  IADD3 R26, R26, c[0x0][0x160], RZ ;  /* 0x000058001a1a7a10 */ /* 0x000fe40007ffe0ff */
[----:B------:R-:W-:Y:S02]  /*e9f0*/  LOP3.LUT P3, RZ, R129, 0xff, RZ, 0xc0, !PT ;  /* 0x000000ff81ff7812 */ /* 0x000fe4000786c0ff */
[----:B------:R-:W-:Y:S02]  /*ea00*/  ISETP.GE.AND P2, PT, R26, c[0x0][0x164], PT ;  /* 0x000059001a007a0c */ /* 0x000fe40003f46270 */
[----:B------:R-:W-:-:S11]  /*ea10*/  SEL R129, RZ, 0x1, P3 ;  /* 0x00000001ff817807 */ /* 0x000fd60001800000 */
[----:B0-----:R-:W-:Y:S01]  /*ea20*/  @P2 CALL.REL.NOINC `(.L_x_18874) ;  /* 0x0000001000002944 */ /* 0x001fe20003c00000 */
[----:B------:R-:W-:Y:S05]  /*ea30*/  BRA `(.L_x_18875) ;  /* 0xffff24d000007947 */ /* 0x000fea000383ffff */
.L_x_18874:
[----:B------:R-:W-:Y:S05]  /*ea40*/  EXIT ;  /* 0x000000000000794d */ /* 0x000fea0003800000 */
.L_x_18864:
[----:B------:R-:W-:Y:S01]  /*ea50*/  MOV R144, 0x1 ;  /* 0x0000000100907802 */ /* 0x000fe20000000f00 */
[----:B------:R-:W-:Y:S01]  /*ea60*/  IMAD.MOV.U32 R142, RZ, RZ, 0x1f ;  /* 0x0000001fff8e7424 */ /* 0x000fe200078e00ff */
[----:B------:R-:W-:Y:S01]  /*ea70*/  MOV R78, 0xeaa0 ;  /* 0x0000eaa0004e7802 */ /* 0x000fe20000000f00 */
[----:B------:R-:W-:Y:S02]  /*ea80*/  IMAD.MOV.U32 R143, RZ, RZ, -0x1 ;  /* 0xffffffffff8f7424 */ /* 0x000fe400078e00ff */
[----:B-----5:R-:W-:Y:S05]  /*ea90*/  CALL.REL.NOINC `($__internal_106_$__cuda_sm70_shflsync_bfly_p) ;  /* 0x000007b000007944 */ /* 0x020fea0003c00000 */
[----:B-1----:R-:W-:Y:S01]  /*eaa0*/  IMAD.MOV.U32 R76, RZ, RZ, R144 ;  /* 0x000000ffff4c7224 */ /* 0x002fe200078e0090 */
[----:B0-----:R-:W-:Y:S05]  /*eab0*/  BRA `(.L_x_18876) ;  /* 0xffffec7000007947 */ /* 0x001fea000383ffff */
.L_x_18865:
[----:B------:R-:W-:Y:S01]  /*eac0*/  HFMA2.MMA R144, -RZ, RZ, 0, 1.1920928955078125e-07 ;  /* 0x00000002ff907435 */ /* 0x000fe200000001ff */
[----:B------:R-:W-:Y:S01]  /*ead0*/  IMAD.MOV.U32 R142, RZ, RZ, 0x1f ;  /* 0x0000001fff8e7424 */ /* 0x000fe200078e00ff */
[----:B------:R-:W-:Y:S01]  /*eae0*/  MOV R78, 0xeb10 ;  /* 0x0000eb10004e7802 */ /* 0x000fe20000000f00 */
[----:B------:R-:W-:-:S03]  /*eaf0*/  IMAD.MOV.U32 R143, RZ, RZ, -0x1 ;  /* 0xffffffffff8f7424 */ /* 0x000fc600078e00ff */
[----:B-----5:R-:W-:Y:S05]  /*eb00*/  CALL.REL.NOINC `($__internal_106_$__cuda_sm70_shflsync_bfly_p) ;  /* 0x0000074000007944 */ /* 0x020fea0003c00000 */
[----:B01----:R-:W-:Y:S01]  /*eb10*/  FADD.FTZ R77, R77, R144 ;  /* 0x000000904d4d7221 */ /* 0x003fe20000010000 */
[----:B------:R-:W-:Y:S01]  /*eb20*/  MOV R144, 0x4 ;  /* 0x0000000400907802 */ /* 0x000fe20000000f00 */
[----:B------:R-:W-:Y:S01]  /*eb30*/  IMAD.MOV.U32 R142, RZ, RZ, 0x1f ;  /* 0x0000001fff8e7424 */ /* 0x000fe200078e00ff */
[----:B------:R-:W-:Y:S01]  /*eb40*/  MOV R78, 0xeb70 ;  /* 0x0000eb70004e7802 */ /* 0x000fe20000000f00 */
[----:B------:R-:W-:-:S02]  /*eb50*/  IMAD.MOV.U32 R143, RZ, RZ, -0x1 ;  /* 0xffffffffff8f7424 */ /* 0x000fc400078e00ff */
[----:B------:R-:W-:Y:S05]  /*eb60*/  CALL.REL.NOINC `($__internal_106_$__cuda_sm70_shflsync_bfly_p) ;  /* 0x000006e000007944 */ /* 0x000fea0003c00000 */
[----:B01----:R-:W-:Y:S01]  /*eb70*/  FADD.FTZ R77, R77, R144 ;  /* 0x000000904d4d7221 */ /* 0x003fe20000010000 */
[----:B------:R-:W-:Y:S01]  /*eb80*/  HFMA2.MMA R144, -RZ, RZ, 0, 4.76837158203125e-07 ;  /* 0x00000008ff907435 */ /* 0x000fe200000001ff */
[----:B------:R-:W-:Y:S01]  /*eb90*/  IMAD.MOV.U32 R142, RZ, RZ, 0x1f ;  /* 0x0000001fff8e7424 */ /* 0x000fe200078e00ff */
[----:B------:R-:W-:Y:S01]  /*eba0*/  MOV R78, 0xebd0 ;  /* 0x0000ebd0004e7802 */ /* 0x000fe20000000f00 */
[----:B------:R-:W-:-:S03]  /*ebb0*/  IMAD.MOV.U32 R143, RZ, RZ, -0x1 ;  /* 0xffffffffff8f7424 */ /* 0x000fc600078e00ff */
[----:B------:R-:W-:Y:S05]  /*ebc0*/  CALL.REL.NOINC `($__internal_106_$__cuda_sm70_shflsync_bfly_p) ;  /* 0x0000068000007944 */ /* 0x000fea0003c00000 */
[----:B01----:R-:W-:Y:S01]  /*ebd0*/  FADD.FTZ R77, R77, R144 ;  /* 0x000000904d4d7221 */ /* 0x003fe20000010000 */
[----:B------:R-:W-:Y:S01]  /*ebe0*/  MOV R144, 0x10 ;  /* 0x0000001000907802 */ /* 0x000fe20000000f00 */
[----:B------:R-:W-:Y:S01]  /*ebf0*/  IMAD.MOV.U32 R142, RZ, RZ, 0x1f ;  /* 0x0000001fff8e7424 */ /* 0x000fe200078e00ff */
[----:B------:R-:W-:Y:S01]  /*ec00*/  MOV R78, 0xec30 ;  /* 0x0000ec30004e7802 */ /* 0x000fe20000000f00 */
[----:B------:R-:W-:-:S02]  /*ec10*/  IMAD.MOV.U32 R143, RZ, RZ, -0x1 ;  /* 0xffffffffff8f7424 */ /* 0x000fc400078e00ff */
[----:B------:R-:W-:Y:S05]  /*ec20*/  CALL.REL.NOINC `($__internal_106_$__cuda_sm70_shflsync_bfly_p) ;  /* 0x0000062000007944 */ /* 0x000fea0003c00000 */
        /* <DEDUP_REMOVED lines=71> */
[----:B------:R-:W-:Y:S05]  /*f0a0*/  CALL.REL.NOINC `($__internal_106_$__cuda_sm70_shflsync_bfly_p) ;  /* 0x000001a000007944 */ /* 0x000fea0003c00000 */
[----:B01----:R-:W-:Y:S01]  /*f0b0*/  FADD.FTZ R77, R77, R144 ;  /* 0x000000904d4d7221 */ /* 0x003fe20000010000 */
[----:B------:R-:W-:Y:S01]  /*f0c0*/  MOV R144, 0x2 ;  /* 0x0000000200907802 */ /* 0x000fe20000000f00 */
[----:B------:R-:W-:Y:S01]  /*f0d0*/  IMAD.MOV.U32 R142, RZ, RZ, 0x1f ;  /* 0x0000001fff8e7424 */ /* 0x000fe200078e00ff */
[----:B------:R-:W-:Y:S01]  /*f0e0*/  MOV R78, 0xf110 ;  /* 0x0000f110004e7802 */ /* 0x000fe20000000f00 */
[----:B------:R-:W-:Y:S02]  /*f0f0*/  IMAD.MOV.U32 R143, RZ, RZ, -0x1 ;  /* 0xffffffffff8f7424 */ /* 0x000fe400078e00ff */
[----:B------:R-:W-:Y:S05]  /*f100*/  CALL.REL.NOINC `($__internal_106_$__cuda_sm70_shflsync_bfly_p) ;  /* 0x0000014000007944 */ /* 0x000fea0003c00000 */
[----:B01----:R-:W-:Y:S01]  /*f110*/  FADD.FTZ R77, R77, R144 ;  /* 0x000000904d4d7221 */ /* 0x003fe20000010000 */
[----:B------:R-:W-:Y:S01]  /*f120*/  HFMA2.MMA R144, -RZ, RZ, 0, 2.384185791015625e-07 ;  /* 0x00000004ff907435 */ /* 0x000fe200000001ff */
        /* <DEDUP_REMOVED lines=10> */
[----:B-1----:R-:W-:Y:S01]  /*f1d0*/  FADD.FTZ R107, R77, R144 ;  /* 0x000000904d6b7221 */ /* 0x002fe20000010000 */
[----:B------:R-:W-:Y:S01]  /*f1e0*/  HFMA2.MMA R144, -RZ, RZ, 0, 9.5367431640625e-07 ;  /* 0x00000010ff907435 */ /* 0x000fe200000001ff */
[----:B0-----:R-:W-:Y:S01]  /*f1f0*/  IMAD.MOV.U32 R142, RZ, RZ, 0x1f ;  /* 0x0000001fff8e7424 */ /* 0x001fe200078e00ff */
[----:B------:R-:W-:Y:S01]  /*f200*/  MOV R78, 0xf240 ;  /* 0x0000f240004e7802 */ /* 0x000fe20000000f00 */
[----:B------:R-:W-:Y:S01]  /*f210*/  IMAD.MOV.U32 R143, RZ, RZ, -0x1 ;  /* 0xffffffffff8f7424 */ /* 0x000fe200078e00ff */
[----:B------:R-:W-:-:S02]  /*f220*/  MOV R77, R107 ;  /* 0x0000006b004d7202 */ /* 0x000fc40000000f00 */
[----:B------:R-:W-:Y:S05]  /*f230*/  CALL.REL.NOINC `($__internal_106_$__cuda_sm70_shflsync_bfly_p) ;  /* 0x0000001000007944 */ /* 0x000fea0003c00000 */
[----:B01----:R-:W-:Y:S05]  /*f240*/  BRA `(.L_x_18877) ;  /* 0xffffea3000007947 */ /* 0x003fea000383ffff */
        .weak           $__internal_106_$__cuda_sm70_shflsync_bfly_p
        .type           $__internal_106_$__cuda_sm70_shflsync_bfly_p,@function
        .size           $__internal_106_$__cuda_sm70_shflsync_bfly_p,(.L_x_29170 - $__internal_106_$__cuda_sm70_shflsync_bfly_p)
$__internal_106_$__cuda_sm70_shflsync_bfly_p:
[----:B------:R-:W-:Y:S01]  /*f250*/  IMAD.MOV.U32 R79, RZ, RZ, 0x0 ;  /* 0x00000000ff4f7424 */ /* 0x000fe200078e00ff */
[----:B------:R-:W-:Y:S04]  /*f260*/  WARPSYNC R143 ;  /* 0x0000008f00007348 */ /* 0x000fe80003800000 */
[----:B------:R0:W1:Y:S01]  /*f270*/  SHFL.BFLY PT, R144, R77, R144, R142 ;  /* 0x0c0000904d907389 */ /* 0x00006200000e008e */
[----:B------:R-:W-:Y:S05]  /*f280*/  RET.REL.NODEC R78 `(_ZN10layer_norm13ln_fwd_kernelINS_13Kernel_traitsI6__halfS2_fS2_fjLj4096ELj1ELj1ELj4ELj16ENS_18Kernel_traits_baseILj4096ES2_S2_fS2_fjLj128EEEEELb1ELb0ELb1ELb0EEEvNS_9FwdParamsE) ;  /* 0xffff0d704e007950 */ /* 0x000fea0003c3ffff */
.L_x_18878:
        /* <DEDUP_REMOVED lines=15> */
.L_x_29170:


//--------------------- .text._ZN10layer_norm13ln_fwd_kernelINS_13Kernel_traitsI6__halfS2_fS2_fjLj4096ELj1ELj1ELj4ELj16ENS_18Kernel_traits_baseILj4096ES2_S2_fS2_fjLj128EEEEELb1ELb0ELb1ELb1EEEvNS_9FwdParamsE --------------------------
	.section	.text._ZN10layer_norm13ln_fwd_kernelINS_13Kernel_traitsI6__halfS2_fS2_fjLj4096ELj1ELj1ELj4ELj16ENS_18Kernel_traits_baseILj4096ES2_S2_fS2_fjLj128EEEEELb1ELb0ELb1ELb1EEEvNS_9FwdParamsE,"ax",@progbits
	.sectioninfo	@"SHI_REGISTERS=128"
	.align	128
        .global         _ZN10layer_norm13ln_fwd_kernelINS_13Kernel_traitsI6__halfS2_fS2_fjLj4096ELj1ELj1ELj4ELj16ENS_18Kernel_traits_baseILj4096ES2_S2_fS2_fjLj128EEEEELb1ELb0ELb1ELb1EEEvNS_9FwdParamsE
        .type           _ZN10layer_norm13ln_fwd_kernelINS_13Kernel_traitsI6__halfS2_fS2_fjLj4096ELj1ELj1ELj4ELj16ENS_18Kernel_traits_baseILj4096ES2_S2_fS2_fjLj128EEEEELb1ELb0ELb1ELb1EEEvNS_9FwdParamsE,@function
        .size           _ZN10layer_norm13ln_fwd_kernelINS_13Kernel_traitsI6__halfS2_fS2_fjLj4096ELj1ELj1ELj4ELj16ENS_18Kernel_traits_baseILj4096ES2_S2_fS2_fjLj128EEEEELb1ELb0ELb1ELb1EEEvNS_9FwdParamsE,(.L_x_29171 - _ZN10layer_norm13ln_fwd_kernelINS_13Kernel_traitsI6__halfS2_fS2_fjLj4096ELj1ELj1ELj4ELj16ENS_18Kernel_traits_baseILj4096ES2_S2_fS2_fjLj128EEEEELb1ELb0ELb1ELb1EEEvNS_9FwdParamsE)
        .other          _ZN10layer_norm13ln_fwd_kernelINS_13Kernel_traitsI6__halfS2_fS2_fjLj4096ELj1ELj1ELj4ELj16ENS_18Kernel_traits_baseILj4096ES2_S2_fS2_fjLj128EEEEELb1ELb0ELb1ELb1EEEvNS_9FwdParamsE,@"STO_CUDA_ENTRY STV_DEFAULT"
_ZN10layer_norm13ln_fwd_kernelINS_13Kernel_traitsI6__halfS2_fS2_fjLj4096ELj1ELj1ELj4ELj16ENS_18Kernel_traits_baseILj4096ES2_S2_fS2_fjLj128EEEEELb1ELb0ELb1ELb1EEEvNS_9FwdParamsE:
.text._ZN10layer_norm13ln_fwd_kernelINS_13Kernel_traitsI6__halfS2_fS2_fjLj4096ELj1ELj1ELj4ELj16ENS_18Kernel_traits_baseILj4096ES2_S2_fS2_fjLj128EEEEELb1ELb0ELb1ELb1EEEvNS_9FwdParamsE:
        /* <DEDUP_REMOVED lines=17> */
[----:B------:R-:W-:Y:S01]  /*0110*/  LEA.HI R79, R0, R79, RZ, 0x19 ;  /* 0x0000004f004f7211 */ /* 0x000fe200078fc8ff */
[----:B--2---:R-:W0:Y:S08]  /*0120*/  @P0 R2UR UR4, R2 ;  /* 0x00000000020403c2 */ /* 0x004e3000000e0000 */
[----:B------:R-:W1:Y:S01]  /*0130*/  @P0 R2UR UR5, R3 ;  /* 0x00000000030503c2 */ /* 0x000e6200000e0000 */
        /* <DEDUP_REMOVED lines=10> */
[----:B------:R-:W-:Y:S01]  /*01e0*/  IMAD.WIDE.U32 R8, R8, -0x2daee0ad, RZ ;  /* 0xd2511f5308087825 */ /* 0x000fe200078e00ff */
[----:B------:R-:W-:Y:S01]  /*01f0*/  UIADD3 UR13, UR4, -0x255992d5, URZ ;  /* 0xdaa66d2b040d7890 */ /* 0x000fe2000fffe03f */
[----:B-1----:R-:W-:Y:S01]  /*0200*/  LOP3.LUT R10, R5, UR5, RZ, 0x3c, !PT ;  /* 0x00000005050a7c12 */ /* 0x002fe2000f8e3cff */
[----:B------:R-:W-:Y:S01]  /*0210*/  UIADD3 UR10, UR5, -0x4498517b, URZ ;  /* 0xbb67ae85050a7890 */ /* 0x000fe2000fffe03f */
[----:B------:R-:W-:Y:S01]  /*0220*/  IMAD.SHL.U32 R5, R0, 0x10, RZ ;  /* 0x0000001000057824 */ /* 0x000fe200078e00ff */
[----:B------:R-:W-:Y:S02]  /*0230*/  UIADD3 UR12, UR5, 0x76cf5d0a, URZ ;  /* 0x76cf5d0a050c7890 */ /* 0x000fe4000fffe03f */
[----:B------:R-:W-:Y:S02]  /*0240*/  IMAD.WIDE.U32 R10, R10, -0x326172a9, RZ ;  /* 0xcd9e8d570a0a7825 */ /* 0x000fe400078e00ff */
[----:B------:R-:W-:-:S02]  /*0250*/  LOP3.LUT R7, R9, UR10, R4, 0x96, !PT ;  /* 0x0000000a09077c12 */ /* 0x000fc4000f8e9604 */
[----:B------:R-:W-:Y:S02]  /*0260*/  LOP3.LUT R16, R5, 0x7f0, RZ, 0xc0, !PT ;  /* 0x000007f005107812 */ /* 0x000fe400078ec0ff */
[----:B------:R-:W-:Y:S01]  /*0270*/  LOP3.LUT R4, R11, UR9, R6, 0x96, !PT ;  /* 0x000000090b047c12 */ /* 0x000fe2000f8e9606 */
[----:B------:R-:W-:Y:S01]  /*0280*/  IMAD.WIDE.U32 R6, R7, -0x326172a9, RZ ;  /* 0xcd9e8d5707067825 */ /* 0x000fe200078e00ff */
[----:B------:R-:W-:Y:S01]  /*0290*/  UIADD3 UR14, UR5, 0x32370b8f, URZ ;  /* 0x32370b8f050e7890 */ /* 0x000fe2000fffe03f */
[----:B------:R-:W-:Y:S02]  /*02a0*/  IADD3 R2, P1, R16, c[0x0][0x218], RZ ;  /* 0x0000860010027a10 */ /* 0x000fe40007f3e0ff */
        /* <DEDUP_REMOVED lines=19> */
[----:B------:R-:W-:-:S03]  /*03e0*/  LOP3.LUT R7, R13, UR18, R4, 0x96, !PT ;  /* 0x000000120d077c12 */ /* 0x000fc6000f8e9604 */
[----:B------:R-:W-:Y:S01]  /*03f0*/  IMAD.X R3, RZ, RZ, c[0x0][0x21c], P1 ;  /* 0x00008700ff037624 */ /* 0x000fe200008e06ff */
[----:B------:R-:W-:Y:S01]  /*0400*/  LOP3.LUT R4, R15, UR17, R6, 0x96, !PT ;  /* 0x000000110f047c12 */ /* 0x000fe2000f8e9606 */
[----:B------:R-:W-:Y:S01]  /*0410*/  IMAD.WIDE.U32 R6, R7, -0x326172a9, RZ ;  /* 0xcd9e8d5707067825 */ /* 0x000fe200078e00ff */
[----:B------:R-:W-:Y:S01]  /*0420*/  UIADD3 UR21, UR4, 0x5384540f, URZ ;  /* 0x5384540f04157890 */ /* 0x000fe2000fffe03f */
[----:B------:R-:W-:Y:S01]  /*0430*/  ISETP.GE.AND P1, PT, R79, c[0x0][0x164], PT ;  /* 0x000059004f007a0c */ /* 0x000fe20003f26270 */
[----:B------:R0:W5:Y:S01]  /*0440*/  @P0 LDG.E.128 R8, [R2.64] ;  /* 0x0000000602080981 */ /* 0x000162000c1e1d00 */
[----:B------:R-:W-:Y:S01]  /*0450*/  IMAD.WIDE.U32 R4, R4, -0x2daee0ad, RZ ;  /* 0xd2511f5304047825 */ /* 0x000fe200078e00ff */
[----:B------:R-:W-:Y:S01]  /*0460*/  LOP3.LUT R14, R7, UR19, R14, 0x96, !PT ;  /* 0x00000013070e7c12 */ /* 0x000fe2000f8e960e */
[----:B------:R-:W-:Y:S01]  /*0470*/  UIADD3 UR22, UR5, 0x1fd5c5a3, URZ ;  /* 0x1fd5c5a305167890 */ /* 0x000fe2000fffe03f */
[----:B------:R0:W5:Y:S02]  /*0480*/  @P0 LDG.E.128 R40, [R2.64+0x800] ;  /* 0x0008000602280981 */ /* 0x000164000c1e1d00 */
[----:B------:R-:W-:Y:S01]  /*0490*/  LOP3.LUT R12, R5, UR20, R12, 0x96, !PT ;  /* 0x00000014050c7c12 */ /* 0x000fe2000f8e960c */
[----:B------:R-:W-:Y:S01]  /*04a0*/  IMAD.WIDE.U32 R14, R14, -0x2daee0ad, RZ ;  /* 0xd2511f530e0e7825 */ /* 0x000fe200078e00ff */
[----:B------:R0:W5:Y:S04]  /*04b0*/  @P0 LDG.E.128 R32, [R2.64+0x1000] ;  /* 0x0010000602200981 */ /* 0x000168000c1e1d00 */
[----:B------:R0:W5:Y:S01]  /*04c0*/  @P0 LDG.E.128 R36, [R2.64+0x1800] ;  /* 0x0018000602240981 */ /* 0x000162000c1e1d00 */
[----:B------:R-:W-:Y:S01]  /*04d0*/  LOP3.LUT R96, R15, UR22, R4, 0x96, !PT ;  /* 0x000000160f607c12 */ /* 0x000fe2000f8e9604 */
[----:B------:R-:W-:-:S02]  /*04e0*/  UIADD3 UR23, UR4, -0xe443238, URZ ;  /* 0xf1bbcdc804177890 */ /* 0x000fc4000fffe03f */
[----:B------:R-:W-:Y:S02]  /*04f0*/  UIADD3 UR24, UR5, -0x24c28bd8, URZ ;  /* 0xdb3d742805187890 */ /* 0x000fe4000fffe03f */
[----:B------:R-:W-:-:S04]  /*0500*/  IMAD.HI.U32 R5, R96, -0x326172a9, RZ ;  /* 0xcd9e8d5760057827 */ /* 0x000fc800078e00ff */
[----:B0-----:R-:W-:Y:S01]  /*0510*/  IMAD.WIDE.U32 R2, R12, -0x326172a9, RZ ;  /* 0xcd9e8d570c027825 */ /* 0x001fe200078e00ff */
[----:B------:R-:W-:-:S04]  /*0520*/  IADD3 R12, P2, R16, c[0x0][0x1b0], RZ ;  /* 0x00006c00100c7a10 */ /* 0x000fc80007f5e0ff */
[----:B------:R-:W-:Y:S01]  /*0530*/  LOP3.LUT R108, R3, UR21, R6, 0x96, !PT ;  /* 0x00000015036c7c12 */ /* 0x000fe2000f8e9606 */
[----:B------:R-:W-:Y:S01]  /*0540*/  IMAD.X R13, RZ, RZ, c[0x0][0x1b4], P2 ;  /* 0x00006d00ff0d7624 */ /* 0x000fe200010e06ff */
[----:B------:R-:W-:-:S03]  /*0550*/  LOP3.LUT R110, R5, UR23, R2, 0x96, !PT ;  /* 0x00000017056e7c12 */ /* 0x000fc6000f8e9602 */
[----:B------:R-:W-:-:S05]  /*0560*/  IMAD.HI.U32 R3, R108, -0x2daee0ad, RZ ;  /* 0xd2511f536c037827 */ /* 0x000fca00078e00ff */
        /* <DEDUP_REMOVED lines=20> */
[--C-:B------:R-:W-:Y:S01]  /*06b0*/  HADD2.F32 R2, -RZ, R8.reuse.H0_H0 ;  /* 0x20000008ff027230 */ /* 0x100fe20000004100 */
[----:B------:R0:W5:Y:S02]  /*06c0*/  LDG.E.128 R24, [R12.64+0x800] ;  /* 0x000800060c187981 */ /* 0x000164000c1e1d00 */
[----:B------:R-:W-:Y:S01]  /*06d0*/  IMAD.HI.U32 R33, R110, -0x2daee0ad, RZ ;  /* 0xd2511f536e217827 */ /* 0x000fe200078e00ff */
[----:B------:R-:W-:Y:S01]  /*06e0*/  HADD2.F32 R3, -RZ, R8.H1_H1 ;  /* 0x30000008ff037230 */ /* 0x000fe20000004100 */
[----:B------:R-:W-:Y:S01]  /*06f0*/  HFMA2.MMA R99, -RZ, RZ, 0, 5.9604644775390625e-08 ;  /* 0x00000001ff637435 */ /* 0x000fe200000001ff */
        /* <DEDUP_REMOVED lines=16> */
[--C-:B0-----:R-:W-:Y:S01]  /*0800*/  HADD2.F32 R12, -RZ, R41.reuse.H0_H0 ;  /* 0x20000029ff0c7230 */ /* 0x101fe20000004100 */
        /* <DEDUP_REMOVED lines=18> */
.L_x_19180:
[----:B------:R-:W-:-:S04]  /*0930*/  IMAD.MOV.U32 R50, RZ, RZ, 0x4 ;  /* 0x00000004ff327424 */ /* 0x000fc800078e00ff */
[----:B------:R-:W-:-:S06]  /*0940*/  IMAD.WIDE R44, R79, R50, c[0x0][0x1d0] ;  /* 0x000074004f2c7625 */ /* 0x000fcc00078e0232 */
[----:B------:R0:W2:Y:S01]  /*0950*/  LDG.E R45, [R44.64] ;  /* 0x000000062c2d7981 */ /* 0x0000a2000c1e1900 */
[----:B------:R-:W-:Y:S01]  /*0960*/  ISETP.NE.U32.AND P0, PT, RZ, c[0x0][0x180], PT ;  /* 0x00006000ff007a0c */ /* 0x000fe20003f05070 */
[C---:B------:R-:W-:Y:S01]  /*0970*/  IMAD R46, R79.reuse, c[0x0][0x168], RZ ;  /* 0x00005a004f2e7a24 */ /* 0x040fe200078e02ff */
[----:B------:R-:W-:Y:S01]  /*0980*/  MOV R121, RZ ;  /* 0x000000ff00797202 */ /* 0x000fe20000000f00 */
[----:B------:R-:W-:Y:S01]  /*0990*/  IMAD.WIDE R50, R79, R50, c[0x0][0x1d8] ;  /* 0x000076004f327625 */ /* 0x000fe200078e0232 */
[----:B------:R-:W-:Y:S02]  /*09a0*/  ISETP.NE.AND.EX P0, PT, RZ, c[0x0][0x184], PT, P0 ;  /* 0x00006100ff007a0c */ /* 0x000fe40003f05300 */
[----:B------:R-:W-:Y:S02]  /*09b0*/  SHF.R.S32.HI R47, RZ, 0x1f, R46 ;  /* 0x0000001fff2f7819 */ /* 0x000fe4000001142e */
[----:B-----5:R1:W5:Y:S02]  /*09c0*/  LDG.E R115, [R50.64] ;  /* 0x0000000632737981 */ /* 0x020364000c1e1900 */
[----:B------:R-:W-:-:S07]  /*09d0*/  LEA.HI R47, R47, R46, RZ, 0x3 ;  /* 0x0000002e2f2f7211 */ /* 0x000fce00078f18ff */
[----:B0-----:R-:W-:Y:S01]  /*09e0*/  @P0 IMAD.MOV.U32 R44, RZ, RZ, 0x20 ;  /* 0x00000020ff2c0424 */ /* 0x001fe200078e00ff */
[----:B--2---:R-:W-:-:S13]  /*09f0*/  ISETP.GE.AND P2, PT, R45, 0x1, PT ;  /* 0x000000012d00780c */ /* 0x004fda0003f46270 */
[----:B------:R-:W-:-:S05]  /*0a00*/  @P2 IADD3 R48, R45, -0x1, RZ ;  /* 0xffffffff2d302810 */ /* 0x000fca0007ffe0ff */
[----:B------:R-:W-:Y:S01]  /*0a10*/  @P2 IMAD R49, R48, c[0x0][0x168], RZ ;  /* 0x00005a0030312a24 */ /* 0x000fe200078e02ff */
[----:B------:R-:W-:-:S04]  /*0a20*/  LOP3.LUT R48, R0, 0x7f, RZ, 0xc0, !PT ;  /* 0x0000007f00307812 */ /* 0x000fc800078ec0ff */
[----:B------:R-:W-:Y:S02]  /*0a30*/  @P2 SHF.R.S32.HI R46, RZ, 0x1f, R49 ;  /* 0x0000001fff2e2819 */ /* 0x000fe40000011431 */
[----:B------:R-:W-:Y:S02]  /*0a40*/  LEA.HI.SX32 R93, R47, R48, 0x1d ;  /* 0x000000302f5d7211 */ /* 0x000fe400078feaff */
[----:B------:R-:W-:-:S03]  /*0a50*/  @P2 LEA.HI R49, R46, R49, RZ, 0x3 ;  /* 0x000000312e312211 */ /* 0x000fc600078f18ff */
[----:B------:R-:W-:Y:S01]  /*0a60*/  @P0 IMAD.WIDE.U32 R46, R93, R44, c[0x0][0x180] ;  /* 0x000060005d2e0625 */ /* 0x000fe200078e002c */
[----:B------:R-:W-:-:S03]  /*0a70*/  @P2 LEA.HI.SX32 R121, R49, R48, 0x1d ;  /* 0x0000003031792211 */ /* 0x000fc600078feaff */
[----:B------:R-:W-:Y:S01]  /*0a80*/  @P2 IMAD.MOV.U32 R44, RZ, RZ, 0x10 ;  /* 0x00000010ff2c2424 */ /* 0x000fe200078e00ff */
[----:B------:R-:W2:Y:S03]  /*0a90*/  @P0 LDG.E.128 R32, [R46.64] ;  /* 0x000000062e200981 */ /* 0x000ea6000c1e1d00 */
[----:B------:R-:W-:Y:S01]  /*0aa0*/  @P2 IMAD.WIDE.U32 R48, R121, R44, c[0x0][0x170] ;  /* 0x00005c0079302625 */ /* 0x000fe200078e002c */
[----:B------:R1:W5:Y:S04]  /*0ab0*/  @P0 LDG.E.128 R36, [R46.64+0x10] ;  /* 0x000010062e240981 */ /* 0x000368000c1e1d00 */
[----:B------:R1:W5:Y:S01]  /*0ac0*/  @P2 LDG.E.128 R40, [R48.64] ;  /* 0x0000000630282981 */ /* 0x000362000c1e1d00 */
[----:B------:R-:W-:Y:S01]  /*0ad0*/  ISETP.GT.AND P3, PT, R45, RZ, PT ;  /* 0x000000ff2d00720c */ /* 0x000fe20003f64270 */
[----:B------:R-:W-:Y:S01]  /*0ae0*/  BSSY B0, `(.L_x_18879) ;  /* 0x000005d000007945 */ /* 0x000fe20003800000 */
[----:B------:R-:W-:-:S11]  /*0af0*/  SHF.R.S32.HI R120, RZ, 0x1f, R79 ;  /* 0x0000001fff787819 */ /* 0x000fd6000001144f */
        /* <DEDUP_REMOVED lines=17> */
.L_x_18882:
[----:B------:R-:W-:Y:S02]  /*0c10*/  IMAD.MOV.U32 R52, RZ, RZ, R112 ;  /* 0x000000ffff347224 */ /* 0x000fe400078e0070 */
.L_x_18883:
[----:B------:R-:W-:Y:S05]  /*0c20*/  BSYNC B1 ;  /* 0x0000000000017941 */ /* 0x000fea0003800000 */
.L_x_18881:
        /* <DEDUP_REMOVED lines=16> */
.L_x_18887:
[----:B------:R-:W-:Y:S05]  /*0d30*/  BSYNC B2 ;  /* 0x0000000000027941 */ /* 0x000fea0003800000 */
.L_x_18886:
        /* <DEDUP_REMOVED lines=44> */
.L_x_18885:
[----:B------:R-:W-:Y:S05]  /*1000*/  BSYNC B1 ;  /* 0x0000000000017941 */ /* 0x000fea0003800000 */
.L_x_18884:
        /* <DEDUP_REMOVED lines=10> */
.L_x_18880:
[----:B-1----:R-:W-:Y:S05]  /*10b0*/  BSYNC B0 ;  /* 0x0000000000007941 */ /* 0x002fea0003800000 */
.L_x_18879:
        /* <DEDUP_REMOVED lines=18> */
.L_x_18891:
[----:B------:R-:W-:Y:S02]  /*11e0*/  IMAD.MOV.U32 R54, RZ, RZ, R112 ;  /* 0x000000ffff367224 */ /* 0x000fe400078e0070 */
.L_x_18892:
[----:B------:R-:W-:Y:S05]  /*11f0*/  BSYNC B1 ;  /* 0x0000000000017941 */ /* 0x000fea0003800000 */
.L_x_18890:
        /* <DEDUP_REMOVED lines=16> */
.L_x_18896:
[----:B------:R-:W-:Y:S05]  /*1300*/  BSYNC B2 ;  /* 0x0000000000027941 */ /* 0x000fea0003800000 */
.L_x_18895:
        /* <DEDUP_REMOVED lines=44> */
.L_x_18894:
[----:B------:R-:W-:Y:S05]  /*15d0*/  BSYNC B1 ;  /* 0x0000000000017941 */ /* 0x000fea0003800000 */
.L_x_18893:
        /* <DEDUP_REMOVED lines=10> */
.L_x_18889:
[----:B------:R-:W-:Y:S05]  /*1680*/  BSYNC B0 ;  /* 0x0000000000007941 */ /* 0x000fea0003800000 */
.L_x_18888:
        /* <DEDUP_REMOVED lines=18> */
.L_x_18900:
[----:B------:R-:W-:Y:S02]  /*17b0*/  IMAD.MOV.U32 R54, RZ, RZ, R112 ;  /* 0x000000ffff367224 */ /* 0x000fe400078e0070 */
.L_x_18901:
[----:B------:R-:W-:Y:S05]  /*17c0*/  BSYNC B1 ;  /* 0x0000000000017941 */ /* 0x000fea0003800000 */
.L_x_18899:
        /* <DEDUP_REMOVED lines=16> */
.L_x_18905:
[----:B------:R-:W-:Y:S05]  /*18d0*/  BSYNC B2 ;  /* 0x0000000000027941 */ /* 0x000fea0003800000 */
.L_x_18904:
        /* <DEDUP_REMOVED lines=44> */
.L_x_18903:
[----:B------:R-:W-:Y:S05]  /*1ba0*/  BSYNC B1 ;  /* 0x0000000000017941 */ /* 0x000fea0003800000 */
.L_x_18902:
        /* <DEDUP_REMOVED lines=10> */
.L_x_18898:
[----:B------:R-:W-:Y:S05]  /*1c50*/  BSYNC B0 ;  /* 0x0000000000007941 */ /* 0x000fea0003800000 */
.L_x_18897:
        /* <DEDUP_REMOVED lines=18> */
.L_x_18909:
[----:B------:R-:W-:Y:S02]  /*1d80*/  IMAD.MOV.U32 R56, RZ, RZ, R112 ;  /* 0x000000ffff387224 */ /* 0x000fe400078e0070 */
.L_x_18910:
[----:B------:R-:W-:Y:S05]  /*1d90*/  BSYNC B1 ;  /* 0x0000000000017941 */ /* 0x000fea0003800000 */
.L_x_18908:
        /* <DEDUP_REMOVED lines=16> */
.L_x_18914:
[----:B------:R-:W-:Y:S05]  /*1ea0*/  BSYNC B2 ;  /* 0x0000000000027941 */ /* 0x000fea0003800000 */
.L_x_18913:
        /* <DEDUP_REMOVED lines=44> */
.L_x_18912:
[----:B------:R-:W-:Y:S05]  /*2170*/  BSYNC B1 ;  /* 0x0000000000017941 */ /* 0x000fea0003800000 */
.L_x_18911:
        /* <DEDUP_REMOVED lines=10> */
.L_x_18907:
[----:B------:R-:W-:Y:S05]  /*2220*/  BSYNC B0 ;  /* 0x0000000000007941 */ /* 0x000fea0003800000 */
.L_x_18906:
        /* <DEDUP_REMOVED lines=18> */
.L_x_18918:
[----:B------:R-:W-:Y:S02]  /*2350*/  IMAD.MOV.U32 R56, RZ, RZ, R112 ;  /* 0x000000ffff387224 */ /* 0x000fe400078e0070 */
.L_x_18919:
[----:B------:R-:W-:Y:S05]  /*2360*/  BSYNC B1 ;  /* 0x0000000000017941 */ /* 0x000fea0003800000 */
.L_x_18917:
        /* <DEDUP_REMOVED lines=16> */
.L_x_18923:
[----:B------:R-:W-:Y:S05]  /*2470*/  BSYNC B2 ;  /* 0x0000000000027941 */ /* 0x000fea0003800000 */
.L_x_18922:
        /* <DEDUP_REMOVED lines=44> */
.L_x_18921:
[----:B------:R-:W-:Y:S05]  /*2740*/  BSYNC B1 ;  /* 0x0000000000017941 */ /* 0x000fea0003800000 */
.L_x_18920:
        /* <DEDUP_REMOVED lines=10> */
.L_x_18916:
[----:B------:R-:W-:Y:S05]  /*27f0*/  BSYNC B0 ;  /* 0x0000000000007941 */ /* 0x000fea0003800000 */
.L_x_18915:
        /* <DEDUP_REMOVED lines=18> */
.L_x_18927:
[----:B------:R-:W-:Y:S02]  /*2920*/  IMAD.MOV.U32 R58, RZ, RZ, R112 ;  /* 0x000000ffff3a7224 */ /* 0x000fe400078e0070 */
.L_x_18928:
[----:B------:R-:W-:Y:S05]  /*2930*/  BSYNC B1 ;  /* 0x0000000000017941 */ /* 0x000fea0003800000 */
.L_x_18926:
        /* <DEDUP_REMOVED lines=16> */
.L_x_18932:
[----:B------:R-:W-:Y:S05]  /*2a40*/  BSYNC B2 ;  /* 0x0000000000027941 */ /* 0x000fea0003800000 */
.L_x_18931:
        /* <DEDUP_REMOVED lines=44> */
.L_x_18930:
[----:B------:R-:W-:Y:S05]  /*2d10*/  BSYNC B1 ;  /* 0x0000000000017941 */ /* 0x000fea0003800000 */
.L_x_18929:
        /* <DEDUP_REMOVED lines=10> */
.L_x_18925:
[----:B------:R-:W-:Y:S05]  /*2dc0*/  BSYNC B0 ;  /* 0x0000000000007941 */ /* 0x000fea0003800000 */
.L_x_18924:
        /* <DEDUP_REMOVED lines=18> */
.L_x_18936:
[----:B------:R-:W-:Y:S02]  /*2ef0*/  IMAD.MOV.U32 R58, RZ, RZ, R112 ;  /* 0x000000ffff3a7224 */ /* 0x000fe400078e0070 */
.L_x_18937:
[----:B------:R-:W-:Y:S05]  /*2f00*/  BSYNC B1 ;  /* 0x0000000000017941 */ /* 0x000fea0003800000 */
.L_x_18935:
        /* <DEDUP_REMOVED lines=16> */
.L_x_18941:
[----:B------:R-:W-:Y:S05]  /*3010*/  BSYNC B2 ;  /* 0x0000000000027941 */ /* 0x000fea0003800000 */
.L_x_18940:
        /* <DEDUP_REMOVED lines=44> */
.L_x_18939:
[----:B------:R-:W-:Y:S05]  /*32e0*/  BSYNC B1 ;  /* 0x0000000000017941 */ /* 0x000fea0003800000 */
.L_x_18938:
        /* <DEDUP_REMOVED lines=10> */
.L_x_18934:
[----:B------:R-:W-:Y:S05]  /*3390*/  BSYNC B0 ;  /* 0x0000000000007941 */ /* 0x000fea0003800000 */
.L_x_18933:
        /* <DEDUP_REMOVED lines=18> */
.L_x_18945:
[----:B------:R-:W-:Y:S02]  /*34c0*/  IMAD.MOV.U32 R60, RZ, RZ, R112 ;  /* 0x000000ffff3c7224 */ /* 0x000fe400078e0070 */
.L_x_18946:
[----:B------:R-:W-:Y:S05]  /*34d0*/  BSYNC B1 ;  /* 0x0000000000017941 */ /* 0x000fea0003800000 */
.L_x_18944:
        /* <DEDUP_REMOVED lines=16> */
.L_x_18950:
[----:B------:R-:W-:Y:S05]  /*35e0*/  BSYNC B2 ;  /* 0x0000000000027941 */ /* 0x000fea0003800000 */
.L_x_18949:
        /* <DEDUP_REMOVED lines=44> */
.L_x_18948:
[----:B------:R-:W-:Y:S05]  /*38b0*/  BSYNC B1 ;  /* 0x0000000000017941 */ /* 0x000fea0003800000 */
.L_x_18947:
        /* <DEDUP_REMOVED lines=10> */
.L_x_18943:
[----:B------:R-:W-:Y:S05]  /*3960*/  BSYNC B0 ;  /* 0x0000000000007941 */ /* 0x000fea0003800000 */
.L_x_18942:
[----:B------:R-:W-:Y:S01]  /*3970*/  IMAD.MOV.U32 R92, RZ, RZ, 0x20 ;  /* 0x00000020ff5c7424 */ /* 0x000fe200078e00ff */
[----:B------:R-:W-:Y:S01]  /*3980*/  IADD3 R69, R93, 0x80, RZ ;  /* 0x000000805d457810 */ /* 0x000fe20007ffe0ff */
        /* <DEDUP_REMOVED lines=28> */
.L_x_18952:
[----:B------:R-:W-:Y:S05]  /*3b50*/  BSYNC B0 ;  /* 0x0000000000007941 */ /* 0x000fea0003800000 */
.L_x_18951:
        /* <DEDUP_REMOVED lines=22> */
.L_x_18956:
[----:B------:R-:W-:Y:S02]  /*3cc0*/  IMAD.MOV.U32 R60, RZ, RZ, R112 ;  /* 0x000000ffff3c7224 */ /* 0x000fe400078e0070 */
.L_x_18957:
[----:B------:R-:W-:Y:S05]  /*3cd0*/  BSYNC B1 ;  /* 0x0000000000017941 */ /* 0x000fea0003800000 */
.L_x_18955:
        /* <DEDUP_REMOVED lines=16> */
.L_x_18961:
[----:B------:R-:W-:Y:S05]  /*3de0*/  BSYNC B2 ;  /* 0x0000000000027941 */ /* 0x000fea0003800000 */
.L_x_18960:
        /* <DEDUP_REMOVED lines=44> */
.L_x_18959:
[----:B------:R-:W-:Y:S05]  /*40b0*/  BSYNC B1 ;  /* 0x0000000000017941 */ /* 0x000fea0003800000 */
.L_x_18958:
        /* <DEDUP_REMOVED lines=10> */
.L_x_18954:
[----:B0-----:R-:W-:Y:S05]  /*4160*/  BSYNC B0 ;  /* 0x0000000000007941 */ /* 0x001fea0003800000 */
.L_x_18953:
        /* <DEDUP_REMOVED lines=18> */
.L_x_18965:
[----:B------:R-:W-:Y:S02]  /*4290*/  IMAD.MOV.U32 R62, RZ, RZ, R112 ;  /* 0x000000ffff3e7224 */ /* 0x000fe400078e0070 */
.L_x_18966:
[----:B------:R-:W-:Y:S05]  /*42a0*/  BSYNC B1 ;  /* 0x0000000000017941 */ /* 0x000fea0003800000 */
.L_x_18964:
        /* <DEDUP_REMOVED lines=16> */
.L_x_18970:
[----:B------:R-:W-:Y:S05]  /*43b0*/  BSYNC B2 ;  /* 0x0000000000027941 */ /* 0x000fea0003800000 */
.L_x_18969:
        /* <DEDUP_REMOVED lines=44> */
.L_x_18968:
[----:B------:R-:W-:Y:S05]  /*4680*/  BSYNC B1 ;  /* 0x0000000000017941 */ /* 0x000fea0003800000 */
.L_x_18967:
        /* <DEDUP_REMOVED lines=10> */
.L_x_18963:
[----:B------:R-:W-:Y:S05]  /*4730*/  BSYNC B0 ;  /* 0x0000000000007941 */ /* 0x000fea0003800000 */
.L_x_18962:
        /* <DEDUP_REMOVED lines=18> */
.L_x_18974:
[----:B------:R-:W-:Y:S02]  /*4860*/  IMAD.MOV.U32 R62, RZ, RZ, R112 ;  /* 0x000000ffff3e7224 */ /* 0x000fe400078e0070 */
.L_x_18975:
[----:B------:R-:W-:Y:S05]  /*4870*/  BSYNC B1 ;  /* 0x0000000000017941 */ /* 0x000fea0003800000 */
.L_x_18973:
        /* <DEDUP_REMOVED lines=16> */
.L_x_18979:
[----:B------:R-:W-:Y:S05]  /*4980*/  BSYNC B2 ;  /* 0x0000000000027941 */ /* 0x000fea0003800000 */
.L_x_18978:
        /* <DEDUP_REMOVED lines=44> */
.L_x_18977:
[----:B------:R-:W-:Y:S05]  /*4c50*/  BSYNC B1 ;  /* 0x0000000000017941 */ /* 0x000fea0003800000 */
.L_x_18976:
        /* <DEDUP_REMOVED lines=10> */
.L_x_18972:
[----:B------:R-:W-:Y:S05]  /*4d00*/  BSYNC B0 ;  /* 0x0000000000007941 */ /* 0x000fea0003800000 */
.L_x_18971:
        /* <DEDUP_REMOVED lines=18> */
.L_x_18983:
[----:B------:R-:W-:Y:S02]  /*4e30*/  IMAD.MOV.U32 R64, RZ, RZ, R112 ;  /* 0x000000ffff407224 */ /* 0x000fe400078e0070 */
.L_x_18984:
[----:B------:R-:W-:Y:S05]  /*4e40*/  BSYNC B1 ;  /* 0x0000000000017941 */ /* 0x000fea0003800000 */
.L_x_18982:
        /* <DEDUP_REMOVED lines=16> */
.L_x_18988:
[----:B------:R-:W-:Y:S05]  /*4f50*/  BSYNC B2 ;  /* 0x0000000000027941 */ /* 0x000fea0003800000 */
.L_x_18987:
        /* <DEDUP_REMOVED lines=44> */
.L_x_18986:
[----:B------:R-:W-:Y:S05]  /*5220*/  BSYNC B1 ;  /* 0x0000000000017941 */ /* 0x000fea0003800000 */
.L_x_18985:
        /* <DEDUP_REMOVED lines=10> */
.L_x_18981:
[----:B------:R-:W-:Y:S05]  /*52d0*/  BSYNC B0 ;  /* 0x0000000000007941 */ /* 0x000fea0003800000 */
.L_x_18980:
        /* <DEDUP_REMOVED lines=18> */
.L_x_18992:
[----:B------:R-:W-:Y:S02]  /*5400*/  IMAD.MOV.U32 R64, RZ, RZ, R112 ;  /* 0x000000ffff407224 */ /* 0x000fe400078e0070 */
.L_x_18993:
[----:B------:R-:W-:Y:S05]  /*5410*/  BSYNC B1 ;  /* 0x0000000000017941 */ /* 0x000fea0003800000 */
.L_x_18991:
        /* <DEDUP_REMOVED lines=16> */
.L_x_18997:
[----:B------:R-:W-:Y:S05]  /*5520*/  BSYNC B2 ;  /* 0x0000000000027941 */ /* 0x000fea0003800000 */
.L_x_18996:
        /* <DEDUP_REMOVED lines=44> */
.L_x_18995:
[----:B------:R-:W-:Y:S05]  /*57f0*/  BSYNC B1 ;  /* 0x0000000000017941 */ /* 0x000fea0003800000 */
.L_x_18994:
        /* <DEDUP_REMOVED lines=10> */
.L_x_18990:
[----:B------:R-:W-:Y:S05]  /*58a0*/  BSYNC B0 ;  /* 0x0000000000007941 */ /* 0x000fea0003800000 */
.L_x_18989:
        /* <DEDUP_REMOVED lines=18> */
.L_x_19001:
[----:B------:R-:W-:Y:S02]  /*59d0*/  MOV R66, R112 ;  /* 0x0000007000427202 */ /* 0x000fe40000000f00 */
.L_x_19002:
[----:B------:R-:W-:Y:S05]  /*59e0*/  BSYNC B1 ;  /* 0x0000000000017941 */ /* 0x000fea0003800000 */
.L_x_19000:
        /* <DEDUP_REMOVED lines=16> */
.L_x_19006:
[----:B------:R-:W-:Y:S05]  /*5af0*/  BSYNC B2 ;  /* 0x0000000000027941 */ /* 0x000fea0003800000 */
.L_x_19005:
        /* <DEDUP_REMOVED lines=44> */
.L_x_19004:
[----:B------:R-:W-:Y:S05]  /*5dc0*/  BSYNC B1 ;  /* 0x0000000000017941 */ /* 0x000fea0003800000 */
.L_x_19003:
        /* <DEDUP_REMOVED lines=10> */
.L_x_18999:
[----:B------:R-:W-:Y:S05]  /*5e70*/  BSYNC B0 ;  /* 0x0000000000007941 */ /* 0x000fea0003800000 */
.L_x_18998:
        /* <DEDUP_REMOVED lines=18> */
.L_x_19010:
[----:B------:R-:W-:Y:S02]  /*5fa0*/  MOV R66, R112 ;  /* 0x0000007000427202 */ /* 0x000fe40000000f00 */
.L_x_19011:
[----:B------:R-:W-:Y:S05]  /*5fb0*/  BSYNC B1 ;  /* 0x0000000000017941 */ /* 0x000fea0003800000 */
.L_x_19009:
        /* <DEDUP_REMOVED lines=16> */
.L_x_19015:
[----:B------:R-:W-:Y:S05]  /*60c0*/  BSYNC B2 ;  /* 0x0000000000027941 */ /* 0x000fea0003800000 */
.L_x_19014:
        /* <DEDUP_REMOVED lines=44> */
.L_x_19013:
[----:B------:R-:W-:Y:S05]  /*6390*/  BSYNC B1 ;  /* 0x0000000000017941 */ /* 0x000fea0003800000 */
.L_x_19012:
        /* <DEDUP_REMOVED lines=10> */
.L_x_19008:
[----:B------:R-:W-:Y:S05]  /*6440*/  BSYNC B0 ;  /* 0x0000000000007941 */ /* 0x000fea0003800000 */
.L_x_19007:
        /* <DEDUP_REMOVED lines=18> */
.L_x_19019:
[----:B------:R-:W-:Y:S02]  /*6570*/  MOV R70, R112 ;  /* 0x0000007000467202 */ /* 0x000fe40000000f00 */
.L_x_19020:
[----:B------:R-:W-:Y:S05]  /*6580*/  BSYNC B1 ;  /* 0x0000000000017941 */ /* 0x000fea0003800000 */
.L_x_19018:
        /* <DEDUP_REMOVED lines=16> */
.L_x_19024:
[----:B------:R-:W-:Y:S05]  /*6690*/  BSYNC B2 ;  /* 0x0000000000027941 */ /* 0x000fea0003800000 */
.L_x_19023:
        /* <DEDUP_REMOVED lines=44> */
.L_x_19022:
[----:B------:R-:W-:Y:S05]  /*6960*/  BSYNC B1 ;  /* 0x0000000000017941 */ /* 0x000fea0003800000 */
.L_x_19021:
        /* <DEDUP_REMOVED lines=10> */
.L_x_19017:
[----:B------:R-:W-:Y:S05]  /*6a10*/  BSYNC B0 ;  /* 0x0000000000007941 */ /* 0x000fea0003800000 */
.L_x_19016:
        /* <DEDUP_REMOVED lines=29> */
.L_x_19026:
[----:B------:R-:W-:Y:S05]  /*6bf0*/  BSYNC B0 ;  /* 0x0000000000007941 */ /* 0x000fea0003800000 */
.L_x_19025:
        /* <DEDUP_REMOVED lines=22> */
.L_x_19030:
[----:B------:R-:W-:Y:S02]  /*6d60*/  MOV R68, R112 ;  /* 0x0000007000447202 */ /* 0x000fe40000000f00 */
.L_x_19031:
[----:B------:R-:W-:Y:S05]  /*6d70*/  BSYNC B1 ;  /* 0x0000000000017941 */ /* 0x000fea0003800000 */
.L_x_19029:
        /* <DEDUP_REMOVED lines=16> */
.L_x_19035:
[----:B------:R-:W-:Y:S05]  /*6e80*/  BSYNC B2 ;  /* 0x0000000000027941 */ /* 0x000fea0003800000 */
.L_x_19034:
        /* <DEDUP_REMOVED lines=44> */
.L_x_19033:
[----:B------:R-:W-:Y:S05]  /*7150*/  BSYNC B1 ;  /* 0x0000000000017941 */ /* 0x000fea0003800000 */
.L_x_19032:
        /* <DEDUP_REMOVED lines=10> */
.L_x_19028:
[----:B0-----:R-:W-:Y:S05]  /*7200*/  BSYNC B0 ;  /* 0x0000000000007941 */ /* 0x001fea0003800000 */
.L_x_19027:
        /* <DEDUP_REMOVED lines=18> */
.L_x_19039:
[----:B------:R-:W-:Y:S02]  /*7330*/  MOV R70, R112 ;  /* 0x0000007000467202 */ /* 0x000fe40000000f00 */
.L_x_19040:
[----:B------:R-:W-:Y:S05]  /*7340*/  BSYNC B1 ;  /* 0x0000000000017941 */ /* 0x000fea0003800000 */
.L_x_19038:
        /* <DEDUP_REMOVED lines=16> */
.L_x_19044:
[----:B------:R-:W-:Y:S05]  /*7450*/  BSYNC B2 ;  /* 0x0000000000027941 */ /* 0x000fea0003800000 */
.L_x_19043:
        /* <DEDUP_REMOVED lines=44> */
.L_x_19042:
[----:B------:R-:W-:Y:S05]  /*7720*/  BSYNC B1 ;  /* 0x0000000000017941 */ /* 0x000fea0003800000 */
.L_x_19041:
        /* <DEDUP_REMOVED lines=10> */
.L_x_19037:
[----:B------:R-:W-:Y:S05]  /*77d0*/  BSYNC B0 ;  /* 0x0000000000007941 */ /* 0x000fea0003800000 */
.L_x_19036:
        /* <DEDUP_REMOVED lines=18> */
.L_x_19048:
[----:B------:R-:W-:Y:S02]  /*7900*/  MOV R70, R112 ;  /* 0x0000007000467202 */ /* 0x000fe40000000f00 */
.L_x_19049:
[----:B------:R-:W-:Y:S05]  /*7910*/  BSYNC B1 ;  /* 0x0000000000017941 */ /* 0x000fea0003800000 */
.L_x_19047:
        /* <DEDUP_REMOVED lines=16> */
.L_x_19053:
[----:B------:R-:W-:Y:S05]  /*7a20*/  BSYNC B2 ;  /* 0x0000000000027941 */ /* 0x000fea0003800000 */
.L_x_19052:
        /* <DEDUP_REMOVED lines=44> */
.L_x_19051:
[----:B------:R-:W-:Y:S05]  /*7cf0*/  BSYNC B1 ;  /* 0x0000000000017941 */ /* 0x000fea0003800000 */
.L_x_19050:
        /* <DEDUP_REMOVED lines=10> */
.L_x_19046:
[----:B------:R-:W-:Y:S05]  /*7da0*/  BSYNC B0 ;  /* 0x0000000000007941 */ /* 0x000fea0003800000 */
.L_x_19045:
        /* <DEDUP_REMOVED lines=18> */
.L_x_19057:
[----:B------:R-:W-:Y:S02]  /*7ed0*/  MOV R72, R112 ;  /* 0x0000007000487202 */ /* 0x000fe40000000f00 */
.L_x_19058:
[----:B------:R-:W-:Y:S05]  /*7ee0*/  BSYNC B1 ;  /* 0x0000000000017941 */ /* 0x000fea0003800000 */
.L_x_19056:
        /* <DEDUP_REMOVED lines=16> */
.L_x_19062:
[----:B------:R-:W-:Y:S05]  /*7ff0*/  BSYNC B2 ;  /* 0x0000000000027941 */ /* 0x000fea0003800000 */
.L_x_19061:
        /* <DEDUP_REMOVED lines=44> */
.L_x_19060:
[----:B------:R-:W-:Y:S05]  /*82c0*/  BSYNC B1 ;  /* 0x0000000000017941 */ /* 0x000fea0003800000 */
.L_x_19059:
        /* <DEDUP_REMOVED lines=10> */
.L_x_19055:
[----:B------:R-:W-:Y:S05]  /*8370*/  BSYNC B0 ;  /* 0x0000000000007941 */ /* 0x000fea0003800000 */
.L_x_19054:
        /* <DEDUP_REMOVED lines=18> */
.L_x_19066:
[----:B------:R-:W-:Y:S02]  /*84a0*/  MOV R72, R112 ;  /* 0x0000007000487202 */ /* 0x000fe40000000f00 */
.L_x_19067:
[----:B------:R-:W-:Y:S05]  /*84b0*/  BSYNC B1 ;  /* 0x0000000000017941 */ /* 0x000fea0003800000 */
.L_x_19065:
        /* <DEDUP_REMOVED lines=16> */
.L_x_19071:
[----:B------:R-:W-:Y:S05]  /*85c0*/  BSYNC B2 ;  /* 0x0000000000027941 */ /* 0x000fea0003800000 */
.L_x_19070:
        /* <DEDUP_REMOVED lines=44> */
.L_x_19069:
[----:B------:R-:W-:Y:S05]  /*8890*/  BSYNC B1 ;  /* 0x0000000000017941 */ /* 0x000fea0003800000 */
.L_x_19068:
        /* <DEDUP_REMOVED lines=10> */
.L_x_19064:
[----:B------:R-:W-:Y:S05]  /*8940*/  BSYNC B0 ;  /* 0x0000000000007941 */ /* 0x000fea0003800000 */
.L_x_19063:
        /* <DEDUP_REMOVED lines=18> */
.L_x_19075:
[----:B------:R-:W-:Y:S02]  /*8a70*/  MOV R74, R112 ;  /* 0x00000070004a7202 */ /* 0x000fe40000000f00 */
.L_x_19076:
[----:B------:R-:W-:Y:S05]  /*8a80*/  BSYNC B1 ;  /* 0x0000000000017941 */ /* 0x000fea0003800000 */
.L_x_19074:
        /* <DEDUP_REMOVED lines=16> */
.L_x_19080:
[----:B------:R-:W-:Y:S05]  /*8b90*/  BSYNC B2 ;  /* 0x0000000000027941 */ /* 0x000fea0003800000 */
.L_x_19079:
        /* <DEDUP_REMOVED lines=44> */
.L_x_19078:
[----:B------:R-:W-:Y:S05]  /*8e60*/  BSYNC B1 ;  /* 0x0000000000017941 */ /* 0x000fea0003800000 */
.L_x_19077:
        /* <DEDUP_REMOVED lines=10> */
.L_x_19073:
[----:B------:R-:W-:Y:S05]  /*8f10*/  BSYNC B0 ;  /* 0x0000000000007941 */ /* 0x000fea0003800000 */
.L_x_19072:
        /* <DEDUP_REMOVED lines=18> */
.L_x_19084:
[----:B------:R-:W-:Y:S02]  /*9040*/  MOV R74, R112 ;  /* 0x00000070004a7202 */ /* 0x000fe40000000f00 */
.L_x_19085:
[----:B------:R-:W-:Y:S05]  /*9050*/  BSYNC B1 ;  /* 0x0000000000017941 */ /* 0x000fea0003800000 */
.L_x_19083:
        /* <DEDUP_REMOVED lines=16> */
.L_x_19089:
[----:B------:R-:W-:Y:S05]  /*9160*/  BSYNC B2 ;  /* 0x0000000000027941 */ /* 0x000fea0003800000 */
.L_x_19088:
        /* <DEDUP_REMOVED lines=44> */
.L_x_19087:
[----:B------:R-:W-:Y:S05]  /*9430*/  BSYNC B1 ;  /* 0x0000000000017941 */ /* 0x000fea0003800000 */
.L_x_19086:
        /* <DEDUP_REMOVED lines=10> */
.L_x_19082:
[----:B------:R-:W-:Y:S05]  /*94e0*/  BSYNC B0 ;  /* 0x0000000000007941 */ /* 0x000fea0003800000 */
.L_x_19081:
        /* <DEDUP_REMOVED lines=18> */
.L_x_19093:
[----:B------:R-:W-:Y:S02]  /*9610*/  MOV R74, R112 ;  /* 0x00000070004a7202 */ /* 0x000fe40000000f00 */
.L_x_19094:
[----:B------:R-:W-:Y:S05]  /*9620*/  BSYNC B1 ;  /* 0x0000000000017941 */ /* 0x000fea0003800000 */
.L_x_19092:
        /* <DEDUP_REMOVED lines=16> */
.L_x_19098:
[----:B------:R-:W-:Y:S05]  /*9730*/  BSYNC B2 ;  /* 0x0000000000027941 */ /* 0x000fea0003800000 */
.L_x_19097:
        /* <DEDUP_REMOVED lines=44> */
.L_x_19096:
[----:B------:R-:W-:Y:S05]  /*9a00*/  BSYNC B1 ;  /* 0x0000000000017941 */ /* 0x000fea0003800000 */
.L_x_19095:
        /* <DEDUP_REMOVED lines=10> */
.L_x_19091:
[----:B------:R-:W-:Y:S05]  /*9ab0*/  BSYNC B0 ;  /* 0x0000000000007941 */ /* 0x000fea0003800000 */
.L_x_19090:
        /* <DEDUP_REMOVED lines=29> */
.L_x_19100:
[----:B------:R-:W-:Y:S05]  /*9c90*/  BSYNC B0 ;  /* 0x0000000000007941 */ /* 0x000fea0003800000 */
.L_x_19099:
        /* <DEDUP_REMOVED lines=22> */
.L_x_19104:
[----:B------:R-:W-:Y:S02]  /*9e00*/  MOV R116, R112 ;  /* 0x0000007000747202 */ /* 0x000fe40000000f00 */
.L_x_19105:
[----:B------:R-:W-:Y:S05]  /*9e10*/  BSYNC B1 ;  /* 0x0000000000017941 */ /* 0x000fea0003800000 */
.L_x_19103:
        /* <DEDUP_REMOVED lines=16> */
.L_x_19109:
[----:B------:R-:W-:Y:S05]  /*9f20*/  BSYNC B2 ;  /* 0x0000000000027941 */ /* 0x000fea0003800000 */
.L_x_19108:
        /* <DEDUP_REMOVED lines=44> */
.L_x_19107:
[----:B------:R-:W-:Y:S05]  /*a1f0*/  BSYNC B1 ;  /* 0x0000000000017941 */ /* 0x000fea0003800000 */
.L_x_19106:
        /* <DEDUP_REMOVED lines=10> */
.L_x_19102:
[----:B0-----:R-:W-:Y:S05]  /*a2a0*/  BSYNC B0 ;  /* 0x0000000000007941 */ /* 0x001fea0003800000 */
.L_x_19101:
        /* <DEDUP_REMOVED lines=18> */
.L_x_19113:
[----:B------:R-:W-:Y:S02]  /*a3d0*/  MOV R116, R112 ;  /* 0x0000007000747202 */ /* 0x000fe40000000f00 */
.L_x_19114:
[----:B------:R-:W-:Y:S05]  /*a3e0*/  BSYNC B1 ;  /* 0x0000000000017941 */ /* 0x000fea0003800000 */
.L_x_19112:
        /* <DEDUP_REMOVED lines=16> */
.L_x_19118:
[----:B------:R-:W-:Y:S05]  /*a4f0*/  BSYNC B2 ;  /* 0x0000000000027941 */ /* 0x000fea0003800000 */
.L_x_19117:
        /* <DEDUP_REMOVED lines=44> */
.L_x_19116:
[----:B------:R-:W-:Y:S05]  /*a7c0*/  BSYNC B1 ;  /* 0x0000000000017941 */ /* 0x000fea0003800000 */
.L_x_19115:
        /* <DEDUP_REMOVED lines=10> */
.L_x_19111:
[----:B------:R-:W-:Y:S05]  /*a870*/  BSYNC B0 ;  /* 0x0000000000007941 */ /* 0x000fea0003800000 */
.L_x_19110:
        /* <DEDUP_REMOVED lines=18> */
.L_x_19122:
[----:B------:R-:W-:Y:S02]  /*a9a0*/  MOV R116, R112 ;  /* 0x0000007000747202 */ /* 0x000fe40000000f00 */
.L_x_19123:
[----:B------:R-:W-:Y:S05]  /*a9b0*/  BSYNC B1 ;  /* 0x0000000000017941 */ /* 0x000fea0003800000 */
.L_x_19121:
        /* <DEDUP_REMOVED lines=16> */
.L_x_19127:
[----:B------:R-:W-:Y:S05]  /*aac0*/  BSYNC B2 ;  /* 0x0000000000027941 */ /* 0x000fea0003800000 */
.L_x_19126:
        /* <DEDUP_REMOVED lines=44> */
.L_x_19125:
[----:B------:R-:W-:Y:S05]  /*ad90*/  BSYNC B1 ;  /* 0x0000000000017941 */ /* 0x000fea0003800000 */
.L_x_19124:
        /* <DEDUP_REMOVED lines=10> */
.L_x_19120:
[----:B------:R-:W-:Y:S05]  /*ae40*/  BSYNC B0 ;  /* 0x0000000000007941 */ /* 0x000fea0003800000 */
.L_x_19119:
        /* <DEDUP_REMOVED lines=18> */
.L_x_19131:
[----:B------:R-:W-:Y:S02]  /*af70*/  MOV R118, R112 ;  /* 0x0000007000767202 */ /* 0x000fe40000000f00 */
.L_x_19132:
[----:B------:R-:W-:Y:S05]  /*af80*/  BSYNC B1 ;  /* 0x0000000000017941 */ /* 0x000fea0003800000 */
.L_x_19130:
        /* <DEDUP_REMOVED lines=16> */
.L_x_19136:
[----:B------:R-:W-:Y:S05]  /*b090*/  BSYNC B2 ;  /* 0x0000000000027941 */ /* 0x000fea0003800000 */
.L_x_19135:
        /* <DEDUP_REMOVED lines=44> */
.L_x_19134:
[----:B------:R-:W-:Y:S05]  /*b360*/  BSYNC B1 ;  /* 0x0000000000017941 */ /* 0x000fea0003800000 */
.L_x_19133:
        /* <DEDUP_REMOVED lines=10> */
.L_x_19129:
[----:B------:R-:W-:Y:S05]  /*b410*/  BSYNC B0 ;  /* 0x0000000000007941 */ /* 0x000fea0003800000 */
.L_x_19128:
        /* <DEDUP_REMOVED lines=18> */
.L_x_19140:
[----:B------:R-:W-:Y:S02]  /*b540*/  MOV R116, R112 ;  /* 0x0000007000747202 */ /* 0x000fe40000000f00 */
.L_x_19141:
[----:B------:R-:W-:Y:S05]  /*b550*/  BSYNC B1 ;  /* 0x0000000000017941 */ /* 0x000fea0003800000 */
.L_x_19139:
        /* <DEDUP_REMOVED lines=16> */
.L_x_19145:
[----:B------:R-:W-:Y:S05]  /*b660*/  BSYNC B2 ;  /* 0x0000000000027941 */ /* 0x000fea0003800000 */
.L_x_19144:
        /* <DEDUP_REMOVED lines=44> */
.L_x_19143:
[----:B------:R-:W-:Y:S05]  /*b930*/  BSYNC B1 ;  /* 0x0000000000017941 */ /* 0x000fea0003800000 */
.L_x_19142:
        /* <DEDUP_REMOVED lines=10> */
.L_x_19138:
[----:B------:R-:W-:Y:S05]  /*b9e0*/  BSYNC B0 ;  /* 0x0000000000007941 */ /* 0x000fea0003800000 */
.L_x_19137:
        /* <DEDUP_REMOVED lines=18> */
.L_x_19149:
[----:B------:R-:W-:Y:S02]  /*bb10*/  MOV R118, R112 ;  /* 0x0000007000767202 */ /* 0x000fe40000000f00 */
.L_x_19150:
[----:B------:R-:W-:Y:S05]  /*bb20*/  BSYNC B1 ;  /* 0x0000000000017941 */ /* 0x000fea0003800000 */
.L_x_19148:
        /* <DEDUP_REMOVED lines=16> */
.L_x_19154:
[----:B------:R-:W-:Y:S05]  /*bc30*/  BSYNC B2 ;  /* 0x0000000000027941 */ /* 0x000fea0003800000 */
.L_x_19153:
        /* <DEDUP_REMOVED lines=44> */
.L_x_19152:
[----:B------:R-:W-:Y:S05]  /*bf00*/  BSYNC B1 ;  /* 0x0000000000017941 */ /* 0x000fea0003800000 */
.L_x_19151:
[----:B------:R-:W0:Y:S01]  /*bf10*/  I2F.U32 R73, R118 ;  /* 0x0000007600497306 */ /* 0x000e220000201000 */
[----:B------:R-:W-:-:S04]  /*bf20*/  IMAD.MOV.U32 R74, RZ, RZ, 0x2f800000 ;  /* 0x2f800000ff4a7424 */ /* 0x000fc800078e00ff */
[----:B0-----:R-:W-:Y:S01]  /*bf30*/  FFMA.FTZ R73, R73, R74, 1.1641532182693481445e-10 ;  /* 0x2f00000049497423 */ /* 0x001fe2000001004a */
[----:B------:R-:W-:-:S04]  /*bf40*/  HADD2.F32 R74, -RZ, R42.H1_H1 ;  /* 0x3000002aff4a7230 */ /* 0x000fc80000004100 */
[----:B------:R-:W-:Y:S01]  /*bf50*/  FSETP.GTU.FTZ.AND P1, PT, R73, c[0x0][0x1e4], PT ;  /* 0x0000790049007a0b */ /* 0x000fe20003f3c000 */
[----:B------:R-:W-:-:S03]  /*bf60*/  FMUL.FTZ R74, R74, c[0x0][0x1ec] ;  /* 0x00007b004a4a7a20 */ /* 0x000fc60000410000 */
[----:B------:R-:W-:Y:S01]  /*bf70*/  SEL R105, RZ, 0x1, P1 ;  /* 0x00000001ff697807 */ /* 0x000fe20000800000 */
[----:B------:R-:W-:-:S05]  /*bf80*/  FMUL.FTZ R74, R74, c[0x0][0x1e8] ;  /* 0x00007a004a4a7a20 */ /* 0x000fca0000410000 */
[----:B------:R-:W-:-:S05]  /*bf90*/  FSEL R73, R74, RZ, !P1 ;  /* 0x000000ff4a497208 */ /* 0x000fca0004800000 */
[----:B------:R-:W-:Y:S02]  /*bfa0*/  @P0 FADD.FTZ R73, R37, R73 ;  /* 0x0000004925490221 */ /* 0x000fe40000010000 */
.L_x_19147:
[----:B------:R-:W-:Y:S05]  /*bfb0*/  BSYNC B0 ;  /* 0x0000000000007941 */ /* 0x000fea0003800000 */
.L_x_19146:
        /* <DEDUP_REMOVED lines=18> */
.L_x_19158:
[----:B------:R-:W-:Y:S02]  /*c0e0*/  MOV R118, R112 ;  /* 0x0000007000767202 */ /* 0x000fe40000000f00 */
.L_x_19159:
[----:B------:R-:W-:Y:S05]  /*c0f0*/  BSYNC B1 ;  /* 0x0000000000017941 */ /* 0x000fea0003800000 */
.L_x_19157:
        /* <DEDUP_REMOVED lines=16> */
.L_x_19163:
[----:B------:R-:W-:Y:S05]  /*c200*/  BSYNC B2 ;  /* 0x0000000000027941 */ /* 0x000fea0003800000 */
.L_x_19162:
        /* <DEDUP_REMOVED lines=44> */
.L_x_19161:
[----:B------:R-:W-:Y:S05]  /*c4d0*/  BSYNC B1 ;  /* 0x0000000000017941 */ /* 0x000fea0003800000 */
.L_x_19160:
[----:B------:R-:W0:Y:S01]  /*c4e0*/  I2F.U32 R74, R118 ;  /* 0x00000076004a7306 */ /* 0x000e220000201000 */
[----:B------:R-:W-:-:S04]  /*c4f0*/  IMAD.MOV.U32 R75, RZ, RZ, 0x2f800000 ;  /* 0x2f800000ff4b7424 */ /* 0x000fc800078e00ff */
[----:B0-----:R-:W-:Y:S01]  /*c500*/  FFMA.FTZ R74, R74, R75, 1.1641532182693481445e-10 ;  /* 0x2f0000004a4a7423 */ /* 0x001fe2000001004b */
[----:B------:R-:W-:-:S04]  /*c510*/  HADD2.F32 R75, -RZ, R43.H0_H0 ;  /* 0x2000002bff4b7230 */ /* 0x000fc80000004100 */
[----:B------:R-:W-:Y:S01]  /*c520*/  FSETP.GTU.FTZ.AND P1, PT, R74, c[0x0][0x1e4], PT ;  /* 0x000079004a007a0b */ /* 0x000fe20003f3c000 */
[----:B------:R-:W-:-:S03]  /*c530*/  FMUL.FTZ R75, R75, c[0x0][0x1ec] ;  /* 0x00007b004b4b7a20 */ /* 0x000fc60000410000 */
[----:B------:R-:W-:Y:S01]  /*c540*/  SEL R106, RZ, 0x1, P1 ;  /* 0x00000001ff6a7807 */ /* 0x000fe20000800000 */
[----:B------:R-:W-:-:S05]  /*c550*/  FMUL.FTZ R75, R75, c[0x0][0x1e8] ;  /* 0x00007a004b4b7a20 */ /* 0x000fca0000410000 */
[----:B------:R-:W-:-:S05]  /*c560*/  FSEL R74, R75, RZ, !P1 ;  /* 0x000000ff4b4a7208 */ /* 0x000fca0004800000 */
[----:B------:R-:W-:Y:S02]  /*c570*/  @P0 FADD.FTZ R74, R38, R74 ;  /* 0x0000004a264a0221 */ /* 0x000fe40000010000 */
.L_x_19156:
[----:B------:R-:W-:Y:S05]  /*c580*/  BSYNC B0 ;  /* 0x0000000000007941 */ /* 0x000fea0003800000 */
.L_x_19155:
        /* <DEDUP_REMOVED lines=18> */
.L_x_19167:
[----:B------:R-:W-:Y:S02]  /*c6b0*/  MOV R122, R112 ;  /* 0x00000070007a7202 */ /* 0x000fe40000000f00 */
.L_x_19168:
[----:B------:R-:W-:Y:S05]  /*c6c0*/  BSYNC B1 ;  /* 0x0000000000017941 */ /* 0x000fea0003800000 */
.L_x_19166:
        /* <DEDUP_REMOVED lines=16> */
.L_x_19172:
[----:B------:R-:W-:Y:S05]  /*c7d0*/  BSYNC B2 ;  /* 0x0000000000027941 */ /* 0x000fea0003800000 */
.L_x_19171:
        /* <DEDUP_REMOVED lines=38> */
[----:B------:R-:W-:-:S04]  /*ca40*/  IMAD.WIDE.U32 R116, R117, -0x326172a9, RZ ;  /* 0xcd9e8d5775747825 */ /* 0x000fc800078e00ff */
[----:B------:R-:W-:Y:S01]  /*ca50*/  IMAD.MOV.U32 R112, RZ, RZ, R116 ;  /* 0x000000ffff707224 */ /* 0x000fe200078e0074 */
[----:B------:R-:W-:Y:S01]  /*ca60*/  LOP3.LUT R96, R117, UR25, R118, 0x96, !PT ;  /* 0x0000001975607c12 */ /* 0x000fe2000f8e9676 */
[----:B------:R-:W-:-:S04]  /*ca70*/  IMAD.WIDE.U32 R116, R75, -0x2daee0ad, RZ ;  /* 0xd2511f534b747825 */ /* 0x000fc800078e00ff */
[----:B------:R-:W-:Y:S01]  /*ca80*/  IMAD.MOV.U32 R110, RZ, RZ, R116 ;  /* 0x000000ffff6e7224 */ /* 0x000fe200078e0074 */
[----:B------:R-:W-:Y:S02]  /*ca90*/  LOP3.LUT R108, R117, UR26, R108, 0x96, !PT ;  /* 0x0000001a756c7c12 */ /* 0x000fe4000f8e966c */
.L_x_19170:
[----:B------:R-:W-:Y:S05]  /*caa0*/  BSYNC B1 ;  /* 0x0000000000017941 */ /* 0x000fea0003800000 */
.L_x_19169:
        /* <DEDUP_REMOVED lines=10> */
.L_x_19165:
[----:B------:R-:W-:Y:S05]  /*cb50*/  BSYNC B0 ;  /* 0x0000000000007941 */ /* 0x000fea0003800000 */
.L_x_19164:
        /* <DEDUP_REMOVED lines=18> */
[----:B------:R-:W-:-:S04]  /*cc80*/  LOP3.LUT R123, R117, R123, R119, 0xfe, !PT ;  /* 0x0000007b757b7212 */ /* 0x000fc800078efe77 */
[----:B------:R-:W-:Y:S02]  /*cc90*/  LOP3.LUT R117, R92, R118, R116, 0xfe, !PT ;  /* 0x000000765c757212 */ /* 0x000fe400078efe74 */
[----:B------:R-:W-:Y:S02]  /*cca0*/  MOV R116, 0x8 ;  /* 0x0000000800747802 */ /* 0x000fe40000000f00 */
[----:B------:R-:W-:Y:S02]  /*ccb0*/  LOP3.LUT R92, R117, 0xff, R100, 0xf8, !PT ;  /* 0x000000ff755c7812 */ /* 0x000fe400078ef864 */
[----:B------:R-:W-:Y:S01]  /*ccc0*/  LOP3.LUT R93, R123, R93, RZ, 0xfc, !PT ;  /* 0x0000005d7b5d7212 */ /* 0x000fe200078efcff */
[----:B------:R-:W-:-:S05]  /*ccd0*/  IMAD.WIDE.U32 R116, R121, R116, c[0x0][0x190] ;  /* 0x0000640079747625 */ /* 0x000fca00078e0074 */
[----:B------:R0:W-:Y:S02]  /*cce0*/  STG.E.64 [R116.64], R92 ;  /* 0x0000005c74007986 */ /* 0x0001e4000c101b06 */
.L_x_19174:
[----:B------:R-:W-:Y:S05]  /*ccf0*/  BSYNC B0 ;  /* 0x0000000000007941 */ /* 0x000fea0003800000 */
.L_x_19173:
        /* <DEDUP_REMOVED lines=39> */
.L_x_19181:
        /* <DEDUP_REMOVED lines=84> */
.L_x_19182:
        /* <DEDUP_REMOVED lines=16> */
[----:B0-----:R-:W0:Y:S04]  /*d5b0*/  SHFL.DOWN PT, R122, R121, 0x2, 0x1f ;  /* 0x08401f00797a7f89 */ /* 0x001e2800000e0000 */
[----:B------:R-:W1:Y:S01]  /*d5c0*/  @!P0 LDS.64 R92, [R118.X8] ;  /* 0x00000000765c8984 */ /* 0x000e620000008a00 */
[----:B------:R-:W-:Y:S02]  /*d5d0*/  LOP3.LUT P0, RZ, R117, 0x1f, R0, 0xf8, !PT ;  /* 0x0000001f75ff7812 */ /* 0x000fe4000780f800 */
[----:B0-----:R-:W0:Y:S01]  /*d5e0*/  I2F R116, R122 ;  /* 0x0000007a00747306 */ /* 0x001e220000201400 */
[----:B------:R-:W-:Y:S01]  /*d5f0*/  IMAD.IADD R117, R122, 0x1, R121 ;  /* 0x000000017a757824 */ /* 0x000fe200078e0279 */
[----:B-1----:R-:W1:Y:S02]  /*d600*/  SHFL.DOWN PT, R123, R92, 0x2, 0x1f ;  /* 0x08401f005c7b7f89 */ /* 0x002e6400000e0000 */
[----:B-1----:R-:W-:-:S02]  /*d610*/  FADD.FTZ R124, -R123, R92 ;  /* 0x0000005c7b7c7221 */ /* 0x002fc40000010100 */
[----:B0-----:R-:W-:Y:S02]  /*d620*/  FMUL.FTZ R123, R123, R116 ;  /* 0x000000747b7b7220 */ /* 0x001fe40000410000 */
[----:B------:R-:W-:Y:S02]  /*d630*/  FMUL.FTZ R124, R124, R124 ;  /* 0x0000007c7c7c7220 */ /* 0x000fe40000410000 */
[----:B------:R-:W-:Y:S02]  /*d640*/  FFMA.FTZ R118, R119, R92, R123 ;  /* 0x0000005c77767223 */ /* 0x000fe4000001007b */
[----:B------:R-:W-:Y:S01]  /*d650*/  FMUL.FTZ R119, R124, R119 ;  /* 0x000000777c777220 */ /* 0x000fe20000410000 */
[----:B------:R-:W0:Y:S01]  /*d660*/  I2F R92, R117 ;  /* 0x00000075005c7306 */ /* 0x000e220000201400 */
[----:B------:R-:W1:Y:S02]  /*d670*/  SHFL.DOWN PT, R124, R93, 0x2, 0x1f ;  /* 0x08401f005d7c7f89 */ /* 0x000e6400000e0000 */
[----:B------:R-:W-:-:S05]  /*d680*/  FMUL.FTZ R122, R119, R116 ;  /* 0x00000074777a7220 */ /* 0x000fca0000410000 */
[----:B0-----:R-:W0:Y:S01]  /*d690*/  MUFU.RCP R123, R92 ;  /* 0x0000005c007b7308 */ /* 0x001e220000001000 */
[----:B-1----:R-:W-:Y:S02]  /*d6a0*/  FADD.FTZ R116, R124, R93 ;  /* 0x0000005d7c747221 */ /* 0x002fe40000010000 */
[----:B------:R-:W1:Y:S01]  /*d6b0*/  SHFL.DOWN PT, R124, R117, 0x1, 0x1f ;  /* 0x08201f00757c7f89 */ /* 0x000e6200000e0000 */
[C---:B0-----:R-:W-:Y:S02]  /*d6c0*/  FMUL.FTZ R119, R123.reuse, R118 ;  /* 0x000000767b777220 */ /* 0x041fe40000410000 */
[----:B------:R-:W-:-:S03]  /*d6d0*/  FFMA.FTZ R116, R123, R122, R116 ;  /* 0x0000007a7b747223 */ /* 0x000fc60000010074 */
[----:B------:R-:W0:Y:S01]  /*d6e0*/  SHFL.DOWN PT, R121, R119, 0x1, 0x1f ;  /* 0x08201f0077797f89 */ /* 0x000e2200000e0000 */
[----:B-1----:R-:W1:Y:S01]  /*d6f0*/  I2F R118, R124 ;  /* 0x0000007c00767306 */ /* 0x002e620000201400 */
[----:B------:R-:W-:-:S07]  /*d700*/  IADD3 R123, R117, R124, RZ ;  /* 0x0000007c757b7210 */ /* 0x000fce0007ffe0ff */
[----:B------:R-:W2:Y:S01]  /*d710*/  I2F R122, R123 ;  /* 0x0000007b007a7306 */ /* 0x000ea20000201400 */
[----:B0-----:R-:W-:-:S04]  /*d720*/  FADD.FTZ R125, R119, -R121 ;  /* 0x80000079777d7221 */ /* 0x001fc80000010000 */
[----:B------:R-:W-:Y:S02]  /*d730*/  FMUL.FTZ R125, R125, R125 ;  /* 0x0000007d7d7d7220 */ /* 0x000fe40000410000 */
[-C--:B-1----:R-:W-:Y:S02]  /*d740*/  FMUL.FTZ R93, R121, R118.reuse ;  /* 0x00000076795d7220 */ /* 0x082fe40000410000 */
[----:B------:R-:W0:Y:S01]  /*d750*/  SHFL.DOWN PT, R121, R116, 0x1, 0x1f ;  /* 0x08201f0074797f89 */ /* 0x000e2200000e0000 */
[C---:B------:R-:W-:Y:S02]  /*d760*/  FMUL.FTZ R125, R92.reuse, R125 ;  /* 0x0000007d5c7d7220 */ /* 0x040fe40000410000 */
[----:B------:R-:W-:Y:S02]  /*d770*/  FFMA.FTZ R93, R92, R119, R93 ;  /* 0x000000775c5d7223 */ /* 0x000fe4000001005d */
[----:B------:R-:W-:Y:S01]  /*d780*/  FMUL.FTZ R125, R125, R118 ;  /* 0x000000767d7d7220 */ /* 0x000fe20000410000 */
[----:B--2---:R-:W1:Y:S01]  /*d790*/  MUFU.RCP R122, R122 ;  /* 0x0000007a007a7308 */ /* 0x004e620000001000 */
[----:B------:R-:W-:Y:S01]  /*d7a0*/  IMAD.MOV.U32 R92, RZ, RZ, c[0x0][0x1e0] ;  /* 0x00007800ff5c7624 */ /* 0x000fe200078e00ff */
[----:B------:R-:W-:-:S04]  /*d7b0*/  @!P0 LEA R118, P2, R79, c[0x0][0x1a0], 0x2 ;  /* 0x000068004f768a11 */ /* 0x000fc800078410ff */
[----:B------:R-:W-:Y:S01]  /*d7c0*/  @!P0 LEA.HI.X R119, R79, c[0x0][0x1a4], R120, 0x2, P2 ;  /* 0x000069004f778a11 */ /* 0x000fe200010f1478 */
[----:B-1----:R-:W-:Y:S02]  /*d7d0*/  FMUL.FTZ R93, R122, R93 ;  /* 0x0000005d7a5d7220 */ /* 0x002fe40000410000 */
[----:B0-----:R-:W-:-:S04]  /*d7e0*/  FADD.FTZ R121, R116, R121 ;  /* 0x0000007974797221 */ /* 0x001fc80000010000 */
[----:B------:R-:W-:Y:S01]  /*d7f0*/  FFMA.FTZ R121, R122, R125, R121 ;  /* 0x0000007d7a797223 */ /* 0x000fe20000010079 */
[----:B------:R-:W0:Y:S05]  /*d800*/  SHFL.IDX PT, R93, R93, RZ, 0x1f ;  /* 0x00001fff5d5d7589 */ /* 0x000e2a00000e0000 */
[----:B------:R-:W1:Y:S01]  /*d810*/  SHFL.IDX PT, R121, R121, RZ, 0x1f ;  /* 0x00001fff79797589 */ /* 0x000e6200000e0000 */
[----:B0-----:R-:W-:-:S03]  /*d820*/  FMUL.FTZ R116, R93, R93 ;  /* 0x0000005d5d747220 */ /* 0x001fc60000410000 */
[----:B------:R0:W-:Y:S02]  /*d830*/  @!P0 STG.E [R118.64], R93 ;  /* 0x0000005d76008986 */ /* 0x0001e4000c101906 */
[----:B------:R-:W-:Y:S01]  /*d840*/  FSEL R117, R116, RZ, P1 ;  /* 0x000000ff74757208 */ /* 0x000fe20000800000 */
[----:B-1----:R-:W-:Y:S01]  /*d850*/  FFMA.FTZ R92, R121, R92, c[0x0][0x228] ;  /* 0x00008a00795c7623 */ /* 0x002fe2000001005c */
[----:B------:R-:W-:-:S03]  /*d860*/  @!P0 LEA R116, P2, R79, c[0x0][0x1a8], 0x2 ;  /* 0x00006a004f748a11 */ /* 0x000fc600078410ff */
[----:B------:R-:W-:Y:S01]  /*d870*/  FADD.FTZ R92, R92, R117 ;  /* 0x000000755c5c7221 */ /* 0x000fe20000010000 */
[----:B------:R-:W-:-:S05]  /*d880*/  @!P0 LEA.HI.X R117, R79, c[0x0][0x1ac], R120, 0x2, P2 ;  /* 0x00006b004f758a11 */ /* 0x000fca00010f1478 */
[----:B------:R-:W1:Y:S02]  /*d890*/  MUFU.RSQ R92, R92 ;  /* 0x0000005c005c7308 */ /* 0x000e640000001400 */
[----:B-1----:R0:W-:Y:S01]  /*d8a0*/  @!P0 STG.E [R116.64], R92 ;  /* 0x0000005c74008986 */ /* 0x0021e2000c101906 */
[----:B------:R-:W-:-:S13]  /*d8b0*/  ISETP.GE.AND P0, PT, R115, 0x1, PT ;  /* 0x000000017300780c */ /* 0x000fda0003f06270 */
[----:B------:R-:W-:Y:S05]  /*d8c0*/  @!P0 BRA `(.L_x_19178) ;  /* 0x00000a3000008947 */ /* 0x000fea0003800000 */
[----:B0-----:R-:W-:Y:S01]  /*d8d0*/  FSEL R93, R93, RZ, !P1 ;  /* 0x000000ff5d5d7208 */ /* 0x001fe20004800000 */
[----:B------:R-:W-:Y:S01]  /*d8e0*/  HADD2.F32 R116, -RZ, R20.H1_H1 ;  /* 0x30000014ff747230 */ /* 0x000fe20000004100 */
[----:B------:R-:W-:-:S03]  /*d8f0*/  IADD3 R115, R115, -0x1, RZ ;  /* 0xffffffff73737810 */ /* 0x000fc60007ffe0ff */
[C---:B------:R-:W-:Y:S02]  /*d900*/  FADD.FTZ R53, -R93.reuse, R53 ;  /* 0x000000355d357221 */ /* 0x040fe40000010100 */
[C---:B------:R-:W-:Y:S02]  /*d910*/  FADD.FTZ R123, -R93.reuse, R50 ;  /* 0x000000325d7b7221 */ /* 0x040fe40000010100 */
[C---:B------:R-:W-:Y:S02]  /*d920*/  FADD.FTZ R125, -R93.reuse, R52 ;  /* 0x000000345d7d7221 */ /* 0x040fe40000010100 */
[C---:B------:R-:W-:Y:S01]  /*d930*/  FMUL.FTZ R52, R92.reuse, R53 ;  /* 0x000000355c347220 */ /* 0x040fe20000410000 */
[----:B------:R-:W-:Y:S01]  /*d940*/  HADD2.F32 R53, -RZ, R31.H0_H0 ;  /* 0x2000001fff357230 */ /* 0x000fe20000004100 */
[----:B------:R-:W-:Y:S02]  /*d950*/  FMUL.FTZ R123, R92, R123 ;  /* 0x0000007b5c7b7220 */ /* 0x000fe40000410000 */
[----:B------:R-:W-:-:S02]  /*d960*/  FADD.FTZ R121, -R93, R48 ;  /* 0x000000305d797221 */ /* 0x000fc40000010100 */
[----:B------:R-:W-:Y:S02]  /*d970*/  FADD.FTZ R45, -R93, R45 ;  /* 0x0000002d5d2d7221 */ /* 0x000fe40000010100 */
[----:B------:R-:W-:Y:S01]  /*d980*/  FFMA.FTZ R123, R123, R53, R8 ;  /* 0x000000357b7b7223 */ /* 0x000fe20000010008 */
[----:B------:R-:W-:Y:S01]  /*d990*/  HADD2.F32 R53, -RZ, R30.H0_H0 ;  /* 0x2000001eff357230 */ /* 0x000fe20000004100 */
[C---:B------:R-:W-:Y:S02]  /*d9a0*/  FADD.FTZ R54, -R93.reuse, R54 ;  /* 0x000000365d367221 */ /* 0x040fe40000010100 */
[C---:B------:R-:W-:Y:S02]  /*d9b0*/  FADD.FTZ R55, -R93.reuse, R55 ;  /* 0x000000375d377221 */ /* 0x040fe40000010100 */
[----:B------:R-:W-:Y:S02]  /*d9c0*/  FMUL.FTZ R121, R92, R121 ;  /* 0x000000795c797220 */ /* 0x000fe40000410000 */
[----:B------:R-:W-:-:S02]  /*d9d0*/  FADD.FTZ R117, -R93, R44 ;  /* 0x0000002c5d757221 */ /* 0x000fc40000010100 */
[C---:B------:R-:W-:Y:S02]  /*d9e0*/  FADD.FTZ R119, -R93.reuse, R46 ;  /* 0x0000002e5d777221 */ /* 0x040fe40000010100 */
[----:B------:R-:W-:Y:S02]  /*d9f0*/  FADD.FTZ R51, -R93, R51 ;  /* 0x000000335d337221 */ /* 0x000fe40000010100 */
[C---:B------:R-:W-:Y:S02]  /*da00*/  FMUL.FTZ R44, R92.reuse, R45 ;  /* 0x0000002d5c2c7220 */ /* 0x040fe40000410000 */
[C---:B------:R-:W-:Y:S02]  /*da10*/  FMUL.FTZ R45, R92.reuse, R54 ;  /* 0x000000365c2d7220 */ /* 0x040fe40000410000 */
[C---:B------:R-:W-:Y:S01]  /*da20*/  FMUL.FTZ R54, R92.reuse, R55 ;  /* 0x000000375c367220 */ /* 0x040fe20000410000 */
[----:B------:R-:W-:Y:S01]  /*da30*/  HADD2.F32 R55, -RZ, R31.H1_H1 ;  /* 0x3000001fff377230 */ /* 0x000fe20000004100 */
[----:B------:R-:W-:Y:S01]  /*da40*/  FFMA.FTZ R121, R121, R53, R6 ;  /* 0x0000003579797223 */ /* 0x000fe20000010006 */
[----:B------:R-:W-:Y:S01]  /*da50*/  HADD2.F32 R53, -RZ, R29.H0_H0 ;  /* 0x2000001dff357230 */ /* 0x000fe20000004100 */
[----:B------:R-:W-:-:S02]  /*da60*/  FMUL.FTZ R119, R92, R119 ;  /* 0x000000775c777220 */ /* 0x000fc40000410000 */
[----:B------:R-:W-:Y:S02]  /*da70*/  FMUL.FTZ R50, R92, R51 ;  /* 0x000000335c327220 */ /* 0x000fe40000410000 */
[----:B------:R-:W-:Y:S02]  /*da80*/  FADD.FTZ R49, -R93, R49 ;  /* 0x000000315d317221 */ /* 0x000fe40000010100 */
[----:B------:R-:W-:Y:S01]  /*da90*/  FFMA.FTZ R50, R50, R55, R9 ;  /* 0x0000003732327223 */ /* 0x000fe20000010009 */
[----:B------:R-:W-:Y:S01]  /*daa0*/  HADD2.F32 R55, -RZ, R30.H1_H1 ;  /* 0x3000001eff377230 */ /* 0x000fe20000004100 */
[----:B------:R-:W-:Y:S01]  /*dab0*/  FFMA.FTZ R119, R119, R53, R4 ;  /* 0x0000003577777223 */ /* 0x000fe20000010004 */
[----:B------:R-:W-:Y:S01]  /*dac0*/  HADD2.F32 R53, -RZ, R28.H1_H1 ;  /* 0x3000001cff357230 */ /* 0x000fe20000004100 */
[----:B------:R-:W-:Y:S02]  /*dad0*/  FMUL.FTZ R48, R92, R49 ;  /* 0x000000315c307220 */ /* 0x000fe40000410000 */
[----:B------:R-:W-:-:S02]  /*dae0*/  FADD.FTZ R58, -R93, R58 ;  /* 0x0000003a5d3a7221 */ /* 0x000fc40000010100 */
[C---:B------:R-:W-:Y:S02]  /*daf0*/  FADD.FTZ R59, -R93.reuse, R59 ;  /* 0x0000003b5d3b7221 */ /* 0x040fe40000010100 */
[----:B------:R-:W-:Y:S01]  /*db00*/  FFMA.FTZ R48, R48, R55, R7 ;  /* 0x0000003730307223 */ /* 0x000fe20000010007 */
[--C-:B------:R-:W-:Y:S01]  /*db10*/  HADD2.F32 R55, -RZ, R27.reuse.H1_H1 ;  /* 0x3000001bff377230 */ /* 0x100fe20000004100 */
[----:B------:R-:W-:Y:S01]  /*db20*/  FFMA.FTZ R44, R44, R53, R3 ;  /* 0x000000352c2c7223 */ /* 0x000fe20000010003 */
[----:B------:R-:W-:Y:S01]  /*db30*/  HADD2.F32 R53, -RZ, R27.H0_H0 ;  /* 0x2000001bff357230 */ /* 0x000fe20000004100 */
[C---:B------:R-:W-:Y:S02]  /*db40*/  FMUL.FTZ R49, R92.reuse, R58 ;  /* 0x0000003a5c317220 */ /* 0x040fe40000410000 */
[----:B------:R-:W-:Y:S01]  /*db50*/  FMUL.FTZ R58, R92, R59 ;  /* 0x0000003b5c3a7220 */ /* 0x000fe20000410000 */
[----:B------:R-:W-:Y:S01]  /*db60*/  HADD2.F32 R59, -RZ, R19.H0_H0 ;  /* 0x20000013ff3b7230 */ /* 0x000fe20000004100 */
[----:B------:R-:W-:-:S02]  /*db70*/  FADD.FTZ R47, -R93, R47 ;  /* 0x0000002f5d2f7221 */ /* 0x000fc40000010100 */
[----:B------:R-:W-:Y:S02]  /*db80*/  FADD.FTZ R56, -R93, R56 ;  /* 0x000000385d387221 */ /* 0x000fe40000010100 */
[----:B------:R-:W-:Y:S01]  /*db90*/  FFMA.FTZ R49, R49, R53, R76 ;  /* 0x0000003531317223 */ /* 0x000fe2000001004c */
[----:B------:R-:W-:Y:S01]  /*dba0*/  HADD2.F32 R53, -RZ, R26.H0_H0 ;  /* 0x2000001aff357230 */ /* 0x000fe20000004100 */
[----:B------:R-:W-:Y:S01]  /*dbb0*/  FFMA.FTZ R58, R58, R55, R77 ;  /* 0x000000373a3a7223 */ /* 0x000fe2000001004d */
[----:B------:R-:W-:Y:S01]  /*dbc0*/  HADD2.F32 R55, -RZ, R25.H0_H0 ;  /* 0x20000019ff377230 */ /* 0x000fe20000004100 */
[C---:B------:R-:W-:Y:S02]  /*dbd0*/  FMUL.FTZ R46, R92.reuse, R47 ;  /* 0x0000002f5c2e7220 */ /* 0x040fe40000410000 */
[----:B------:R-:W-:Y:S02]  /*dbe0*/  FMUL.FTZ R47, R92, R56 ;  /* 0x000000385c2f7220 */ /* 0x000fe40000410000 */
[----:B------:R-:W-:-:S02]  /*dbf0*/  FADD.FTZ R57, -R93, R57 ;  /* 0x000000395d397221 */ /* 0x000fc40000010100 */
[----:B------:R-:W-:Y:S01]  /*dc00*/  FFMA.FTZ R53, R47, R53, R14 ;  /* 0x000000352f357223 */ /* 0x000fe2000001000e */
[----:B------:R-:W-:Y:S01]  /*dc10*/  HADD2.F32 R47, -RZ, R26.H1_H1 ;  /* 0x3000001aff2f7230 */ /* 0x000fe20000004100 */
[----:B------:R-:W-:Y:S01]  /*dc20*/  FFMA.FTZ R55, R45, R55, R12 ;  /* 0x000000372d377223 */ /* 0x000fe2000001000c */
[----:B------:R-:W-:Y:S01]  /*dc30*/  HADD2.F32 R45, -RZ, R24.H0_H0 ;  /* 0x20000018ff2d7230 */ /* 0x000fe20000004100 */
[C---:B------:R-:W-:Y:S02]  /*dc40*/  FMUL.FTZ R125, R92.reuse, R125 ;  /* 0x0000007d5c7d7220 */ /* 0x040fe40000410000 */
[----:B------:R-:W-:Y:S01]  /*dc50*/  FMUL.FTZ R56, R92, R57 ;  /* 0x000000395c387220 */ /* 0x000fe20000410000 */
[----:B------:R-:W-:Y:S01]  /*dc60*/  HADD2.F32 R57, -RZ, R20.H0_H0 ;  /* 0x20000014ff397230 */ /* 0x000fe20000004100 */
[----:B------:R-:W-:Y:S01]  /*dc70*/  FFMA.FTZ R125, R125, R45, R10 ;  /* 0x0000002d7d7d7223 */ /* 0x000fe2000001000a */
[----:B------:R-:W-:Y:S01]  /*dc80*/  HADD2.F32 R45, -RZ, R24.H1_H1 ;  /* 0x30000018ff2d7230 */ /* 0x000fe20000004100 */
[----:B------:R-:W-:Y:S01]  /*dc90*/  FFMA.FTZ R56, R56, R47, R15 ;  /* 0x0000002f38387223 */ /* 0x000fe2000001000f */
[----:B------:R-:W-:Y:S01]  /*dca0*/  HADD2.F32 R47, -RZ, R25.H1_H1 ;  /* 0x30000019ff2f7230 */ /* 0x000fe20000004100 */
[----:B------:R-:W-:-:S02]  /*dcb0*/  FADD.FTZ R64, -R93, R64 ;  /* 0x000000405d407221 */ /* 0x000fc40000010100 */
[C---:B------:R-:W-:Y:S02]  /*dcc0*/  FADD.FTZ R66, -R93.reuse, R66 ;  /* 0x000000425d427221 */ /* 0x040fe40000010100 */
[----:B------:R-:W-:Y:S01]  /*dcd0*/  FFMA.FTZ R54, R54, R47, R13 ;  /* 0x0000002f36367223 */ /* 0x000fe2000001000d */
[----:B------:R-:W-:Y:S01]  /*dce0*/  HADD2.F32 R47, -RZ, R23.H0_H0 ;  /* 0x20000017ff2f7230 */ /* 0x000fe20000004100 */
[----:B------:R-:W-:Y:S01]  /*dcf0*/  FFMA.FTZ R52, R52, R45, R11 ;  /* 0x0000002d34347223 */ /* 0x000fe2000001000b */
[----:B------:R-:W-:Y:S01]  /*dd00*/  HADD2.F32 R45, -RZ, R22.H0_H0 ;  /* 0x20000016ff2d7230 */ /* 0x000fe20000004100 */
[C---:B------:R-:W-:Y:S02]  /*dd10*/  FMUL.FTZ R64, R92.reuse, R64 ;  /* 0x000000405c407220 */ /* 0x040fe40000410000 */
[----:B------:R-:W-:Y:S02]  /*dd20*/  FMUL.FTZ R66, R92, R66 ;  /* 0x000000425c427220 */ /* 0x000fe40000410000 */
[----:B------:R-:W-:-:S02]  /*dd30*/  FADD.FTZ R62, -R93, R62 ;  /* 0x0000003e5d3e7221 */ /* 0x000fc40000010100 */
[C---:B------:R-:W-:Y:S02]  /*dd40*/  FADD.FTZ R67, -R93.reuse, R67 ;  /* 0x000000435d437221 */ /* 0x040fe40000010100 */
[----:B------:R-:W-:Y:S01]  /*dd50*/  FFMA.FTZ R66, R66, R47, R85 ;  /* 0x0000002f42427223 */ /* 0x000fe20000010055 */
[----:B------:R-:W-:Y:S01]  /*dd60*/  HADD2.F32 R47, -RZ, R23.H1_H1 ;  /* 0x30000017ff2f7230 */ /* 0x000fe20000004100 */
[----:B------:R-:W-:Y:S01]  /*dd70*/  FFMA.FTZ R64, R64, R45, R83 ;  /* 0x0000002d40407223 */ /* 0x000fe20000010053 */
[----:B------:R-:W-:Y:S01]  /*dd80*/  HADD2.F32 R45, -RZ, R21.H0_H0 ;  /* 0x20000015ff2d7230 */ /* 0x000fe20000004100 */
[C---:B------:R-:W-:Y:S02]  /*dd90*/  FMUL.FTZ R62, R92.reuse, R62 ;  /* 0x0000003e5c3e7220 */ /* 0x040fe40000410000 */
[----:B------:R-:W-:Y:S02]  /*dda0*/  FMUL.FTZ R67, R92, R67 ;  /* 0x000000435c437220 */ /* 0x000fe40000410000 */
[----:B------:R-:W-:-:S02]  /*ddb0*/  FADD.FTZ R63, -R93, R63 ;  /* 0x0000003f5d3f7221 */ /* 0x000fc40000010100 */
[C---:B------:R-:W-:Y:S02]  /*ddc0*/  FADD.FTZ R65, -R93.reuse, R65 ;  /* 0x000000415d417221 */ /* 0x040fe40000010100 */
[----:B------:R-:W-:Y:S02]  /*ddd0*/  FADD.FTZ R60, -R93, R60 ;  /* 0x0000003c5d3c7221 */ /* 0x000fe40000010100 */
[----:B------:R-:W-:Y:S01]  /*dde0*/  FFMA.FTZ R67, R67, R47, R86 ;  /* 0x0000002f43437223 */ /* 0x000fe20000010056 */
[----:B------:R-:W-:Y:S01]  /*ddf0*/  HADD2.F32 R47, -RZ, R22.H1_H1 ;  /* 0x30000016ff2f7230 */ /* 0x000fe20000004100 */
[----:B------:R-:W-:Y:S01]  /*de00*/  FFMA.FTZ R62, R62, R45, R81 ;  /* 0x0000002d3e3e7223 */ /* 0x000fe20000010051 */
[----:B------:R-:W-:Y:S01]  /*de10*/  HADD2.F32 R45, -RZ, R21.H1_H1 ;  /* 0x30000015ff2d7230 */ /* 0x000fe20000004100 */
        /* <DEDUP_REMOVED lines=11> */
[C---:B------:R-:W-:Y:S01]  /*ded0*/  FMUL.FTZ R51, R92.reuse, R60 ;  /* 0x0000003c5c337220 */ /* 0x040fe20000410000 */
[----:B------:R-:W-:Y:S01]  /*dee0*/  HADD2.F32 R60, -RZ, R29.H1_H1 ;  /* 0x3000001dff3c7230 */ /* 0x000fe20000004100 */
[----:B------:R-:W-:Y:S01]  /*def0*/  FFMA.FTZ R65, R65, R47, R84 ;  /* 0x0000002f41417223 */ /* 0x000fe20000010054 */
[----:B------:R-:W-:Y:S01]  /*df00*/  HADD2.F32 R47, -RZ, R19.H1_H1 ;  /* 0x30000013ff2f7230 */ /* 0x000fe20000004100 */
[----:B------:R-:W-:Y:S01]  /*df10*/  FFMA.FTZ R63, R63, R45, R82 ;  /* 0x0000002d3f3f7223 */ /* 0x000fe20000010052 */
        /* <DEDUP_REMOVED lines=11> */
[----:B------:R-:W-:Y:S01]  /*dfd0*/  FFMA.FTZ R60, R46, R60, R5 ;  /* 0x0000003c2e3c7223 */ /* 0x000fe20000010005 */
[----:B------:R-:W-:Y:S01]  /*dfe0*/  HADD2.F32 R46, -RZ, R28.H0_H0 ;  /* 0x2000001cff2e7230 */ /* 0x000fe20000004100 */
[----:B------:R-:W-:Y:S02]  /*dff0*/  IMAD R115, R115, c[0x0][0x168], RZ ;  /* 0x00005a0073737a24 */ /* 0x000fe400078e02ff */
[----:B------:R-:W-:Y:S01]  /*e000*/  FFMA.FTZ R92, R92, R47, R97 ;  /* 0x0000002f5c5c7223 */ /* 0x000fe20000010061 */
[----:B------:R-:W-:Y:S01]  /*e010*/  HADD2.F32 R47, -RZ, R18.H1_H1 ;  /* 0x30000012ff2f7230 */ /* 0x000fe20000004100 */
[----:B------:R-:W-:Y:S01]  /*e020*/  FFMA.FTZ R72, R72, R45, R91 ;  /* 0x0000002d48487223 */ /* 0x000fe2000001005b */
[--C-:B------:R-:W-:Y:S01]  /*e030*/  HADD2.F32 R45, -RZ, R17.reuse.H0_H0 ;  /* 0x20000011ff2d7230 */ /* 0x100fe20000004100 */
[----:B------:R-:W-:Y:S01]  /*e040*/  FFMA.FTZ R117, R117, R46, R2 ;  /* 0x0000002e75757223 */ /* 0x000fe20000010002 */
[----:B------:R-:W-:Y:S01]  /*e050*/  SHF.R.S32.HI R46, RZ, 0x1f, R115 ;  /* 0x0000001fff2e7819 */ /* 0x000fe20000011473 */
[----:B------:R-:W-:Y:S01]  /*e060*/  FFMA.FTZ R73, R73, R47, R94 ;  /* 0x0000002f49497223 */ /* 0x000fe2000001005e */
[----:B------:R-:W-:Y:S01]  /*e070*/  HADD2.F32 R47, -RZ, R17.H1_H1 ;  /* 0x30000011ff2f7230 */ /* 0x000fe20000004100 */
[----:B------:R-:W-:Y:S01]  /*e080*/  FFMA.FTZ R70, R70, R45, R89 ;  /* 0x0000002d46467223 */ /* 0x000fe20000010059 */
[--C-:B------:R-:W-:Y:S01]  /*e090*/  HADD2.F32 R45, -RZ, R16.reuse.H0_H0 ;  /* 0x20000010ff2d7230 */ /* 0x100fe20000004100 */
[----:B------:R-:W-:Y:S01]  /*e0a0*/  FFMA.FTZ R116, R61, R116, R80 ;  /* 0x000000743d747223 */ /* 0x000fe20000010050 */
[----:B------:R-:W-:Y:S01]  /*e0b0*/  LEA.HI R46, R46, R115, RZ, 0x3 ;  /* 0x000000732e2e7211 */ /* 0x000fe200078f18ff */
[----:B------:R-:W-:Y:S01]  /*e0c0*/  FFMA.FTZ R57, R51, R57, R78 ;  /* 0x0000003933397223 */ /* 0x000fe2000001004e */
[----:B------:R-:W-:Y:S01]  /*e0d0*/  LOP3.LUT R61, R0, 0x7f, RZ, 0xc0, !PT ;  /* 0x0000007f003d7812 */ /* 0x000fe200078ec0ff */
[----:B------:R-:W-:Y:S01]  /*e0e0*/  FFMA.FTZ R71, R71, R47, R90 ;  /* 0x0000002f47477223 */ /* 0x000fe2000001005a */
[----:B------:R-:W-:Y:S01]  /*e0f0*/  F2FP.PACK_AB R51, R58, R49 ;  /* 0x000000313a33723e */ /* 0x000fe200000000ff */
[----:B------:R-:W-:Y:S01]  /*e100*/  FFMA.FTZ R68, R68, R45, R87 ;  /* 0x0000002d44447223 */ /* 0x000fe20000010057 */
[----:B------:R-:W-:Y:S01]  /*e110*/  HADD2.F32 R45, -RZ, R16.H1_H1 ;  /* 0x30000010ff2d7230 */ /* 0x000fe20000004100 */
[----:B------:R-:W-:Y:S01]  /*e120*/  LEA.HI.SX32 R61, R46, R61, 0x1d ;  /* 0x0000003d2e3d7211 */ /* 0x000fe200078feaff */
[----:B------:R-:W-:Y:S01]  /*e130*/  FFMA.FTZ R59, R74, R59, R95 ;  /* 0x0000003b4a3b7223 */ /* 0x000fe2000001005f */
[----:B------:R-:W-:-:S02]  /*e140*/  F2FP.PACK_AB R46, R48, R121 ;  /* 0x00000079302e723e */ /* 0x000fc400000000ff */
[----:B------:R-:W-:Y:S01]  /*e150*/  F2FP.PACK_AB R48, R52, R125 ;  /* 0x0000007d3430723e */ /* 0x000fe200000000ff */
[----:B------:R-:W-:Y:S01]  /*e160*/  FFMA.FTZ R69, R69, R45, R88 ;  /* 0x0000002d45457223 */ /* 0x000fe20000010058 */
[----:B------:R-:W-:Y:S02]  /*e170*/  F2FP.PACK_AB R47, R50, R123 ;  /* 0x0000007b322f723e */ /* 0x000fe400000000ff */
[----:B------:R-:W-:Y:S02]  /*e180*/  F2FP.PACK_AB R49, R54, R55 ;  /* 0x000000373631723e */ /* 0x000fe400000000ff */
[----:B------:R-:W-:Y:S02]  /*e190*/  F2FP.PACK_AB R52, R116, R57 ;  /* 0x000000397434723e */ /* 0x000fe400000000ff */
[----:B------:R-:W-:Y:S02]  /*e1a0*/  F2FP.PACK_AB R50, R56, R53 ;  /* 0x000000353832723e */ /* 0x000fe400000000ff */
[----:B------:R-:W-:-:S02]  /*e1b0*/  F2FP.PACK_AB R54, R65, R64 ;  /* 0x000000404136723e */ /* 0x000fc400000000ff */
[----:B------:R-:W-:Y:S01]  /*e1c0*/  F2FP.PACK_AB R57, R71, R70 ;  /* 0x000000464739723e */ /* 0x000fe200000000ff */
[----:B------:R-:W-:Y:S01]  /*e1d0*/  IMAD.MOV.U32 R71, RZ, RZ, 0x10 ;  /* 0x00000010ff477424 */ /* 0x000fe200078e00ff */
[----:B------:R-:W-:Y:S02]  /*e1e0*/  F2FP.PACK_AB R53, R63, R62 ;  /* 0x0000003e3f35723e */ /* 0x000fe400000000ff */
[C---:B------:R-:W-:Y:S02]  /*e1f0*/  IADD3 R64, R61.reuse, 0x80, RZ ;  /* 0x000000803d407810 */ /* 0x040fe40007ffe0ff */
[----:B------:R-:W-:Y:S02]  /*e200*/  F2FP.PACK_AB R45, R60, R119 ;  /* 0x000000773c2d723e */ /* 0x000fe400000000ff */
[C---:B------:R-:W-:Y:S01]  /*e210*/  IADD3 R62, R61.reuse, 0x100, RZ ;  /* 0x000001003d3e7810 */ /* 0x040fe20007ffe0ff */
[----:B------:R-:W-:Y:S01]  /*e220*/  IMAD.WIDE.U32 R64, R64, R71, c[0x0][0x208] ;  /* 0x0000820040407625 */ /* 0x000fe200078e0047 */
[----:B------:R-:W-:-:S02]  /*e230*/  IADD3 R60, R61, 0x180, RZ ;  /* 0x000001803d3c7810 */ /* 0x000fc40007ffe0ff */
[----:B------:R-:W-:Y:S01]  /*e240*/  F2FP.PACK_AB R55, R67, R66 ;  /* 0x000000424337723e */ /* 0x000fe200000000ff */
[----:B------:R-:W-:Y:S01]  /*e250*/  IMAD.WIDE.U32 R66, R61, R71, c[0x0][0x208] ;  /* 0x000082003d427625 */ /* 0x000fe200078e0047 */
[----:B------:R-:W-:Y:S02]  /*e260*/  F2FP.PACK_AB R44, R44, R117 ;  /* 0x000000752c2c723e */ /* 0x000fe400000000ff */
[----:B------:R-:W-:Y:S01]  /*e270*/  F2FP.PACK_AB R59, R92, R59 ;  /* 0x0000003b5c3b723e */ /* 0x000fe200000000ff */
[-C--:B------:R-:W-:Y:S01]  /*e280*/  IMAD.WIDE.U32 R62, R62, R71.reuse, c[0x0][0x208] ;  /* 0x000082003e3e7625 */ /* 0x080fe200078e0047 */
[----:B------:R-:W-:Y:S01]  /*e290*/  F2FP.PACK_AB R58, R73, R72 ;  /* 0x00000048493a723e */ /* 0x000fe200000000ff */
[----:B------:R0:W-:Y:S01]  /*e2a0*/  STG.E.128 [R66.64], R44 ;  /* 0x0000002c42007986 */ /* 0x0001e2000c101d06 */
[----:B------:R-:W-:Y:S01]  /*e2b0*/  F2FP.PACK_AB R56, R69, R68 ;  /* 0x000000444538723e */ /* 0x000fe200000000ff */
[----:B------:R-:W-:Y:S02]  /*e2c0*/  IMAD.WIDE.U32 R60, R60, R71, c[0x0][0x208] ;  /* 0x000082003c3c7625 */ /* 0x000fe400078e0047 */
[----:B------:R0:W-:Y:S04]  /*e2d0*/  STG.E.128 [R64.64], R48 ;  /* 0x0000003040007986 */ /* 0x0001e8000c101d06 */
[----:B------:R0:W-:Y:S04]  /*e2e0*/  STG.E.128 [R62.64], R52 ;  /* 0x000000343e007986 */ /* 0x0001e8000c101d06 */
[----:B------:R0:W-:Y:S02]  /*e2f0*/  STG.E.128 [R60.64], R56 ;  /* 0x000000383c007986 */ /* 0x0001e4000c101d06 */
.L_x_19178:
[----:B0-----:R-:W-:Y:S05]  /*e300*/  BSYNC B0 ;  /* 0x0000000000007941 */ /* 0x001fea0003800000 */
.L_x_19177:
[----:B------:R-:W-:Y:S02]  /*e310*/  IADD3 R79, R79, c[0x0][0x160], RZ ;  /* 0x000058004f4f7a10 */ /* 0x000fe40007ffe0ff */
[----:B------:R-:W-:-:S02]  /*e320*/  LOP3.LUT P1, RZ, R99, 0xff, RZ, 0xc0, !PT ;  /* 0x000000ff63ff7812 */ /* 0x000fc4000782c0ff */
[----:B------:R-:W-:Y:S02]  /*e330*/  ISETP.GE.AND P0, PT, R79, c[0x0][0x164], PT ;  /* 0x000059004f007a0c */ /* 0x000fe40003f06270 */
[----:B------:R-:W-:-:S11]  /*e340*/  SEL R99, RZ, 0x1, P1 ;  /* 0x00000001ff637807 */ /* 0x000fd60000800000 */
[----:B------:R-:W-:Y:S01]  /*e350*/  @P0 CALL.REL.NOINC `(.L_x_19179) ;  /* 0x0000001000000944 */ /* 0x000fe20003c00000 */
[----:B------:R-:W-:Y:S05]  /*e360*/  BRA `(.L_x_19180) ;  /* 0xffff25c000007947 */ /* 0x000fea000383ffff */
.L_x_19179:
[----:B------:R-:W-:Y:S05]  /*e370*/  EXIT ;  /* 0x000000000000794d */ /* 0x000fea0003800000 */
.L_x_19175:
[----:B------:R-:W-:Y:S01]  /*e380*/  MOV R122, R92 ;  /* 0x0000005c007a7202 */ /* 0x000fe20000000f00 */
[----:B------:R-:W-:Y:S01]  /*e390*/  IMAD.MOV.U32 R93, RZ, RZ, 0x1 ;  /* 0x00000001ff5d7424 */ /* 0x000fe200078e00ff */
[----:B------:R-:W-:Y:S01]  /*e3a0*/  MOV R119, 0xffffffff ;  /* 0xffffffff00777802 */ /* 0x000fe20000000f00 */
[----:B------:R-:W-:Y:S01]  /*e3b0*/  IMAD.MOV.U32 R124, RZ, RZ, 0x1f ;  /* 0x0000001fff7c7424 */ /* 0x000fe200078e00ff */
[----:B------:R-:W-:Y:S02]  /*e3c0*/  MOV R116, 0xe3e0 ;  /* 0x0000e3e000747802 */ /* 0x000fe40000000f00 */
[----:B------:R-:W-:Y:S05]  /*e3d0*/  CALL.REL.NOINC `($__internal_107_$__cuda_sm70_shflsync_bfly_p) ;  /* 0x0000078000007944 */ /* 0x000fea0003c00000 */
[----:B01----:R-:W-:Y:S05]  /*e3e0*/  BRA `(.L_x_19181) ;  /* 0xffffeb8000007947 */ /* 0x003fea000383ffff */
.L_x_19176:
[----:B------:R-:W-:Y:S01]  /*e3f0*/  IMAD.MOV.U32 R93, RZ, RZ, 0x2 ;  /* 0x00000002ff5d7424 */ /* 0x000fe200078e00ff */
[----:B------:R-:W-:Y:S01]  /*e400*/  MOV R119, 0xffffffff ;  /* 0xffffffff00777802 */ /* 0x000fe20000000f00 */
[----:B------:R-:W-:Y:S01]  /*e410*/  IMAD.MOV.U32 R124, RZ, RZ, 0x1f ;  /* 0x0000001fff7c7424 */ /* 0x000fe200078e00ff */
[----:B------:R-:W-:Y:S02]  /*e420*/  MOV R116, 0xe440 ;  /* 0x0000e44000747802 */ /* 0x000fe40000000f00 */
[----:B0-----:R-:W-:Y:S05]  /*e430*/  CALL.REL.NOINC `($__internal_107_$__cuda_sm70_shflsync_bfly_p) ;  /* 0x0000072000007944 */ /* 0x001fea0003c00000 */
[----:B01----:R-:W-:Y:S01]  /*e440*/  FADD.FTZ R122, R122, R93 ;  /* 0x0000005d7a7a7221 */ /* 0x003fe20000010000 */
[----:B------:R-:W-:Y:S01]  /*e450*/  MOV R119, 0xffffffff ;  /* 0xffffffff00777802 */ /* 0x000fe20000000f00 */
[----:B------:R-:W-:Y:S01]  /*e460*/  IMAD.MOV.U32 R93, RZ, RZ, 0x4 ;  /* 0x00000004ff5d7424 */ /* 0x000fe200078e00ff */
[----:B------:R-:W-:Y:S01]  /*e470*/  MOV R116, 0xe4a0 ;  /* 0x0000e4a000747802 */ /* 0x000fe20000000f00 */
[----:B------:R-:W-:-:S02]  /*e480*/  IMAD.MOV.U32 R124, RZ, RZ, 0x1f ;  /* 0x0000001fff7c7424 */ /* 0x000fc400078e00ff */
[----:B------:R-:W-:Y:S05]  /*e490*/  CALL.REL.NOINC `($__internal_107_$__cuda_sm70_shflsync_bfly_p) ;  /* 0x000006c000007944 */ /* 0x000fea0003c00000 */
        /* <DEDUP_REMOVED lines=82> */
[----:B------:R-:W-:Y:S05]  /*e9c0*/  CALL.REL.NOINC `($__internal_107_$__cuda_sm70_shflsync_bfly_p) ;  /* 0x0000019000007944 */ /* 0x000fea0003c00000 */
[----:B01----:R-:W-:Y:S01]  /*e9d0*/  FADD.FTZ R122, R122, R93 ;  /* 0x0000005d7a7a7221 */ /* 0x003fe20000010000 */
[----:B------:R-:W-:Y:S01]  /*e9e0*/  MOV R119, 0xffffffff ;  /* 0xffffffff00777802 */ /* 0x000fe20000000f00 */
[----:B------:R-:W-:Y:S01]  /*e9f0*/  IMAD.MOV.U32 R93, RZ, RZ, 0x2 ;  /* 0x00000002ff5d7424 */ /* 0x000fe200078e00ff */
[----:B------:R-:W-:Y:S01]  /*ea00*/  MOV R116, 0xea30 ;  /* 0x0000ea3000747802 */ /* 0x000fe20000000f00 */
[----:B------:R-:W-:Y:S02]  /*ea10*/  IMAD.MOV.U32 R124, RZ, RZ, 0x1f ;  /* 0x0000001fff7c7424 */ /* 0x000fe400078e00ff */
        /* <DEDUP_REMOVED lines=19> */
[----:B01----:R-:W-:Y:S05]  /*eb50*/  BRA `(.L_x_19182) ;  /* 0xffffe95000007947 */ /* 0x003fea000383ffff */
        .weak           $__internal_107_$__cuda_sm70_shflsync_bfly_p
        .type           $__internal_107_$__cuda_sm70_shflsync_bfly_p,@function
        .size           $__internal_107_$__cuda_sm70_shflsync_bfly_p,(.L_x_29171 - $__internal_107_$__cuda_sm70_shflsync_bfly_p)
$__internal_107_$__cuda_sm70_shflsync_bfly_p:
[----:B------:R-:W-:Y:S01]  /*eb60*/  IMAD.MOV.U32 R117, RZ, RZ, 0x0 ;  /* 0x00000000ff757424 */ /* 0x000fe200078e00ff */
[----:B------:R-:W-:Y:S04]  /*eb70*/  WARPSYNC R119 ;  /* 0x0000007700007348 */ /* 0x000fe80003800000 */
[----:B------:R0:W1:Y:S01]  /*eb80*/  SHFL.BFLY PT, R93, R122, R93, R124 ;  /* 0x0c00005d7a5d7389 */ /* 0x00006200000e007c */
[----:B------:R-:W-:Y:S05]  /*eb90*/  RET.REL.NODEC R116 `(_ZN10layer_norm13ln_fwd_kernelINS_13Kernel_traitsI6__halfS2_fS2_fjLj4096ELj1ELj1ELj4ELj16ENS_18Kernel_traits_baseILj4096ES2_S2_fS2_fjLj128EEEEELb1ELb0ELb1ELb1EEEvNS_9FwdParamsE) ;  /* 0xffff146074007950 */ /* 0x000fea0003c3ffff */
.L_x_19183:
        /* <DEDUP_REMOVED lines=14> */
.L_x_29171:


//--------------------- .text._ZN10layer_norm13ln_fwd_kernelINS_13Kernel_traitsI6__halfS2_fS2_fjLj4096ELj1ELj1ELj4ELj16ENS_18Kernel_traits_baseILj4096ES2_S2_fS2_fjLj128EEEEELb1ELb1ELb0ELb0EEEvNS_9FwdParamsE --------------------------
	.section	.text._ZN10layer_norm13ln_fwd_kernelINS_13Kernel_traitsI6__halfS2_fS2_fjLj4096ELj1ELj1ELj4ELj16ENS_18Kernel_traits_baseILj4096ES2_S2_fS2_fjLj128EEEEELb1ELb1ELb0ELb0EEEvNS_9FwdParamsE,"ax",@progbits
	.sectioninfo	@"SHI_REGISTERS=168"
	.align	128
        .global         _ZN10layer_norm13ln_fwd_kernelINS_13Kernel_traitsI6__halfS2_fS2_fjLj4096ELj1ELj1ELj4ELj16ENS_18Kernel_traits_baseILj4096ES2_S2_fS2_fjLj128EEEEELb1ELb1ELb0ELb0EEEvNS_9FwdParamsE
        .type           _ZN10layer_norm13ln_fwd_kernelINS_13Kernel_traitsI6__halfS2_fS2_fjLj4096ELj1ELj1ELj4ELj16ENS_18Kernel_traits_baseILj4096ES2_S2_fS2_fjLj128EEEEELb1ELb1ELb0ELb0EEEvNS_9FwdParamsE,@function
        .size           _ZN10layer_norm13ln_fwd_kernelINS_13Kernel_traitsI6__halfS2_fS2_fjLj4096ELj1ELj1ELj4ELj16ENS_18Kernel_traits_baseILj4096ES2_S2_fS2_fjLj128EEEEELb1ELb1ELb0ELb0EEEvNS_9FwdParamsE,(.L_x_29172 - _ZN10layer_norm13ln_fwd_kernelINS_13Kernel_traitsI6__halfS2_fS2_fjLj4096ELj1ELj1ELj4ELj16ENS_18Kernel_traits_baseILj4096ES2_S2_fS2_fjLj128EEEEELb1ELb1ELb0ELb0EEEvNS_9FwdParamsE)
        .other          _ZN10layer_norm13ln_fwd_kernelINS_13Kernel_traitsI6__halfS2_fS2_fjLj4096ELj1ELj1ELj4ELj16ENS_18Kernel_traits_baseILj4096ES2_S2_fS2_fjLj128EEEEELb1ELb1ELb0ELb0EEEvNS_9FwdParamsE,@"STO_CUDA_ENTRY STV_DEFAULT"
_ZN10layer_norm13ln_fwd_kernelINS_13Kernel_traitsI6__halfS2_fS2_fjLj4096ELj1ELj1ELj4ELj16ENS_18Kernel_traits_baseILj4096ES2_S2_fS2_fjLj128EEEEELb1ELb1ELb0ELb0EEEvNS_9FwdParamsE:
.text._ZN10layer_norm13ln_fwd_kernelINS_13Kernel_traitsI6__halfS2_fS2_fjLj4096ELj1ELj1ELj4ELj16ENS_18Kernel_traits_baseILj4096ES2_S2_fS2_fjLj128EEEEELb1ELb1ELb0ELb0EEEvNS_9FwdParamsE:
        /* <DEDUP_REMOVED lines=36> */
[----:B----4-:R-:W-:Y:S01]  /*0240*/  UIADD3 UR10, UR5, -0x4498517b, URZ ;  /* 0xbb67ae85050a7890 */ /* 0x010fe2000fffe03f */
        /* <DEDUP_REMOVED lines=69> */
.L_x_19185:
[----:B0-----:R-:W-:Y:S05]  /*06a0*/  BSYNC B0 ;  /* 0x0000000000007941 */ /* 0x001fea0003800000 */
.L_x_19184:
        /* <DEDUP_REMOVED lines=16> */
.L_x_19187:
[----:B0-----:R-:W-:Y:S05]  /*07b0*/  BSYNC B0 ;  /* 0x0000000000007941 */ /* 0x001fea0003800000 */
.L_x_19186:
        /* <DEDUP_REMOVED lines=16> */
.L_x_19189:
[----:B0-----:R-:W-:Y:S05]  /*08c0*/  BSYNC B0 ;  /* 0x0000000000007941 */ /* 0x001fea0003800000 */
.L_x_19188:
        /* <DEDUP_REMOVED lines=15> */
.L_x_19191:
[----:B0-----:R-:W-:Y:S05]  /*09c0*/  BSYNC B0 ;  /* 0x0000000000007941 */ /* 0x001fea0003800000 */
.L_x_19190:
        /* <DEDUP_REMOVED lines=13> */
[----:B------:R-:W-:Y:S01]  /*0aa0*/  HADD2.F32 R7, -RZ, R52.H0_H0 ;  /* 0x20000034ff077230 */ /* 0x000fe20000004100 */
[----:B------:R-:W-:Y:S01]  /*0ab0*/  LOP3.LUT R50, R50, 0x3fffffe0, RZ, 0xc0, !PT ;  /* 0x3fffffe032327812 */ /* 0x000fe200078ec0ff */
[--C-:B------:R-:W-:Y:S01]  /*0ac0*/  HADD2.F32 R116, -RZ, R8.reuse.H0_H0 ;  /* 0x20000008ff747230 */ /* 0x100fe20000004100 */
[----:B------:R-:W-:Y:S01]  /*0ad0*/  IMAD R48, R48, -0x326172a9, RZ ;  /* 0xcd9e8d5730307824 */ /* 0x000fe200078e02ff */
[----:B------:R-:W-:Y:S01]  /*0ae0*/  HADD2.F32 R114, -RZ, R8.H1_H1 ;  /* 0x30000008ff727230 */ /* 0x000fe20000004100 */
[----:B------:R-:W-:Y:S01]  /*0af0*/  IMAD.IADD R41, R40, 0x1, -R41 ;  /* 0x0000000128297824 */ /* 0x000fe200078e0a29 */
[----:B------:R0:W-:Y:S01]  /*0b00*/  STL [R1], R7 ;  /* 0x0000000701007387 */ /* 0x0001e20000100800 */
[--C-:B------:R-:W-:Y:S01]  /*0b10*/  HADD2.F32 R112, -RZ, R9.reuse.H0_H0 ;  /* 0x20000009ff707230 */ /* 0x100fe20000004100 */
[----:B------:R-:W-:Y:S01]  /*0b20*/  IMAD.HI.U32 R95, R99, -0x326172a9, RZ ;  /* 0xcd9e8d57635f7827 */ /* 0x000fe200078e00ff */
[----:B------:R-:W-:Y:S01]  /*0b30*/  HADD2.F32 R110, -RZ, R9.H1_H1 ;  /* 0x30000009ff6e7230 */ /* 0x000fe20000004100 */
[----:B------:R-:W-:Y:S01]  /*0b40*/  IMNMX R41, RZ, R41, !PT ;  /* 0x00000029ff297217 */ /* 0x000fe20007800200 */
[----:B------:R-:W-:Y:S01]  /*0b50*/  HADD2.F32 R8, -RZ, R10.H1_H1 ;  /* 0x3000000aff087230 */ /* 0x000fe20000004100 */
[----:B------:R-:W-:Y:S01]  /*0b60*/  LOP3.LUT R98, R98, 0x3, RZ, 0xc0, !PT ;  /* 0x0000000362627812 */ /* 0x000fe200078ec0ff */
[--C-:B------:R-:W-:Y:S01]  /*0b70*/  HADD2.F32 R9, -RZ, R11.reuse.H0_H0 ;  /* 0x2000000bff097230 */ /* 0x100fe20000004100 */
[----:B------:R-:W-:Y:S01]  /*0b80*/  IMNMX R41, R41, 0x20, PT ;  /* 0x0000002029297817 */ /* 0x000fe20003800200 */
[----:B------:R-:W-:Y:S01]  /*0b90*/  HADD2.F32 R115, -RZ, R12.H0_H0 ;  /* 0x2000000cff737230 */ /* 0x000fe20000004100 */
[----:B------:R-:W-:Y:S01]  /*0ba0*/  LOP3.LUT R95, R95, UR25, R48, 0x96, !PT ;  /* 0x000000195f5f7c12 */ /* 0x000fe2000f8e9630 */
[----:B0-----:R-:W-:Y:S01]  /*0bb0*/  HADD2.F32 R7, -RZ, R10.H0_H0 ;  /* 0x2000000aff077230 */ /* 0x001fe20000004100 */
[----:B------:R-:W-:Y:S01]  /*0bc0*/  IADD3 R41, R41, R50, RZ ;  /* 0x0000003229297210 */ /* 0x000fe20007ffe0ff */
[----:B------:R-:W-:Y:S01]  /*0bd0*/  HADD2.F32 R10, -RZ, R11.H1_H1 ;  /* 0x3000000bff0a7230 */ /* 0x000fe20000004100 */
[----:B------:R-:W-:Y:S01]  /*0be0*/  MOV R102, 0x1 ;  /* 0x0000000100667802 */ /* 0x000fe20000000f00 */
[----:B------:R-:W-:Y:S01]  /*0bf0*/  HADD2.F32 R113, -RZ, R12.H1_H1 ;  /* 0x3000000cff717230 */ /* 0x000fe20000004100 */
[----:B------:R-:W-:Y:S01]  /*0c00*/  IMAD R99, R99, -0x326172a9, RZ ;  /* 0xcd9e8d5763637824 */ /* 0x000fe200078e02ff */
[--C-:B------:R-:W-:Y:S01]  /*0c10*/  HADD2.F32 R132, -RZ, R120.reuse.H0_H0 ;  /* 0x20000078ff847230 */ /* 0x100fe20000004100 */
[----:B------:R-:W-:Y:S01]  /*0c20*/  IMAD.SHL.U32 R41, R41, 0x8, RZ ;  /* 0x0000000829297824 */ /* 0x000fe200078e00ff */
[----:B------:R-:W-:Y:S01]  /*0c30*/  HADD2.F32 R130, -RZ, R120.H1_H1 ;  /* 0x30000078ff827230 */ /* 0x000fe20000004100 */
[----:B------:R-:W-:Y:S01]  /*0c40*/  IMAD.MOV.U32 R101, RZ, RZ, RZ ;  /* 0x000000ffff657224 */ /* 0x000fe200078e00ff */
[--C-:B------:R-:W-:Y:S01]  /*0c50*/  HADD2.F32 R111, -RZ, R13.reuse.H0_H0 ;  /* 0x2000000dff6f7230 */ /* 0x100fe20000004100 */
[----:B------:R-:W-:Y:S01]  /*0c60*/  ULDC.U8 UR8, c[0x0][0x1f0] ;  /* 0x00007c0000087ab9 */ /* 0x000fe20000000000 */
[----:B------:R-:W-:Y:S01]  /*0c70*/  HADD2.F32 R109, -RZ, R13.H1_H1 ;  /* 0x3000000dff6d7230 */ /* 0x000fe20000004100 */
[----:B------:R-:W0:Y:S01]  /*0c80*/  I2F.U32 R41, R41 ;  /* 0x0000002900297306 */ /* 0x000e220000201000 */
        /* <DEDUP_REMOVED lines=8> */
[----:B0-----:R0:W1:Y:S01]  /*0d10*/  MUFU.RCP R96, R41 ;  /* 0x0000002900607308 */ /* 0x0010620000001000 */
        /* <DEDUP_REMOVED lines=34> */
[----:B------:R-:W-:Y:S01]  /*0f40*/  IMAD.SHL.U32 R32, R0, 0x20, RZ ;  /* 0x0000002000207824 */ /* 0x000fe200078e00ff */
[----:B------:R-:W-:-:S02]  /*0f50*/  HADD2.F32 R77, -RZ, R33.H0_H0 ;  /* 0x20000021ff4d7230 */ /* 0x000fc40000004100 */
[----:B------:R-:W-:Y:S02]  /*0f60*/  HADD2.F32 R82, -RZ, R33.H1_H1 ;  /* 0x30000021ff527230 */ /* 0x000fe40000004100 */
[----:B------:R-:W-:Y:S01]  /*0f70*/  LOP3.LUT R33, R32, 0x3e0, RZ, 0xc0, !PT ;  /* 0x000003e020217812 */ /* 0x000fe200078ec0ff */
[----:B------:R-:W-:Y:S01]  /*0f80*/  IMAD.HI.U32 R32, R100, -0x2daee0ad, RZ ;  /* 0xd2511f5364207827 */ /* 0x000fe200078e00ff */
[----:B------:R-:W-:Y:S02]  /*0f90*/  HADD2.F32 R124, -RZ, R122.H0_H0 ;  /* 0x2000007aff7c7230 */ /* 0x000fe40000004100 */
[----:B------:R-:W-:Y:S01]  /*0fa0*/  HADD2.F32 R164, -RZ, R52.H1_H1 ;  /* 0x30000034ffa47230 */ /* 0x000fe20000004100 */
[----:B------:R-:W-:Y:S01]  /*0fb0*/  IMAD.IADD R33, R40, 0x1, -R33 ;  /* 0x0000000128217824 */ /* 0x000fe200078e0a21 */
[--C-:B------:R-:W-:Y:S01]  /*0fc0*/  HADD2.F32 R163, -RZ, R53.reuse.H0_H0 ;  /* 0x20000035ffa37230 */ /* 0x100fe20000004100 */
[----:B------:R-:W-:Y:S01]  /*0fd0*/  LOP3.LUT R97, R32, UR26, R49, 0x96, !PT ;  /* 0x0000001a20617c12 */ /* 0x000fe2000f8e9631 */
[----:B------:R-:W-:Y:S01]  /*0fe0*/  HADD2.F32 R162, -RZ, R53.H1_H1 ;  /* 0x30000035ffa27230 */ /* 0x000fe20000004100 */
[----:B------:R-:W-:Y:S01]  /*0ff0*/  IMAD R100, R100, -0x2daee0ad, RZ ;  /* 0xd2511f5364647824 */ /* 0x000fe200078e02ff */
[----:B------:R-:W-:Y:S01]  /*1000*/  IMNMX R33, RZ, R33, !PT ;  /* 0x00000021ff217217 */ /* 0x000fe20007800200 */
[----:B------:R-:W-:-:S02]  /*1010*/  HADD2.F32 R161, -RZ, R54.H0_H0 ;  /* 0x20000036ffa17230 */ /* 0x000fc40000004100 */
[----:B------:R-:W-:Y:S01]  /*1020*/  HADD2.F32 R160, -RZ, R54.H1_H1 ;  /* 0x30000036ffa07230 */ /* 0x000fe20000004100 */
[----:B------:R-:W-:Y:S01]  /*1030*/  IMNMX R33, R33, 0x20, PT ;  /* 0x0000002021217817 */ /* 0x000fe20003800200 */
[--C-:B------:R-:W-:Y:S02]  /*1040*/  HADD2.F32 R159, -RZ, R55.reuse.H0_H0 ;  /* 0x20000037ff9f7230 */ /* 0x100fe40000004100 */
[----:B------:R-:W-:Y:S02]  /*1050*/  HADD2.F32 R158, -RZ, R55.H1_H1 ;  /* 0x30000037ff9e7230 */ /* 0x000fe40000004100 */
[----:B------:R-:W-:Y:S01]  /*1060*/  IMAD.IADD R33, R50, 0x1, R33 ;  /* 0x0000000132217824 */ /* 0x000fe200078e0221 */
[--C-:B------:R-:W-:Y:S02]  /*1070*/  HADD2.F32 R157, -RZ, R44.reuse.H0_H0 ;  /* 0x2000002cff9d7230 */ /* 0x100fe40000004100 */
        /* <DEDUP_REMOVED lines=24> */
[----:B01----:R-:W-:Y:S02]  /*1200*/  HADD2.F32 R94, -RZ, R39.H1_H1 ;  /* 0x30000027ff5e7230 */ /* 0x003fe40000004100 */
.L_x_19435:
[----:B------:R-:W-:Y:S02]  /*1210*/  ISETP.NE.U32.AND P0, PT, RZ, c[0x0][0x1c0], PT ;  /* 0x00007000ff007a0c */ /* 0x000fe40003f05070 */
[----:B------:R-:W-:Y:S02]  /*1220*/  ISETP.NE.AND P1, PT, R78, RZ, PT ;  /* 0x000000ff4e00720c */ /* 0x000fe40003f25270 */
[----:B------:R-:W-:-:S13]  /*1230*/  ISETP.NE.AND.EX P0, PT, RZ, c[0x0][0x1c4], PT, P0 ;  /* 0x00007100ff007a0c */ /* 0x000fda0003f05300 */
[----:B------:R-:W-:-:S05]  /*1240*/  @P0 MOV R73, 0x2 ;  /* 0x0000000200490802 */ /* 0x000fca0000000f00 */
        /* <DEDUP_REMOVED lines=10> */
[----:B--2---:R-:W-:Y:S01]  /*12f0*/  @P0 HADD2.F32 R107, -RZ, R72.H0_H0 ;  /* 0x20000048ff6b0230 */ /* 0x004fe20000004100 */
        /* <DEDUP_REMOVED lines=22> */
.L_x_19195:
[----:B0-----:R-:W-:Y:S02]  /*1460*/  IMAD.MOV.U32 R74, RZ, RZ, R99 ;  /* 0x000000ffff4a7224 */ /* 0x001fe400078e0063 */
.L_x_19196:
[----:B------:R-:W-:Y:S05]  /*1470*/  BSYNC B1 ;  /* 0x0000000000017941 */ /* 0x000fea0003800000 */
.L_x_19194:
        /* <DEDUP_REMOVED lines=16> */
.L_x_19200:
[----:B------:R-:W-:Y:S05]  /*1580*/  BSYNC B2 ;  /* 0x0000000000027941 */ /* 0x000fea0003800000 */
.L_x_19199:
        /* <DEDUP_REMOVED lines=44> */
.L_x_19198:
[----:B------:R-:W-:Y:S05]  /*1850*/  BSYNC B1 ;  /* 0x0000000000017941 */ /* 0x000fea0003800000 */
.L_x_19197:
        /* <DEDUP_REMOVED lines=8> */
[----:B------:R-:W-:Y:S01]  /*18e0*/  FSETP.GTU.FTZ.AND P1, PT, R40, c[0x0][0x1e4], PT ;  /* 0x0000790028007a0b */ /* 0x000fe20003f3c000 */
[----:B-----5:R-:W-:-:S03]  /*18f0*/  HADD2.F32 R40, -RZ, R44.H0_H0 ;  /* 0x2000002cff287230 */ /* 0x020fc60000004100 */
[----:B------:R-:W-:Y:S02]  /*1900*/  P2R R104, PR, RZ, 0x2 ;  /* 0x00000002ff687803 */ /* 0x000fe40000000000 */
[----:B------:R-:W-:-:S04]  /*1910*/  FMUL.FTZ R40, R40, R107 ;  /* 0x0000006b28287220 */ /* 0x000fc80000410000 */
[----:B------:R-:W-:-:S05]  /*1920*/  FMUL.FTZ R40, R40, c[0x0][0x1e8] ;  /* 0x00007a0028287a20 */ /* 0x000fca0000410000 */
[----:B------:R-:W-:Y:S02]  /*1930*/  FSEL R40, R40, RZ, !P1 ;  /* 0x000000ff28287208 */ /* 0x000fe40004800000 */
[----:B------:R-:W-:-:S03]  /*1940*/  ISETP.NE.AND P1, PT, R42, 0x1, PT ;  /* 0x000000012a00780c */ /* 0x000fc60003f25270 */
[----:B--2---:R-:W-:-:S04]  /*1950*/  FMUL.FTZ R40, R41, R40 ;  /* 0x0000002829287220 */ /* 0x004fc80000410000 */
        /* <DEDUP_REMOVED lines=10> */
.L_x_19202:
[----:B------:R-:W-:Y:S02]  /*1a00*/  MOV R41, R99 ;  /* 0x0000006300297202 */ /* 0x000fe40000000f00 */
.L_x_19203:
[----:B------:R-:W-:Y:S05]  /*1a10*/  BSYNC B1 ;  /* 0x0000000000017941 */ /* 0x000fea0003800000 */
.L_x_19201:
        /* <DEDUP_REMOVED lines=16> */
.L_x_19207:
[----:B------:R-:W-:Y:S05]  /*1b20*/  BSYNC B2 ;  /* 0x0000000000027941 */ /* 0x000fea0003800000 */
.L_x_19206:
        /* <DEDUP_REMOVED lines=44> */
.L_x_19205:
[----:B------:R-:W-:Y:S05]  /*1df0*/  BSYNC B1 ;  /* 0x0000000000017941 */ /* 0x000fea0003800000 */
.L_x_19204:
        /* <DEDUP_REMOVED lines=22> */
.L_x_19209:
[----:B------:R-:W-:Y:S02]  /*1f60*/  IMAD.MOV.U32 R44, RZ, RZ, R99 ;  /* 0x000000ffff2c7224 */ /* 0x000fe400078e0063 */
.L_x_19210:
[----:B------:R-:W-:Y:S05]  /*1f70*/  BSYNC B1 ;  /* 0x0000000000017941 */ /* 0x000fea0003800000 */
.L_x_19208:
        /* <DEDUP_REMOVED lines=16> */
.L_x_19214:
[----:B------:R-:W-:Y:S05]  /*2080*/  BSYNC B2 ;  /* 0x0000000000027941 */ /* 0x000fea0003800000 */
.L_x_19213:
        /* <DEDUP_REMOVED lines=44> */
.L_x_19212:
[----:B------:R-:W-:Y:S05]  /*2350*/  BSYNC B1 ;  /* 0x0000000000017941 */ /* 0x000fea0003800000 */
.L_x_19211:
        /* <DEDUP_REMOVED lines=21> */
.L_x_19216:
[----:B------:R-:W-:Y:S02]  /*24b0*/  IMAD.MOV.U32 R43, RZ, RZ, R99 ;  /* 0x000000ffff2b7224 */ /* 0x000fe400078e0063 */
.L_x_19217:
[----:B------:R-:W-:Y:S05]  /*24c0*/  BSYNC B1 ;  /* 0x0000000000017941 */ /* 0x000fea0003800000 */
.L_x_19215:
        /* <DEDUP_REMOVED lines=16> */
.L_x_19221:
[----:B------:R-:W-:Y:S05]  /*25d0*/  BSYNC B2 ;  /* 0x0000000000027941 */ /* 0x000fea0003800000 */
.L_x_19220:
        /* <DEDUP_REMOVED lines=44> */
.L_x_19219:
[----:B------:R-:W-:Y:S05]  /*28a0*/  BSYNC B1 ;  /* 0x0000000000017941 */ /* 0x000fea0003800000 */
.L_x_19218:
        /* <DEDUP_REMOVED lines=21> */
.L_x_19223:
[----:B------:R-:W-:Y:S02]  /*2a00*/  MOV R98, R99 ;  /* 0x0000006300627202 */ /* 0x000fe40000000f00 */
.L_x_19224:
[----:B------:R-:W-:Y:S05]  /*2a10*/  BSYNC B1 ;  /* 0x0000000000017941 */ /* 0x000fea0003800000 */
.L_x_19222:
        /* <DEDUP_REMOVED lines=16> */
.L_x_19228:
[----:B------:R-:W-:Y:S05]  /*2b20*/  BSYNC B2 ;  /* 0x0000000000027941 */ /* 0x000fea0003800000 */
.L_x_19227:
        /* <DEDUP_REMOVED lines=44> */
.L_x_19226:
[----:B------:R-:W-:Y:S05]  /*2df0*/  BSYNC B1 ;  /* 0x0000000000017941 */ /* 0x000fea0003800000 */
.L_x_19225:
        /* <DEDUP_REMOVED lines=21> */
.L_x_19230:
[----:B------:R-:W-:Y:S02]  /*2f50*/  IMAD.MOV.U32 R45, RZ, RZ, R99 ;  /* 0x000000ffff2d7224 */ /* 0x000fe400078e0063 */
.L_x_19231:
[----:B------:R-:W-:Y:S05]  /*2f60*/  BSYNC B1 ;  /* 0x0000000000017941 */ /* 0x000fea0003800000 */
.L_x_19229:
        /* <DEDUP_REMOVED lines=16> */
.L_x_19235:
[----:B------:R-:W-:Y:S05]  /*3070*/  BSYNC B2 ;  /* 0x0000000000027941 */ /* 0x000fea0003800000 */
.L_x_19234:
        /* <DEDUP_REMOVED lines=44> */
.L_x_19233:
[----:B------:R-:W-:Y:S05]  /*3340*/  BSYNC B1 ;  /* 0x0000000000017941 */ /* 0x000fea0003800000 */
.L_x_19232:
        /* <DEDUP_REMOVED lines=21> */
.L_x_19237:
[----:B------:R-:W-:Y:S02]  /*34a0*/  IMAD.MOV.U32 R46, RZ, RZ, R99 ;  /* 0x000000ffff2e7224 */ /* 0x000fe400078e0063 */
.L_x_19238:
[----:B------:R-:W-:Y:S05]  /*34b0*/  BSYNC B1 ;  /* 0x0000000000017941 */ /* 0x000fea0003800000 */
.L_x_19236:
        /* <DEDUP_REMOVED lines=16> */
.L_x_19242:
[----:B------:R-:W-:Y:S05]  /*35c0*/  BSYNC B2 ;  /* 0x0000000000027941 */ /* 0x000fea0003800000 */
.L_x_19241:
        /* <DEDUP_REMOVED lines=44> */
.L_x_19240:
[----:B------:R-:W-:Y:S05]  /*3890*/  BSYNC B1 ;  /* 0x0000000000017941 */ /* 0x000fea0003800000 */
.L_x_19239:
        /* <DEDUP_REMOVED lines=21> */
.L_x_19244:
[----:B------:R-:W-:Y:S02]  /*39f0*/  MOV R108, R99 ;  /* 0x00000063006c7202 */ /* 0x000fe40000000f00 */
.L_x_19245:
[----:B------:R-:W-:Y:S05]  /*3a00*/  BSYNC B1 ;  /* 0x0000000000017941 */ /* 0x000fea0003800000 */
.L_x_19243:
        /* <DEDUP_REMOVED lines=18> */
.L_x_19249:
[----:B------:R-:W-:Y:S05]  /*3b30*/  BSYNC B2 ;  /* 0x0000000000027941 */ /* 0x000fea0003800000 */
.L_x_19248:
        /* <DEDUP_REMOVED lines=44> */
.L_x_19247:
[----:B------:R-:W-:Y:S05]  /*3e00*/  BSYNC B1 ;  /* 0x0000000000017941 */ /* 0x000fea0003800000 */
.L_x_19246:
[----:B------:R-:W-:Y:S02]  /*3e10*/  ISETP.NE.AND P6, PT, R104, RZ, PT ;  /* 0x000000ff6800720c */ /* 0x000fe40003fc5270 */
[----:B------:R0:W1:Y:S01]  /*3e20*/  I2F.U32 R104, R108 ;  /* 0x0000006c00687306 */ /* 0x0000620000201000 */
[----:B------:R-:W-:Y:S02]  /*3e30*/  SEL R74, RZ, 0x1, P1 ;  /* 0x00000001ff4a7807 */ /* 0x000fe40000800000 */
[----:B------:R-:W-:Y:S02]  /*3e40*/  SEL R72, RZ, 0x10000, P5 ;  /* 0x00010000ff487807 */ /* 0x000fe40002800000 */
[----:B------:R-:W-:Y:S02]  /*3e50*/  ISETP.NE.AND P5, PT, R105, RZ, PT ;  /* 0x000000ff6900720c */ /* 0x000fe40003fa5270 */
[----:B------:R-:W-:-:S02]  /*3e60*/  SEL R105, RZ, 0x100, P4 ;  /* 0x00000100ff697807 */ /* 0x000fc40002000000 */
[----:B------:R-:W-:Y:S02]  /*3e70*/  SEL R73, RZ, 0x1, P2 ;  /* 0x00000001ff497807 */ /* 0x000fe40001000000 */
[----:B------:R-:W-:Y:S02]  /*3e80*/  SEL R75, RZ, 0x1, P3 ;  /* 0x00000001ff4b7807 */ /* 0x000fe40001800000 */
[----:B0-----:R-:W-:Y:S01]  /*3e90*/  IADD3 R108, R106, 0x80, RZ ;  /* 0x000000806a6c7810 */ /* 0x001fe20007ffe0ff */
[----:B-1----:R-:W-:Y:S01]  /*3ea0*/  FFMA.FTZ R133, R104, R133, 1.1641532182693481445e-10 ;  /* 0x2f00000068857423 */ /* 0x002fe20000010085 */
[----:B------:R-:W-:-:S04]  /*3eb0*/  SEL R104, RZ, 0x1, P5 ;  /* 0x00000001ff687807 */ /* 0x000fc80002800000 */
[----:B------:R-:W-:-:S04]  /*3ec0*/  FSETP.GTU.FTZ.AND P1, PT, R133, c[0x0][0x1e4], PT ;  /* 0x0000790085007a0b */ /* 0x000fc80003f3c000 */
[----:B------:R-:W-:-:S04]  /*3ed0*/  SEL R133, RZ, 0x1000000, P1 ;  /* 0x01000000ff857807 */ /* 0x000fc80000800000 */
[----:B------:R-:W-:Y:S01]  /*3ee0*/  LOP3.LUT R105, R105, R133, R72, 0xfe, !PT ;  /* 0x0000008569697212 */ /* 0x000fe200078efe48 */
[----:B------:R-:W-:-:S05]  /*3ef0*/  IMAD.WIDE.U32 R72, R73, 0x1000000, RZ ;  /* 0x0100000049487825 */ /* 0x000fca00078e00ff */
[----:B------:R-:W-:Y:S01]  /*3f00*/  LOP3.LUT R73, R73, R105, R75, 0xfe, !PT ;  /* 0x0000006949497212 */ /* 0x000fe200078efe4b */
[----:B------:R-:W-:-:S04]  /*3f10*/  IMAD.WIDE.U32 R74, R74, 0x10000, RZ ;  /* 0x000100004a4a7825 */ /* 0x000fc800078e00ff */
[----:B------:R-:W-:-:S05]  /*3f20*/  IMAD.WIDE.U32 R104, R104, 0x100, RZ ;  /* 0x0000010068687825 */ /* 0x000fca00078e00ff */
[----:B------:R-:W-:Y:S01]  /*3f30*/  LOP3.LUT R74, R104, R72, R74, 0xfe, !PT ;  /* 0x00000048684a7212 */ /* 0x000fe200078efe4a */
[----:B------:R-:W-:Y:S01]  /*3f40*/  HADD2.F32 R72, -RZ, R47.H1_H1 ;  /* 0x3000002fff487230 */ /* 0x000fe20000004100 */
[----:B------:R-:W-:Y:S02]  /*3f50*/  LOP3.LUT R75, R105, R73, R75, 0xfe, !PT ;  /* 0x00000049694b7212 */ /* 0x000fe400078efe4b */
[----:B------:R-:W-:Y:S02]  /*3f60*/  SEL R105, RZ, 0x1, P6 ;  /* 0x00000001ff697807 */ /* 0x000fe40003000000 */
[----:B------:R-:W-:Y:S02]  /*3f70*/  FMUL.FTZ R72, R72, R107 ;  /* 0x0000006b48487220 */ /* 0x000fe40000410000 */
[----:B------:R-:W-:Y:S02]  /*3f80*/  LOP3.LUT R74, R74, R105, RZ, 0xfc, !PT ;  /* 0x000000694a4a7212 */ /* 0x000fe400078efcff */
        /* <DEDUP_REMOVED lines=11> */
.L_x_19193:
[----:B------:R-:W-:Y:S05]  /*4040*/  BSYNC B0 ;  /* 0x0000000000007941 */ /* 0x000fea0003800000 */
.L_x_19192:
        /* <DEDUP_REMOVED lines=24> */
.L_x_19253:
[----:B01----:R-:W-:Y:S02]  /*41d0*/  IMAD.MOV.U32 R74, RZ, RZ, R99 ;  /* 0x000000ffff4a7224 */ /* 0x003fe400078e0063 */
.L_x_19254:
[----:B------:R-:W-:Y:S05]  /*41e0*/  BSYNC B1 ;  /* 0x0000000000017941 */ /* 0x000fea0003800000 */
.L_x_19252:
        /* <DEDUP_REMOVED lines=16> */
.L_x_19258:
[----:B------:R-:W-:Y:S05]  /*42f0*/  BSYNC B2 ;  /* 0x0000000000027941 */ /* 0x000fea0003800000 */
.L_x_19257:
        /* <DEDUP_REMOVED lines=44> */
.L_x_19256:
[----:B------:R-:W-:Y:S05]  /*45c0*/  BSYNC B1 ;  /* 0x0000000000017941 */ /* 0x000fea0003800000 */
.L_x_19255:
[----:B------:R-:W0:Y:S01]  /*45d0*/  I2F.U32 R48, R74 ;  /* 0x0000004a00307306 */ /* 0x000e220000201000 */
[----:B------:R-:W-:Y:S01]  /*45e0*/  HFMA2.MMA R165, -RZ, RZ, 0.1171875, 0 ;  /* 0x2f800000ffa57435 */ /* 0x000fe200000001ff */
[----:B------:R-:W-:Y:S01]  /*45f0*/  ISETP.NE.U32.AND P0, PT, RZ, c[0x0][0x180], PT ;  /* 0x00006000ff007a0c */ /* 0x000fe20003f05070 */
[----:B------:R-:W-:Y:S01]  /*4600*/  BSSY B1, `(.L_x_19259) ;  /* 0x0000017000017945 */ /* 0x000fe20003800000 */
[----:B------:R-:W-:Y:S02]  /*4610*/  IADD3 R51, R50, 0x1, RZ ;  /* 0x0000000132337810 */ /* 0x000fe40007ffe0ff */
[----:B------:R-:W-:-:S05]  /*4620*/  ISETP.NE.AND.EX P0, PT, RZ, c[0x0][0x184], PT, P0 ;  /* 0x00006100ff007a0c */ /* 0x000fca0003f05300 */
        /* <DEDUP_REMOVED lines=19> */
.L_x_19260:
[----:B------:R-:W-:Y:S02]  /*4760*/  IMAD.MOV.U32 R49, RZ, RZ, R99 ;  /* 0x000000ffff317224 */ /* 0x000fe400078e0063 */
.L_x_19261:
[----:B------:R-:W-:Y:S05]  /*4770*/  BSYNC B1 ;  /* 0x0000000000017941 */ /* 0x000fea0003800000 */
.L_x_19259:
        /* <DEDUP_REMOVED lines=16> */
.L_x_19265:
[----:B------:R-:W-:Y:S05]  /*4880*/  BSYNC B2 ;  /* 0x0000000000027941 */ /* 0x000fea0003800000 */
.L_x_19264:
        /* <DEDUP_REMOVED lines=44> */
.L_x_19263:
[----:B------:R-:W-:Y:S05]  /*4b50*/  BSYNC B1 ;  /* 0x0000000000017941 */ /* 0x000fea0003800000 */
.L_x_19262:
        /* <DEDUP_REMOVED lines=22> */
.L_x_19267:
[----:B------:R-:W-:Y:S02]  /*4cc0*/  IMAD.MOV.U32 R52, RZ, RZ, R99 ;  /* 0x000000ffff347224 */ /* 0x000fe400078e0063 */
.L_x_19268:
[----:B------:R-:W-:Y:S05]  /*4cd0*/  BSYNC B1 ;  /* 0x0000000000017941 */ /* 0x000fea0003800000 */
.L_x_19266:
        /* <DEDUP_REMOVED lines=16> */
.L_x_19272:
[----:B------:R-:W-:Y:S05]  /*4de0*/  BSYNC B2 ;  /* 0x0000000000027941 */ /* 0x000fea0003800000 */
.L_x_19271:
        /* <DEDUP_REMOVED lines=44> */
.L_x_19270:
[----:B------:R-:W-:Y:S05]  /*50b0*/  BSYNC B1 ;  /* 0x0000000000017941 */ /* 0x000fea0003800000 */
.L_x_19269:
        /* <DEDUP_REMOVED lines=21> */
.L_x_19274:
[----:B------:R-:W-:Y:S02]  /*5210*/  MOV R51, R99 ;  /* 0x0000006300337202 */ /* 0x000fe40000000f00 */
.L_x_19275:
[----:B------:R-:W-:Y:S05]  /*5220*/  BSYNC B1 ;  /* 0x0000000000017941 */ /* 0x000fea0003800000 */
.L_x_19273:
        /* <DEDUP_REMOVED lines=16> */
.L_x_19279:
[----:B------:R-:W-:Y:S05]  /*5330*/  BSYNC B2 ;  /* 0x0000000000027941 */ /* 0x000fea0003800000 */
.L_x_19278:
        /* <DEDUP_REMOVED lines=44> */
.L_x_19277:
[----:B------:R-:W-:Y:S05]  /*5600*/  BSYNC B1 ;  /* 0x0000000000017941 */ /* 0x000fea0003800000 */
.L_x_19276:
        /* <DEDUP_REMOVED lines=21> */
.L_x_19281:
[----:B------:R-:W-:Y:S02]  /*5760*/  IMAD.MOV.U32 R98, RZ, RZ, R99 ;  /* 0x000000ffff627224 */ /* 0x000fe400078e0063 */
.L_x_19282:
[----:B------:R-:W-:Y:S05]  /*5770*/  BSYNC B1 ;  /* 0x0000000000017941 */ /* 0x000fea0003800000 */
.L_x_19280:
        /* <DEDUP_REMOVED lines=16> */
.L_x_19286:
[----:B------:R-:W-:Y:S05]  /*5880*/  BSYNC B2 ;  /* 0x0000000000027941 */ /* 0x000fea0003800000 */
.L_x_19285:
        /* <DEDUP_REMOVED lines=44> */
.L_x_19284:
[----:B------:R-:W-:Y:S05]  /*5b50*/  BSYNC B1 ;  /* 0x0000000000017941 */ /* 0x000fea0003800000 */
.L_x_19283:
        /* <DEDUP_REMOVED lines=21> */
.L_x_19288:
[----:B------:R-:W-:Y:S02]  /*5cb0*/  IMAD.MOV.U32 R53, RZ, RZ, R99 ;  /* 0x000000ffff357224 */ /* 0x000fe400078e0063 */
.L_x_19289:
[----:B------:R-:W-:Y:S05]  /*5cc0*/  BSYNC B1 ;  /* 0x0000000000017941 */ /* 0x000fea0003800000 */
.L_x_19287:
        /* <DEDUP_REMOVED lines=16> */
.L_x_19293:
[----:B------:R-:W-:Y:S05]  /*5dd0*/  BSYNC B2 ;  /* 0x0000000000027941 */ /* 0x000fea0003800000 */
.L_x_19292:
        /* <DEDUP_REMOVED lines=44> */
.L_x_19291:
[----:B------:R-:W-:Y:S05]  /*60a0*/  BSYNC B1 ;  /* 0x0000000000017941 */ /* 0x000fea0003800000 */
.L_x_19290:
        /* <DEDUP_REMOVED lines=21> */
.L_x_19295:
[----:B------:R-:W-:Y:S02]  /*6200*/  MOV R54, R99 ;  /* 0x0000006300367202 */ /* 0x000fe40000000f00 */
.L_x_19296:
[----:B------:R-:W-:Y:S05]  /*6210*/  BSYNC B1 ;  /* 0x0000000000017941 */ /* 0x000fea0003800000 */
.L_x_19294:
        /* <DEDUP_REMOVED lines=16> */
.L_x_19300:
[----:B------:R-:W-:Y:S05]  /*6320*/  BSYNC B2 ;  /* 0x0000000000027941 */ /* 0x000fea0003800000 */
.L_x_19299:
        /* <DEDUP_REMOVED lines=44> */
.L_x_19298:
[----:B------:R-:W-:Y:S05]  /*65f0*/  BSYNC B1 ;  /* 0x0000000000017941 */ /* 0x000fea0003800000 */
.L_x_19297:
        /* <DEDUP_REMOVED lines=21> */
.L_x_19302:
[----:B------:R-:W-:Y:S02]  /*6750*/  IMAD.MOV.U32 R133, RZ, RZ, R99 ;  /* 0x000000ffff857224 */ /* 0x000fe400078e0063 */
.L_x_19303:
[----:B------:R-:W-:Y:S05]  /*6760*/  BSYNC B1 ;  /* 0x0000000000017941 */ /* 0x000fea0003800000 */
.L_x_19301:
        /* <DEDUP_REMOVED lines=18> */
.L_x_19307:
[----:B------:R-:W-:Y:S05]  /*6890*/  BSYNC B2 ;  /* 0x0000000000027941 */ /* 0x000fea0003800000 */
.L_x_19306:
        /* <DEDUP_REMOVED lines=44> */
.L_x_19305:
[----:B------:R-:W-:Y:S05]  /*6b60*/  BSYNC B1 ;  /* 0x0000000000017941 */ /* 0x000fea0003800000 */
.L_x_19304:
[----:B------:R-:W0:Y:S01]  /*6b70*/  I2F.U32 R74, R133 ;  /* 0x00000085004a7306 */ /* 0x000e220000201000 */
[----:B------:R-:W-:Y:S02]  /*6b80*/  SEL R72, RZ, 0x10000, P5 ;  /* 0x00010000ff487807 */ /* 0x000fe40002800000 */
[----:B------:R-:W-:Y:S02]  /*6b90*/  ISETP.NE.AND P6, PT, R104, RZ, PT ;  /* 0x000000ff6800720c */ /* 0x000fe40003fc5270 */
[----:B------:R-:W-:Y:S02]  /*6ba0*/  ISETP.NE.AND P5, PT, R105, RZ, PT ;  /* 0x000000ff6900720c */ /* 0x000fe40003fa5270 */
[----:B------:R-:W-:-:S02]  /*6bb0*/  SEL R105, RZ, 0x100, P4 ;  /* 0x00000100ff697807 */ /* 0x000fc40002000000 */
[----:B------:R-:W-:Y:S02]  /*6bc0*/  SEL R73, RZ, 0x1, P2 ;  /* 0x00000001ff497807 */ /* 0x000fe40001000000 */
        /* <DEDUP_REMOVED lines=29> */
.L_x_19251:
[----:B------:R-:W-:Y:S05]  /*6da0*/  BSYNC B0 ;  /* 0x0000000000007941 */ /* 0x000fea0003800000 */
.L_x_19250:
        /* <DEDUP_REMOVED lines=17> */
[----:B0-----:R-:W-:-:S11]  /*6ec0*/  MOV R74, R97 ;  /* 0x00000061004a7202 */ /* 0x001fd60000000f00 */
[----:B------:R-:W-:Y:S05]  /*6ed0*/  @!P0 BRA `(.L_x_19312) ;  /* 0x0000006000008947 */ /* 0x000fea0003800000 */
[----:B------:R-:W-:Y:S01]  /*6ee0*/  ISETP.NE.AND P0, PT, R98, 0x3, PT ;  /* 0x000000036200780c */ /* 0x000fe20003f05270 */
[----:B------:R-:W-:-:S12]  /*6ef0*/  IMAD.MOV.U32 R74, RZ, RZ, R95 ;  /* 0x000000ffff4a7224 */ /* 0x000fd800078e005f */
[----:B------:R-:W-:Y:S05]  /*6f00*/  @P0 BRA `(.L_x_19312) ;  /* 0x0000003000000947 */ /* 0x000fea0003800000 */
[----:B------:R-:W-:Y:S01]  /*6f10*/  IMAD.MOV.U32 R74, RZ, RZ, R100 ;  /* 0x000000ffff4a7224 */ /* 0x000fe200078e0064 */
[----:B------:R-:W-:Y:S05]  /*6f20*/  BRA `(.L_x_19312) ;  /* 0x0000001000007947 */ /* 0x000fea0003800000 */
.L_x_19311:
[----:B01----:R-:W-:Y:S02]  /*6f30*/  MOV R74, R99 ;  /* 0x00000063004a7202 */ /* 0x003fe40000000f00 */
.L_x_19312:
[----:B------:R-:W-:Y:S05]  /*6f40*/  BSYNC B1 ;  /* 0x0000000000017941 */ /* 0x000fea0003800000 */
.L_x_19310:
        /* <DEDUP_REMOVED lines=16> */
.L_x_19316:
[----:B------:R-:W-:Y:S05]  /*7050*/  BSYNC B2 ;  /* 0x0000000000027941 */ /* 0x000fea0003800000 */
.L_x_19315:
        /* <DEDUP_REMOVED lines=44> */
.L_x_19314:
[----:B------:R-:W-:Y:S05]  /*7320*/  BSYNC B1 ;  /* 0x0000000000017941 */ /* 0x000fea0003800000 */
.L_x_19313:
        /* <DEDUP_REMOVED lines=25> */
.L_x_19318:
[----:B------:R-:W-:Y:S02]  /*74c0*/  IMAD.MOV.U32 R57, RZ, RZ, R99 ;  /* 0x000000ffff397224 */ /* 0x000fe400078e0063 */
.L_x_19319:
[----:B------:R-:W-:Y:S05]  /*74d0*/  BSYNC B1 ;  /* 0x0000000000017941 */ /* 0x000fea0003800000 */
.L_x_19317:
        /* <DEDUP_REMOVED lines=16> */
.L_x_19323:
[----:B------:R-:W-:Y:S05]  /*75e0*/  BSYNC B2 ;  /* 0x0000000000027941 */ /* 0x000fea0003800000 */
.L_x_19322:
        /* <DEDUP_REMOVED lines=44> */
.L_x_19321:
[----:B------:R-:W-:Y:S05]  /*78b0*/  BSYNC B1 ;  /* 0x0000000000017941 */ /* 0x000fea0003800000 */
.L_x_19320:
        /* <DEDUP_REMOVED lines=22> */
.L_x_19325:
[----:B------:R-:W-:Y:S02]  /*7a20*/  MOV R60, R99 ;  /* 0x00000063003c7202 */ /* 0x000fe40000000f00 */
.L_x_19326:
[----:B------:R-:W-:Y:S05]  /*7a30*/  BSYNC B1 ;  /* 0x0000000000017941 */ /* 0x000fea0003800000 */
.L_x_19324:
        /* <DEDUP_REMOVED lines=16> */
.L_x_19330:
[----:B------:R-:W-:Y:S05]  /*7b40*/  BSYNC B2 ;  /* 0x0000000000027941 */ /* 0x000fea0003800000 */
.L_x_19329:
        /* <DEDUP_REMOVED lines=44> */
.L_x_19328:
[----:B------:R-:W-:Y:S05]  /*7e10*/  BSYNC B1 ;  /* 0x0000000000017941 */ /* 0x000fea0003800000 */
.L_x_19327:
        /* <DEDUP_REMOVED lines=21> */
.L_x_19332:
[----:B------:R-:W-:Y:S02]  /*7f70*/  IMAD.MOV.U32 R59, RZ, RZ, R99 ;  /* 0x000000ffff3b7224 */ /* 0x000fe400078e0063 */
.L_x_19333:
[----:B------:R-:W-:Y:S05]  /*7f80*/  BSYNC B1 ;  /* 0x0000000000017941 */ /* 0x000fea0003800000 */
.L_x_19331:
        /* <DEDUP_REMOVED lines=16> */
.L_x_19337:
[----:B------:R-:W-:Y:S05]  /*8090*/  BSYNC B2 ;  /* 0x0000000000027941 */ /* 0x000fea0003800000 */
.L_x_19336:
        /* <DEDUP_REMOVED lines=44> */
.L_x_19335:
[----:B------:R-:W-:Y:S05]  /*8360*/  BSYNC B1 ;  /* 0x0000000000017941 */ /* 0x000fea0003800000 */
.L_x_19334:
        /* <DEDUP_REMOVED lines=21> */
.L_x_19339:
[----:B------:R-:W-:Y:S02]  /*84c0*/  IMAD.MOV.U32 R98, RZ, RZ, R99 ;  /* 0x000000ffff627224 */ /* 0x000fe400078e0063 */
.L_x_19340:
[----:B------:R-:W-:Y:S05]  /*84d0*/  BSYNC B1 ;  /* 0x0000000000017941 */ /* 0x000fea0003800000 */
.L_x_19338:
        /* <DEDUP_REMOVED lines=16> */
.L_x_19344:
[----:B------:R-:W-:Y:S05]  /*85e0*/  BSYNC B2 ;  /* 0x0000000000027941 */ /* 0x000fea0003800000 */
.L_x_19343:
        /* <DEDUP_REMOVED lines=44> */
.L_x_19342:
[----:B------:R-:W-:Y:S05]  /*88b0*/  BSYNC B1 ;  /* 0x0000000000017941 */ /* 0x000fea0003800000 */
.L_x_19341:
        /* <DEDUP_REMOVED lines=21> */
.L_x_19346:
[----:B------:R-:W-:Y:S02]  /*8a10*/  MOV R61, R99 ;  /* 0x00000063003d7202 */ /* 0x000fe40000000f00 */
.L_x_19347:
[----:B------:R-:W-:Y:S05]  /*8a20*/  BSYNC B1 ;  /* 0x0000000000017941 */ /* 0x000fea0003800000 */
.L_x_19345:
        /* <DEDUP_REMOVED lines=16> */
.L_x_19351:
[----:B------:R-:W-:Y:S05]  /*8b30*/  BSYNC B2 ;  /* 0x0000000000027941 */ /* 0x000fea0003800000 */
.L_x_19350:
        /* <DEDUP_REMOVED lines=44> */
.L_x_19349:
[----:B------:R-:W-:Y:S05]  /*8e00*/  BSYNC B1 ;  /* 0x0000000000017941 */ /* 0x000fea0003800000 */
.L_x_19348:
        /* <DEDUP_REMOVED lines=21> */
.L_x_19353:
[----:B------:R-:W-:Y:S02]  /*8f60*/  IMAD.MOV.U32 R62, RZ, RZ, R99 ;  /* 0x000000ffff3e7224 */ /* 0x000fe400078e0063 */
.L_x_19354:
[----:B------:R-:W-:Y:S05]  /*8f70*/  BSYNC B1 ;  /* 0x0000000000017941 */ /* 0x000fea0003800000 */
.L_x_19352:
        /* <DEDUP_REMOVED lines=16> */
.L_x_19358:
[----:B------:R-:W-:Y:S05]  /*9080*/  BSYNC B2 ;  /* 0x0000000000027941 */ /* 0x000fea0003800000 */
.L_x_19357:
        /* <DEDUP_REMOVED lines=44> */
.L_x_19356:
[----:B------:R-:W-:Y:S05]  /*9350*/  BSYNC B1 ;  /* 0x0000000000017941 */ /* 0x000fea0003800000 */
.L_x_19355:
        /* <DEDUP_REMOVED lines=21> */
.L_x_19360:
[----:B------:R-:W-:Y:S02]  /*94b0*/  IMAD.MOV.U32 R133, RZ, RZ, R99 ;  /* 0x000000ffff857224 */ /* 0x000fe400078e0063 */
.L_x_19361:
[----:B------:R-:W-:Y:S05]  /*94c0*/  BSYNC B1 ;  /* 0x0000000000017941 */ /* 0x000fea0003800000 */
.L_x_19359:
        /* <DEDUP_REMOVED lines=18> */
.L_x_19365:
[----:B------:R-:W-:Y:S05]  /*95f0*/  BSYNC B2 ;  /* 0x0000000000027941 */ /* 0x000fea0003800000 */
.L_x_19364:
        /* <DEDUP_REMOVED lines=44> */
.L_x_19363:
[----:B------:R-:W-:Y:S05]  /*98c0*/  BSYNC B1 ;  /* 0x0000000000017941 */ /* 0x000fea0003800000 */
.L_x_19362:
[----:B------:R-:W0:Y:S01]  /*98d0*/  I2F.U32 R74, R133 ;  /* 0x00000085004a7306 */ /* 0x000e220000201000 */
[----:B------:R-:W-:Y:S02]  /*98e0*/  SEL R72, RZ, 0x10000, P5 ;  /* 0x00010000ff487807 */ /* 0x000fe40002800000 */
[----:B------:R-:W-:Y:S02]  /*98f0*/  ISETP.NE.AND P6, PT, R104, RZ, PT ;  /* 0x000000ff6800720c */ /* 0x000fe40003fc5270 */
[----:B------:R-:W-:Y:S02]  /*9900*/  ISETP.NE.AND P5, PT, R105, RZ, PT ;  /* 0x000000ff6900720c */ /* 0x000fe40003fa5270 */
[----:B------:R-:W-:Y:S02]  /*9910*/  SEL R105, RZ, 0x100, P4 ;  /* 0x00000100ff697807 */ /* 0x000fe40002000000 */
[----:B------:R-:W-:-:S02]  /*9920*/  SEL R73, RZ, 0x1, P2 ;  /* 0x00000001ff497807 */ /* 0x000fc40001000000 */
        /* <DEDUP_REMOVED lines=29> */
.L_x_19309:
[----:B------:R-:W-:Y:S05]  /*9b00*/  BSYNC B0 ;  /* 0x0000000000007941 */ /* 0x000fea0003800000 */
.L_x_19308:
        /* <DEDUP_REMOVED lines=22> */
[----:B------:R-:W-:Y:S01]  /*9c70*/  MOV R74, R100 ;  /* 0x00000064004a7202 */ /* 0x000fe20000000f00 */
[----:B------:R-:W-:Y:S05]  /*9c80*/  BRA `(.L_x_19370) ;  /* 0x0000001000007947 */ /* 0x000fea0003800000 */
.L_x_19369:
[----:B01----:R-:W-:Y:S02]  /*9c90*/  IMAD.MOV.U32 R74, RZ, RZ, R99 ;  /* 0x000000ffff4a7224 */ /* 0x003fe400078e0063 */
.L_x_19370:
[----:B------:R-:W-:Y:S05]  /*9ca0*/  BSYNC B1 ;  /* 0x0000000000017941 */ /* 0x000fea0003800000 */
.L_x_19368:
        /* <DEDUP_REMOVED lines=16> */
.L_x_19374:
[----:B------:R-:W-:Y:S05]  /*9db0*/  BSYNC B2 ;  /* 0x0000000000027941 */ /* 0x000fea0003800000 */
.L_x_19373:
        /* <DEDUP_REMOVED lines=44> */
.L_x_19372:
[----:B------:R-:W-:Y:S05]  /*a080*/  BSYNC B1 ;  /* 0x0000000000017941 */ /* 0x000fea0003800000 */
.L_x_19371:
        /* <DEDUP_REMOVED lines=25> */
.L_x_19376:
[----:B------:R-:W-:Y:S02]  /*a220*/  MOV R65, R99 ;  /* 0x0000006300417202 */ /* 0x000fe40000000f00 */
.L_x_19377:
[----:B------:R-:W-:Y:S05]  /*a230*/  BSYNC B1 ;  /* 0x0000000000017941 */ /* 0x000fea0003800000 */
.L_x_19375:
        /* <DEDUP_REMOVED lines=16> */
.L_x_19381:
[----:B------:R-:W-:Y:S05]  /*a340*/  BSYNC B2 ;  /* 0x0000000000027941 */ /* 0x000fea0003800000 */
.L_x_19380:
        /* <DEDUP_REMOVED lines=44> */
.L_x_19379:
[----:B------:R-:W-:Y:S05]  /*a610*/  BSYNC B1 ;  /* 0x0000000000017941 */ /* 0x000fea0003800000 */
.L_x_19378:
        /* <DEDUP_REMOVED lines=22> */
.L_x_19383:
[----:B------:R-:W-:Y:S02]  /*a780*/  IMAD.MOV.U32 R68, RZ, RZ, R99 ;  /* 0x000000ffff447224 */ /* 0x000fe400078e0063 */
.L_x_19384:
[----:B------:R-:W-:Y:S05]  /*a790*/  BSYNC B1 ;  /* 0x0000000000017941 */ /* 0x000fea0003800000 */
.L_x_19382:
        /* <DEDUP_REMOVED lines=16> */
.L_x_19388:
[----:B------:R-:W-:Y:S05]  /*a8a0*/  BSYNC B2 ;  /* 0x0000000000027941 */ /* 0x000fea0003800000 */
.L_x_19387:
        /* <DEDUP_REMOVED lines=44> */
.L_x_19386:
[----:B------:R-:W-:Y:S05]  /*ab70*/  BSYNC B1 ;  /* 0x0000000000017941 */ /* 0x000fea0003800000 */
.L_x_19385:
        /* <DEDUP_REMOVED lines=21> */
.L_x_19390:
[----:B------:R-:W-:Y:S02]  /*acd0*/  IMAD.MOV.U32 R67, RZ, RZ, R99 ;  /* 0x000000ffff437224 */ /* 0x000fe400078e0063 */
.L_x_19391:
[----:B------:R-:W-:Y:S05]  /*ace0*/  BSYNC B1 ;  /* 0x0000000000017941 */ /* 0x000fea0003800000 */
.L_x_19389:
        /* <DEDUP_REMOVED lines=16> */
.L_x_19395:
[----:B------:R-:W-:Y:S05]  /*adf0*/  BSYNC B2 ;  /* 0x0000000000027941 */ /* 0x000fea0003800000 */
.L_x_19394:
        /* <DEDUP_REMOVED lines=44> */
.L_x_19393:
[----:B------:R-:W-:Y:S05]  /*b0c0*/  BSYNC B1 ;  /* 0x0000000000017941 */ /* 0x000fea0003800000 */
.L_x_19392:
        /* <DEDUP_REMOVED lines=21> */
.L_x_19397:
[----:B------:R-:W-:Y:S02]  /*b220*/  MOV R98, R99 ;  /* 0x0000006300627202 */ /* 0x000fe40000000f00 */
.L_x_19398:
[----:B------:R-:W-:Y:S05]  /*b230*/  BSYNC B1 ;  /* 0x0000000000017941 */ /* 0x000fea0003800000 */
.L_x_19396:
        /* <DEDUP_REMOVED lines=16> */
.L_x_19402:
[----:B------:R-:W-:Y:S05]  /*b340*/  BSYNC B2 ;  /* 0x0000000000027941 */ /* 0x000fea0003800000 */
.L_x_19401:
        /* <DEDUP_REMOVED lines=44> */
.L_x_19400:
[----:B------:R-:W-:Y:S05]  /*b610*/  BSYNC B1 ;  /* 0x0000000000017941 */ /* 0x000fea0003800000 */
.L_x_19399:
        /* <DEDUP_REMOVED lines=21> */
.L_x_19404:
[----:B------:R-:W-:Y:S02]  /*b770*/  IMAD.MOV.U32 R69, RZ, RZ, R99 ;  /* 0x000000ffff457224 */ /* 0x000fe400078e0063 */
.L_x_19405:
[----:B------:R-:W-:Y:S05]  /*b780*/  BSYNC B1 ;  /* 0x0000000000017941 */ /* 0x000fea0003800000 */
.L_x_19403:
        /* <DEDUP_REMOVED lines=16> */
.L_x_19409:
[----:B------:R-:W-:Y:S05]  /*b890*/  BSYNC B2 ;  /* 0x0000000000027941 */ /* 0x000fea0003800000 */
.L_x_19408:
        /* <DEDUP_REMOVED lines=44> */
.L_x_19407:
[----:B------:R-:W-:Y:S05]  /*bb60*/  BSYNC B1 ;  /* 0x0000000000017941 */ /* 0x000fea0003800000 */
.L_x_19406:
        /* <DEDUP_REMOVED lines=21> */
.L_x_19411:
[----:B------:R-:W-:Y:S02]  /*bcc0*/  IMAD.MOV.U32 R70, RZ, RZ, R99 ;  /* 0x000000ffff467224 */ /* 0x000fe400078e0063 */
.L_x_19412:
[----:B------:R-:W-:Y:S05]  /*bcd0*/  BSYNC B1 ;  /* 0x0000000000017941 */ /* 0x000fea0003800000 */
.L_x_19410:
        /* <DEDUP_REMOVED lines=16> */
.L_x_19416:
[----:B------:R-:W-:Y:S05]  /*bde0*/  BSYNC B2 ;  /* 0x0000000000027941 */ /* 0x000fea0003800000 */
.L_x_19415:
        /* <DEDUP_REMOVED lines=44> */
.L_x_19414:
[----:B------:R-:W-:Y:S05]  /*c0b0*/  BSYNC B1 ;  /* 0x0000000000017941 */ /* 0x000fea0003800000 */
.L_x_19413:
        /* <DEDUP_REMOVED lines=21> */
.L_x_19418:
[----:B------:R-:W-:Y:S02]  /*c210*/  MOV R133, R99 ;  /* 0x0000006300857202 */ /* 0x000fe40000000f00 */
.L_x_19419:
[----:B------:R-:W-:Y:S05]  /*c220*/  BSYNC B1 ;  /* 0x0000000000017941 */ /* 0x000fea0003800000 */
.L_x_19417:
        /* <DEDUP_REMOVED lines=18> */
.L_x_19423:
[----:B------:R-:W-:Y:S05]  /*c350*/  BSYNC B2 ;  /* 0x0000000000027941 */ /* 0x000fea0003800000 */
.L_x_19422:
        /* <DEDUP_REMOVED lines=44> */
.L_x_19421:
[----:B------:R-:W-:Y:S05]  /*c620*/  BSYNC B1 ;  /* 0x0000000000017941 */ /* 0x000fea0003800000 */
.L_x_19420:
[----:B------:R-:W0:Y:S01]  /*c630*/  I2F.U32 R75, R133 ;  /* 0x00000085004b7306 */ /* 0x000e220000201000 */
[----:B------:R-:W-:Y:S01]  /*c640*/  SEL R73, RZ, 0x10000, P5 ;  /* 0x00010000ff497807 */ /* 0x000fe20002800000 */
[----:B------:R-:W-:Y:S01]  /*c650*/  HADD2.F32 R71, -RZ, R71.H1_H1 ;  /* 0x30000047ff477230 */ /* 0x000fe20000004100 */
[----:B------:R-:W-:Y:S02]  /*c660*/  ISETP.NE.AND P6, PT, R104, RZ, PT ;  /* 0x000000ff6800720c */ /* 0x000fe40003fc5270 */
[----:B------:R-:W-:Y:S02]  /*c670*/  ISETP.NE.AND P5, PT, R105, RZ, PT ;  /* 0x000000ff6900720c */ /* 0x000fe40003fa5270 */
[----:B------:R-:W-:Y:S01]  /*c680*/  SEL R104, RZ, 0x100, P4 ;  /* 0x00000100ff687807 */ /* 0x000fe20002000000 */
[----:B------:R-:W-:Y:S01]  /*c690*/  FMUL.FTZ R107, R71, R107 ;  /* 0x0000006b476b7220 */ /* 0x000fe20000410000 */
[----:B------:R-:W-:-:S02]  /*c6a0*/  SEL R72, RZ, 0x1, P2 ;  /* 0x00000001ff487807 */ /* 0x000fc40001000000 */
[----:B------:R-:W-:Y:S01]  /*c6b0*/  SEL R74, RZ, 0x1, P3 ;  /* 0x00000001ff4a7807 */ /* 0x000fe20001800000 */
[----:B------:R-:W-:Y:S02]  /*c6c0*/  FMUL.FTZ R107, R107, c[0x0][0x1e8] ;  /* 0x00007a006b6b7a20 */ /* 0x000fe40000410000 */
[----:B0-----:R-:W-:Y:S01]  /*c6d0*/  FFMA.FTZ R165, R75, R165, 1.1641532182693481445e-10 ;  /* 0x2f0000004ba57423 */ /* 0x001fe200000100a5 */
[----:B------:R-:W-:-:S04]  /*c6e0*/  SEL R75, RZ, 0x1, P1 ;  /* 0x00000001ff4b7807 */ /* 0x000fc80000800000 */
[----:B------:R-:W-:-:S04]  /*c6f0*/  FSETP.GTU.FTZ.AND P1, PT, R165, c[0x0][0x1e4], PT ;  /* 0x00007900a5007a0b */ /* 0x000fc80003f3c000 */
[----:B------:R-:W-:Y:S02]  /*c700*/  SEL R105, RZ, 0x1000000, P1 ;  /* 0x01000000ff697807 */ /* 0x000fe40000800000 */
[----:B------:R-:W-:Y:S02]  /*c710*/  FSEL R107, R107, RZ, !P1 ;  /* 0x000000ff6b6b7208 */ /* 0x000fe40004800000 */
[----:B------:R-:W-:Y:S01]  /*c720*/  LOP3.LUT R105, R104, R105, R73, 0xfe, !PT ;  /* 0x0000006968697212 */ /* 0x000fe200078efe49 */
[----:B------:R-:W-:Y:S01]  /*c730*/  IMAD.WIDE.U32 R72, R72, 0x1000000, RZ ;  /* 0x0100000048487825 */ /* 0x000fe200078e00ff */
[----:B------:R-:W-:-:S04]  /*c740*/  SEL R104, RZ, 0x1, P5 ;  /* 0x00000001ff687807 */ /* 0x000fc80002800000 */
[----:B------:R-:W-:Y:S01]  /*c750*/  LOP3.LUT R71, R73, R105, R74, 0xfe, !PT ;  /* 0x0000006949477212 */ /* 0x000fe200078efe4a */
[----:B------:R-:W-:-:S04]  /*c760*/  IMAD.WIDE.U32 R74, R75, 0x10000, RZ ;  /* 0x000100004b4a7825 */ /* 0x000fc800078e00ff */
[----:B------:R-:W-:-:S05]  /*c770*/  IMAD.WIDE.U32 R104, R104, 0x100, RZ ;  /* 0x0000010068687825 */ /* 0x000fca00078e00ff */
[----:B------:R-:W-:Y:S02]  /*c780*/  LOP3.LUT R74, R104, R72, R74, 0xfe, !PT ;  /* 0x00000048684a7212 */ /* 0x000fe400078efe4a */
[----:B------:R-:W-:Y:S01]  /*c790*/  LOP3.LUT R75, R105, R71, R75, 0xfe, !PT ;  /* 0x00000047694b7212 */ /* 0x000fe200078efe4b */
[----:B------:R-:W-:Y:S01]  /*c7a0*/  FMUL.FTZ R71, R134, R107 ;  /* 0x0000006b86477220 */ /* 0x000fe20000410000 */
[C---:B------:R-:W-:Y:S02]  /*c7b0*/  LEA R72, P1, R108.reuse, c[0x0][0x188], 0x5 ;  /* 0x000062006c487a11 */ /* 0x040fe400078228ff */
[----:B------:R-:W-:Y:S01]  /*c7c0*/  SEL R105, RZ, 0x1, P6 ;  /* 0x00000001ff697807 */ /* 0x000fe20003000000 */
[----:B------:R-:W-:Y:S01]  /*c7d0*/  @P0 FADD.FTZ R71, R39, R71 ;  /* 0x0000004727470221 */ /* 0x000fe20000010000 */
[----:B------:R-:W-:Y:S02]  /*c7e0*/  LEA.HI.X R73, R108, c[0x0][0x18c], RZ, 0x5, P1 ;  /* 0x000063006c497a11 */ /* 0x000fe400008f2cff */
[----:B------:R-:W-:-:S03]  /*c7f0*/  LOP3.LUT R74, R74, R105, RZ, 0xfc, !PT ;  /* 0x000000694a4a7212 */ /* 0x000fc600078efcff */
[----:B------:R-:W-:Y:S04]  /*c800*/  STG.E.128 [R72.64], R64 ;  /* 0x0000004048007986 */ /* 0x000fe8000c101d06 */
[----:B------:R0:W-:Y:S02]  /*c810*/  STG.E.128 [R72.64+0x10], R68 ;  /* 0x0000104448007986 */ /* 0x0001e4000c101d06 */
[----:B0-----:R-:W-:-:S04]  /*c820*/  LEA R72, P0, R108, c[0x0][0x190], 0x3 ;  /* 0x000064006c487a11 */ /* 0x001fc800078018ff */
[----:B------:R-:W-:-:S05]  /*c830*/  LEA.HI.X R73, R108, c[0x0][0x194], RZ, 0x3, P0 ;  /* 0x000065006c497a11 */ /* 0x000fca00000f1cff */
[----:B------:R0:W-:Y:S04]  /*c840*/  STG.E.64 [R72.64], R74 ;  /* 0x0000004a48007986 */ /* 0x0001e8000c101b06 */
.L_x_19367:
[----:B------:R-:W-:Y:S05]  /*c850*/  BSYNC B0 ;  /* 0x0000000000007941 */ /* 0x000fea0003800000 */
.L_x_19366:
        /* <DEDUP_REMOVED lines=43> */
.L_x_19436:
        /* <DEDUP_REMOVED lines=86> */
.L_x_19437:
        /* <DEDUP_REMOVED lines=19> */
[----:B------:R-:W1:Y:S01]  /*d1a0*/  @!P0 LDS.64 R72, [R107.X8] ;  /* 0x000000006b488984 */ /* 0x000e620000008a00 */
[----:B------:R-:W-:-:S02]  /*d1b0*/  LOP3.LUT P0, RZ, R75, 0x1f, R0, 0xf8, !PT ;  /* 0x0000001f4bff7812 */ /* 0x000fc4000780f800 */
[----:B0-----:R-:W0:Y:S01]  /*d1c0*/  I2F R105, R108 ;  /* 0x0000006c00697306 */ /* 0x001e220000201400 */
[----:B------:R-:W-:-:S10]  /*d1d0*/  IMAD.IADD R74, R108, 0x1, R165 ;  /* 0x000000016c4a7824 */ /* 0x000fd400078e02a5 */
[----:B------:R-:W-:Y:S01]  /*d1e0*/  @!P0 MOV R75, 0x4 ;  /* 0x00000004004b8802 */ /* 0x000fe20000000f00 */
[----:B-1----:R-:W1:Y:S02]  /*d1f0*/  SHFL.DOWN PT, R104, R72, 0x2, 0x1f ;  /* 0x08401f0048687f89 */ /* 0x002e6400000e0000 */
[C---:B-1----:R-:W-:Y:S02]  /*d200*/  FADD.FTZ R107, -R104.reuse, R72 ;  /* 0x00000048686b7221 */ /* 0x042fe40000010100 */
[----:B0-----:R-:W-:Y:S02]  /*d210*/  FMUL.FTZ R108, R104, R105 ;  /* 0x00000069686c7220 */ /* 0x001fe40000410000 */
[----:B------:R-:W-:Y:S02]  /*d220*/  FMUL.FTZ R104, R107, R107 ;  /* 0x0000006b6b687220 */ /* 0x000fe40000410000 */
[----:B------:R-:W-:Y:S02]  /*d230*/  FFMA.FTZ R107, R133, R72, R108 ;  /* 0x00000048856b7223 */ /* 0x000fe4000001006c */
[----:B------:R-:W-:-:S02]  /*d240*/  FMUL.FTZ R72, R104, R133 ;  /* 0x0000008568487220 */ /* 0x000fc40000410000 */
        /* <DEDUP_REMOVED lines=51> */
[----:B------:R-:W-:Y:S01]  /*d580*/  F2FP.PACK_AB R72, R73, R72 ;  /* 0x000000484948723e */ /* 0x000fe200000000ff */
[----:B------:R-:W-:Y:S02]  /*d590*/  FMUL.FTZ R105, R107, R74 ;  /* 0x0000004a6b697220 */ /* 0x000fe40000410000 */
[--C-:B------:R-:W-:Y:S01]  /*d5a0*/  FADD.FTZ R74, R45, -R108.reuse ;  /* 0x8000006c2d4a7221 */ /* 0x100fe20000010000 */
[----:B------:R-:W-:Y:S01]  /*d5b0*/  F2FP.PACK_AB R73, R75, R104 ;  /* 0x000000684b49723e */ /* 0x000fe200000000ff */
        /* <DEDUP_REMOVED lines=15> */
.L_x_19427:
[----:B------:R-:W-:Y:S05]  /*d6b0*/  BSYNC B0 ;  /* 0x0000000000007941 */ /* 0x000fea0003800000 */
.L_x_19426:
        /* <DEDUP_REMOVED lines=19> */
[--C-:B------:R-:W-:Y:S02]  /*d7f0*/  FADD.FTZ R105, R55, -R108.reuse ;  /* 0x8000006c37697221 */ /* 0x100fe40000010000 */
[C---:B------:R-:W-:Y:S02]  /*d800*/  FMUL.FTZ R75, R107.reuse, R74 ;  /* 0x0000004a6b4b7220 */ /* 0x040fe40000410000 */
[----:B------:R-:W-:Y:S02]  /*d810*/  FADD.FTZ R104, R52, -R108 ;  /* 0x8000006c34687221 */ /* 0x000fe40000010000 */
[C---:B------:R-:W-:Y:S02]  /*d820*/  FMUL.FTZ R74, R107.reuse, R133 ;  /* 0x000000856b4a7220 */ /* 0x040fe40000410000 */
[----:B------:R-:W-:-:S02]  /*d830*/  FMUL.FTZ R105, R107, R105 ;  /* 0x000000696b697220 */ /* 0x000fc40000410000 */
[----:B------:R-:W-:Y:S02]  /*d840*/  FFMA.FTZ R133, R8, R75, R12 ;  /* 0x0000004b08857223 */ /* 0x000fe4000001000c */
[----:B------:R-:W-:Y:S02]  /*d850*/  FMUL.FTZ R104, R107, R104 ;  /* 0x000000686b687220 */ /* 0x000fe40000410000 */
[----:B------:R-:W-:Y:S02]  /*d860*/  FFMA.FTZ R75, R9, R74, R13 ;  /* 0x0000004a094b7223 */ /* 0x000fe4000001000d */
[----:B------:R-:W-:Y:S02]  /*d870*/  FFMA.FTZ R105, R10, R105, R14 ;  /* 0x000000690a697223 */ /* 0x000fe4000001000e */
[----:B------:R-:W-:-:S03]  /*d880*/  FFMA.FTZ R104, R7, R104, R11 ;  /* 0x0000006807687223 */ /* 0x000fc6000001000b */
[----:B------:R-:W-:Y:S01]  /*d890*/  F2FP.PACK_AB R75, R105, R75 ;  /* 0x0000004b694b723e */ /* 0x000fe200000000ff */
[----:B------:R-:W-:Y:S01]  /*d8a0*/  IMAD.MOV.U32 R105, RZ, RZ, 0x10 ;  /* 0x00000010ff697424 */ /* 0x000fe200078e00ff */
[----:B------:R-:W-:-:S03]  /*d8b0*/  F2FP.PACK_AB R74, R133, R104 ;  /* 0x00000068854a723e */ /* 0x000fc600000000ff */
[C---:B------:R-:W-:Y:S01]  /*d8c0*/  IMAD.WIDE.U32 R104, R106.reuse, R105, c[0x0][0x208] ;  /* 0x000082006a687625 */ /* 0x040fe200078e0069 */
[----:B------:R-:W-:-:S04]  /*d8d0*/  IADD3 R106, R106, 0x80, RZ ;  /* 0x000000806a6a7810 */ /* 0x000fc80007ffe0ff */
[----:B------:R0:W-:Y:S03]  /*d8e0*/  STG.E.128 [R104.64], R72 ;  /* 0x0000004868007986 */ /* 0x0001e6000c101d06 */
.L_x_19429:
[----:B------:R-:W-:Y:S05]  /*d8f0*/  BSYNC B0 ;  /* 0x0000000000007941 */ /* 0x000fea0003800000 */
.L_x_19428:
        /* <DEDUP_REMOVED lines=21> */
[C---:B------:R-:W-:Y:S02]  /*da50*/  FMUL.FTZ R74, R107.reuse, R133 ;  /* 0x000000856b4a7220 */ /* 0x040fe40000410000 */
[----:B------:R-:W-:Y:S02]  /*da60*/  FMUL.FTZ R105, R107, R105 ;  /* 0x000000696b697220 */ /* 0x000fe40000410000 */
[----:B------:R-:W-:-:S02]  /*da70*/  FFMA.FTZ R133, R20, R75, R28 ;  /* 0x0000004b14857223 */ /* 0x000fc4000001001c */
[----:B------:R-:W-:Y:S02]  /*da80*/  FFMA.FTZ R75, R21, R74, R29 ;  /* 0x0000004a154b7223 */ /* 0x000fe4000001001d */
[----:B------:R-:W-:Y:S02]  /*da90*/  FFMA.FTZ R105, R22, R105, R30 ;  /* 0x0000006916697223 */ /* 0x000fe4000001001e */
        /* <DEDUP_REMOVED lines=9> */
.L_x_19431:
[----:B------:R-:W-:Y:S05]  /*db30*/  BSYNC B0 ;  /* 0x0000000000007941 */ /* 0x000fea0003800000 */
.L_x_19430:
        /* <DEDUP_REMOVED lines=32> */
[----:B------:R-:W-:-:S05]  /*dd40*/  IMAD.WIDE.U32 R106, R106, R107, c[0x0][0x208] ;  /* 0x000082006a6a7625 */ /* 0x000fca00078e006b */
[----:B------:R0:W-:Y:S02]  /*dd50*/  STG.E.128 [R106.64], R72 ;  /* 0x000000486a007986 */ /* 0x0001e4000c101d06 */
.L_x_19433:
[----:B------:R-:W-:Y:S05]  /*dd60*/  BSYNC B0 ;  /* 0x0000000000007941 */ /* 0x000fea0003800000 */
.L_x_19432:
[----:B------:R-:W-:Y:S02]  /*dd70*/  IADD3 R6, R6, c[0x0][0x160], RZ ;  /* 0x0000580006067a10 */ /* 0x000fe40007ffe0ff */
[----:B------:R-:W-:Y:S02]  /*dd80*/  LOP3.LUT P1, RZ, R102, 0xff, RZ, 0xc0, !PT ;  /* 0x000000ff66ff7812 */ /* 0x000fe4000782c0ff */
[----:B------:R-:W-:Y:S02]  /*dd90*/  ISETP.GE.AND P0, PT, R6, c[0x0][0x164], PT ;  /* 0x0000590006007a0c */ /* 0x000fe40003f06270 */
[----:B------:R-:W-:-:S11]  /*dda0*/  SEL R102, RZ, 0x1, P1 ;  /* 0x00000001ff667807 */ /* 0x000fd60000800000 */
[----:B0-----:R-:W-:Y:S01]  /*ddb0*/  @P0 CALL.REL.NOINC `(.L_x_19434) ;  /* 0x0000001000000944 */ /* 0x001fe20003c00000 */
[----:B------:R-:W-:Y:S05]  /*ddc0*/  BRA `(.L_x_19435) ;  /* 0xffff344000007947 */ /* 0x000fea000383ffff */
.L_x_19434:
[----:B------:R-:W-:Y:S05]  /*ddd0*/  EXIT ;  /* 0x000000000000794d */ /* 0x000fea0003800000 */
.L_x_19424:
[----:B------:R-:W-:Y:S01]  /*dde0*/  IMAD.MOV.U32 R105, RZ, RZ, R72 ;  /* 0x000000ffff697224 */ /* 0x000fe200078e0048 */
[----:B------:R-:W-:Y:S01]  /*ddf0*/  MOV R73, 0x1 ;  /* 0x0000000100497802 */ /* 0x000fe20000000f00 */
[----:B------:R-:W-:Y:S01]  /*de00*/  IMAD.MOV.U32 R108, RZ, RZ, 0x1f ;  /* 0x0000001fff6c7424 */ /* 0x000fe200078e00ff */
[----:B------:R-:W-:Y:S01]  /*de10*/  MOV R74, 0xde40 ;  /* 0x0000de40004a7802 */ /* 0x000fe20000000f00 */
[----:B------:R-:W-:Y:S02]  /*de20*/  IMAD.MOV.U32 R75, RZ, RZ, -0x1 ;  /* 0xffffffffff4b7424 */ /* 0x000fe400078e00ff */
[----:B------:R-:W-:Y:S05]  /*de30*/  CALL.REL.NOINC `($__internal_108_$__cuda_sm70_shflsync_bfly_p) ;  /* 0x000007e000007944 */ /* 0x000fea0003c00000 */
[----:B-1----:R-:W-:Y:S05]  /*de40*/  BRA `(.L_x_19436) ;  /* 0xffffecc000007947 */ /* 0x002fea000383ffff */
.L_x_19425:
[----:B------:R-:W-:Y:S01]  /*de50*/  MOV R105, R72 ;  /* 0x0000004800697202 */ /* 0x000fe20000000f00 */
[----:B------:R-:W-:Y:S01]  /*de60*/  IMAD.MOV.U32 R73, RZ, RZ, 0x2 ;  /* 0x00000002ff497424 */ /* 0x000fe200078e00ff */
[----:B------:R-:W-:Y:S01]  /*de70*/  MOV R75, 0xffffffff ;  /* 0xffffffff004b7802 */ /* 0x000fe20000000f00 */
[----:B------:R-:W-:Y:S01]  /*de80*/  IMAD.MOV.U32 R108, RZ, RZ, 0x1f ;  /* 0x0000001fff6c7424 */ /* 0x000fe200078e00ff */
[----:B------:R-:W-:Y:S02]  /*de90*/  MOV R74, 0xdeb0 ;  /* 0x0000deb0004a7802 */ /* 0x000fe40000000f00 */
[----:B------:R-:W-:Y:S05]  /*dea0*/  CALL.REL.NOINC `($__internal_108_$__cuda_sm70_shflsync_bfly_p) ;  /* 0x0000077000007944 */ /* 0x000fea0003c00000 */
[----:B-1----:R-:W-:Y:S01]  /*deb0*/  FADD.FTZ R72, R72, R73 ;  /* 0x0000004948487221 */ /* 0x002fe20000010000 */
[----:B------:R-:W-:Y:S01]  /*dec0*/  MOV R75, 0xffffffff ;  /* 0xffffffff004b7802 */ /* 0x000fe20000000f00 */
[----:B------:R-:W-:Y:S01]  /*ded0*/  IMAD.MOV.U32 R73, RZ, RZ, 0x4 ;  /* 0x00000004ff497424 */ /* 0x000fe200078e00ff */
[----:B------:R-:W-:Y:S01]  /*dee0*/  MOV R74, 0xdf20 ;  /* 0x0000df20004a7802 */ /* 0x000fe20000000f00 */
[----:B------:R-:W-:-:S02]  /*def0*/  IMAD.MOV.U32 R108, RZ, RZ, 0x1f ;  /* 0x0000001fff6c7424 */ /* 0x000fc400078e00ff */
[----:B------:R-:W-:Y:S02]  /*df00*/  IMAD.MOV.U32 R105, RZ, RZ, R72 ;  /* 0x000000ffff697224 */ /* 0x000fe400078e0048 */
[----:B------:R-:W-:Y:S05]  /*df10*/  CALL.REL.NOINC `($__internal_108_$__cuda_sm70_shflsync_bfly_p) ;  /* 0x0000070000007944 */ /* 0x000fea0003c00000 */
[----:B-1----:R-:W-:Y:S01]  /*df20*/  FADD.FTZ R72, R72, R73 ;  /* 0x0000004948487221 */ /* 0x002fe20000010000 */
[----:B------:R-:W-:Y:S01]  /*df30*/  HFMA2.MMA R108, -RZ, RZ, 0, 1.847743988037109375e-06 ;  /* 0x0000001fff6c7435 */ /* 0x000fe200000001ff */
[----:B------:R-:W-:Y:S01]  /*df40*/  IMAD.MOV.U32 R73, RZ, RZ, 0x8 ;  /* 0x00000008ff497424 */ /* 0x000fe200078e00ff */
[----:B------:R-:W-:Y:S01]  /*df50*/  MOV R74, 0xdf90 ;  /* 0x0000df90004a7802 */ /* 0x000fe20000000f00 */
[----:B------:R-:W-:Y:S02]  /*df60*/  IMAD.MOV.U32 R75, RZ, RZ, -0x1 ;  /* 0xffffffffff4b7424 */ /* 0x000fe400078e00ff */
[----:B------:R-:W-:Y:S02]  /*df70*/  IMAD.MOV.U32 R105, RZ, RZ, R72 ;  /* 0x000000ffff697224 */ /* 0x000fe400078e0048 */
[----:B------:R-:W-:Y:S05]  /*df80*/  CALL.REL.NOINC `($__internal_108_$__cuda_sm70_shflsync_bfly_p) ;  /* 0x0000069000007944 */ /* 0x000fea0003c00000 */
[----:B-1----:R-:W-:Y:S01]  /*df90*/  FADD.FTZ R72, R72, R73 ;  /* 0x0000004948487221 */ /* 0x002fe20000010000 */
[----:B------:R-:W-:Y:S01]  /*dfa0*/  MOV R73, 0x10 ;  /* 0x0000001000497802 */ /* 0x000fe20000000f00 */
[----:B------:R-:W-:Y:S01]  /*dfb0*/  IMAD.MOV.U32 R108, RZ, RZ, 0x1f ;  /* 0x0000001fff6c7424 */ /* 0x000fe200078e00ff */
[----:B------:R-:W-:Y:S01]  /*dfc0*/  MOV R74, 0xe000 ;  /* 0x0000e000004a7802 */ /* 0x000fe20000000f00 */
[----:B------:R-:W-:Y:S01]  /*dfd0*/  IMAD.MOV.U32 R75, RZ, RZ, -0x1 ;  /* 0xffffffffff4b7424 */ /* 0x000fe200078e00ff */
[----:B------:R-:W-:-:S02]  /*dfe0*/  MOV R105, R72 ;  /* 0x0000004800697202 */ /* 0x000fc40000000f00 */
[----:B------:R-:W-:Y:S05]  /*dff0*/  CALL.REL.NOINC `($__internal_108_$__cuda_sm70_shflsync_bfly_p) ;  /* 0x0000062000007944 */ /* 0x000fea0003c00000 */
        /* <DEDUP_REMOVED lines=72> */
[----:B------:R-:W-:Y:S05]  /*e480*/  CALL.REL.NOINC `($__internal_108_$__cuda_sm70_shflsync_bfly_p) ;  /* 0x0000019000007944 */ /* 0x000fea0003c00000 */
[----:B-1----:R-:W-:Y:S01]  /*e490*/  FADD.FTZ R105, R105, R73 ;  /* 0x0000004969697221 */ /* 0x002fe20000010000 */
[----:B------:R-:W-:Y:S01]  /*e4a0*/  MOV R75, 0xffffffff ;  /* 0xffffffff004b7802 */ /* 0x000fe20000000f00 */
[----:B------:R-:W-:Y:S01]  /*e4b0*/  IMAD.MOV.U32 R73, RZ, RZ, 0x2 ;  /* 0x00000002ff497424 */ /* 0x000fe200078e00ff */
[----:B------:R-:W-:Y:S01]  /*e4c0*/  MOV R74, 0xe4f0 ;  /* 0x0000e4f0004a7802 */ /* 0x000fe20000000f00 */
[----:B------:R-:W-:Y:S02]  /*e4d0*/  IMAD.MOV.U32 R108, RZ, RZ, 0x1f ;  /* 0x0000001fff6c7424 */ /* 0x000fe400078e00ff */
[----:B------:R-:W-:Y:S05]  /*e4e0*/  CALL.REL.NOINC `($__internal_108_$__cuda_sm70_shflsync_bfly_p) ;  /* 0x0000013000007944 */ /* 0x000fea0003c00000 */
[----:B-1----:R-:W-:Y:S01]  /*e4f0*/  FADD.FTZ R105, R105, R73 ;  /* 0x0000004969697221 */ /* 0x002fe20000010000 */
[----:B------:R-:W-:Y:S01]  /*e500*/  MOV R75, 0xffffffff ;  /* 0xffffffff004b7802 */ /* 0x000fe20000000f00 */
[----:B------:R-:W-:Y:S01]  /*e510*/  IMAD.MOV.U32 R73, RZ, RZ, 0x4 ;  /* 0x00000004ff497424 */ /* 0x000fe200078e00ff */
[----:B------:R-:W-:Y:S01]  /*e520*/  MOV R74, 0xe550 ;  /* 0x0000e550004a7802 */ /* 0x000fe20000000f00 */
[----:B------:R-:W-:-:S02]  /*e530*/  IMAD.MOV.U32 R108, RZ, RZ, 0x1f ;  /* 0x0000001fff6c7424 */ /* 0x000fc400078e00ff */
        /* <DEDUP_REMOVED lines=13> */
[----:B-1----:R-:W-:Y:S05]  /*e610*/  BRA `(.L_x_19437) ;  /* 0xffffea5000007947 */ /* 0x002fea000383ffff */
        .weak           $__internal_108_$__cuda_sm70_shflsync_bfly_p
        .type           $__internal_108_$__cuda_sm70_shflsync_bfly_p,@function
        .size           $__internal_108_$__cuda_sm70_shflsync_bfly_p,(.L_x_29172 - $__internal_108_$__cuda_sm70_shflsync_bfly_p)
$__internal_108_$__cuda_sm70_shflsync_bfly_p:
[----:B------:R-:W-:Y:S04]  /*e620*/  WARPSYNC R75 ;  /* 0x0000004b00007348 */ /* 0x000fe80003800000 */
[----:B------:R0:W1:Y:S02]  /*e630*/  SHFL.BFLY PT, R73, R105, R73, R108 ;  /* 0x0c00004969497389 */ /* 0x00006400000e006c */
[----:B0-----:R-:W-:-:S04]  /*e640*/  IMAD.MOV.U32 R75, RZ, RZ, 0x0 ;  /* 0x00000000ff4b7424 */ /* 0x001fc800078e00ff */
[----:B------:R-:W-:Y:S05]  /*e650*/  RET.REL.NODEC R74 `(_ZN10layer_norm13ln_fwd_kernelINS_13Kernel_traitsI6__halfS2_fS2_fjLj4096ELj1ELj1ELj4ELj16ENS_18Kernel_traits_baseILj4096ES2_S2_fS2_fjLj128EEEEELb1ELb1ELb0ELb0EEEvNS_9FwdParamsE) ;  /* 0xffff19a04a007950 */ /* 0x000fea0003c3ffff */
.L_x_19438:
        /* <DEDUP_REMOVED lines=10> */
.L_x_29172:


//--------------------- .text._ZN10layer_norm13ln_fwd_kernelINS_13Kernel_traitsI6__halfS2_fS2_fjLj4096ELj1ELj1ELj4ELj16ENS_18Kernel_traits_baseILj4096ES2_S2_fS2_fjLj128EEEEELb1ELb1ELb0ELb1EEEvNS_9FwdParamsE --------------------------
	.section	.text._ZN10layer_norm13ln_fwd_kernelINS_13Kernel_traitsI6__halfS2_fS2_fjLj4096ELj1ELj1ELj4ELj16ENS_18Kernel_traits_baseILj4096ES2_S2_fS2_fjLj128EEEEELb1ELb1ELb0ELb1EEEvNS_9FwdParamsE,"ax",@progbits
	.sectioninfo	@"SHI_REGISTERS=167"
	.align	128
        .global         _ZN10layer_norm13ln_fwd_kernelINS_13Kernel_traitsI6__halfS2_fS2_fjLj4096ELj1ELj1ELj4ELj16ENS_18Kernel_traits_baseILj4096ES2_S2_fS2_fjLj128EEEEELb1ELb1ELb0ELb1EEEvNS_9FwdParamsE
        .type           _ZN10layer_norm13ln_fwd_kernelINS_13Kernel_traitsI6__halfS2_fS2_fjLj4096ELj1ELj1ELj4ELj16ENS_18Kernel_traits_baseILj4096ES2_S2_fS2_fjLj128EEEEELb1ELb1ELb0ELb1EEEvNS_9FwdParamsE,@function
        .size           _ZN10layer_norm13ln_fwd_kernelINS_13Kernel_traitsI6__halfS2_fS2_fjLj4096ELj1ELj1ELj4ELj16ENS_18Kernel_traits_baseILj4096ES2_S2_fS2_fjLj128EEEEELb1ELb1ELb0ELb1EEEvNS_9FwdParamsE,(.L_x_29173 - _ZN10layer_norm13ln_fwd_kernelINS_13Kernel_traitsI6__halfS2_fS2_fjLj4096ELj1ELj1ELj4ELj16ENS_18Kernel_traits_baseILj4096ES2_S2_fS2_fjLj128EEEEELb1ELb1ELb0ELb1EEEvNS_9FwdParamsE)
        .other          _ZN10layer_norm13ln_fwd_kernelINS_13Kernel_traitsI6__halfS2_fS2_fjLj4096ELj1ELj1ELj4ELj16ENS_18Kernel_traits_baseILj4096ES2_S2_fS2_fjLj128EEEEELb1ELb1ELb0ELb1EEEvNS_9FwdParamsE,@"STO_CUDA_ENTRY STV_DEFAULT"
_ZN10layer_norm13ln_fwd_kernelINS_13Kernel_traitsI6__halfS2_fS2_fjLj4096ELj1ELj1ELj4ELj16ENS_18Kernel_traits_baseILj4096ES2_S2_fS2_fjLj128EEEEELb1ELb1ELb0ELb1EEEvNS_9FwdParamsE:
.text._ZN10layer_norm13ln_fwd_kernelINS_13Kernel_traitsI6__halfS2_fS2_fjLj4096ELj1ELj1ELj4ELj16ENS_18Kernel_traits_baseILj4096ES2_S2_fS2_fjLj128EEEEELb1ELb1ELb0ELb1EEEvNS_9FwdParamsE:
        /* <DEDUP_REMOVED lines=97> */
[----:B------:R-:W-:Y:S01]  /*0610*/  @!P0 CS2R R18, SRZ ;  /* 0x0000000000128805 */ /* 0x000fe2000001ff00 */
[----:B------:R0:W5:Y:S01]  /*0620*/  LDG.E.128 R84, [R4.64] ;  /* 0x0000000604547981 */ /* 0x000162000c1e1d00 */
[----:B------:R-:W-:Y:S01]  /*0630*/  HADD2.F32 R3, -RZ, R8.H0_H0 ;  /* 0x20000008ff037230 */ /* 0x000fe20000004100 */
[----:B------:R-:W-:Y:S01]  /*0640*/  @!P0 CS2R R32, SRZ ;  /* 0x0000000000208805 */ /* 0x000fe2000001ff00 */
[----:B------:R-:W-:Y:S01]  /*0650*/  @!P0 CS2R R34, SRZ ;  /* 0x0000000000228805 */ /* 0x000fe2000001ff00 */
[----:B------:R0:W5:Y:S01]  /*0660*/  LDG.E.128 R80, [R4.64+0x800] ;  /* 0x0008000604507981 */ /* 0x000162000c1e1d00 */
[----:B------:R-:W-:Y:S01]  /*0670*/  @!P0 CS2R R26, SRZ ;  /* 0x00000000001a8805 */ /* 0x000fe2000001ff00 */
[--C-:B------:R-:W-:Y:S01]  /*0680*/  HADD2.F32 R95, -RZ, R24.reuse.H0_H0 ;  /* 0x20000018ff5f7230 */ /* 0x100fe20000004100 */
[----:B------:R-:W-:Y:S01]  /*0690*/  UIADD3 UR25, UR4, -0x700cb87f, URZ ;  /* 0x8ff3478104197890 */ /* 0x000fe2000fffe03f */
[----:B------:R0:W5:Y:S01]  /*06a0*/  LDG.E.128 R76, [R4.64+0x1000] ;  /* 0x00100006044c7981 */ /* 0x000162000c1e1d00 */
[----:B------:R-:W-:Y:S01]  /*06b0*/  HADD2.F32 R97, -RZ, R24.H1_H1 ;  /* 0x30000018ff617230 */ /* 0x000fe20000004100 */
[----:B------:R-:W-:Y:S01]  /*06c0*/  UIADD3 UR26, UR5, -0x695add53, URZ ;  /* 0x96a522ad051a7890 */ /* 0x000fe2000fffe03f */
[--C-:B------:R-:W-:Y:S01]  /*06d0*/  HADD2.F32 R96, -RZ, R25.reuse.H0_H0 ;  /* 0x20000019ff607230 */ /* 0x100fe20000004100 */
[----:B------:R-:W-:Y:S01]  /*06e0*/  IMAD R116, R116, -0x2daee0ad, RZ ;  /* 0xd2511f5374747824 */ /* 0x000fe200078e02ff */
[----:B------:R-:W-:Y:S01]  /*06f0*/  HADD2.F32 R99, -RZ, R25.H1_H1 ;  /* 0x30000019ff637230 */ /* 0x000fe20000004100 */
[----:B------:R-:W-:Y:S01]  /*0700*/  IMAD R117, R117, -0x326172a9, RZ ;  /* 0xcd9e8d5775757824 */ /* 0x000fe200078e02ff */
[--C-:B------:R-:W-:Y:S01]  /*0710*/  HADD2.F32 R6, -RZ, R9.reuse.H1_H1 ;  /* 0x30000009ff067230 */ /* 0x100fe20000004100 */
[----:B------:R-:W-:Y:S01]  /*0720*/  IMAD.HI.U32 R24, R132, -0x326172a9, RZ ;  /* 0xcd9e8d5784187827 */ /* 0x000fe200078e00ff */
[----:B------:R-:W-:Y:S01]  /*0730*/  HADD2.F32 R7, -RZ, R10.H0_H0 ;  /* 0x2000000aff077230 */ /* 0x000fe20000004100 */
[----:B------:R1:W5:Y:S01]  /*0740*/  LDG.E.128 R72, [R12.64] ;  /* 0x000000060c487981 */ /* 0x000362000c1e1d00 */
[----:B0-----:R-:W-:Y:S01]  /*0750*/  HADD2.F32 R4, -RZ, R8.H1_H1 ;  /* 0x30000008ff047230 */ /* 0x001fe20000004100 */
[----:B------:R-:W-:Y:S01]  /*0760*/  IMAD.HI.U32 R25, R118, -0x2daee0ad, RZ ;  /* 0xd2511f5376197827 */ /* 0x000fe200078e00ff */
[----:B------:R-:W-:Y:S01]  /*0770*/  HADD2.F32 R5, -RZ, R9.H0_H0 ;  /* 0x20000009ff057230 */ /* 0x000fe20000004100 */
[----:B------:R1:W5:Y:S01]  /*0780*/  LDG.E.128 R68, [R12.64+0x800] ;  /* 0x000800060c447981 */ /* 0x000362000c1e1d00 */
[----:B------:R-:W-:-:S02]  /*0790*/  HADD2.F32 R8, -RZ, R10.H1_H1 ;  /* 0x3000000aff087230 */ /* 0x000fc40000004100 */
[--C-:B------:R-:W-:Y:S01]  /*07a0*/  HADD2.F32 R9, -RZ, R11.reuse.H0_H0 ;  /* 0x2000000bff097230 */ /* 0x100fe20000004100 */
[----:B------:R1:W5:Y:S01]  /*07b0*/  LDG.E.128 R64, [R12.64+0x1000] ;  /* 0x001000060c407981 */ /* 0x000362000c1e1d00 */
[----:B------:R-:W-:Y:S02]  /*07c0*/  HADD2.F32 R10, -RZ, R11.H1_H1 ;  /* 0x3000000bff0a7230 */ /* 0x000fe40000004100 */
[----:B------:R-:W-:Y:S01]  /*07d0*/  HADD2.F32 R11, -RZ, R16.H0_H0 ;  /* 0x20000010ff0b7230 */ /* 0x000fe20000004100 */
[----:B------:R1:W5:Y:S01]  /*07e0*/  LDG.E.128 R60, [R12.64+0x1800] ;  /* 0x001800060c3c7981 */ /* 0x000362000c1e1d00 */
[----:B------:R-:W-:Y:S01]  /*07f0*/  HADD2.F32 R14, -RZ, R17.H1_H1 ;  /* 0x30000011ff0e7230 */ /* 0x000fe20000004100 */
[----:B------:R-:W-:Y:S01]  /*0800*/  LOP3.LUT R117, R24, UR25, R117, 0x96, !PT ;  /* 0x0000001918757c12 */ /* 0x000fe2000f8e9675 */
[----:B------:R-:W-:Y:S01]  /*0810*/  HADD2.F32 R15, -RZ, R18.H0_H0 ;  /* 0x20000012ff0f7230 */ /* 0x000fe20000004100 */
[----:B------:R-:W-:Y:S01]  /*0820*/  LOP3.LUT R116, R25, UR26, R116, 0x96, !PT ;  /* 0x0000001a19747c12 */ /* 0x000fe2000f8e9674 */
[----:B------:R-:W-:Y:S01]  /*0830*/  HADD2.F32 R20, -RZ, R32.H1_H1 ;  /* 0x30000020ff147230 */ /* 0x000fe20000004100 */
[----:B------:R-:W-:Y:S01]  /*0840*/  LOP3.LUT R119, R36, 0x3, RZ, 0xc0, !PT ;  /* 0x0000000324777812 */ /* 0x000fe200078ec0ff */
[--C-:B------:R-:W-:Y:S01]  /*0850*/  HADD2.F32 R21, -RZ, R33.reuse.H0_H0 ;  /* 0x20000021ff157230 */ /* 0x100fe20000004100 */
[----:B------:R-:W-:Y:S01]  /*0860*/  IMAD.MOV.U32 R110, RZ, RZ, 0x1 ;  /* 0x00000001ff6e7424 */ /* 0x000fe200078e00ff */
[----:B------:R-:W-:Y:S01]  /*0870*/  HADD2.F32 R22, -RZ, R33.H1_H1 ;  /* 0x30000021ff167230 */ /* 0x000fe20000004100 */
[----:B------:R-:W-:Y:S01]  /*0880*/  IMAD R132, R132, -0x326172a9, RZ ;  /* 0xcd9e8d5784847824 */ /* 0x000fe200078e02ff */
[----:B-1----:R-:W-:Y:S01]  /*0890*/  HADD2.F32 R12, -RZ, R16.H1_H1 ;  /* 0x30000010ff0c7230 */ /* 0x002fe20000004100 */
[----:B------:R-:W-:Y:S01]  /*08a0*/  IMAD R118, R118, -0x2daee0ad, RZ ;  /* 0xd2511f5376767824 */ /* 0x000fe200078e02ff */
[----:B------:R-:W-:Y:S01]  /*08b0*/  HADD2.F32 R13, -RZ, R17.H0_H0 ;  /* 0x20000011ff0d7230 */ /* 0x000fe20000004100 */
[----:B------:R-:W-:Y:S01]  /*08c0*/  IMAD.MOV.U32 R111, RZ, RZ, RZ ;  /* 0x000000ffff6f7224 */ /* 0x000fe200078e00ff */
[----:B------:R-:W-:-:S02]  /*08d0*/  HADD2.F32 R16, -RZ, R18.H1_H1 ;  /* 0x30000012ff107230 */ /* 0x000fc40000004100 */
[--C-:B------:R-:W-:Y:S02]  /*08e0*/  HADD2.F32 R17, -RZ, R19.reuse.H0_H0 ;  /* 0x20000013ff117230 */ /* 0x100fe40000004100 */
[----:B------:R-:W-:Y:S02]  /*08f0*/  HADD2.F32 R18, -RZ, R19.H1_H1 ;  /* 0x30000013ff127230 */ /* 0x000fe40000004100 */
[----:B------:R-:W-:Y:S02]  /*0900*/  HADD2.F32 R19, -RZ, R32.H0_H0 ;  /* 0x20000020ff137230 */ /* 0x000fe40000004100 */
        /* <DEDUP_REMOVED lines=16> */
.L_x_19666:
        /* <DEDUP_REMOVED lines=19> */
[----:B-----5:R-:W5:Y:S04]  /*0b40*/  LDG.E.128 R24, [R24.64] ;  /* 0x0000000618187981 */ /* 0x020f68000c1e1d00 */
[----:B------:R0:W5:Y:S04]  /*0b50*/  @P2 LDG.E.128 R56, [R32.64] ;  /* 0x0000000620382981 */ /* 0x000168000c1e1d00 */
[----:B------:R0:W5:Y:S01]  /*0b60*/  @P2 LDG.E.128 R52, [R32.64+0x10] ;  /* 0x0000100620342981 */ /* 0x000162000c1e1d00 */
[----:B------:R-:W-:Y:S01]  /*0b70*/  IADD3 R34, R119, 0x1, RZ ;  /* 0x0000000177227810 */ /* 0x000fe20007ffe0ff */
[----:B--2---:R-:W-:Y:S01]  /*0b80*/  @P0 HADD2.F32 R128, -RZ, R28.H0_H0 ;  /* 0x2000001cff800230 */ /* 0x004fe20000004100 */
        /* <DEDUP_REMOVED lines=9> */
.L_x_19440:
[----:B0-----:R-:W-:Y:S02]  /*0c20*/  IMAD.MOV.U32 R30, RZ, RZ, R132 ;  /* 0x000000ffff1e7224 */ /* 0x001fe400078e0084 */
.L_x_19441:
[----:B------:R-:W-:Y:S05]  /*0c30*/  BSYNC B0 ;  /* 0x0000000000007941 */ /* 0x000fea0003800000 */
.L_x_19439:
        /* <DEDUP_REMOVED lines=16> */
.L_x_19445:
[----:B------:R-:W-:Y:S05]  /*0d40*/  BSYNC B1 ;  /* 0x0000000000017941 */ /* 0x000fea0003800000 */
.L_x_19444:
        /* <DEDUP_REMOVED lines=42> */
.L_x_19443:
[----:B------:R-:W-:Y:S05]  /*0ff0*/  BSYNC B0 ;  /* 0x0000000000007941 */ /* 0x000fea0003800000 */
.L_x_19442:
[----:B------:R-:W0:Y:S01]  /*1000*/  I2F.U32 R28, R30 ;  /* 0x0000001e001c7306 */ /* 0x000e220000201000 */
[----:B------:R-:W-:Y:S01]  /*1010*/  HFMA2.MMA R127, -RZ, RZ, 0.1171875, 0 ;  /* 0x2f800000ff7f7435 */ /* 0x000fe200000001ff */
[----:B-----5:R-:W-:Y:S01]  /*1020*/  HADD2.F32 R29, -RZ, R24.H0_H0 ;  /* 0x20000018ff1d7230 */ /* 0x020fe20000004100 */
[----:B------:R-:W-:Y:S01]  /*1030*/  ISETP.NE.U32.AND P0, PT, RZ, c[0x0][0x180], PT ;  /* 0x00006000ff007a0c */ /* 0x000fe20003f05070 */
[----:B------:R-:W-:Y:S01]  /*1040*/  HADD2.F32 R48, -RZ, R84.H0_H0 ;  /* 0x20000054ff307230 */ /* 0x000fe20000004100 */
[----:B------:R-:W-:Y:S01]  /*1050*/  BSSY B0, `(.L_x_19446) ;  /* 0x0000017000007945 */ /* 0x000fe20003800000 */
[C---:B------:R-:W-:Y:S01]  /*1060*/  IADD3 R32, R34.reuse, 0x1, RZ ;  /* 0x0000000122207810 */ /* 0x040fe20007ffe0ff */
[----:B------:R-:W-:Y:S01]  /*1070*/  FMUL.FTZ R29, R29, R128 ;  /* 0x000000801d1d7220 */ /* 0x000fe20000410000 */
[----:B------:R-:W-:Y:S02]  /*1080*/  ISETP.NE.AND.EX P6, PT, RZ, c[0x0][0x184], PT, P0 ;  /* 0x00006100ff007a0c */ /* 0x000fe40003fc5300 */
[----:B------:R-:W-:Y:S01]  /*1090*/  ISETP.NE.AND P0, PT, R34, 0x1, PT ;  /* 0x000000012200780c */ /* 0x000fe20003f05270 */
[----:B------:R-:W-:Y:S01]  /*10a0*/  FMUL.FTZ R29, R29, c[0x0][0x1e8] ;  /* 0x00007a001d1d7a20 */ /* 0x000fe20000410000 */
[----:B------:R-:W-:Y:S01]  /*10b0*/  P2R R126, PR, RZ, 0x40 ;  /* 0x00000040ff7e7803 */ /* 0x000fe20000000000 */
        /* <DEDUP_REMOVED lines=15> */
.L_x_19447:
[----:B------:R-:W-:Y:S02]  /*11b0*/  IMAD.MOV.U32 R38, RZ, RZ, R132 ;  /* 0x000000ffff267224 */ /* 0x000fe400078e0084 */
.L_x_19448:
[----:B------:R-:W-:Y:S05]  /*11c0*/  BSYNC B0 ;  /* 0x0000000000007941 */ /* 0x000fea0003800000 */
.L_x_19446:
        /* <DEDUP_REMOVED lines=16> */
.L_x_19452:
[----:B------:R-:W-:Y:S05]  /*12d0*/  BSYNC B1 ;  /* 0x0000000000017941 */ /* 0x000fea0003800000 */
.L_x_19451:
        /* <DEDUP_REMOVED lines=42> */
.L_x_19450:
[----:B------:R-:W-:Y:S05]  /*1580*/  BSYNC B0 ;  /* 0x0000000000007941 */ /* 0x000fea0003800000 */
.L_x_19449:
[----:B------:R-:W0:Y:S01]  /*1590*/  I2F.U32 R28, R38 ;  /* 0x00000026001c7306 */ /* 0x000e220000201000 */
[----:B------:R-:W-:Y:S01]  /*15a0*/  HADD2.F32 R29, -RZ, R24.H1_H1 ;  /* 0x30000018ff1d7230 */ /* 0x000fe20000004100 */
[----:B------:R-:W-:Y:S01]  /*15b0*/  ISETP.NE.AND P1, PT, R32, 0x1, PT ;  /* 0x000000012000780c */ /* 0x000fe20003f25270 */
[----:B------:R-:W-:Y:S01]  /*15c0*/  HADD2.F32 R24, -RZ, R84.H1_H1 ;  /* 0x30000054ff187230 */ /* 0x000fe20000004100 */
        /* <DEDUP_REMOVED lines=18> */
.L_x_19454:
[----:B------:R-:W-:Y:S02]  /*16f0*/  MOV R38, R132 ;  /* 0x0000008400267202 */ /* 0x000fe40000000f00 */
.L_x_19455:
[----:B------:R-:W-:Y:S05]  /*1700*/  BSYNC B0 ;  /* 0x0000000000007941 */ /* 0x000fea0003800000 */
.L_x_19453:
        /* <DEDUP_REMOVED lines=16> */
.L_x_19459:
[----:B------:R-:W-:Y:S05]  /*1810*/  BSYNC B1 ;  /* 0x0000000000017941 */ /* 0x000fea0003800000 */
.L_x_19458:
        /* <DEDUP_REMOVED lines=42> */
.L_x_19457:
[----:B------:R-:W-:Y:S05]  /*1ac0*/  BSYNC B0 ;  /* 0x0000000000007941 */ /* 0x000fea0003800000 */
.L_x_19456:
[----:B------:R-:W0:Y:S01]  /*1ad0*/  I2F.U32 R28, R38 ;  /* 0x00000026001c7306 */ /* 0x000e220000201000 */
[----:B------:R-:W-:Y:S01]  /*1ae0*/  HADD2.F32 R29, -RZ, R25.H0_H0 ;  /* 0x20000019ff1d7230 */ /* 0x000fe20000004100 */
[----:B------:R-:W-:Y:S01]  /*1af0*/  ISETP.NE.AND P2, PT, R24, 0x1, PT ;  /* 0x000000011800780c */ /* 0x000fe20003f45270 */
[----:B------:R-:W-:Y:S01]  /*1b00*/  HADD2.F32 R50, -RZ, R85.H0_H0 ;  /* 0x20000055ff327230 */ /* 0x000fe20000004100 */
        /* <DEDUP_REMOVED lines=18> */
.L_x_19461:
[----:B------:R-:W-:Y:S02]  /*1c30*/  IMAD.MOV.U32 R38, RZ, RZ, R132 ;  /* 0x000000ffff267224 */ /* 0x000fe400078e0084 */
.L_x_19462:
[----:B------:R-:W-:Y:S05]  /*1c40*/  BSYNC B0 ;  /* 0x0000000000007941 */ /* 0x000fea0003800000 */
.L_x_19460:
        /* <DEDUP_REMOVED lines=16> */
.L_x_19466:
[----:B------:R-:W-:Y:S05]  /*1d50*/  BSYNC B1 ;  /* 0x0000000000017941 */ /* 0x000fea0003800000 */
.L_x_19465:
        /* <DEDUP_REMOVED lines=42> */
.L_x_19464:
[----:B------:R-:W-:Y:S05]  /*2000*/  BSYNC B0 ;  /* 0x0000000000007941 */ /* 0x000fea0003800000 */
.L_x_19463:
        /* <DEDUP_REMOVED lines=22> */
.L_x_19468:
[----:B------:R-:W-:Y:S02]  /*2170*/  IMAD.MOV.U32 R36, RZ, RZ, R132 ;  /* 0x000000ffff247224 */ /* 0x000fe400078e0084 */
.L_x_19469:
[----:B------:R-:W-:Y:S05]  /*2180*/  BSYNC B0 ;  /* 0x0000000000007941 */ /* 0x000fea0003800000 */
.L_x_19467:
        /* <DEDUP_REMOVED lines=16> */
.L_x_19473:
[----:B------:R-:W-:Y:S05]  /*2290*/  BSYNC B1 ;  /* 0x0000000000017941 */ /* 0x000fea0003800000 */
.L_x_19472:
        /* <DEDUP_REMOVED lines=42> */
.L_x_19471:
[----:B------:R-:W-:Y:S05]  /*2540*/  BSYNC B0 ;  /* 0x0000000000007941 */ /* 0x000fea0003800000 */
.L_x_19470:
        /* <DEDUP_REMOVED lines=22> */
.L_x_19475:
[----:B------:R-:W-:Y:S02]  /*26b0*/  MOV R36, R132 ;  /* 0x0000008400247202 */ /* 0x000fe40000000f00 */
.L_x_19476:
[----:B------:R-:W-:Y:S05]  /*26c0*/  BSYNC B0 ;  /* 0x0000000000007941 */ /* 0x000fea0003800000 */
.L_x_19474:
        /* <DEDUP_REMOVED lines=16> */
.L_x_19480:
[----:B------:R-:W-:Y:S05]  /*27d0*/  BSYNC B1 ;  /* 0x0000000000017941 */ /* 0x000fea0003800000 */
.L_x_19479:
        /* <DEDUP_REMOVED lines=42> */
.L_x_19478:
[----:B------:R-:W-:Y:S05]  /*2a80*/  BSYNC B0 ;  /* 0x0000000000007941 */ /* 0x000fea0003800000 */
.L_x_19477:
        /* <DEDUP_REMOVED lines=22> */
.L_x_19482:
[----:B------:R-:W-:Y:S02]  /*2bf0*/  IMAD.MOV.U32 R26, RZ, RZ, R132 ;  /* 0x000000ffff1a7224 */ /* 0x000fe400078e0084 */
.L_x_19483:
[----:B------:R-:W-:Y:S05]  /*2c00*/  BSYNC B0 ;  /* 0x0000000000007941 */ /* 0x000fea0003800000 */
.L_x_19481:
        /* <DEDUP_REMOVED lines=16> */
.L_x_19487:
[----:B------:R-:W-:Y:S05]  /*2d10*/  BSYNC B1 ;  /* 0x0000000000017941 */ /* 0x000fea0003800000 */
.L_x_19486:
        /* <DEDUP_REMOVED lines=42> */
.L_x_19485:
[----:B------:R-:W-:Y:S05]  /*2fc0*/  BSYNC B0 ;  /* 0x0000000000007941 */ /* 0x000fea0003800000 */
.L_x_19484:
[----:B------:R-:W0:Y:S01]  /*2fd0*/  I2F.U32 R26, R26 ;  /* 0x0000001a001a7306 */ /* 0x000e220000201000 */
[----:B------:R-:W-:Y:S01]  /*2fe0*/  HADD2.F32 R29, -RZ, R27.H0_H0 ;  /* 0x2000001bff1d7230 */ /* 0x000fe20000004100 */
[----:B------:R-:W-:Y:S01]  /*2ff0*/  ISETP.NE.AND P6, PT, R126, RZ, PT ;  /* 0x000000ff7e00720c */ /* 0x000fe20003fc5270 */
[----:B------:R-:W-:Y:S01]  /*3000*/  HADD2.F32 R46, -RZ, R87.H0_H0 ;  /* 0x20000057ff2e7230 */ /* 0x000fe20000004100 */
        /* <DEDUP_REMOVED lines=19> */
.L_x_19489:
[----:B------:R-:W-:Y:S02]  /*3140*/  IMAD.MOV.U32 R36, RZ, RZ, R132 ;  /* 0x000000ffff247224 */ /* 0x000fe400078e0084 */
.L_x_19490:
[----:B------:R-:W-:Y:S05]  /*3150*/  BSYNC B0 ;  /* 0x0000000000007941 */ /* 0x000fea0003800000 */
.L_x_19488:
        /* <DEDUP_REMOVED lines=18> */
.L_x_19494:
[----:B------:R-:W-:Y:S05]  /*3280*/  BSYNC B1 ;  /* 0x0000000000017941 */ /* 0x000fea0003800000 */
.L_x_19493:
        /* <DEDUP_REMOVED lines=42> */
.L_x_19492:
[----:B------:R-:W-:Y:S05]  /*3530*/  BSYNC B0 ;  /* 0x0000000000007941 */ /* 0x000fea0003800000 */
.L_x_19491:
[----:B------:R-:W0:Y:S01]  /*3540*/  I2F.U32 R24, R36 ;  /* 0x0000002400187306 */ /* 0x000e220000201000 */
[----:B------:R-:W-:Y:S01]  /*3550*/  HADD2.F32 R27, -RZ, R27.H1_H1 ;  /* 0x3000001bff1b7230 */ /* 0x000fe20000004100 */
[----:B------:R-:W-:Y:S01]  /*3560*/  SEL R32, RZ, 0x100, P4 ;  /* 0x00000100ff207807 */ /* 0x000fe20002000000 */
[----:B------:R-:W-:Y:S01]  /*3570*/  HADD2.F32 R47, -RZ, R87.H1_H1 ;  /* 0x30000057ff2f7230 */ /* 0x000fe20000004100 */
[----:B------:R-:W-:Y:S01]  /*3580*/  ISETP.NE.AND P4, PT, R30, RZ, PT ;  /* 0x000000ff1e00720c */ /* 0x000fe20003f85270 */
[----:B------:R-:W-:Y:S01]  /*3590*/  HFMA2.MMA R130, -RZ, RZ, 0, 1.9073486328125e-06 ;  /* 0x00000020ff827435 */ /* 0x000fe200000001ff */
[----:B------:R-:W-:Y:S01]  /*35a0*/  FMUL.FTZ R30, R27, R128 ;  /* 0x000000801b1e7220 */ /* 0x000fe20000410000 */
[----:B------:R-:W-:Y:S01]  /*35b0*/  SEL R28, RZ, 0x1, P2 ;  /* 0x00000001ff1c7807 */ /* 0x000fe20001000000 */
[----:B------:R-:W-:Y:S01]  /*35c0*/  IMAD.MOV.U32 R129, RZ, RZ, 0x8 ;  /* 0x00000008ff817424 */ /* 0x000fe200078e00ff */
[----:B------:R-:W-:Y:S01]  /*35d0*/  ISETP.NE.AND P6, PT, R126, RZ, PT ;  /* 0x000000ff7e00720c */ /* 0x000fe20003fc5270 */
        /* <DEDUP_REMOVED lines=9> */
[----:B------:R-:W-:Y:S01]  /*3670*/  IMAD.WIDE.U32 R36, R124, R130, c[0x0][0x188] ;  /* 0x000062007c247625 */ /* 0x000fe200078e0082 */
[----:B------:R-:W-:Y:S02]  /*3680*/  SEL R24, RZ, 0x1, P0 ;  /* 0x00000001ff187807 */ /* 0x000fe40000000000 */
[----:B------:R-:W-:Y:S02]  /*3690*/  SEL R34, RZ, 0x1000000, P2 ;  /* 0x01000000ff227807 */ /* 0x000fe40001000000 */
[----:B------:R-:W-:Y:S01]  /*36a0*/  FSEL R30, R30, RZ, !P2 ;  /* 0x000000ff1e1e7208 */ /* 0x000fe20005000000 */
[----:B------:R-:W-:Y:S01]  /*36b0*/  IMAD.WIDE.U32 R24, R24, 0x100, RZ ;  /* 0x0000010018187825 */ /* 0x000fe200078e00ff */
[----:B------:R-:W-:Y:S01]  /*36c0*/  LOP3.LUT R32, R32, R34, R33, 0xfe, !PT ;  /* 0x0000002220207212 */ /* 0x000fe200078efe21 */
[----:B------:R0:W-:Y:S01]  /*36d0*/  STG.E.128 [R36.64], R48 ;  /* 0x0000003024007986 */ /* 0x0001e2000c101d06 */
        /* <DEDUP_REMOVED lines=28> */
.L_x_19496:
[----:B0-----:R-:W-:Y:S02]  /*38a0*/  IMAD.MOV.U32 R38, RZ, RZ, R132 ;  /* 0x000000ffff267224 */ /* 0x001fe400078e0084 */
.L_x_19497:
[----:B------:R-:W-:Y:S05]  /*38b0*/  BSYNC B0 ;  /* 0x0000000000007941 */ /* 0x000fea0003800000 */
.L_x_19495:
        /* <DEDUP_REMOVED lines=16> */
.L_x_19501:
[----:B------:R-:W-:Y:S05]  /*39c0*/  BSYNC B1 ;  /* 0x0000000000017941 */ /* 0x000fea0003800000 */
.L_x_19500:
        /* <DEDUP_REMOVED lines=42> */
.L_x_19499:
[----:B------:R-:W-:Y:S05]  /*3c70*/  BSYNC B0 ;  /* 0x0000000000007941 */ /* 0x000fea0003800000 */
.L_x_19498:
[----:B------:R-:W0:Y:S01]  /*3c80*/  I2F.U32 R28, R38 ;  /* 0x00000026001c7306 */ /* 0x000e220000201000 */
[----:B-----5:R-:W-:Y:S01]  /*3c90*/  HADD2.F32 R29, -RZ, R24.H0_H0 ;  /* 0x20000018ff1d7230 */ /* 0x020fe20000004100 */
[----:B------:R-:W-:Y:S01]  /*3ca0*/  BSSY B0, `(.L_x_19502) ;  /* 0x0000016000007945 */ /* 0x000fe20003800000 */
[----:B------:R-:W-:-:S03]  /*3cb0*/  HADD2.F32 R40, -RZ, R80.H0_H0 ;  /* 0x20000050ff287230 */ /* 0x000fc60000004100 */
        /* <DEDUP_REMOVED lines=19> */
.L_x_19503:
[----:B------:R-:W-:Y:S02]  /*3df0*/  IMAD.MOV.U32 R38, RZ, RZ, R132 ;  /* 0x000000ffff267224 */ /* 0x000fe400078e0084 */
.L_x_19504:
[----:B------:R-:W-:Y:S05]  /*3e00*/  BSYNC B0 ;  /* 0x0000000000007941 */ /* 0x000fea0003800000 */
.L_x_19502:
        /* <DEDUP_REMOVED lines=16> */
.L_x_19508:
[----:B------:R-:W-:Y:S05]  /*3f10*/  BSYNC B1 ;  /* 0x0000000000017941 */ /* 0x000fea0003800000 */
.L_x_19507:
        /* <DEDUP_REMOVED lines=42> */
.L_x_19506:
[----:B------:R-:W-:Y:S05]  /*41c0*/  BSYNC B0 ;  /* 0x0000000000007941 */ /* 0x000fea0003800000 */
.L_x_19505:
        /* <DEDUP_REMOVED lines=22> */
.L_x_19510:
[----:B------:R-:W-:Y:S02]  /*4330*/  MOV R24, R132 ;  /* 0x0000008400187202 */ /* 0x000fe40000000f00 */
.L_x_19511:
[----:B------:R-:W-:Y:S05]  /*4340*/  BSYNC B0 ;  /* 0x0000000000007941 */ /* 0x000fea0003800000 */
.L_x_19509:
        /* <DEDUP_REMOVED lines=16> */
.L_x_19515:
[----:B------:R-:W-:Y:S05]  /*4450*/  BSYNC B1 ;  /* 0x0000000000017941 */ /* 0x000fea0003800000 */
.L_x_19514:
        /* <DEDUP_REMOVED lines=42> */
.L_x_19513:
[----:B------:R-:W-:Y:S05]  /*4700*/  BSYNC B0 ;  /* 0x0000000000007941 */ /* 0x000fea0003800000 */
.L_x_19512:
        /* <DEDUP_REMOVED lines=22> */
.L_x_19517:
[----:B------:R-:W-:Y:S02]  /*4870*/  IMAD.MOV.U32 R24, RZ, RZ, R132 ;  /* 0x000000ffff187224 */ /* 0x000fe400078e0084 */
.L_x_19518:
[----:B------:R-:W-:Y:S05]  /*4880*/  BSYNC B0 ;  /* 0x0000000000007941 */ /* 0x000fea0003800000 */
.L_x_19516:
        /* <DEDUP_REMOVED lines=16> */
.L_x_19522:
[----:B------:R-:W-:Y:S05]  /*4990*/  BSYNC B1 ;  /* 0x0000000000017941 */ /* 0x000fea0003800000 */
.L_x_19521:
        /* <DEDUP_REMOVED lines=42> */
.L_x_19520:
[----:B------:R-:W-:Y:S05]  /*4c40*/  BSYNC B0 ;  /* 0x0000000000007941 */ /* 0x000fea0003800000 */
.L_x_19519:
        /* <DEDUP_REMOVED lines=22> */
.L_x_19524:
[----:B------:R-:W-:Y:S02]  /*4db0*/  IMAD.MOV.U32 R37, RZ, RZ, R132 ;  /* 0x000000ffff257224 */ /* 0x000fe400078e0084 */
.L_x_19525:
[----:B------:R-:W-:Y:S05]  /*4dc0*/  BSYNC B0 ;  /* 0x0000000000007941 */ /* 0x000fea0003800000 */
.L_x_19523:
        /* <DEDUP_REMOVED lines=16> */
.L_x_19529:
[----:B------:R-:W-:Y:S05]  /*4ed0*/  BSYNC B1 ;  /* 0x0000000000017941 */ /* 0x000fea0003800000 */
.L_x_19528:
        /* <DEDUP_REMOVED lines=42> */
.L_x_19527:
[----:B------:R-:W-:Y:S05]  /*5180*/  BSYNC B0 ;  /* 0x0000000000007941 */ /* 0x000fea0003800000 */
.L_x_19526:
        /* <DEDUP_REMOVED lines=22> */
.L_x_19531:
[----:B------:R-:W-:Y:S02]  /*52f0*/  MOV R38, R132 ;  /* 0x0000008400267202 */ /* 0x000fe40000000f00 */
.L_x_19532:
[----:B------:R-:W-:Y:S05]  /*5300*/  BSYNC B0 ;  /* 0x0000000000007941 */ /* 0x000fea0003800000 */
.L_x_19530:
        /* <DEDUP_REMOVED lines=16> */
.L_x_19536:
[----:B------:R-:W-:Y:S05]  /*5410*/  BSYNC B1 ;  /* 0x0000000000017941 */ /* 0x000fea0003800000 */
.L_x_19535:
        /* <DEDUP_REMOVED lines=42> */
.L_x_19534:
[----:B------:R-:W-:Y:S05]  /*56c0*/  BSYNC B0 ;  /* 0x0000000000007941 */ /* 0x000fea0003800000 */
.L_x_19533:
        /* <DEDUP_REMOVED lines=22> */
.L_x_19538:
[----:B------:R-:W-:Y:S02]  /*5830*/  IMAD.MOV.U32 R26, RZ, RZ, R132 ;  /* 0x000000ffff1a7224 */ /* 0x000fe400078e0084 */
.L_x_19539:
[----:B------:R-:W-:Y:S05]  /*5840*/  BSYNC B0 ;  /* 0x0000000000007941 */ /* 0x000fea0003800000 */
.L_x_19537:
        /* <DEDUP_REMOVED lines=16> */
.L_x_19543:
[----:B------:R-:W-:Y:S05]  /*5950*/  BSYNC B1 ;  /* 0x0000000000017941 */ /* 0x000fea0003800000 */
.L_x_19542:
        /* <DEDUP_REMOVED lines=42> */
.L_x_19541:
[----:B------:R-:W-:Y:S05]  /*5c00*/  BSYNC B0 ;  /* 0x0000000000007941 */ /* 0x000fea0003800000 */
.L_x_19540:
        /* <DEDUP_REMOVED lines=23> */
.L_x_19545:
[----:B------:R-:W-:Y:S02]  /*5d80*/  IMAD.MOV.U32 R88, RZ, RZ, R132 ;  /* 0x000000ffff587224 */ /* 0x000fe400078e0084 */
.L_x_19546:
[----:B------:R-:W-:Y:S05]  /*5d90*/  BSYNC B0 ;  /* 0x0000000000007941 */ /* 0x000fea0003800000 */
.L_x_19544:
        /* <DEDUP_REMOVED lines=18> */
.L_x_19550:
[----:B------:R-:W-:Y:S05]  /*5ec0*/  BSYNC B1 ;  /* 0x0000000000017941 */ /* 0x000fea0003800000 */
.L_x_19549:
        /* <DEDUP_REMOVED lines=42> */
.L_x_19548:
[----:B------:R-:W-:Y:S05]  /*6170*/  BSYNC B0 ;  /* 0x0000000000007941 */ /* 0x000fea0003800000 */
.L_x_19547:
[----:B------:R-:W0:Y:S01]  /*6180*/  I2F.U32 R24, R88 ;  /* 0x0000005800187306 */ /* 0x000e220000201000 */
[----:B------:R-:W-:Y:S01]  /*6190*/  HADD2.F32 R27, -RZ, R27.H1_H1 ;  /* 0x3000001bff1b7230 */ /* 0x000fe20000004100 */
[----:B------:R-:W-:Y:S02]  /*61a0*/  SEL R26, RZ, 0x1, P1 ;  /* 0x00000001ff1a7807 */ /* 0x000fe40000800000 */
[----:B------:R-:W-:Y:S02]  /*61b0*/  SEL R28, RZ, 0x1, P2 ;  /* 0x00000001ff1c7807 */ /* 0x000fe40001000000 */
[----:B------:R-:W-:Y:S01]  /*61c0*/  FMUL.FTZ R32, R27, R128 ;  /* 0x000000801b207220 */ /* 0x000fe20000410000 */
[----:B------:R-:W-:Y:S01]  /*61d0*/  ISETP.NE.AND P6, PT, R126, RZ, PT ;  /* 0x000000ff7e00720c */ /* 0x000fe20003fc5270 */
[----:B------:R-:W-:Y:S01]  /*61e0*/  IMAD.WIDE.U32 R26, R26, 0x10000, RZ ;  /* 0x000100001a1a7825 */ /* 0x000fe200078e00ff */
[----:B------:R-:W-:Y:S02]  /*61f0*/  SEL R35, RZ, 0x10000, P5 ;  /* 0x00010000ff237807 */ /* 0x000fe40002800000 */
[----:B------:R-:W-:Y:S01]  /*6200*/  SEL R34, RZ, 0x100, P4 ;  /* 0x00000100ff227807 */ /* 0x000fe20002000000 */
[----:B------:R-:W-:Y:S01]  /*6210*/  IMAD.WIDE.U32 R28, R28, 0x1000000, RZ ;  /* 0x010000001c1c7825 */ /* 0x000fe200078e00ff */
[----:B------:R-:W-:-:S02]  /*6220*/  ISETP.NE.AND P5, PT, R31, RZ, PT ;  /* 0x000000ff1f00720c */ /* 0x000fc40003fa5270 */
[----:B------:R-:W-:Y:S01]  /*6230*/  ISETP.NE.AND P2, PT, R39, RZ, PT ;  /* 0x000000ff2700720c */ /* 0x000fe20003f45270 */
[----:B0-----:R-:W-:Y:S01]  /*6240*/  FFMA.FTZ R24, R24, R127, 1.1641532182693481445e-10 ;  /* 0x2f00000018187423 */ /* 0x001fe2000001007f */
[----:B------:R-:W-:Y:S01]  /*6250*/  HADD2.F32 R39, -RZ, R83.H1_H1 ;  /* 0x30000053ff277230 */ /* 0x000fe20000004100 */
[----:B------:R-:W-:Y:S01]  /*6260*/  FMUL.FTZ R32, R32, c[0x0][0x1e8] ;  /* 0x00007a0020207a20 */ /* 0x000fe20000410000 */
[----:B------:R-:W-:Y:S02]  /*6270*/  IADD3 R134, R124, 0x100, RZ ;  /* 0x000001007c867810 */ /* 0x000fe40007ffe0ff */
[----:B------:R-:W-:Y:S02]  /*6280*/  FSETP.GTU.FTZ.AND P1, PT, R24, c[0x0][0x1e4], PT ;  /* 0x0000790018007a0b */ /* 0x000fe40003f3c000 */
[----:B------:R-:W-:Y:S02]  /*6290*/  SEL R24, RZ, 0x1, P0 ;  /* 0x00000001ff187807 */ /* 0x000fe40000000000 */
[----:B------:R-:W-:-:S02]  /*62a0*/  SEL R88, RZ, 0x1000000, P1 ;  /* 0x01000000ff587807 */ /* 0x000fc40000800000 */
[----:B------:R-:W-:Y:S01]  /*62b0*/  FSEL R32, R32, RZ, !P1 ;  /* 0x000000ff20207208 */ /* 0x000fe20004800000 */
[----:B------:R-:W-:Y:S01]  /*62c0*/  IMAD.WIDE.U32 R24, R24, 0x100, RZ ;  /* 0x0000010018187825 */ /* 0x000fe200078e00ff */
[----:B------:R-:W-:-:S03]  /*62d0*/  SEL R33, RZ, 0x1, P2 ;  /* 0x00000001ff217807 */ /* 0x000fc60001000000 */
[----:B------:R-:W-:Y:S01]  /*62e0*/  FMUL.FTZ R39, R32, R39 ;  /* 0x0000002720277220 */ /* 0x000fe20000410000 */
[----:B------:R-:W-:Y:S02]  /*62f0*/  LOP3.LUT R28, R24, R28, R26, 0xfe, !PT ;  /* 0x0000001c181c7212 */ /* 0x000fe400078efe1a */
[----:B------:R-:W-:Y:S01]  /*6300*/  LOP3.LUT R24, R34, R88, R35, 0xfe, !PT ;  /* 0x0000005822187212 */ /* 0x000fe200078efe23 */
[----:B------:R-:W-:Y:S01]  /*6310*/  IMAD.WIDE.U32 R88, R30, R130, c[0x0][0x188] ;  /* 0x000062001e587625 */ /* 0x000fe200078e0082 */
[----:B------:R-:W-:Y:S02]  /*6320*/  SEL R35, RZ, 0x1, P3 ;  /* 0x00000001ff237807 */ /* 0x000fe40001800000 */
[----:B------:R-:W-:Y:S01]  /*6330*/  LOP3.LUT R28, R28, R33, RZ, 0xfc, !PT ;  /* 0x000000211c1c7212 */ /* 0x000fe200078efcff */
[----:B------:R-:W-:Y:S01]  /*6340*/  @P6 FADD.FTZ R39, R55, R39 ;  /* 0x0000002737276221 */ /* 0x000fe20000010000 */
[----:B------:R-:W-:Y:S01]  /*6350*/  LOP3.LUT R29, R29, R24, R35, 0xfe, !PT ;  /* 0x000000181d1d7212 */ /* 0x000fe200078efe23 */
[----:B------:R-:W-:Y:S01]  /*6360*/  IMAD.WIDE.U32 R34, R30, R129, c[0x0][0x190] ;  /* 0x000064001e227625 */ /* 0x000fe200078e0081 */
[----:B------:R0:W-:Y:S02]  /*6370*/  STG.E.128 [R88.64], R40 ;  /* 0x0000002858007986 */ /* 0x0001e4000c101d06 */
[----:B------:R-:W-:Y:S01]  /*6380*/  LOP3.LUT R29, R25, R29, R27, 0xfe, !PT ;  /* 0x0000001d191d7212 */ /* 0x000fe200078efe1b */
[C---:B------:R-:W-:Y:S01]  /*6390*/  IMAD.WIDE.U32 R24, R134.reuse, R131, c[0x0][0x170] ;  /* 0x00005c0086187625 */ /* 0x040fe200078e0083 */
[----:B------:R0:W-:Y:S03]  /*63a0*/  STG.E.128 [R88.64+0x10], R36 ;  /* 0x0000102458007986 */ /* 0x0001e6000c101d06 */
[----:B------:R-:W-:Y:S01]  /*63b0*/  @P5 IMAD.WIDE.U32 R32, R134, R130, c[0x0][0x180] ;  /* 0x0000600086205625 */ /* 0x000fe200078e0082 */
        /* <DEDUP_REMOVED lines=16> */
.L_x_19552:
[----:B0-----:R-:W-:Y:S02]  /*64c0*/  IMAD.MOV.U32 R30, RZ, RZ, R132 ;  /* 0x000000ffff1e7224 */ /* 0x001fe400078e0084 */
.L_x_19553:
[----:B------:R-:W-:Y:S05]  /*64d0*/  BSYNC B0 ;  /* 0x0000000000007941 */ /* 0x000fea0003800000 */
.L_x_19551:
        /* <DEDUP_REMOVED lines=16> */
.L_x_19557:
[----:B------:R-:W-:Y:S05]  /*65e0*/  BSYNC B1 ;  /* 0x0000000000017941 */ /* 0x000fea0003800000 */
.L_x_19556:
        /* <DEDUP_REMOVED lines=42> */
.L_x_19555:
[----:B------:R-:W-:Y:S05]  /*6890*/  BSYNC B0 ;  /* 0x0000000000007941 */ /* 0x000fea0003800000 */
.L_x_19554:
        /* <DEDUP_REMOVED lines=23> */
.L_x_19559:
[----:B------:R-:W-:Y:S02]  /*6a10*/  IMAD.MOV.U32 R30, RZ, RZ, R132 ;  /* 0x000000ffff1e7224 */ /* 0x000fe400078e0084 */
.L_x_19560:
[----:B------:R-:W-:Y:S05]  /*6a20*/  BSYNC B0 ;  /* 0x0000000000007941 */ /* 0x000fea0003800000 */
.L_x_19558:
        /* <DEDUP_REMOVED lines=16> */
.L_x_19564:
[----:B------:R-:W-:Y:S05]  /*6b30*/  BSYNC B1 ;  /* 0x0000000000017941 */ /* 0x000fea0003800000 */
.L_x_19563:
        /* <DEDUP_REMOVED lines=42> */
.L_x_19562:
[----:B------:R-:W-:Y:S05]  /*6de0*/  BSYNC B0 ;  /* 0x0000000000007941 */ /* 0x000fea0003800000 */
.L_x_19561:
        /* <DEDUP_REMOVED lines=22> */
.L_x_19566:
[----:B------:R-:W-:Y:S02]  /*6f50*/  IMAD.MOV.U32 R24, RZ, RZ, R132 ;  /* 0x000000ffff187224 */ /* 0x000fe400078e0084 */
.L_x_19567:
[----:B------:R-:W-:Y:S05]  /*6f60*/  BSYNC B0 ;  /* 0x0000000000007941 */ /* 0x000fea0003800000 */
.L_x_19565:
        /* <DEDUP_REMOVED lines=16> */
.L_x_19571:
[----:B------:R-:W-:Y:S05]  /*7070*/  BSYNC B1 ;  /* 0x0000000000017941 */ /* 0x000fea0003800000 */
.L_x_19570:
        /* <DEDUP_REMOVED lines=42> */
.L_x_19569:
[----:B------:R-:W-:Y:S05]  /*7320*/  BSYNC B0 ;  /* 0x0000000000007941 */ /* 0x000fea0003800000 */
.L_x_19568:
        /* <DEDUP_REMOVED lines=22> */
.L_x_19573:
[----:B------:R-:W-:Y:S02]  /*7490*/  IMAD.MOV.U32 R24, RZ, RZ, R132 ;  /* 0x000000ffff187224 */ /* 0x000fe400078e0084 */
.L_x_19574:
[----:B------:R-:W-:Y:S05]  /*74a0*/  BSYNC B0 ;  /* 0x0000000000007941 */ /* 0x000fea0003800000 */
.L_x_19572:
        /* <DEDUP_REMOVED lines=16> */
.L_x_19578:
[----:B------:R-:W-:Y:S05]  /*75b0*/  BSYNC B1 ;  /* 0x0000000000017941 */ /* 0x000fea0003800000 */
.L_x_19577:
        /* <DEDUP_REMOVED lines=42> */
.L_x_19576:
[----:B------:R-:W-:Y:S05]  /*7860*/  BSYNC B0 ;  /* 0x0000000000007941 */ /* 0x000fea0003800000 */
.L_x_19575:
        /* <DEDUP_REMOVED lines=22> */
.L_x_19580:
[----:B------:R-:W-:Y:S02]  /*79d0*/  IMAD.MOV.U32 R30, RZ, RZ, R132 ;  /* 0x000000ffff1e7224 */ /* 0x000fe400078e0084 */
.L_x_19581:
[----:B------:R-:W-:Y:S05]  /*79e0*/  BSYNC B0 ;  /* 0x0000000000007941 */ /* 0x000fea0003800000 */
.L_x_19579:
        /* <DEDUP_REMOVED lines=16> */
.L_x_19585:
[----:B------:R-:W-:Y:S05]  /*7af0*/  BSYNC B1 ;  /* 0x0000000000017941 */ /* 0x000fea0003800000 */
.L_x_19584:
        /* <DEDUP_REMOVED lines=42> */
.L_x_19583:
[----:B------:R-:W-:Y:S05]  /*7da0*/  BSYNC B0 ;  /* 0x0000000000007941 */ /* 0x000fea0003800000 */
.L_x_19582:
        /* <DEDUP_REMOVED lines=22> */
.L_x_19587:
[----:B------:R-:W-:Y:S02]  /*7f10*/  IMAD.MOV.U32 R30, RZ, RZ, R132 ;  /* 0x000000ffff1e7224 */ /* 0x000fe400078e0084 */
.L_x_19588:
[----:B------:R-:W-:Y:S05]  /*7f20*/  BSYNC B0 ;  /* 0x0000000000007941 */ /* 0x000fea0003800000 */
.L_x_19586:
        /* <DEDUP_REMOVED lines=16> */
.L_x_19592:
[----:B------:R-:W-:Y:S05]  /*8030*/  BSYNC B1 ;  /* 0x0000000000017941 */ /* 0x000fea0003800000 */
.L_x_19591:
        /* <DEDUP_REMOVED lines=42> */
.L_x_19590:
[----:B------:R-:W-:Y:S05]  /*82e0*/  BSYNC B0 ;  /* 0x0000000000007941 */ /* 0x000fea0003800000 */
.L_x_19589:
        /* <DEDUP_REMOVED lines=22> */
.L_x_19594:
[----:B------:R-:W-:Y:S02]  /*8450*/  IMAD.MOV.U32 R26, RZ, RZ, R132 ;  /* 0x000000ffff1a7224 */ /* 0x000fe400078e0084 */
.L_x_19595:
[----:B------:R-:W-:Y:S05]  /*8460*/  BSYNC B0 ;  /* 0x0000000000007941 */ /* 0x000fea0003800000 */
.L_x_19593:
        /* <DEDUP_REMOVED lines=16> */
.L_x_19599:
[----:B------:R-:W-:Y:S05]  /*8570*/  BSYNC B1 ;  /* 0x0000000000017941 */ /* 0x000fea0003800000 */
.L_x_19598:
        /* <DEDUP_REMOVED lines=42> */
.L_x_19597:
[----:B------:R-:W-:Y:S05]  /*8820*/  BSYNC B0 ;  /* 0x0000000000007941 */ /* 0x000fea0003800000 */
.L_x_19596:
        /* <DEDUP_REMOVED lines=23> */
.L_x_19601:
[----:B------:R-:W-:Y:S02]  /*89a0*/  IMAD.MOV.U32 R115, RZ, RZ, R132 ;  /* 0x000000ffff737224 */ /* 0x000fe400078e0084 */
.L_x_19602:
[----:B------:R-:W-:Y:S05]  /*89b0*/  BSYNC B0 ;  /* 0x0000000000007941 */ /* 0x000fea0003800000 */
.L_x_19600:
        /* <DEDUP_REMOVED lines=18> */
.L_x_19606:
[----:B------:R-:W-:Y:S05]  /*8ae0*/  BSYNC B1 ;  /* 0x0000000000017941 */ /* 0x000fea0003800000 */
.L_x_19605:
        /* <DEDUP_REMOVED lines=42> */
.L_x_19604:
[----:B------:R-:W-:Y:S05]  /*8d90*/  BSYNC B0 ;  /* 0x0000000000007941 */ /* 0x000fea0003800000 */
.L_x_19603:
[----:B------:R-:W0:Y:S01]  /*8da0*/  I2F.U32 R24, R115 ;  /* 0x0000007300187306 */ /* 0x000e220000201000 */
[----:B------:R-:W-:Y:S01]  /*8db0*/  HADD2.F32 R27, -RZ, R27.H1_H1 ;  /* 0x3000001bff1b7230 */ /* 0x000fe20000004100 */
[----:B------:R-:W-:Y:S01]  /*8dc0*/  SEL R26, RZ, 0x1, P1 ;  /* 0x00000001ff1a7807 */ /* 0x000fe20000800000 */
[----:B------:R-:W-:Y:S01]  /*8dd0*/  HADD2.F32 R90, -RZ, R79.H1_H1 ;  /* 0x3000004fff5a7230 */ /* 0x000fe20000004100 */
[----:B------:R-:W-:Y:S02]  /*8de0*/  SEL R112, RZ, 0x10000, P5 ;  /* 0x00010000ff707807 */ /* 0x000fe40002800000 */
[----:B------:R-:W-:Y:S01]  /*8df0*/  ISETP.NE.AND P5, PT, R31, RZ, PT ;  /* 0x000000ff1f00720c */ /* 0x000fe20003fa5270 */
[----:B------:R-:W-:Y:S01]  /*8e00*/  FMUL.FTZ R31, R27, R128 ;  /* 0x000000801b1f7220 */ /* 0x000fe20000410000 */
[----:B------:R-:W-:Y:S01]  /*8e10*/  SEL R88, RZ, 0x1, P2 ;  /* 0x00000001ff587807 */ /* 0x000fe20001000000 */
[----:B------:R-:W-:Y:S01]  /*8e20*/  IMAD.WIDE.U32 R26, R26, 0x10000, RZ ;  /* 0x000100001a1a7825 */ /* 0x000fe200078e00ff */
[----:B------:R-:W-:-:S02]  /*8e30*/  ISETP.NE.AND P6, PT, R126, RZ, PT ;  /* 0x000000ff7e00720c */ /* 0x000fc40003fc5270 */
[----:B------:R-:W-:Y:S01]  /*8e40*/  ISETP.NE.AND P2, PT, R114, RZ, PT ;  /* 0x000000ff7200720c */ /* 0x000fe20003f45270 */
[----:B------:R-:W-:Y:S01]  /*8e50*/  IMAD.WIDE.U32 R88, R88, 0x1000000, RZ ;  /* 0x0100000058587825 */ /* 0x000fe200078e00ff */
[----:B------:R-:W-:Y:S02]  /*8e60*/  SEL R113, RZ, 0x100, P4 ;  /* 0x00000100ff717807 */ /* 0x000fe40002000000 */
[----:B------:R-:W-:Y:S01]  /*8e70*/  IADD3 R125, R124, 0x180, RZ ;  /* 0x000001807c7d7810 */ /* 0x000fe20007ffe0ff */
[----:B0-----:R-:W-:Y:S01]  /*8e80*/  FFMA.FTZ R24, R24, R127, 1.1641532182693481445e-10 ;  /* 0x2f00000018187423 */ /* 0x001fe2000001007f */
[----:B------:R-:W-:Y:S01]  /*8e90*/  SEL R91, RZ, 0x1, P2 ;  /* 0x00000001ff5b7807 */ /* 0x000fe20001000000 */
[----:B------:R-:W-:-:S03]  /*8ea0*/  FMUL.FTZ R31, R31, c[0x0][0x1e8] ;  /* 0x00007a001f1f7a20 */ /* 0x000fc60000410000 */
[----:B------:R-:W-:Y:S02]  /*8eb0*/  FSETP.GTU.FTZ.AND P1, PT, R24, c[0x0][0x1e4], PT ;  /* 0x0000790018007a0b */ /* 0x000fe40003f3c000 */
[----:B------:R-:W-:Y:S02]  /*8ec0*/  SEL R24, RZ, 0x1, P0 ;  /* 0x00000001ff187807 */ /* 0x000fe40000000000 */
[----:B------:R-:W-:Y:S02]  /*8ed0*/  SEL R114, RZ, 0x1000000, P1 ;  /* 0x01000000ff727807 */ /* 0x000fe40000800000 */
[----:B------:R-:W-:Y:S01]  /*8ee0*/  FSEL R31, R31, RZ, !P1 ;  /* 0x000000ff1f1f7208 */ /* 0x000fe20004800000 */
[----:B------:R-:W-:Y:S01]  /*8ef0*/  IMAD.WIDE.U32 R24, R24, 0x100, RZ ;  /* 0x0000010018187825 */ /* 0x000fe200078e00ff */
[----:B------:R-:W-:-:S03]  /*8f00*/  LOP3.LUT R113, R113, R114, R112, 0xfe, !PT ;  /* 0x0000007271717212 */ /* 0x000fc600078efe70 */
[----:B------:R-:W-:Y:S01]  /*8f10*/  FMUL.FTZ R31, R31, R90 ;  /* 0x0000005a1f1f7220 */ /* 0x000fe20000410000 */
        /* <DEDUP_REMOVED lines=9> */
[----:B------:R-:W-:Y:S01]  /*8fb0*/  IMAD.WIDE.U32 R88, R125, R131, c[0x0][0x170] ;  /* 0x00005c007d587625 */ /* 0x000fe200078e0083 */
        /* <DEDUP_REMOVED lines=18> */
.L_x_19608:
[----:B0-----:R-:W-:Y:S02]  /*90e0*/  IMAD.MOV.U32 R131, RZ, RZ, R132 ;  /* 0x000000ffff837224 */ /* 0x001fe400078e0084 */
.L_x_19609:
[----:B------:R-:W-:Y:S05]  /*90f0*/  BSYNC B0 ;  /* 0x0000000000007941 */ /* 0x000fea0003800000 */
.L_x_19607:
        /* <DEDUP_REMOVED lines=16> */
.L_x_19613:
[----:B------:R-:W-:Y:S05]  /*9200*/  BSYNC B1 ;  /* 0x0000000000017941 */ /* 0x000fea0003800000 */
.L_x_19612:
        /* <DEDUP_REMOVED lines=42> */
.L_x_19611:
[----:B------:R-:W-:Y:S05]  /*94b0*/  BSYNC B0 ;  /* 0x0000000000007941 */ /* 0x000fea0003800000 */
.L_x_19610:
[----:B------:R-:W0:Y:S01]  /*94c0*/  I2F.U32 R24, R131 ;  /* 0x0000008300187306 */ /* 0x000e220000201000 */
[----:B-----5:R-:W-:Y:S01]  /*94d0*/  HADD2.F32 R25, -RZ, R88.H0_H0 ;  /* 0x20000058ff197230 */ /* 0x020fe20000004100 */
        /* <DEDUP_REMOVED lines=20> */
.L_x_19615:
[----:B------:R-:W-:Y:S02]  /*9620*/  IMAD.MOV.U32 R119, RZ, RZ, R132 ;  /* 0x000000ffff777224 */ /* 0x000fe400078e0084 */
.L_x_19616:
[----:B------:R-:W-:Y:S05]  /*9630*/  BSYNC B0 ;  /* 0x0000000000007941 */ /* 0x000fea0003800000 */
.L_x_19614:
        /* <DEDUP_REMOVED lines=16> */
.L_x_19620:
[----:B------:R-:W-:Y:S05]  /*9740*/  BSYNC B1 ;  /* 0x0000000000017941 */ /* 0x000fea0003800000 */
.L_x_19619:
        /* <DEDUP_REMOVED lines=43> */
.L_x_19618:
[----:B------:R-:W-:Y:S05]  /*9a00*/  BSYNC B0 ;  /* 0x0000000000007941 */ /* 0x000fea0003800000 */
.L_x_19617:
        /* <DEDUP_REMOVED lines=21> */
.L_x_19622:
[----:B------:R-:W-:Y:S02]  /*9b60*/  MOV R88, R132 ;  /* 0x0000008400587202 */ /* 0x000fe40000000f00 */
.L_x_19623:
[----:B------:R-:W-:Y:S05]  /*9b70*/  BSYNC B0 ;  /* 0x0000000000007941 */ /* 0x000fea0003800000 */
.L_x_19621:
        /* <DEDUP_REMOVED lines=16> */
.L_x_19627:
[----:B------:R-:W-:Y:S05]  /*9c80*/  BSYNC B1 ;  /* 0x0000000000017941 */ /* 0x000fea0003800000 */
.L_x_19626:
        /* <DEDUP_REMOVED lines=43> */
.L_x_19625:
[----:B------:R-:W-:Y:S05]  /*9f40*/  BSYNC B0 ;  /* 0x0000000000007941 */ /* 0x000fea0003800000 */
.L_x_19624:
        /* <DEDUP_REMOVED lines=21> */
.L_x_19629:
[----:B------:R-:W-:Y:S02]  /*a0a0*/  IMAD.MOV.U32 R88, RZ, RZ, R132 ;  /* 0x000000ffff587224 */ /* 0x000fe400078e0084 */
.L_x_19630:
[----:B------:R-:W-:Y:S05]  /*a0b0*/  BSYNC B0 ;  /* 0x0000000000007941 */ /* 0x000fea0003800000 */
.L_x_19628:
        /* <DEDUP_REMOVED lines=16> */
.L_x_19634:
[----:B------:R-:W-:Y:S05]  /*a1c0*/  BSYNC B1 ;  /* 0x0000000000017941 */ /* 0x000fea0003800000 */
.L_x_19633:
        /* <DEDUP_REMOVED lines=43> */
.L_x_19632:
[----:B------:R-:W-:Y:S05]  /*a480*/  BSYNC B0 ;  /* 0x0000000000007941 */ /* 0x000fea0003800000 */
.L_x_19631:
        /* <DEDUP_REMOVED lines=21> */
.L_x_19636:
[----:B------:R-:W-:Y:S02]  /*a5e0*/  MOV R119, R132 ;  /* 0x0000008400777202 */ /* 0x000fe40000000f00 */
.L_x_19637:
[----:B------:R-:W-:Y:S05]  /*a5f0*/  BSYNC B0 ;  /* 0x0000000000007941 */ /* 0x000fea0003800000 */
.L_x_19635:
        /* <DEDUP_REMOVED lines=16> */
.L_x_19641:
[----:B------:R-:W-:Y:S05]  /*a700*/  BSYNC B1 ;  /* 0x0000000000017941 */ /* 0x000fea0003800000 */
.L_x_19640:
        /* <DEDUP_REMOVED lines=43> */
.L_x_19639:
[----:B------:R-:W-:Y:S05]  /*a9c0*/  BSYNC B0 ;  /* 0x0000000000007941 */ /* 0x000fea0003800000 */
.L_x_19638:
        /* <DEDUP_REMOVED lines=21> */
.L_x_19643:
[----:B------:R-:W-:Y:S02]  /*ab20*/  IMAD.MOV.U32 R134, RZ, RZ, R132 ;  /* 0x000000ffff867224 */ /* 0x000fe400078e0084 */
.L_x_19644:
[----:B------:R-:W-:Y:S05]  /*ab30*/  BSYNC B0 ;  /* 0x0000000000007941 */ /* 0x000fea0003800000 */
.L_x_19642:
        /* <DEDUP_REMOVED lines=16> */
.L_x_19648:
[----:B------:R-:W-:Y:S05]  /*ac40*/  BSYNC B1 ;  /* 0x0000000000017941 */ /* 0x000fea0003800000 */
.L_x_19647:
        /* <DEDUP_REMOVED lines=43> */
.L_x_19646:
[----:B------:R-:W-:Y:S05]  /*af00*/  BSYNC B0 ;  /* 0x0000000000007941 */ /* 0x000fea0003800000 */
.L_x_19645:
        /* <DEDUP_REMOVED lines=21> */
.L_x_19650:
[----:B------:R-:W-:Y:S02]  /*b060*/  MOV R134, R132 ;  /* 0x0000008400867202 */ /* 0x000fe40000000f00 */
.L_x_19651:
[----:B------:R-:W-:Y:S05]  /*b070*/  BSYNC B0 ;  /* 0x0000000000007941 */ /* 0x000fea0003800000 */
.L_x_19649:
        /* <DEDUP_REMOVED lines=16> */
.L_x_19655:
[----:B------:R-:W-:Y:S05]  /*b180*/  BSYNC B1 ;  /* 0x0000000000017941 */ /* 0x000fea0003800000 */
.L_x_19654:
        /* <DEDUP_REMOVED lines=43> */
.L_x_19653:
[----:B------:R-:W-:Y:S05]  /*b440*/  BSYNC B0 ;  /* 0x0000000000007941 */ /* 0x000fea0003800000 */
.L_x_19652:
        /* <DEDUP_REMOVED lines=22> */
.L_x_19657:
[----:B------:R-:W-:Y:S02]  /*b5b0*/  IMAD.MOV.U32 R133, RZ, RZ, R132 ;  /* 0x000000ffff857224 */ /* 0x000fe400078e0084 */
.L_x_19658:
[----:B------:R-:W-:Y:S05]  /*b5c0*/  BSYNC B0 ;  /* 0x0000000000007941 */ /* 0x000fea0003800000 */
.L_x_19656:
        /* <DEDUP_REMOVED lines=18> */
.L_x_19662:
[----:B------:R-:W-:Y:S05]  /*b6f0*/  BSYNC B1 ;  /* 0x0000000000017941 */ /* 0x000fea0003800000 */
.L_x_19661:
        /* <DEDUP_REMOVED lines=43> */
.L_x_19660:
[----:B------:R-:W-:Y:S05]  /*b9b0*/  BSYNC B0 ;  /* 0x0000000000007941 */ /* 0x000fea0003800000 */
.L_x_19659:
[----:B------:R-:W-:Y:S01]  /*b9c0*/  FADD.FTZ R112, RZ, R48 ;  /* 0x00000030ff707221 */ /* 0x000fe20000010000 */
[----:B------:R-:W-:Y:S01]  /*b9d0*/  HADD2.F32 R91, -RZ, R91.H1_H1 ;  /* 0x3000005bff5b7230 */ /* 0x000fe20000004100 */
[----:B------:R-:W-:Y:S02]  /*b9e0*/  ISETP.NE.AND P6, PT, R126, RZ, PT ;  /* 0x000000ff7e00720c */ /* 0x000fe40003fc5270 */
        /* <DEDUP_REMOVED lines=69> */
.L_x_19667:
        /* <DEDUP_REMOVED lines=84> */
.L_x_19668:
        /* <DEDUP_REMOVED lines=12> */
[----:B------:R-:W-:Y:S01]  /*c440*/  @!P1 IADD3 R134, R127, R134, RZ ;  /* 0x000000867f869210 */ /* 0x000fe20007ffe0ff */
[----:B------:R-:W-:Y:S01]  /*c450*/  IMAD.MOV.U32 R127, RZ, RZ, RZ ;  /* 0x000000ffff7f7224 */ /* 0x000fe200078e00ff */
[----:B------:R-:W-:-:S04]  /*c460*/  @!P1 MOV R127, 0x400 ;  /* 0x00000400007f9802 */ /* 0x000fc80000000f00 */
[----:B------:R-:W-:Y:S01]  /*c470*/  I2F R135, R127 ;  /* 0x0000007f00877306 */ /* 0x000fe20000201400 */
[----:B0-----:R-:W0:Y:S04]  /*c480*/  SHFL.DOWN PT, R130, R127, 0x2, 0x1f ;  /* 0x08401f007f827f89 */ /* 0x001e2800000e0000 */
        /* <DEDUP_REMOVED lines=9> */
[----:B0-----:R-:W-:-:S07]  /*c520*/  IADD3 R134, R131, R136, RZ ;  /* 0x0000008883867210 */ /* 0x001fce0007ffe0ff */
[----:B------:R-:W-:Y:S08]  /*c530*/  I2F R136, R136 ;  /* 0x0000008800887306 */ /* 0x000ff00000201400 */
[----:B------:R-:W0:Y:S01]  /*c540*/  I2F R134, R134 ;  /* 0x0000008600867306 */ /* 0x000e220000201400 */
[----:B-1----:R-:W-:-:S04]  /*c550*/  FMUL.FTZ R126, R129, R130 ;  /* 0x00000082817e7220 */ /* 0x002fc80000410000 */
[----:B------:R-:W-:Y:S02]  /*c560*/  FFMA.FTZ R126, R135, R114, R126 ;  /* 0x00000072877e7223 */ /* 0x000fe4000001007e */
[----:B------:R-:W-:Y:S01]  /*c570*/  FADD.FTZ R114, -R129, R114 ;  /* 0x0000007281727221 */ /* 0x000fe20000010100 */
[--C-:B------:R-:W-:Y:S01]  /*c580*/  SHF.R.U32.HI R129, RZ, 0x5, R128.reuse ;  /* 0x00000005ff817819 */ /* 0x100fe20000011680 */
[----:B--2---:R-:W-:Y:S02]  /*c590*/  FMUL.FTZ R126, R113, R126 ;  /* 0x0000007e717e7220 */ /* 0x004fe40000410000 */
[----:B------:R-:W-:Y:S01]  /*c5a0*/  FMUL.FTZ R114, R114, R114 ;  /* 0x0000007272727220 */ /* 0x000fe20000410000 */
[----:B------:R-:W-:Y:S01]  /*c5b0*/  LOP3.LUT R129, R129, 0x3, RZ, 0xc0, !PT ;  /* 0x0000000381817812 */ /* 0x000fe200078ec0ff */
[----:B---3--:R-:W-:Y:S01]  /*c5c0*/  FADD.FTZ R112, R112, R115 ;  /* 0x0000007370707221 */ /* 0x008fe20000010000 */
[----:B------:R-:W1:Y:S01]  /*c5d0*/  SHFL.DOWN PT, R127, R126, 0x1, 0x1f ;  /* 0x08201f007e7f7f89 */ /* 0x000e6200000e0000 */
[----:B------:R-:W-:Y:S01]  /*c5e0*/  FMUL.FTZ R114, R114, R135 ;  /* 0x0000008772727220 */ /* 0x000fe20000410000 */
[----:B0-----:R-:W0:Y:S01]  /*c5f0*/  MUFU.RCP R115, R134 ;  /* 0x0000008600737308 */ /* 0x001e220000001000 */
[----:B------:R-:W-:-:S02]  /*c600*/  LOP3.LUT P0, RZ, R129, 0x1f, R128, 0xf8, !PT ;  /* 0x0000001f81ff7812 */ /* 0x000fc4000780f880 */
[----:B------:R-:W-:-:S04]  /*c610*/  FMUL.FTZ R114, R114, R130 ;  /* 0x0000008272727220 */ /* 0x000fc80000410000 */
[----:B------:R-:W-:-:S05]  /*c620*/  FFMA.FTZ R112, R113, R114, R112 ;  /* 0x0000007271707223 */ /* 0x000fca0000010070 */
        /* <DEDUP_REMOVED lines=21> */
[--C-:B0-----:R-:W-:Y:S01]  /*c780*/  FADD.FTZ R112, R41, -R114.reuse ;  /* 0x8000007229707221 */ /* 0x101fe20000010000 */
[----:B------:R-:W-:Y:S01]  /*c790*/  FSEL R50, R45, RZ, P1 ;  /* 0x000000ff2d327208 */ /* 0x000fe20000800000 */
[----:B-1----:R-:W-:Y:S01]  /*c7a0*/  FFMA.FTZ R41, R140, R47, c[0x0][0x228] ;  /* 0x00008a008c297623 */ /* 0x002fe2000001002f */
[----:B------:R-:W-:Y:S01]  /*c7b0*/  HADD2.F32 R127, -RZ, R63.H1_H1 ;  /* 0x3000003fff7f7230 */ /* 0x000fe20000004100 */
[----:B------:R-:W-:-:S02]  /*c7c0*/  FADD.FTZ R140, R37, -R114 ;  /* 0x80000072258c7221 */ /* 0x000fc40000010000 */
[----:B------:R-:W-:Y:S02]  /*c7d0*/  FADD.FTZ R37, R41, R50 ;  /* 0x0000003229257221 */ /* 0x000fe40000010000 */
[--C-:B------:R-:W-:Y:S02]  /*c7e0*/  FADD.FTZ R150, R29, -R114.reuse ;  /* 0x800000721d967221 */ /* 0x100fe40000010000 */
[----:B------:R-:W-:Y:S02]  /*c7f0*/  @!P0 IMAD.MOV.U32 R29, RZ, RZ, 0x4 ;  /* 0x00000004ff1d8424 */ /* 0x000fe400078e00ff */
[----:B------:R-:W0:Y:S01]  /*c800*/  MUFU.RSQ R37, R37 ;  /* 0x0000002500257308 */ /* 0x000e220000001400 */
[--C-:B------:R-:W-:Y:S02]  /*c810*/  FADD.FTZ R154, R24, -R114.reuse ;  /* 0x80000072189a7221 */ /* 0x100fe40000010000 */
[--C-:B------:R-:W-:Y:S02]  /*c820*/  FADD.FTZ R156, R25, -R114.reuse ;  /* 0x80000072199c7221 */ /* 0x100fe40000010000 */
[----:B------:R-:W-:-:S02]  /*c830*/  FADD.FTZ R44, R44, -R114 ;  /* 0x800000722c2c7221 */ /* 0x000fc40000010000 */
[----:B------:R-:W-:Y:S02]  /*c840*/  FADD.FTZ R46, R46, -R114 ;  /* 0x800000722e2e7221 */ /* 0x000fe40000010000 */
[C---:B------:R-:W-:Y:S01]  /*c850*/  @!P0 IMAD.WIDE R24, R0.reuse, R29, c[0x0][0x1a8] ;  /* 0x00006a0000188625 */ /* 0x040fe200078e021d */
[----:B------:R-:W-:-:S03]  /*c860*/  IADD3 R0, R0, c[0x0][0x160], RZ ;  /* 0x0000580000007a10 */ /* 0x000fc60007ffe0ff */
[--C-:B------:R-:W-:Y:S02]  /*c870*/  FADD.FTZ R126, R49, -R114.reuse ;  /* 0x80000072317e7221 */ /* 0x100fe40000010000 */
[--C-:B------:R-:W-:Y:S01]  /*c880*/  FADD.FTZ R130, R51, -R114.reuse ;  /* 0x8000007233827221 */ /* 0x100fe20000010000 */
[--C-:B------:R-:W-:Y:S01]  /*c890*/  HADD2.F32 R51, -RZ, R75.reuse.H1_H1 ;  /* 0x3000004bff337230 */ /* 0x100fe20000004100 */
[--C-:B------:R-:W-:Y:S01]  /*c8a0*/  FADD.FTZ R138, R40, -R114.reuse ;  /* 0x80000072288a7221 */ /* 0x100fe20000010000 */
[----:B0-----:R0:W-:Y:S01]  /*c8b0*/  @!P0 STG.E [R24.64], R37 ;  /* 0x0000002518008986 */ /* 0x0011e2000c101906 */
[--C-:B------:R-:W-:Y:S02]  /*c8c0*/  FADD.FTZ R42, R42, -R114.reuse ;  /* 0x800000722a2a7221 */ /* 0x100fe40000010000 */
[--C-:B------:R-:W-:Y:S02]  /*c8d0*/  FADD.FTZ R48, R48, -R114.reuse ;  /* 0x8000007230307221 */ /* 0x100fe40000010000 */
[--C-:B------:R-:W-:Y:S01]  /*c8e0*/  FADD.FTZ R40, R43, -R114.reuse ;  /* 0x800000722b287221 */ /* 0x100fe20000010000 */
[----:B------:R-:W-:Y:S01]  /*c8f0*/  HADD2.F32 R43, -RZ, R75.H0_H0 ;  /* 0x2000004bff2b7230 */ /* 0x000fe20000004100 */
        /* <DEDUP_REMOVED lines=49> */
[--C-:B------:R-:W-:Y:S01]  /*cc10*/  HADD2.F32 R114, -RZ, R71.reuse.H1_H1 ;  /* 0x30000047ff727230 */ /* 0x100fe20000004100 */
[----:B------:R-:W-:Y:S01]  /*cc20*/  FFMA.FTZ R40, R47, R51, R10 ;  /* 0x000000332f287223 */ /* 0x000fe2000001000a */
[----:B------:R-:W-:Y:S01]  /*cc30*/  HADD2.F32 R51, -RZ, R72.H0_H0 ;  /* 0x20000048ff337230 */ /* 0x000fe20000004100 */
[----:B------:R-:W-:Y:S01]  /*cc40*/  FFMA.FTZ R37, R46, R43, R9 ;  /* 0x0000002b2e257223 */ /* 0x000fe20000010009 */
[--C-:B------:R-:W-:Y:S01]  /*cc50*/  HADD2.F32 R43, -RZ, R74.reuse.H0_H0 ;  /* 0x2000004aff2b7230 */ /* 0x100fe20000004100 */
[----:B------:R-:W-:Y:S01]  /*cc60*/  FFMA.FTZ R48, R89, R48, R6 ;  /* 0x0000003059307223 */ /* 0x000fe20000010006 */
[----:B------:R-:W-:Y:S01]  /*cc70*/  HADD2.F32 R46, -RZ, R74.H1_H1 ;  /* 0x3000004aff2e7230 */ /* 0x000fe20000004100 */
[----:B------:R-:W-:Y:S01]  /*cc80*/  FFMA.FTZ R50, R50, R51, R3 ;  /* 0x0000003332327223 */ /* 0x000fe20000010003 */
[----:B------:R-:W-:Y:S01]  /*cc90*/  HADD2.F32 R51, -RZ, R72.H1_H1 ;  /* 0x30000048ff337230 */ /* 0x000fe20000004100 */
[----:B------:R-:W-:Y:S01]  /*cca0*/  FFMA.FTZ R43, R88, R43, R7 ;  /* 0x0000002b582b7223 */ /* 0x000fe20000010007 */
[----:B------:R-:W-:Y:S01]  /*ccb0*/  HADD2.F32 R88, -RZ, R71.H0_H0 ;  /* 0x20000047ff587230 */ /* 0x000fe20000004100 */
        /* <DEDUP_REMOVED lines=44> */
[----:B------:R-:W-:Y:S01]  /*cf80*/  HFMA2.MMA R45, -RZ, RZ, 0, 9.5367431640625e-07 ;  /* 0x00000010ff2d7435 */ /* 0x000fe200000001ff */
        /* <DEDUP_REMOVED lines=10> */
[C---:B------:R-:W-:Y:S02]  /*d030*/  LEA R42, P0, R124.reuse, c[0x0][0x208], 0x4 ;  /* 0x000082007c2a7a11 */ /* 0x040fe400078020ff */
[C---:B------:R-:W-:Y:S02]  /*d040*/  IADD3 R46, R124.reuse, 0x80, RZ ;  /* 0x000000807c2e7810 */ /* 0x040fe40007ffe0ff */
[----:B------:R-:W-:Y:S02]  /*d050*/  IADD3 R44, R124, 0x100, RZ ;  /* 0x000001007c2c7810 */ /* 0x000fe40007ffe0ff */
        /* <DEDUP_REMOVED lines=25> */
.L_x_19665:
[----:B------:R-:W-:Y:S05]  /*d1f0*/  EXIT ;  /* 0x000000000000794d */ /* 0x000fea0003800000 */
.L_x_19663:
[----:B--2---:R-:W-:Y:S01]  /*d200*/  IMAD.MOV.U32 R129, RZ, RZ, 0x1 ;  /* 0x00000001ff817424 */ /* 0x004fe200078e00ff */
[----:B------:R-:W-:Y:S01]  /*d210*/  MOV R113, 0x1f ;  /* 0x0000001f00717802 */ /* 0x000fe20000000f00 */
[----:B------:R-:W-:Y:S01]  /*d220*/  IMAD.MOV.U32 R128, RZ, RZ, -0x1 ;  /* 0xffffffffff807424 */ /* 0x000fe200078e00ff */
[----:B------:R-:W-:Y:S02]  /*d230*/  MOV R114, 0xd250 ;  /* 0x0000d25000727802 */ /* 0x000fe40000000f00 */
[----:B------:R-:W-:Y:S05]  /*d240*/  CALL.REL.NOINC `($__internal_109_$__cuda_sm70_shflsync_bfly_p) ;  /* 0x0000079000007944 */ /* 0x000fea0003c00000 */
[----:B-1----:R-:W-:Y:S01]  /*d250*/  MOV R112, R129 ;  /* 0x0000008100707202 */ /* 0x002fe20000000f00 */
[----:B0-----:R-:W-:Y:S05]  /*d260*/  BRA `(.L_x_19667) ;  /* 0xffffebd000007947 */ /* 0x001fea000383ffff */
.L_x_19664:
[----:B------:R-:W-:Y:S01]  /*d270*/  HFMA2.MMA R113, -RZ, RZ, 0, 1.847743988037109375e-06 ;  /* 0x0000001fff717435 */ /* 0x000fe200000001ff */
[----:B------:R-:W-:Y:S01]  /*d280*/  IMAD.MOV.U32 R129, RZ, RZ, 0x2 ;  /* 0x00000002ff817424 */ /* 0x000fe200078e00ff */
[----:B------:R-:W-:Y:S01]  /*d290*/  MOV R114, 0xd2c0 ;  /* 0x0000d2c000727802 */ /* 0x000fe20000000f00 */
[----:B------:R-:W-:-:S03]  /*d2a0*/  IMAD.MOV.U32 R128, RZ, RZ, -0x1 ;  /* 0xffffffffff807424 */ /* 0x000fc600078e00ff */
[----:B------:R-:W-:Y:S05]  /*d2b0*/  CALL.REL.NOINC `($__internal_109_$__cuda_sm70_shflsync_bfly_p) ;  /* 0x0000072000007944 */ /* 0x000fea0003c00000 */
[----:B01----:R-:W-:Y:S01]  /*d2c0*/  FADD.FTZ R130, R130, R129 ;  /* 0x0000008182827221 */ /* 0x003fe20000010000 */
[----:B------:R-:W-:Y:S01]  /*d2d0*/  MOV R129, 0x4 ;  /* 0x0000000400817802 */ /* 0x000fe20000000f00 */
[----:B------:R-:W-:Y:S01]  /*d2e0*/  IMAD.MOV.U32 R113, RZ, RZ, 0x1f ;  /* 0x0000001fff717424 */ /* 0x000fe200078e00ff */
[----:B------:R-:W-:-:S02]  /*d2f0*/  MOV R128, 0xffffffff ;  /* 0xffffffff00807802 */ /* 0x000fc40000000f00 */
[----:B------:R-:W-:Y:S02]  /*d300*/  MOV R114, 0xd320 ;  /* 0x0000d32000727802 */ /* 0x000fe40000000f00 */
[----:B------:R-:W-:Y:S05]  /*d310*/  CALL.REL.NOINC `($__internal_109_$__cuda_sm70_shflsync_bfly_p) ;  /* 0x000006c000007944 */ /* 0x000fea0003c00000 */
[----:B0-----:R-:W-:Y:S01]  /*d320*/  HFMA2.MMA R113, -RZ, RZ, 0, 1.847743988037109375e-06 ;  /* 0x0000001fff717435 */ /* 0x001fe200000001ff */
[----:B-1----:R-:W-:Y:S01]  /*d330*/  FADD.FTZ R130, R130, R129 ;  /* 0x0000008182827221 */ /* 0x002fe20000010000 */
[----:B------:R-:W-:Y:S01]  /*d340*/  MOV R114, 0xd380 ;  /* 0x0000d38000727802 */ /* 0x000fe20000000f00 */
[----:B------:R-:W-:Y:S02]  /*d350*/  IMAD.MOV.U32 R129, RZ, RZ, 0x8 ;  /* 0x00000008ff817424 */ /* 0x000fe400078e00ff */
[----:B------:R-:W-:Y:S02]  /*d360*/  IMAD.MOV.U32 R128, RZ, RZ, -0x1 ;  /* 0xffffffffff807424 */ /* 0x000fe400078e00ff */
[----:B------:R-:W-:Y:S05]  /*d370*/  CALL.REL.NOINC `($__internal_109_$__cuda_sm70_shflsync_bfly_p) ;  /* 0x0000066000007944 */ /* 0x000fea0003c00000 */
[----:B01----:R-:W-:Y:S01]  /*d380*/  FADD.FTZ R130, R130, R129 ;  /* 0x0000008182827221 */ /* 0x003fe20000010000 */
[----:B------:R-:W-:Y:S01]  /*d390*/  MOV R129, 0x10 ;  /* 0x0000001000817802 */ /* 0x000fe20000000f00 */
[----:B------:R-:W-:Y:S01]  /*d3a0*/  IMAD.MOV.U32 R113, RZ, RZ, 0x1f ;  /* 0x0000001fff717424 */ /* 0x000fe200078e00ff */
[----:B------:R-:W-:Y:S02]  /*d3b0*/  MOV R128, 0xffffffff ;  /* 0xffffffff00807802 */ /* 0x000fe40000000f00 */
[----:B------:R-:W-:-:S02]  /*d3c0*/  MOV R114, 0xd3e0 ;  /* 0x0000d3e000727802 */ /* 0x000fc40000000f00 */
[----:B------:R-:W-:Y:S05]  /*d3d0*/  CALL.REL.NOINC `($__internal_109_$__cuda_sm70_shflsync_bfly_p) ;  /* 0x0000060000007944 */ /* 0x000fea0003c00000 */
        /* <DEDUP_REMOVED lines=89> */
[----:B0-----:R-:W-:Y:S01]  /*d970*/  HFMA2.MMA R113, -RZ, RZ, 0, 1.847743988037109375e-06 ;  /* 0x0000001fff717435 */ /* 0x001fe200000001ff */
[----:B-1----:R-:W-:Y:S01]  /*d980*/  FADD.FTZ R130, R130, R129 ;  /* 0x0000008182827221 */ /* 0x002fe20000010000 */
[----:B------:R-:W-:Y:S01]  /*d990*/  MOV R114, 0xd9d0 ;  /* 0x0000d9d000727802 */ /* 0x000fe20000000f00 */
[----:B------:R-:W-:-:S02]  /*d9a0*/  IMAD.MOV.U32 R129, RZ, RZ, 0x10 ;  /* 0x00000010ff817424 */ /* 0x000fc400078e00ff */
[----:B------:R-:W-:Y:S02]  /*d9b0*/  IMAD.MOV.U32 R128, RZ, RZ, -0x1 ;  /* 0xffffffffff807424 */ /* 0x000fe400078e00ff */
[----:B------:R-:W-:Y:S05]  /*d9c0*/  CALL.REL.NOINC `($__internal_109_$__cuda_sm70_shflsync_bfly_p) ;  /* 0x0000001000007944 */ /* 0x000fea0003c00000 */
[----:B01----:R-:W-:Y:S05]  /*d9d0*/  BRA `(.L_x_19668) ;  /* 0xffffe9a000007947 */ /* 0x003fea000383ffff */
        .weak           $__internal_109_$__cuda_sm70_shflsync_bfly_p
        .type           $__internal_109_$__cuda_sm70_shflsync_bfly_p,@function
        .size           $__internal_109_$__cuda_sm70_shflsync_bfly_p,(.L_x_29173 - $__internal_109_$__cuda_sm70_shflsync_bfly_p)
$__internal_109_$__cuda_sm70_shflsync_bfly_p:
[----:B------:R-:W-:Y:S01]  /*d9e0*/  MOV R115, 0x0 ;  /* 0x0000000000737802 */ /* 0x000fe20000000f00 */
[----:B------:R-:W-:Y:S04]  /*d9f0*/  WARPSYNC R128 ;  /* 0x0000008000007348 */ /* 0x000fe80003800000 */
[----:B------:R0:W1:Y:S01]  /*da00*/  SHFL.BFLY PT, R129, R130, R129, R113 ;  /* 0x0c00008182817389 */ /* 0x00006200000e0071 */
[----:B------:R-:W-:Y:S05]  /*da10*/  RET.REL.NODEC R114 `(_ZN10layer_norm13ln_fwd_kernelINS_13Kernel_traitsI6__halfS2_fS2_fjLj4096ELj1ELj1ELj4ELj16ENS_18Kernel_traits_baseILj4096ES2_S2_fS2_fjLj128EEEEELb1ELb1ELb0ELb1EEEvNS_9FwdParamsE) ;  /* 0xffff25e072007950 */ /* 0x000fea0003c3ffff */
.L_x_19669:
        /* <DEDUP_REMOVED lines=14> */
.L_x_29173:


//--------------------- .text._ZN10layer_norm13ln_fwd_kernelINS_13Kernel_traitsI6__halfS2_fS2_fjLj4096ELj1ELj1ELj4ELj16ENS_18Kernel_traits_baseILj4096ES2_S2_fS2_fjLj128EEEEELb1ELb1ELb1ELb0EEEvNS_9FwdParamsE --------------------------
	.section	.text._ZN10layer_norm13ln_fwd_kernelINS_13Kernel_traitsI6__halfS2_fS2_fjLj4096ELj1ELj1ELj4ELj16ENS_18Kernel_traits_baseILj4096ES2_S2_fS2_fjLj128EEEEELb1ELb1ELb1ELb0EEEvNS_9FwdParamsE,"ax",@progbits
	.sectioninfo	@"SHI_REGISTERS=207"
	.align	128
        .global         _ZN10layer_norm13ln_fwd_kernelINS_13Kernel_traitsI6__halfS2_fS2_fjLj4096ELj1ELj1ELj4ELj16ENS_18Kernel_traits_baseILj4096ES2_S2_fS2_fjLj128EEEEELb1ELb1ELb1ELb0EEEvNS_9FwdParamsE
        .type           _ZN10layer_norm13ln_fwd_kernelINS_13Kernel_traitsI6__halfS2_fS2_fjLj4096ELj1ELj1ELj4ELj16ENS_18Kernel_traits_baseILj4096ES2_S2_fS2_fjLj128EEEEELb1ELb1ELb1ELb0EEEvNS_9FwdParamsE,@function
        .size           _ZN10layer_norm13ln_fwd_kernelINS_13Kernel_traitsI6__halfS2_fS2_fjLj4096ELj1ELj1ELj4ELj16ENS_18Kernel_traits_baseILj4096ES2_S2_fS2_fjLj128EEEEELb1ELb1ELb1ELb0EEEvNS_9FwdParamsE,(.L_x_29174 - _ZN10layer_norm13ln_fwd_kernelINS_13Kernel_traitsI6__halfS2_fS2_fjLj4096ELj1ELj1ELj4ELj16ENS_18Kernel_traits_baseILj4096ES2_S2_fS2_fjLj128EEEEELb1ELb1ELb1ELb0EEEvNS_9FwdParamsE)
        .other          _ZN10layer_norm13ln_fwd_kernelINS_13Kernel_traitsI6__halfS2_fS2_fjLj4096ELj1ELj1ELj4ELj16ENS_18Kernel_traits_baseILj4096ES2_S2_fS2_fjLj128EEEEELb1ELb1ELb1ELb0EEEvNS_9FwdParamsE,@"STO_CUDA_ENTRY STV_DEFAULT"
_ZN10layer_norm13ln_fwd_kernelINS_13Kernel_traitsI6__halfS2_fS2_fjLj4096ELj1ELj1ELj4ELj16ENS_18Kernel_traits_baseILj4096ES2_S2_fS2_fjLj128EEEEELb1ELb1ELb1ELb0EEEvNS_9FwdParamsE:
.text._ZN10layer_norm13ln_fwd_kernelINS_13Kernel_traitsI6__halfS2_fS2_fjLj4096ELj1ELj1ELj4ELj16ENS_18Kernel_traits_baseILj4096ES2_S2_fS2_fjLj128EEEEELb1ELb1ELb1ELb0EEEvNS_9FwdParamsE:
[----:B------:R-:W-:Y:S02]  /*0000*/  IMAD.MOV.U32 R1, RZ, RZ, c[0x0][0x28] ;  /* 0x00000a00ff017624 */ /* 0x000fe400078e00ff */
[----:B------:R-:W-:Y:S01]  /*0010*/  ULDC.U8 UR4, c[0x0][0x244] ;  /* 0x0000910000047ab9 */ /* 0x000fe20000000000 */
[----:B------:R-:W-:Y:S01]  /*0020*/  IMAD.MOV.U32 R178, RZ, RZ, c[0x0][0x238] ;  /* 0x00008e00ffb27624 */ /* 0x000fe200078e00ff */
[----:B------:R-:W-:Y:S01]  /*0030*/  ISETP.NE.AND P0, PT, RZ, UR4, PT ;  /* 0x00000004ff007c0c */ /* 0x000fe2000bf05270 */
[----:B------:R-:W-:Y:S01]  /*0040*/  IMAD.MOV.U32 R179, RZ, RZ, c[0x0][0x23c] ;  /* 0x00008f00ffb37624 */ /* 0x000fe200078e00ff */
[----:B------:R-:W-:-:S11]  /*0050*/  ULDC.64 UR4, c[0x0][0x118] ;  /* 0x0000460000047ab9 */ /* 0x000fd60000000a00 */
[----:B------:R-:W-:Y:S01]  /*0060*/  @P0 MOV R2, R178 ;  /* 0x000000b200020202 */ /* 0x000fe20000000f00 */
        /* <DEDUP_REMOVED lines=16> */
[----:B------:R-:W-:Y:S02]  /*0170*/  LEA.HI.SX32 R38, R89, R38, 0x1d ;  /* 0x0000002659267211 */ /* 0x000fe400078feaff */
[----:B------:R-:W-:Y:S02]  /*0180*/  ISETP.GE.AND P3, PT, R39, c[0x0][0x164], PT ;  /* 0x0000590027007a0c */ /* 0x000fe40003f66270 */
[C---:B------:R-:W-:Y:S02]  /*0190*/  ISETP.GE.U32.AND P6, PT, R38.reuse, 0x100, PT ;  /* 0x000001002600780c */ /* 0x040fe40003fc6070 */
[----:B------:R-:W-:-:S02]  /*01a0*/  ISETP.GE.U32.AND P5, PT, R38, 0x180, PT ;  /* 0x000001802600780c */ /* 0x000fc40003fa6070 */
[----:B------:R-:W-:Y:S02]  /*01b0*/  P2R R48, PR, RZ, 0x40 ;  /* 0x00000040ff307803 */ /* 0x000fe40000000000 */
[----:B------:R-:W-:Y:S02]  /*01c0*/  P2R R49, PR, RZ, 0x20 ;  /* 0x00000020ff317803 */ /* 0x000fe40000000000 */
[----:B--2---:R-:W-:-:S04]  /*01d0*/  @P0 IADD3 R178, P1, R2, c[0x0][0x240], RZ ;  /* 0x0000900002b20a10 */ /* 0x004fc80007f3e0ff */
[----:B------:R-:W-:Y:S02]  /*01e0*/  @P0 IADD3.X R179, RZ, R3, RZ, P1, !PT ;  /* 0x00000003ffb30210 */ /* 0x000fe40000ffe4ff */
[----:B------:R-:W-:Y:S02]  /*01f0*/  LOP3.LUT P0, RZ, R38, 0xffffff80, RZ, 0xc0, !PT ;  /* 0xffffff8026ff7812 */ /* 0x000fe4000780c0ff */
[--C-:B------:R-:W-:Y:S02]  /*0200*/  SHF.R.U64 R45, R178, 0x2, R179.reuse ;  /* 0x00000002b22d7819 */ /* 0x100fe400000012b3 */
[----:B------:R-:W-:Y:S02]  /*0210*/  SHF.R.U32.HI R44, RZ, 0x2, R179 ;  /* 0x00000002ff2c7819 */ /* 0x000fe400000116b3 */
[----:B---3--:R-:W-:Y:S01]  /*0220*/  IADD3 R43, R129, -0x4498517b, RZ ;  /* 0xbb67ae85812b7810 */ /* 0x008fe20007ffe0ff */
[----:B------:R-:W-:Y:S01]  /*0230*/  IMAD.WIDE.U32 R2, R45, -0x2daee0ad, RZ ;  /* 0xd2511f532d027825 */ /* 0x000fe200078e00ff */
[----:B------:R-:W-:-:S02]  /*0240*/  LOP3.LUT R6, R5, R44, R128, 0x96, !PT ;  /* 0x0000002c05067212 */ /* 0x000fc400078e9680 */
[----:B------:R-:W-:Y:S02]  /*0250*/  IADD3 R42, R128, -0x61c88647, RZ ;  /* 0x9e3779b9802a7810 */ /* 0x000fe40007ffe0ff */
[----:B------:R-:W-:Y:S01]  /*0260*/  LOP3.LUT R8, R3, R129, RZ, 0x3c, !PT ;  /* 0x0000008103087212 */ /* 0x000fe200078e3cff */
[----:B------:R-:W-:Y:S01]  /*0270*/  IMAD.WIDE.U32 R6, R6, -0x2daee0ad, RZ ;  /* 0xd2511f5306067825 */ /* 0x000fe200078e00ff */
[----:B------:R-:W-:Y:S02]  /*0280*/  IADD3 R41, R128, 0x3c6ef372, RZ ;  /* 0x3c6ef37280297810 */ /* 0x000fe40007ffe0ff */
[----:B------:R-:W-:Y:S01]  /*0290*/  IADD3 R40, R129, 0x76cf5d0a, RZ ;  /* 0x76cf5d0a81287810 */ /* 0x000fe20007ffe0ff */
[----:B------:R-:W-:Y:S01]  /*02a0*/  IMAD.WIDE.U32 R8, R8, -0x326172a9, RZ ;  /* 0xcd9e8d5708087825 */ /* 0x000fe200078e00ff */
[----:B------:R-:W-:Y:S02]  /*02b0*/  LOP3.LUT R5, R7, R2, R43, 0x96, !PT ;  /* 0x0000000207057212 */ /* 0x000fe400078e962b */
[----:B------:R-:W-:-:S02]  /*02c0*/  IADD3 R37, R129, 0x32370b8f, RZ ;  /* 0x32370b8f81257810 */ /* 0x000fc40007ffe0ff */
[----:B------:R-:W-:Y:S01]  /*02d0*/  LOP3.LUT R2, R9, R42, R4, 0x96, !PT ;  /* 0x0000002a09027212 */ /* 0x000fe200078e9604 */
[----:B------:R-:W-:Y:S01]  /*02e0*/  IMAD.WIDE.U32 R4, R5, -0x326172a9, RZ ;  /* 0xcd9e8d5705047825 */ /* 0x000fe200078e00ff */
[----:B------:R-:W-:Y:S02]  /*02f0*/  IADD3 R36, R128, -0x255992d5, RZ ;  /* 0xdaa66d2b80247810 */ /* 0x000fe40007ffe0ff */
[----:B------:R-:W-:Y:S01]  /*0300*/  ISETP.GE.U32.AND P1, PT, R38, 0x200, PT ;  /* 0x000002002600780c */ /* 0x000fe20003f26070 */
[----:B------:R-:W-:Y:S01]  /*0310*/  IMAD.WIDE.U32 R2, R2, -0x2daee0ad, RZ ;  /* 0xd2511f5302027825 */ /* 0x000fe200078e00ff */
[----:B------:R-:W-:Y:S02]  /*0320*/  LOP3.LUT R8, R5, R8, R41, 0x96, !PT ;  /* 0x0000000805087212 */ /* 0x000fe400078e9629 */
[----:B------:R-:W-:Y:S02]  /*0330*/  IADD3 R35, R128, 0x78dde6e4, RZ ;  /* 0x78dde6e480237810 */ /* 0x000fe40007ffe0ff */
[----:B------:R-:W-:Y:S01]  /*0340*/  LOP3.LUT R10, R3, R6, R40, 0x96, !PT ;  /* 0x00000006030a7212 */ /* 0x000fe200078e9628 */
[----:B------:R-:W-:-:S04]  /*0350*/  IMAD.WIDE.U32 R8, R8, -0x2daee0ad, RZ ;  /* 0xd2511f5308087825 */ /* 0x000fc800078e00ff */
[----:B------:R-:W-:Y:S01]  /*0360*/  IMAD.WIDE.U32 R10, R10, -0x326172a9, RZ ;  /* 0xcd9e8d570a0a7825 */ /* 0x000fe200078e00ff */
[----:B------:R-:W-:-:S04]  /*0370*/  LOP3.LUT R80, R9, R2, R37, 0x96, !PT ;  /* 0x0000000209507212 */ /* 0x000fc800078e9625 */
[----:B------:R-:W-:Y:S01]  /*0380*/  LOP3.LUT R82, R11, R4, R36, 0x96, !PT ;  /* 0x000000040b527212 */ /* 0x000fe200078e9624 */
[----:B------:R-:W-:Y:S01]  /*0390*/  IMAD.WIDE.U32 R80, R80, -0x326172a9, RZ ;  /* 0xcd9e8d5750507825 */ /* 0x000fe200078e00ff */
        /* <DEDUP_REMOVED lines=15> */
.L_x_19671:
[----:B0-----:R-:W-:Y:S05]  /*0490*/  BSYNC B0 ;  /* 0x0000000000007941 */ /* 0x001fea0003800000 */
.L_x_19670:
        /* <DEDUP_REMOVED lines=16> */
.L_x_19673:
[----:B0-----:R-:W-:Y:S05]  /*05a0*/  BSYNC B0 ;  /* 0x0000000000007941 */ /* 0x001fea0003800000 */
.L_x_19672:
        /* <DEDUP_REMOVED lines=16> */
.L_x_19675:
[----:B0-----:R-:W-:Y:S05]  /*06b0*/  BSYNC B0 ;  /* 0x0000000000007941 */ /* 0x001fea0003800000 */
.L_x_19674:
        /* <DEDUP_REMOVED lines=15> */
.L_x_19677:
[----:B0-----:R-:W-:Y:S05]  /*07b0*/  BSYNC B0 ;  /* 0x0000000000007941 */ /* 0x001fea0003800000 */
.L_x_19676:
[----:B------:R-:W-:Y:S01]  /*07c0*/  LOP3.LUT R88, R81, R10, R35, 0x96, !PT ;  /* 0x0000000a51587212 */ /* 0x000fe200078e9623 */
[----:B------:R-:W-:Y:S01]  /*07d0*/  IMAD.WIDE.U32 R82, R82, -0x2daee0ad, RZ ;  /* 0xd2511f5352527825 */ /* 0x000fe200078e00ff */
[----:B------:R-:W-:Y:S01]  /*07e0*/  IADD3 R34, R129, -0x126145ec, RZ ;  /* 0xed9eba1481227810 */ /* 0x000fe20007ffe0ff */
[----:B------:R-:W-:Y:S06]  /*07f0*/  @P3 EXIT ;  /* 0x000000000000394d */ /* 0x000fec0003800000 */
[----:B------:R-:W-:Y:S01]  /*0800*/  LOP3.LUT R81, R83, R8, R34, 0x96, !PT ;  /* 0x0000000853517212 */ /* 0x000fe200078e9622 */
[--C-:B-----5:R-:W-:Y:S01]  /*0810*/  HADD2.F32 R149, -RZ, R52.reuse.H0_H0 ;  /* 0x20000034ff957230 */ /* 0x120fe20000004100 */
[C---:B------:R-:W-:Y:S01]  /*0820*/  IADD3 R146, R129.reuse, -0x56f99767, RZ ;  /* 0xa906689981927810 */ /* 0x040fe20007ffe0ff */
[----:B------:R-:W-:Y:S01]  /*0830*/  HADD2.F32 R152, -RZ, R52.H1_H1 ;  /* 0x30000034ff987230 */ /* 0x000fe20000004100 */
[----:B------:R-:W-:Y:S01]  /*0840*/  IADD3 R148, R128, 0x1715609d, RZ ;  /* 0x1715609d80947810 */ /* 0x000fe20007ffe0ff */
[--C-:B------:R-:W-:Y:S01]  /*0850*/  HADD2.F32 R153, -RZ, R53.reuse.H0_H0 ;  /* 0x20000035ff997230 */ /* 0x100fe20000004100 */
[----:B------:R-:W-:Y:S01]  /*0860*/  SHF.R.S32.HI R89, RZ, 0x3, R89 ;  /* 0x00000003ff597819 */ /* 0x000fe20000011459 */
[----:B------:R-:W-:Y:S01]  /*0870*/  HADD2.F32 R154, -RZ, R53.H1_H1 ;  /* 0x30000035ff9a7230 */ /* 0x000fe20000004100 */
[----:B------:R-:W-:Y:S01]  /*0880*/  IMAD.WIDE.U32 R52, R88, -0x2daee0ad, RZ ;  /* 0xd2511f5358347825 */ /* 0x000fe200078e00ff */
[--C-:B------:R-:W-:Y:S01]  /*0890*/  HADD2.F32 R139, -RZ, R64.reuse.H0_H0 ;  /* 0x20000040ff8b7230 */ /* 0x100fe20000004100 */
[C---:B------:R-:W-:Y:S01]  /*08a0*/  IADD3 R159, R128.reuse, -0x4ab325aa, RZ ;  /* 0xb54cda56809f7810 */ /* 0x040fe20007ffe0ff */
[----:B------:R-:W-:Y:S01]  /*08b0*/  HADD2.F32 R140, -RZ, R64.H1_H1 ;  /* 0x30000040ff8c7230 */ /* 0x000fe20000004100 */
[C---:B------:R-:W-:Y:S01]  /*08c0*/  IADD3 R160, R129.reuse, 0x646e171e, RZ ;  /* 0x646e171e81a07810 */ /* 0x040fe20007ffe0ff */
[--C-:B------:R-:W-:Y:S01]  /*08d0*/  HADD2.F32 R141, -RZ, R65.reuse.H0_H0 ;  /* 0x20000041ff8d7230 */ /* 0x100fe20000004100 */
[----:B------:R-:W-:Y:S01]  /*08e0*/  IADD3 R161, R129, 0x1fd5c5a3, RZ ;  /* 0x1fd5c5a381a17810 */ /* 0x000fe20007ffe0ff */
[----:B------:R-:W-:Y:S01]  /*08f0*/  HADD2.F32 R142, -RZ, R65.H1_H1 ;  /* 0x30000041ff8e7230 */ /* 0x000fe20000004100 */
[----:B------:R-:W-:Y:S01]  /*0900*/  IMAD.WIDE.U32 R64, R81, -0x326172a9, RZ ;  /* 0xcd9e8d5751407825 */ /* 0x000fe200078e00ff */
[--C-:B------:R-:W-:Y:S01]  /*0910*/  HADD2.F32 R130, -RZ, R60.reuse.H0_H0 ;  /* 0x2000003cff827230 */ /* 0x100fe20000004100 */
[----:B------:R-:W-:Y:S01]  /*0920*/  IADD3 R162, R128, 0x5384540f, RZ ;  /* 0x5384540f80a27810 */ /* 0x000fe20007ffe0ff */
[----:B------:R-:W-:Y:S01]  /*0930*/  HADD2.F32 R133, -RZ, R60.H1_H1 ;  /* 0x3000003cff857230 */ /* 0x000fe20000004100 */
[----:B------:R-:W-:Y:S01]  /*0940*/  LOP3.LUT R60, R53, R82, R146, 0x96, !PT ;  /* 0x00000052353c7212 */ /* 0x000fe200078e9692 */
[--C-:B------:R-:W-:Y:S01]  /*0950*/  HADD2.F32 R134, -RZ, R62.reuse.H0_H0 ;  /* 0x2000003eff867230 */ /* 0x100fe20000004100 */
[----:B------:R-:W-:Y:S01]  /*0960*/  IMAD.SHL.U32 R53, R47, 0x20, RZ ;  /* 0x000000202f357824 */ /* 0x000fe200078e00ff */
[----:B------:R-:W-:Y:S01]  /*0970*/  HADD2.F32 R136, -RZ, R62.H1_H1 ;  /* 0x3000003eff887230 */ /* 0x000fe20000004100 */
[----:B------:R-:W-:Y:S01]  /*0980*/  LOP3.LUT R62, R65, R80, R148, 0x96, !PT ;  /* 0x00000050413e7212 */ /* 0x000fe200078e9694 */
[--C-:B------:R-:W-:Y:S01]  /*0990*/  HADD2.F32 R132, -RZ, R61.reuse.H0_H0 ;  /* 0x2000003dff847230 */ /* 0x100fe20000004100 */
[----:B------:R-:W-:Y:S01]  /*09a0*/  IADD3 R163, R129, -0x24c28bd8, RZ ;  /* 0xdb3d742881a37810 */ /* 0x000fe20007ffe0ff */
        /* <DEDUP_REMOVED lines=9> */
[----:B------:R-:W-:Y:S01]  /*0a40*/  LOP3.LUT R55, R47, 0x60, RZ, 0xc0, !PT ;  /* 0x000000602f377812 */ /* 0x000fe200078ec0ff */
[--C-:B------:R-:W-:Y:S01]  /*0a50*/  HADD2.F32 R137, -RZ, R63.reuse.H0_H0 ;  /* 0x2000003fff897230 */ /* 0x100fe20000004100 */
[----:B------:R-:W-:Y:S01]  /*0a60*/  IADD3 R65, R54, -R65, RZ ;  /* 0x8000004136417210 */ /* 0x000fe20007ffe0ff */
[----:B------:R-:W-:Y:S01]  /*0a70*/  HADD2.F32 R138, -RZ, R63.H1_H1 ;  /* 0x3000003fff8a7230 */ /* 0x000fe20000004100 */
[----:B------:R-:W-:Y:S01]  /*0a80*/  IMAD.WIDE.U32 R62, R62, -0x2daee0ad, RZ ;  /* 0xd2511f533e3e7825 */ /* 0x000fe200078e00ff */
[----:B------:R-:W-:Y:S01]  /*0a90*/  SHF.R.U32.HI R89, RZ, 0x2, R89 ;  /* 0x00000002ff597819 */ /* 0x000fe20000011659 */
[--C-:B------:R-:W-:Y:S01]  /*0aa0*/  HADD2.F32 R0, -RZ, R100.reuse.H0_H0 ;  /* 0x20000064ff007230 */ /* 0x100fe20000004100 */
[----:B------:R-:W-:Y:S01]  /*0ab0*/  IADD3 R164, R128, -0xe443238, RZ ;  /* 0xf1bbcdc880a47810 */ /* 0x000fe20007ffe0ff */
[----:B------:R-:W-:Y:S01]  /*0ac0*/  IMAD.IADD R55, R54, 0x1, -R55 ;  /* 0x0000000136377824 */ /* 0x000fe200078e0a37 */
[----:B------:R-:W-:Y:S01]  /*0ad0*/  LOP3.LUT R54, R63, R52, R160, 0x96, !PT ;  /* 0x000000343f367212 */ /* 0x000fe200078e96a0 */
[----:B------:R-:W-:Y:S01]  /*0ae0*/  IMAD.WIDE.U32 R52, R53, -0x2daee0ad, RZ ;  /* 0xd2511f5335347825 */ /* 0x000fe200078e00ff */
[----:B------:R-:W-:Y:S01]  /*0af0*/  IMNMX R65, RZ, R65, !PT ;  /* 0x00000041ff417217 */ /* 0x000fe20007800200 */
[----:B------:R-:W-:Y:S01]  /*0b00*/  HADD2.F32 R51, -RZ, R100.H1_H1 ;  /* 0x30000064ff337230 */ /* 0x000fe20000004100 */
[----:B------:R-:W-:Y:S01]  /*0b10*/  IMNMX R61, RZ, R55, !PT ;  /* 0x00000037ff3d7217 */ /* 0x000fe20007800200 */
[----:B------:R-:W-:Y:S01]  /*0b20*/  IMAD.WIDE.U32 R54, R54, -0x326172a9, RZ ;  /* 0xcd9e8d5736367825 */ /* 0x000fe200078e00ff */
[----:B------:R-:W-:Y:S01]  /*0b30*/  LOP3.LUT R63, R53, R62, R161, 0x96, !PT ;  /* 0x0000003e353f7212 */ /* 0x000fe200078e96a1 */
[--C-:B------:R-:W-:Y:S01]  /*0b40*/  HADD2.F32 R33, -RZ, R12.reuse.H0_H0 ;  /* 0x2000000cff217230 */ /* 0x100fe20000004100 */
[----:B------:R-:W-:Y:S01]  /*0b50*/  LOP3.LUT R62, R89, 0x3fffffe0, RZ, 0xc0, !PT ;  /* 0x3fffffe0593e7812 */ /* 0x000fe200078ec0ff */
[----:B------:R-:W-:Y:S01]  /*0b60*/  HADD2.F32 R32, -RZ, R12.H1_H1 ;  /* 0x3000000cff207230 */ /* 0x000fe20000004100 */
[----:B------:R-:W-:Y:S01]  /*0b70*/  IMNMX R61, R61, 0x20, PT ;  /* 0x000000203d3d7817 */ /* 0x000fe20003800200 */
[----:B------:R-:W-:Y:S01]  /*0b80*/  IMAD R177, R63, -0x326172a9, RZ ;  /* 0xcd9e8d573fb17824 */ /* 0x000fe200078e02ff */
[----:B------:R-:W-:Y:S01]  /*0b90*/  LOP3.LUT R60, R55, R60, R162, 0x96, !PT ;  /* 0x0000003c373c7212 */ /* 0x000fe200078e96a2 */
[----:B------:R-:W-:Y:S01]  /*0ba0*/  IMAD.HI.U32 R55, R63, -0x326172a9, RZ ;  /* 0xcd9e8d573f377827 */ /* 0x000fe200078e00ff */
[----:B------:R-:W-:Y:S01]  /*0bb0*/  IMNMX R65, R65, 0x20, PT ;  /* 0x0000002041417817 */ /* 0x000fe20003800200 */
[--C-:B------:R-:W-:Y:S01]  /*0bc0*/  HADD2.F32 R31, -RZ, R13.reuse.H0_H0 ;  /* 0x2000000dff1f7230 */ /* 0x100fe20000004100 */
[----:B------:R-:W-:Y:S01]  /*0bd0*/  IADD3 R173, R129, -0x695add53, RZ ;  /* 0x96a522ad81ad7810 */ /* 0x000fe20007ffe0ff */
[----:B------:R-:W-:Y:S01]  /*0be0*/  IMAD.IADD R61, R61, 0x1, R62 ;  /* 0x000000013d3d7824 */ /* 0x000fe200078e023e */
[----:B------:R-:W-:Y:S01]  /*0bf0*/  LOP3.LUT R55, R55, R54, R164, 0x96, !PT ;  /* 0x0000003637377212 */ /* 0x000fe200078e96a4 */
[----:B------:R-:W-:Y:S01]  /*0c00*/  IMAD.HI.U32 R53, R60, -0x2daee0ad, RZ ;  /* 0xd2511f533c357827 */ /* 0x000fe200078e00ff */
[----:B------:R-:W-:Y:S01]  /*0c10*/  IADD3 R174, R128, -0x700cb87f, RZ ;  /* 0x8ff3478180ae7810 */ /* 0x000fe20007ffe0ff */
[----:B------:R-:W-:Y:S01]  /*0c20*/  HADD2.F32 R30, -RZ, R13.H1_H1 ;  /* 0x3000000dff1e7230 */ /* 0x000fe20000004100 */
[----:B------:R-:W-:Y:S01]  /*0c30*/  MOV R180, 0x1 ;  /* 0x0000000100b47802 */ /* 0x000fe20000000f00 */
[----:B------:R-:W-:Y:S01]  /*0c40*/  IMAD.SHL.U32 R61, R61, 0x8, RZ ;  /* 0x000000083d3d7824 */ /* 0x000fe200078e00ff */
[----:B------:R-:W-:Y:S01]  /*0c50*/  LOP3.LUT R184, R53, R52, R163, 0x96, !PT ;  /* 0x0000003435b87212 */ /* 0x000fe200078e96a3 */
[----:B------:R-:W-:Y:S01]  /*0c60*/  IMAD R176, R60, -0x2daee0ad, RZ ;  /* 0xd2511f533cb07824 */ /* 0x000fe200078e02ff */
[--C-:B------:R-:W-:Y:S01]  /*0c70*/  HADD2.F32 R29, -RZ, R14.reuse.H0_H0 ;  /* 0x2000000eff1d7230 */ /* 0x100fe20000004100 */
[----:B------:R-:W-:Y:S01]  /*0c80*/  IMAD.HI.U32 R52, R55, -0x2daee0ad, RZ ;  /* 0xd2511f5337347827 */ /* 0x000fe200078e00ff */
[----:B------:R-:W-:Y:S01]  /*0c90*/  HADD2.F32 R28, -RZ, R14.H1_H1 ;  /* 0x3000000eff1c7230 */ /* 0x000fe20000004100 */
[----:B------:R-:W0:Y:S01]  /*0ca0*/  I2F.U32 R61, R61 ;  /* 0x0000003d003d7306 */ /* 0x000e220000201000 */
[--C-:B------:R-:W-:Y:S01]  /*0cb0*/  HADD2.F32 R27, -RZ, R15.reuse.H0_H0 ;  /* 0x2000000fff1b7230 */ /* 0x100fe20000004100 */
[----:B------:R-:W-:Y:S01]  /*0cc0*/  IMAD.HI.U32 R53, R184, -0x326172a9, RZ ;  /* 0xcd9e8d57b8357827 */ /* 0x000fe200078e00ff */
[----:B------:R-:W-:Y:S01]  /*0cd0*/  HADD2.F32 R26, -RZ, R15.H1_H1 ;  /* 0x3000000fff1a7230 */ /* 0x000fe20000004100 */
[----:B------:R-:W-:Y:S01]  /*0ce0*/  LOP3.LUT R176, R52, R176, R173, 0x96, !PT ;  /* 0x000000b034b07212 */ /* 0x000fe200078e96ad */
[--C-:B------:R-:W-:Y:S01]  /*0cf0*/  HADD2.F32 R100, -RZ, R102.reuse.H0_H0 ;  /* 0x20000066ff647230 */ /* 0x100fe20000004100 */
[----:B------:R-:W-:Y:S01]  /*0d00*/  IMAD.IADD R65, R62, 0x1, R65 ;  /* 0x000000013e417824 */ /* 0x000fe200078e0241 */
[----:B------:R-:W-:Y:S01]  /*0d10*/  HADD2.F32 R104, -RZ, R102.H1_H1 ;  /* 0x30000066ff687230 */ /* 0x000fe20000004100 */
[----:B------:R-:W-:Y:S01]  /*0d20*/  LOP3.LUT R177, R53, R177, R174, 0x96, !PT ;  /* 0x000000b135b17212 */ /* 0x000fe200078e96ae */
[--C-:B------:R-:W-:Y:S01]  /*0d30*/  HADD2.F32 R17, -RZ, R4.reuse.H0_H0 ;  /* 0x20000004ff117230 */ /* 0x100fe20000004100 */
[----:B------:R-:W-:Y:S01]  /*0d40*/  LOP3.LUT R178, R178, 0x3, RZ, 0xc0, !PT ;  /* 0x00000003b2b27812 */ /* 0x000fe200078ec0ff */
[----:B------:R-:W-:Y:S01]  /*0d50*/  HADD2.F32 R16, -RZ, R4.H1_H1 ;  /* 0x30000004ff107230 */ /* 0x000fe20000004100 */
[----:B------:R-:W-:Y:S01]  /*0d60*/  IMAD.MOV.U32 R179, RZ, RZ, RZ ;  /* 0x000000ffffb37224 */ /* 0x000fe200078e00ff */
[--C-:B------:R-:W-:Y:S01]  /*0d70*/  HADD2.F32 R15, -RZ, R5.reuse.H0_H0 ;  /* 0x20000005ff0f7230 */ /* 0x100fe20000004100 */
[----:B------:R-:W-:Y:S01]  /*0d80*/  IMAD.SHL.U32 R181, R65, 0x8, RZ ;  /* 0x0000000841b57824 */ /* 0x000fe200078e00ff */
[----:B------:R-:W-:Y:S01]  /*0d90*/  HADD2.F32 R14, -RZ, R5.H1_H1 ;  /* 0x30000005ff0e7230 */ /* 0x000fe20000004100 */
[----:B0-----:R0:W1:Y:S01]  /*0da0*/  MUFU.RCP R175, R61 ;  /* 0x0000003d00af7308 */ /* 0x0010620000001000 */
[--C-:B------:R-:W-:Y:S01]  /*0db0*/  HADD2.F32 R13, -RZ, R6.reuse.H0_H0 ;  /* 0x20000006ff0d7230 */ /* 0x100fe20000004100 */
[----:B------:R-:W-:Y:S01]  /*0dc0*/  IMAD R182, R55, -0x2daee0ad, RZ ;  /* 0xd2511f5337b67824 */ /* 0x000fe200078e02ff */
[----:B------:R-:W-:Y:S01]  /*0dd0*/  HADD2.F32 R12, -RZ, R6.H1_H1 ;  /* 0x30000006ff0c7230 */ /* 0x000fe20000004100 */
[----:B------:R-:W-:Y:S01]  /*0de0*/  IMAD R184, R184, -0x326172a9, RZ ;  /* 0xcd9e8d57b8b87824 */ /* 0x000fe200078e02ff */
[--C-:B------:R-:W-:Y:S01]  /*0df0*/  HADD2.F32 R11, -RZ, R7.reuse.H0_H0 ;  /* 0x20000007ff0b7230 */ /* 0x100fe20000004100 */
[----:B------:R-:W-:Y:S01]  /*0e00*/  ULDC.U8 UR6, c[0x0][0x1f0] ;  /* 0x00007c0000067ab9 */ /* 0x000fe20000000000 */
[----:B------:R-:W-:-:S02]  /*0e10*/  HADD2.F32 R10, -RZ, R7.H1_H1 ;  /* 0x30000007ff0a7230 */ /* 0x000fc40000004100 */
[----:B------:R-:W-:Y:S02]  /*0e20*/  HADD2.F32 R50, -RZ, R101.H0_H0 ;  /* 0x20000065ff327230 */ /* 0x000fe40000004100 */
        /* <DEDUP_REMOVED lines=55> */
.L_x_19991:
        /* <DEDUP_REMOVED lines=48> */
.L_x_19683:
[----:B------:R-:W-:Y:S02]  /*14a0*/  IMAD.MOV.U32 R96, RZ, RZ, R184 ;  /* 0x000000ffff607224 */ /* 0x000fe400078e00b8 */
.L_x_19684:
[----:B------:R-:W-:Y:S05]  /*14b0*/  BSYNC B2 ;  /* 0x0000000000027941 */ /* 0x000fea0003800000 */
.L_x_19682:
        /* <DEDUP_REMOVED lines=16> */
.L_x_19688:
[----:B------:R-:W-:Y:S05]  /*15c0*/  BSYNC B3 ;  /* 0x0000000000037941 */ /* 0x000fea0003800000 */
.L_x_19687:
        /* <DEDUP_REMOVED lines=33> */
[----:B------:R-:W-:Y:S01]  /*17e0*/  IMAD.WIDE.U32 R176, R176, -0x2daee0ad, RZ ;  /* 0xd2511f53b0b07825 */ /* 0x000fe200078e00ff */
[----:B------:R-:W-:-:S03]  /*17f0*/  HFMA2.MMA R70, -RZ, RZ, 0, 0 ;  /* 0x00000000ff467435 */ /* 0x000fc600000001ff */
        /* <DEDUP_REMOVED lines=8> */
.L_x_19686:
[----:B------:R-:W-:Y:S05]  /*1880*/  BSYNC B2 ;  /* 0x0000000000027941 */ /* 0x000fea0003800000 */
.L_x_19685:
        /* <DEDUP_REMOVED lines=11> */
.L_x_19681:
[----:B0-----:R-:W-:Y:S05]  /*1940*/  BSYNC B1 ;  /* 0x0000000000017941 */ /* 0x001fea0003800000 */
.L_x_19680:
        /* <DEDUP_REMOVED lines=18> */
.L_x_19692:
[----:B------:R-:W-:Y:S02]  /*1a70*/  IMAD.MOV.U32 R98, RZ, RZ, R184 ;  /* 0x000000ffff627224 */ /* 0x000fe400078e00b8 */
.L_x_19693:
[----:B------:R-:W-:Y:S05]  /*1a80*/  BSYNC B2 ;  /* 0x0000000000027941 */ /* 0x000fea0003800000 */
.L_x_19691:
        /* <DEDUP_REMOVED lines=16> */
.L_x_19697:
[----:B------:R-:W-:Y:S05]  /*1b90*/  BSYNC B3 ;  /* 0x0000000000037941 */ /* 0x000fea0003800000 */
.L_x_19696:
        /* <DEDUP_REMOVED lines=43> */
.L_x_19695:
[----:B------:R-:W-:Y:S05]  /*1e50*/  BSYNC B2 ;  /* 0x0000000000027941 */ /* 0x000fea0003800000 */
.L_x_19694:
        /* <DEDUP_REMOVED lines=11> */
.L_x_19690:
[----:B------:R-:W-:Y:S05]  /*1f10*/  BSYNC B1 ;  /* 0x0000000000017941 */ /* 0x000fea0003800000 */
.L_x_19689:
        /* <DEDUP_REMOVED lines=18> */
.L_x_19701:
[----:B------:R-:W-:Y:S02]  /*2040*/  IMAD.MOV.U32 R98, RZ, RZ, R184 ;  /* 0x000000ffff627224 */ /* 0x000fe400078e00b8 */
.L_x_19702:
[----:B------:R-:W-:Y:S05]  /*2050*/  BSYNC B2 ;  /* 0x0000000000027941 */ /* 0x000fea0003800000 */
.L_x_19700:
        /* <DEDUP_REMOVED lines=16> */
.L_x_19706:
[----:B------:R-:W-:Y:S05]  /*2160*/  BSYNC B3 ;  /* 0x0000000000037941 */ /* 0x000fea0003800000 */
.L_x_19705:
        /* <DEDUP_REMOVED lines=44> */
.L_x_19704:
[----:B------:R-:W-:Y:S05]  /*2430*/  BSYNC B2 ;  /* 0x0000000000027941 */ /* 0x000fea0003800000 */
.L_x_19703:
        /* <DEDUP_REMOVED lines=11> */
.L_x_19699:
[----:B------:R-:W-:Y:S05]  /*24f0*/  BSYNC B1 ;  /* 0x0000000000017941 */ /* 0x000fea0003800000 */
.L_x_19698:
        /* <DEDUP_REMOVED lines=18> */
.L_x_19710:
[----:B------:R-:W-:Y:S02]  /*2620*/  IMAD.MOV.U32 R150, RZ, RZ, R184 ;  /* 0x000000ffff967224 */ /* 0x000fe400078e00b8 */
.L_x_19711:
[----:B------:R-:W-:Y:S05]  /*2630*/  BSYNC B2 ;  /* 0x0000000000027941 */ /* 0x000fea0003800000 */
.L_x_19709:
        /* <DEDUP_REMOVED lines=16> */
.L_x_19715:
[----:B------:R-:W-:Y:S05]  /*2740*/  BSYNC B3 ;  /* 0x0000000000037941 */ /* 0x000fea0003800000 */
.L_x_19714:
        /* <DEDUP_REMOVED lines=44> */
.L_x_19713:
[----:B------:R-:W-:Y:S05]  /*2a10*/  BSYNC B2 ;  /* 0x0000000000027941 */ /* 0x000fea0003800000 */
.L_x_19712:
        /* <DEDUP_REMOVED lines=11> */
.L_x_19708:
[----:B------:R-:W-:Y:S05]  /*2ad0*/  BSYNC B1 ;  /* 0x0000000000017941 */ /* 0x000fea0003800000 */
.L_x_19707:
        /* <DEDUP_REMOVED lines=18> */
.L_x_19719:
[----:B------:R-:W-:Y:S02]  /*2c00*/  IMAD.MOV.U32 R150, RZ, RZ, R184 ;  /* 0x000000ffff967224 */ /* 0x000fe400078e00b8 */
.L_x_19720:
[----:B------:R-:W-:Y:S05]  /*2c10*/  BSYNC B2 ;  /* 0x0000000000027941 */ /* 0x000fea0003800000 */
.L_x_19718:
        /* <DEDUP_REMOVED lines=16> */
.L_x_19724:
[----:B------:R-:W-:Y:S05]  /*2d20*/  BSYNC B3 ;  /* 0x0000000000037941 */ /* 0x000fea0003800000 */
.L_x_19723:
        /* <DEDUP_REMOVED lines=44> */
.L_x_19722:
[----:B------:R-:W-:Y:S05]  /*2ff0*/  BSYNC B2 ;  /* 0x0000000000027941 */ /* 0x000fea0003800000 */
.L_x_19721:
        /* <DEDUP_REMOVED lines=11> */
.L_x_19717:
[----:B------:R-:W-:Y:S05]  /*30b0*/  BSYNC B1 ;  /* 0x0000000000017941 */ /* 0x000fea0003800000 */
.L_x_19716:
        /* <DEDUP_REMOVED lines=18> */
.L_x_19728:
[----:B------:R-:W-:Y:S02]  /*31e0*/  IMAD.MOV.U32 R178, RZ, RZ, R184 ;  /* 0x000000ffffb27224 */ /* 0x000fe400078e00b8 */
.L_x_19729:
[----:B------:R-:W-:Y:S05]  /*31f0*/  BSYNC B2 ;  /* 0x0000000000027941 */ /* 0x000fea0003800000 */
.L_x_19727:
        /* <DEDUP_REMOVED lines=16> */
.L_x_19733:
[----:B------:R-:W-:Y:S05]  /*3300*/  BSYNC B3 ;  /* 0x0000000000037941 */ /* 0x000fea0003800000 */
.L_x_19732:
        /* <DEDUP_REMOVED lines=44> */
.L_x_19731:
[----:B------:R-:W-:Y:S05]  /*35d0*/  BSYNC B2 ;  /* 0x0000000000027941 */ /* 0x000fea0003800000 */
.L_x_19730:
        /* <DEDUP_REMOVED lines=11> */
.L_x_19726:
[----:B------:R-:W-:Y:S05]  /*3690*/  BSYNC B1 ;  /* 0x0000000000017941 */ /* 0x000fea0003800000 */
.L_x_19725:
        /* <DEDUP_REMOVED lines=18> */
.L_x_19737:
[----:B------:R-:W-:Y:S02]  /*37c0*/  IMAD.MOV.U32 R178, RZ, RZ, R184 ;  /* 0x000000ffffb27224 */ /* 0x000fe400078e00b8 */
.L_x_19738:
[----:B------:R-:W-:Y:S05]  /*37d0*/  BSYNC B2 ;  /* 0x0000000000027941 */ /* 0x000fea0003800000 */
.L_x_19736:
        /* <DEDUP_REMOVED lines=16> */
.L_x_19742:
[----:B------:R-:W-:Y:S05]  /*38e0*/  BSYNC B3 ;  /* 0x0000000000037941 */ /* 0x000fea0003800000 */
.L_x_19741:
        /* <DEDUP_REMOVED lines=44> */
.L_x_19740:
[----:B------:R-:W-:Y:S05]  /*3bb0*/  BSYNC B2 ;  /* 0x0000000000027941 */ /* 0x000fea0003800000 */
.L_x_19739:
        /* <DEDUP_REMOVED lines=11> */
.L_x_19735:
[----:B------:R-:W-:Y:S05]  /*3c70*/  BSYNC B1 ;  /* 0x0000000000017941 */ /* 0x000fea0003800000 */
.L_x_19734:
        /* <DEDUP_REMOVED lines=18> */
.L_x_19746:
[----:B------:R-:W-:Y:S02]  /*3da0*/  IMAD.MOV.U32 R197, RZ, RZ, R184 ;  /* 0x000000ffffc57224 */ /* 0x000fe400078e00b8 */
.L_x_19747:
[----:B------:R-:W-:Y:S05]  /*3db0*/  BSYNC B2 ;  /* 0x0000000000027941 */ /* 0x000fea0003800000 */
.L_x_19745:
        /* <DEDUP_REMOVED lines=16> */
.L_x_19751:
[----:B------:R-:W-:Y:S05]  /*3ec0*/  BSYNC B3 ;  /* 0x0000000000037941 */ /* 0x000fea0003800000 */
.L_x_19750:
        /* <DEDUP_REMOVED lines=44> */
.L_x_19749:
[----:B------:R-:W-:Y:S05]  /*4190*/  BSYNC B2 ;  /* 0x0000000000027941 */ /* 0x000fea0003800000 */
.L_x_19748:
        /* <DEDUP_REMOVED lines=11> */
.L_x_19744:
[----:B------:R-:W-:Y:S05]  /*4250*/  BSYNC B1 ;  /* 0x0000000000017941 */ /* 0x000fea0003800000 */
.L_x_19743:
        /* <DEDUP_REMOVED lines=26> */
.L_x_19753:
[----:B------:R-:W-:Y:S05]  /*4400*/  BSYNC B1 ;  /* 0x0000000000017941 */ /* 0x000fea0003800000 */
.L_x_19752:
[----:B------:R-:W-:Y:S02]  /*4410*/  IADD3 R196, R196, 0x80, RZ ;  /* 0x00000080c4c47810 */ /* 0x000fe40007ffe0ff */
[----:B------:R-:W-:Y:S02]  /*4420*/  IADD3 R193, R193, 0x80, RZ ;  /* 0x00000080c1c17810 */ /* 0x000fe40007ffe0ff */
.L_x_19679:
[----:B-1----:R-:W-:Y:S05]  /*4430*/  BSYNC B0 ;  /* 0x0000000000007941 */ /* 0x002fea0003800000 */
.L_x_19678:
        /* <DEDUP_REMOVED lines=31> */
.L_x_19759:
[----:B0-----:R-:W-:Y:S02]  /*4630*/  IMAD.MOV.U32 R96, RZ, RZ, R184 ;  /* 0x000000ffff607224 */ /* 0x001fe400078e00b8 */
.L_x_19760:
[----:B------:R-:W-:Y:S05]  /*4640*/  BSYNC B2 ;  /* 0x0000000000027941 */ /* 0x000fea0003800000 */
.L_x_19758:
        /* <DEDUP_REMOVED lines=16> */
.L_x_19764:
[----:B------:R-:W-:Y:S05]  /*4750*/  BSYNC B3 ;  /* 0x0000000000037941 */ /* 0x000fea0003800000 */
.L_x_19763:
        /* <DEDUP_REMOVED lines=43> */
.L_x_19762:
[----:B------:R-:W-:Y:S05]  /*4a10*/  BSYNC B2 ;  /* 0x0000000000027941 */ /* 0x000fea0003800000 */
.L_x_19761:
        /* <DEDUP_REMOVED lines=11> */
.L_x_19757:
[----:B-1----:R-:W-:Y:S05]  /*4ad0*/  BSYNC B1 ;  /* 0x0000000000017941 */ /* 0x002fea0003800000 */
.L_x_19756:
        /* <DEDUP_REMOVED lines=18> */
.L_x_19768:
[----:B0-----:R-:W-:Y:S02]  /*4c00*/  IMAD.MOV.U32 R98, RZ, RZ, R184 ;  /* 0x000000ffff627224 */ /* 0x001fe400078e00b8 */
.L_x_19769:
[----:B------:R-:W-:Y:S05]  /*4c10*/  BSYNC B2 ;  /* 0x0000000000027941 */ /* 0x000fea0003800000 */
.L_x_19767:
        /* <DEDUP_REMOVED lines=16> */
.L_x_19773:
[----:B------:R-:W-:Y:S05]  /*4d20*/  BSYNC B3 ;  /* 0x0000000000037941 */ /* 0x000fea0003800000 */
.L_x_19772:
        /* <DEDUP_REMOVED lines=43> */
.L_x_19771:
[----:B------:R-:W-:Y:S05]  /*4fe0*/  BSYNC B2 ;  /* 0x0000000000027941 */ /* 0x000fea0003800000 */
.L_x_19770:
        /* <DEDUP_REMOVED lines=11> */
.L_x_19766:
[----:B------:R-:W-:Y:S05]  /*50a0*/  BSYNC B1 ;  /* 0x0000000000017941 */ /* 0x000fea0003800000 */
.L_x_19765:
        /* <DEDUP_REMOVED lines=18> */
.L_x_19777:
[----:B0-----:R-:W-:Y:S02]  /*51d0*/  MOV R98, R184 ;  /* 0x000000b800627202 */ /* 0x001fe40000000f00 */
.L_x_19778:
[----:B------:R-:W-:Y:S05]  /*51e0*/  BSYNC B2 ;  /* 0x0000000000027941 */ /* 0x000fea0003800000 */
.L_x_19776:
        /* <DEDUP_REMOVED lines=16> */
.L_x_19782:
[----:B------:R-:W-:Y:S05]  /*52f0*/  BSYNC B3 ;  /* 0x0000000000037941 */ /* 0x000fea0003800000 */
.L_x_19781:
        /* <DEDUP_REMOVED lines=44> */
.L_x_19780:
[----:B------:R-:W-:Y:S05]  /*55c0*/  BSYNC B2 ;  /* 0x0000000000027941 */ /* 0x000fea0003800000 */
.L_x_19779:
        /* <DEDUP_REMOVED lines=11> */
.L_x_19775:
[----:B------:R-:W-:Y:S05]  /*5680*/  BSYNC B1 ;  /* 0x0000000000017941 */ /* 0x000fea0003800000 */
.L_x_19774:
        /* <DEDUP_REMOVED lines=18> */
.L_x_19786:
[----:B------:R-:W-:Y:S02]  /*57b0*/  MOV R150, R184 ;  /* 0x000000b800967202 */ /* 0x000fe40000000f00 */
.L_x_19787:
[----:B------:R-:W-:Y:S05]  /*57c0*/  BSYNC B2 ;  /* 0x0000000000027941 */ /* 0x000fea0003800000 */
.L_x_19785:
        /* <DEDUP_REMOVED lines=16> */
.L_x_19791:
[----:B------:R-:W-:Y:S05]  /*58d0*/  BSYNC B3 ;  /* 0x0000000000037941 */ /* 0x000fea0003800000 */
.L_x_19790:
        /* <DEDUP_REMOVED lines=44> */
.L_x_19789:
[----:B------:R-:W-:Y:S05]  /*5ba0*/  BSYNC B2 ;  /* 0x0000000000027941 */ /* 0x000fea0003800000 */
.L_x_19788:
        /* <DEDUP_REMOVED lines=11> */
.L_x_19784:
[----:B------:R-:W-:Y:S05]  /*5c60*/  BSYNC B1 ;  /* 0x0000000000017941 */ /* 0x000fea0003800000 */
.L_x_19783:
        /* <DEDUP_REMOVED lines=18> */
.L_x_19795:
[----:B------:R-:W-:Y:S02]  /*5d90*/  MOV R150, R184 ;  /* 0x000000b800967202 */ /* 0x000fe40000000f00 */
.L_x_19796:
[----:B------:R-:W-:Y:S05]  /*5da0*/  BSYNC B2 ;  /* 0x0000000000027941 */ /* 0x000fea0003800000 */
.L_x_19794:
        /* <DEDUP_REMOVED lines=16> */
.L_x_19800:
[----:B------:R-:W-:Y:S05]  /*5eb0*/  BSYNC B3 ;  /* 0x0000000000037941 */ /* 0x000fea0003800000 */
.L_x_19799:
        /* <DEDUP_REMOVED lines=44> */
.L_x_19798:
[----:B------:R-:W-:Y:S05]  /*6180*/  BSYNC B2 ;  /* 0x0000000000027941 */ /* 0x000fea0003800000 */
.L_x_19797:
        /* <DEDUP_REMOVED lines=11> */
.L_x_19793:
[----:B------:R-:W-:Y:S05]  /*6240*/  BSYNC B1 ;  /* 0x0000000000017941 */ /* 0x000fea0003800000 */
.L_x_19792:
        /* <DEDUP_REMOVED lines=18> */
.L_x_19804:
[----:B------:R-:W-:Y:S02]  /*6370*/  MOV R178, R184 ;  /* 0x000000b800b27202 */ /* 0x000fe40000000f00 */
.L_x_19805:
[----:B------:R-:W-:Y:S05]  /*6380*/  BSYNC B2 ;  /* 0x0000000000027941 */ /* 0x000fea0003800000 */
.L_x_19803:
        /* <DEDUP_REMOVED lines=16> */
.L_x_19809:
[----:B------:R-:W-:Y:S05]  /*6490*/  BSYNC B3 ;  /* 0x0000000000037941 */ /* 0x000fea0003800000 */
.L_x_19808:
        /* <DEDUP_REMOVED lines=44> */
.L_x_19807:
[----:B------:R-:W-:Y:S05]  /*6760*/  BSYNC B2 ;  /* 0x0000000000027941 */ /* 0x000fea0003800000 */
.L_x_19806:
        /* <DEDUP_REMOVED lines=11> */
.L_x_19802:
[----:B------:R-:W-:Y:S05]  /*6820*/  BSYNC B1 ;  /* 0x0000000000017941 */ /* 0x000fea0003800000 */
.L_x_19801:
        /* <DEDUP_REMOVED lines=18> */
.L_x_19813:
[----:B------:R-:W-:Y:S02]  /*6950*/  MOV R178, R184 ;  /* 0x000000b800b27202 */ /* 0x000fe40000000f00 */
.L_x_19814:
[----:B------:R-:W-:Y:S05]  /*6960*/  BSYNC B2 ;  /* 0x0000000000027941 */ /* 0x000fea0003800000 */
.L_x_19812:
        /* <DEDUP_REMOVED lines=16> */
.L_x_19818:
[----:B------:R-:W-:Y:S05]  /*6a70*/  BSYNC B3 ;  /* 0x0000000000037941 */ /* 0x000fea0003800000 */
.L_x_19817:
        /* <DEDUP_REMOVED lines=44> */
.L_x_19816:
[----:B------:R-:W-:Y:S05]  /*6d40*/  BSYNC B2 ;  /* 0x0000000000027941 */ /* 0x000fea0003800000 */
.L_x_19815:
        /* <DEDUP_REMOVED lines=11> */
.L_x_19811:
[----:B------:R-:W-:Y:S05]  /*6e00*/  BSYNC B1 ;  /* 0x0000000000017941 */ /* 0x000fea0003800000 */
.L_x_19810:
        /* <DEDUP_REMOVED lines=18> */
.L_x_19822:
[----:B------:R-:W-:Y:S02]  /*6f30*/  MOV R197, R184 ;  /* 0x000000b800c57202 */ /* 0x000fe40000000f00 */
.L_x_19823:
[----:B------:R-:W-:Y:S05]  /*6f40*/  BSYNC B2 ;  /* 0x0000000000027941 */ /* 0x000fea0003800000 */
.L_x_19821:
        /* <DEDUP_REMOVED lines=16> */
.L_x_19827:
[----:B------:R-:W-:Y:S05]  /*7050*/  BSYNC B3 ;  /* 0x0000000000037941 */ /* 0x000fea0003800000 */
.L_x_19826:
        /* <DEDUP_REMOVED lines=44> */
.L_x_19825:
[----:B------:R-:W-:Y:S05]  /*7320*/  BSYNC B2 ;  /* 0x0000000000027941 */ /* 0x000fea0003800000 */
.L_x_19824:
        /* <DEDUP_REMOVED lines=11> */
.L_x_19820:
[----:B------:R-:W-:Y:S05]  /*73e0*/  BSYNC B1 ;  /* 0x0000000000017941 */ /* 0x000fea0003800000 */
.L_x_19819:
        /* <DEDUP_REMOVED lines=26> */
.L_x_19829:
[----:B------:R-:W-:Y:S05]  /*7590*/  BSYNC B1 ;  /* 0x0000000000017941 */ /* 0x000fea0003800000 */
.L_x_19828:
[----:B------:R-:W-:Y:S02]  /*75a0*/  IADD3 R196, R196, 0x80, RZ ;  /* 0x00000080c4c47810 */ /* 0x000fe40007ffe0ff */
[----:B------:R-:W-:Y:S02]  /*75b0*/  IADD3 R193, R193, 0x80, RZ ;  /* 0x00000080c1c17810 */ /* 0x000fe40007ffe0ff */
.L_x_19755:
[----:B------:R-:W-:Y:S05]  /*75c0*/  BSYNC B0 ;  /* 0x0000000000007941 */ /* 0x000fea0003800000 */
.L_x_19754:
        /* <DEDUP_REMOVED lines=31> */
.L_x_19835:
[----:B0-----:R-:W-:Y:S02]  /*77c0*/  IMAD.MOV.U32 R96, RZ, RZ, R184 ;  /* 0x000000ffff607224 */ /* 0x001fe400078e00b8 */
.L_x_19836:
[----:B------:R-:W-:Y:S05]  /*77d0*/  BSYNC B2 ;  /* 0x0000000000027941 */ /* 0x000fea0003800000 */
.L_x_19834:
        /* <DEDUP_REMOVED lines=16> */
.L_x_19840:
[----:B------:R-:W-:Y:S05]  /*78e0*/  BSYNC B3 ;  /* 0x0000000000037941 */ /* 0x000fea0003800000 */
.L_x_19839:
        /* <DEDUP_REMOVED lines=43> */
.L_x_19838:
[----:B------:R-:W-:Y:S05]  /*7ba0*/  BSYNC B2 ;  /* 0x0000000000027941 */ /* 0x000fea0003800000 */
.L_x_19837:
        /* <DEDUP_REMOVED lines=11> */
.L_x_19833:
[----:B-1----:R-:W-:Y:S05]  /*7c60*/  BSYNC B1 ;  /* 0x0000000000017941 */ /* 0x002fea0003800000 */
.L_x_19832:
        /* <DEDUP_REMOVED lines=18> */
.L_x_19844:
[----:B0-----:R-:W-:Y:S02]  /*7d90*/  MOV R98, R184 ;  /* 0x000000b800627202 */ /* 0x001fe40000000f00 */
.L_x_19845:
[----:B------:R-:W-:Y:S05]  /*7da0*/  BSYNC B2 ;  /* 0x0000000000027941 */ /* 0x000fea0003800000 */
.L_x_19843:
        /* <DEDUP_REMOVED lines=16> */
.L_x_19849:
[----:B------:R-:W-:Y:S05]  /*7eb0*/  BSYNC B3 ;  /* 0x0000000000037941 */ /* 0x000fea0003800000 */
.L_x_19848:
        /* <DEDUP_REMOVED lines=43> */
.L_x_19847:
[----:B------:R-:W-:Y:S05]  /*8170*/  BSYNC B2 ;  /* 0x0000000000027941 */ /* 0x000fea0003800000 */
.L_x_19846:
        /* <DEDUP_REMOVED lines=11> */
.L_x_19842:
[----:B------:R-:W-:Y:S05]  /*8230*/  BSYNC B1 ;  /* 0x0000000000017941 */ /* 0x000fea0003800000 */
.L_x_19841:
        /* <DEDUP_REMOVED lines=18> */
.L_x_19853:
[----:B0-----:R-:W-:Y:S02]  /*8360*/  IMAD.MOV.U32 R98, RZ, RZ, R184 ;  /* 0x000000ffff627224 */ /* 0x001fe400078e00b8 */
.L_x_19854:
[----:B------:R-:W-:Y:S05]  /*8370*/  BSYNC B2 ;  /* 0x0000000000027941 */ /* 0x000fea0003800000 */
.L_x_19852:
        /* <DEDUP_REMOVED lines=16> */
.L_x_19858:
[----:B------:R-:W-:Y:S05]  /*8480*/  BSYNC B3 ;  /* 0x0000000000037941 */ /* 0x000fea0003800000 */
.L_x_19857:
        /* <DEDUP_REMOVED lines=44> */
.L_x_19856:
[----:B------:R-:W-:Y:S05]  /*8750*/  BSYNC B2 ;  /* 0x0000000000027941 */ /* 0x000fea0003800000 */
.L_x_19855:
        /* <DEDUP_REMOVED lines=11> */
.L_x_19851:
[----:B------:R-:W-:Y:S05]  /*8810*/  BSYNC B1 ;  /* 0x0000000000017941 */ /* 0x000fea0003800000 */
.L_x_19850:
        /* <DEDUP_REMOVED lines=18> */
.L_x_19862:
[----:B------:R-:W-:Y:S02]  /*8940*/  IMAD.MOV.U32 R150, RZ, RZ, R184 ;  /* 0x000000ffff967224 */ /* 0x000fe400078e00b8 */
.L_x_19863:
[----:B------:R-:W-:Y:S05]  /*8950*/  BSYNC B2 ;  /* 0x0000000000027941 */ /* 0x000fea0003800000 */
.L_x_19861:
        /* <DEDUP_REMOVED lines=16> */
.L_x_19867:
[----:B------:R-:W-:Y:S05]  /*8a60*/  BSYNC B3 ;  /* 0x0000000000037941 */ /* 0x000fea0003800000 */
.L_x_19866:
        /* <DEDUP_REMOVED lines=44> */
.L_x_19865:
[----:B------:R-:W-:Y:S05]  /*8d30*/  BSYNC B2 ;  /* 0x0000000000027941 */ /* 0x000fea0003800000 */
.L_x_19864:
        /* <DEDUP_REMOVED lines=11> */
.L_x_19860:
[----:B------:R-:W-:Y:S05]  /*8df0*/  BSYNC B1 ;  /* 0x0000000000017941 */ /* 0x000fea0003800000 */
.L_x_19859:
        /* <DEDUP_REMOVED lines=18> */
.L_x_19871:
[----:B------:R-:W-:Y:S02]  /*8f20*/  IMAD.MOV.U32 R150, RZ, RZ, R184 ;  /* 0x000000ffff967224 */ /* 0x000fe400078e00b8 */
.L_x_19872:
[----:B------:R-:W-:Y:S05]  /*8f30*/  BSYNC B2 ;  /* 0x0000000000027941 */ /* 0x000fea0003800000 */
.L_x_19870:
        /* <DEDUP_REMOVED lines=16> */
.L_x_19876:
[----:B------:R-:W-:Y:S05]  /*9040*/  BSYNC B3 ;  /* 0x0000000000037941 */ /* 0x000fea0003800000 */
.L_x_19875:
        /* <DEDUP_REMOVED lines=44> */
.L_x_19874:
[----:B------:R-:W-:Y:S05]  /*9310*/  BSYNC B2 ;  /* 0x0000000000027941 */ /* 0x000fea0003800000 */
.L_x_19873:
        /* <DEDUP_REMOVED lines=11> */
.L_x_19869:
[----:B------:R-:W-:Y:S05]  /*93d0*/  BSYNC B1 ;  /* 0x0000000000017941 */ /* 0x000fea0003800000 */
.L_x_19868:
        /* <DEDUP_REMOVED lines=18> */
.L_x_19880:
[----:B------:R-:W-:Y:S02]  /*9500*/  IMAD.MOV.U32 R178, RZ, RZ, R184 ;  /* 0x000000ffffb27224 */ /* 0x000fe400078e00b8 */
.L_x_19881:
[----:B------:R-:W-:Y:S05]  /*9510*/  BSYNC B2 ;  /* 0x0000000000027941 */ /* 0x000fea0003800000 */
.L_x_19879:
        /* <DEDUP_REMOVED lines=16> */
.L_x_19885:
[----:B------:R-:W-:Y:S05]  /*9620*/  BSYNC B3 ;  /* 0x0000000000037941 */ /* 0x000fea0003800000 */
.L_x_19884:
        /* <DEDUP_REMOVED lines=44> */
.L_x_19883:
[----:B------:R-:W-:Y:S05]  /*98f0*/  BSYNC B2 ;  /* 0x0000000000027941 */ /* 0x000fea0003800000 */
.L_x_19882:
        /* <DEDUP_REMOVED lines=11> */
.L_x_19878:
[----:B------:R-:W-:Y:S05]  /*99b0*/  BSYNC B1 ;  /* 0x0000000000017941 */ /* 0x000fea0003800000 */
.L_x_19877:
        /* <DEDUP_REMOVED lines=18> */
.L_x_19889:
[----:B------:R-:W-:Y:S02]  /*9ae0*/  IMAD.MOV.U32 R178, RZ, RZ, R184 ;  /* 0x000000ffffb27224 */ /* 0x000fe400078e00b8 */
.L_x_19890:
[----:B------:R-:W-:Y:S05]  /*9af0*/  BSYNC B2 ;  /* 0x0000000000027941 */ /* 0x000fea0003800000 */
.L_x_19888:
        /* <DEDUP_REMOVED lines=16> */
.L_x_19894:
[----:B------:R-:W-:Y:S05]  /*9c00*/  BSYNC B3 ;  /* 0x0000000000037941 */ /* 0x000fea0003800000 */
.L_x_19893:
        /* <DEDUP_REMOVED lines=44> */
.L_x_19892:
[----:B------:R-:W-:Y:S05]  /*9ed0*/  BSYNC B2 ;  /* 0x0000000000027941 */ /* 0x000fea0003800000 */
.L_x_19891:
        /* <DEDUP_REMOVED lines=11> */
.L_x_19887:
[----:B------:R-:W-:Y:S05]  /*9f90*/  BSYNC B1 ;  /* 0x0000000000017941 */ /* 0x000fea0003800000 */
.L_x_19886:
        /* <DEDUP_REMOVED lines=18> */
.L_x_19898:
[----:B------:R-:W-:Y:S02]  /*a0c0*/  IMAD.MOV.U32 R197, RZ, RZ, R184 ;  /* 0x000000ffffc57224 */ /* 0x000fe400078e00b8 */
.L_x_19899:
[----:B------:R-:W-:Y:S05]  /*a0d0*/  BSYNC B2 ;  /* 0x0000000000027941 */ /* 0x000fea0003800000 */
.L_x_19897:
        /* <DEDUP_REMOVED lines=16> */
.L_x_19903:
[----:B------:R-:W-:Y:S05]  /*a1e0*/  BSYNC B3 ;  /* 0x0000000000037941 */ /* 0x000fea0003800000 */
.L_x_19902:
        /* <DEDUP_REMOVED lines=44> */
.L_x_19901:
[----:B------:R-:W-:Y:S05]  /*a4b0*/  BSYNC B2 ;  /* 0x0000000000027941 */ /* 0x000fea0003800000 */
.L_x_19900:
        /* <DEDUP_REMOVED lines=11> */
.L_x_19896:
[----:B------:R-:W-:Y:S05]  /*a570*/  BSYNC B1 ;  /* 0x0000000000017941 */ /* 0x000fea0003800000 */
.L_x_19895:
        /* <DEDUP_REMOVED lines=26> */
.L_x_19905:
[----:B------:R-:W-:Y:S05]  /*a720*/  BSYNC B1 ;  /* 0x0000000000017941 */ /* 0x000fea0003800000 */
.L_x_19904:
[----:B------:R-:W-:Y:S02]  /*a730*/  IADD3 R196, R196, 0x80, RZ ;  /* 0x00000080c4c47810 */ /* 0x000fe40007ffe0ff */
[----:B------:R-:W-:Y:S02]  /*a740*/  IADD3 R193, R193, 0x80, RZ ;  /* 0x00000080c1c17810 */ /* 0x000fe40007ffe0ff */
.L_x_19831:
[----:B------:R-:W-:Y:S05]  /*a750*/  BSYNC B0 ;  /* 0x0000000000007941 */ /* 0x000fea0003800000 */
.L_x_19830:
        /* <DEDUP_REMOVED lines=30> */
.L_x_19911:
[----:B0-----:R-:W-:Y:S02]  /*a940*/  MOV R96, R184 ;  /* 0x000000b800607202 */ /* 0x001fe40000000f00 */
.L_x_19912:
[----:B------:R-:W-:Y:S05]  /*a950*/  BSYNC B2 ;  /* 0x0000000000027941 */ /* 0x000fea0003800000 */
.L_x_19910:
        /* <DEDUP_REMOVED lines=16> */
.L_x_19916:
[----:B------:R-:W-:Y:S05]  /*aa60*/  BSYNC B3 ;  /* 0x0000000000037941 */ /* 0x000fea0003800000 */
.L_x_19915:
        /* <DEDUP_REMOVED lines=40> */
[----:B------:R-:W-:Y:S02]  /*acf0*/  LOP3.LUT R177, R89, R90, R174, 0x96, !PT ;  /* 0x0000005a59b17212 */ /* 0x000fe400078e96ae */
[----:B------:R-:W-:Y:S02]  /*ad00*/  MOV R184, R88 ;  /* 0x0000005800b87202 */ /* 0x000fe40000000f00 */
[----:B------:R-:W-:Y:S02]  /*ad10*/  LOP3.LUT R176, R183, R176, R173, 0x96, !PT ;  /* 0x000000b0b7b07212 */ /* 0x000fe400078e96ad */
.L_x_19914:
[----:B------:R-:W-:Y:S05]  /*ad20*/  BSYNC B2 ;  /* 0x0000000000027941 */ /* 0x000fea0003800000 */
.L_x_19913:
        /* <DEDUP_REMOVED lines=11> */
.L_x_19909:
[----:B-1----:R-:W-:Y:S05]  /*ade0*/  BSYNC B1 ;  /* 0x0000000000017941 */ /* 0x002fea0003800000 */
.L_x_19908:
        /* <DEDUP_REMOVED lines=18> */
.L_x_19920:
[----:B0-----:R-:W-:Y:S02]  /*af10*/  IMAD.MOV.U32 R98, RZ, RZ, R184 ;  /* 0x000000ffff627224 */ /* 0x001fe400078e00b8 */
.L_x_19921:
[----:B------:R-:W-:Y:S05]  /*af20*/  BSYNC B2 ;  /* 0x0000000000027941 */ /* 0x000fea0003800000 */
.L_x_19919:
        /* <DEDUP_REMOVED lines=16> */
.L_x_19925:
[----:B------:R-:W-:Y:S05]  /*b030*/  BSYNC B3 ;  /* 0x0000000000037941 */ /* 0x000fea0003800000 */
.L_x_19924:
        /* <DEDUP_REMOVED lines=43> */
.L_x_19923:
[----:B------:R-:W-:Y:S05]  /*b2f0*/  BSYNC B2 ;  /* 0x0000000000027941 */ /* 0x000fea0003800000 */
.L_x_19922:
        /* <DEDUP_REMOVED lines=11> */
.L_x_19918:
[----:B------:R-:W-:Y:S05]  /*b3b0*/  BSYNC B1 ;  /* 0x0000000000017941 */ /* 0x000fea0003800000 */
.L_x_19917:
        /* <DEDUP_REMOVED lines=18> */
.L_x_19929:
[----:B0-----:R-:W-:Y:S02]  /*b4e0*/  IMAD.MOV.U32 R98, RZ, RZ, R184 ;  /* 0x000000ffff627224 */ /* 0x001fe400078e00b8 */
.L_x_19930:
[----:B------:R-:W-:Y:S05]  /*b4f0*/  BSYNC B2 ;  /* 0x0000000000027941 */ /* 0x000fea0003800000 */
.L_x_19928:
        /* <DEDUP_REMOVED lines=16> */
.L_x_19934:
[----:B------:R-:W-:Y:S05]  /*b600*/  BSYNC B3 ;  /* 0x0000000000037941 */ /* 0x000fea0003800000 */
.L_x_19933:
        /* <DEDUP_REMOVED lines=44> */
.L_x_19932:
[----:B------:R-:W-:Y:S05]  /*b8d0*/  BSYNC B2 ;  /* 0x0000000000027941 */ /* 0x000fea0003800000 */
.L_x_19931:
        /* <DEDUP_REMOVED lines=11> */
.L_x_19927:
[----:B------:R-:W-:Y:S05]  /*b990*/  BSYNC B1 ;  /* 0x0000000000017941 */ /* 0x000fea0003800000 */
.L_x_19926:
        /* <DEDUP_REMOVED lines=18> */
.L_x_19938:
[----:B------:R-:W-:Y:S02]  /*bac0*/  IMAD.MOV.U32 R150, RZ, RZ, R184 ;  /* 0x000000ffff967224 */ /* 0x000fe400078e00b8 */
.L_x_19939:
[----:B------:R-:W-:Y:S05]  /*bad0*/  BSYNC B2 ;  /* 0x0000000000027941 */ /* 0x000fea0003800000 */
.L_x_19937:
        /* <DEDUP_REMOVED lines=16> */
.L_x_19943:
[----:B------:R-:W-:Y:S05]  /*bbe0*/  BSYNC B3 ;  /* 0x0000000000037941 */ /* 0x000fea0003800000 */
.L_x_19942:
        /* <DEDUP_REMOVED lines=44> */
.L_x_19941:
[----:B------:R-:W-:Y:S05]  /*beb0*/  BSYNC B2 ;  /* 0x0000000000027941 */ /* 0x000fea0003800000 */
.L_x_19940:
        /* <DEDUP_REMOVED lines=11> */
.L_x_19936:
[----:B------:R-:W-:Y:S05]  /*bf70*/  BSYNC B1 ;  /* 0x0000000000017941 */ /* 0x000fea0003800000 */
.L_x_19935:
        /* <DEDUP_REMOVED lines=18> */
.L_x_19947:
[----:B------:R-:W-:Y:S02]  /*c0a0*/  IMAD.MOV.U32 R150, RZ, RZ, R184 ;  /* 0x000000ffff967224 */ /* 0x000fe400078e00b8 */
.L_x_19948:
[----:B------:R-:W-:Y:S05]  /*c0b0*/  BSYNC B2 ;  /* 0x0000000000027941 */ /* 0x000fea0003800000 */
.L_x_19946:
        /* <DEDUP_REMOVED lines=16> */
.L_x_19952:
[----:B------:R-:W-:Y:S05]  /*c1c0*/  BSYNC B3 ;  /* 0x0000000000037941 */ /* 0x000fea0003800000 */
.L_x_19951:
        /* <DEDUP_REMOVED lines=44> */
.L_x_19950:
[----:B------:R-:W-:Y:S05]  /*c490*/  BSYNC B2 ;  /* 0x0000000000027941 */ /* 0x000fea0003800000 */
.L_x_19949:
        /* <DEDUP_REMOVED lines=11> */
.L_x_19945:
[----:B------:R-:W-:Y:S05]  /*c550*/  BSYNC B1 ;  /* 0x0000000000017941 */ /* 0x000fea0003800000 */
.L_x_19944:
        /* <DEDUP_REMOVED lines=18> */
.L_x_19956:
[----:B------:R-:W-:Y:S02]  /*c680*/  IMAD.MOV.U32 R178, RZ, RZ, R184 ;  /* 0x000000ffffb27224 */ /* 0x000fe400078e00b8 */
.L_x_19957:
[----:B------:R-:W-:Y:S05]  /*c690*/  BSYNC B2 ;  /* 0x0000000000027941 */ /* 0x000fea0003800000 */
.L_x_19955:
        /* <DEDUP_REMOVED lines=16> */
.L_x_19961:
[----:B------:R-:W-:Y:S05]  /*c7a0*/  BSYNC B3 ;  /* 0x0000000000037941 */ /* 0x000fea0003800000 */
.L_x_19960:
        /* <DEDUP_REMOVED lines=44> */
.L_x_19959:
[----:B------:R-:W-:Y:S05]  /*ca70*/  BSYNC B2 ;  /* 0x0000000000027941 */ /* 0x000fea0003800000 */
.L_x_19958:
        /* <DEDUP_REMOVED lines=11> */
.L_x_19954:
[----:B------:R-:W-:Y:S05]  /*cb30*/  BSYNC B1 ;  /* 0x0000000000017941 */ /* 0x000fea0003800000 */
.L_x_19953:
        /* <DEDUP_REMOVED lines=18> */
.L_x_19965:
[----:B------:R-:W-:Y:S02]  /*cc60*/  IMAD.MOV.U32 R178, RZ, RZ, R184 ;  /* 0x000000ffffb27224 */ /* 0x000fe400078e00b8 */
.L_x_19966:
[----:B------:R-:W-:Y:S05]  /*cc70*/  BSYNC B2 ;  /* 0x0000000000027941 */ /* 0x000fea0003800000 */
.L_x_19964:
        /* <DEDUP_REMOVED lines=16> */
.L_x_19970:
[----:B------:R-:W-:Y:S05]  /*cd80*/  BSYNC B3 ;  /* 0x0000000000037941 */ /* 0x000fea0003800000 */
.L_x_19969:
        /* <DEDUP_REMOVED lines=44> */
.L_x_19968:
[----:B------:R-:W-:Y:S05]  /*d050*/  BSYNC B2 ;  /* 0x0000000000027941 */ /* 0x000fea0003800000 */
.L_x_19967:
        /* <DEDUP_REMOVED lines=11> */
.L_x_19963:
[----:B------:R-:W-:Y:S05]  /*d110*/  BSYNC B1 ;  /* 0x0000000000017941 */ /* 0x000fea0003800000 */
.L_x_19962:
        /* <DEDUP_REMOVED lines=18> */
.L_x_19974:
[----:B------:R-:W-:Y:S02]  /*d240*/  IMAD.MOV.U32 R195, RZ, RZ, R184 ;  /* 0x000000ffffc37224 */ /* 0x000fe400078e00b8 */
.L_x_19975:
[----:B------:R-:W-:Y:S05]  /*d250*/  BSYNC B2 ;  /* 0x0000000000027941 */ /* 0x000fea0003800000 */
.L_x_19973:
        /* <DEDUP_REMOVED lines=16> */
.L_x_19979:
[----:B------:R-:W-:Y:S05]  /*d360*/  BSYNC B3 ;  /* 0x0000000000037941 */ /* 0x000fea0003800000 */
.L_x_19978:
        /* <DEDUP_REMOVED lines=44> */
.L_x_19977:
[----:B------:R-:W-:Y:S05]  /*d630*/  BSYNC B2 ;  /* 0x0000000000027941 */ /* 0x000fea0003800000 */
.L_x_19976:
        /* <DEDUP_REMOVED lines=11> */
.L_x_19972:
[----:B------:R-:W-:Y:S05]  /*d6f0*/  BSYNC B1 ;  /* 0x0000000000017941 */ /* 0x000fea0003800000 */
.L_x_19971:
[----:B------:R-:W-:-:S04]  /*d700*/  IMAD.MOV.U32 R97, RZ, RZ, 0x20 ;  /* 0x00000020ff617424 */ /* 0x000fc800078e00ff */
        /* <DEDUP_REMOVED lines=13> */
[----:B------:R-:W-:Y:S01]  /*d7e0*/  IMAD.WIDE.U32 R96, R98, 0x1000000, RZ ;  /* 0x0100000062607825 */ /* 0x000fe200078e00ff */
[----:B------:R-:W-:-:S02]  /*d7f0*/  MOV R196, 0x8 ;  /* 0x0000000800c47802 */ /* 0x000fc40000000f00 */
        /* <DEDUP_REMOVED lines=9> */
.L_x_19907:
[----:B------:R-:W-:Y:S05]  /*d890*/  BSYNC B0 ;  /* 0x0000000000007941 */ /* 0x000fea0003800000 */
.L_x_19906:
        /* <DEDUP_REMOVED lines=42> */
.L_x_19992:
        /* <DEDUP_REMOVED lines=85> */
.L_x_19993:
        /* <DEDUP_REMOVED lines=13> */
[----:B------:R-:W-:Y:S01]  /*e160*/  IMAD.MOV.U32 R99, RZ, RZ, RZ ;  /* 0x000000ffff637224 */ /* 0x000fe200078e00ff */
[----:B------:R-:W-:Y:S01]  /*e170*/  @!P2 MOV R99, R181 ;  /* 0x000000b50063a202 */ /* 0x000fe20000000f00 */
[----:B------:R-:W-:Y:S01]  /*e180*/  BSSY B0, `(.L_x_19982) ;  /* 0x00000c6000007945 */ /* 0x000fe20003800000 */
[----:B------:R-:W-:Y:S02]  /*e190*/  MOV R98, c[0x0][0x1e0] ;  /* 0x0000780000627a02 */ /* 0x000fe40000000f00 */
        /* <DEDUP_REMOVED lines=91> */
.L_x_19985:
[----:B------:R-:W-:Y:S05]  /*e750*/  BSYNC B1 ;  /* 0x0000000000017941 */ /* 0x000fea0003800000 */
.L_x_19984:
        /* <DEDUP_REMOVED lines=35> */
.L_x_19987:
[----:B------:R-:W-:Y:S05]  /*e990*/  BSYNC B1 ;  /* 0x0000000000017941 */ /* 0x000fea0003800000 */
.L_x_19986:
        /* <DEDUP_REMOVED lines=35> */
.L_x_19989:
[----:B------:R-:W-:Y:S05]  /*ebd0*/  BSYNC B1 ;  /* 0x0000000000017941 */ /* 0x000fea0003800000 */
.L_x_19988:
        /* <DEDUP_REMOVED lines=32> */
.L_x_19983:
[----:B-1----:R-:W-:Y:S05]  /*ede0*/  BSYNC B0 ;  /* 0x0000000000007941 */ /* 0x002fea0003800000 */
.L_x_19982:
[----:B------:R-:W-:Y:S02]  /*edf0*/  IADD3 R39, R39, c[0x0][0x160], RZ ;  /* 0x0000580027277a10 */ /* 0x000fe40007ffe0ff */
[----:B------:R-:W-:Y:S02]  /*ee00*/  LOP3.LUT P3, RZ, R180, 0xff, RZ, 0xc0, !PT ;  /* 0x000000ffb4ff7812 */ /* 0x000fe4000786c0ff */
[----:B------:R-:W-:Y:S02]  /*ee10*/  ISETP.GE.AND P2, PT, R39, c[0x0][0x164], PT ;  /* 0x0000590027007a0c */ /* 0x000fe40003f46270 */
[----:B------:R-:W-:-:S11]  /*ee20*/  SEL R180, RZ, 0x1, P3 ;  /* 0x00000001ffb47807 */ /* 0x000fd60001800000 */
[----:B0-----:R-:W-:Y:S01]  /*ee30*/  @P2 CALL.REL.NOINC `(.L_x_19990) ;  /* 0x0000001000002944 */ /* 0x001fe20003c00000 */
[----:B------:R-:W-:Y:S05]  /*ee40*/  BRA `(.L_x_19991) ;  /* 0xffff235000007947 */ /* 0x000fea000383ffff */
.L_x_19990:
[----:B------:R-:W-:Y:S05]  /*ee50*/  EXIT ;  /* 0x000000000000794d */ /* 0x000fea0003800000 */
.L_x_19980:
[----:B------:R-:W-:Y:S01]  /*ee60*/  IMAD.MOV.U32 R198, RZ, RZ, 0x1 ;  /* 0x00000001ffc67424 */ /* 0x000fe200078e00ff */
[----:B------:R-:W-:Y:S01]  /*ee70*/  MOV R151, 0x1f ;  /* 0x0000001f00977802 */ /* 0x000fe20000000f00 */
[----:B------:R-:W-:Y:S01]  /*ee80*/  IMAD.MOV.U32 R196, RZ, RZ, -0x1 ;  /* 0xffffffffffc47424 */ /* 0x000fe200078e00ff */
[----:B------:R-:W-:Y:S02]  /*ee90*/  MOV R98, 0xeeb0 ;  /* 0x0000eeb000627802 */ /* 0x000fe40000000f00 */
[----:B-----5:R-:W-:Y:S05]  /*eea0*/  CALL.REL.NOINC `($__internal_110_$__cuda_sm70_shflsync_bfly_p) ;  /* 0x000007b000007944 */ /* 0x020fea0003c00000 */
[----:B-1----:R-:W-:Y:S01]  /*eeb0*/  IMAD.MOV.U32 R96, RZ, RZ, R198 ;  /* 0x000000ffff607224 */ /* 0x002fe200078e00c6 */
[----:B0-----:R-:W-:Y:S05]  /*eec0*/  BRA `(.L_x_19992) ;  /* 0xffffec7000007947 */ /* 0x001fea000383ffff */
.L_x_19981:
[----:B------:R-:W-:Y:S01]  /*eed0*/  HFMA2.MMA R198, -RZ, RZ, 0, 1.1920928955078125e-07 ;  /* 0x00000002ffc67435 */ /* 0x000fe200000001ff */
[----:B------:R-:W-:Y:S01]  /*eee0*/  IMAD.MOV.U32 R151, RZ, RZ, 0x1f ;  /* 0x0000001fff977424 */ /* 0x000fe200078e00ff */
[----:B------:R-:W-:Y:S01]  /*eef0*/  MOV R98, 0xef20 ;  /* 0x0000ef2000627802 */ /* 0x000fe20000000f00 */
[----:B------:R-:W-:-:S03]  /*ef00*/  IMAD.MOV.U32 R196, RZ, RZ, -0x1 ;  /* 0xffffffffffc47424 */ /* 0x000fc600078e00ff */
[----:B-----5:R-:W-:Y:S05]  /*ef10*/  CALL.REL.NOINC `($__internal_110_$__cuda_sm70_shflsync_bfly_p) ;  /* 0x0000074000007944 */ /* 0x020fea0003c00000 */
[----:B01----:R-:W-:Y:S01]  /*ef20*/  FADD.FTZ R97, R97, R198 ;  /* 0x000000c661617221 */ /* 0x003fe20000010000 */
[----:B------:R-:W-:Y:S01]  /*ef30*/  MOV R198, 0x4 ;  /* 0x0000000400c67802 */ /* 0x000fe20000000f00 */
[----:B------:R-:W-:Y:S01]  /*ef40*/  IMAD.MOV.U32 R151, RZ, RZ, 0x1f ;  /* 0x0000001fff977424 */ /* 0x000fe200078e00ff */
[----:B------:R-:W-:Y:S01]  /*ef50*/  MOV R98, 0xef80 ;  /* 0x0000ef8000627802 */ /* 0x000fe20000000f00 */
[----:B------:R-:W-:-:S02]  /*ef60*/  IMAD.MOV.U32 R196, RZ, RZ, -0x1 ;  /* 0xffffffffffc47424 */ /* 0x000fc400078e00ff */
[----:B------:R-:W-:Y:S05]  /*ef70*/  CALL.REL.NOINC `($__internal_110_$__cuda_sm70_shflsync_bfly_p) ;  /* 0x000006e000007944 */ /* 0x000fea0003c00000 */
[----:B01----:R-:W-:Y:S01]  /*ef80*/  FADD.FTZ R97, R97, R198 ;  /* 0x000000c661617221 */ /* 0x003fe20000010000 */
[----:B------:R-:W-:Y:S01]  /*ef90*/  HFMA2.MMA R198, -RZ, RZ, 0, 4.76837158203125e-07 ;  /* 0x00000008ffc67435 */ /* 0x000fe200000001ff */
[----:B------:R-:W-:Y:S01]  /*efa0*/  IMAD.MOV.U32 R151, RZ, RZ, 0x1f ;  /* 0x0000001fff977424 */ /* 0x000fe200078e00ff */
[----:B------:R-:W-:Y:S01]  /*efb0*/  MOV R98, 0xefe0 ;  /* 0x0000efe000627802 */ /* 0x000fe20000000f00 */
[----:B------:R-:W-:-:S03]  /*efc0*/  IMAD.MOV.U32 R196, RZ, RZ, -0x1 ;  /* 0xffffffffffc47424 */ /* 0x000fc600078e00ff */
[----:B------:R-:W-:Y:S05]  /*efd0*/  CALL.REL.NOINC `($__internal_110_$__cuda_sm70_shflsync_bfly_p) ;  /* 0x0000068000007944 */ /* 0x000fea0003c00000 */
[----:B01----:R-:W-:Y:S01]  /*efe0*/  FADD.FTZ R97, R97, R198 ;  /* 0x000000c661617221 */ /* 0x003fe20000010000 */
[----:B------:R-:W-:Y:S01]  /*eff0*/  MOV R198, 0x10 ;  /* 0x0000001000c67802 */ /* 0x000fe20000000f00 */
[----:B------:R-:W-:Y:S01]  /*f000*/  IMAD.MOV.U32 R151, RZ, RZ, 0x1f ;  /* 0x0000001fff977424 */ /* 0x000fe200078e00ff */
[----:B------:R-:W-:Y:S01]  /*f010*/  MOV R98, 0xf040 ;  /* 0x0000f04000627802 */ /* 0x000fe20000000f00 */
[----:B------:R-:W-:-:S02]  /*f020*/  IMAD.MOV.U32 R196, RZ, RZ, -0x1 ;  /* 0xffffffffffc47424 */ /* 0x000fc400078e00ff */
[----:B------:R-:W-:Y:S05]  /*f030*/  CALL.REL.NOINC `($__internal_110_$__cuda_sm70_shflsync_bfly_p) ;  /* 0x0000062000007944 */ /* 0x000fea0003c00000 */
        /* <DEDUP_REMOVED lines=71> */
[----:B------:R-:W-:Y:S05]  /*f4b0*/  CALL.REL.NOINC `($__internal_110_$__cuda_sm70_shflsync_bfly_p) ;  /* 0x000001a000007944 */ /* 0x000fea0003c00000 */
[----:B01----:R-:W-:Y:S01]  /*f4c0*/  FADD.FTZ R97, R97, R198 ;  /* 0x000000c661617221 */ /* 0x003fe20000010000 */
[----:B------:R-:W-:Y:S01]  /*f4d0*/  MOV R198, 0x2 ;  /* 0x0000000200c67802 */ /* 0x000fe20000000f00 */
[----:B------:R-:W-:Y:S01]  /*f4e0*/  IMAD.MOV.U32 R151, RZ, RZ, 0x1f ;  /* 0x0000001fff977424 */ /* 0x000fe200078e00ff */
[----:B------:R-:W-:Y:S01]  /*f4f0*/  MOV R98, 0xf520 ;  /* 0x0000f52000627802 */ /* 0x000fe20000000f00 */
[----:B------:R-:W-:Y:S02]  /*f500*/  IMAD.MOV.U32 R196, RZ, RZ, -0x1 ;  /* 0xffffffffffc47424 */ /* 0x000fe400078e00ff */
[----:B------:R-:W-:Y:S05]  /*f510*/  CALL.REL.NOINC `($__internal_110_$__cuda_sm70_shflsync_bfly_p) ;  /* 0x0000014000007944 */ /* 0x000fea0003c00000 */
[----:B01----:R-:W-:Y:S01]  /*f520*/  FADD.FTZ R97, R97, R198 ;  /* 0x000000c661617221 */ /* 0x003fe20000010000 */
[----:B------:R-:W-:Y:S01]  /*f530*/  HFMA2.MMA R198, -RZ, RZ, 0, 2.384185791015625e-07 ;  /* 0x00000004ffc67435 */ /* 0x000fe200000001ff */
        /* <DEDUP_REMOVED lines=11> */
[----:B------:R-:W-:Y:S01]  /*f5f0*/  HFMA2.MMA R198, -RZ, RZ, 0, 9.5367431640625e-07 ;  /* 0x00000010ffc67435 */ /* 0x000fe200000001ff */
[----:B0-----:R-:W-:Y:S01]  /*f600*/  IMAD.MOV.U32 R151, RZ, RZ, 0x1f ;  /* 0x0000001fff977424 */ /* 0x001fe200078e00ff */
[----:B------:R-:W-:Y:S01]  /*f610*/  MOV R98, 0xf650 ;  /* 0x0000f65000627802 */ /* 0x000fe20000000f00 */
[----:B------:R-:W-:Y:S01]  /*f620*/  IMAD.MOV.U32 R196, RZ, RZ, -0x1 ;  /* 0xffffffffffc47424 */ /* 0x000fe200078e00ff */
[----:B------:R-:W-:-:S02]  /*f630*/  MOV R97, R193 ;  /* 0x000000c100617202 */ /* 0x000fc40000000f00 */
[----:B------:R-:W-:Y:S05]  /*f640*/  CALL.REL.NOINC `($__internal_110_$__cuda_sm70_shflsync_bfly_p) ;  /* 0x0000001000007944 */ /* 0x000fea0003c00000 */
[----:B01----:R-:W-:Y:S05]  /*f650*/  BRA `(.L_x_19993) ;  /* 0xffffea3000007947 */ /* 0x003fea000383ffff */
        .weak           $__internal_110_$__cuda_sm70_shflsync_bfly_p
        .type           $__internal_110_$__cuda_sm70_shflsync_bfly_p,@function
        .size           $__internal_110_$__cuda_sm70_shflsync_bfly_p,(.L_x_29174 - $__internal_110_$__cuda_sm70_shflsync_bfly_p)
$__internal_110_$__cuda_sm70_shflsync_bfly_p:
[----:B------:R-:W-:Y:S01]  /*f660*/  IMAD.MOV.U32 R99, RZ, RZ, 0x0 ;  /* 0x00000000ff637424 */ /* 0x000fe200078e00ff */
[----:B------:R-:W-:Y:S04]  /*f670*/  WARPSYNC R196 ;  /* 0x000000c400007348 */ /* 0x000fe80003800000 */
[----:B------:R0:W1:Y:S01]  /*f680*/  SHFL.BFLY PT, R198, R97, R198, R151 ;  /* 0x0c0000c661c67389 */ /* 0x00006200000e0097 */
[----:B------:R-:W-:Y:S05]  /*f690*/  RET.REL.NODEC R98 `(_ZN10layer_norm13ln_fwd_kernelINS_13Kernel_traitsI6__halfS2_fS2_fjLj4096ELj1ELj1ELj4ELj16ENS_18Kernel_traits_baseILj4096ES2_S2_fS2_fjLj128EEEEELb1ELb1ELb1ELb0EEEvNS_9FwdParamsE) ;  /* 0xffff096062007950 */ /* 0x000fea0003c3ffff */
.L_x_19994:
        /* <DEDUP_REMOVED lines=14> */
.L_x_29174:


//--------------------- .text._ZN10layer_norm13ln_fwd_kernelINS_13Kernel_traitsI6__halfS2_fS2_fjLj4096ELj1ELj1ELj4ELj16ENS_18Kernel_traits_baseILj4096ES2_S2_fS2_fjLj128EEEEELb1ELb1ELb1ELb1EEEvNS_9FwdParamsE --------------------------
	.section	.text._ZN10layer_norm13ln_fwd_kernelINS_13Kernel_traitsI6__halfS2_fS2_fjLj4096ELj1ELj1ELj4ELj16ENS_18Kernel_traits_baseILj4096ES2_S2_fS2_fjLj128EEEEELb1ELb1ELb1ELb1EEEvNS_9FwdParamsE,"ax",@progbits
	.sectioninfo	@"SHI_REGISTERS=167"
	.align	128
        .global         _ZN10layer_norm13ln_fwd_kernelINS_13Kernel_traitsI6__halfS2_fS2_fjLj4096ELj1ELj1ELj4ELj16ENS_18Kernel_traits_baseILj4096ES2_S2_fS2_fjLj128EEEEELb1ELb1ELb1ELb1EEEvNS_9FwdParamsE
        .type           _ZN10layer_norm13ln_fwd_kernelINS_13Kernel_traitsI6__halfS2_fS2_fjLj4096ELj1ELj1ELj4ELj16ENS_18Kernel_traits_baseILj4096ES2_S2_fS2_fjLj128EEEEELb1ELb1ELb1ELb1EEEvNS_9FwdParamsE,@function
        .size           _ZN10layer_norm13ln_fwd_kernelINS_13Kernel_traitsI6__halfS2_fS2_fjLj4096ELj1ELj1ELj4ELj16ENS_18Kernel_traits_baseILj4096ES2_S2_fS2_fjLj128EEEEELb1ELb1ELb1ELb1EEEvNS_9FwdParamsE,(.L_x_29175 - _ZN10layer_norm13ln_fwd_kernelINS_13Kernel_traitsI6__halfS2_fS2_fjLj4096ELj1ELj1ELj4ELj16ENS_18Kernel_traits_baseILj4096ES2_S2_fS2_fjLj128EEEEELb1ELb1ELb1ELb1EEEvNS_9FwdParamsE)
        .other          _ZN10layer_norm13ln_fwd_kernelINS_13Kernel_traitsI6__halfS2_fS2_fjLj4096ELj1ELj1ELj4ELj16ENS_18Kernel_traits_baseILj4096ES2_S2_fS2_fjLj128EEEEELb1ELb1ELb1ELb1EEEvNS_9FwdParamsE,@"STO_CUDA_ENTRY STV_DEFAULT"
_ZN10layer_norm13ln_fwd_kernelINS_13Kernel_traitsI6__halfS2_fS2_fjLj4096ELj1ELj1ELj4ELj16ENS_18Kernel_traits_baseILj4096ES2_S2_fS2_fjLj128EEEEELb1ELb1ELb1ELb1EEEvNS_9FwdParamsE:
.text._ZN10layer_norm13ln_fwd_kernelINS_13Kernel_traitsI6__halfS2_fS2_fjLj4096ELj1ELj1ELj4ELj16ENS_18Kernel_traits_baseILj4096ES2_S2_fS2_fjLj128EEEEELb1ELb1ELb1ELb1EEEvNS_9FwdParamsE:
        /* <DEDUP_REMOVED lines=24> */
[----:B------:R-:W-:Y:S01]  /*0180*/  SHF.R.U32.HI R113, RZ, 0x2, R0 ;  /* 0x00000002ff717819 */ /* 0x000fe20000011600 */
[----:B------:R-:W-:Y:S01]  /*0190*/  IMAD.SHL.U32 R0, R22, 0x10, RZ ;  /* 0x0000001016007824 */ /* 0x000fe200078e00ff */
[----:B------:R-:W-:Y:S01]  /*01a0*/  ISETP.NE.AND.EX P0, PT, RZ, c[0x0][0x21c], PT, P0 ;  /* 0x00008700ff007a0c */ /* 0x000fe20003f05300 */
[----:B------:R-:W-:Y:S01]  /*01b0*/  IMAD.WIDE.U32 R4, R112, -0x2daee0ad, RZ ;  /* 0xd2511f5370047825 */ /* 0x000fe200078e00ff */
[----:B0-----:R-:W-:Y:S01]  /*01c0*/  LOP3.LUT R8, R7, UR4, R113, 0x96, !PT ;  /* 0x0000000407087c12 */ /* 0x001fe2000f8e9671 */
[----:B------:R-:W-:Y:S01]  /*01d0*/  UIADD3 UR9, UR4, -0x61c88647, URZ ;  /* 0x9e3779b904097890 */ /* 0x000fe2000fffe03f */
[----:B------:R-:W-:Y:S01]  /*01e0*/  LOP3.LUT R23, R0, 0x7f0, RZ, 0xc0, !PT ;  /* 0x000007f000177812 */ /* 0x000fe200078ec0ff */
[----:B------:R-:W-:-:S02]  /*01f0*/  UIADD3 UR11, UR4, 0x3c6ef372, URZ ;  /* 0x3c6ef372040b7890 */ /* 0x000fc4000fffe03f */
[----:B------:R-:W-:Y:S01]  /*0200*/  IMAD.WIDE.U32 R8, R8, -0x2daee0ad, RZ ;  /* 0xd2511f5308087825 */ /* 0x000fe200078e00ff */
[----:B------:R-:W-:Y:S01]  /*0210*/  UIADD3 UR13, UR4, -0x255992d5, URZ ;  /* 0xdaa66d2b040d7890 */ /* 0x000fe2000fffe03f */
[----:B------:R-:W-:Y:S01]  /*0220*/  IADD3 R2, P1, R23, c[0x0][0x218], RZ ;  /* 0x0000860017027a10 */ /* 0x000fe20007f3e0ff */
[----:B-1----:R-:W-:Y:S01]  /*0230*/  UIADD3 UR10, UR5, -0x4498517b, URZ ;  /* 0xbb67ae85050a7890 */ /* 0x002fe2000fffe03f */
[----:B------:R-:W-:Y:S01]  /*0240*/  LOP3.LUT R10, R5, UR5, RZ, 0x3c, !PT ;  /* 0x00000005050a7c12 */ /* 0x000fe2000f8e3cff */
[----:B------:R-:W-:Y:S02]  /*0250*/  UIADD3 UR12, UR5, 0x76cf5d0a, URZ ;  /* 0x76cf5d0a050c7890 */ /* 0x000fe4000fffe03f */
[----:B------:R-:W-:Y:S01]  /*0260*/  UIADD3 UR14, UR5, 0x32370b8f, URZ ;  /* 0x32370b8f050e7890 */ /* 0x000fe2000fffe03f */
[----:B------:R-:W-:Y:S01]  /*0270*/  IMAD.X R3, RZ, RZ, c[0x0][0x21c], P1 ;  /* 0x00008700ff037624 */ /* 0x000fe200008e06ff */
[----:B------:R-:W-:Y:S01]  /*0280*/  LOP3.LUT R7, R9, UR10, R4, 0x96, !PT ;  /* 0x0000000a09077c12 */ /* 0x000fe2000f8e9604 */
[----:B------:R-:W-:Y:S01]  /*0290*/  IMAD.WIDE.U32 R10, R10, -0x326172a9, RZ ;  /* 0xcd9e8d570a0a7825 */ /* 0x000fe200078e00ff */
[----:B------:R-:W-:-:S02]  /*02a0*/  UIADD3 UR15, UR4, 0x78dde6e4, URZ ;  /* 0x78dde6e4040f7890 */ /* 0x000fc4000fffe03f */
[----:B------:R-:W-:Y:S02]  /*02b0*/  UIADD3 UR16, UR5, -0x126145ec, URZ ;  /* 0xed9eba1405107890 */ /* 0x000fe4000fffe03f */
[----:B------:R-:W-:Y:S01]  /*02c0*/  UIADD3 UR18, UR5, -0x56f99767, URZ ;  /* 0xa906689905127890 */ /* 0x000fe2000fffe03f */
[----:B------:R-:W-:Y:S01]  /*02d0*/  LOP3.LUT R4, R11, UR9, R6, 0x96, !PT ;  /* 0x000000090b047c12 */ /* 0x000fe2000f8e9606 */
[----:B------:R-:W-:Y:S01]  /*02e0*/  IMAD.WIDE.U32 R6, R7, -0x326172a9, RZ ;  /* 0xcd9e8d5707067825 */ /* 0x000fe200078e00ff */
[----:B------:R-:W-:Y:S02]  /*02f0*/  UIADD3 UR17, UR4, 0x1715609d, URZ ;  /* 0x1715609d04117890 */ /* 0x000fe4000fffe03f */
[----:B------:R-:W-:Y:S01]  /*0300*/  UIADD3 UR19, UR4, -0x4ab325aa, URZ ;  /* 0xb54cda5604137890 */ /* 0x000fe2000fffe03f */
[----:B------:R-:W-:Y:S01]  /*0310*/  IMAD.WIDE.U32 R4, R4, -0x2daee0ad, RZ ;  /* 0xd2511f5304047825 */ /* 0x000fe200078e00ff */
[----:B------:R-:W-:Y:S01]  /*0320*/  LOP3.LUT R12, R7, UR11, R10, 0x96, !PT ;  /* 0x0000000b070c7c12 */ /* 0x000fe2000f8e960a */
[----:B------:R-:W-:Y:S01]  /*0330*/  UIADD3 UR20, UR5, 0x646e171e, URZ ;  /* 0x646e171e05147890 */ /* 0x000fe2000fffe03f */
[----:B------:R-:W-:Y:S01]  /*0340*/  ISETP.GE.AND P1, PT, R103, c[0x0][0x164], PT ;  /* 0x0000590067007a0c */ /* 0x000fe20003f26270 */
[----:B------:R-:W-:Y:S01]  /*0350*/  UIADD3 UR21, UR4, 0x5384540f, URZ ;  /* 0x5384540f04157890 */ /* 0x000fe2000fffe03f */
[----:B------:R-:W-:Y:S01]  /*0360*/  LOP3.LUT R14, R5, UR12, R8, 0x96, !PT ;  /* 0x0000000c050e7c12 */ /* 0x000fe2000f8e9608 */
[----:B------:R-:W-:Y:S01]  /*0370*/  IMAD.WIDE.U32 R12, R12, -0x2daee0ad, RZ ;  /* 0xd2511f530c0c7825 */ /* 0x000fe200078e00ff */
[----:B------:R-:W-:Y:S01]  /*0380*/  UIADD3 UR22, UR5, 0x1fd5c5a3, URZ ;  /* 0x1fd5c5a305167890 */ /* 0x000fe2000fffe03f */
[----:B------:R-:W-:Y:S01]  /*0390*/  LOP3.LUT R0, R22, 0x7f, RZ, 0xc0, !PT ;  /* 0x0000007f16007812 */ /* 0x000fe200078ec0ff */
[----:B------:R0:W5:Y:S01]  /*03a0*/  @P0 LDG.E.128 R8, [R2.64] ;  /* 0x0000000602080981 */ /* 0x000162000c1e1d00 */
[----:B------:R-:W-:Y:S01]  /*03b0*/  IMAD.WIDE.U32 R14, R14, -0x326172a9, RZ ;  /* 0xcd9e8d570e0e7825 */ /* 0x000fe200078e00ff */
[----:B------:R-:W-:Y:S01]  /*03c0*/  LOP3.LUT R7, R13, UR14, R4, 0x96, !PT ;  /* 0x0000000e0d077c12 */ /* 0x000fe2000f8e9604 */
[----:B------:R-:W-:Y:S01]  /*03d0*/  UIADD3 UR23, UR4, -0xe443238, URZ ;  /* 0xf1bbcdc804177890 */ /* 0x000fe2000fffe03f */
[----:B------:R0:W5:Y:S02]  /*03e0*/  @P0 LDG.E.128 R16, [R2.64+0x800] ;  /* 0x0008000602100981 */ /* 0x000164000c1e1d00 */
[----:B------:R-:W-:Y:S01]  /*03f0*/  LOP3.LUT R4, R15, UR13, R6, 0x96, !PT ;  /* 0x0000000d0f047c12 */ /* 0x000fe2000f8e9606 */
[----:B------:R-:W-:Y:S01]  /*0400*/  IMAD.WIDE.U32 R6, R7, -0x326172a9, RZ ;  /* 0xcd9e8d5707067825 */ /* 0x000fe200078e00ff */
[----:B------:R0:W5:Y:S03]  /*0410*/  @P0 LDG.E.128 R60, [R2.64+0x1000] ;  /* 0x00100006023c0981 */ /* 0x000166000c1e1d00 */
[----:B------:R-:W-:Y:S01]  /*0420*/  IMAD.WIDE.U32 R4, R4, -0x2daee0ad, RZ ;  /* 0xd2511f5304047825 */ /* 0x000fe200078e00ff */
[----:B------:R-:W-:Y:S01]  /*0430*/  LOP3.LUT R13, R7, UR15, R14, 0x96, !PT ;  /* 0x0000000f070d7c12 */ /* 0x000fe2000f8e960e */
[----:B------:R0:W5:Y:S03]  /*0440*/  @P0 LDG.E.128 R56, [R2.64+0x1800] ;  /* 0x0018000602380981 */ /* 0x000166000c1e1d00 */
        /* <DEDUP_REMOVED lines=14> */
[----:B------:R-:W-:Y:S01]  /*0530*/  LEA R12, P3, R0, c[0x0][0x1c8], 0x4 ;  /* 0x00007200000c7a11 */ /* 0x000fe200078620ff */
[----:B------:R-:W-:Y:S01]  /*0540*/  IMAD.HI.U32 R7, R125, -0x326172a9, RZ ;  /* 0xcd9e8d577d077827 */ /* 0x000fe200078e00ff */
[----:B------:R-:W-:-:S03]  /*0550*/  IADD3 R4, P2, R23, c[0x0][0x1b0], RZ ;  /* 0x00006c0017047a10 */ /* 0x000fc60007f5e0ff */
[----:B0-----:R-:W-:Y:S01]  /*0560*/  IMAD.HI.U32 R3, R124, -0x2daee0ad, RZ ;  /* 0xd2511f537c037827 */ /* 0x001fe200078e00ff */
[----:B------:R-:W-:Y:S02]  /*0570*/  IADD3.X R5, RZ, c[0x0][0x1b4], RZ, P2, !PT ;  /* 0x00006d00ff057a10 */ /* 0x000fe400017fe4ff */
[----:B------:R-:W-:Y:S01]  /*0580*/  LOP3.LUT R138, R7, UR23, R20, 0x96, !PT ;  /* 0x00000017078a7c12 */ /* 0x000fe2000f8e9614 */
        /* <DEDUP_REMOVED lines=16> */
[----:B------:R0:W5:Y:S01]  /*0690*/  LDG.E.128 R52, [R4.64] ;  /* 0x0000000604347981 */ /* 0x000162000c1e1d00 */
[----:B------:R-:W-:Y:S01]  /*06a0*/  HADD2.F32 R106, -RZ, R57.H1_H1 ;  /* 0x30000039ff6a7230 */ /* 0x000fe20000004100 */
[----:B------:R-:W-:Y:S01]  /*06b0*/  IMAD R124, R124, -0x2daee0ad, RZ ;  /* 0xd2511f537c7c7824 */ /* 0x000fe200078e02ff */
[--C-:B------:R-:W-:Y:S01]  /*06c0*/  HADD2.F32 R2, -RZ, R8.reuse.H0_H0 ;  /* 0x20000008ff027230 */ /* 0x100fe20000004100 */
[----:B------:R0:W5:Y:S01]  /*06d0*/  LDG.E.128 R48, [R4.64+0x800] ;  /* 0x0008000604307981 */ /* 0x000162000c1e1d00 */
[----:B------:R-:W-:Y:S01]  /*06e0*/  IMAD R125, R125, -0x326172a9, RZ ;  /* 0xcd9e8d577d7d7824 */ /* 0x000fe200078e02ff */
[----:B------:R-:W-:Y:S01]  /*06f0*/  HADD2.F32 R3, -RZ, R8.H1_H1 ;  /* 0x30000008ff037230 */ /* 0x000fe20000004100 */
[----:B------:R-:W-:Y:S01]  /*0700*/  IMAD.HI.U32 R56, R136, -0x326172a9, RZ ;  /* 0xcd9e8d5788387827 */ /* 0x000fe200078e00ff */
[----:B------:R0:W5:Y:S01]  /*0710*/  LDG.E.128 R44, [R4.64+0x1000] ;  /* 0x00100006042c7981 */ /* 0x000162000c1e1d00 */
[----:B------:R-:W-:-:S02]  /*0720*/  HADD2.F32 R6, -RZ, R10.H0_H0 ;  /* 0x2000000aff067230 */ /* 0x000fc40000004100 */
[----:B------:R-:W-:Y:S01]  /*0730*/  IMAD.HI.U32 R57, R138, -0x2daee0ad, RZ ;  /* 0xd2511f538a397827 */ /* 0x000fe200078e00ff */
[----:B------:R0:W5:Y:S01]  /*0740*/  LDG.E.128 R40, [R4.64+0x1800] ;  /* 0x0018000604287981 */ /* 0x000162000c1e1d00 */
[----:B------:R-:W-:Y:S02]  /*0750*/  HADD2.F32 R7, -RZ, R10.H1_H1 ;  /* 0x3000000aff077230 */ /* 0x000fe40000004100 */
[----:B------:R-:W-:Y:S01]  /*0760*/  HADD2.F32 R8, -RZ, R11.H0_H0 ;  /* 0x2000000bff087230 */ /* 0x000fe20000004100 */
[----:B------:R1:W5:Y:S01]  /*0770*/  LDG.E.128 R36, [R12.64] ;  /* 0x000000060c247981 */ /* 0x000362000c1e1d00 */
[----:B------:R-:W-:-:S03]  /*0780*/  HADD2.F32 R10, -RZ, R16.H0_H0 ;  /* 0x20000010ff0a7230 */ /* 0x000fc60000004100 */
[----:B------:R1:W5:Y:S01]  /*0790*/  LDG.E.128 R32, [R12.64+0x800] ;  /* 0x000800060c207981 */ /* 0x000362000c1e1d00 */
[--C-:B0-----:R-:W-:Y:S02]  /*07a0*/  HADD2.F32 R4, -RZ, R9.reuse.H0_H0 ;  /* 0x20000009ff047230 */ /* 0x101fe40000004100 */
[----:B------:R-:W-:Y:S01]  /*07b0*/  HADD2.F32 R5, -RZ, R9.H1_H1 ;  /* 0x30000009ff057230 */ /* 0x000fe20000004100 */
[----:B------:R1:W5:Y:S01]  /*07c0*/  LDG.E.128 R28, [R12.64+0x1000] ;  /* 0x001000060c1c7981 */ /* 0x000362000c1e1d00 */
[----:B------:R-:W-:Y:S02]  /*07d0*/  HADD2.F32 R9, -RZ, R11.H1_H1 ;  /* 0x3000000bff097230 */ /* 0x000fe40000004100 */
[----:B------:R-:W-:Y:S01]  /*07e0*/  HADD2.F32 R11, -RZ, R16.H1_H1 ;  /* 0x30000010ff0b7230 */ /* 0x000fe20000004100 */
[----:B------:R1:W5:Y:S01]  /*07f0*/  LDG.E.128 R24, [R12.64+0x1800] ;  /* 0x001800060c187981 */ /* 0x000362000c1e1d00 */
[--C-:B------:R-:W-:Y:S01]  /*0800*/  HADD2.F32 R14, -RZ, R18.reuse.H0_H0 ;  /* 0x20000012ff0e7230 */ /* 0x100fe20000004100 */
[----:B------:R-:W-:Y:S01]  /*0810*/  LOP3.LUT R125, R56, UR25, R125, 0x96, !PT ;  /* 0x00000019387d7c12 */ /* 0x000fe2000f8e967d */
[----:B------:R-:W-:Y:S01]  /*0820*/  HADD2.F32 R15, -RZ, R18.H1_H1 ;  /* 0x30000012ff0f7230 */ /* 0x000fe20000004100 */
[----:B------:R-:W-:Y:S01]  /*0830*/  LOP3.LUT R124, R57, UR26, R124, 0x96, !PT ;  /* 0x0000001a397c7c12 */ /* 0x000fe2000f8e967c */
[----:B------:R-:W-:Y:S01]  /*0840*/  HADD2.F32 R16, -RZ, R19.H0_H0 ;  /* 0x20000013ff107230 */ /* 0x000fe20000004100 */
[----:B------:R-:W-:Y:S01]  /*0850*/  LOP3.LUT R139, R139, 0x3, RZ, 0xc0, !PT ;  /* 0x000000038b8b7812 */ /* 0x000fe200078ec0ff */
[--C-:B------:R-:W-:Y:S01]  /*0860*/  HADD2.F32 R18, -RZ, R60.reuse.H0_H0 ;  /* 0x2000003cff127230 */ /* 0x100fe20000004100 */
[----:B------:R-:W-:Y:S01]  /*0870*/  IMAD.MOV.U32 R115, RZ, RZ, 0x1 ;  /* 0x00000001ff737424 */ /* 0x000fe200078e00ff */
[----:B------:R-:W-:Y:S01]  /*0880*/  HADD2.F32 R20, -RZ, R61.H0_H0 ;  /* 0x2000003dff147230 */ /* 0x000fe20000004100 */
[----:B------:R-:W-:Y:S01]  /*0890*/  IMAD R136, R136, -0x326172a9, RZ ;  /* 0xcd9e8d5788887824 */ /* 0x000fe200078e02ff */
[--C-:B-1----:R-:W-:Y:S01]  /*08a0*/  HADD2.F32 R12, -RZ, R17.reuse.H0_H0 ;  /* 0x20000011ff0c7230 */ /* 0x102fe20000004100 */
[----:B------:R-:W-:Y:S01]  /*08b0*/  IMAD R138, R138, -0x2daee0ad, RZ ;  /* 0xd2511f538a8a7824 */ /* 0x000fe200078e02ff */
[----:B------:R-:W-:Y:S01]  /*08c0*/  HADD2.F32 R13, -RZ, R17.H1_H1 ;  /* 0x30000011ff0d7230 */ /* 0x000fe20000004100 */
[----:B------:R-:W-:Y:S01]  /*08d0*/  IMAD.MOV.U32 R114, RZ, RZ, RZ ;  /* 0x000000ffff727224 */ /* 0x000fe200078e00ff */
[----:B------:R-:W-:Y:S01]  /*08e0*/  HADD2.F32 R17, -RZ, R19.H1_H1 ;  /* 0x30000013ff117230 */ /* 0x000fe20000004100 */
[----:B------:R-:W-:Y:S01]  /*08f0*/  ULDC.U8 UR8, c[0x0][0x1f0] ;  /* 0x00007c0000087ab9 */ /* 0x000fe20000000000 */
        /* <DEDUP_REMOVED lines=10> */
.L_x_20296:
        /* <DEDUP_REMOVED lines=10> */
[----:B------:R-:W-:-:S05]  /*0a40*/  @P0 MOV R75, 0x20 ;  /* 0x00000020004b0802 */ /* 0x000fca0000000f00 */
        /* <DEDUP_REMOVED lines=34> */
.L_x_19998:
[----:B------:R-:W-:Y:S02]  /*0c70*/  IMAD.MOV.U32 R77, RZ, RZ, R136 ;  /* 0x000000ffff4d7224 */ /* 0x000fe400078e0088 */
.L_x_19999:
[----:B------:R-:W-:Y:S05]  /*0c80*/  BSYNC B1 ;  /* 0x0000000000017941 */ /* 0x000fea0003800000 */
.L_x_19997:
        /* <DEDUP_REMOVED lines=16> */
.L_x_20003:
[----:B------:R-:W-:Y:S05]  /*0d90*/  BSYNC B2 ;  /* 0x0000000000027941 */ /* 0x000fea0003800000 */
.L_x_20002:
        /* <DEDUP_REMOVED lines=43> */
.L_x_20001:
[----:B------:R-:W-:Y:S05]  /*1050*/  BSYNC B1 ;  /* 0x0000000000017941 */ /* 0x000fea0003800000 */
.L_x_20000:
[----:B------:R-:W0:Y:S01]  /*1060*/  I2F.U32 R68, R77 ;  /* 0x0000004d00447306 */ /* 0x000e220000201000 */
[----:B-----5:R-:W-:Y:S01]  /*1070*/  HADD2.F32 R69, -RZ, R64.H0_H0 ;  /* 0x20000040ff457230 */ /* 0x020fe20000004100 */
[----:B------:R-:W-:-:S04]  /*1080*/  IMAD.MOV.U32 R71, RZ, RZ, 0x2f800000 ;  /* 0x2f800000ff477424 */ /* 0x000fc800078e00ff */
[----:B------:R-:W-:-:S04]  /*1090*/  FMUL.FTZ R69, R69, c[0x0][0x1ec] ;  /* 0x00007b0045457a20 */ /* 0x000fc80000410000 */
[----:B------:R-:W-:Y:S02]  /*10a0*/  FMUL.FTZ R69, R69, c[0x0][0x1e8] ;  /* 0x00007a0045457a20 */ /* 0x000fe40000410000 */
[----:B0-----:R-:W-:-:S05]  /*10b0*/  FFMA.FTZ R68, R68, R71, 1.1641532182693481445e-10 ;  /* 0x2f00000044447423 */ /* 0x001fca0000010047 */
[----:B------:R-:W-:Y:S01]  /*10c0*/  FSETP.GTU.FTZ.AND P1, PT, R68, c[0x0][0x1e4], PT ;  /* 0x0000790044007a0b */ /* 0x000fe20003f3c000 */
[----:B------:R-:W-:-:S03]  /*10d0*/  HADD2.F32 R68, -RZ, R36.H0_H0 ;  /* 0x20000024ff447230 */ /* 0x000fc60000004100 */
[----:B------:R-:W-:Y:S02]  /*10e0*/  FSEL R69, R69, RZ, !P1 ;  /* 0x000000ff45457208 */ /* 0x000fe40004800000 */
[----:B------:R-:W-:-:S03]  /*10f0*/  SEL R116, RZ, 0x1, P1 ;  /* 0x00000001ff747807 */ /* 0x000fc60000800000 */
[----:B------:R-:W-:-:S04]  /*1100*/  FMUL.FTZ R68, R69, R68 ;  /* 0x0000004445447220 */ /* 0x000fc80000410000 */
[----:B------:R-:W-:Y:S02]  /*1110*/  @P0 FADD.FTZ R68, R56, R68 ;  /* 0x0000004438440221 */ /* 0x000fe40000010000 */
.L_x_19996:
[----:B0-----:R-:W-:Y:S05]  /*1120*/  BSYNC B0 ;  /* 0x0000000000007941 */ /* 0x001fea0003800000 */
.L_x_19995:
        /* <DEDUP_REMOVED lines=18> */
.L_x_20007:
[----:B------:R-:W-:Y:S02]  /*1250*/  IMAD.MOV.U32 R78, RZ, RZ, R136 ;  /* 0x000000ffff4e7224 */ /* 0x000fe400078e0088 */
.L_x_20008:
[----:B------:R-:W-:Y:S05]  /*1260*/  BSYNC B1 ;  /* 0x0000000000017941 */ /* 0x000fea0003800000 */
.L_x_20006:
        /* <DEDUP_REMOVED lines=16> */
.L_x_20012:
[----:B------:R-:W-:Y:S05]  /*1370*/  BSYNC B2 ;  /* 0x0000000000027941 */ /* 0x000fea0003800000 */
.L_x_20011:
        /* <DEDUP_REMOVED lines=43> */
.L_x_20010:
[----:B------:R-:W-:Y:S05]  /*1630*/  BSYNC B1 ;  /* 0x0000000000017941 */ /* 0x000fea0003800000 */
.L_x_20009:
[----:B------:R-:W0:Y:S01]  /*1640*/  I2F.U32 R69, R78 ;  /* 0x0000004e00457306 */ /* 0x000e220000201000 */
[----:B------:R-:W-:Y:S01]  /*1650*/  HFMA2.MMA R72, -RZ, RZ, 0.1171875, 0 ;  /* 0x2f800000ff487435 */ /* 0x000fe200000001ff */
[----:B-----5:R-:W-:-:S05]  /*1660*/  HADD2.F32 R70, -RZ, R64.H1_H1 ;  /* 0x30000040ff467230 */ /* 0x020fca0000004100 */
[----:B------:R-:W-:-:S04]  /*1670*/  FMUL.FTZ R70, R70, c[0x0][0x1ec] ;  /* 0x00007b0046467a20 */ /* 0x000fc80000410000 */
[----:B------:R-:W-:Y:S02]  /*1680*/  FMUL.FTZ R70, R70, c[0x0][0x1e8] ;  /* 0x00007a0046467a20 */ /* 0x000fe40000410000 */
[----:B0-----:R-:W-:-:S05]  /*1690*/  FFMA.FTZ R69, R69, R72, 1.1641532182693481445e-10 ;  /* 0x2f00000045457423 */ /* 0x001fca0000010048 */
[----:B------:R-:W-:Y:S01]  /*16a0*/  FSETP.GTU.FTZ.AND P1, PT, R69, c[0x0][0x1e4], PT ;  /* 0x0000790045007a0b */ /* 0x000fe20003f3c000 */
[----:B------:R-:W-:-:S03]  /*16b0*/  HADD2.F32 R69, -RZ, R36.H1_H1 ;  /* 0x30000024ff457230 */ /* 0x000fc60000004100 */
[----:B------:R-:W-:Y:S02]  /*16c0*/  FSEL R70, R70, RZ, !P1 ;  /* 0x000000ff46467208 */ /* 0x000fe40004800000 */
[----:B------:R-:W-:-:S03]  /*16d0*/  SEL R117, RZ, 0x1, P1 ;  /* 0x00000001ff757807 */ /* 0x000fc60000800000 */
[----:B------:R-:W-:-:S04]  /*16e0*/  FMUL.FTZ R69, R70, R69 ;  /* 0x0000004546457220 */ /* 0x000fc80000410000 */
[----:B------:R-:W-:Y:S02]  /*16f0*/  @P0 FADD.FTZ R69, R57, R69 ;  /* 0x0000004539450221 */ /* 0x000fe40000010000 */
.L_x_20005:
[----:B------:R-:W-:Y:S05]  /*1700*/  BSYNC B0 ;  /* 0x0000000000007941 */ /* 0x000fea0003800000 */
.L_x_20004:
        /* <DEDUP_REMOVED lines=18> */
.L_x_20016:
[----:B------:R-:W-:Y:S02]  /*1830*/  IMAD.MOV.U32 R78, RZ, RZ, R136 ;  /* 0x000000ffff4e7224 */ /* 0x000fe400078e0088 */
.L_x_20017:
[----:B------:R-:W-:Y:S05]  /*1840*/  BSYNC B1 ;  /* 0x0000000000017941 */ /* 0x000fea0003800000 */
.L_x_20015:
        /* <DEDUP_REMOVED lines=16> */
.L_x_20021:
[----:B------:R-:W-:Y:S05]  /*1950*/  BSYNC B2 ;  /* 0x0000000000027941 */ /* 0x000fea0003800000 */
.L_x_20020:
        /* <DEDUP_REMOVED lines=43> */
.L_x_20019:
[----:B------:R-:W-:Y:S05]  /*1c10*/  BSYNC B1 ;  /* 0x0000000000017941 */ /* 0x000fea0003800000 */
.L_x_20018:
        /* <DEDUP_REMOVED lines=12> */
.L_x_20014:
[----:B------:R-:W-:Y:S05]  /*1ce0*/  BSYNC B0 ;  /* 0x0000000000007941 */ /* 0x000fea0003800000 */
.L_x_20013:
        /* <DEDUP_REMOVED lines=18> */
.L_x_20025:
[----:B------:R-:W-:Y:S02]  /*1e10*/  MOV R80, R136 ;  /* 0x0000008800507202 */ /* 0x000fe40000000f00 */
.L_x_20026:
[----:B------:R-:W-:Y:S05]  /*1e20*/  BSYNC B1 ;  /* 0x0000000000017941 */ /* 0x000fea0003800000 */
.L_x_20024:
        /* <DEDUP_REMOVED lines=16> */
.L_x_20030:
[----:B------:R-:W-:Y:S05]  /*1f30*/  BSYNC B2 ;  /* 0x0000000000027941 */ /* 0x000fea0003800000 */
.L_x_20029:
        /* <DEDUP_REMOVED lines=43> */
.L_x_20028:
[----:B------:R-:W-:Y:S05]  /*21f0*/  BSYNC B1 ;  /* 0x0000000000017941 */ /* 0x000fea0003800000 */
.L_x_20027:
[----:B------:R-:W0:Y:S01]  /*2200*/  I2F.U32 R71, R80 ;  /* 0x0000005000477306 */ /* 0x000e220000201000 */
[----:B-----5:R-:W-:Y:S01]  /*2210*/  HADD2.F32 R72, -RZ, R65.H1_H1 ;  /* 0x30000041ff487230 */ /* 0x020fe20000004100 */
[----:B------:R-:W-:-:S04]  /*2220*/  IMAD.MOV.U32 R74, RZ, RZ, 0x2f800000 ;  /* 0x2f800000ff4a7424 */ /* 0x000fc800078e00ff */
        /* <DEDUP_REMOVED lines=9> */
.L_x_20023:
[----:B------:R-:W-:Y:S05]  /*22c0*/  BSYNC B0 ;  /* 0x0000000000007941 */ /* 0x000fea0003800000 */
.L_x_20022:
        /* <DEDUP_REMOVED lines=18> */
.L_x_20034:
[----:B------:R-:W-:Y:S02]  /*23f0*/  IMAD.MOV.U32 R80, RZ, RZ, R136 ;  /* 0x000000ffff507224 */ /* 0x000fe400078e0088 */
.L_x_20035:
[----:B------:R-:W-:Y:S05]  /*2400*/  BSYNC B1 ;  /* 0x0000000000017941 */ /* 0x000fea0003800000 */
.L_x_20033:
        /* <DEDUP_REMOVED lines=16> */
.L_x_20039:
[----:B------:R-:W-:Y:S05]  /*2510*/  BSYNC B2 ;  /* 0x0000000000027941 */ /* 0x000fea0003800000 */
.L_x_20038:
        /* <DEDUP_REMOVED lines=43> */
.L_x_20037:
[----:B------:R-:W-:Y:S05]  /*27d0*/  BSYNC B1 ;  /* 0x0000000000017941 */ /* 0x000fea0003800000 */
.L_x_20036:
[----:B------:R-:W0:Y:S01]  /*27e0*/  I2F.U32 R72, R80 ;  /* 0x0000005000487306 */ /* 0x000e220000201000 */
[----:B------:R-:W-:Y:S01]  /*27f0*/  HADD2.F32 R73, -RZ, R66.H0_H0 ;  /* 0x20000042ff497230 */ /* 0x000fe20000004100 */
        /* <DEDUP_REMOVED lines=10> */
.L_x_20032:
[----:B------:R-:W-:Y:S05]  /*28a0*/  BSYNC B0 ;  /* 0x0000000000007941 */ /* 0x000fea0003800000 */
.L_x_20031:
        /* <DEDUP_REMOVED lines=18> */
.L_x_20043:
[----:B------:R-:W-:Y:S02]  /*29d0*/  IMAD.MOV.U32 R82, RZ, RZ, R136 ;  /* 0x000000ffff527224 */ /* 0x000fe400078e0088 */
.L_x_20044:
[----:B------:R-:W-:Y:S05]  /*29e0*/  BSYNC B1 ;  /* 0x0000000000017941 */ /* 0x000fea0003800000 */
.L_x_20042:
        /* <DEDUP_REMOVED lines=16> */
.L_x_20048:
[----:B------:R-:W-:Y:S05]  /*2af0*/  BSYNC B2 ;  /* 0x0000000000027941 */ /* 0x000fea0003800000 */
.L_x_20047:
        /* <DEDUP_REMOVED lines=43> */
.L_x_20046:
[----:B------:R-:W-:Y:S05]  /*2db0*/  BSYNC B1 ;  /* 0x0000000000017941 */ /* 0x000fea0003800000 */
.L_x_20045:
[----:B------:R-:W0:Y:S01]  /*2dc0*/  I2F.U32 R73, R82 ;  /* 0x0000005200497306 */ /* 0x000e220000201000 */
[----:B------:R-:W-:Y:S01]  /*2dd0*/  HFMA2.MMA R76, -RZ, RZ, 0.1171875, 0 ;  /* 0x2f800000ff4c7435 */ /* 0x000fe200000001ff */
[----:B------:R-:W-:-:S05]  /*2de0*/  HADD2.F32 R74, -RZ, R66.H1_H1 ;  /* 0x30000042ff4a7230 */ /* 0x000fca0000004100 */
        /* <DEDUP_REMOVED lines=9> */
.L_x_20041:
[----:B------:R-:W-:Y:S05]  /*2e80*/  BSYNC B0 ;  /* 0x0000000000007941 */ /* 0x000fea0003800000 */
.L_x_20040:
        /* <DEDUP_REMOVED lines=18> */
.L_x_20052:
[----:B------:R-:W-:Y:S02]  /*2fb0*/  IMAD.MOV.U32 R82, RZ, RZ, R136 ;  /* 0x000000ffff527224 */ /* 0x000fe400078e0088 */
.L_x_20053:
[----:B------:R-:W-:Y:S05]  /*2fc0*/  BSYNC B1 ;  /* 0x0000000000017941 */ /* 0x000fea0003800000 */
.L_x_20051:
        /* <DEDUP_REMOVED lines=16> */
.L_x_20057:
[----:B------:R-:W-:Y:S05]  /*30d0*/  BSYNC B2 ;  /* 0x0000000000027941 */ /* 0x000fea0003800000 */
.L_x_20056:
        /* <DEDUP_REMOVED lines=43> */
.L_x_20055:
[----:B------:R-:W-:Y:S05]  /*3390*/  BSYNC B1 ;  /* 0x0000000000017941 */ /* 0x000fea0003800000 */
.L_x_20054:
[----:B------:R-:W0:Y:S01]  /*33a0*/  I2F.U32 R74, R82 ;  /* 0x00000052004a7306 */ /* 0x000e220000201000 */
[----:B------:R-:W-:Y:S01]  /*33b0*/  HFMA2.MMA R77, -RZ, RZ, 0.1171875, 0 ;  /* 0x2f800000ff4d7435 */ /* 0x000fe200000001ff */
[----:B------:R-:W-:-:S05]  /*33c0*/  HADD2.F32 R75, -RZ, R67.H0_H0 ;  /* 0x20000043ff4b7230 */ /* 0x000fca0000004100 */
        /* <DEDUP_REMOVED lines=9> */
.L_x_20050:
[----:B------:R-:W-:Y:S05]  /*3460*/  BSYNC B0 ;  /* 0x0000000000007941 */ /* 0x000fea0003800000 */
.L_x_20049:
        /* <DEDUP_REMOVED lines=18> */
.L_x_20061:
[----:B------:R-:W-:Y:S02]  /*3590*/  IMAD.MOV.U32 R84, RZ, RZ, R136 ;  /* 0x000000ffff547224 */ /* 0x000fe400078e0088 */
.L_x_20062:
[----:B------:R-:W-:Y:S05]  /*35a0*/  BSYNC B1 ;  /* 0x0000000000017941 */ /* 0x000fea0003800000 */
.L_x_20060:
        /* <DEDUP_REMOVED lines=16> */
.L_x_20066:
[----:B------:R-:W-:Y:S05]  /*36b0*/  BSYNC B2 ;  /* 0x0000000000027941 */ /* 0x000fea0003800000 */
.L_x_20065:
        /* <DEDUP_REMOVED lines=42> */
.L_x_20064:
[----:B------:R-:W-:Y:S05]  /*3960*/  BSYNC B1 ;  /* 0x0000000000017941 */ /* 0x000fea0003800000 */
.L_x_20063:
[----:B------:R-:W0:Y:S01]  /*3970*/  I2F.U32 R75, R84 ;  /* 0x00000054004b7306 */ /* 0x000e220000201000 */
[----:B------:R-:W-:Y:S01]  /*3980*/  HADD2.F32 R76, -RZ, R67.H1_H1 ;  /* 0x30000043ff4c7230 */ /* 0x000fe20000004100 */
        /* <DEDUP_REMOVED lines=10> */
.L_x_20059:
[----:B------:R-:W-:Y:S05]  /*3a30*/  BSYNC B0 ;  /* 0x0000000000007941 */ /* 0x000fea0003800000 */
.L_x_20058:
        /* <DEDUP_REMOVED lines=30> */
.L_x_20068:
[----:B------:R-:W-:Y:S05]  /*3c20*/  BSYNC B0 ;  /* 0x0000000000007941 */ /* 0x000fea0003800000 */
.L_x_20067:
        /* <DEDUP_REMOVED lines=22> */
.L_x_20072:
[----:B------:R-:W-:Y:S02]  /*3d90*/  IMAD.MOV.U32 R84, RZ, RZ, R136 ;  /* 0x000000ffff547224 */ /* 0x000fe400078e0088 */
.L_x_20073:
[----:B------:R-:W-:Y:S05]  /*3da0*/  BSYNC B1 ;  /* 0x0000000000017941 */ /* 0x000fea0003800000 */
.L_x_20071:
        /* <DEDUP_REMOVED lines=16> */
.L_x_20077:
[----:B------:R-:W-:Y:S05]  /*3eb0*/  BSYNC B2 ;  /* 0x0000000000027941 */ /* 0x000fea0003800000 */
.L_x_20076:
        /* <DEDUP_REMOVED lines=43> */
.L_x_20075:
[----:B------:R-:W-:Y:S05]  /*4170*/  BSYNC B1 ;  /* 0x0000000000017941 */ /* 0x000fea0003800000 */
.L_x_20074:
[----:B------:R-:W0:Y:S01]  /*4180*/  I2F.U32 R76, R84 ;  /* 0x00000054004c7306 */ /* 0x000e220000201000 */
[----:B-----5:R-:W-:Y:S01]  /*4190*/  HADD2.F32 R78, -RZ, R64.H0_H0 ;  /* 0x20000040ff4e7230 */ /* 0x020fe20000004100 */
[----:B------:R-:W-:-:S04]  /*41a0*/  IMAD.MOV.U32 R77, RZ, RZ, 0x2f800000 ;  /* 0x2f800000ff4d7424 */ /* 0x000fc800078e00ff */
        /* <DEDUP_REMOVED lines=9> */
.L_x_20070:
[----:B0-----:R-:W-:Y:S05]  /*4240*/  BSYNC B0 ;  /* 0x0000000000007941 */ /* 0x001fea0003800000 */
.L_x_20069:
        /* <DEDUP_REMOVED lines=18> */
.L_x_20081:
[----:B------:R-:W-:Y:S02]  /*4370*/  MOV R86, R136 ;  /* 0x0000008800567202 */ /* 0x000fe40000000f00 */
.L_x_20082:
[----:B------:R-:W-:Y:S05]  /*4380*/  BSYNC B1 ;  /* 0x0000000000017941 */ /* 0x000fea0003800000 */
.L_x_20080:
        /* <DEDUP_REMOVED lines=16> */
.L_x_20086:
[----:B------:R-:W-:Y:S05]  /*4490*/  BSYNC B2 ;  /* 0x0000000000027941 */ /* 0x000fea0003800000 */
.L_x_20085:
        /* <DEDUP_REMOVED lines=43> */
.L_x_20084:
[----:B------:R-:W-:Y:S05]  /*4750*/  BSYNC B1 ;  /* 0x0000000000017941 */ /* 0x000fea0003800000 */
.L_x_20083:
[----:B------:R-:W0:Y:S01]  /*4760*/  I2F.U32 R77, R86 ;  /* 0x00000056004d7306 */ /* 0x000e220000201000 */
[----:B------:R-:W-:Y:S01]  /*4770*/  HFMA2.MMA R78, -RZ, RZ, 0.1171875, 0 ;  /* 0x2f800000ff4e7435 */ /* 0x000fe200000001ff */
[----:B-----5:R-:W-:-:S05]  /*4780*/  HADD2.F32 R80, -RZ, R64.H1_H1 ;  /* 0x30000040ff507230 */ /* 0x020fca0000004100 */
        /* <DEDUP_REMOVED lines=9> */
.L_x_20079:
[----:B------:R-:W-:Y:S05]  /*4820*/  BSYNC B0 ;  /* 0x0000000000007941 */ /* 0x000fea0003800000 */
.L_x_20078:
        /* <DEDUP_REMOVED lines=18> */
.L_x_20090:
[----:B------:R-:W-:Y:S02]  /*4950*/  IMAD.MOV.U32 R86, RZ, RZ, R136 ;  /* 0x000000ffff567224 */ /* 0x000fe400078e0088 */
.L_x_20091:
[----:B------:R-:W-:Y:S05]  /*4960*/  BSYNC B1 ;  /* 0x0000000000017941 */ /* 0x000fea0003800000 */
.L_x_20089:
        /* <DEDUP_REMOVED lines=16> */
.L_x_20095:
[----:B------:R-:W-:Y:S05]  /*4a70*/  BSYNC B2 ;  /* 0x0000000000027941 */ /* 0x000fea0003800000 */
.L_x_20094:
        /* <DEDUP_REMOVED lines=43> */
.L_x_20093:
[----:B------:R-:W-:Y:S05]  /*4d30*/  BSYNC B1 ;  /* 0x0000000000017941 */ /* 0x000fea0003800000 */
.L_x_20092:
        /* <DEDUP_REMOVED lines=12> */
.L_x_20088:
[----:B------:R-:W-:Y:S05]  /*4e00*/  BSYNC B0 ;  /* 0x0000000000007941 */ /* 0x000fea0003800000 */
.L_x_20087:
        /* <DEDUP_REMOVED lines=18> */
.L_x_20099:
[----:B------:R-:W-:Y:S02]  /*4f30*/  IMAD.MOV.U32 R88, RZ, RZ, R136 ;  /* 0x000000ffff587224 */ /* 0x000fe400078e0088 */
.L_x_20100:
[----:B------:R-:W-:Y:S05]  /*4f40*/  BSYNC B1 ;  /* 0x0000000000017941 */ /* 0x000fea0003800000 */
.L_x_20098:
        /* <DEDUP_REMOVED lines=16> */
.L_x_20104:
[----:B------:R-:W-:Y:S05]  /*5050*/  BSYNC B2 ;  /* 0x0000000000027941 */ /* 0x000fea0003800000 */
.L_x_20103:
        /* <DEDUP_REMOVED lines=43> */
.L_x_20102:
[----:B------:R-:W-:Y:S05]  /*5310*/  BSYNC B1 ;  /* 0x0000000000017941 */ /* 0x000fea0003800000 */
.L_x_20101:
[----:B------:R-:W0:Y:S01]  /*5320*/  I2F.U32 R79, R88 ;  /* 0x00000058004f7306 */ /* 0x000e220000201000 */
[----:B-----5:R-:W-:Y:S01]  /*5330*/  HADD2.F32 R82, -RZ, R65.H1_H1 ;  /* 0x30000041ff527230 */ /* 0x020fe20000004100 */
[----:B------:R-:W-:-:S04]  /*5340*/  IMAD.MOV.U32 R80, RZ, RZ, 0x2f800000 ;  /* 0x2f800000ff507424 */ /* 0x000fc800078e00ff */
        /* <DEDUP_REMOVED lines=9> */
.L_x_20097:
[----:B------:R-:W-:Y:S05]  /*53e0*/  BSYNC B0 ;  /* 0x0000000000007941 */ /* 0x000fea0003800000 */
.L_x_20096:
        /* <DEDUP_REMOVED lines=18> */
.L_x_20108:
[----:B------:R-:W-:Y:S02]  /*5510*/  MOV R88, R136 ;  /* 0x0000008800587202 */ /* 0x000fe40000000f00 */
.L_x_20109:
[----:B------:R-:W-:Y:S05]  /*5520*/  BSYNC B1 ;  /* 0x0000000000017941 */ /* 0x000fea0003800000 */
.L_x_20107:
        /* <DEDUP_REMOVED lines=16> */
.L_x_20113:
[----:B------:R-:W-:Y:S05]  /*5630*/  BSYNC B2 ;  /* 0x0000000000027941 */ /* 0x000fea0003800000 */
.L_x_20112:
        /* <DEDUP_REMOVED lines=43> */
.L_x_20111:
[----:B------:R-:W-:Y:S05]  /*58f0*/  BSYNC B1 ;  /* 0x0000000000017941 */ /* 0x000fea0003800000 */
.L_x_20110:
[----:B------:R-:W0:Y:S01]  /*5900*/  I2F.U32 R80, R88 ;  /* 0x0000005800507306 */ /* 0x000e220000201000 */
[----:B------:R-:W-:Y:S01]  /*5910*/  HFMA2.MMA R81, -RZ, RZ, 0.1171875, 0 ;  /* 0x2f800000ff517435 */ /* 0x000fe200000001ff */
[----:B------:R-:W-:-:S05]  /*5920*/  HADD2.F32 R83, -RZ, R66.H0_H0 ;  /* 0x20000042ff537230 */ /* 0x000fca0000004100 */
        /* <DEDUP_REMOVED lines=9> */
.L_x_20106:
[----:B------:R-:W-:Y:S05]  /*59c0*/  BSYNC B0 ;  /* 0x0000000000007941 */ /* 0x000fea0003800000 */
.L_x_20105:
        /* <DEDUP_REMOVED lines=18> */
.L_x_20117:
[----:B------:R-:W-:Y:S02]  /*5af0*/  IMAD.MOV.U32 R90, RZ, RZ, R136 ;  /* 0x000000ffff5a7224 */ /* 0x000fe400078e0088 */
.L_x_20118:
[----:B------:R-:W-:Y:S05]  /*5b00*/  BSYNC B1 ;  /* 0x0000000000017941 */ /* 0x000fea0003800000 */
.L_x_20116:
        /* <DEDUP_REMOVED lines=16> */
.L_x_20122:
[----:B------:R-:W-:Y:S05]  /*5c10*/  BSYNC B2 ;  /* 0x0000000000027941 */ /* 0x000fea0003800000 */
.L_x_20121:
        /* <DEDUP_REMOVED lines=43> */
.L_x_20120:
[----:B------:R-:W-:Y:S05]  /*5ed0*/  BSYNC B1 ;  /* 0x0000000000017941 */ /* 0x000fea0003800000 */
.L_x_20119:
[----:B------:R-:W0:Y:S01]  /*5ee0*/  I2F.U32 R81, R90 ;  /* 0x0000005a00517306 */ /* 0x000e220000201000 */
[----:B------:R-:W-:Y:S01]  /*5ef0*/  HADD2.F32 R84, -RZ, R66.H1_H1 ;  /* 0x30000042ff547230 */ /* 0x000fe20000004100 */
        /* <DEDUP_REMOVED lines=10> */
.L_x_20115:
[----:B------:R-:W-:Y:S05]  /*5fa0*/  BSYNC B0 ;  /* 0x0000000000007941 */ /* 0x000fea0003800000 */
.L_x_20114:
        /* <DEDUP_REMOVED lines=18> */
.L_x_20126:
[----:B------:R-:W-:Y:S02]  /*60d0*/  IMAD.MOV.U32 R90, RZ, RZ, R136 ;  /* 0x000000ffff5a7224 */ /* 0x000fe400078e0088 */
.L_x_20127:
[----:B------:R-:W-:Y:S05]  /*60e0*/  BSYNC B1 ;  /* 0x0000000000017941 */ /* 0x000fea0003800000 */
.L_x_20125:
        /* <DEDUP_REMOVED lines=16> */
.L_x_20131:
[----:B------:R-:W-:Y:S05]  /*61f0*/  BSYNC B2 ;  /* 0x0000000000027941 */ /* 0x000fea0003800000 */
.L_x_20130:
        /* <DEDUP_REMOVED lines=43> */
.L_x_20129:
[----:B------:R-:W-:Y:S05]  /*64b0*/  BSYNC B1 ;  /* 0x0000000000017941 */ /* 0x000fea0003800000 */
.L_x_20128:
[----:B------:R-:W0:Y:S01]  /*64c0*/  I2F.U32 R82, R90 ;  /* 0x0000005a00527306 */ /* 0x000e220000201000 */
[----:B------:R-:W-:Y:S01]  /*64d0*/  HADD2.F32 R85, -RZ, R67.H0_H0 ;  /* 0x20000043ff557230 */ /* 0x000fe20000004100 */
        /* <DEDUP_REMOVED lines=10> */
.L_x_20124:
[----:B------:R-:W-:Y:S05]  /*6580*/  BSYNC B0 ;  /* 0x0000000000007941 */ /* 0x000fea0003800000 */
.L_x_20123:
        /* <DEDUP_REMOVED lines=18> */
.L_x_20135:
[----:B------:R-:W-:Y:S02]  /*66b0*/  MOV R93, R136 ;  /* 0x00000088005d7202 */ /* 0x000fe40000000f00 */
.L_x_20136:
[----:B------:R-:W-:Y:S05]  /*66c0*/  BSYNC B1 ;  /* 0x0000000000017941 */ /* 0x000fea0003800000 */
.L_x_20134:
        /* <DEDUP_REMOVED lines=16> */
.L_x_20140:
[----:B------:R-:W-:Y:S05]  /*67d0*/  BSYNC B2 ;  /* 0x0000000000027941 */ /* 0x000fea0003800000 */
.L_x_20139:
        /* <DEDUP_REMOVED lines=42> */
.L_x_20138:
[----:B------:R-:W-:Y:S05]  /*6a80*/  BSYNC B1 ;  /* 0x0000000000017941 */ /* 0x000fea0003800000 */
.L_x_20137:
        /* <DEDUP_REMOVED lines=12> */
.L_x_20133:
[----:B------:R-:W-:Y:S05]  /*6b50*/  BSYNC B0 ;  /* 0x0000000000007941 */ /* 0x000fea0003800000 */
.L_x_20132:
        /* <DEDUP_REMOVED lines=9> */
[----:B0-----:R-:W-:Y:S01]  /*6bf0*/  IMAD.U32 R85, R130, 0x10000, RZ ;  /* 0x0001000082557824 */ /* 0x001fe200078e00ff */
[----:B------:R-:W-:Y:S01]  /*6c00*/  LOP3.LUT R84, R137, 0xffff, RZ, 0xc0, !PT ;  /* 0x0000ffff89547812 */ /* 0x000fe200078ec0ff */
[----:B------:R-:W-:Y:S01]  /*6c10*/  IMAD.MOV.U32 R99, RZ, RZ, 0x8 ;  /* 0x00000008ff637424 */ /* 0x000fe200078e00ff */
[----:B------:R-:W-:-:S02]  /*6c20*/  PRMT R87, R129, 0x7104, RZ ;  /* 0x0000710481577816 */ /* 0x000fc400000000ff */
[----:B------:R-:W-:Y:S02]  /*6c30*/  LOP3.LUT R85, R85, 0xff0000, RZ, 0xc0, !PT ;  /* 0x00ff000055557812 */ /* 0x000fe400078ec0ff */
        /* <DEDUP_REMOVED lines=15> */
.L_x_20142:
[----:B------:R-:W-:Y:S05]  /*6d30*/  BSYNC B0 ;  /* 0x0000000000007941 */ /* 0x000fea0003800000 */
.L_x_20141:
        /* <DEDUP_REMOVED lines=22> */
.L_x_20146:
[----:B------:R-:W-:Y:S02]  /*6ea0*/  IMAD.MOV.U32 R92, RZ, RZ, R136 ;  /* 0x000000ffff5c7224 */ /* 0x000fe400078e0088 */
.L_x_20147:
[----:B------:R-:W-:Y:S05]  /*6eb0*/  BSYNC B1 ;  /* 0x0000000000017941 */ /* 0x000fea0003800000 */
.L_x_20145:
        /* <DEDUP_REMOVED lines=16> */
.L_x_20151:
[----:B------:R-:W-:Y:S05]  /*6fc0*/  BSYNC B2 ;  /* 0x0000000000027941 */ /* 0x000fea0003800000 */
.L_x_20150:
        /* <DEDUP_REMOVED lines=43> */
.L_x_20149:
[----:B------:R-:W-:Y:S05]  /*7280*/  BSYNC B1 ;  /* 0x0000000000017941 */ /* 0x000fea0003800000 */
.L_x_20148:
        /* <DEDUP_REMOVED lines=12> */
.L_x_20144:
[----:B0-----:R-:W-:Y:S05]  /*7350*/  BSYNC B0 ;  /* 0x0000000000007941 */ /* 0x001fea0003800000 */
.L_x_20143:
        /* <DEDUP_REMOVED lines=18> */
.L_x_20155:
[----:B------:R-:W-:Y:S02]  /*7480*/  MOV R94, R136 ;  /* 0x00000088005e7202 */ /* 0x000fe40000000f00 */
.L_x_20156:
[----:B------:R-:W-:Y:S05]  /*7490*/  BSYNC B1 ;  /* 0x0000000000017941 */ /* 0x000fea0003800000 */
.L_x_20154:
        /* <DEDUP_REMOVED lines=16> */
.L_x_20160:
[----:B------:R-:W-:Y:S05]  /*75a0*/  BSYNC B2 ;  /* 0x0000000000027941 */ /* 0x000fea0003800000 */
.L_x_20159:
        /* <DEDUP_REMOVED lines=43> */
.L_x_20158:
[----:B------:R-:W-:Y:S05]  /*7860*/  BSYNC B1 ;  /* 0x0000000000017941 */ /* 0x000fea0003800000 */
.L_x_20157:
        /* <DEDUP_REMOVED lines=12> */
.L_x_20153:
[----:B------:R-:W-:Y:S05]  /*7930*/  BSYNC B0 ;  /* 0x0000000000007941 */ /* 0x000fea0003800000 */
.L_x_20152:
        /* <DEDUP_REMOVED lines=18> */
.L_x_20164:
[----:B------:R-:W-:Y:S02]  /*7a60*/  IMAD.MOV.U32 R94, RZ, RZ, R136 ;  /* 0x000000ffff5e7224 */ /* 0x000fe400078e0088 */
.L_x_20165:
[----:B------:R-:W-:Y:S05]  /*7a70*/  BSYNC B1 ;  /* 0x0000000000017941 */ /* 0x000fea0003800000 */
.L_x_20163:
        /* <DEDUP_REMOVED lines=16> */
.L_x_20169:
[----:B------:R-:W-:Y:S05]  /*7b80*/  BSYNC B2 ;  /* 0x0000000000027941 */ /* 0x000fea0003800000 */
.L_x_20168:
        /* <DEDUP_REMOVED lines=43> */
.L_x_20167:
[----:B------:R-:W-:Y:S05]  /*7e40*/  BSYNC B1 ;  /* 0x0000000000017941 */ /* 0x000fea0003800000 */
.L_x_20166:
        /* <DEDUP_REMOVED lines=12> */
.L_x_20162:
[----:B------:R-:W-:Y:S05]  /*7f10*/  BSYNC B0 ;  /* 0x0000000000007941 */ /* 0x000fea0003800000 */
.L_x_20161:
        /* <DEDUP_REMOVED lines=18> */
.L_x_20173:
[----:B------:R-:W-:Y:S02]  /*8040*/  IMAD.MOV.U32 R96, RZ, RZ, R136 ;  /* 0x000000ffff607224 */ /* 0x000fe400078e0088 */
.L_x_20174:
[----:B------:R-:W-:Y:S05]  /*8050*/  BSYNC B1 ;  /* 0x0000000000017941 */ /* 0x000fea0003800000 */
.L_x_20172:
        /* <DEDUP_REMOVED lines=16> */
.L_x_20178:
[----:B------:R-:W-:Y:S05]  /*8160*/  BSYNC B2 ;  /* 0x0000000000027941 */ /* 0x000fea0003800000 */
.L_x_20177:
        /* <DEDUP_REMOVED lines=43> */
.L_x_20176:
[----:B------:R-:W-:Y:S05]  /*8420*/  BSYNC B1 ;  /* 0x0000000000017941 */ /* 0x000fea0003800000 */
.L_x_20175:
        /* <DEDUP_REMOVED lines=12> */
.L_x_20171:
[----:B------:R-:W-:Y:S05]  /*84f0*/  BSYNC B0 ;  /* 0x0000000000007941 */ /* 0x000fea0003800000 */
.L_x_20170:
        /* <DEDUP_REMOVED lines=18> */
.L_x_20182:
[----:B------:R-:W-:Y:S02]  /*8620*/  MOV R96, R136 ;  /* 0x0000008800607202 */ /* 0x000fe40000000f00 */
.L_x_20183:
[----:B------:R-:W-:Y:S05]  /*8630*/  BSYNC B1 ;  /* 0x0000000000017941 */ /* 0x000fea0003800000 */
.L_x_20181:
        /* <DEDUP_REMOVED lines=16> */
.L_x_20187:
[----:B------:R-:W-:Y:S05]  /*8740*/  BSYNC B2 ;  /* 0x0000000000027941 */ /* 0x000fea0003800000 */
.L_x_20186:
        /* <DEDUP_REMOVED lines=43> */
.L_x_20185:
[----:B------:R-:W-:Y:S05]  /*8a00*/  BSYNC B1 ;  /* 0x0000000000017941 */ /* 0x000fea0003800000 */
.L_x_20184:
        /* <DEDUP_REMOVED lines=12> */
.L_x_20180:
[----:B------:R-:W-:Y:S05]  /*8ad0*/  BSYNC B0 ;  /* 0x0000000000007941 */ /* 0x000fea0003800000 */
.L_x_20179:
        /* <DEDUP_REMOVED lines=18> */
.L_x_20191:
[----:B------:R-:W-:Y:S02]  /*8c00*/  IMAD.MOV.U32 R98, RZ, RZ, R136 ;  /* 0x000000ffff627224 */ /* 0x000fe400078e0088 */
.L_x_20192:
[----:B------:R-:W-:Y:S05]  /*8c10*/  BSYNC B1 ;  /* 0x0000000000017941 */ /* 0x000fea0003800000 */
.L_x_20190:
        /* <DEDUP_REMOVED lines=16> */
.L_x_20196:
[----:B------:R-:W-:Y:S05]  /*8d20*/  BSYNC B2 ;  /* 0x0000000000027941 */ /* 0x000fea0003800000 */
.L_x_20195:
        /* <DEDUP_REMOVED lines=43> */
.L_x_20194:
[----:B------:R-:W-:Y:S05]  /*8fe0*/  BSYNC B1 ;  /* 0x0000000000017941 */ /* 0x000fea0003800000 */
.L_x_20193:
        /* <DEDUP_REMOVED lines=12> */
.L_x_20189:
[----:B------:R-:W-:Y:S05]  /*90b0*/  BSYNC B0 ;  /* 0x0000000000007941 */ /* 0x000fea0003800000 */
.L_x_20188:
        /* <DEDUP_REMOVED lines=18> */
.L_x_20200:
[----:B------:R-:W-:Y:S02]  /*91e0*/  IMAD.MOV.U32 R98, RZ, RZ, R136 ;  /* 0x000000ffff627224 */ /* 0x000fe400078e0088 */
.L_x_20201:
[----:B------:R-:W-:Y:S05]  /*91f0*/  BSYNC B1 ;  /* 0x0000000000017941 */ /* 0x000fea0003800000 */
.L_x_20199:
        /* <DEDUP_REMOVED lines=16> */
.L_x_20205:
[----:B------:R-:W-:Y:S05]  /*9300*/  BSYNC B2 ;  /* 0x0000000000027941 */ /* 0x000fea0003800000 */
.L_x_20204:
        /* <DEDUP_REMOVED lines=43> */
.L_x_20203:
[----:B------:R-:W-:Y:S05]  /*95c0*/  BSYNC B1 ;  /* 0x0000000000017941 */ /* 0x000fea0003800000 */
.L_x_20202:
        /* <DEDUP_REMOVED lines=12> */
.L_x_20198:
[----:B------:R-:W-:Y:S05]  /*9690*/  BSYNC B0 ;  /* 0x0000000000007941 */ /* 0x000fea0003800000 */
.L_x_20197:
        /* <DEDUP_REMOVED lines=18> */
.L_x_20209:
[----:B------:R-:W-:Y:S02]  /*97c0*/  MOV R119, R136 ;  /* 0x0000008800777202 */ /* 0x000fe40000000f00 */
.L_x_20210:
[----:B------:R-:W-:Y:S05]  /*97d0*/  BSYNC B1 ;  /* 0x0000000000017941 */ /* 0x000fea0003800000 */
.L_x_20208:
        /* <DEDUP_REMOVED lines=16> */
.L_x_20214:
[----:B------:R-:W-:Y:S05]  /*98e0*/  BSYNC B2 ;  /* 0x0000000000027941 */ /* 0x000fea0003800000 */
.L_x_20213:
        /* <DEDUP_REMOVED lines=42> */
.L_x_20212:
[----:B------:R-:W-:Y:S05]  /*9b90*/  BSYNC B1 ;  /* 0x0000000000017941 */ /* 0x000fea0003800000 */
.L_x_20211:
        /* <DEDUP_REMOVED lines=12> */
.L_x_20207:
[----:B------:R-:W-:Y:S05]  /*9c60*/  BSYNC B0 ;  /* 0x0000000000007941 */ /* 0x000fea0003800000 */
.L_x_20206:
        /* <DEDUP_REMOVED lines=29> */
.L_x_20216:
[----:B------:R-:W-:Y:S05]  /*9e40*/  BSYNC B0 ;  /* 0x0000000000007941 */ /* 0x000fea0003800000 */
.L_x_20215:
        /* <DEDUP_REMOVED lines=22> */
.L_x_20220:
[----:B------:R-:W-:Y:S02]  /*9fb0*/  IMAD.MOV.U32 R116, RZ, RZ, R136 ;  /* 0x000000ffff747224 */ /* 0x000fe400078e0088 */
.L_x_20221:
[----:B------:R-:W-:Y:S05]  /*9fc0*/  BSYNC B1 ;  /* 0x0000000000017941 */ /* 0x000fea0003800000 */
.L_x_20219:
        /* <DEDUP_REMOVED lines=16> */
.L_x_20225:
[----:B------:R-:W-:Y:S05]  /*a0d0*/  BSYNC B2 ;  /* 0x0000000000027941 */ /* 0x000fea0003800000 */
.L_x_20224:
        /* <DEDUP_REMOVED lines=43> */
.L_x_20223:
[----:B------:R-:W-:Y:S05]  /*a390*/  BSYNC B1 ;  /* 0x0000000000017941 */ /* 0x000fea0003800000 */
.L_x_20222:
[----:B------:R-:W0:Y:S01]  /*a3a0*/  I2F.U32 R92, R116 ;  /* 0x00000074005c7306 */ /* 0x000e220000201000 */
[----:B-----5:R-:W-:Y:S01]  /*a3b0*/  HADD2.F32 R94, -RZ, R64.H0_H0 ;  /* 0x20000040ff5e7230 */ /* 0x020fe20000004100 */
[----:B------:R-:W-:Y:S01]  /*a3c0*/  IMAD.MOV.U32 R93, RZ, RZ, 0x2f800000 ;  /* 0x2f800000ff5d7424 */ /* 0x000fe200078e00ff */
[----:B------:R-:W-:-:S03]  /*a3d0*/  HADD2.F32 R95, -RZ, R24.H0_H0 ;  /* 0x20000018ff5f7230 */ /* 0x000fc60000004100 */
        /* <DEDUP_REMOVED lines=9> */
.L_x_20218:
[----:B0-----:R-:W-:Y:S05]  /*a470*/  BSYNC B0 ;  /* 0x0000000000007941 */ /* 0x001fea0003800000 */
.L_x_20217:
        /* <DEDUP_REMOVED lines=18> */
.L_x_20229:
[----:B------:R-:W-:Y:S02]  /*a5a0*/  MOV R117, R136 ;  /* 0x0000008800757202 */ /* 0x000fe40000000f00 */
.L_x_20230:
[----:B------:R-:W-:Y:S05]  /*a5b0*/  BSYNC B1 ;  /* 0x0000000000017941 */ /* 0x000fea0003800000 */
.L_x_20228:
        /* <DEDUP_REMOVED lines=16> */
.L_x_20234:
[----:B------:R-:W-:Y:S05]  /*a6c0*/  BSYNC B2 ;  /* 0x0000000000027941 */ /* 0x000fea0003800000 */
.L_x_20233:
        /* <DEDUP_REMOVED lines=43> */
.L_x_20232:
[----:B------:R-:W-:Y:S05]  /*a980*/  BSYNC B1 ;  /* 0x0000000000017941 */ /* 0x000fea0003800000 */
.L_x_20231:
[----:B------:R-:W0:Y:S01]  /*a990*/  I2F.U32 R93, R117 ;  /* 0x00000075005d7306 */ /* 0x000e220000201000 */
[----:B------:R-:W-:Y:S01]  /*a9a0*/  HFMA2.MMA R94, -RZ, RZ, 0.1171875, 0 ;  /* 0x2f800000ff5e7435 */ /* 0x000fe200000001ff */
[----:B-----5:R-:W-:-:S05]  /*a9b0*/  HADD2.F32 R96, -RZ, R64.H1_H1 ;  /* 0x30000040ff607230 */ /* 0x020fca0000004100 */
[----:B------:R-:W-:-:S04]  /*a9c0*/  FMUL.FTZ R96, R96, c[0x0][0x1ec] ;  /* 0x00007b0060607a20 */ /* 0x000fc80000410000 */
[----:B0-----:R-:W-:Y:S02]  /*a9d0*/  FFMA.FTZ R93, R93, R94, 1.1641532182693481445e-10 ;  /* 0x2f0000005d5d7423 */ /* 0x001fe4000001005e */
[----:B------:R-:W-:Y:S01]  /*a9e0*/  FMUL.FTZ R94, R96, c[0x0][0x1e8] ;  /* 0x00007a00605e7a20 */ /* 0x000fe20000410000 */
[----:B------:R-:W-:Y:S02]  /*a9f0*/  HADD2.F32 R96, -RZ, R24.H1_H1 ;  /* 0x30000018ff607230 */ /* 0x000fe40000004100 */
[----:B------:R-:W-:-:S04]  /*aa00*/  FSETP.GTU.FTZ.AND P1, PT, R93, c[0x0][0x1e4], PT ;  /* 0x000079005d007a0b */ /* 0x000fc80003f3c000 */
[----:B------:R-:W-:Y:S02]  /*aa10*/  FSEL R93, R94, RZ, !P1 ;  /* 0x000000ff5e5d7208 */ /* 0x000fe40004800000 */
[----:B------:R-:W-:-:S03]  /*aa20*/  SEL R94, RZ, 0x1, P1 ;  /* 0x00000001ff5e7807 */ /* 0x000fc60000800000 */
[----:B------:R-:W-:Y:S01]  /*aa30*/  FMUL.FTZ R93, R93, R96 ;  /* 0x000000605d5d7220 */ /* 0x000fe20000410000 */
[----:B------:R-:W-:-:S03]  /*aa40*/  PRMT R117, R94, 0x7610, R117 ;  /* 0x000076105e757816 */ /* 0x000fc60000000075 */
[----:B------:R-:W-:Y:S02]  /*aa50*/  @P0 FADD.FTZ R93, R57, R93 ;  /* 0x0000005d395d0221 */ /* 0x000fe40000010000 */
.L_x_20227:
[----:B------:R-:W-:Y:S05]  /*aa60*/  BSYNC B0 ;  /* 0x0000000000007941 */ /* 0x000fea0003800000 */
.L_x_20226:
        /* <DEDUP_REMOVED lines=18> */
.L_x_20238:
[----:B------:R-:W-:Y:S02]  /*ab90*/  IMAD.MOV.U32 R120, RZ, RZ, R136 ;  /* 0x000000ffff787224 */ /* 0x000fe400078e0088 */
.L_x_20239:
[----:B------:R-:W-:Y:S05]  /*aba0*/  BSYNC B1 ;  /* 0x0000000000017941 */ /* 0x000fea0003800000 */
.L_x_20237:
        /* <DEDUP_REMOVED lines=16> */
.L_x_20243:
[----:B------:R-:W-:Y:S05]  /*acb0*/  BSYNC B2 ;  /* 0x0000000000027941 */ /* 0x000fea0003800000 */
.L_x_20242:
        /* <DEDUP_REMOVED lines=43> */
.L_x_20241:
[----:B------:R-:W-:Y:S05]  /*af70*/  BSYNC B1 ;  /* 0x0000000000017941 */ /* 0x000fea0003800000 */
.L_x_20240:
        /* <DEDUP_REMOVED lines=12> */
.L_x_20236:
[----:B------:R-:W-:Y:S05]  /*b040*/  BSYNC B0 ;  /* 0x0000000000007941 */ /* 0x000fea0003800000 */
.L_x_20235:
        /* <DEDUP_REMOVED lines=18> */
.L_x_20247:
[----:B------:R-:W-:Y:S02]  /*b170*/  IMAD.MOV.U32 R122, RZ, RZ, R136 ;  /* 0x000000ffff7a7224 */ /* 0x000fe400078e0088 */
.L_x_20248:
[----:B------:R-:W-:Y:S05]  /*b180*/  BSYNC B1 ;  /* 0x0000000000017941 */ /* 0x000fea0003800000 */
.L_x_20246:
        /* <DEDUP_REMOVED lines=16> */
.L_x_20252:
[----:B------:R-:W-:Y:S05]  /*b290*/  BSYNC B2 ;  /* 0x0000000000027941 */ /* 0x000fea0003800000 */
.L_x_20251:
        /* <DEDUP_REMOVED lines=43> */
.L_x_20250:
[----:B------:R-:W-:Y:S05]  /*b550*/  BSYNC B1 ;  /* 0x0000000000017941 */ /* 0x000fea0003800000 */
.L_x_20249:
        /* <DEDUP_REMOVED lines=12> */
.L_x_20245:
[----:B------:R-:W-:Y:S05]  /*b620*/  BSYNC B0 ;  /* 0x0000000000007941 */ /* 0x000fea0003800000 */
.L_x_20244:
        /* <DEDUP_REMOVED lines=18> */
.L_x_20256:
[----:B------:R-:W-:Y:S02]  /*b750*/  MOV R122, R136 ;  /* 0x00000088007a7202 */ /* 0x000fe40000000f00 */
.L_x_20257:
[----:B------:R-:W-:Y:S05]  /*b760*/  BSYNC B1 ;  /* 0x0000000000017941 */ /* 0x000fea0003800000 */
.L_x_20255:
        /* <DEDUP_REMOVED lines=16> */
.L_x_20261:
[----:B------:R-:W-:Y:S05]  /*b870*/  BSYNC B2 ;  /* 0x0000000000027941 */ /* 0x000fea0003800000 */
.L_x_20260:
        /* <DEDUP_REMOVED lines=43> */
.L_x_20259:
[----:B------:R-:W-:Y:S05]  /*bb30*/  BSYNC B1 ;  /* 0x0000000000017941 */ /* 0x000fea0003800000 */
.L_x_20258:
        /* <DEDUP_REMOVED lines=12> */
.L_x_20254:
[----:B------:R-:W-:Y:S05]  /*bc00*/  BSYNC B0 ;  /* 0x0000000000007941 */ /* 0x000fea0003800000 */
.L_x_20253:
        /* <DEDUP_REMOVED lines=18> */
.L_x_20265:
[----:B------:R-:W-:Y:S02]  /*bd30*/  IMAD.MOV.U32 R129, RZ, RZ, R136 ;  /* 0x000000ffff817224 */ /* 0x000fe400078e0088 */
.L_x_20266:
[----:B------:R-:W-:Y:S05]  /*bd40*/  BSYNC B1 ;  /* 0x0000000000017941 */ /* 0x000fea0003800000 */
.L_x_20264:
        /* <DEDUP_REMOVED lines=16> */
.L_x_20270:
[----:B------:R-:W-:Y:S05]  /*be50*/  BSYNC B2 ;  /* 0x0000000000027941 */ /* 0x000fea0003800000 */
.L_x_20269:
        /* <DEDUP_REMOVED lines=43> */
.L_x_20268:
[----:B------:R-:W-:Y:S05]  /*c110*/  BSYNC B1 ;  /* 0x0000000000017941 */ /* 0x000fea0003800000 */
.L_x_20267:
[----:B------:R-:W0:Y:S01]  /*c120*/  I2F.U32 R97, R129 ;  /* 0x0000008100617306 */ /* 0x000e220000201000 */
[----:B------:R-:W-:Y:S01]  /*c130*/  HADD2.F32 R118, -RZ, R66.H1_H1 ;  /* 0x30000042ff767230 */ /* 0x000fe20000004100 */
[----:B------:R-:W-:-:S04]  /*c140*/  IMAD.MOV.U32 R98, RZ, RZ, 0x2f800000 ;  /* 0x2f800000ff627424 */ /* 0x000fc800078e00ff */
[----:B------:R-:W-:Y:S02]  /*c150*/  FMUL.FTZ R118, R118, c[0x0][0x1ec] ;  /* 0x00007b0076767a20 */ /* 0x000fe40000410000 */
        /* <DEDUP_REMOVED lines=9> */
.L_x_20263:
[----:B------:R-:W-:Y:S05]  /*c1f0*/  BSYNC B0 ;  /* 0x0000000000007941 */ /* 0x000fea0003800000 */
.L_x_20262:
        /* <DEDUP_REMOVED lines=18> */
.L_x_20274:
[----:B------:R-:W-:Y:S02]  /*c320*/  IMAD.MOV.U32 R130, RZ, RZ, R136 ;  /* 0x000000ffff827224 */ /* 0x000fe400078e0088 */
.L_x_20275:
[----:B------:R-:W-:Y:S05]  /*c330*/  BSYNC B1 ;  /* 0x0000000000017941 */ /* 0x000fea0003800000 */
.L_x_20273:
        /* <DEDUP_REMOVED lines=16> */
.L_x_20279:
[----:B------:R-:W-:Y:S05]  /*c440*/  BSYNC B2 ;  /* 0x0000000000027941 */ /* 0x000fea0003800000 */
.L_x_20278:
        /* <DEDUP_REMOVED lines=43> */
.L_x_20277:
[----:B------:R-:W-:Y:S05]  /*c700*/  BSYNC B1 ;  /* 0x0000000000017941 */ /* 0x000fea0003800000 */
.L_x_20276:
[----:B------:R-:W0:Y:S01]  /*c710*/  I2F.U32 R98, R130 ;  /* 0x0000008200627306 */ /* 0x000e220000201000 */
[----:B------:R-:W-:Y:S01]  /*c720*/  HADD2.F32 R119, -RZ, R67.H0_H0 ;  /* 0x20000043ff777230 */ /* 0x000fe20000004100 */
[----:B------:R-:W-:-:S04]  /*c730*/  IMAD.MOV.U32 R99, RZ, RZ, 0x2f800000 ;  /* 0x2f800000ff637424 */ /* 0x000fc800078e00ff */
[----:B------:R-:W-:Y:S02]  /*c740*/  FMUL.FTZ R119, R119, c[0x0][0x1ec] ;  /* 0x00007b0077777a20 */ /* 0x000fe40000410000 */
[----:B0-----:R-:W-:Y:S02]  /*c750*/  FFMA.FTZ R98, R98, R99, 1.1641532182693481445e-10 ;  /* 0x2f00000062627423 */ /* 0x001fe40000010063 */
[----:B------:R-:W-:Y:S01]  /*c760*/  FMUL.FTZ R99, R119, c[0x0][0x1e8] ;  /* 0x00007a0077637a20 */ /* 0x000fe20000410000 */
[----:B------:R-:W-:Y:S02]  /*c770*/  HADD2.F32 R119, -RZ, R27.H0_H0 ;  /* 0x2000001bff777230 */ /* 0x000fe40000004100 */
[----:B------:R-:W-:-:S04]  /*c780*/  FSETP.GTU.FTZ.AND P1, PT, R98, c[0x0][0x1e4], PT ;  /* 0x0000790062007a0b */ /* 0x000fc80003f3c000 */
[----:B------:R-:W-:Y:S02]  /*c790*/  FSEL R98, R99, RZ, !P1 ;  /* 0x000000ff63627208 */ /* 0x000fe40004800000 */
[----:B------:R-:W-:-:S03]  /*c7a0*/  SEL R99, RZ, 0x1, P1 ;  /* 0x00000001ff637807 */ /* 0x000fc60000800000 */
[----:B------:R-:W-:Y:S01]  /*c7b0*/  FMUL.FTZ R98, R98, R119 ;  /* 0x0000007762627220 */ /* 0x000fe20000410000 */
[----:B------:R-:W-:-:S03]  /*c7c0*/  PRMT R130, R99, 0x7610, R130 ;  /* 0x0000761063827816 */ /* 0x000fc60000000082 */
[----:B------:R-:W-:Y:S02]  /*c7d0*/  @P0 FADD.FTZ R98, R62, R98 ;  /* 0x000000623e620221 */ /* 0x000fe40000010000 */
.L_x_20272:
[----:B------:R-:W-:Y:S05]  /*c7e0*/  BSYNC B0 ;  /* 0x0000000000007941 */ /* 0x000fea0003800000 */
.L_x_20271:
        /* <DEDUP_REMOVED lines=18> */
.L_x_20283:
[----:B------:R-:W-:Y:S02]  /*c910*/  MOV R137, R136 ;  /* 0x0000008800897202 */ /* 0x000fe40000000f00 */
.L_x_20284:
[----:B------:R-:W-:Y:S05]  /*c920*/  BSYNC B1 ;  /* 0x0000000000017941 */ /* 0x000fea0003800000 */
.L_x_20282:
        /* <DEDUP_REMOVED lines=16> */
.L_x_20288:
[----:B------:R-:W-:Y:S05]  /*ca30*/  BSYNC B2 ;  /* 0x0000000000027941 */ /* 0x000fea0003800000 */
.L_x_20287:
        /* <DEDUP_REMOVED lines=44> */
.L_x_20286:
[----:B------:R-:W-:Y:S05]  /*cd00*/  BSYNC B1 ;  /* 0x0000000000017941 */ /* 0x000fea0003800000 */
.L_x_20285:
[----:B------:R-:W0:Y:S01]  /*cd10*/  I2F.U32 R99, R137 ;  /* 0x0000008900637306 */ /* 0x000e220000201000 */
[----:B------:R-:W-:Y:S01]  /*cd20*/  HADD2.F32 R119, -RZ, R67.H1_H1 ;  /* 0x30000043ff777230 */ /* 0x000fe20000004100 */
[----:B------:R-:W-:Y:S01]  /*cd30*/  IMAD.MOV.U32 R118, RZ, RZ, 0x2f800000 ;  /* 0x2f800000ff767424 */ /* 0x000fe200078e00ff */
[----:B------:R-:W-:-:S03]  /*cd40*/  HADD2.F32 R120, -RZ, R27.H1_H1 ;  /* 0x3000001bff787230 */ /* 0x000fc60000004100 */
        /* <DEDUP_REMOVED lines=9> */
.L_x_20281:
[----:B------:R-:W-:Y:S05]  /*cde0*/  BSYNC B0 ;  /* 0x0000000000007941 */ /* 0x000fea0003800000 */
.L_x_20280:
        /* <DEDUP_REMOVED lines=61> */
.L_x_20290:
[----:B-1----:R-:W-:Y:S05]  /*d1c0*/  BSYNC B0 ;  /* 0x0000000000007941 */ /* 0x002fea0003800000 */
.L_x_20289:
[----:B------:R-:W-:Y:S01]  /*d1d0*/  @!P1 IADD3 R141, R141, 0x4, RZ ;  /* 0x000000048d8d9810 */ /* 0x000fe20007ffe0ff */
[----:B------:R-:W-:Y:S01]  /*d1e0*/  FADD.FTZ R134, R142, R99 ;  /* 0x000000638e867221 */ /* 0x000fe20000010000 */
[----:B------:R-:W-:Y:S05]  /*d1f0*/  BRA.DIV ~URZ, `(.L_x_20291) ;  /* 0x000014427f007947 */ /* 0x000fea000b800000 */
[----:B0-----:R0:W1:Y:S02]  /*d200*/  SHFL.BFLY PT, R118, R134, 0x1, 0x1f ;  /* 0x0c201f0086767f89 */ /* 0x00106400000e0000 */
.L_x_20297:
        /* <DEDUP_REMOVED lines=84> */
.L_x_20298:
        /* <DEDUP_REMOVED lines=18> */
[----:B------:R-:W1:Y:S01]  /*d870*/  @!P0 LDS.64 R118, [R134.X8] ;  /* 0x0000000086768984 */ /* 0x000e620000008a00 */
[----:B0-----:R-:W-:Y:S02]  /*d880*/  IMAD.IADD R133, R122, 0x1, R121 ;  /* 0x000000017a857824 */ /* 0x001fe400078e0279 */
        /* <DEDUP_REMOVED lines=58> */
[C---:B------:R-:W-:Y:S01]  /*dc30*/  FADD.FTZ R121, -R119.reuse, R99 ;  /* 0x0000006377797221 */ /* 0x040fe20000010100 */
[--C-:B------:R-:W-:Y:S01]  /*dc40*/  HADD2.F32 R99, -RZ, R55.reuse.H0_H0 ;  /* 0x20000037ff637230 */ /* 0x100fe20000004100 */
[C---:B------:R-:W-:Y:S02]  /*dc50*/  FADD.FTZ R156, -R119.reuse, R77 ;  /* 0x0000004d779c7221 */ /* 0x040fe40000010100 */
[C---:B------:R-:W-:Y:S01]  /*dc60*/  FADD.FTZ R80, -R119.reuse, R86 ;  /* 0x0000005677507221 */ /* 0x040fe20000010100 */
[----:B------:R-:W-:Y:S01]  /*dc70*/  HADD2.F32 R86, -RZ, R55.H1_H1 ;  /* 0x30000037ff567230 */ /* 0x000fe20000004100 */
[C---:B------:R-:W-:Y:S02]  /*dc80*/  FADD.FTZ R96, -R119.reuse, R98 ;  /* 0x0000006277607221 */ /* 0x040fe40000010100 */
[----:B------:R-:W-:-:S02]  /*dc90*/  FADD.FTZ R164, -R119, R68 ;  /* 0x0000004477a47221 */ /* 0x000fc40000010100 */
[C---:B------:R-:W-:Y:S02]  /*dca0*/  FADD.FTZ R158, -R119.reuse, R72 ;  /* 0x00000048779e7221 */ /* 0x040fe40000010100 */
[----:B------:R-:W-:Y:S02]  /*dcb0*/  FADD.FTZ R73, -R119, R73 ;  /* 0x0000004977497221 */ /* 0x000fe40000010100 */
        /* <DEDUP_REMOVED lines=8> */
[----:B------:R-:W-:Y:S02]  /*dd40*/  FMUL.FTZ R120, R123, R75 ;  /* 0x0000004b7b787220 */ /* 0x000fe40000410000 */
[----:B------:R-:W-:-:S02]  /*dd50*/  FADD.FTZ R154, -R119, R79 ;  /* 0x0000004f779a7221 */ /* 0x000fc40000010100 */
[C---:B------:R-:W-:Y:S02]  /*dd60*/  FADD.FTZ R78, -R119.reuse, R81 ;  /* 0x00000051774e7221 */ /* 0x040fe40000010100 */
[C---:B------:R-:W-:Y:S01]  /*dd70*/  FADD.FTZ R140, -R119.reuse, R82 ;  /* 0x00000052778c7221 */ /* 0x040fe20000010100 */
[--C-:B------:R-:W-:Y:S01]  /*dd80*/  HADD2.F32 R82, -RZ, R54.reuse.H1_H1 ;  /* 0x30000036ff527230 */ /* 0x100fe20000004100 */
[C---:B------:R-:W-:Y:S02]  /*dd90*/  FADD.FTZ R160, -R119.reuse, R83 ;  /* 0x0000005377a07221 */ /* 0x040fe40000010100 */
[C---:B------:R-:W-:Y:S01]  /*dda0*/  FADD.FTZ R146, -R119.reuse, R85 ;  /* 0x0000005577927221 */ /* 0x040fe20000010100 */
[----:B------:R-:W-:Y:S01]  /*ddb0*/  HADD2.F32 R85, -RZ, R54.H0_H0 ;  /* 0x20000036ff557230 */ /* 0x000fe20000004100 */
        /* <DEDUP_REMOVED lines=8> */
[----:B------:R-:W-:Y:S02]  /*de40*/  FFMA.FTZ R98, R98, R99, R8 ;  /* 0x0000006362627223 */ /* 0x000fe40000010008 */
[C---:B------:R-:W-:Y:S02]  /*de50*/  FMUL.FTZ R76, R123.reuse, R68 ;  /* 0x000000447b4c7220 */ /* 0x040fe40000410000 */
[C---:B------:R-:W-:Y:S02]  /*de60*/  FMUL.FTZ R69, R123.reuse, R72 ;  /* 0x000000487b457220 */ /* 0x040fe40000410000 */
[C---:B------:R-:W-:Y:S02]  /*de70*/  FMUL.FTZ R73, R123.reuse, R74 ;  /* 0x0000004a7b497220 */ /* 0x040fe40000410000 */
[C---:B------:R-:W-:Y:S02]  /*de80*/  FMUL.FTZ R75, R123.reuse, R84 ;  /* 0x000000547b4b7220 */ /* 0x040fe40000410000 */
[----:B------:R-:W-:-:S02]  /*de90*/  FMUL.FTZ R79, R123, R80 ;  /* 0x000000507b4f7220 */ /* 0x000fc40000410000 */
[C---:B------:R-:W-:Y:S02]  /*dea0*/  FMUL.FTZ R89, R123.reuse, R90 ;  /* 0x0000005a7b597220 */ /* 0x040fe40000410000 */
[C---:B------:R-:W-:Y:S02]  /*deb0*/  FMUL.FTZ R91, R123.reuse, R92 ;  /* 0x0000005c7b5b7220 */ /* 0x040fe40000410000 */
[----:B------:R-:W-:Y:S01]  /*dec0*/  FFMA.FTZ R99, R120, R86, R9 ;  /* 0x0000005678637223 */ /* 0x000fe20000010009 */
[----:B------:R-:W-:Y:S01]  /*ded0*/  HADD2.F32 R86, -RZ, R52.H0_H0 ;  /* 0x20000034ff567230 */ /* 0x000fe20000004100 */
[C---:B------:R-:W-:Y:S01]  /*dee0*/  FMUL.FTZ R71, R123.reuse, R164 ;  /* 0x000000a47b477220 */ /* 0x040fe20000410000 */
[----:B------:R-:W-:Y:S01]  /*def0*/  HADD2.F32 R120, -RZ, R51.H0_H0 ;  /* 0x20000033ff787230 */ /* 0x000fe20000004100 */
[C---:B------:R-:W-:Y:S02]  /*df00*/  FMUL.FTZ R70, R123.reuse, R162 ;  /* 0x000000a27b467220 */ /* 0x040fe40000410000 */
[----:B------:R-:W-:-:S02]  /*df10*/  FMUL.FTZ R158, R123, R158 ;  /* 0x0000009e7b9e7220 */ /* 0x000fc40000410000 */
[C---:B------:R-:W-:Y:S02]  /*df20*/  FMUL.FTZ R68, R123.reuse, R156 ;  /* 0x0000009c7b447220 */ /* 0x040fe40000410000 */
[C---:B------:R-:W-:Y:S02]  /*df30*/  FMUL.FTZ R72, R123.reuse, R154 ;  /* 0x0000009a7b487220 */ /* 0x040fe40000410000 */
[C---:B------:R-:W-:Y:S01]  /*df40*/  FMUL.FTZ R81, R123.reuse, R122 ;  /* 0x0000007a7b517220 */ /* 0x040fe20000410000 */
[----:B------:R-:W-:Y:S01]  /*df50*/  HADD2.F32 R122, -RZ, R51.H1_H1 ;  /* 0x30000033ff7a7230 */ /* 0x000fe20000004100 */
        /* <DEDUP_REMOVED lines=12> */
[C---:B------:R-:W-:Y:S01]  /*e020*/  FMUL.FTZ R97, R123.reuse, R118 ;  /* 0x000000767b617220 */ /* 0x040fe20000410000 */
[----:B------:R-:W-:Y:S01]  /*e030*/  HADD2.F32 R118, -RZ, R53.H0_H0 ;  /* 0x20000035ff767230 */ /* 0x000fe20000004100 */
[C---:B------:R-:W-:Y:S02]  /*e040*/  FMUL.FTZ R96, R123.reuse, R96 ;  /* 0x000000607b607220 */ /* 0x040fe40000410000 */
[----:B------:R-:W-:Y:S01]  /*e050*/  FMUL.FTZ R123, R123, R121 ;  /* 0x000000797b7b7220 */ /* 0x000fe20000410000 */
[----:B------:R-:W-:Y:S01]  /*e060*/  HADD2.F32 R121, -RZ, R52.H1_H1 ;  /* 0x30000034ff797230 */ /* 0x000fe20000004100 */
[----:B------:R-:W-:-:S02]  /*e070*/  IMAD R131, R131, c[0x0][0x168], RZ ;  /* 0x00005a0083837a24 */ /* 0x000fc400078e02ff */
[----:B------:R-:W-:Y:S01]  /*e080*/  FFMA.FTZ R82, R119, R82, R7 ;  /* 0x0000005277527223 */ /* 0x000fe20000010007 */
[----:B------:R-:W-:Y:S01]  /*e090*/  HADD2.F32 R119, -RZ, R53.H1_H1 ;  /* 0x30000035ff777230 */ /* 0x000fe20000004100 */
[----:B------:R-:W-:Y:S01]  /*e0a0*/  FFMA.FTZ R86, R71, R86, R2 ;  /* 0x0000005647567223 */ /* 0x000fe20000010002 */
[--C-:B------:R-:W-:Y:S01]  /*e0b0*/  HADD2.F32 R71, -RZ, R50.reuse.H0_H0 ;  /* 0x20000032ff477230 */ /* 0x100fe20000004100 */
[----:B------:R-:W-:Y:S01]  /*e0c0*/  FFMA.FTZ R77, R77, R118, R4 ;  /* 0x000000764d4d7223 */ /* 0x000fe20000010004 */
[----:B------:R-:W-:Y:S01]  /*e0d0*/  HADD2.F32 R118, -RZ, R50.H1_H1 ;  /* 0x30000032ff767230 */ /* 0x000fe20000004100 */
[----:B------:R-:W-:Y:S01]  /*e0e0*/  FFMA.FTZ R121, R70, R121, R3 ;  /* 0x0000007946797223 */ /* 0x000fe20000010003 */
[----:B------:R-:W-:Y:S01]  /*e0f0*/  SHF.R.S32.HI R70, RZ, 0x1f, R131 ;  /* 0x0000001fff467819 */ /* 0x000fe20000011483 */
[----:B------:R-:W-:Y:S02]  /*e100*/  FFMA.FTZ R76, R76, R119, R5 ;  /* 0x000000774c4c7223 */ /* 0x000fe40000010005 */
[----:B------:R-:W-:Y:S01]  /*e110*/  FFMA.FTZ R87, R87, R120, R16 ;  /* 0x0000007857577223 */ /* 0x000fe20000010010 */
[----:B------:R-:W-:Y:S01]  /*e120*/  LEA.HI R119, R70, R131, RZ, 0x3 ;  /* 0x0000008346777211 */ /* 0x000fe200078f18ff */
        /* <DEDUP_REMOVED lines=36> */
[----:B------:R-:W-:Y:S01]  /*e370*/  LEA.HI.SX32 R119, R119, R0, 0x1d ;  /* 0x0000000077777211 */ /* 0x000fe200078feaff */
[----:B------:R-:W-:Y:S01]  /*e380*/  HADD2.F32 R79, -RZ, R43.H1_H1 ;  /* 0x3000002bff4f7230 */ /* 0x000fe20000004100 */
[----:B------:R-:W-:Y:S01]  /*e390*/  FFMA.FTZ R94, R92, R70, R105 ;  /* 0x000000465c5e7223 */ /* 0x000fe20000010069 */
[----:B------:R-:W-:Y:S01]  /*e3a0*/  HADD2.F32 R71, -RZ, R41.H1_H1 ;  /* 0x30000029ff477230 */ /* 0x000fe20000004100 */
[----:B------:R-:W-:Y:S01]  /*e3b0*/  FFMA.FTZ R91, R91, R68, R102 ;  /* 0x000000445b5b7223 */ /* 0x000fe20000010066 */
[----:B------:R-:W-:Y:S01]  /*e3c0*/  F2FP.PACK_AB R70, R82, R85 ;  /* 0x000000555246723e */ /* 0x000fe200000000ff */
[----:B------:R-:W-:Y:S01]  /*e3d0*/  FFMA.FTZ R92, R93, R69, R104 ;  /* 0x000000455d5c7223 */ /* 0x000fe20000010068 */
[----:B------:R-:W-:Y:S01]  /*e3e0*/  F2FP.PACK_AB R75, R88, R87 ;  /* 0x00000057584b723e */ /* 0x000fe200000000ff */
[----:B------:R-:W-:Y:S01]  /*e3f0*/  IMAD.MOV.U32 R85, RZ, RZ, 0x10 ;  /* 0x00000010ff557424 */ /* 0x000fe200078e00ff */
[----:B------:R-:W-:Y:S01]  /*e400*/  F2FP.PACK_AB R69, R76, R77 ;  /* 0x0000004d4c45723e */ /* 0x000fe200000000ff */
[----:B------:R-:W-:Y:S01]  /*e410*/  FFMA.FTZ R97, R97, R74, R108 ;  /* 0x0000004a61617223 */ /* 0x000fe2000001006c */
[----:B------:R-:W-:Y:S01]  /*e420*/  F2FP.PACK_AB R68, R121, R86 ;  /* 0x000000567944723e */ /* 0x000fe200000000ff */
[----:B------:R-:W-:Y:S01]  /*e430*/  FFMA.FTZ R123, R123, R79, R110 ;  /* 0x0000004f7b7b7223 */ /* 0x000fe2000001006e */
[----:B------:R-:W-:Y:S01]  /*e440*/  IADD3 R88, R119, 0x80, RZ ;  /* 0x0000008077587810 */ /* 0x000fe20007ffe0ff */
[----:B------:R-:W-:Y:S01]  /*e450*/  FFMA.FTZ R95, R95, R71, R106 ;  /* 0x000000475f5f7223 */ /* 0x000fe2000001006a */
[----:B------:R-:W-:-:S02]  /*e460*/  F2FP.PACK_AB R77, R133, R84 ;  /* 0x00000054854d723e */ /* 0x000fc400000000ff */
[----:B------:R-:W-:Y:S02]  /*e470*/  IADD3 R86, R119, 0x100, RZ ;  /* 0x0000010077567810 */ /* 0x000fe40007ffe0ff */
[----:B------:R-:W-:Y:S02]  /*e480*/  F2FP.PACK_AB R74, R78, R81 ;  /* 0x000000514e4a723e */ /* 0x000fe400000000ff */
[----:B------:R-:W-:Y:S01]  /*e490*/  F2FP.PACK_AB R76, R83, R80 ;  /* 0x00000050534c723e */ /* 0x000fe200000000ff */
[----:B------:R-:W-:Y:S01]  /*e4a0*/  IMAD.WIDE.U32 R86, R86, R85, c[0x0][0x208] ;  /* 0x0000820056567625 */ /* 0x000fe200078e0055 */
[----:B------:R-:W-:Y:S02]  /*e4b0*/  IADD3 R84, R119, 0x180, RZ ;  /* 0x0000018077547810 */ /* 0x000fe40007ffe0ff */
[----:B------:R-:W-:Y:S02]  /*e4c0*/  F2FP.PACK_AB R78, R135, R90 ;  /* 0x0000005a874e723e */ /* 0x000fe400000000ff */
[----:B------:R-:W-:Y:S01]  /*e4d0*/  F2FP.PACK_AB R80, R92, R91 ;  /* 0x0000005b5c50723e */ /* 0x000fe200000000ff */
[----:B------:R-:W-:Y:S01]  /*e4e0*/  IMAD.WIDE.U32 R90, R119, R85, c[0x0][0x208] ;  /* 0x00008200775a7625 */ /* 0x000fe200078e0055 */
[----:B------:R-:W-:-:S02]  /*e4f0*/  F2FP.PACK_AB R71, R99, R98 ;  /* 0x000000626347723e */ /* 0x000fc400000000ff */
[----:B------:R-:W-:Y:S02]  /*e500*/  F2FP.PACK_AB R73, R72, R73 ;  /* 0x000000494849723e */ /* 0x000fe400000000ff */
[----:B------:R-:W-:Y:S01]  /*e510*/  F2FP.PACK_AB R79, R120, R89 ;  /* 0x00000059784f723e */ /* 0x000fe200000000ff */
[-C--:B------:R-:W-:Y:S01]  /*e520*/  IMAD.WIDE.U32 R88, R88, R85.reuse, c[0x0][0x208] ;  /* 0x0000820058587625 */ /* 0x080fe200078e0055 */
[----:B------:R-:W-:Y:S01]  /*e530*/  F2FP.PACK_AB R72, R131, R118 ;  /* 0x000000768348723e */ /* 0x000fe200000000ff */
[----:B------:R0:W-:Y:S01]  /*e540*/  STG.E.128 [R90.64], R68 ;  /* 0x000000445a007986 */ /* 0x0001e2000c101d06 */
[----:B------:R-:W-:Y:S01]  /*e550*/  F2FP.PACK_AB R83, R123, R122 ;  /* 0x0000007a7b53723e */ /* 0x000fe200000000ff */
[----:B------:R-:W-:Y:S01]  /*e560*/  IMAD.WIDE.U32 R84, R84, R85, c[0x0][0x208] ;  /* 0x0000820054547625 */ /* 0x000fe200078e0055 */
[----:B------:R-:W-:Y:S01]  /*e570*/  F2FP.PACK_AB R82, R97, R96 ;  /* 0x000000606152723e */ /* 0x000fe200000000ff */
[----:B------:R0:W-:Y:S01]  /*e580*/  STG.E.128 [R88.64], R72 ;  /* 0x0000004858007986 */ /* 0x0001e2000c101d06 */
[----:B------:R-:W-:-:S03]  /*e590*/  F2FP.PACK_AB R81, R95, R94 ;  /* 0x0000005e5f51723e */ /* 0x000fc600000000ff */
[----:B------:R0:W-:Y:S04]  /*e5a0*/  STG.E.128 [R86.64], R76 ;  /* 0x0000004c56007986 */ /* 0x0001e8000c101d06 */
[----:B------:R0:W-:Y:S02]  /*e5b0*/  STG.E.128 [R84.64], R80 ;  /* 0x0000005054007986 */ /* 0x0001e4000c101d06 */
.L_x_20294:
[----:B-1----:R-:W-:Y:S05]  /*e5c0*/  BSYNC B0 ;  /* 0x0000000000007941 */ /* 0x002fea0003800000 */
.L_x_20293:
[----:B------:R-:W-:Y:S02]  /*e5d0*/  IADD3 R103, R103, c[0x0][0x160], RZ ;  /* 0x0000580067677a10 */ /* 0x000fe40007ffe0ff */
[----:B------:R-:W-:Y:S02]  /*e5e0*/  LOP3.LUT P1, RZ, R115, 0xff, RZ, 0xc0, !PT ;  /* 0x000000ff73ff7812 */ /* 0x000fe4000782c0ff */
[----:B------:R-:W-:Y:S02]  /*e5f0*/  ISETP.GE.AND P0, PT, R103, c[0x0][0x164], PT ;  /* 0x0000590067007a0c */ /* 0x000fe40003f06270 */
[----:B------:R-:W-:-:S11]  /*e600*/  SEL R115, RZ, 0x1, P1 ;  /* 0x00000001ff737807 */ /* 0x000fd60000800000 */
[----:B0-----:R-:W-:Y:S01]  /*e610*/  @P0 CALL.REL.NOINC `(.L_x_20295) ;  /* 0x0000001000000944 */ /* 0x001fe20003c00000 */
[----:B------:R-:W-:Y:S05]  /*e620*/  BRA `(.L_x_20296) ;  /* 0xffff237000007947 */ /* 0x000fea000383ffff */
.L_x_20295:
[----:B------:R-:W-:Y:S05]  /*e630*/  EXIT ;  /* 0x000000000000794d */ /* 0x000fea0003800000 */
.L_x_20291:
[----:B------:R-:W-:Y:S01]  /*e640*/  MOV R123, 0x1 ;  /* 0x00000001007b7802 */ /* 0x000fe20000000f00 */
[----:B0-----:R-:W-:Y:S01]  /*e650*/  IMAD.MOV.U32 R119, RZ, RZ, 0x1f ;  /* 0x0000001fff777424 */ /* 0x001fe200078e00ff */
[----:B------:R-:W-:Y:S01]  /*e660*/  MOV R120, 0xe690 ;  /* 0x0000e69000787802 */ /* 0x000fe20000000f00 */
[----:B------:R-:W-:Y:S02]  /*e670*/  IMAD.MOV.U32 R122, RZ, RZ, -0x1 ;  /* 0xffffffffff7a7424 */ /* 0x000fe400078e00ff */
[----:B------:R-:W-:Y:S05]  /*e680*/  CALL.REL.NOINC `($__internal_111_$__cuda_sm70_shflsync_bfly_p) ;  /* 0x0000079000007944 */ /* 0x000fea0003c00000 */
[----:B-1----:R-:W-:Y:S01]  /*e690*/  MOV R118, R123 ;  /* 0x0000007b00767202 */ /* 0x002fe20000000f00 */
[----:B0-----:R-:W-:Y:S05]  /*e6a0*/  BRA `(.L_x_20297) ;  /* 0xffffeb6000007947 */ /* 0x001fea000383ffff */
.L_x_20292:
[----:B------:R-:W-:Y:S01]  /*e6b0*/  IMAD.MOV.U32 R123, RZ, RZ, 0x2 ;  /* 0x00000002ff7b7424 */ /* 0x000fe200078e00ff */
[----:B------:R-:W-:Y:S01]  /*e6c0*/  MOV R122, 0xffffffff ;  /* 0xffffffff007a7802 */ /* 0x000fe20000000f00 */
[----:B------:R-:W-:Y:S01]  /*e6d0*/  IMAD.MOV.U32 R119, RZ, RZ, 0x1f ;  /* 0x0000001fff777424 */ /* 0x000fe200078e00ff */
[----:B------:R-:W-:Y:S02]  /*e6e0*/  MOV R120, 0xe700 ;  /* 0x0000e70000787802 */ /* 0x000fe40000000f00 */
[----:B------:R-:W-:Y:S05]  /*e6f0*/  CALL.REL.NOINC `($__internal_111_$__cuda_sm70_shflsync_bfly_p) ;  /* 0x0000072000007944 */ /* 0x000fea0003c00000 */
[----:B01----:R-:W-:Y:S01]  /*e700*/  FADD.FTZ R134, R134, R123 ;  /* 0x0000007b86867221 */ /* 0x003fe20000010000 */
[----:B------:R-:W-:Y:S01]  /*e710*/  MOV R122, 0xffffffff ;  /* 0xffffffff007a7802 */ /* 0x000fe20000000f00 */
[----:B------:R-:W-:Y:S01]  /*e720*/  IMAD.MOV.U32 R123, RZ, RZ, 0x4 ;  /* 0x00000004ff7b7424 */ /* 0x000fe200078e00ff */
[----:B------:R-:W-:Y:S01]  /*e730*/  MOV R120, 0xe760 ;  /* 0x0000e76000787802 */ /* 0x000fe20000000f00 */
[----:B------:R-:W-:-:S02]  /*e740*/  IMAD.MOV.U32 R119, RZ, RZ, 0x1f ;  /* 0x0000001fff777424 */ /* 0x000fc400078e00ff */
        /* <DEDUP_REMOVED lines=83> */
[----:B------:R-:W-:Y:S05]  /*ec80*/  CALL.REL.NOINC `($__internal_111_$__cuda_sm70_shflsync_bfly_p) ;  /* 0x0000019000007944 */ /* 0x000fea0003c00000 */
[----:B01----:R-:W-:Y:S01]  /*ec90*/  FADD.FTZ R134, R134, R123 ;  /* 0x0000007b86867221 */ /* 0x003fe20000010000 */
[----:B------:R-:W-:Y:S01]  /*eca0*/  MOV R122, 0xffffffff ;  /* 0xffffffff007a7802 */ /* 0x000fe20000000f00 */
[----:B------:R-:W-:Y:S01]  /*ecb0*/  IMAD.MOV.U32 R123, RZ, RZ, 0x2 ;  /* 0x00000002ff7b7424 */ /* 0x000fe200078e00ff */
[----:B------:R-:W-:Y:S01]  /*ecc0*/  MOV R120, 0xecf0 ;  /* 0x0000ecf000787802 */ /* 0x000fe20000000f00 */
[----:B------:R-:W-:Y:S02]  /*ecd0*/  IMAD.MOV.U32 R119, RZ, RZ, 0x1f ;  /* 0x0000001fff777424 */ /* 0x000fe400078e00ff */
        /* <DEDUP_REMOVED lines=19> */
[----:B01----:R-:W-:Y:S05]  /*ee10*/  BRA `(.L_x_20298) ;  /* 0xffffe93000007947 */ /* 0x003fea000383ffff */
        .weak           $__internal_111_$__cuda_sm70_shflsync_bfly_p
        .type           $__internal_111_$__cuda_sm70_shflsync_bfly_p,@function
        .size           $__internal_111_$__cuda_sm70_shflsync_bfly_p,(.L_x_29175 - $__internal_111_$__cuda_sm70_shflsync_bfly_p)
$__internal_111_$__cuda_sm70_shflsync_bfly_p:
[----:B------:R-:W-:Y:S01]  /*ee20*/  IMAD.MOV.U32 R121, RZ, RZ, 0x0 ;  /* 0x00000000ff797424 */ /* 0x000fe200078e00ff */
[----:B------:R-:W-:Y:S04]  /*ee30*/  WARPSYNC R122 ;  /* 0x0000007a00007348 */ /* 0x000fe80003800000 */
[----:B------:R0:W1:Y:S01]  /*ee40*/  SHFL.BFLY PT, R123, R134, R123, R119 ;  /* 0x0c00007b867b7389 */ /* 0x00006200000e0077 */
[----:B------:R-:W-:Y:S05]  /*ee50*/  RET.REL.NODEC R120 `(_ZN10layer_norm13ln_fwd_kernelINS_13Kernel_traitsI6__halfS2_fS2_fjLj4096ELj1ELj1ELj4ELj16ENS_18Kernel_traits_baseILj4096ES2_S2_fS2_fjLj128EEEEELb1ELb1ELb1ELb1EEEvNS_9FwdParamsE) ;  /* 0xffff11a078007950 */ /* 0x000fea0003c3ffff */
.L_x_20299:
        /* <DEDUP_REMOVED lines=10> */
.L_x_29175:


//--------------------- .text._ZN10layer_norm13ln_fwd_kernelINS_13Kernel_traitsIf6__halffS2_fjLj4096ELj1ELj1ELj4ELj16ENS_18Kernel_traits_baseILj4096EfS2_fS2_fjLj128EEEEELb0ELb0ELb0ELb0EEEvNS_9FwdParamsE --------------------------
	.section	.text._ZN10layer_norm13ln_fwd_kernelINS_13Kernel_traitsIf6__halffS2_fjLj4096ELj1ELj1ELj4ELj16ENS_18Kernel_traits_baseILj4096EfS2_fS2_fjLj128EEEEELb0ELb0ELb0ELb0EEEvNS_9FwdParamsE,"ax",@progbits
	.sectioninfo	@"SHI_REGISTERS=128"
	.align	128
        .global         _ZN10layer_norm13ln_fwd_kernelINS_13Kernel_traitsIf6__halffS2_fjLj4096ELj1ELj1ELj4ELj16ENS_18Kernel_traits_baseILj4096EfS2_fS2_fjLj128EEEEELb0ELb0ELb0ELb0EEEvNS_9FwdParamsE
        .type           _ZN10layer_norm13ln_fwd_kernelINS_13Kernel_traitsIf6__halffS2_fjLj4096ELj1ELj1ELj4ELj16ENS_18Kernel_traits_baseILj4096EfS2_fS2_fjLj128EEEEELb0ELb0ELb0ELb0EEEvNS_9FwdParamsE,@function
        .size           _ZN10layer_norm13ln_fwd_kernelINS_13Kernel_traitsIf6__halffS2_fjLj4096ELj1ELj1ELj4ELj16ENS_18Kernel_traits_baseILj4096EfS2_fS2_fjLj128EEEEELb0ELb0ELb0ELb0EEEvNS_9FwdParamsE,(.L_x_29176 - _ZN10layer_norm13ln_fwd_kernelINS_13Kernel_traitsIf6__halffS2_fjLj4096ELj1ELj1ELj4ELj16ENS_18Kernel_traits_baseILj4096EfS2_fS2_fjLj128EEEEELb0ELb0ELb0ELb0EEEvNS_9FwdParamsE)
        .other          _ZN10layer_norm13ln_fwd_kernelINS_13Kernel_traitsIf6__halffS2_fjLj4096ELj1ELj1ELj4ELj16ENS_18Kernel_traits_baseILj4096EfS2_fS2_fjLj128EEEEELb0ELb0ELb0ELb0EEEvNS_9FwdParamsE,@"STO_CUDA_ENTRY STV_DEFAULT"
_ZN10layer_norm13ln_fwd_kernelINS_13Kernel_traitsIf6__halffS2_fjLj4096ELj1ELj1ELj4ELj16ENS_18Kernel_traits_baseILj4096EfS2_fS2_fjLj128EEEEELb0ELb0ELb0ELb0EEEvNS_9FwdParamsE:
.text._ZN10layer_norm13ln_fwd_kernelINS_13Kernel_traitsIf6__halffS2_fjLj4096ELj1ELj1ELj4ELj16ENS_18Kernel_traits_baseILj4096EfS2_fS2_fjLj128EEEEELb0ELb0ELb0ELb0EEEvNS_9FwdParamsE:
        /* <DEDUP_REMOVED lines=30> */
.L_x_20301:
[----:B------:R-:W-:Y:S05]  /*01e0*/  BSYNC B0 ;  /* 0x0000000000007941 */ /* 0x000fea0003800000 */
.L_x_20300:
        /* <DEDUP_REMOVED lines=17> */
.L_x_20303:
[----:B------:R-:W-:Y:S05]  /*0300*/  BSYNC B0 ;  /* 0x0000000000007941 */ /* 0x000fea0003800000 */
.L_x_20302:
        /* <DEDUP_REMOVED lines=17> */
.L_x_20305:
[----:B------:R-:W-:Y:S05]  /*0420*/  BSYNC B0 ;  /* 0x0000000000007941 */ /* 0x000fea0003800000 */
.L_x_20304:
        /* <DEDUP_REMOVED lines=16> */
.L_x_20307:
[----:B------:R-:W-:Y:S05]  /*0530*/  BSYNC B0 ;  /* 0x0000000000007941 */ /* 0x000fea0003800000 */
.L_x_20306:
        /* <DEDUP_REMOVED lines=26> */
.L_x_20327:
        /* <DEDUP_REMOVED lines=34> */
[----:B------:R-:W-:Y:S01]  /*0900*/  IADD3 R109, R113, 0x80, RZ ;  /* 0x00000080716d7810 */ /* 0x000fe20007ffe0ff */
        /* <DEDUP_REMOVED lines=20> */
.L_x_20309:
[----:B------:R-:W-:Y:S05]  /*0a50*/  BSYNC B0 ;  /* 0x0000000000007941 */ /* 0x000fea0003800000 */
.L_x_20308:
        /* <DEDUP_REMOVED lines=11> */
[----:B------:R-:W-:-:S04]  /*0b10*/  ISETP.NE.U32.AND P0, PT, RZ, c[0x0][0x180], PT ;  /* 0x00006000ff007a0c */ /* 0x000fc80003f05070 */
[----:B------:R-:W-:Y:S01]  /*0b20*/  ISETP.NE.AND.EX P0, PT, RZ, c[0x0][0x184], PT, P0 ;  /* 0x00006100ff007a0c */ /* 0x000fe20003f05300 */
[--C-:B--2---:R-:W-:Y:S02]  /*0b30*/  HADD2.F32 R91, -RZ, R84.reuse.H0_H0 ;  /* 0x20000054ff5b7230 */ /* 0x104fe40000004100 */
        /* <DEDUP_REMOVED lines=14> */
[-C--:B0-----:R-:W-:Y:S01]  /*0c20*/  FMUL.FTZ R88, R121, R108.reuse ;  /* 0x0000006c79587220 */ /* 0x081fe20000410000 */
        /* <DEDUP_REMOVED lines=13> */
.L_x_20311:
[----:B------:R-:W-:Y:S05]  /*0d00*/  BSYNC B0 ;  /* 0x0000000000007941 */ /* 0x000fea0003800000 */
.L_x_20310:
        /* <DEDUP_REMOVED lines=42> */
.L_x_20313:
[----:B------:R-:W-:Y:S05]  /*0fb0*/  BSYNC B0 ;  /* 0x0000000000007941 */ /* 0x000fea0003800000 */
.L_x_20312:
        /* <DEDUP_REMOVED lines=41> */
.L_x_20315:
[----:B------:R-:W-:Y:S05]  /*1250*/  BSYNC B0 ;  /* 0x0000000000007941 */ /* 0x000fea0003800000 */
.L_x_20314:
        /* <DEDUP_REMOVED lines=42> */
.L_x_20328:
        /* <DEDUP_REMOVED lines=85> */
.L_x_20329:
        /* <DEDUP_REMOVED lines=75> */
[----:B------:R-:W-:Y:S01]  /*1f00*/  F2FP.PACK_AB R108, R109, R108 ;  /* 0x0000006c6d6c723e */ /* 0x000fe200000000ff */
        /* <DEDUP_REMOVED lines=12> */
[----:B------:R-:W-:Y:S01]  /*1fd0*/  F2FP.PACK_AB R109, R118, R109 ;  /* 0x0000006d766d723e */ /* 0x000fe200000000ff */
[----:B------:R-:W-:Y:S01]  /*1fe0*/  FFMA.FTZ R110, R16, R111, R8 ;  /* 0x0000006f106e7223 */ /* 0x000fe20000010008 */
[----:B------:R-:W-:Y:S01]  /*1ff0*/  MOV R118, 0x10 ;  /* 0x0000001000767802 */ /* 0x000fe20000000f00 */
[----:B------:R-:W-:-:S02]  /*2000*/  FFMA.FTZ R111, R17, R120, R9 ;  /* 0x00000078116f7223 */ /* 0x000fc40000010009 */
[----:B------:R-:W-:Y:S02]  /*2010*/  FFMA.FTZ R119, R18, R119, R10 ;  /* 0x0000007712777223 */ /* 0x000fe4000001000a */
[----:B------:R-:W-:Y:S01]  /*2020*/  FFMA.FTZ R124, R19, R124, R11 ;  /* 0x0000007c137c7223 */ /* 0x000fe2000001000b */
[----:B------:R-:W-:-:S04]  /*2030*/  F2FP.PACK_AB R110, R111, R110 ;  /* 0x0000006e6f6e723e */ /* 0x000fc800000000ff */
[----:B------:R-:W-:Y:S01]  /*2040*/  F2FP.PACK_AB R111, R124, R119 ;  /* 0x000000777c6f723e */ /* 0x000fe200000000ff */
[C---:B------:R-:W-:Y:S01]  /*2050*/  IMAD.WIDE.U32 R118, R113.reuse, R118, c[0x0][0x208] ;  /* 0x0000820071767625 */ /* 0x040fe200078e0076 */
[----:B------:R-:W-:-:S04]  /*2060*/  IADD3 R113, R113, 0x80, RZ ;  /* 0x0000008071717810 */ /* 0x000fc80007ffe0ff */
[----:B------:R0:W-:Y:S03]  /*2070*/  STG.E.128 [R118.64], R108 ;  /* 0x0000006c76007986 */ /* 0x0001e6000c101d04 */
.L_x_20319:
[----:B------:R-:W-:Y:S05]  /*2080*/  BSYNC B0 ;  /* 0x0000000000007941 */ /* 0x000fea0003800000 */
.L_x_20318:
        /* <DEDUP_REMOVED lines=34> */
.L_x_20321:
[----:B------:R-:W-:Y:S05]  /*22b0*/  BSYNC B0 ;  /* 0x0000000000007941 */ /* 0x000fea0003800000 */
.L_x_20320:
        /* <DEDUP_REMOVED lines=34> */
.L_x_20323:
[----:B------:R-:W-:Y:S05]  /*24e0*/  BSYNC B0 ;  /* 0x0000000000007941 */ /* 0x000fea0003800000 */
.L_x_20322:
        /* <DEDUP_REMOVED lines=33> */
.L_x_20325:
[----:B------:R-:W-:Y:S05]  /*2700*/  BSYNC B0 ;  /* 0x0000000000007941 */ /* 0x000fea0003800000 */
.L_x_20324:
[----:B------:R-:W-:Y:S02]  /*2710*/  IADD3 R114, R114, c[0x0][0x160], RZ ;  /* 0x0000580072727a10 */ /* 0x000fe40007ffe0ff */
[----:B------:R-:W-:Y:S02]  /*2720*/  LOP3.LUT P5, RZ, R3, 0xff, RZ, 0xc0, !PT ;  /* 0x000000ff03ff7812 */ /* 0x000fe400078ac0ff */
[----:B------:R-:W-:Y:S02]  /*2730*/  ISETP.GE.AND P0, PT, R114, c[0x0][0x164], PT ;  /* 0x0000590072007a0c */ /* 0x000fe40003f06270 */
[----:B------:R-:W-:-:S11]  /*2740*/  SEL R3, RZ, 0x1, P5 ;  /* 0x00000001ff037807 */ /* 0x000fd60002800000 */
[----:B01---5:R-:W-:Y:S01]  /*2750*/  @P0 CALL.REL.NOINC `(.L_x_20326) ;  /* 0x0000001000000944 */ /* 0x023fe20003c00000 */
[----:B------:R-:W-:Y:S05]  /*2760*/  BRA `(.L_x_20327) ;  /* 0xffffdf7000007947 */ /* 0x000fea000383ffff */
.L_x_20326:
[----:B------:R-:W-:Y:S05]  /*2770*/  EXIT ;  /* 0x000000000000794d */ /* 0x000fea0003800000 */
.L_x_20316:
[----:B------:R-:W-:Y:S01]  /*2780*/  HFMA2.MMA R117, -RZ, RZ, 0, 1.847743988037109375e-06 ;  /* 0x0000001fff757435 */ /* 0x000fe200000001ff */
[----:B------:R-:W-:Y:S02]  /*2790*/  MOV R119, 0x1 ;  /* 0x0000000100777802 */ /* 0x000fe40000000f00 */
[----:B------:R-:W-:Y:S02]  /*27a0*/  MOV R118, 0xffffffff ;  /* 0xffffffff00767802 */ /* 0x000fe40000000f00 */
[----:B------:R-:W-:Y:S02]  /*27b0*/  MOV R110, 0x27d0 ;  /* 0x000027d0006e7802 */ /* 0x000fe40000000f00 */
[----:B-1---5:R-:W-:Y:S05]  /*27c0*/  CALL.REL.NOINC `($__internal_112_$__cuda_sm70_shflsync_bfly_p) ;  /* 0x000007b000007944 */ /* 0x022fea0003c00000 */
[----:B01----:R-:W-:Y:S05]  /*27d0*/  BRA `(.L_x_20328) ;  /* 0xffffed2000007947 */ /* 0x003fea000383ffff */
.L_x_20317:
[----:B------:R-:W-:Y:S01]  /*27e0*/  HFMA2.MMA R119, -RZ, RZ, 0, 1.1920928955078125e-07 ;  /* 0x00000002ff777435 */ /* 0x000fe200000001ff */
[----:B------:R-:W-:Y:S02]  /*27f0*/  MOV R117, 0x1f ;  /* 0x0000001f00757802 */ /* 0x000fe40000000f00 */
[----:B------:R-:W-:Y:S02]  /*2800*/  MOV R118, 0xffffffff ;  /* 0xffffffff00767802 */ /* 0x000fe40000000f00 */
[----:B------:R-:W-:-:S02]  /*2810*/  MOV R110, 0x2830 ;  /* 0x00002830006e7802 */ /* 0x000fc40000000f00 */
[----:B-1---5:R-:W-:Y:S05]  /*2820*/  CALL.REL.NOINC `($__internal_112_$__cuda_sm70_shflsync_bfly_p) ;  /* 0x0000075000007944 */ /* 0x022fea0003c00000 */
[----:B0-----:R-:W-:Y:S01]  /*2830*/  HFMA2.MMA R119, -RZ, RZ, 0, 2.384185791015625e-07 ;  /* 0x00000004ff777435 */ /* 0x001fe200000001ff */
[----:B-1----:R-:W-:Y:S01]  /*2840*/  FADD.FTZ R109, R109, R118 ;  /* 0x000000766d6d7221 */ /* 0x002fe20000010000 */
[----:B------:R-:W-:-:S02]  /*2850*/  MOV R117, 0x1f ;  /* 0x0000001f00757802 */ /* 0x000fc40000000f00 */
[----:B------:R-:W-:Y:S02]  /*2860*/  MOV R118, 0xffffffff ;  /* 0xffffffff00767802 */ /* 0x000fe40000000f00 */
[----:B------:R-:W-:Y:S02]  /*2870*/  MOV R110, 0x2890 ;  /* 0x00002890006e7802 */ /* 0x000fe40000000f00 */
[----:B------:R-:W-:Y:S05]  /*2880*/  CALL.REL.NOINC `($__internal_112_$__cuda_sm70_shflsync_bfly_p) ;  /* 0x000006f000007944 */ /* 0x000fea0003c00000 */
[----:B0-----:R-:W-:Y:S01]  /*2890*/  HFMA2.MMA R119, -RZ, RZ, 0, 4.76837158203125e-07 ;  /* 0x00000008ff777435 */ /* 0x001fe200000001ff */
[----:B-1----:R-:W-:Y:S01]  /*28a0*/  FADD.FTZ R109, R109, R118 ;  /* 0x000000766d6d7221 */ /* 0x002fe20000010000 */
[----:B------:R-:W-:Y:S02]  /*28b0*/  MOV R117, 0x1f ;  /* 0x0000001f00757802 */ /* 0x000fe40000000f00 */
[----:B------:R-:W-:Y:S02]  /*28c0*/  MOV R118, 0xffffffff ;  /* 0xffffffff00767802 */ /* 0x000fe40000000f00 */
[----:B------:R-:W-:Y:S02]  /*28d0*/  MOV R110, 0x28f0 ;  /* 0x000028f0006e7802 */ /* 0x000fe40000000f00 */
[----:B------:R-:W-:Y:S05]  /*28e0*/  CALL.REL.NOINC `($__internal_112_$__cuda_sm70_shflsync_bfly_p) ;  /* 0x0000069000007944 */ /* 0x000fea0003c00000 */
[----:B0-----:R-:W-:Y:S01]  /*28f0*/  HFMA2.MMA R119, -RZ, RZ, 0, 9.5367431640625e-07 ;  /* 0x00000010ff777435 */ /* 0x001fe200000001ff */
[----:B-1----:R-:W-:Y:S01]  /*2900*/  FADD.FTZ R109, R109, R118 ;  /* 0x000000766d6d7221 */ /* 0x002fe20000010000 */
[----:B------:R-:W-:-:S02]  /*2910*/  MOV R117, 0x1f ;  /* 0x0000001f00757802 */ /* 0x000fc40000000f00 */
[----:B------:R-:W-:Y:S02]  /*2920*/  MOV R118, 0xffffffff ;  /* 0xffffffff00767802 */ /* 0x000fe40000000f00 */
[----:B------:R-:W-:Y:S02]  /*2930*/  MOV R110, 0x2950 ;  /* 0x00002950006e7802 */ /* 0x000fe40000000f00 */
[----:B------:R-:W-:Y:S05]  /*2940*/  CALL.REL.NOINC `($__internal_112_$__cuda_sm70_shflsync_bfly_p) ;  /* 0x0000063000007944 */ /* 0x000fea0003c00000 */
        /* <DEDUP_REMOVED lines=71> */
[----:B------:R-:W-:Y:S05]  /*2dc0*/  CALL.REL.NOINC `($__internal_112_$__cuda_sm70_shflsync_bfly_p) ;  /* 0x000001b000007944 */ /* 0x000fea0003c00000 */
[----:B0-----:R-:W-:Y:S01]  /*2dd0*/  HFMA2.MMA R119, -RZ, RZ, 0, 1.1920928955078125e-07 ;  /* 0x00000002ff777435 */ /* 0x001fe200000001ff */
[----:B-1----:R-:W-:Y:S01]  /*2de0*/  FADD.FTZ R109, R109, R118 ;  /* 0x000000766d6d7221 */ /* 0x002fe20000010000 */
[----:B------:R-:W-:Y:S02]  /*2df0*/  MOV R117, 0x1f ;  /* 0x0000001f00757802 */ /* 0x000fe40000000f00 */
[----:B------:R-:W-:Y:S02]  /*2e00*/  MOV R118, 0xffffffff ;  /* 0xffffffff00767802 */ /* 0x000fe40000000f00 */
[----:B------:R-:W-:Y:S02]  /*2e10*/  MOV R110, 0x2e30 ;  /* 0x00002e30006e7802 */ /* 0x000fe40000000f00 */
[----:B------:R-:W-:Y:S05]  /*2e20*/  CALL.REL.NOINC `($__internal_112_$__cuda_sm70_shflsync_bfly_p) ;  /* 0x0000015000007944 */ /* 0x000fea0003c00000 */
[----:B0-----:R-:W-:Y:S01]  /*2e30*/  HFMA2.MMA R119, -RZ, RZ, 0, 2.384185791015625e-07 ;  /* 0x00000004ff777435 */ /* 0x001fe200000001ff */
[----:B-1----:R-:W-:Y:S01]  /*2e40*/  FADD.FTZ R109, R109, R118 ;  /* 0x000000766d6d7221 */ /* 0x002fe20000010000 */
[----:B------:R-:W-:Y:S02]  /*2e50*/  MOV R117, 0x1f ;  /* 0x0000001f00757802 */ /* 0x000fe40000000f00 */
[----:B------:R-:W-:-:S02]  /*2e60*/  MOV R118, 0xffffffff ;  /* 0xffffffff00767802 */ /* 0x000fc40000000f00 */
        /* <DEDUP_REMOVED lines=8> */
[----:B-1----:R-:W-:Y:S01]  /*2ef0*/  FADD.FTZ R120, R109, R118 ;  /* 0x000000766d787221 */ /* 0x002fe20000010000 */
[----:B0-----:R-:W-:Y:S01]  /*2f00*/  HFMA2.MMA R119, -RZ, RZ, 0, 9.5367431640625e-07 ;  /* 0x00000010ff777435 */ /* 0x001fe200000001ff */
[----:B------:R-:W-:Y:S02]  /*2f10*/  MOV R117, 0x1f ;  /* 0x0000001f00757802 */ /* 0x000fe40000000f00 */
[----:B------:R-:W-:-:S02]  /*2f20*/  MOV R118, 0xffffffff ;  /* 0xffffffff00767802 */ /* 0x000fc40000000f00 */
[----:B------:R-:W-:Y:S02]  /*2f30*/  MOV R109, R120 ;  /* 0x00000078006d7202 */ /* 0x000fe40000000f00 */
[----:B------:R-:W-:Y:S02]  /*2f40*/  MOV R110, 0x2f60 ;  /* 0x00002f60006e7802 */ /* 0x000fe40000000f00 */
[----:B------:R-:W-:Y:S05]  /*2f50*/  CALL.REL.NOINC `($__internal_112_$__cuda_sm70_shflsync_bfly_p) ;  /* 0x0000002000007944 */ /* 0x000fea0003c00000 */
[----:B01----:R-:W-:Y:S01]  /*2f60*/  MOV R117, R118 ;  /* 0x0000007600757202 */ /* 0x003fe20000000f00 */
[----:B------:R-:W-:Y:S05]  /*2f70*/  BRA `(.L_x_20329) ;  /* 0xffffead000007947 */ /* 0x000fea000383ffff */
        .weak           $__internal_112_$__cuda_sm70_shflsync_bfly_p
        .type           $__internal_112_$__cuda_sm70_shflsync_bfly_p,@function
        .size           $__internal_112_$__cuda_sm70_shflsync_bfly_p,(.L_x_29176 - $__internal_112_$__cuda_sm70_shflsync_bfly_p)
$__internal_112_$__cuda_sm70_shflsync_bfly_p:
[----:B------:R-:W-:Y:S01]  /*2f80*/  HFMA2.MMA R111, -RZ, RZ, 0, 0 ;  /* 0x00000000ff6f7435 */ /* 0x000fe200000001ff */
[----:B------:R-:W-:Y:S04]  /*2f90*/  WARPSYNC R118 ;  /* 0x0000007600007348 */ /* 0x000fe80003800000 */
[----:B------:R0:W1:Y:S01]  /*2fa0*/  SHFL.BFLY PT, R118, R109, R119, R117 ;  /* 0x0c0000776d767389 */ /* 0x00006200000e0075 */
[----:B------:R-:W-:Y:S05]  /*2fb0*/  RET.REL.NODEC R110 `(_ZN10layer_norm13ln_fwd_kernelINS_13Kernel_traitsIf6__halffS2_fjLj4096ELj1ELj1ELj4ELj16ENS_18Kernel_traits_baseILj4096EfS2_fS2_fjLj128EEEEELb0ELb0ELb0ELb0EEEvNS_9FwdParamsE) ;  /* 0xffffd0406e007950 */ /* 0x000fea0003c3ffff */
.L_x_20330:
        /* <DEDUP_REMOVED lines=12> */
.L_x_29176:


//--------------------- .text._ZN10layer_norm13ln_fwd_kernelINS_13Kernel_traitsIf6__halffS2_fjLj4096ELj1ELj1ELj4ELj16ENS_18Kernel_traits_baseILj4096EfS2_fS2_fjLj128EEEEELb0ELb0ELb0ELb1EEEvNS_9FwdParamsE --------------------------
	.section	.text._ZN10layer_norm13ln_fwd_kernelINS_13Kernel_traitsIf6__halffS2_fjLj4096ELj1ELj1ELj4ELj16ENS_18Kernel_traits_baseILj4096EfS2_fS2_fjLj128EEEEELb0ELb0ELb0ELb1EEEvNS_9FwdParamsE,"ax",@progbits
	.sectioninfo	@"SHI_REGISTERS=128"
	.align	128
        .global         _ZN10layer_norm13ln_fwd_kernelINS_13Kernel_traitsIf6__halffS2_fjLj4096ELj1ELj1ELj4ELj16ENS_18Kernel_traits_baseILj4096EfS2_fS2_fjLj128EEEEELb0ELb0ELb0ELb1EEEvNS_9FwdParamsE
        .type           _ZN10layer_norm13ln_fwd_kernelINS_13Kernel_traitsIf6__halffS2_fjLj4096ELj1ELj1ELj4ELj16ENS_18Kernel_traits_baseILj4096EfS2_fS2_fjLj128EEEEELb0ELb0ELb0ELb1EEEvNS_9FwdParamsE,@function
        .size           _ZN10layer_norm13ln_fwd_kernelINS_13Kernel_traitsIf6__halffS2_fjLj4096ELj1ELj1ELj4ELj16ENS_18Kernel_traits_baseILj4096EfS2_fS2_fjLj128EEEEELb0ELb0ELb0ELb1EEEvNS_9FwdParamsE,(.L_x_29177 - _ZN10layer_norm13ln_fwd_kernelINS_13Kernel_traitsIf6__halffS2_fjLj4096ELj1ELj1ELj4ELj16ENS_18Kernel_traits_baseILj4096EfS2_fS2_fjLj128EEEEELb0ELb0ELb0ELb1EEEvNS_9FwdParamsE)
        .other          _ZN10layer_norm13ln_fwd_kernelINS_13Kernel_traitsIf6__halffS2_fjLj4096ELj1ELj1ELj4ELj16ENS_18Kernel_traits_baseILj4096EfS2_fS2_fjLj128EEEEELb0ELb0ELb0ELb1EEEvNS_9FwdParamsE,@"STO_CUDA_ENTRY STV_DEFAULT"
_ZN10layer_norm13ln_fwd_kernelINS_13Kernel_traitsIf6__halffS2_fjLj4096ELj1ELj1ELj4ELj16ENS_18Kernel_traits_baseILj4096EfS2_fS2_fjLj128EEEEELb0ELb0ELb0ELb1EEEvNS_9FwdParamsE:
.text._ZN10layer_norm13ln_fwd_kernelINS_13Kernel_traitsIf6__halffS2_fjLj4096ELj1ELj1ELj4ELj16ENS_18Kernel_traits_baseILj4096EfS2_fS2_fjLj128EEEEELb0ELb0ELb0ELb1EEEvNS_9FwdParamsE:
        /* <DEDUP_REMOVED lines=49> */
.L_x_20334:
        /* <DEDUP_REMOVED lines=23> */
[----:B---3--:R-:W-:Y:S01]  /*0480*/  @P1 HADD2.F32 R115, -RZ, R80.H0_H0 ;  /* 0x20000050ff731230 */ /* 0x008fe20000004100 */
[----:B------:R-:W-:Y:S01]  /*0490*/  ISETP.NE.AND.EX P1, PT, RZ, c[0x0][0x184], PT, P2 ;  /* 0x00006100ff007a0c */ /* 0x000fe20003f25320 */
[----:B--2---:R-:W-:-:S02]  /*04a0*/  HADD2.F32 R80, -RZ, R76.H0_H0 ;  /* 0x2000004cff507230 */ /* 0x004fc40000004100 */
[----:B------:R-:W-:Y:S02]  /*04b0*/  HADD2.F32 R84, -RZ, R76.H1_H1 ;  /* 0x3000004cff547230 */ /* 0x000fe40000004100 */
[--C-:B------:R-:W-:Y:S02]  /*04c0*/  HADD2.F32 R86, -RZ, R77.reuse.H0_H0 ;  /* 0x2000004dff567230 */ /* 0x100fe40000004100 */
[----:B------:R-:W-:Y:S02]  /*04d0*/  HADD2.F32 R88, -RZ, R77.H1_H1 ;  /* 0x3000004dff587230 */ /* 0x000fe40000004100 */
[--C-:B------:R-:W-:Y:S02]  /*04e0*/  HADD2.F32 R90, -RZ, R78.reuse.H0_H0 ;  /* 0x2000004eff5a7230 */ /* 0x100fe40000004100 */
[----:B------:R-:W-:Y:S02]  /*04f0*/  HADD2.F32 R92, -RZ, R78.H1_H1 ;  /* 0x3000004eff5c7230 */ /* 0x000fe40000004100 */
[----:B0-----:R-:W-:-:S02]  /*0500*/  HADD2.F32 R82, -RZ, R79.H0_H0 ;  /* 0x2000004fff527230 */ /* 0x001fc40000004100 */
[----:B------:R-:W-:Y:S01]  /*0510*/  HADD2.F32 R94, -RZ, R79.H1_H1 ;  /* 0x3000004fff5e7230 */ /* 0x000fe20000004100 */
[-C--:B------:R-:W-:Y:S02]  /*0520*/  FMUL.FTZ R76, R80, R115.reuse ;  /* 0x00000073504c7220 */ /* 0x080fe40000410000 */
[-C--:B------:R-:W-:Y:S02]  /*0530*/  FMUL.FTZ R77, R84, R115.reuse ;  /* 0x00000073544d7220 */ /* 0x080fe40000410000 */
[-C--:B------:R-:W-:Y:S02]  /*0540*/  FMUL.FTZ R78, R86, R115.reuse ;  /* 0x00000073564e7220 */ /* 0x080fe40000410000 */
[-C--:B------:R-:W-:Y:S02]  /*0550*/  FMUL.FTZ R79, R88, R115.reuse ;  /* 0x00000073584f7220 */ /* 0x080fe40000410000 */
[-C--:B------:R-:W-:Y:S02]  /*0560*/  FMUL.FTZ R80, R90, R115.reuse ;  /* 0x000000735a507220 */ /* 0x080fe40000410000 */
[----:B------:R-:W-:-:S02]  /*0570*/  FMUL.FTZ R81, R92, R115 ;  /* 0x000000735c517220 */ /* 0x000fc40000410000 */
[-C--:B------:R-:W-:Y:S02]  /*0580*/  FMUL.FTZ R82, R82, R115.reuse ;  /* 0x0000007352527220 */ /* 0x080fe40000410000 */
[----:B------:R-:W-:Y:S02]  /*0590*/  FMUL.FTZ R83, R94, R115 ;  /* 0x000000735e537220 */ /* 0x000fe40000410000 */
[----:B----4-:R-:W-:Y:S02]  /*05a0*/  @P1 FADD.FTZ R76, R68, R76 ;  /* 0x0000004c444c1221 */ /* 0x010fe40000010000 */
[----:B------:R-:W-:Y:S02]  /*05b0*/  @P1 FADD.FTZ R77, R69, R77 ;  /* 0x0000004d454d1221 */ /* 0x000fe40000010000 */
[----:B------:R-:W-:Y:S02]  /*05c0*/  @P1 FADD.FTZ R78, R70, R78 ;  /* 0x0000004e464e1221 */ /* 0x000fe40000010000 */
[----:B------:R-:W-:-:S02]  /*05d0*/  @P1 FADD.FTZ R79, R71, R79 ;  /* 0x0000004f474f1221 */ /* 0x000fc40000010000 */
        /* <DEDUP_REMOVED lines=35> */
[----:B------:R-:W-:-:S02]  /*0810*/  FMUL.FTZ R96, R110, R115 ;  /* 0x000000736e607220 */ /* 0x000fc40000410000 */
[-C--:B------:R-:W-:Y:S02]  /*0820*/  FMUL.FTZ R97, R112, R115.reuse ;  /* 0x0000007370617220 */ /* 0x080fe40000410000 */
[-C--:B-1----:R-:W-:Y:S02]  /*0830*/  FMUL.FTZ R98, R114, R115.reuse ;  /* 0x0000007372627220 */ /* 0x082fe40000410000 */
        /* <DEDUP_REMOVED lines=77> */
[----:B--2---:R-:W-:Y:S02]  /*0d10*/  HADD2.F32 R121, -RZ, R109.H1_H1 ;  /* 0x3000006dff797230 */ /* 0x004fe40000004100 */
[--C-:B------:R-:W-:Y:S02]  /*0d20*/  HADD2.F32 R114, -RZ, R111.reuse.H0_H0 ;  /* 0x2000006fff727230 */ /* 0x100fe40000004100 */
[----:B------:R-:W-:Y:S01]  /*0d30*/  HADD2.F32 R122, -RZ, R111.H1_H1 ;  /* 0x3000006fff7a7230 */ /* 0x000fe20000004100 */
[----:B------:R-:W-:Y:S02]  /*0d40*/  FMUL.FTZ R111, R121, R115 ;  /* 0x00000073796f7220 */ /* 0x000fe40000410000 */
[----:B------:R-:W-:Y:S01]  /*0d50*/  FADD.FTZ R121, R93, R120 ;  /* 0x000000785d797221 */ /* 0x000fe20000010000 */
[----:B------:R-:W-:-:S03]  /*0d60*/  HADD2.F32 R123, -RZ, R108.H0_H0 ;  /* 0x2000006cff7b7230 */ /* 0x000fc60000004100 */
[----:B------:R-:W-:Y:S01]  /*0d70*/  FADD.FTZ R120, R94, R121 ;  /* 0x000000795e787221 */ /* 0x000fe20000010000 */
[----:B------:R-:W-:Y:S01]  /*0d80*/  HADD2.F32 R125, -RZ, R108.H1_H1 ;  /* 0x3000006cff7d7230 */ /* 0x000fe20000004100 */
[----:B------:R-:W-:Y:S01]  /*0d90*/  FMUL.FTZ R108, R123, R115 ;  /* 0x000000737b6c7220 */ /* 0x000fe20000410000 */
[----:B---3--:R-:W-:Y:S01]  /*0da0*/  @P0 MOV R84, R68 ;  /* 0x0000004400540202 */ /* 0x008fe20000000f00 */
[----:B------:R-:W-:Y:S01]  /*0db0*/  FADD.FTZ R121, R95, R120 ;  /* 0x000000785f797221 */ /* 0x000fe20000010000 */
[----:B-1----:R-:W-:Y:S01]  /*0dc0*/  HADD2.F32 R113, -RZ, R109.H0_H0 ;  /* 0x2000006dff717230 */ /* 0x002fe20000004100 */
[----:B------:R-:W-:Y:S01]  /*0dd0*/  @P0 MOV R85, R69 ;  /* 0x0000004500550202 */ /* 0x000fe20000000f00 */
[----:B------:R-:W-:Y:S02]  /*0de0*/  FMUL.FTZ R109, R125, R115 ;  /* 0x000000737d6d7220 */ /* 0x000fe40000410000 */
        /* <DEDUP_REMOVED lines=12> */
[--C-:B------:R-:W-:Y:S01]  /*0eb0*/  HADD2.F32 R112, -RZ, R110.reuse.H0_H0 ;  /* 0x2000006eff707230 */ /* 0x100fe20000004100 */
[----:B------:R-:W-:Y:S01]  /*0ec0*/  @P0 MOV R86, R70 ;  /* 0x0000004600560202 */ /* 0x000fe20000000f00 */
[----:B------:R-:W-:Y:S01]  /*0ed0*/  HADD2.F32 R124, -RZ, R110.H1_H1 ;  /* 0x3000006eff7c7230 */ /* 0x000fe20000004100 */
[----:B------:R-:W-:Y:S02]  /*0ee0*/  FADD.FTZ R84, R106, R85 ;  /* 0x000000556a547221 */ /* 0x000fe40000010000 */
        /* <DEDUP_REMOVED lines=36> */
.L_x_20335:
        /* <DEDUP_REMOVED lines=84> */
.L_x_20336:
        /* <DEDUP_REMOVED lines=90> */
[----:B------:R-:W-:Y:S01]  /*1c10*/  F2FP.PACK_AB R77, R82, R77 ;  /* 0x0000004d524d723e */ /* 0x000fe200000000ff */
[----:B------:R-:W-:-:S02]  /*1c20*/  FFMA.FTZ R79, R30, R125, R62 ;  /* 0x0000007d1e4f7223 */ /* 0x000fc4000001003e */
[----:B------:R-:W-:Y:S01]  /*1c30*/  FFMA.FTZ R87, R33, R78, R65 ;  /* 0x0000004e21577223 */ /* 0x000fe20000010041 */
[----:B------:R-:W-:Y:S01]  /*1c40*/  F2FP.PACK_AB R78, R86, R91 ;  /* 0x0000005b564e723e */ /* 0x000fe200000000ff */
[--C-:B------:R-:W-:Y:S01]  /*1c50*/  FADD.FTZ R83, R94, -R85.reuse ;  /* 0x800000555e537221 */ /* 0x100fe20000010000 */
[----:B------:R-:W-:Y:S01]  /*1c60*/  F2FP.PACK_AB R79, R88, R79 ;  /* 0x0000004f584f723e */ /* 0x000fe200000000ff */
[--C-:B------:R-:W-:Y:S01]  /*1c70*/  FADD.FTZ R95, R95, -R85.reuse ;  /* 0x800000555f5f7221 */ /* 0x100fe20000010000 */
[----:B------:R-:W-:Y:S01]  /*1c80*/  F2FP.PACK_AB R76, R87, R76 ;  /* 0x0000004c574c723e */ /* 0x000fe200000000ff */
        /* <DEDUP_REMOVED lines=29> */
[----:B0-----:R-:W-:Y:S01]  /*1e60*/  F2FP.PACK_AB R76, R82, R81 ;  /* 0x00000051524c723e */ /* 0x001fe200000000ff */
        /* <DEDUP_REMOVED lines=39> */
[----:B------:R-:W-:Y:S01]  /*20e0*/  F2FP.PACK_AB R83, R88, R83 ;  /* 0x000000535853723e */ /* 0x000fe200000000ff */
        /* <DEDUP_REMOVED lines=15> */
[----:B------:R-:W-:Y:S01]  /*21e0*/  IMAD.WIDE.U32 R88, R116, R80, c[0x0][0x208] ;  /* 0x0000820074587625 */ /* 0x000fe200078e0050 */
[----:B------:R-:W-:-:S02]  /*21f0*/  ISETP.GE.AND P0, PT, R118, c[0x0][0x164], PT ;  /* 0x0000590076007a0c */ /* 0x000fc40003f06270 */
[----:B------:R-:W-:Y:S02]  /*2200*/  F2FP.PACK_AB R80, R96, R3 ;  /* 0x000000036050723e */ /* 0x000fe400000000ff */
[----:B------:R0:W-:Y:S01]  /*2210*/  STG.E.128 [R88.64], R76 ;  /* 0x0000004c58007986 */ /* 0x0001e2000c101d04 */
[----:B------:R-:W-:-:S03]  /*2220*/  LOP3.LUT P1, RZ, R2, 0xff, RZ, 0xc0, !PT ;  /* 0x000000ff02ff7812 */ /* 0x000fc6000782c0ff */
[----:B------:R0:W-:Y:S01]  /*2230*/  STG.E.128 [R90.64], R84 ;  /* 0x000000545a007986 */ /* 0x0001e2000c101d04 */
[----:B------:R-:W-:-:S03]  /*2240*/  SEL R2, RZ, 0x1, P1 ;  /* 0x00000001ff027807 */ /* 0x000fc60000800000 */
[----:B------:R0:W-:Y:S02]  /*2250*/  STG.E.128 [R92.64], R80 ;  /* 0x000000505c007986 */ /* 0x0001e4000c101d04 */
[----:B0-----:R-:W-:Y:S01]  /*2260*/  @P0 CALL.REL.NOINC `(.L_x_20333) ;  /* 0x0000001000000944 */ /* 0x001fe20003c00000 */
[----:B------:R-:W-:Y:S05]  /*2270*/  BRA `(.L_x_20334) ;  /* 0xffffe09000007947 */ /* 0x000fea000383ffff */
.L_x_20333:
[----:B------:R-:W-:Y:S05]  /*2280*/  EXIT ;  /* 0x000000000000794d */ /* 0x000fea0003800000 */
.L_x_20331:
[----:B0-----:R-:W-:Y:S01]  /*2290*/  HFMA2.MMA R91, -RZ, RZ, 0, 5.9604644775390625e-08 ;  /* 0x00000001ff5b7435 */ /* 0x001fe200000001ff */
[----:B------:R-:W-:Y:S02]  /*22a0*/  MOV R85, R120 ;  /* 0x0000007800557202 */ /* 0x000fe40000000f00 */
[----:B------:R-:W-:Y:S02]  /*22b0*/  MOV R90, 0x1f ;  /* 0x0000001f005a7802 */ /* 0x000fe40000000f00 */
[----:B------:R-:W-:Y:S02]  /*22c0*/  MOV R89, 0xffffffff ;  /* 0xffffffff00597802 */ /* 0x000fe40000000f00 */
[----:B------:R-:W-:Y:S02]  /*22d0*/  MOV R86, 0x22f0 ;  /* 0x000022f000567802 */ /* 0x000fe40000000f00 */
[----:B-----5:R-:W-:Y:S05]  /*22e0*/  CALL.REL.NOINC `($__internal_113_$__cuda_sm70_shflsync_bfly_p) ;  /* 0x0000079000007944 */ /* 0x020fea0003c00000 */
[----:B01----:R-:W-:Y:S05]  /*22f0*/  BRA `(.L_x_20335) ;  /* 0xffffee3000007947 */ /* 0x003fea000383ffff */
.L_x_20332:
[----:B------:R-:W-:Y:S01]  /*2300*/  HFMA2.MMA R91, -RZ, RZ, 0, 1.1920928955078125e-07 ;  /* 0x00000002ff5b7435 */ /* 0x000fe200000001ff */
[----:B------:R-:W-:-:S02]  /*2310*/  MOV R90, 0x1f ;  /* 0x0000001f005a7802 */ /* 0x000fc40000000f00 */
[----:B------:R-:W-:Y:S02]  /*2320*/  MOV R89, 0xffffffff ;  /* 0xffffffff00597802 */ /* 0x000fe40000000f00 */
[----:B------:R-:W-:Y:S02]  /*2330*/  MOV R86, 0x2350 ;  /* 0x0000235000567802 */ /* 0x000fe40000000f00 */
[----:B0----5:R-:W-:Y:S05]  /*2340*/  CALL.REL.NOINC `($__internal_113_$__cuda_sm70_shflsync_bfly_p) ;  /* 0x0000073000007944 */ /* 0x021fea0003c00000 */
[----:B0-----:R-:W-:Y:S01]  /*2350*/  HFMA2.MMA R91, -RZ, RZ, 0, 2.384185791015625e-07 ;  /* 0x00000004ff5b7435 */ /* 0x001fe200000001ff */
[----:B-1----:R-:W-:Y:S01]  /*2360*/  FADD.FTZ R85, R85, R89 ;  /* 0x0000005955557221 */ /* 0x002fe20000010000 */
[----:B------:R-:W-:Y:S02]  /*2370*/  MOV R90, 0x1f ;  /* 0x0000001f005a7802 */ /* 0x000fe40000000f00 */
[----:B------:R-:W-:Y:S02]  /*2380*/  MOV R89, 0xffffffff ;  /* 0xffffffff00597802 */ /* 0x000fe40000000f00 */
[----:B------:R-:W-:Y:S02]  /*2390*/  MOV R86, 0x23b0 ;  /* 0x000023b000567802 */ /* 0x000fe40000000f00 */
[----:B------:R-:W-:Y:S05]  /*23a0*/  CALL.REL.NOINC `($__internal_113_$__cuda_sm70_shflsync_bfly_p) ;  /* 0x000006d000007944 */ /* 0x000fea0003c00000 */
[----:B0-----:R-:W-:Y:S01]  /*23b0*/  HFMA2.MMA R91, -RZ, RZ, 0, 4.76837158203125e-07 ;  /* 0x00000008ff5b7435 */ /* 0x001fe200000001ff */
[----:B-1----:R-:W-:Y:S01]  /*23c0*/  FADD.FTZ R85, R85, R89 ;  /* 0x0000005955557221 */ /* 0x002fe20000010000 */
[----:B------:R-:W-:-:S02]  /*23d0*/  MOV R90, 0x1f ;  /* 0x0000001f005a7802 */ /* 0x000fc40000000f00 */
[----:B------:R-:W-:Y:S02]  /*23e0*/  MOV R89, 0xffffffff ;  /* 0xffffffff00597802 */ /* 0x000fe40000000f00 */
[----:B------:R-:W-:Y:S02]  /*23f0*/  MOV R86, 0x2410 ;  /* 0x0000241000567802 */ /* 0x000fe40000000f00 */
[----:B------:R-:W-:Y:S05]  /*2400*/  CALL.REL.NOINC `($__internal_113_$__cuda_sm70_shflsync_bfly_p) ;  /* 0x0000067000007944 */ /* 0x000fea0003c00000 */
[----:B0-----:R-:W-:Y:S01]  /*2410*/  HFMA2.MMA R91, -RZ, RZ, 0, 9.5367431640625e-07 ;  /* 0x00000010ff5b7435 */ /* 0x001fe200000001ff */
[----:B-1----:R-:W-:Y:S01]  /*2420*/  FADD.FTZ R85, R85, R89 ;  /* 0x0000005955557221 */ /* 0x002fe20000010000 */
[----:B------:R-:W-:Y:S02]  /*2430*/  MOV R90, 0x1f ;  /* 0x0000001f005a7802 */ /* 0x000fe40000000f00 */
[----:B------:R-:W-:Y:S02]  /*2440*/  MOV R89, 0xffffffff ;  /* 0xffffffff00597802 */ /* 0x000fe40000000f00 */
[----:B------:R-:W-:Y:S02]  /*2450*/  MOV R86, 0x2470 ;  /* 0x0000247000567802 */ /* 0x000fe40000000f00 */
[----:B------:R-:W-:Y:S05]  /*2460*/  CALL.REL.NOINC `($__internal_113_$__cuda_sm70_shflsync_bfly_p) ;  /* 0x0000061000007944 */ /* 0x000fea0003c00000 */
        /* <DEDUP_REMOVED lines=70> */
[----:B------:R-:W-:Y:S05]  /*28d0*/  CALL.REL.NOINC `($__internal_113_$__cuda_sm70_shflsync_bfly_p) ;  /* 0x000001a000007944 */ /* 0x000fea0003c00000 */
[----:B0-----:R-:W-:Y:S01]  /*28e0*/  HFMA2.MMA R91, -RZ, RZ, 0, 1.1920928955078125e-07 ;  /* 0x00000002ff5b7435 */ /* 0x001fe200000001ff */
[----:B-1----:R-:W-:Y:S01]  /*28f0*/  FADD.FTZ R85, R85, R89 ;  /* 0x0000005955557221 */ /* 0x002fe20000010000 */
[----:B------:R-:W-:Y:S02]  /*2900*/  MOV R90, 0x1f ;  /* 0x0000001f005a7802 */ /* 0x000fe40000000f00 */
[----:B------:R-:W-:Y:S02]  /*2910*/  MOV R89, 0xffffffff ;  /* 0xffffffff00597802 */ /* 0x000fe40000000f00 */
[----:B------:R-:W-:Y:S02]  /*2920*/  MOV R86, 0x2940 ;  /* 0x0000294000567802 */ /* 0x000fe40000000f00 */
[----:B------:R-:W-:Y:S05]  /*2930*/  CALL.REL.NOINC `($__internal_113_$__cuda_sm70_shflsync_bfly_p) ;  /* 0x0000014000007944 */ /* 0x000fea0003c00000 */
[----:B0-----:R-:W-:Y:S01]  /*2940*/  HFMA2.MMA R91, -RZ, RZ, 0, 2.384185791015625e-07 ;  /* 0x00000004ff5b7435 */ /* 0x001fe200000001ff */
[----:B-1----:R-:W-:Y:S01]  /*2950*/  FADD.FTZ R85, R85, R89 ;  /* 0x0000005955557221 */ /* 0x002fe20000010000 */
[----:B------:R-:W-:Y:S02]  /*2960*/  MOV R90, 0x1f ;  /* 0x0000001f005a7802 */ /* 0x000fe40000000f00 */
[----:B------:R-:W-:-:S02]  /*2970*/  MOV R89, 0xffffffff ;  /* 0xffffffff00597802 */ /* 0x000fc40000000f00 */
[----:B------:R-:W-:Y:S02]  /*2980*/  MOV R86, 0x29a0 ;  /* 0x000029a000567802 */ /* 0x000fe40000000f00 */
[----:B------:R-:W-:Y:S05]  /*2990*/  CALL.REL.NOINC `($__internal_113_$__cuda_sm70_shflsync_bfly_p) ;  /* 0x000000e000007944 */ /* 0x000fea0003c00000 */
[----:B0-----:R-:W-:Y:S01]  /*29a0*/  HFMA2.MMA R91, -RZ, RZ, 0, 4.76837158203125e-07 ;  /* 0x00000008ff5b7435 */ /* 0x001fe200000001ff */
[----:B-1----:R-:W-:Y:S01]  /*29b0*/  FADD.FTZ R85, R85, R89 ;  /* 0x0000005955557221 */ /* 0x002fe20000010000 */
[----:B------:R-:W-:Y:S02]  /*29c0*/  MOV R90, 0x1f ;  /* 0x0000001f005a7802 */ /* 0x000fe40000000f00 */
[----:B------:R-:W-:Y:S02]  /*29d0*/  MOV R89, 0xffffffff ;  /* 0xffffffff00597802 */ /* 0x000fe40000000f00 */
[----:B------:R-:W-:Y:S02]  /*29e0*/  MOV R86, 0x2a00 ;  /* 0x00002a0000567802 */ /* 0x000fe40000000f00 */
[----:B------:R-:W-:Y:S05]  /*29f0*/  CALL.REL.NOINC `($__internal_113_$__cuda_sm70_shflsync_bfly_p) ;  /* 0x0000008000007944 */ /* 0x000fea0003c00000 */
[----:B0-----:R-:W-:Y:S01]  /*2a00*/  HFMA2.MMA R91, -RZ, RZ, 0, 9.5367431640625e-07 ;  /* 0x00000010ff5b7435 */ /* 0x001fe200000001ff */
[----:B-1----:R-:W-:Y:S01]  /*2a10*/  FADD.FTZ R85, R85, R89 ;  /* 0x0000005955557221 */ /* 0x002fe20000010000 */
[----:B------:R-:W-:Y:S02]  /*2a20*/  MOV R90, 0x1f ;  /* 0x0000001f005a7802 */ /* 0x000fe40000000f00 */
[----:B------:R-:W-:-:S02]  /*2a30*/  MOV R89, 0xffffffff ;  /* 0xffffffff00597802 */ /* 0x000fc40000000f00 */
[----:B------:R-:W-:Y:S02]  /*2a40*/  MOV R86, 0x2a60 ;  /* 0x00002a6000567802 */ /* 0x000fe40000000f00 */
[----:B------:R-:W-:Y:S05]  /*2a50*/  CALL.REL.NOINC `($__internal_113_$__cuda_sm70_shflsync_bfly_p) ;  /* 0x0000002000007944 */ /* 0x000fea0003c00000 */
[----:B-1----:R-:W-:Y:S01]  /*2a60*/  MOV R120, R89 ;  /* 0x0000005900787202 */ /* 0x002fe20000000f00 */
[----:B0-----:R-:W-:Y:S05]  /*2a70*/  BRA `(.L_x_20336) ;  /* 0xffffebf000007947 */ /* 0x001fea000383ffff */
        .weak           $__internal_113_$__cuda_sm70_shflsync_bfly_p
        .type           $__internal_113_$__cuda_sm70_shflsync_bfly_p,@function
        .size           $__internal_113_$__cuda_sm70_shflsync_bfly_p,(.L_x_29177 - $__internal_113_$__cuda_sm70_shflsync_bfly_p)
$__internal_113_$__cuda_sm70_shflsync_bfly_p:
[----:B------:R-:W-:Y:S01]  /*2a80*/  HFMA2.MMA R87, -RZ, RZ, 0, 0 ;  /* 0x00000000ff577435 */ /* 0x000fe200000001ff */
[----:B------:R-:W-:Y:S04]  /*2a90*/  WARPSYNC R89 ;  /* 0x0000005900007348 */ /* 0x000fe80003800000 */
[----:B------:R0:W1:Y:S01]  /*2aa0*/  SHFL.BFLY PT, R89, R85, R91, R90 ;  /* 0x0c00005b55597389 */ /* 0x00006200000e005a */
[----:B------:R-:W-:Y:S05]  /*2ab0*/  RET.REL.NODEC R86 `(_ZN10layer_norm13ln_fwd_kernelINS_13Kernel_traitsIf6__halffS2_fjLj4096ELj1ELj1ELj4ELj16ENS_18Kernel_traits_baseILj4096EfS2_fS2_fjLj128EEEEELb0ELb0ELb0ELb1EEEvNS_9FwdParamsE) ;  /* 0xffffd54056007950 */ /* 0x000fea0003c3ffff */
.L_x_20337:
        /* <DEDUP_REMOVED lines=12> */
.L_x_29177:


//--------------------- .text._ZN10layer_norm13ln_fwd_kernelINS_13Kernel_traitsIf6__halffS2_fjLj4096ELj1ELj1ELj4ELj16ENS_18Kernel_traits_baseILj4096EfS2_fS2_fjLj128EEEEELb0ELb0ELb1ELb0EEEvNS_9FwdParamsE --------------------------
	.section	.text._ZN10layer_norm13ln_fwd_kernelINS_13Kernel_traitsIf6__halffS2_fjLj4096ELj1ELj1ELj4ELj16ENS_18Kernel_traits_baseILj4096EfS2_fS2_fjLj128EEEEELb0ELb0ELb1ELb0EEEvNS_9FwdParamsE,"ax",@progbits
	.sectioninfo	@"SHI_REGISTERS=128"
	.align	128
        .global         _ZN10layer_norm13ln_fwd_kernelINS_13Kernel_traitsIf6__halffS2_fjLj4096ELj1ELj1ELj4ELj16ENS_18Kernel_traits_baseILj4096EfS2_fS2_fjLj128EEEEELb0ELb0ELb1ELb0EEEvNS_9FwdParamsE
        .type           _ZN10layer_norm13ln_fwd_kernelINS_13Kernel_traitsIf6__halffS2_fjLj4096ELj1ELj1ELj4ELj16ENS_18Kernel_traits_baseILj4096EfS2_fS2_fjLj128EEEEELb0ELb0ELb1ELb0EEEvNS_9FwdParamsE,@function
        .size           _ZN10layer_norm13ln_fwd_kernelINS_13Kernel_traitsIf6__halffS2_fjLj4096ELj1ELj1ELj4ELj16ENS_18Kernel_traits_baseILj4096EfS2_fS2_fjLj128EEEEELb0ELb0ELb1ELb0EEEvNS_9FwdParamsE,(.L_x_29178 - _ZN10layer_norm13ln_fwd_kernelINS_13Kernel_traitsIf6__halffS2_fjLj4096ELj1ELj1ELj4ELj16ENS_18Kernel_traits_baseILj4096EfS2_fS2_fjLj128EEEEELb0ELb0ELb1ELb0EEEvNS_9FwdParamsE)
        .other          _ZN10layer_norm13ln_fwd_kernelINS_13Kernel_traitsIf6__halffS2_fjLj4096ELj1ELj1ELj4ELj16ENS_18Kernel_traits_baseILj4096EfS2_fS2_fjLj128EEEEELb0ELb0ELb1ELb0EEEvNS_9FwdParamsE,@"STO_CUDA_ENTRY STV_DEFAULT"
_ZN10layer_norm13ln_fwd_kernelINS_13Kernel_traitsIf6__halffS2_fjLj4096ELj1ELj1ELj4ELj16ENS_18Kernel_traits_baseILj4096EfS2_fS2_fjLj128EEEEELb0ELb0ELb1ELb0EEEvNS_9FwdParamsE:
.text._ZN10layer_norm13ln_fwd_kernelINS_13Kernel_traitsIf6__halffS2_fjLj4096ELj1ELj1ELj4ELj16ENS_18Kernel_traits_baseILj4096EfS2_fS2_fjLj128EEEEELb0ELb0ELb1ELb0EEEvNS_9FwdParamsE:
        /* <DEDUP_REMOVED lines=31> */
.L_x_20339:
[----:B------:R-:W-:Y:S05]  /*01f0*/  BSYNC B0 ;  /* 0x0000000000007941 */ /* 0x000fea0003800000 */
.L_x_20338:
        /* <DEDUP_REMOVED lines=17> */
.L_x_20341:
[----:B------:R-:W-:Y:S05]  /*0310*/  BSYNC B0 ;  /* 0x0000000000007941 */ /* 0x000fea0003800000 */
.L_x_20340:
        /* <DEDUP_REMOVED lines=17> */
.L_x_20343:
[----:B------:R-:W-:Y:S05]  /*0430*/  BSYNC B0 ;  /* 0x0000000000007941 */ /* 0x000fea0003800000 */
.L_x_20342:
        /* <DEDUP_REMOVED lines=16> */
.L_x_20345:
[----:B------:R-:W-:Y:S05]  /*0540*/  BSYNC B0 ;  /* 0x0000000000007941 */ /* 0x000fea0003800000 */
.L_x_20344:
        /* <DEDUP_REMOVED lines=26> */
.L_x_20429:
        /* <DEDUP_REMOVED lines=59> */
.L_x_20349:
[----:B0-----:R-:W-:Y:S05]  /*0aa0*/  BSYNC B1 ;  /* 0x0000000000017941 */ /* 0x001fea0003800000 */
.L_x_20348:
[----:B------:R-:W-:Y:S01]  /*0ab0*/  BSSY B1, `(.L_x_20350) ;  /* 0x0000005000017945 */ /* 0x000fe20003800000 */
[----:B------:R-:W-:Y:S05]  /*0ac0*/  @!P6 BRA `(.L_x_20351) ;  /* 0x000000300000e947 */ /* 0x000fea0003800000 */
[----:B-----5:R-:W-:-:S05]  /*0ad0*/  HADD2.F32 R73, -RZ, R84.H1_H1 ;  /* 0x30000054ff497230 */ /* 0x020fca0000004100 */
[----:B------:R-:W-:-:S04]  /*0ae0*/  FMUL.FTZ R73, R73, c[0x0][0x1ec] ;  /* 0x00007b0049497a20 */ /* 0x000fc80000410000 */
[----:B------:R-:W-:Y:S02]  /*0af0*/  @P5 FADD.FTZ R73, R69, R73 ;  /* 0x0000004945495221 */ /* 0x000fe40000010000 */
.L_x_20351:
[----:B------:R-:W-:Y:S05]  /*0b00*/  BSYNC B1 ;  /* 0x0000000000017941 */ /* 0x000fea0003800000 */
.L_x_20350:
[----:B------:R-:W-:Y:S01]  /*0b10*/  BSSY B1, `(.L_x_20352) ;  /* 0x0000005000017945 */ /* 0x000fe20003800000 */
[----:B------:R-:W-:Y:S05]  /*0b20*/  @!P6 BRA `(.L_x_20353) ;  /* 0x000000300000e947 */ /* 0x000fea0003800000 */
[----:B-----5:R-:W-:-:S05]  /*0b30*/  HADD2.F32 R74, -RZ, R85.H0_H0 ;  /* 0x20000055ff4a7230 */ /* 0x020fca0000004100 */
[----:B------:R-:W-:-:S04]  /*0b40*/  FMUL.FTZ R74, R74, c[0x0][0x1ec] ;  /* 0x00007b004a4a7a20 */ /* 0x000fc80000410000 */
[----:B------:R-:W-:Y:S02]  /*0b50*/  @P5 FADD.FTZ R74, R70, R74 ;  /* 0x0000004a464a5221 */ /* 0x000fe40000010000 */
.L_x_20353:
[----:B------:R-:W-:Y:S05]  /*0b60*/  BSYNC B1 ;  /* 0x0000000000017941 */ /* 0x000fea0003800000 */
.L_x_20352:
[----:B------:R-:W-:Y:S01]  /*0b70*/  BSSY B1, `(.L_x_20354) ;  /* 0x0000005000017945 */ /* 0x000fe20003800000 */
[----:B------:R-:W-:Y:S05]  /*0b80*/  @!P6 BRA `(.L_x_20355) ;  /* 0x000000300000e947 */ /* 0x000fea0003800000 */
[----:B-----5:R-:W-:-:S05]  /*0b90*/  HADD2.F32 R75, -RZ, R85.H1_H1 ;  /* 0x30000055ff4b7230 */ /* 0x020fca0000004100 */
[----:B------:R-:W-:-:S04]  /*0ba0*/  FMUL.FTZ R75, R75, c[0x0][0x1ec] ;  /* 0x00007b004b4b7a20 */ /* 0x000fc80000410000 */
[----:B------:R-:W-:Y:S02]  /*0bb0*/  @P5 FADD.FTZ R75, R71, R75 ;  /* 0x0000004b474b5221 */ /* 0x000fe40000010000 */
.L_x_20355:
[----:B------:R-:W-:Y:S05]  /*0bc0*/  BSYNC B1 ;  /* 0x0000000000017941 */ /* 0x000fea0003800000 */
.L_x_20354:
[----:B------:R-:W-:Y:S01]  /*0bd0*/  BSSY B1, `(.L_x_20356) ;  /* 0x0000005000017945 */ /* 0x000fe20003800000 */
[----:B------:R-:W-:Y:S05]  /*0be0*/  @!P6 BRA `(.L_x_20357) ;  /* 0x000000300000e947 */ /* 0x000fea0003800000 */
[----:B-----5:R-:W-:-:S05]  /*0bf0*/  HADD2.F32 R80, -RZ, R86.H0_H0 ;  /* 0x20000056ff507230 */ /* 0x020fca0000004100 */
[----:B------:R-:W-:-:S04]  /*0c00*/  FMUL.FTZ R80, R80, c[0x0][0x1ec] ;  /* 0x00007b0050507a20 */ /* 0x000fc80000410000 */
[----:B------:R-:W-:Y:S02]  /*0c10*/  @P5 FADD.FTZ R80, R76, R80 ;  /* 0x000000504c505221 */ /* 0x000fe40000010000 */
.L_x_20357:
[----:B------:R-:W-:Y:S05]  /*0c20*/  BSYNC B1 ;  /* 0x0000000000017941 */ /* 0x000fea0003800000 */
.L_x_20356:
[----:B------:R-:W-:Y:S01]  /*0c30*/  BSSY B1, `(.L_x_20358) ;  /* 0x0000005000017945 */ /* 0x000fe20003800000 */
[----:B------:R-:W-:Y:S05]  /*0c40*/  @!P6 BRA `(.L_x_20359) ;  /* 0x000000300000e947 */ /* 0x000fea0003800000 */
[----:B-----5:R-:W-:-:S05]  /*0c50*/  HADD2.F32 R81, -RZ, R86.H1_H1 ;  /* 0x30000056ff517230 */ /* 0x020fca0000004100 */
[----:B------:R-:W-:-:S04]  /*0c60*/  FMUL.FTZ R81, R81, c[0x0][0x1ec] ;  /* 0x00007b0051517a20 */ /* 0x000fc80000410000 */
[----:B------:R-:W-:Y:S02]  /*0c70*/  @P5 FADD.FTZ R81, R77, R81 ;  /* 0x000000514d515221 */ /* 0x000fe40000010000 */
.L_x_20359:
[----:B------:R-:W-:Y:S05]  /*0c80*/  BSYNC B1 ;  /* 0x0000000000017941 */ /* 0x000fea0003800000 */
.L_x_20358:
[----:B------:R-:W-:Y:S01]  /*0c90*/  BSSY B1, `(.L_x_20360) ;  /* 0x0000006000017945 */ /* 0x000fe20003800000 */
[----:B------:R-:W-:Y:S01]  /*0ca0*/  HFMA2.MMA R114, -RZ, RZ, 0, 1.9073486328125e-06 ;  /* 0x00000020ff727435 */ /* 0x000fe200000001ff */
[----:B------:R-:W-:Y:S05]  /*0cb0*/  @!P6 BRA `(.L_x_20361) ;  /* 0x000000300000e947 */ /* 0x000fea0003800000 */
[----:B-----5:R-:W-:-:S05]  /*0cc0*/  HADD2.F32 R82, -RZ, R87.H0_H0 ;  /* 0x20000057ff527230 */ /* 0x020fca0000004100 */
[----:B------:R-:W-:-:S04]  /*0cd0*/  FMUL.FTZ R82, R82, c[0x0][0x1ec] ;  /* 0x00007b0052527a20 */ /* 0x000fc80000410000 */
[----:B------:R-:W-:Y:S02]  /*0ce0*/  @P5 FADD.FTZ R82, R78, R82 ;  /* 0x000000524e525221 */ /* 0x000fe40000010000 */
.L_x_20361:
[----:B------:R-:W-:Y:S05]  /*0cf0*/  BSYNC B1 ;  /* 0x0000000000017941 */ /* 0x000fea0003800000 */
.L_x_20360:
[----:B------:R-:W-:Y:S01]  /*0d00*/  BSSY B1, `(.L_x_20362) ;  /* 0x0000006000017945 */ /* 0x000fe20003800000 */
[----:B------:R-:W-:Y:S01]  /*0d10*/  IMAD.WIDE.U32 R114, R121, R114, c[0x0][0x188] ;  /* 0x0000620079727625 */ /* 0x000fe200078e0072 */
[----:B------:R-:W-:Y:S05]  /*0d20*/  @!P6 BRA `(.L_x_20363) ;  /* 0x000000300000e947 */ /* 0x000fea0003800000 */
[----:B-----5:R-:W-:-:S05]  /*0d30*/  HADD2.F32 R83, -RZ, R87.H1_H1 ;  /* 0x30000057ff537230 */ /* 0x020fca0000004100 */
[----:B------:R-:W-:-:S04]  /*0d40*/  FMUL.FTZ R83, R83, c[0x0][0x1ec] ;  /* 0x00007b0053537a20 */ /* 0x000fc80000410000 */
[----:B------:R-:W-:Y:S02]  /*0d50*/  @P5 FADD.FTZ R83, R79, R83 ;  /* 0x000000534f535221 */ /* 0x000fe40000010000 */
.L_x_20363:
[----:B------:R-:W-:Y:S05]  /*0d60*/  BSYNC B1 ;  /* 0x0000000000017941 */ /* 0x000fea0003800000 */
.L_x_20362:
[----:B------:R0:W-:Y:S01]  /*0d70*/  STG.E.128 [R114.64], R72 ;  /* 0x0000004872007986 */ /* 0x0001e2000c101d04 */
[----:B------:R-:W-:Y:S02]  /*0d80*/  IADD3 R120, R120, 0x80, RZ ;  /* 0x0000008078787810 */ /* 0x000fe40007ffe0ff */
[----:B------:R-:W-:Y:S01]  /*0d90*/  IADD3 R121, R121, 0x80, RZ ;  /* 0x0000008079797810 */ /* 0x000fe20007ffe0ff */
[----:B------:R0:W-:Y:S04]  /*0da0*/  STG.E.128 [R114.64+0x10], R80 ;  /* 0x0000105072007986 */ /* 0x0001e8000c101d04 */
.L_x_20347:
[----:B----4-:R-:W-:Y:S05]  /*0db0*/  BSYNC B0 ;  /* 0x0000000000007941 */ /* 0x010fea0003800000 */
.L_x_20346:
        /* <DEDUP_REMOVED lines=42> */
.L_x_20367:
[----:B0-----:R-:W-:Y:S05]  /*1060*/  BSYNC B1 ;  /* 0x0000000000017941 */ /* 0x001fea0003800000 */
.L_x_20366:
[----:B------:R-:W-:Y:S01]  /*1070*/  BSSY B1, `(.L_x_20368) ;  /* 0x0000005000017945 */ /* 0x000fe20003800000 */
[----:B------:R-:W-:Y:S05]  /*1080*/  @!P6 BRA `(.L_x_20369) ;  /* 0x000000300000e947 */ /* 0x000fea0003800000 */
[----:B-----5:R-:W-:-:S05]  /*1090*/  HADD2.F32 R89, -RZ, R84.H1_H1 ;  /* 0x30000054ff597230 */ /* 0x020fca0000004100 */
[----:B------:R-:W-:-:S04]  /*10a0*/  FMUL.FTZ R89, R89, c[0x0][0x1ec] ;  /* 0x00007b0059597a20 */ /* 0x000fc80000410000 */
[----:B------:R-:W-:Y:S02]  /*10b0*/  @P5 FADD.FTZ R89, R69, R89 ;  /* 0x0000005945595221 */ /* 0x000fe40000010000 */
.L_x_20369:
[----:B------:R-:W-:Y:S05]  /*10c0*/  BSYNC B1 ;  /* 0x0000000000017941 */ /* 0x000fea0003800000 */
.L_x_20368:
[----:B------:R-:W-:Y:S01]  /*10d0*/  BSSY B1, `(.L_x_20370) ;  /* 0x0000005000017945 */ /* 0x000fe20003800000 */
[----:B------:R-:W-:Y:S05]  /*10e0*/  @!P6 BRA `(.L_x_20371) ;  /* 0x000000300000e947 */ /* 0x000fea0003800000 */
[----:B-----5:R-:W-:-:S05]  /*10f0*/  HADD2.F32 R90, -RZ, R85.H0_H0 ;  /* 0x20000055ff5a7230 */ /* 0x020fca0000004100 */
[----:B------:R-:W-:-:S04]  /*1100*/  FMUL.FTZ R90, R90, c[0x0][0x1ec] ;  /* 0x00007b005a5a7a20 */ /* 0x000fc80000410000 */
[----:B------:R-:W-:Y:S02]  /*1110*/  @P5 FADD.FTZ R90, R70, R90 ;  /* 0x0000005a465a5221 */ /* 0x000fe40000010000 */
.L_x_20371:
[----:B------:R-:W-:Y:S05]  /*1120*/  BSYNC B1 ;  /* 0x0000000000017941 */ /* 0x000fea0003800000 */
.L_x_20370:
[----:B------:R-:W-:Y:S01]  /*1130*/  BSSY B1, `(.L_x_20372) ;  /* 0x0000005000017945 */ /* 0x000fe20003800000 */
[----:B------:R-:W-:Y:S05]  /*1140*/  @!P6 BRA `(.L_x_20373) ;  /* 0x000000300000e947 */ /* 0x000fea0003800000 */
[----:B-----5:R-:W-:-:S05]  /*1150*/  HADD2.F32 R91, -RZ, R85.H1_H1 ;  /* 0x30000055ff5b7230 */ /* 0x020fca0000004100 */
[----:B------:R-:W-:-:S04]  /*1160*/  FMUL.FTZ R91, R91, c[0x0][0x1ec] ;  /* 0x00007b005b5b7a20 */ /* 0x000fc80000410000 */
[----:B------:R-:W-:Y:S02]  /*1170*/  @P5 FADD.FTZ R91, R71, R91 ;  /* 0x0000005b475b5221 */ /* 0x000fe40000010000 */
.L_x_20373:
[----:B------:R-:W-:Y:S05]  /*1180*/  BSYNC B1 ;  /* 0x0000000000017941 */ /* 0x000fea0003800000 */
.L_x_20372:
[----:B------:R-:W-:Y:S01]  /*1190*/  BSSY B1, `(.L_x_20374) ;  /* 0x0000005000017945 */ /* 0x000fe20003800000 */
[----:B------:R-:W-:Y:S05]  /*11a0*/  @!P6 BRA `(.L_x_20375) ;  /* 0x000000300000e947 */ /* 0x000fea0003800000 */
[----:B-----5:R-:W-:-:S05]  /*11b0*/  HADD2.F32 R92, -RZ, R86.H0_H0 ;  /* 0x20000056ff5c7230 */ /* 0x020fca0000004100 */
[----:B------:R-:W-:-:S04]  /*11c0*/  FMUL.FTZ R92, R92, c[0x0][0x1ec] ;  /* 0x00007b005c5c7a20 */ /* 0x000fc80000410000 */
[----:B------:R-:W-:Y:S02]  /*11d0*/  @P5 FADD.FTZ R92, R76, R92 ;  /* 0x0000005c4c5c5221 */ /* 0x000fe40000010000 */
.L_x_20375:
[----:B------:R-:W-:Y:S05]  /*11e0*/  BSYNC B1 ;  /* 0x0000000000017941 */ /* 0x000fea0003800000 */
.L_x_20374:
[----:B------:R-:W-:Y:S01]  /*11f0*/  BSSY B1, `(.L_x_20376) ;  /* 0x0000005000017945 */ /* 0x000fe20003800000 */
[----:B------:R-:W-:Y:S05]  /*1200*/  @!P6 BRA `(.L_x_20377) ;  /* 0x000000300000e947 */ /* 0x000fea0003800000 */
[----:B-----5:R-:W-:-:S05]  /*1210*/  HADD2.F32 R93, -RZ, R86.H1_H1 ;  /* 0x30000056ff5d7230 */ /* 0x020fca0000004100 */
[----:B------:R-:W-:-:S04]  /*1220*/  FMUL.FTZ R93, R93, c[0x0][0x1ec] ;  /* 0x00007b005d5d7a20 */ /* 0x000fc80000410000 */
[----:B------:R-:W-:Y:S02]  /*1230*/  @P5 FADD.FTZ R93, R77, R93 ;  /* 0x0000005d4d5d5221 */ /* 0x000fe40000010000 */
.L_x_20377:
[----:B------:R-:W-:Y:S05]  /*1240*/  BSYNC B1 ;  /* 0x0000000000017941 */ /* 0x000fea0003800000 */
.L_x_20376:
[----:B------:R-:W-:Y:S01]  /*1250*/  BSSY B1, `(.L_x_20378) ;  /* 0x0000006000017945 */ /* 0x000fe20003800000 */
[----:B------:R-:W-:Y:S01]  /*1260*/  HFMA2.MMA R114, -RZ, RZ, 0, 1.9073486328125e-06 ;  /* 0x00000020ff727435 */ /* 0x000fe200000001ff */
[----:B------:R-:W-:Y:S05]  /*1270*/  @!P6 BRA `(.L_x_20379) ;  /* 0x000000300000e947 */ /* 0x000fea0003800000 */
[----:B-----5:R-:W-:-:S05]  /*1280*/  HADD2.F32 R94, -RZ, R87.H0_H0 ;  /* 0x20000057ff5e7230 */ /* 0x020fca0000004100 */
[----:B------:R-:W-:-:S04]  /*1290*/  FMUL.FTZ R94, R94, c[0x0][0x1ec] ;  /* 0x00007b005e5e7a20 */ /* 0x000fc80000410000 */
[----:B------:R-:W-:Y:S02]  /*12a0*/  @P5 FADD.FTZ R94, R78, R94 ;  /* 0x0000005e4e5e5221 */ /* 0x000fe40000010000 */
.L_x_20379:
[----:B------:R-:W-:Y:S05]  /*12b0*/  BSYNC B1 ;  /* 0x0000000000017941 */ /* 0x000fea0003800000 */
.L_x_20378:
[----:B------:R-:W-:Y:S01]  /*12c0*/  BSSY B1, `(.L_x_20380) ;  /* 0x0000006000017945 */ /* 0x000fe20003800000 */
[----:B------:R-:W-:Y:S01]  /*12d0*/  IMAD.WIDE.U32 R114, R121, R114, c[0x0][0x188] ;  /* 0x0000620079727625 */ /* 0x000fe200078e0072 */
[----:B------:R-:W-:Y:S05]  /*12e0*/  @!P6 BRA `(.L_x_20381) ;  /* 0x000000300000e947 */ /* 0x000fea0003800000 */
[----:B-----5:R-:W-:-:S05]  /*12f0*/  HADD2.F32 R95, -RZ, R87.H1_H1 ;  /* 0x30000057ff5f7230 */ /* 0x020fca0000004100 */
[----:B------:R-:W-:-:S04]  /*1300*/  FMUL.FTZ R95, R95, c[0x0][0x1ec] ;  /* 0x00007b005f5f7a20 */ /* 0x000fc80000410000 */
[----:B------:R-:W-:Y:S02]  /*1310*/  @P5 FADD.FTZ R95, R79, R95 ;  /* 0x0000005f4f5f5221 */ /* 0x000fe40000010000 */
.L_x_20381:
[----:B------:R-:W-:Y:S05]  /*1320*/  BSYNC B1 ;  /* 0x0000000000017941 */ /* 0x000fea0003800000 */
.L_x_20380:
[----:B------:R0:W-:Y:S01]  /*1330*/  STG.E.128 [R114.64], R88 ;  /* 0x0000005872007986 */ /* 0x0001e2000c101d04 */
[----:B------:R-:W-:Y:S02]  /*1340*/  IADD3 R120, R120, 0x80, RZ ;  /* 0x0000008078787810 */ /* 0x000fe40007ffe0ff */
[----:B------:R-:W-:Y:S01]  /*1350*/  IADD3 R121, R121, 0x80, RZ ;  /* 0x0000008079797810 */ /* 0x000fe20007ffe0ff */
[----:B------:R0:W-:Y:S04]  /*1360*/  STG.E.128 [R114.64+0x10], R92 ;  /* 0x0000105c72007986 */ /* 0x0001e8000c101d04 */
.L_x_20365:
[----:B------:R-:W-:Y:S05]  /*1370*/  BSYNC B0 ;  /* 0x0000000000007941 */ /* 0x000fea0003800000 */
.L_x_20364:
        /* <DEDUP_REMOVED lines=41> */
.L_x_20385:
[----:B0-----:R-:W-:Y:S05]  /*1610*/  BSYNC B1 ;  /* 0x0000000000017941 */ /* 0x001fea0003800000 */
.L_x_20384:
[----:B------:R-:W-:Y:S01]  /*1620*/  BSSY B1, `(.L_x_20386) ;  /* 0x0000005000017945 */ /* 0x000fe20003800000 */
[----:B------:R-:W-:Y:S05]  /*1630*/  @!P6 BRA `(.L_x_20387) ;  /* 0x000000300000e947 */ /* 0x000fea0003800000 */
[----:B-----5:R-:W-:-:S05]  /*1640*/  HADD2.F32 R97, -RZ, R84.H1_H1 ;  /* 0x30000054ff617230 */ /* 0x020fca0000004100 */
[----:B------:R-:W-:-:S04]  /*1650*/  FMUL.FTZ R97, R97, c[0x0][0x1ec] ;  /* 0x00007b0061617a20 */ /* 0x000fc80000410000 */
[----:B------:R-:W-:Y:S02]  /*1660*/  @P5 FADD.FTZ R97, R69, R97 ;  /* 0x0000006145615221 */ /* 0x000fe40000010000 */
.L_x_20387:
[----:B------:R-:W-:Y:S05]  /*1670*/  BSYNC B1 ;  /* 0x0000000000017941 */ /* 0x000fea0003800000 */
.L_x_20386:
[----:B------:R-:W-:Y:S01]  /*1680*/  BSSY B1, `(.L_x_20388) ;  /* 0x0000005000017945 */ /* 0x000fe20003800000 */
[----:B------:R-:W-:Y:S05]  /*1690*/  @!P6 BRA `(.L_x_20389) ;  /* 0x000000300000e947 */ /* 0x000fea0003800000 */
[----:B-----5:R-:W-:-:S05]  /*16a0*/  HADD2.F32 R98, -RZ, R85.H0_H0 ;  /* 0x20000055ff627230 */ /* 0x020fca0000004100 */
[----:B------:R-:W-:-:S04]  /*16b0*/  FMUL.FTZ R98, R98, c[0x0][0x1ec] ;  /* 0x00007b0062627a20 */ /* 0x000fc80000410000 */
[----:B------:R-:W-:Y:S02]  /*16c0*/  @P5 FADD.FTZ R98, R70, R98 ;  /* 0x0000006246625221 */ /* 0x000fe40000010000 */
.L_x_20389:
[----:B------:R-:W-:Y:S05]  /*16d0*/  BSYNC B1 ;  /* 0x0000000000017941 */ /* 0x000fea0003800000 */
.L_x_20388:
[----:B------:R-:W-:Y:S01]  /*16e0*/  BSSY B1, `(.L_x_20390) ;  /* 0x0000005000017945 */ /* 0x000fe20003800000 */
[----:B------:R-:W-:Y:S05]  /*16f0*/  @!P6 BRA `(.L_x_20391) ;  /* 0x000000300000e947 */ /* 0x000fea0003800000 */
[----:B-----5:R-:W-:-:S05]  /*1700*/  HADD2.F32 R99, -RZ, R85.H1_H1 ;  /* 0x30000055ff637230 */ /* 0x020fca0000004100 */
[----:B------:R-:W-:-:S04]  /*1710*/  FMUL.FTZ R99, R99, c[0x0][0x1ec] ;  /* 0x00007b0063637a20 */ /* 0x000fc80000410000 */
[----:B------:R-:W-:Y:S02]  /*1720*/  @P5 FADD.FTZ R99, R71, R99 ;  /* 0x0000006347635221 */ /* 0x000fe40000010000 */
.L_x_20391:
[----:B------:R-:W-:Y:S05]  /*1730*/  BSYNC B1 ;  /* 0x0000000000017941 */ /* 0x000fea0003800000 */
.L_x_20390:
[----:B------:R-:W-:Y:S01]  /*1740*/  BSSY B1, `(.L_x_20392) ;  /* 0x0000005000017945 */ /* 0x000fe20003800000 */
[----:B------:R-:W-:Y:S05]  /*1750*/  @!P6 BRA `(.L_x_20393) ;  /* 0x000000300000e947 */ /* 0x000fea0003800000 */
[----:B-----5:R-:W-:-:S05]  /*1760*/  HADD2.F32 R100, -RZ, R86.H0_H0 ;  /* 0x20000056ff647230 */ /* 0x020fca0000004100 */
[----:B------:R-:W-:-:S04]  /*1770*/  FMUL.FTZ R100, R100, c[0x0][0x1ec] ;  /* 0x00007b0064647a20 */ /* 0x000fc80000410000 */
[----:B------:R-:W-:Y:S02]  /*1780*/  @P5 FADD.FTZ R100, R76, R100 ;  /* 0x000000644c645221 */ /* 0x000fe40000010000 */
.L_x_20393:
[----:B------:R-:W-:Y:S05]  /*1790*/  BSYNC B1 ;  /* 0x0000000000017941 */ /* 0x000fea0003800000 */
.L_x_20392:
[----:B------:R-:W-:Y:S01]  /*17a0*/  BSSY B1, `(.L_x_20394) ;  /* 0x0000005000017945 */ /* 0x000fe20003800000 */
[----:B------:R-:W-:Y:S05]  /*17b0*/  @!P6 BRA `(.L_x_20395) ;  /* 0x000000300000e947 */ /* 0x000fea0003800000 */
[----:B-----5:R-:W-:-:S05]  /*17c0*/  HADD2.F32 R101, -RZ, R86.H1_H1 ;  /* 0x30000056ff657230 */ /* 0x020fca0000004100 */
[----:B------:R-:W-:-:S04]  /*17d0*/  FMUL.FTZ R101, R101, c[0x0][0x1ec] ;  /* 0x00007b0065657a20 */ /* 0x000fc80000410000 */
[----:B------:R-:W-:Y:S02]  /*17e0*/  @P5 FADD.FTZ R101, R77, R101 ;  /* 0x000000654d655221 */ /* 0x000fe40000010000 */
.L_x_20395:
[----:B------:R-:W-:Y:S05]  /*17f0*/  BSYNC B1 ;  /* 0x0000000000017941 */ /* 0x000fea0003800000 */
.L_x_20394:
[----:B------:R-:W-:Y:S01]  /*1800*/  BSSY B1, `(.L_x_20396) ;  /* 0x0000006000017945 */ /* 0x000fe20003800000 */
[----:B------:R-:W-:Y:S01]  /*1810*/  HFMA2.MMA R114, -RZ, RZ, 0, 1.9073486328125e-06 ;  /* 0x00000020ff727435 */ /* 0x000fe200000001ff */
[----:B------:R-:W-:Y:S05]  /*1820*/  @!P6 BRA `(.L_x_20397) ;  /* 0x000000300000e947 */ /* 0x000fea0003800000 */
[----:B-----5:R-:W-:-:S05]  /*1830*/  HADD2.F32 R102, -RZ, R87.H0_H0 ;  /* 0x20000057ff667230 */ /* 0x020fca0000004100 */
[----:B------:R-:W-:-:S04]  /*1840*/  FMUL.FTZ R102, R102, c[0x0][0x1ec] ;  /* 0x00007b0066667a20 */ /* 0x000fc80000410000 */
[----:B------:R-:W-:Y:S02]  /*1850*/  @P5 FADD.FTZ R102, R78, R102 ;  /* 0x000000664e665221 */ /* 0x000fe40000010000 */
.L_x_20397:
[----:B------:R-:W-:Y:S05]  /*1860*/  BSYNC B1 ;  /* 0x0000000000017941 */ /* 0x000fea0003800000 */
.L_x_20396:
[----:B------:R-:W-:Y:S01]  /*1870*/  BSSY B1, `(.L_x_20398) ;  /* 0x0000006000017945 */ /* 0x000fe20003800000 */
[----:B------:R-:W-:Y:S01]  /*1880*/  IMAD.WIDE.U32 R114, R121, R114, c[0x0][0x188] ;  /* 0x0000620079727625 */ /* 0x000fe200078e0072 */
[----:B------:R-:W-:Y:S05]  /*1890*/  @!P6 BRA `(.L_x_20399) ;  /* 0x000000300000e947 */ /* 0x000fea0003800000 */
[----:B-----5:R-:W-:-:S05]  /*18a0*/  HADD2.F32 R103, -RZ, R87.H1_H1 ;  /* 0x30000057ff677230 */ /* 0x020fca0000004100 */
[----:B------:R-:W-:-:S04]  /*18b0*/  FMUL.FTZ R103, R103, c[0x0][0x1ec] ;  /* 0x00007b0067677a20 */ /* 0x000fc80000410000 */
[----:B------:R-:W-:Y:S02]  /*18c0*/  @P5 FADD.FTZ R103, R79, R103 ;  /* 0x000000674f675221 */ /* 0x000fe40000010000 */
.L_x_20399:
[----:B------:R-:W-:Y:S05]  /*18d0*/  BSYNC B1 ;  /* 0x0000000000017941 */ /* 0x000fea0003800000 */
.L_x_20398:
[----:B------:R0:W-:Y:S01]  /*18e0*/  STG.E.128 [R114.64], R96 ;  /* 0x0000006072007986 */ /* 0x0001e2000c101d04 */
[----:B------:R-:W-:Y:S02]  /*18f0*/  IADD3 R120, R120, 0x80, RZ ;  /* 0x0000008078787810 */ /* 0x000fe40007ffe0ff */
[----:B------:R-:W-:Y:S01]  /*1900*/  IADD3 R121, R121, 0x80, RZ ;  /* 0x0000008079797810 */ /* 0x000fe20007ffe0ff */
[----:B------:R0:W-:Y:S04]  /*1910*/  STG.E.128 [R114.64+0x10], R100 ;  /* 0x0000106472007986 */ /* 0x0001e8000c101d04 */
.L_x_20383:
[----:B------:R-:W-:Y:S05]  /*1920*/  BSYNC B0 ;  /* 0x0000000000007941 */ /* 0x000fea0003800000 */
.L_x_20382:
        /* <DEDUP_REMOVED lines=42> */
.L_x_20403:
[----:B------:R-:W-:Y:S05]  /*1bd0*/  BSYNC B1 ;  /* 0x0000000000017941 */ /* 0x000fea0003800000 */
.L_x_20402:
[----:B------:R-:W-:Y:S01]  /*1be0*/  BSSY B1, `(.L_x_20404) ;  /* 0x0000005000017945 */ /* 0x000fe20003800000 */
[----:B------:R-:W-:Y:S05]  /*1bf0*/  @!P5 BRA `(.L_x_20405) ;  /* 0x000000300000d947 */ /* 0x000fea0003800000 */
[----:B-----5:R-:W-:-:S05]  /*1c00*/  HADD2.F32 R105, -RZ, R84.H1_H1 ;  /* 0x30000054ff697230 */ /* 0x020fca0000004100 */
[----:B------:R-:W-:-:S04]  /*1c10*/  FMUL.FTZ R105, R105, c[0x0][0x1ec] ;  /* 0x00007b0069697a20 */ /* 0x000fc80000410000 */
[----:B------:R-:W-:Y:S02]  /*1c20*/  @P0 FADD.FTZ R105, R69, R105 ;  /* 0x0000006945690221 */ /* 0x000fe40000010000 */
.L_x_20405:
[----:B------:R-:W-:Y:S05]  /*1c30*/  BSYNC B1 ;  /* 0x0000000000017941 */ /* 0x000fea0003800000 */
.L_x_20404:
[----:B------:R-:W-:Y:S01]  /*1c40*/  BSSY B1, `(.L_x_20406) ;  /* 0x0000005000017945 */ /* 0x000fe20003800000 */
[----:B------:R-:W-:Y:S05]  /*1c50*/  @!P5 BRA `(.L_x_20407) ;  /* 0x000000300000d947 */ /* 0x000fea0003800000 */
[----:B-----5:R-:W-:-:S05]  /*1c60*/  HADD2.F32 R106, -RZ, R85.H0_H0 ;  /* 0x20000055ff6a7230 */ /* 0x020fca0000004100 */
[----:B------:R-:W-:-:S04]  /*1c70*/  FMUL.FTZ R106, R106, c[0x0][0x1ec] ;  /* 0x00007b006a6a7a20 */ /* 0x000fc80000410000 */
[----:B------:R-:W-:Y:S02]  /*1c80*/  @P0 FADD.FTZ R106, R70, R106 ;  /* 0x0000006a466a0221 */ /* 0x000fe40000010000 */
.L_x_20407:
[----:B------:R-:W-:Y:S05]  /*1c90*/  BSYNC B1 ;  /* 0x0000000000017941 */ /* 0x000fea0003800000 */
.L_x_20406:
[----:B------:R-:W-:Y:S01]  /*1ca0*/  BSSY B1, `(.L_x_20408) ;  /* 0x0000005000017945 */ /* 0x000fe20003800000 */
[----:B------:R-:W-:Y:S05]  /*1cb0*/  @!P5 BRA `(.L_x_20409) ;  /* 0x000000300000d947 */ /* 0x000fea0003800000 */
[----:B-----5:R-:W-:-:S05]  /*1cc0*/  HADD2.F32 R107, -RZ, R85.H1_H1 ;  /* 0x30000055ff6b7230 */ /* 0x020fca0000004100 */
[----:B------:R-:W-:-:S04]  /*1cd0*/  FMUL.FTZ R107, R107, c[0x0][0x1ec] ;  /* 0x00007b006b6b7a20 */ /* 0x000fc80000410000 */
[----:B------:R-:W-:Y:S02]  /*1ce0*/  @P0 FADD.FTZ R107, R71, R107 ;  /* 0x0000006b476b0221 */ /* 0x000fe40000010000 */
.L_x_20409:
[----:B------:R-:W-:Y:S05]  /*1cf0*/  BSYNC B1 ;  /* 0x0000000000017941 */ /* 0x000fea0003800000 */
.L_x_20408:
[----:B------:R-:W-:Y:S01]  /*1d00*/  BSSY B1, `(.L_x_20410) ;  /* 0x0000005000017945 */ /* 0x000fe20003800000 */
[----:B------:R-:W-:Y:S05]  /*1d10*/  @!P5 BRA `(.L_x_20411) ;  /* 0x000000300000d947 */ /* 0x000fea0003800000 */
[----:B-----5:R-:W-:-:S05]  /*1d20*/  HADD2.F32 R108, -RZ, R86.H0_H0 ;  /* 0x20000056ff6c7230 */ /* 0x020fca0000004100 */
[----:B------:R-:W-:-:S04]  /*1d30*/  FMUL.FTZ R108, R108, c[0x0][0x1ec] ;  /* 0x00007b006c6c7a20 */ /* 0x000fc80000410000 */
[----:B------:R-:W-:Y:S02]  /*1d40*/  @P0 FADD.FTZ R108, R76, R108 ;  /* 0x0000006c4c6c0221 */ /* 0x000fe40000010000 */
.L_x_20411:
[----:B------:R-:W-:Y:S05]  /*1d50*/  BSYNC B1 ;  /* 0x0000000000017941 */ /* 0x000fea0003800000 */
.L_x_20410:
[----:B------:R-:W-:Y:S01]  /*1d60*/  BSSY B1, `(.L_x_20412) ;  /* 0x0000005000017945 */ /* 0x000fe20003800000 */
[----:B------:R-:W-:Y:S05]  /*1d70*/  @!P5 BRA `(.L_x_20413) ;  /* 0x000000300000d947 */ /* 0x000fea0003800000 */
[----:B-----5:R-:W-:-:S05]  /*1d80*/  HADD2.F32 R109, -RZ, R86.H1_H1 ;  /* 0x30000056ff6d7230 */ /* 0x020fca0000004100 */
[----:B------:R-:W-:-:S04]  /*1d90*/  FMUL.FTZ R109, R109, c[0x0][0x1ec] ;  /* 0x00007b006d6d7a20 */ /* 0x000fc80000410000 */
[----:B------:R-:W-:Y:S02]  /*1da0*/  @P0 FADD.FTZ R109, R77, R109 ;  /* 0x0000006d4d6d0221 */ /* 0x000fe40000010000 */
.L_x_20413:
[----:B------:R-:W-:Y:S05]  /*1db0*/  BSYNC B1 ;  /* 0x0000000000017941 */ /* 0x000fea0003800000 */
.L_x_20412:
[----:B------:R-:W-:Y:S01]  /*1dc0*/  BSSY B1, `(.L_x_20414) ;  /* 0x0000005000017945 */ /* 0x000fe20003800000 */
[----:B------:R-:W-:Y:S05]  /*1dd0*/  @!P5 BRA `(.L_x_20415) ;  /* 0x000000300000d947 */ /* 0x000fea0003800000 */
[----:B-----5:R-:W-:-:S05]  /*1de0*/  HADD2.F32 R110, -RZ, R87.H0_H0 ;  /* 0x20000057ff6e7230 */ /* 0x020fca0000004100 */
[----:B------:R-:W-:-:S04]  /*1df0*/  FMUL.FTZ R110, R110, c[0x0][0x1ec] ;  /* 0x00007b006e6e7a20 */ /* 0x000fc80000410000 */
[----:B------:R-:W-:Y:S02]  /*1e00*/  @P0 FADD.FTZ R110, R78, R110 ;  /* 0x0000006e4e6e0221 */ /* 0x000fe40000010000 */
.L_x_20415:
[----:B------:R-:W-:Y:S05]  /*1e10*/  BSYNC B1 ;  /* 0x0000000000017941 */ /* 0x000fea0003800000 */
.L_x_20414:
[----:B------:R-:W-:Y:S01]  /*1e20*/  BSSY B1, `(.L_x_20416) ;  /* 0x0000006000017945 */ /* 0x000fe20003800000 */
[----:B------:R-:W-:Y:S01]  /*1e30*/  @!P5 FSEL R111, R79, RZ, P4 ;  /* 0x000000ff4f6fd208 */ /* 0x000fe20002000000 */
[----:B------:R-:W-:Y:S05]  /*1e40*/  @!P5 BRA `(.L_x_20417) ;  /* 0x000000300000d947 */ /* 0x000fea0003800000 */
[----:B-----5:R-:W-:-:S05]  /*1e50*/  HADD2.F32 R111, -RZ, R87.H1_H1 ;  /* 0x30000057ff6f7230 */ /* 0x020fca0000004100 */
[----:B------:R-:W-:-:S04]  /*1e60*/  FMUL.FTZ R111, R111, c[0x0][0x1ec] ;  /* 0x00007b006f6f7a20 */ /* 0x000fc80000410000 */
[----:B------:R-:W-:Y:S02]  /*1e70*/  @P0 FADD.FTZ R111, R79, R111 ;  /* 0x0000006f4f6f0221 */ /* 0x000fe40000010000 */
.L_x_20417:
[----:B------:R-:W-:Y:S05]  /*1e80*/  BSYNC B1 ;  /* 0x0000000000017941 */ /* 0x000fea0003800000 */
.L_x_20416:
[----:B------:R0:W-:Y:S04]  /*1e90*/  STG.E.128 [R114.64], R104 ;  /* 0x0000006872007986 */ /* 0x0001e8000c101d04 */
[----:B------:R0:W-:Y:S02]  /*1ea0*/  STG.E.128 [R114.64+0x10], R108 ;  /* 0x0000106c72007986 */ /* 0x0001e4000c101d04 */
.L_x_20401:
[----:B------:R-:W-:Y:S05]  /*1eb0*/  BSYNC B0 ;  /* 0x0000000000007941 */ /* 0x000fea0003800000 */
.L_x_20400:
        /* <DEDUP_REMOVED lines=42> */
.L_x_20430:
        /* <DEDUP_REMOVED lines=85> */
.L_x_20431:
        /* <DEDUP_REMOVED lines=96> */
[----:B------:R-:W-:Y:S02]  /*2cb0*/  FFMA.FTZ R115, R17, R122, R9 ;  /* 0x0000007a11737223 */ /* 0x000fe40000010009 */
[----:B------:R-:W-:-:S02]  /*2cc0*/  FADD.FTZ R122, R82, -R120 ;  /* 0x80000078527a7221 */ /* 0x000fc40000010000 */
[----:B------:R-:W-:Y:S01]  /*2cd0*/  FADD.FTZ R124, R83, -R120 ;  /* 0x80000078537c7221 */ /* 0x000fe20000010000 */
[----:B------:R-:W-:Y:S01]  /*2ce0*/  F2FP.PACK_AB R114, R115, R114 ;  /* 0x000000727372723e */ /* 0x000fe200000000ff */
[C---:B------:R-:W-:Y:S02]  /*2cf0*/  FMUL.FTZ R115, R121.reuse, R122 ;  /* 0x0000007a79737220 */ /* 0x040fe40000410000 */
[----:B------:R-:W-:Y:S02]  /*2d00*/  FMUL.FTZ R124, R121, R124 ;  /* 0x0000007c797c7220 */ /* 0x000fe40000410000 */
[----:B------:R-:W-:Y:S02]  /*2d10*/  FFMA.FTZ R115, R18, R115, R10 ;  /* 0x0000007312737223 */ /* 0x000fe4000001000a */
[----:B------:R-:W-:Y:S02]  /*2d20*/  FFMA.FTZ R124, R19, R124, R11 ;  /* 0x0000007c137c7223 */ /* 0x000fe4000001000b */
[C---:B------:R-:W-:Y:S01]  /*2d30*/  IMAD.WIDE.U32 R122, R2.reuse, R123, c[0x0][0x208] ;  /* 0x00008200027a7625 */ /* 0x040fe200078e007b */
[----:B------:R-:W-:-:S02]  /*2d40*/  IADD3 R2, R2, 0x80, RZ ;  /* 0x0000008002027810 */ /* 0x000fc40007ffe0ff */
[----:B------:R-:W-:-:S05]  /*2d50*/  F2FP.PACK_AB R115, R124, R115 ;  /* 0x000000737c73723e */ /* 0x000fca00000000ff */
[----:B------:R0:W-:Y:S02]  /*2d60*/  STG.E.128 [R122.64], R112 ;  /* 0x000000707a007986 */ /* 0x0001e4000c101d04 */
.L_x_20423:
[----:B------:R-:W-:Y:S05]  /*2d70*/  BSYNC B1 ;  /* 0x0000000000017941 */ /* 0x000fea0003800000 */
.L_x_20422:
        /* <DEDUP_REMOVED lines=35> */
.L_x_20425:
[----:B------:R-:W-:Y:S05]  /*2fb0*/  BSYNC B1 ;  /* 0x0000000000017941 */ /* 0x000fea0003800000 */
.L_x_20424:
        /* <DEDUP_REMOVED lines=34> */
.L_x_20427:
[----:B------:R-:W-:Y:S05]  /*31e0*/  BSYNC B1 ;  /* 0x0000000000017941 */ /* 0x000fea0003800000 */
.L_x_20426:
        /* <DEDUP_REMOVED lines=32> */
.L_x_20421:
[----:B-1----:R-:W-:Y:S05]  /*33f0*/  BSYNC B0 ;  /* 0x0000000000007941 */ /* 0x002fea0003800000 */
.L_x_20420:
[----:B------:R-:W-:Y:S02]  /*3400*/  IADD3 R118, R118, c[0x0][0x160], RZ ;  /* 0x0000580076767a10 */ /* 0x000fe40007ffe0ff */
[----:B------:R-:W-:Y:S02]  /*3410*/  LOP3.LUT P4, RZ, R3, 0xff, RZ, 0xc0, !PT ;  /* 0x000000ff03ff7812 */ /* 0x000fe4000788c0ff */
[----:B------:R-:W-:Y:S02]  /*3420*/  ISETP.GE.AND P0, PT, R118, c[0x0][0x164], PT ;  /* 0x0000590076007a0c */ /* 0x000fe40003f06270 */
[----:B------:R-:W-:-:S11]  /*3430*/  SEL R3, RZ, 0x1, P4 ;  /* 0x00000001ff037807 */ /* 0x000fd60002000000 */
[----:B0-----:R-:W-:Y:S01]  /*3440*/  @P0 CALL.REL.NOINC `(.L_x_20428) ;  /* 0x0000001000000944 */ /* 0x001fe20003c00000 */
[----:B------:R-:W-:Y:S05]  /*3450*/  BRA `(.L_x_20429) ;  /* 0xffffd29000007947 */ /* 0x000fea000383ffff */
.L_x_20428:
[----:B------:R-:W-:Y:S05]  /*3460*/  EXIT ;  /* 0x000000000000794d */ /* 0x000fea0003800000 */
.L_x_20418:
[----:B------:R-:W-:Y:S01]  /*3470*/  HFMA2.MMA R121, -RZ, RZ, 0, 5.9604644775390625e-08 ;  /* 0x00000001ff797435 */ /* 0x000fe200000001ff */
[----:B------:R-:W-:Y:S02]  /*3480*/  MOV R122, 0x1f ;  /* 0x0000001f007a7802 */ /* 0x000fe40000000f00 */
[----:B------:R-:W-:Y:S02]  /*3490*/  MOV R115, 0xffffffff ;  /* 0xffffffff00737802 */ /* 0x000fe40000000f00 */
[----:B------:R-:W-:Y:S02]  /*34a0*/  MOV R120, 0x34c0 ;  /* 0x000034c000787802 */ /* 0x000fe40000000f00 */
[----:B-1---5:R-:W-:Y:S05]  /*34b0*/  CALL.REL.NOINC `($__internal_114_$__cuda_sm70_shflsync_bfly_p) ;  /* 0x0000079000007944 */ /* 0x022fea0003c00000 */
[----:B01----:R-:W-:Y:S05]  /*34c0*/  BRA `(.L_x_20430) ;  /* 0xffffec9000007947 */ /* 0x003fea000383ffff */
.L_x_20419:
[----:B------:R-:W-:Y:S01]  /*34d0*/  HFMA2.MMA R121, -RZ, RZ, 0, 1.1920928955078125e-07 ;  /* 0x00000002ff797435 */ /* 0x000fe200000001ff */
[----:B------:R-:W-:Y:S02]  /*34e0*/  MOV R122, 0x1f ;  /* 0x0000001f007a7802 */ /* 0x000fe40000000f00 */
[----:B------:R-:W-:Y:S02]  /*34f0*/  MOV R115, 0xffffffff ;  /* 0xffffffff00737802 */ /* 0x000fe40000000f00 */
[----:B------:R-:W-:-:S02]  /*3500*/  MOV R120, 0x3520 ;  /* 0x0000352000787802 */ /* 0x000fc40000000f00 */
[----:B-1---5:R-:W-:Y:S05]  /*3510*/  CALL.REL.NOINC `($__internal_114_$__cuda_sm70_shflsync_bfly_p) ;  /* 0x0000073000007944 */ /* 0x022fea0003c00000 */
[----:B0-----:R-:W-:Y:S01]  /*3520*/  HFMA2.MMA R121, -RZ, RZ, 0, 2.384185791015625e-07 ;  /* 0x00000004ff797435 */ /* 0x001fe200000001ff */
[----:B-1----:R-:W-:Y:S01]  /*3530*/  FADD.FTZ R123, R123, R122 ;  /* 0x0000007a7b7b7221 */ /* 0x002fe20000010000 */
[----:B------:R-:W-:-:S02]  /*3540*/  MOV R122, 0x1f ;  /* 0x0000001f007a7802 */ /* 0x000fc40000000f00 */
[----:B------:R-:W-:Y:S02]  /*3550*/  MOV R115, 0xffffffff ;  /* 0xffffffff00737802 */ /* 0x000fe40000000f00 */
[----:B------:R-:W-:Y:S02]  /*3560*/  MOV R120, 0x3580 ;  /* 0x0000358000787802 */ /* 0x000fe40000000f00 */
[----:B------:R-:W-:Y:S05]  /*3570*/  CALL.REL.NOINC `($__internal_114_$__cuda_sm70_shflsync_bfly_p) ;  /* 0x000006d000007944 */ /* 0x000fea0003c00000 */
[----:B0-----:R-:W-:Y:S01]  /*3580*/  HFMA2.MMA R121, -RZ, RZ, 0, 4.76837158203125e-07 ;  /* 0x00000008ff797435 */ /* 0x001fe200000001ff */
[----:B-1----:R-:W-:Y:S01]  /*3590*/  FADD.FTZ R123, R123, R122 ;  /* 0x0000007a7b7b7221 */ /* 0x002fe20000010000 */
[----:B------:R-:W-:Y:S02]  /*35a0*/  MOV R122, 0x1f ;  /* 0x0000001f007a7802 */ /* 0x000fe40000000f00 */
[----:B------:R-:W-:Y:S02]  /*35b0*/  MOV R115, 0xffffffff ;  /* 0xffffffff00737802 */ /* 0x000fe40000000f00 */
[----:B------:R-:W-:Y:S02]  /*35c0*/  MOV R120, 0x35e0 ;  /* 0x000035e000787802 */ /* 0x000fe40000000f00 */
[----:B------:R-:W-:Y:S05]  /*35d0*/  CALL.REL.NOINC `($__internal_114_$__cuda_sm70_shflsync_bfly_p) ;  /* 0x0000067000007944 */ /* 0x000fea0003c00000 */
[----:B0-----:R-:W-:Y:S01]  /*35e0*/  HFMA2.MMA R121, -RZ, RZ, 0, 9.5367431640625e-07 ;  /* 0x00000010ff797435 */ /* 0x001fe200000001ff */
[----:B-1----:R-:W-:Y:S01]  /*35f0*/  FADD.FTZ R123, R123, R122 ;  /* 0x0000007a7b7b7221 */ /* 0x002fe20000010000 */
[----:B------:R-:W-:-:S02]  /*3600*/  MOV R122, 0x1f ;  /* 0x0000001f007a7802 */ /* 0x000fc40000000f00 */
[----:B------:R-:W-:Y:S02]  /*3610*/  MOV R115, 0xffffffff ;  /* 0xffffffff00737802 */ /* 0x000fe40000000f00 */
[----:B------:R-:W-:Y:S02]  /*3620*/  MOV R120, 0x3640 ;  /* 0x0000364000787802 */ /* 0x000fe40000000f00 */
[----:B------:R-:W-:Y:S05]  /*3630*/  CALL.REL.NOINC `($__internal_114_$__cuda_sm70_shflsync_bfly_p) ;  /* 0x0000061000007944 */ /* 0x000fea0003c00000 */
        /* <DEDUP_REMOVED lines=71> */
[----:B------:R-:W-:Y:S05]  /*3ab0*/  CALL.REL.NOINC `($__internal_114_$__cuda_sm70_shflsync_bfly_p) ;  /* 0x0000019000007944 */ /* 0x000fea0003c00000 */
[----:B0-----:R-:W-:Y:S01]  /*3ac0*/  HFMA2.MMA R121, -RZ, RZ, 0, 1.1920928955078125e-07 ;  /* 0x00000002ff797435 */ /* 0x001fe200000001ff */
[----:B-1----:R-:W-:Y:S01]  /*3ad0*/  FADD.FTZ R123, R123, R122 ;  /* 0x0000007a7b7b7221 */ /* 0x002fe20000010000 */
[----:B------:R-:W-:Y:S02]  /*3ae0*/  MOV R122, 0x1f ;  /* 0x0000001f007a7802 */ /* 0x000fe40000000f00 */
[----:B------:R-:W-:Y:S02]  /*3af0*/  MOV R115, 0xffffffff ;  /* 0xffffffff00737802 */ /* 0x000fe40000000f00 */
[----:B------:R-:W-:Y:S02]  /*3b00*/  MOV R120, 0x3b20 ;  /* 0x00003b2000787802 */ /* 0x000fe40000000f00 */
[----:B------:R-:W-:Y:S05]  /*3b10*/  CALL.REL.NOINC `($__internal_114_$__cuda_sm70_shflsync_bfly_p) ;  /* 0x0000013000007944 */ /* 0x000fea0003c00000 */
        /* <DEDUP_REMOVED lines=18> */
[----:B01----:R-:W-:Y:S05]  /*3c40*/  BRA `(.L_x_20431) ;  /* 0xffffea6000007947 */ /* 0x003fea000383ffff */
        .weak           $__internal_114_$__cuda_sm70_shflsync_bfly_p
        .type           $__internal_114_$__cuda_sm70_shflsync_bfly_p,@function
        .size           $__internal_114_$__cuda_sm70_shflsync_bfly_p,(.L_x_29178 - $__internal_114_$__cuda_sm70_shflsync_bfly_p)
$__internal_114_$__cuda_sm70_shflsync_bfly_p:
[----:B------:R-:W-:Y:S01]  /*3c50*/  HFMA2.MMA R125, -RZ, RZ, 0, 0 ;  /* 0x00000000ff7d7435 */ /* 0x000fe200000001ff */
[----:B------:R-:W-:Y:S01]  /*3c60*/  MOV R124, R120 ;  /* 0x00000078007c7202 */ /* 0x000fe20000000f00 */
[----:B------:R-:W-:Y:S04]  /*3c70*/  WARPSYNC R115 ;  /* 0x0000007300007348 */ /* 0x000fe80003800000 */
[----:B------:R0:W1:Y:S01]  /*3c80*/  SHFL.BFLY PT, R122, R123, R121, R122 ;  /* 0x0c0000797b7a7389 */ /* 0x00006200000e007a */
[----:B------:R-:W-:Y:S05]  /*3c90*/  RET.REL.NODEC R124 `(_ZN10layer_norm13ln_fwd_kernelINS_13Kernel_traitsIf6__halffS2_fjLj4096ELj1ELj1ELj4ELj16ENS_18Kernel_traits_baseILj4096EfS2_fS2_fjLj128EEEEELb0ELb0ELb1ELb0EEEvNS_9FwdParamsE) ;  /* 0xffffc3607c007950 */ /* 0x000fea0003c3ffff */
.L_x_20432:
        /* <DEDUP_REMOVED lines=14> */
.L_x_29178:


//--------------------- .text._ZN10layer_norm13ln_fwd_kernelINS_13Kernel_traitsIf6__halffS2_fjLj4096ELj1ELj1ELj4ELj16ENS_18Kernel_traits_baseILj4096EfS2_fS2_fjLj128EEEEELb0ELb0ELb1ELb1EEEvNS_9FwdParamsE --------------------------
	.section	.text._ZN10layer_norm13ln_fwd_kernelINS_13Kernel_traitsIf6__halffS2_fjLj4096ELj1ELj1ELj4ELj16ENS_18Kernel_traits_baseILj4096EfS2_fS2_fjLj128EEEEELb0ELb0ELb1ELb1EEEvNS_9FwdParamsE,"ax",@progbits
	.sectioninfo	@"SHI_REGISTERS=128"
	.align	128
        .global         _ZN10layer_norm13ln_fwd_kernelINS_13Kernel_traitsIf6__halffS2_fjLj4096ELj1ELj1ELj4ELj16ENS_18Kernel_traits_baseILj4096EfS2_fS2_fjLj128EEEEELb0ELb0ELb1ELb1EEEvNS_9FwdParamsE
        .type           _ZN10layer_norm13ln_fwd_kernelINS_13Kernel_traitsIf6__halffS2_fjLj4096ELj1ELj1ELj4ELj16ENS_18Kernel_traits_baseILj4096EfS2_fS2_fjLj128EEEEELb0ELb0ELb1ELb1EEEvNS_9FwdParamsE,@function
        .size           _ZN10layer_norm13ln_fwd_kernelINS_13Kernel_traitsIf6__halffS2_fjLj4096ELj1ELj1ELj4ELj16ENS_18Kernel_traits_baseILj4096EfS2_fS2_fjLj128EEEEELb0ELb0ELb1ELb1EEEvNS_9FwdParamsE,(.L_x_29179 - _ZN10layer_norm13ln_fwd_kernelINS_13Kernel_traitsIf6__halffS2_fjLj4096ELj1ELj1ELj4ELj16ENS_18Kernel_traits_baseILj4096EfS2_fS2_fjLj128EEEEELb0ELb0ELb1ELb1EEEvNS_9FwdParamsE)
        .other          _ZN10layer_norm13ln_fwd_kernelINS_13Kernel_traitsIf6__halffS2_fjLj4096ELj1ELj1ELj4ELj16ENS_18Kernel_traits_baseILj4096EfS2_fS2_fjLj128EEEEELb0ELb0ELb1ELb1EEEvNS_9FwdParamsE,@"STO_CUDA_ENTRY STV_DEFAULT"
_ZN10layer_norm13ln_fwd_kernelINS_13Kernel_traitsIf6__halffS2_fjLj4096ELj1ELj1ELj4ELj16ENS_18Kernel_traits_baseILj4096EfS2_fS2_fjLj128EEEEELb0ELb0ELb1ELb1EEEvNS_9FwdParamsE:
.text._ZN10layer_norm13ln_fwd_kernelINS_13Kernel_traitsIf6__halffS2_fjLj4096ELj1ELj1ELj4ELj16ENS_18Kernel_traits_baseILj4096EfS2_fS2_fjLj128EEEEELb0ELb0ELb1ELb1EEEvNS_9FwdParamsE:
        /* <DEDUP_REMOVED lines=50> */
.L_x_20502:
        /* <DEDUP_REMOVED lines=57> */
[----:B0----5:R-:W-:-:S05]  /*06b0*/  HADD2.F32 R32, -RZ, R36.H0_H0 ;  /* 0x20000024ff207230 */ /* 0x021fca0000004100 */
[----:B------:R-:W-:-:S04]  /*06c0*/  FMUL.FTZ R32, R32, c[0x0][0x1ec] ;  /* 0x00007b0020207a20 */ /* 0x000fc80000410000 */
[----:B------:R-:W-:Y:S02]  /*06d0*/  @P0 FADD.FTZ R32, R44, R32 ;  /* 0x000000202c200221 */ /* 0x000fe40000010000 */
.L_x_20434:
[----:B0-----:R-:W-:Y:S05]  /*06e0*/  BSYNC B0 ;  /* 0x0000000000007941 */ /* 0x001fea0003800000 */
.L_x_20433:
[----:B------:R-:W-:Y:S01]  /*06f0*/  BSSY B0, `(.L_x_20435) ;  /* 0x0000005000007945 */ /* 0x000fe20003800000 */
[----:B------:R-:W-:Y:S05]  /*0700*/  @!P6 BRA `(.L_x_20436) ;  /* 0x000000300000e947 */ /* 0x000fea0003800000 */
[----:B-----5:R-:W-:-:S05]  /*0710*/  HADD2.F32 R33, -RZ, R36.H1_H1 ;  /* 0x30000024ff217230 */ /* 0x020fca0000004100 */
[----:B------:R-:W-:-:S04]  /*0720*/  FMUL.FTZ R33, R33, c[0x0][0x1ec] ;  /* 0x00007b0021217a20 */ /* 0x000fc80000410000 */
[----:B------:R-:W-:Y:S02]  /*0730*/  @P0 FADD.FTZ R33, R45, R33 ;  /* 0x000000212d210221 */ /* 0x000fe40000010000 */
.L_x_20436:
[----:B------:R-:W-:Y:S05]  /*0740*/  BSYNC B0 ;  /* 0x0000000000007941 */ /* 0x000fea0003800000 */
.L_x_20435:
[----:B------:R-:W-:Y:S01]  /*0750*/  BSSY B0, `(.L_x_20437) ;  /* 0x0000005000007945 */ /* 0x000fe20003800000 */
[----:B------:R-:W-:Y:S05]  /*0760*/  @!P6 BRA `(.L_x_20438) ;  /* 0x000000300000e947 */ /* 0x000fea0003800000 */
[----:B-----5:R-:W-:-:S05]  /*0770*/  HADD2.F32 R34, -RZ, R37.H0_H0 ;  /* 0x20000025ff227230 */ /* 0x020fca0000004100 */
[----:B------:R-:W-:-:S04]  /*0780*/  FMUL.FTZ R34, R34, c[0x0][0x1ec] ;  /* 0x00007b0022227a20 */ /* 0x000fc80000410000 */
[----:B------:R-:W-:Y:S02]  /*0790*/  @P0 FADD.FTZ R34, R46, R34 ;  /* 0x000000222e220221 */ /* 0x000fe40000010000 */
.L_x_20438:
[----:B------:R-:W-:Y:S05]  /*07a0*/  BSYNC B0 ;  /* 0x0000000000007941 */ /* 0x000fea0003800000 */
.L_x_20437:
[----:B------:R-:W-:Y:S01]  /*07b0*/  BSSY B0, `(.L_x_20439) ;  /* 0x0000005000007945 */ /* 0x000fe20003800000 */
[----:B------:R-:W-:Y:S05]  /*07c0*/  @!P6 BRA `(.L_x_20440) ;  /* 0x000000300000e947 */ /* 0x000fea0003800000 */
[----:B-----5:R-:W-:-:S05]  /*07d0*/  HADD2.F32 R35, -RZ, R37.H1_H1 ;  /* 0x30000025ff237230 */ /* 0x020fca0000004100 */
[----:B------:R-:W-:-:S04]  /*07e0*/  FMUL.FTZ R35, R35, c[0x0][0x1ec] ;  /* 0x00007b0023237a20 */ /* 0x000fc80000410000 */
[----:B------:R-:W-:Y:S02]  /*07f0*/  @P0 FADD.FTZ R35, R47, R35 ;  /* 0x000000232f230221 */ /* 0x000fe40000010000 */
.L_x_20440:
[----:B------:R-:W-:Y:S05]  /*0800*/  BSYNC B0 ;  /* 0x0000000000007941 */ /* 0x000fea0003800000 */
.L_x_20439:
[----:B------:R-:W-:Y:S01]  /*0810*/  BSSY B0, `(.L_x_20441) ;  /* 0x0000005000007945 */ /* 0x000fe20003800000 */
[----:B------:R-:W-:Y:S05]  /*0820*/  @!P6 BRA `(.L_x_20442) ;  /* 0x000000300000e947 */ /* 0x000fea0003800000 */
[----:B-----5:R-:W-:-:S05]  /*0830*/  HADD2.F32 R28, -RZ, R38.H0_H0 ;  /* 0x20000026ff1c7230 */ /* 0x020fca0000004100 */
[----:B------:R-:W-:-:S04]  /*0840*/  FMUL.FTZ R28, R28, c[0x0][0x1ec] ;  /* 0x00007b001c1c7a20 */ /* 0x000fc80000410000 */
[----:B------:R-:W-:Y:S02]  /*0850*/  @P0 FADD.FTZ R28, R40, R28 ;  /* 0x0000001c281c0221 */ /* 0x000fe40000010000 */
.L_x_20442:
[----:B------:R-:W-:Y:S05]  /*0860*/  BSYNC B0 ;  /* 0x0000000000007941 */ /* 0x000fea0003800000 */
.L_x_20441:
[----:B------:R-:W-:Y:S01]  /*0870*/  BSSY B0, `(.L_x_20443) ;  /* 0x0000005000007945 */ /* 0x000fe20003800000 */
[----:B------:R-:W-:Y:S05]  /*0880*/  @!P6 BRA `(.L_x_20444) ;  /* 0x000000300000e947 */ /* 0x000fea0003800000 */
[----:B-----5:R-:W-:-:S05]  /*0890*/  HADD2.F32 R29, -RZ, R38.H1_H1 ;  /* 0x30000026ff1d7230 */ /* 0x020fca0000004100 */
[----:B------:R-:W-:-:S04]  /*08a0*/  FMUL.FTZ R29, R29, c[0x0][0x1ec] ;  /* 0x00007b001d1d7a20 */ /* 0x000fc80000410000 */
[----:B------:R-:W-:Y:S02]  /*08b0*/  @P0 FADD.FTZ R29, R41, R29 ;  /* 0x0000001d291d0221 */ /* 0x000fe40000010000 */
.L_x_20444:
[----:B------:R-:W-:Y:S05]  /*08c0*/  BSYNC B0 ;  /* 0x0000000000007941 */ /* 0x000fea0003800000 */
.L_x_20443:
[----:B------:R-:W-:Y:S01]  /*08d0*/  BSSY B0, `(.L_x_20445) ;  /* 0x0000005000007945 */ /* 0x000fe20003800000 */
[----:B------:R-:W-:Y:S05]  /*08e0*/  @!P6 BRA `(.L_x_20446) ;  /* 0x000000300000e947 */ /* 0x000fea0003800000 */
[----:B-----5:R-:W-:-:S05]  /*08f0*/  HADD2.F32 R30, -RZ, R39.H0_H0 ;  /* 0x20000027ff1e7230 */ /* 0x020fca0000004100 */
[----:B------:R-:W-:-:S04]  /*0900*/  FMUL.FTZ R30, R30, c[0x0][0x1ec] ;  /* 0x00007b001e1e7a20 */ /* 0x000fc80000410000 */
[----:B------:R-:W-:Y:S02]  /*0910*/  @P0 FADD.FTZ R30, R42, R30 ;  /* 0x0000001e2a1e0221 */ /* 0x000fe40000010000 */
.L_x_20446:
[----:B------:R-:W-:Y:S05]  /*0920*/  BSYNC B0 ;  /* 0x0000000000007941 */ /* 0x000fea0003800000 */
.L_x_20445:
[----:B------:R-:W-:Y:S01]  /*0930*/  BSSY B0, `(.L_x_20447) ;  /* 0x0000005000007945 */ /* 0x000fe20003800000 */
[----:B------:R-:W-:Y:S05]  /*0940*/  @!P6 BRA `(.L_x_20448) ;  /* 0x000000300000e947 */ /* 0x000fea0003800000 */
[----:B-----5:R-:W-:-:S05]  /*0950*/  HADD2.F32 R31, -RZ, R39.H1_H1 ;  /* 0x30000027ff1f7230 */ /* 0x020fca0000004100 */
[----:B------:R-:W-:-:S04]  /*0960*/  FMUL.FTZ R31, R31, c[0x0][0x1ec] ;  /* 0x00007b001f1f7a20 */ /* 0x000fc80000410000 */
[----:B------:R-:W-:Y:S02]  /*0970*/  @P0 FADD.FTZ R31, R43, R31 ;  /* 0x0000001f2b1f0221 */ /* 0x000fe40000010000 */
.L_x_20448:
[----:B------:R-:W-:Y:S05]  /*0980*/  BSYNC B0 ;  /* 0x0000000000007941 */ /* 0x000fea0003800000 */
.L_x_20447:
        /* <DEDUP_REMOVED lines=37> */
[----:B-----5:R-:W-:-:S05]  /*0be0*/  HADD2.F32 R24, -RZ, R36.H0_H0 ;  /* 0x20000024ff187230 */ /* 0x020fca0000004100 */
[----:B------:R-:W-:-:S04]  /*0bf0*/  FMUL.FTZ R24, R24, c[0x0][0x1ec] ;  /* 0x00007b0018187a20 */ /* 0x000fc80000410000 */
[----:B------:R-:W-:Y:S02]  /*0c00*/  @P0 FADD.FTZ R24, R44, R24 ;  /* 0x000000182c180221 */ /* 0x000fe40000010000 */
.L_x_20450:
[----:B------:R-:W-:Y:S05]  /*0c10*/  BSYNC B0 ;  /* 0x0000000000007941 */ /* 0x000fea0003800000 */
.L_x_20449:
[----:B------:R-:W-:Y:S01]  /*0c20*/  BSSY B0, `(.L_x_20451) ;  /* 0x0000005000007945 */ /* 0x000fe20003800000 */
[----:B------:R-:W-:Y:S05]  /*0c30*/  @!P6 BRA `(.L_x_20452) ;  /* 0x000000300000e947 */ /* 0x000fea0003800000 */
[----:B-----5:R-:W-:-:S05]  /*0c40*/  HADD2.F32 R25, -RZ, R36.H1_H1 ;  /* 0x30000024ff197230 */ /* 0x020fca0000004100 */
[----:B------:R-:W-:-:S04]  /*0c50*/  FMUL.FTZ R25, R25, c[0x0][0x1ec] ;  /* 0x00007b0019197a20 */ /* 0x000fc80000410000 */
[----:B------:R-:W-:Y:S02]  /*0c60*/  @P0 FADD.FTZ R25, R45, R25 ;  /* 0x000000192d190221 */ /* 0x000fe40000010000 */
.L_x_20452:
[----:B------:R-:W-:Y:S05]  /*0c70*/  BSYNC B0 ;  /* 0x0000000000007941 */ /* 0x000fea0003800000 */
.L_x_20451:
[----:B------:R-:W-:Y:S01]  /*0c80*/  BSSY B0, `(.L_x_20453) ;  /* 0x0000005000007945 */ /* 0x000fe20003800000 */
[----:B------:R-:W-:Y:S05]  /*0c90*/  @!P6 BRA `(.L_x_20454) ;  /* 0x000000300000e947 */ /* 0x000fea0003800000 */
[----:B-----5:R-:W-:-:S05]  /*0ca0*/  HADD2.F32 R26, -RZ, R37.H0_H0 ;  /* 0x20000025ff1a7230 */ /* 0x020fca0000004100 */
[----:B------:R-:W-:-:S04]  /*0cb0*/  FMUL.FTZ R26, R26, c[0x0][0x1ec] ;  /* 0x00007b001a1a7a20 */ /* 0x000fc80000410000 */
[----:B------:R-:W-:Y:S02]  /*0cc0*/  @P0 FADD.FTZ R26, R46, R26 ;  /* 0x0000001a2e1a0221 */ /* 0x000fe40000010000 */
.L_x_20454:
[----:B------:R-:W-:Y:S05]  /*0cd0*/  BSYNC B0 ;  /* 0x0000000000007941 */ /* 0x000fea0003800000 */
.L_x_20453:
[----:B------:R-:W-:Y:S01]  /*0ce0*/  BSSY B0, `(.L_x_20455) ;  /* 0x0000005000007945 */ /* 0x000fe20003800000 */
[----:B------:R-:W-:Y:S05]  /*0cf0*/  @!P6 BRA `(.L_x_20456) ;  /* 0x000000300000e947 */ /* 0x000fea0003800000 */
[----:B-----5:R-:W-:-:S05]  /*0d00*/  HADD2.F32 R27, -RZ, R37.H1_H1 ;  /* 0x30000025ff1b7230 */ /* 0x020fca0000004100 */
[----:B------:R-:W-:-:S04]  /*0d10*/  FMUL.FTZ R27, R27, c[0x0][0x1ec] ;  /* 0x00007b001b1b7a20 */ /* 0x000fc80000410000 */
[----:B------:R-:W-:Y:S02]  /*0d20*/  @P0 FADD.FTZ R27, R47, R27 ;  /* 0x0000001b2f1b0221 */ /* 0x000fe40000010000 */
.L_x_20456:
[----:B------:R-:W-:Y:S05]  /*0d30*/  BSYNC B0 ;  /* 0x0000000000007941 */ /* 0x000fea0003800000 */
.L_x_20455:
[----:B------:R-:W-:Y:S01]  /*0d40*/  BSSY B0, `(.L_x_20457) ;  /* 0x0000005000007945 */ /* 0x000fe20003800000 */
[----:B------:R-:W-:Y:S05]  /*0d50*/  @!P6 BRA `(.L_x_20458) ;  /* 0x000000300000e947 */ /* 0x000fea0003800000 */
[----:B-----5:R-:W-:-:S05]  /*0d60*/  HADD2.F32 R20, -RZ, R38.H0_H0 ;  /* 0x20000026ff147230 */ /* 0x020fca0000004100 */
[----:B------:R-:W-:-:S04]  /*0d70*/  FMUL.FTZ R20, R20, c[0x0][0x1ec] ;  /* 0x00007b0014147a20 */ /* 0x000fc80000410000 */
[----:B------:R-:W-:Y:S02]  /*0d80*/  @P0 FADD.FTZ R20, R40, R20 ;  /* 0x0000001428140221 */ /* 0x000fe40000010000 */
.L_x_20458:
[----:B------:R-:W-:Y:S05]  /*0d90*/  BSYNC B0 ;  /* 0x0000000000007941 */ /* 0x000fea0003800000 */
.L_x_20457:
[----:B------:R-:W-:Y:S01]  /*0da0*/  BSSY B0, `(.L_x_20459) ;  /* 0x0000005000007945 */ /* 0x000fe20003800000 */
[----:B------:R-:W-:Y:S05]  /*0db0*/  @!P6 BRA `(.L_x_20460) ;  /* 0x000000300000e947 */ /* 0x000fea0003800000 */
[----:B-----5:R-:W-:-:S05]  /*0dc0*/  HADD2.F32 R21, -RZ, R38.H1_H1 ;  /* 0x30000026ff157230 */ /* 0x020fca0000004100 */
[----:B------:R-:W-:-:S04]  /*0dd0*/  FMUL.FTZ R21, R21, c[0x0][0x1ec] ;  /* 0x00007b0015157a20 */ /* 0x000fc80000410000 */
[----:B------:R-:W-:Y:S02]  /*0de0*/  @P0 FADD.FTZ R21, R41, R21 ;  /* 0x0000001529150221 */ /* 0x000fe40000010000 */
.L_x_20460:
[----:B------:R-:W-:Y:S05]  /*0df0*/  BSYNC B0 ;  /* 0x0000000000007941 */ /* 0x000fea0003800000 */
.L_x_20459:
[----:B------:R-:W-:Y:S01]  /*0e00*/  BSSY B0, `(.L_x_20461) ;  /* 0x0000005000007945 */ /* 0x000fe20003800000 */
[----:B------:R-:W-:Y:S05]  /*0e10*/  @!P6 BRA `(.L_x_20462) ;  /* 0x000000300000e947 */ /* 0x000fea0003800000 */
[----:B-----5:R-:W-:-:S05]  /*0e20*/  HADD2.F32 R22, -RZ, R39.H0_H0 ;  /* 0x20000027ff167230 */ /* 0x020fca0000004100 */
[----:B------:R-:W-:-:S04]  /*0e30*/  FMUL.FTZ R22, R22, c[0x0][0x1ec] ;  /* 0x00007b0016167a20 */ /* 0x000fc80000410000 */
[----:B------:R-:W-:Y:S02]  /*0e40*/  @P0 FADD.FTZ R22, R42, R22 ;  /* 0x000000162a160221 */ /* 0x000fe40000010000 */
.L_x_20462:
[----:B------:R-:W-:Y:S05]  /*0e50*/  BSYNC B0 ;  /* 0x0000000000007941 */ /* 0x000fea0003800000 */
.L_x_20461:
[----:B------:R-:W-:Y:S01]  /*0e60*/  BSSY B0, `(.L_x_20463) ;  /* 0x0000005000007945 */ /* 0x000fe20003800000 */
[----:B------:R-:W-:Y:S05]  /*0e70*/  @!P6 BRA `(.L_x_20464) ;  /* 0x000000300000e947 */ /* 0x000fea0003800000 */
[----:B-----5:R-:W-:-:S05]  /*0e80*/  HADD2.F32 R23, -RZ, R39.H1_H1 ;  /* 0x30000027ff177230 */ /* 0x020fca0000004100 */
[----:B------:R-:W-:-:S04]  /*0e90*/  FMUL.FTZ R23, R23, c[0x0][0x1ec] ;  /* 0x00007b0017177a20 */ /* 0x000fc80000410000 */
[----:B------:R-:W-:Y:S02]  /*0ea0*/  @P0 FADD.FTZ R23, R43, R23 ;  /* 0x000000172b170221 */ /* 0x000fe40000010000 */
.L_x_20464:
[----:B------:R-:W-:Y:S05]  /*0eb0*/  BSYNC B0 ;  /* 0x0000000000007941 */ /* 0x000fea0003800000 */
.L_x_20463:
        /* <DEDUP_REMOVED lines=37> */
[----:B-----5:R-:W-:-:S05]  /*1110*/  HADD2.F32 R16, -RZ, R36.H0_H0 ;  /* 0x20000024ff107230 */ /* 0x020fca0000004100 */
[----:B------:R-:W-:-:S04]  /*1120*/  FMUL.FTZ R16, R16, c[0x0][0x1ec] ;  /* 0x00007b0010107a20 */ /* 0x000fc80000410000 */
[----:B------:R-:W-:Y:S02]  /*1130*/  @P0 FADD.FTZ R16, R44, R16 ;  /* 0x000000102c100221 */ /* 0x000fe40000010000 */
.L_x_20466:
[----:B------:R-:W-:Y:S05]  /*1140*/  BSYNC B0 ;  /* 0x0000000000007941 */ /* 0x000fea0003800000 */
.L_x_20465:
[----:B------:R-:W-:Y:S01]  /*1150*/  BSSY B0, `(.L_x_20467) ;  /* 0x0000005000007945 */ /* 0x000fe20003800000 */
[----:B------:R-:W-:Y:S05]  /*1160*/  @!P6 BRA `(.L_x_20468) ;  /* 0x000000300000e947 */ /* 0x000fea0003800000 */
[----:B-----5:R-:W-:-:S05]  /*1170*/  HADD2.F32 R17, -RZ, R36.H1_H1 ;  /* 0x30000024ff117230 */ /* 0x020fca0000004100 */
[----:B------:R-:W-:-:S04]  /*1180*/  FMUL.FTZ R17, R17, c[0x0][0x1ec] ;  /* 0x00007b0011117a20 */ /* 0x000fc80000410000 */
[----:B------:R-:W-:Y:S02]  /*1190*/  @P0 FADD.FTZ R17, R45, R17 ;  /* 0x000000112d110221 */ /* 0x000fe40000010000 */
.L_x_20468:
[----:B------:R-:W-:Y:S05]  /*11a0*/  BSYNC B0 ;  /* 0x0000000000007941 */ /* 0x000fea0003800000 */
.L_x_20467:
[----:B------:R-:W-:Y:S01]  /*11b0*/  BSSY B0, `(.L_x_20469) ;  /* 0x0000005000007945 */ /* 0x000fe20003800000 */
[----:B------:R-:W-:Y:S05]  /*11c0*/  @!P6 BRA `(.L_x_20470) ;  /* 0x000000300000e947 */ /* 0x000fea0003800000 */
[----:B-----5:R-:W-:-:S05]  /*11d0*/  HADD2.F32 R18, -RZ, R37.H0_H0 ;  /* 0x20000025ff127230 */ /* 0x020fca0000004100 */
[----:B------:R-:W-:-:S04]  /*11e0*/  FMUL.FTZ R18, R18, c[0x0][0x1ec] ;  /* 0x00007b0012127a20 */ /* 0x000fc80000410000 */
[----:B------:R-:W-:Y:S02]  /*11f0*/  @P0 FADD.FTZ R18, R46, R18 ;  /* 0x000000122e120221 */ /* 0x000fe40000010000 */
.L_x_20470:
[----:B------:R-:W-:Y:S05]  /*1200*/  BSYNC B0 ;  /* 0x0000000000007941 */ /* 0x000fea0003800000 */
.L_x_20469:
[----:B------:R-:W-:Y:S01]  /*1210*/  BSSY B0, `(.L_x_20471) ;  /* 0x0000005000007945 */ /* 0x000fe20003800000 */
[----:B------:R-:W-:Y:S05]  /*1220*/  @!P6 BRA `(.L_x_20472) ;  /* 0x000000300000e947 */ /* 0x000fea0003800000 */
[----:B-----5:R-:W-:-:S05]  /*1230*/  HADD2.F32 R19, -RZ, R37.H1_H1 ;  /* 0x30000025ff137230 */ /* 0x020fca0000004100 */
[----:B------:R-:W-:-:S04]  /*1240*/  FMUL.FTZ R19, R19, c[0x0][0x1ec] ;  /* 0x00007b0013137a20 */ /* 0x000fc80000410000 */
[----:B------:R-:W-:Y:S02]  /*1250*/  @P0 FADD.FTZ R19, R47, R19 ;  /* 0x000000132f130221 */ /* 0x000fe40000010000 */
.L_x_20472:
[----:B------:R-:W-:Y:S05]  /*1260*/  BSYNC B0 ;  /* 0x0000000000007941 */ /* 0x000fea0003800000 */
.L_x_20471:
[----:B------:R-:W-:Y:S01]  /*1270*/  BSSY B0, `(.L_x_20473) ;  /* 0x0000005000007945 */ /* 0x000fe20003800000 */
[----:B------:R-:W-:Y:S05]  /*1280*/  @!P6 BRA `(.L_x_20474) ;  /* 0x000000300000e947 */ /* 0x000fea0003800000 */
[----:B-----5:R-:W-:-:S05]  /*1290*/  HADD2.F32 R12, -RZ, R38.H0_H0 ;  /* 0x20000026ff0c7230 */ /* 0x020fca0000004100 */
[----:B------:R-:W-:-:S04]  /*12a0*/  FMUL.FTZ R12, R12, c[0x0][0x1ec] ;  /* 0x00007b000c0c7a20 */ /* 0x000fc80000410000 */
[----:B------:R-:W-:Y:S02]  /*12b0*/  @P0 FADD.FTZ R12, R40, R12 ;  /* 0x0000000c280c0221 */ /* 0x000fe40000010000 */
.L_x_20474:
[----:B------:R-:W-:Y:S05]  /*12c0*/  BSYNC B0 ;  /* 0x0000000000007941 */ /* 0x000fea0003800000 */
.L_x_20473:
[----:B------:R-:W-:Y:S01]  /*12d0*/  BSSY B0, `(.L_x_20475) ;  /* 0x0000005000007945 */ /* 0x000fe20003800000 */
[----:B------:R-:W-:Y:S05]  /*12e0*/  @!P6 BRA `(.L_x_20476) ;  /* 0x000000300000e947 */ /* 0x000fea0003800000 */
[----:B-----5:R-:W-:-:S05]  /*12f0*/  HADD2.F32 R13, -RZ, R38.H1_H1 ;  /* 0x30000026ff0d7230 */ /* 0x020fca0000004100 */
[----:B------:R-:W-:-:S04]  /*1300*/  FMUL.FTZ R13, R13, c[0x0][0x1ec] ;  /* 0x00007b000d0d7a20 */ /* 0x000fc80000410000 */
[----:B------:R-:W-:Y:S02]  /*1310*/  @P0 FADD.FTZ R13, R41, R13 ;  /* 0x0000000d290d0221 */ /* 0x000fe40000010000 */
.L_x_20476:
[----:B------:R-:W-:Y:S05]  /*1320*/  BSYNC B0 ;  /* 0x0000000000007941 */ /* 0x000fea0003800000 */
.L_x_20475:
[----:B------:R-:W-:Y:S01]  /*1330*/  BSSY B0, `(.L_x_20477) ;  /* 0x0000005000007945 */ /* 0x000fe20003800000 */
[----:B------:R-:W-:Y:S05]  /*1340*/  @!P6 BRA `(.L_x_20478) ;  /* 0x000000300000e947 */ /* 0x000fea0003800000 */
[----:B-----5:R-:W-:-:S05]  /*1350*/  HADD2.F32 R14, -RZ, R39.H0_H0 ;  /* 0x20000027ff0e7230 */ /* 0x020fca0000004100 */
[----:B------:R-:W-:-:S04]  /*1360*/  FMUL.FTZ R14, R14, c[0x0][0x1ec] ;  /* 0x00007b000e0e7a20 */ /* 0x000fc80000410000 */
[----:B------:R-:W-:Y:S02]  /*1370*/  @P0 FADD.FTZ R14, R42, R14 ;  /* 0x0000000e2a0e0221 */ /* 0x000fe40000010000 */
.L_x_20478:
[----:B------:R-:W-:Y:S05]  /*1380*/  BSYNC B0 ;  /* 0x0000000000007941 */ /* 0x000fea0003800000 */
.L_x_20477:
[----:B------:R-:W-:Y:S01]  /*1390*/  BSSY B0, `(.L_x_20479) ;  /* 0x0000005000007945 */ /* 0x000fe20003800000 */
[----:B------:R-:W-:Y:S05]  /*13a0*/  @!P6 BRA `(.L_x_20480) ;  /* 0x000000300000e947 */ /* 0x000fea0003800000 */
[----:B-----5:R-:W-:-:S05]  /*13b0*/  HADD2.F32 R15, -RZ, R39.H1_H1 ;  /* 0x30000027ff0f7230 */ /* 0x020fca0000004100 */
[----:B------:R-:W-:-:S04]  /*13c0*/  FMUL.FTZ R15, R15, c[0x0][0x1ec] ;  /* 0x00007b000f0f7a20 */ /* 0x000fc80000410000 */
[----:B------:R-:W-:Y:S02]  /*13d0*/  @P0 FADD.FTZ R15, R43, R15 ;  /* 0x0000000f2b0f0221 */ /* 0x000fe40000010000 */
.L_x_20480:
[----:B------:R-:W-:Y:S05]  /*13e0*/  BSYNC B0 ;  /* 0x0000000000007941 */ /* 0x000fea0003800000 */
.L_x_20479:
        /* <DEDUP_REMOVED lines=34> */
[----:B-----5:R-:W-:-:S05]  /*1610*/  HADD2.F32 R8, -RZ, R36.H0_H0 ;  /* 0x20000024ff087230 */ /* 0x020fca0000004100 */
[----:B------:R-:W-:-:S04]  /*1620*/  FMUL.FTZ R8, R8, c[0x0][0x1ec] ;  /* 0x00007b0008087a20 */ /* 0x000fc80000410000 */
[----:B------:R-:W-:Y:S02]  /*1630*/  @P0 FADD.FTZ R8, R44, R8 ;  /* 0x000000082c080221 */ /* 0x000fe40000010000 */
.L_x_20482:
[----:B------:R-:W-:Y:S05]  /*1640*/  BSYNC B0 ;  /* 0x0000000000007941 */ /* 0x000fea0003800000 */
.L_x_20481:
[----:B------:R-:W-:Y:S01]  /*1650*/  BSSY B0, `(.L_x_20483) ;  /* 0x0000005000007945 */ /* 0x000fe20003800000 */
[----:B------:R-:W-:Y:S05]  /*1660*/  @!P6 BRA `(.L_x_20484) ;  /* 0x000000300000e947 */ /* 0x000fea0003800000 */
[----:B-----5:R-:W-:-:S05]  /*1670*/  HADD2.F32 R9, -RZ, R36.H1_H1 ;  /* 0x30000024ff097230 */ /* 0x020fca0000004100 */
[----:B------:R-:W-:-:S04]  /*1680*/  FMUL.FTZ R9, R9, c[0x0][0x1ec] ;  /* 0x00007b0009097a20 */ /* 0x000fc80000410000 */
[----:B------:R-:W-:Y:S02]  /*1690*/  @P0 FADD.FTZ R9, R45, R9 ;  /* 0x000000092d090221 */ /* 0x000fe40000010000 */
.L_x_20484:
[----:B------:R-:W-:Y:S05]  /*16a0*/  BSYNC B0 ;  /* 0x0000000000007941 */ /* 0x000fea0003800000 */
.L_x_20483:
[----:B------:R-:W-:Y:S01]  /*16b0*/  BSSY B0, `(.L_x_20485) ;  /* 0x0000005000007945 */ /* 0x000fe20003800000 */
[----:B------:R-:W-:Y:S05]  /*16c0*/  @!P6 BRA `(.L_x_20486) ;  /* 0x000000300000e947 */ /* 0x000fea0003800000 */
[----:B-----5:R-:W-:-:S05]  /*16d0*/  HADD2.F32 R10, -RZ, R37.H0_H0 ;  /* 0x20000025ff0a7230 */ /* 0x020fca0000004100 */
[----:B------:R-:W-:-:S04]  /*16e0*/  FMUL.FTZ R10, R10, c[0x0][0x1ec] ;  /* 0x00007b000a0a7a20 */ /* 0x000fc80000410000 */
[----:B------:R-:W-:Y:S02]  /*16f0*/  @P0 FADD.FTZ R10, R46, R10 ;  /* 0x0000000a2e0a0221 */ /* 0x000fe40000010000 */
.L_x_20486:
[----:B------:R-:W-:Y:S05]  /*1700*/  BSYNC B0 ;  /* 0x0000000000007941 */ /* 0x000fea0003800000 */
.L_x_20485:
[----:B------:R-:W-:Y:S01]  /*1710*/  BSSY B0, `(.L_x_20487) ;  /* 0x0000005000007945 */ /* 0x000fe20003800000 */
[----:B------:R-:W-:Y:S05]  /*1720*/  @!P6 BRA `(.L_x_20488) ;  /* 0x000000300000e947 */ /* 0x000fea0003800000 */
[----:B-----5:R-:W-:-:S05]  /*1730*/  HADD2.F32 R11, -RZ, R37.H1_H1 ;  /* 0x30000025ff0b7230 */ /* 0x020fca0000004100 */
[----:B------:R-:W-:-:S04]  /*1740*/  FMUL.FTZ R11, R11, c[0x0][0x1ec] ;  /* 0x00007b000b0b7a20 */ /* 0x000fc80000410000 */
[----:B------:R-:W-:Y:S02]  /*1750*/  @P0 FADD.FTZ R11, R47, R11 ;  /* 0x0000000b2f0b0221 */ /* 0x000fe40000010000 */
.L_x_20488:
[----:B------:R-:W-:Y:S05]  /*1760*/  BSYNC B0 ;  /* 0x0000000000007941 */ /* 0x000fea0003800000 */
.L_x_20487:
[----:B------:R-:W-:Y:S01]  /*1770*/  BSSY B0, `(.L_x_20489) ;  /* 0x0000005000007945 */ /* 0x000fe20003800000 */
[----:B------:R-:W-:Y:S05]  /*1780*/  @!P6 BRA `(.L_x_20490) ;  /* 0x000000300000e947 */ /* 0x000fea0003800000 */
[----:B-----5:R-:W-:-:S05]  /*1790*/  HADD2.F32 R4, -RZ, R38.H0_H0 ;  /* 0x20000026ff047230 */ /* 0x020fca0000004100 */
[----:B------:R-:W-:-:S04]  /*17a0*/  FMUL.FTZ R4, R4, c[0x0][0x1ec] ;  /* 0x00007b0004047a20 */ /* 0x000fc80000410000 */
[----:B------:R-:W-:Y:S02]  /*17b0*/  @P0 FADD.FTZ R4, R40, R4 ;  /* 0x0000000428040221 */ /* 0x000fe40000010000 */
.L_x_20490:
[----:B------:R-:W-:Y:S05]  /*17c0*/  BSYNC B0 ;  /* 0x0000000000007941 */ /* 0x000fea0003800000 */
.L_x_20489:
[----:B------:R-:W-:Y:S01]  /*17d0*/  BSSY B0, `(.L_x_20491) ;  /* 0x0000005000007945 */ /* 0x000fe20003800000 */
[----:B------:R-:W-:Y:S05]  /*17e0*/  @!P6 BRA `(.L_x_20492) ;  /* 0x000000300000e947 */ /* 0x000fea0003800000 */
[----:B-----5:R-:W-:-:S05]  /*17f0*/  HADD2.F32 R5, -RZ, R38.H1_H1 ;  /* 0x30000026ff057230 */ /* 0x020fca0000004100 */
[----:B------:R-:W-:-:S04]  /*1800*/  FMUL.FTZ R5, R5, c[0x0][0x1ec] ;  /* 0x00007b0005057a20 */ /* 0x000fc80000410000 */
[----:B------:R-:W-:Y:S02]  /*1810*/  @P0 FADD.FTZ R5, R41, R5 ;  /* 0x0000000529050221 */ /* 0x000fe40000010000 */
.L_x_20492:
[----:B------:R-:W-:Y:S05]  /*1820*/  BSYNC B0 ;  /* 0x0000000000007941 */ /* 0x000fea0003800000 */
.L_x_20491:
[----:B------:R-:W-:Y:S01]  /*1830*/  BSSY B0, `(.L_x_20493) ;  /* 0x0000005000007945 */ /* 0x000fe20003800000 */
[----:B------:R-:W-:Y:S05]  /*1840*/  @!P6 BRA `(.L_x_20494) ;  /* 0x000000300000e947 */ /* 0x000fea0003800000 */
[----:B-----5:R-:W-:-:S05]  /*1850*/  HADD2.F32 R6, -RZ, R39.H0_H0 ;  /* 0x20000027ff067230 */ /* 0x020fca0000004100 */
[----:B------:R-:W-:-:S04]  /*1860*/  FMUL.FTZ R6, R6, c[0x0][0x1ec] ;  /* 0x00007b0006067a20 */ /* 0x000fc80000410000 */
[----:B------:R-:W-:Y:S02]  /*1870*/  @P0 FADD.FTZ R6, R42, R6 ;  /* 0x000000062a060221 */ /* 0x000fe40000010000 */
.L_x_20494:
[----:B------:R-:W-:Y:S05]  /*1880*/  BSYNC B0 ;  /* 0x0000000000007941 */ /* 0x000fea0003800000 */
.L_x_20493:
[----:B------:R-:W-:Y:S01]  /*1890*/  BSSY B0, `(.L_x_20495) ;  /* 0x0000006000007945 */ /* 0x000fe20003800000 */
[----:B------:R-:W-:Y:S01]  /*18a0*/  @!P6 FSEL R7, R43, RZ, P4 ;  /* 0x000000ff2b07e208 */ /* 0x000fe20002000000 */
[----:B------:R-:W-:Y:S05]  /*18b0*/  @!P6 BRA `(.L_x_20496) ;  /* 0x000000300000e947 */ /* 0x000fea0003800000 */
[----:B-----5:R-:W-:-:S05]  /*18c0*/  HADD2.F32 R7, -RZ, R39.H1_H1 ;  /* 0x30000027ff077230 */ /* 0x020fca0000004100 */
[----:B------:R-:W-:-:S04]  /*18d0*/  FMUL.FTZ R7, R7, c[0x0][0x1ec] ;  /* 0x00007b0007077a20 */ /* 0x000fc80000410000 */
[----:B------:R-:W-:Y:S02]  /*18e0*/  @P0 FADD.FTZ R7, R43, R7 ;  /* 0x000000072b070221 */ /* 0x000fe40000010000 */
.L_x_20496:
[----:B------:R-:W-:Y:S05]  /*18f0*/  BSYNC B0 ;  /* 0x0000000000007941 */ /* 0x000fea0003800000 */
.L_x_20495:
        /* <DEDUP_REMOVED lines=42> */
.L_x_20503:
        /* <DEDUP_REMOVED lines=84> */
.L_x_20504:
        /* <DEDUP_REMOVED lines=142> */
[C---:B------:R-:W-:Y:S02]  /*29c0*/  FMUL.FTZ R26, R112.reuse, R35 ;  /* 0x00000023701a7220 */ /* 0x040fe40000410000 */
[----:B------:R-:W-:-:S02]  /*29d0*/  FMUL.FTZ R34, R112, R31 ;  /* 0x0000001f70227220 */ /* 0x000fc40000410000 */
[----:B------:R-:W-:Y:S02]  /*29e0*/  FFMA.FTZ R6, R72, R119, R104 ;  /* 0x0000007748067223 */ /* 0x000fe40000010068 */
        /* <DEDUP_REMOVED lines=8> */
[----:B------:R-:W-:-:S02]  /*2a70*/  FFMA.FTZ R27, R66, R27, R98 ;  /* 0x0000001b421b7223 */ /* 0x000fc40000010062 */
[----:B------:R-:W-:Y:S02]  /*2a80*/  FFMA.FTZ R114, R67, R114, R99 ;  /* 0x0000007243727223 */ /* 0x000fe40000010063 */
[----:B------:R-:W-:Y:S02]  /*2a90*/  FMUL.FTZ R113, R112, R113 ;  /* 0x0000007170717220 */ /* 0x000fe40000410000 */
[----:B------:R-:W-:Y:S01]  /*2aa0*/  FFMA.FTZ R4, R76, R115, R108 ;  /* 0x000000734c047223 */ /* 0x000fe2000001006c */
[----:B------:R-:W-:Y:S01]  /*2ab0*/  F2FP.PACK_AB R11, R114, R27 ;  /* 0x0000001b720b723e */ /* 0x000fe200000000ff */
[----:B------:R-:W-:Y:S01]  /*2ac0*/  FFMA.FTZ R9, R77, R24, R109 ;  /* 0x000000184d097223 */ /* 0x000fe2000001006d */
[----:B------:R-:W-:Y:S01]  /*2ad0*/  MOV R27, 0x10 ;  /* 0x00000010001b7802 */ /* 0x000fe20000000f00 */
[C---:B------:R-:W-:Y:S01]  /*2ae0*/  FMUL.FTZ R121, R112.reuse, R121 ;  /* 0x0000007970797220 */ /* 0x040fe20000410000 */
[----:B------:R-:W-:Y:S01]  /*2af0*/  IADD3 R24, R29, 0x100, RZ ;  /* 0x000001001d187810 */ /* 0x000fe20007ffe0ff */
[C---:B------:R-:W-:Y:S01]  /*2b00*/  FMUL.FTZ R118, R112.reuse, R5 ;  /* 0x0000000570767220 */ /* 0x040fe20000410000 */
[----:B------:R-:W-:Y:S01]  /*2b10*/  F2FP.PACK_AB R4, R9, R4 ;  /* 0x000000040904723e */ /* 0x000fe200000000ff */
[----:B------:R-:W-:-:S02]  /*2b20*/  FMUL.FTZ R125, R112, R125 ;  /* 0x0000007d707d7220 */ /* 0x000fc40000410000 */
[----:B------:R-:W-:Y:S02]  /*2b30*/  FFMA.FTZ R5, R78, R117, R110 ;  /* 0x000000754e057223 */ /* 0x000fe4000001006e */
[----:B------:R-:W-:Y:S02]  /*2b40*/  FFMA.FTZ R26, R79, R26, R111 ;  /* 0x0000001a4f1a7223 */ /* 0x000fe4000001006f */
[----:B------:R-:W-:Y:S02]  /*2b50*/  FMUL.FTZ R112, R112, R7 ;  /* 0x0000000770707220 */ /* 0x000fe40000410000 */
        /* <DEDUP_REMOVED lines=17> */
[----:B------:R-:W-:-:S02]  /*2c70*/  FFMA.FTZ R112, R51, R112, R83 ;  /* 0x0000007033707223 */ /* 0x000fc40000010053 */
[----:B------:R-:W-:Y:S02]  /*2c80*/  FFMA.FTZ R118, R49, R118, R81 ;  /* 0x0000007631767223 */ /* 0x000fe40000010051 */
[----:B------:R-:W-:Y:S01]  /*2c90*/  IMAD.WIDE.U32 R20, R29, R27, c[0x0][0x208] ;  /* 0x000082001d147625 */ /* 0x000fe200078e001b */
[----:B------:R-:W-:Y:S02]  /*2ca0*/  F2FP.PACK_AB R19, R112, R33 ;  /* 0x000000217013723e */ /* 0x000fe400000000ff */
        /* <DEDUP_REMOVED lines=8> */
.L_x_20500:
[----:B-1----:R-:W-:Y:S05]  /*2d30*/  BSYNC B0 ;  /* 0x0000000000007941 */ /* 0x002fea0003800000 */
.L_x_20499:
[----:B------:R-:W-:Y:S02]  /*2d40*/  IADD3 R2, R2, c[0x0][0x160], RZ ;  /* 0x0000580002027a10 */ /* 0x000fe40007ffe0ff */
[----:B------:R-:W-:-:S02]  /*2d50*/  LOP3.LUT P1, RZ, R3, 0xff, RZ, 0xc0, !PT ;  /* 0x000000ff03ff7812 */ /* 0x000fc4000782c0ff */
[----:B------:R-:W-:Y:S02]  /*2d60*/  ISETP.GE.AND P0, PT, R2, c[0x0][0x164], PT ;  /* 0x0000590002007a0c */ /* 0x000fe40003f06270 */
[----:B------:R-:W-:-:S11]  /*2d70*/  SEL R3, RZ, 0x1, P1 ;  /* 0x00000001ff037807 */ /* 0x000fd60000800000 */
[----:B0----5:R-:W-:Y:S01]  /*2d80*/  @P0 CALL.REL.NOINC `(.L_x_20501) ;  /* 0x0000001000000944 */ /* 0x021fe20003c00000 */
[----:B------:R-:W-:Y:S05]  /*2d90*/  BRA `(.L_x_20502) ;  /* 0xffffd58000007947 */ /* 0x000fea000383ffff */
.L_x_20501:
[----:B------:R-:W-:Y:S05]  /*2da0*/  EXIT ;  /* 0x000000000000794d */ /* 0x000fea0003800000 */
.L_x_20497:
[----:B------:R-:W-:Y:S01]  /*2db0*/  HFMA2.MMA R120, -RZ, RZ, 0, 5.9604644775390625e-08 ;  /* 0x00000001ff787435 */ /* 0x000fe200000001ff */
[----:B------:R-:W-:Y:S02]  /*2dc0*/  MOV R121, 0x1f ;  /* 0x0000001f00797802 */ /* 0x000fe40000000f00 */
[----:B------:R-:W-:Y:S02]  /*2dd0*/  MOV R118, 0xffffffff ;  /* 0xffffffff00767802 */ /* 0x000fe40000000f00 */
[----:B------:R-:W-:Y:S02]  /*2de0*/  MOV R116, 0x2e00 ;  /* 0x00002e0000747802 */ /* 0x000fe40000000f00 */
[----:B-----5:R-:W-:Y:S05]  /*2df0*/  CALL.REL.NOINC `($__internal_115_$__cuda_sm70_shflsync_bfly_p) ;  /* 0x0000078000007944 */ /* 0x020fea0003c00000 */
[----:B01----:R-:W-:Y:S05]  /*2e00*/  BRA `(.L_x_20503) ;  /* 0xffffed9000007947 */ /* 0x003fea000383ffff */
.L_x_20498:
[----:B------:R-:W-:Y:S01]  /*2e10*/  HFMA2.MMA R120, -RZ, RZ, 0, 1.1920928955078125e-07 ;  /* 0x00000002ff787435 */ /* 0x000fe200000001ff */
[----:B------:R-:W-:Y:S02]  /*2e20*/  MOV R121, 0x1f ;  /* 0x0000001f00797802 */ /* 0x000fe40000000f00 */
[----:B------:R-:W-:Y:S02]  /*2e30*/  MOV R118, 0xffffffff ;  /* 0xffffffff00767802 */ /* 0x000fe40000000f00 */
[----:B------:R-:W-:-:S02]  /*2e40*/  MOV R116, 0x2e60 ;  /* 0x00002e6000747802 */ /* 0x000fc40000000f00 */
[----:B-----5:R-:W-:Y:S05]  /*2e50*/  CALL.REL.NOINC `($__internal_115_$__cuda_sm70_shflsync_bfly_p) ;  /* 0x0000072000007944 */ /* 0x020fea0003c00000 */
[----:B0-----:R-:W-:Y:S01]  /*2e60*/  HFMA2.MMA R120, -RZ, RZ, 0, 2.384185791015625e-07 ;  /* 0x00000004ff787435 */ /* 0x001fe200000001ff */
[----:B-1----:R-:W-:Y:S01]  /*2e70*/  FADD.FTZ R115, R115, R118 ;  /* 0x0000007673737221 */ /* 0x002fe20000010000 */
[----:B------:R-:W-:-:S02]  /*2e80*/  MOV R121, 0x1f ;  /* 0x0000001f00797802 */ /* 0x000fc40000000f00 */
[----:B------:R-:W-:Y:S02]  /*2e90*/  MOV R118, 0xffffffff ;  /* 0xffffffff00767802 */ /* 0x000fe40000000f00 */
[----:B------:R-:W-:Y:S02]  /*2ea0*/  MOV R116, 0x2ec0 ;  /* 0x00002ec000747802 */ /* 0x000fe40000000f00 */
[----:B------:R-:W-:Y:S05]  /*2eb0*/  CALL.REL.NOINC `($__internal_115_$__cuda_sm70_shflsync_bfly_p) ;  /* 0x000006c000007944 */ /* 0x000fea0003c00000 */
[----:B0-----:R-:W-:Y:S01]  /*2ec0*/  HFMA2.MMA R120, -RZ, RZ, 0, 4.76837158203125e-07 ;  /* 0x00000008ff787435 */ /* 0x001fe200000001ff */
[----:B-1----:R-:W-:Y:S01]  /*2ed0*/  FADD.FTZ R115, R115, R118 ;  /* 0x0000007673737221 */ /* 0x002fe20000010000 */
[----:B------:R-:W-:Y:S02]  /*2ee0*/  MOV R121, 0x1f ;  /* 0x0000001f00797802 */ /* 0x000fe40000000f00 */
[----:B------:R-:W-:Y:S02]  /*2ef0*/  MOV R118, 0xffffffff ;  /* 0xffffffff00767802 */ /* 0x000fe40000000f00 */
[----:B------:R-:W-:Y:S02]  /*2f00*/  MOV R116, 0x2f20 ;  /* 0x00002f2000747802 */ /* 0x000fe40000000f00 */
[----:B------:R-:W-:Y:S05]  /*2f10*/  CALL.REL.NOINC `($__internal_115_$__cuda_sm70_shflsync_bfly_p) ;  /* 0x0000066000007944 */ /* 0x000fea0003c00000 */
[----:B0-----:R-:W-:Y:S01]  /*2f20*/  HFMA2.MMA R120, -RZ, RZ, 0, 9.5367431640625e-07 ;  /* 0x00000010ff787435 */ /* 0x001fe200000001ff */
[----:B-1----:R-:W-:Y:S01]  /*2f30*/  FADD.FTZ R115, R115, R118 ;  /* 0x0000007673737221 */ /* 0x002fe20000010000 */
[----:B------:R-:W-:-:S02]  /*2f40*/  MOV R121, 0x1f ;  /* 0x0000001f00797802 */ /* 0x000fc40000000f00 */
[----:B------:R-:W-:Y:S02]  /*2f50*/  MOV R118, 0xffffffff ;  /* 0xffffffff00767802 */ /* 0x000fe40000000f00 */
[----:B------:R-:W-:Y:S02]  /*2f60*/  MOV R116, 0x2f80 ;  /* 0x00002f8000747802 */ /* 0x000fe40000000f00 */
[----:B------:R-:W-:Y:S05]  /*2f70*/  CALL.REL.NOINC `($__internal_115_$__cuda_sm70_shflsync_bfly_p) ;  /* 0x0000060000007944 */ /* 0x000fea0003c00000 */
        /* <DEDUP_REMOVED lines=70> */
[----:B------:R-:W-:Y:S05]  /*33e0*/  CALL.REL.NOINC `($__internal_115_$__cuda_sm70_shflsync_bfly_p) ;  /* 0x0000019000007944 */ /* 0x000fea0003c00000 */
[----:B0-----:R-:W-:Y:S01]  /*33f0*/  HFMA2.MMA R120, -RZ, RZ, 0, 1.1920928955078125e-07 ;  /* 0x00000002ff787435 */ /* 0x001fe200000001ff */
[----:B-1----:R-:W-:Y:S01]  /*3400*/  FADD.FTZ R115, R115, R118 ;  /* 0x0000007673737221 */ /* 0x002fe20000010000 */
[----:B------:R-:W-:Y:S02]  /*3410*/  MOV R121, 0x1f ;  /* 0x0000001f00797802 */ /* 0x000fe40000000f00 */
[----:B------:R-:W-:Y:S02]  /*3420*/  MOV R118, 0xffffffff ;  /* 0xffffffff00767802 */ /* 0x000fe40000000f00 */
[----:B------:R-:W-:Y:S02]  /*3430*/  MOV R116, 0x3450 ;  /* 0x0000345000747802 */ /* 0x000fe40000000f00 */
[----:B------:R-:W-:Y:S05]  /*3440*/  CALL.REL.NOINC `($__internal_115_$__cuda_sm70_shflsync_bfly_p) ;  /* 0x0000013000007944 */ /* 0x000fea0003c00000 */
[----:B0-----:R-:W-:Y:S01]  /*3450*/  HFMA2.MMA R120, -RZ, RZ, 0, 2.384185791015625e-07 ;  /* 0x00000004ff787435 */ /* 0x001fe200000001ff */
[----:B-1----:R-:W-:Y:S01]  /*3460*/  FADD.FTZ R115, R115, R118 ;  /* 0x0000007673737221 */ /* 0x002fe20000010000 */
[----:B------:R-:W-:Y:S02]  /*3470*/  MOV R121, 0x1f ;  /* 0x0000001f00797802 */ /* 0x000fe40000000f00 */
[----:B------:R-:W-:-:S02]  /*3480*/  MOV R118, 0xffffffff ;  /* 0xffffffff00767802 */ /* 0x000fc40000000f00 */
        /* <DEDUP_REMOVED lines=10> */
[----:B------:R-:W-:Y:S02]  /*3530*/  MOV R121, 0x1f ;  /* 0x0000001f00797802 */ /* 0x000fe40000000f00 */
[----:B------:R-:W-:-:S02]  /*3540*/  MOV R118, 0xffffffff ;  /* 0xffffffff00767802 */ /* 0x000fc40000000f00 */
[----:B------:R-:W-:Y:S02]  /*3550*/  MOV R116, 0x3570 ;  /* 0x0000357000747802 */ /* 0x000fe40000000f00 */
[----:B------:R-:W-:Y:S05]  /*3560*/  CALL.REL.NOINC `($__internal_115_$__cuda_sm70_shflsync_bfly_p) ;  /* 0x0000001000007944 */ /* 0x000fea0003c00000 */
[----:B01----:R-:W-:Y:S05]  /*3570*/  BRA `(.L_x_20504) ;  /* 0xffffeb6000007947 */ /* 0x003fea000383ffff */
        .weak           $__internal_115_$__cuda_sm70_shflsync_bfly_p
        .type           $__internal_115_$__cuda_sm70_shflsync_bfly_p,@function
        .size           $__internal_115_$__cuda_sm70_shflsync_bfly_p,(.L_x_29179 - $__internal_115_$__cuda_sm70_shflsync_bfly_p)
$__internal_115_$__cuda_sm70_shflsync_bfly_p:
[----:B------:R-:W-:Y:S01]  /*3580*/  HFMA2.MMA R117, -RZ, RZ, 0, 0 ;  /* 0x00000000ff757435 */ /* 0x000fe200000001ff */
[----:B------:R-:W-:Y:S04]  /*3590*/  WARPSYNC R118 ;  /* 0x0000007600007348 */ /* 0x000fe80003800000 */
[----:B------:R0:W1:Y:S01]  /*35a0*/  SHFL.BFLY PT, R118, R115, R120, R121 ;  /* 0x0c00007873767389 */ /* 0x00006200000e0079 */
[----:B------:R-:W-:Y:S05]  /*35b0*/  RET.REL.NODEC R116 `(_ZN10layer_norm13ln_fwd_kernelINS_13Kernel_traitsIf6__halffS2_fjLj4096ELj1ELj1ELj4ELj16ENS_18Kernel_traits_baseILj4096EfS2_fS2_fjLj128EEEEELb0ELb0ELb1ELb1EEEvNS_9FwdParamsE) ;  /* 0xffffca4074007950 */ /* 0x000fea0003c3ffff */
.L_x_20505:
        /* <DEDUP_REMOVED lines=12> */
.L_x_29179:


//--------------------- .text._ZN10layer_norm13ln_fwd_kernelINS_13Kernel_traitsIf6__halffS2_fjLj4096ELj1ELj1ELj4ELj16ENS_18Kernel_traits_baseILj4096EfS2_fS2_fjLj128EEEEELb0ELb1ELb0ELb0EEEvNS_9FwdParamsE --------------------------
	.section	.text._ZN10layer_norm13ln_fwd_kernelINS_13Kernel_traitsIf6__halffS2_fjLj4096ELj1ELj1ELj4ELj16ENS_18Kernel_traits_baseILj4096EfS2_fS2_fjLj128EEEEELb0ELb1ELb0ELb0EEEvNS_9FwdParamsE,"ax",@progbits
	.sectioninfo	@"SHI_REGISTERS=162"
	.align	128
        .global         _ZN10layer_norm13ln_fwd_kernelINS_13Kernel_traitsIf6__halffS2_fjLj4096ELj1ELj1ELj4ELj16ENS_18Kernel_traits_baseILj4096EfS2_fS2_fjLj128EEEEELb0ELb1ELb0ELb0EEEvNS_9FwdParamsE
        .type           _ZN10layer_norm13ln_fwd_kernelINS_13Kernel_traitsIf6__halffS2_fjLj4096ELj1ELj1ELj4ELj16ENS_18Kernel_traits_baseILj4096EfS2_fS2_fjLj128EEEEELb0ELb1ELb0ELb0EEEvNS_9FwdParamsE,@function
        .size           _ZN10layer_norm13ln_fwd_kernelINS_13Kernel_traitsIf6__halffS2_fjLj4096ELj1ELj1ELj4ELj16ENS_18Kernel_traits_baseILj4096EfS2_fS2_fjLj128EEEEELb0ELb1ELb0ELb0EEEvNS_9FwdParamsE,(.L_x_29180 - _ZN10layer_norm13ln_fwd_kernelINS_13Kernel_traitsIf6__halffS2_fjLj4096ELj1ELj1ELj4ELj16ENS_18Kernel_traits_baseILj4096EfS2_fS2_fjLj128EEEEELb0ELb1ELb0ELb0EEEvNS_9FwdParamsE)
        .other          _ZN10layer_norm13ln_fwd_kernelINS_13Kernel_traitsIf6__halffS2_fjLj4096ELj1ELj1ELj4ELj16ENS_18Kernel_traits_baseILj4096EfS2_fS2_fjLj128EEEEELb0ELb1ELb0ELb0EEEvNS_9FwdParamsE,@"STO_CUDA_ENTRY STV_DEFAULT"
_ZN10layer_norm13ln_fwd_kernelINS_13Kernel_traitsIf6__halffS2_fjLj4096ELj1ELj1ELj4ELj16ENS_18Kernel_traits_baseILj4096EfS2_fS2_fjLj128EEEEELb0ELb1ELb0ELb0EEEvNS_9FwdParamsE:
.text._ZN10layer_norm13ln_fwd_kernelINS_13Kernel_traitsIf6__halffS2_fjLj4096ELj1ELj1ELj4ELj16ENS_18Kernel_traits_baseILj4096EfS2_fS2_fjLj128EEEEELb0ELb1ELb0ELb0EEEvNS_9FwdParamsE:
        /* <DEDUP_REMOVED lines=34> */
.L_x_20507:
[----:B------:R-:W-:Y:S05]  /*0220*/  BSYNC B0 ;  /* 0x0000000000007941 */ /* 0x000fea0003800000 */
.L_x_20506:
        /* <DEDUP_REMOVED lines=21> */
.L_x_20509:
[----:B------:R-:W-:Y:S05]  /*0380*/  BSYNC B0 ;  /* 0x0000000000007941 */ /* 0x000fea0003800000 */
.L_x_20508:
        /* <DEDUP_REMOVED lines=21> */
.L_x_20511:
[----:B------:R-:W-:Y:S05]  /*04e0*/  BSYNC B0 ;  /* 0x0000000000007941 */ /* 0x000fea0003800000 */
.L_x_20510:
        /* <DEDUP_REMOVED lines=20> */
.L_x_20513:
[----:B------:R-:W-:Y:S05]  /*0630*/  BSYNC B0 ;  /* 0x0000000000007941 */ /* 0x000fea0003800000 */
.L_x_20512:
        /* <DEDUP_REMOVED lines=25> */
.L_x_20533:
        /* <DEDUP_REMOVED lines=30> */
[----:B------:R-:W-:Y:S01]  /*09b0*/  HADD2.F32 R141, -RZ, R108.H1_H1 ;  /* 0x3000006cff8d7230 */ /* 0x000fe20000004100 */
[-C--:B------:R-:W-:Y:S01]  /*09c0*/  FMUL.FTZ R149, R149, R140.reuse ;  /* 0x0000008c95957220 */ /* 0x080fe20000410000 */
[----:B------:R-:W-:Y:S01]  /*09d0*/  HADD2.F32 R109, -RZ, R109.H1_H1 ;  /* 0x3000006dff6d7230 */ /* 0x000fe20000004100 */
[-C--:B------:R-:W-:Y:S01]  /*09e0*/  FMUL.FTZ R115, R115, R140.reuse ;  /* 0x0000008c73737220 */ /* 0x080fe20000410000 */
[--C-:B------:R-:W-:Y:S02]  /*09f0*/  HADD2.F32 R153, -RZ, R110.reuse.H1_H1 ;  /* 0x3000006eff997230 */ /* 0x100fe40000004100 */
[--C-:B------:R-:W-:Y:S01]  /*0a00*/  HADD2.F32 R155, -RZ, R111.reuse.H0_H0 ;  /* 0x2000006fff9b7230 */ /* 0x100fe20000004100 */
[-C--:B-1----:R-:W-:Y:S01]  /*0a10*/  FMUL.FTZ R112, R109, R140.reuse ;  /* 0x0000008c6d707220 */ /* 0x082fe20000410000 */
[----:B------:R-:W-:Y:S01]  /*0a20*/  HADD2.F32 R151, -RZ, R110.H0_H0 ;  /* 0x2000006eff977230 */ /* 0x000fe20000004100 */
[-C--:B------:R-:W-:Y:S01]  /*0a30*/  FMUL.FTZ R110, R141, R140.reuse ;  /* 0x0000008c8d6e7220 */ /* 0x080fe20000410000 */
[----:B------:R-:W-:Y:S01]  /*0a40*/  HADD2.F32 R111, -RZ, R111.H1_H1 ;  /* 0x3000006fff6f7230 */ /* 0x000fe20000004100 */
[-C--:B------:R-:W-:Y:S01]  /*0a50*/  FMUL.FTZ R114, R153, R140.reuse ;  /* 0x0000008c99727220 */ /* 0x080fe20000410000 */
[----:B------:R-:W-:Y:S01]  /*0a60*/  IADD3 R141, R147, 0x80, RZ ;  /* 0x00000080938d7810 */ /* 0x000fe20007ffe0ff */
[----:B------:R-:W-:-:S02]  /*0a70*/  FMUL.FTZ R151, R151, R140 ;  /* 0x0000008c97977220 */ /* 0x000fc40000410000 */
[-C--:B------:R-:W-:Y:S02]  /*0a80*/  FMUL.FTZ R155, R155, R140.reuse ;  /* 0x0000008c9b9b7220 */ /* 0x080fe40000410000 */
[----:B------:R-:W-:Y:S02]  /*0a90*/  FMUL.FTZ R148, R111, R140 ;  /* 0x0000008c6f947220 */ /* 0x000fe40000410000 */
[----:B-----5:R-:W-:Y:S02]  /*0aa0*/  FMUL.FTZ R108, R80, R115 ;  /* 0x00000073506c7220 */ /* 0x020fe40000410000 */
        /* <DEDUP_REMOVED lines=17> */
.L_x_20515:
[----:B------:R-:W-:Y:S05]  /*0bc0*/  BSYNC B0 ;  /* 0x0000000000007941 */ /* 0x000fea0003800000 */
.L_x_20514:
        /* <DEDUP_REMOVED lines=12> */
[C---:B-1----:R-:W-:Y:S02]  /*0c90*/  LEA R142, P5, R141.reuse, c[0x0][0x188], 0x5 ;  /* 0x000062008d8e7a11 */ /* 0x042fe400078a28ff */
[----:B------:R-:W-:Y:S02]  /*0ca0*/  ISETP.NE.AND.EX P0, PT, RZ, c[0x0][0x184], PT, P0 ;  /* 0x00006100ff007a0c */ /* 0x000fe40003f05300 */
[----:B------:R-:W-:-:S02]  /*0cb0*/  LEA.HI.X R143, R141, c[0x0][0x18c], RZ, 0x5, P5 ;  /* 0x000063008d8f7a11 */ /* 0x000fc400028f2cff */
[----:B------:R-:W-:Y:S01]  /*0cc0*/  IADD3 R141, R141, 0x80, RZ ;  /* 0x000000808d8d7810 */ /* 0x000fe20007ffe0ff */
[--C-:B--2---:R-:W-:Y:S02]  /*0cd0*/  HADD2.F32 R151, -RZ, R117.reuse.H0_H0 ;  /* 0x20000075ff977230 */ /* 0x104fe40000004100 */
[--C-:B------:R-:W-:Y:S02]  /*0ce0*/  HADD2.F32 R123, -RZ, R116.reuse.H0_H0 ;  /* 0x20000074ff7b7230 */ /* 0x100fe40000004100 */
[----:B------:R-:W-:Y:S01]  /*0cf0*/  HADD2.F32 R149, -RZ, R116.H1_H1 ;  /* 0x30000074ff957230 */ /* 0x000fe20000004100 */
[-C--:B------:R-:W-:Y:S01]  /*0d00*/  FMUL.FTZ R151, R151, R140.reuse ;  /* 0x0000008c97977220 */ /* 0x080fe20000410000 */
[----:B------:R-:W-:Y:S01]  /*0d10*/  HADD2.F32 R117, -RZ, R117.H1_H1 ;  /* 0x30000075ff757230 */ /* 0x000fe20000004100 */
[-C--:B------:R-:W-:Y:S01]  /*0d20*/  FMUL.FTZ R123, R123, R140.reuse ;  /* 0x0000008c7b7b7220 */ /* 0x080fe20000410000 */
[--C-:B------:R-:W-:Y:S02]  /*0d30*/  HADD2.F32 R155, -RZ, R118.reuse.H1_H1 ;  /* 0x30000076ff9b7230 */ /* 0x100fe40000004100 */
[--C-:B------:R-:W-:Y:S01]  /*0d40*/  HADD2.F32 R157, -RZ, R119.reuse.H0_H0 ;  /* 0x20000077ff9d7230 */ /* 0x100fe20000004100 */
[-C--:B---3--:R-:W-:Y:S01]  /*0d50*/  FMUL.FTZ R120, R117, R140.reuse ;  /* 0x0000008c75787220 */ /* 0x088fe20000410000 */
[----:B------:R-:W-:Y:S01]  /*0d60*/  HADD2.F32 R153, -RZ, R118.H0_H0 ;  /* 0x20000076ff997230 */ /* 0x000fe20000004100 */
[-C--:B------:R-:W-:Y:S01]  /*0d70*/  FMUL.FTZ R118, R149, R140.reuse ;  /* 0x0000008c95767220 */ /* 0x080fe20000410000 */
[----:B------:R-:W-:Y:S01]  /*0d80*/  HADD2.F32 R119, -RZ, R119.H1_H1 ;  /* 0x30000077ff777230 */ /* 0x000fe20000004100 */
        /* <DEDUP_REMOVED lines=22> */
.L_x_20517:
[----:B------:R-:W-:Y:S05]  /*0ef0*/  BSYNC B0 ;  /* 0x0000000000007941 */ /* 0x000fea0003800000 */
.L_x_20516:
        /* <DEDUP_REMOVED lines=50> */
.L_x_20519:
[----:B------:R-:W-:Y:S05]  /*1220*/  BSYNC B0 ;  /* 0x0000000000007941 */ /* 0x000fea0003800000 */
.L_x_20518:
        /* <DEDUP_REMOVED lines=13> */
[----:B------:R-:W-:Y:S01]  /*1300*/  ISETP.NE.AND.EX P0, PT, RZ, c[0x0][0x184], PT, P0 ;  /* 0x00006100ff007a0c */ /* 0x000fe20003f05300 */
[----:B--2---:R-:W-:-:S02]  /*1310*/  HADD2.F32 R149, -RZ, R133.H0_H0 ;  /* 0x20000085ff957230 */ /* 0x004fc40000004100 */
[----:B------:R-:W-:Y:S02]  /*1320*/  HADD2.F32 R151, -RZ, R133.H1_H1 ;  /* 0x30000085ff977230 */ /* 0x000fe40000004100 */
[----:B------:R-:W-:Y:S01]  /*1330*/  HADD2.F32 R133, -RZ, R134.H0_H0 ;  /* 0x20000086ff857230 */ /* 0x000fe20000004100 */
[-C--:B------:R-:W-:Y:S01]  /*1340*/  FMUL.FTZ R149, R149, R140.reuse ;  /* 0x0000008c95957220 */ /* 0x080fe20000410000 */
[--C-:B------:R-:W-:Y:S01]  /*1350*/  HADD2.F32 R139, -RZ, R132.reuse.H0_H0 ;  /* 0x20000084ff8b7230 */ /* 0x100fe20000004100 */
[-C--:B---3--:R-:W-:Y:S01]  /*1360*/  FMUL.FTZ R136, R151, R140.reuse ;  /* 0x0000008c97887220 */ /* 0x088fe20000410000 */
        /* <DEDUP_REMOVED lines=11> */
[----:B-----5:R-:W-:Y:S02]  /*1420*/  FMUL.FTZ R135, R11, R136 ;  /* 0x000000880b877220 */ /* 0x020fe40000410000 */
[----:B------:R-:W-:Y:S02]  /*1430*/  FMUL.FTZ R136, R4, R137 ;  /* 0x0000008904887220 */ /* 0x000fe40000410000 */
[----:B------:R-:W-:Y:S02]  /*1440*/  FMUL.FTZ R132, R8, R139 ;  /* 0x0000008b08847220 */ /* 0x000fe40000410000 */
[----:B------:R-:W-:Y:S02]  /*1450*/  FMUL.FTZ R133, R9, R134 ;  /* 0x0000008609857220 */ /* 0x000fe40000410000 */
[----:B------:R-:W-:-:S02]  /*1460*/  FMUL.FTZ R137, R5, R138 ;  /* 0x0000008a05897220 */ /* 0x000fc40000410000 */
[----:B------:R-:W-:Y:S02]  /*1470*/  FMUL.FTZ R134, R10, R149 ;  /* 0x000000950a867220 */ /* 0x000fe40000410000 */
[----:B------:R-:W-:Y:S02]  /*1480*/  FMUL.FTZ R138, R6, R155 ;  /* 0x0000009b068a7220 */ /* 0x000fe40000410000 */
[----:B------:R-:W-:Y:S02]  /*1490*/  FMUL.FTZ R139, R7, R140 ;  /* 0x0000008c078b7220 */ /* 0x000fe40000410000 */
[----:B----4-:R-:W-:Y:S02]  /*14a0*/  @P0 FADD.FTZ R132, R100, R132 ;  /* 0x0000008464840221 */ /* 0x010fe40000010000 */
[----:B------:R-:W-:Y:S02]  /*14b0*/  @P0 FADD.FTZ R133, R101, R133 ;  /* 0x0000008565850221 */ /* 0x000fe40000010000 */
[----:B------:R-:W-:-:S02]  /*14c0*/  @P0 FADD.FTZ R134, R102, R134 ;  /* 0x0000008666860221 */ /* 0x000fc40000010000 */
[----:B------:R-:W-:Y:S02]  /*14d0*/  @P0 FADD.FTZ R135, R103, R135 ;  /* 0x0000008767870221 */ /* 0x000fe40000010000 */
[----:B------:R-:W-:Y:S02]  /*14e0*/  @P0 FADD.FTZ R136, R104, R136 ;  /* 0x0000008868880221 */ /* 0x000fe40000010000 */
[----:B------:R-:W-:Y:S01]  /*14f0*/  @P0 FADD.FTZ R137, R105, R137 ;  /* 0x0000008969890221 */ /* 0x000fe20000010000 */
[----:B------:R1:W-:Y:S01]  /*1500*/  STG.E.128 [R142.64], R132 ;  /* 0x000000848e007986 */ /* 0x0003e2000c101d04 */
[----:B------:R-:W-:Y:S02]  /*1510*/  @P0 FADD.FTZ R138, R106, R138 ;  /* 0x0000008a6a8a0221 */ /* 0x000fe40000010000 */
[----:B------:R-:W-:-:S05]  /*1520*/  @P0 FADD.FTZ R139, R107, R139 ;  /* 0x0000008b6b8b0221 */ /* 0x000fca0000010000 */
[----:B------:R1:W-:Y:S02]  /*1530*/  STG.E.128 [R142.64+0x10], R136 ;  /* 0x000010888e007986 */ /* 0x0003e4000c101d04 */
.L_x_20521:
[----:B------:R-:W-:Y:S05]  /*1540*/  BSYNC B0 ;  /* 0x0000000000007941 */ /* 0x000fea0003800000 */
.L_x_20520:
        /* <DEDUP_REMOVED lines=42> */
.L_x_20534:
        /* <DEDUP_REMOVED lines=85> */
.L_x_20535:
        /* <DEDUP_REMOVED lines=83> */
[----:B------:R-:W-:Y:S01]  /*2270*/  F2FP.PACK_AB R140, R141, R140 ;  /* 0x0000008c8d8c723e */ /* 0x000fe200000000ff */
[----:B------:R-:W-:-:S02]  /*2280*/  FFMA.FTZ R150, R91, R150, R99 ;  /* 0x000000965b967223 */ /* 0x000fc40000010063 */
[----:B------:R-:W-:Y:S01]  /*2290*/  FFMA.FTZ R143, R85, R152, R93 ;  /* 0x00000098558f7223 */ /* 0x000fe2000001005d */
[----:B------:R-:W-:Y:S02]  /*22a0*/  MOV R152, 0x10 ;  /* 0x0000001000987802 */ /* 0x000fe40000000f00 */
[----:B------:R-:W-:Y:S01]  /*22b0*/  F2FP.PACK_AB R141, R150, R151 ;  /* 0x00000097968d723e */ /* 0x000fe200000000ff */
[--C-:B------:R-:W-:Y:S01]  /*22c0*/  FADD.FTZ R151, R115, -R149.reuse ;  /* 0x8000009573977221 */ /* 0x100fe20000010000 */
[----:B------:R-:W-:Y:S01]  /*22d0*/  F2FP.PACK_AB R142, R143, R142 ;  /* 0x0000008e8f8e723e */ /* 0x000fe200000000ff */
[----:B------:R-:W-:Y:S02]  /*22e0*/  FADD.FTZ R143, R114, -R149 ;  /* 0x80000095728f7221 */ /* 0x000fe40000010000 */
[C---:B------:R-:W-:Y:S02]  /*22f0*/  FMUL.FTZ R150, R148.reuse, R151 ;  /* 0x0000009794967220 */ /* 0x040fe40000410000 */
[----:B------:R-:W-:-:S02]  /*2300*/  FMUL.FTZ R143, R148, R143 ;  /* 0x0000008f948f7220 */ /* 0x000fc40000410000 */
[----:B------:R-:W-:Y:S02]  /*2310*/  FFMA.FTZ R150, R87, R150, R95 ;  /* 0x0000009657967223 */ /* 0x000fe4000001005f */
[----:B------:R-:W-:-:S05]  /*2320*/  FFMA.FTZ R143, R86, R143, R94 ;  /* 0x0000008f568f7223 */ /* 0x000fca000001005e */
[----:B------:R-:W-:Y:S01]  /*2330*/  F2FP.PACK_AB R143, R150, R143 ;  /* 0x0000008f968f723e */ /* 0x000fe200000000ff */
[C---:B------:R-:W-:Y:S01]  /*2340*/  IMAD.WIDE.U32 R150, R147.reuse, R152, c[0x0][0x208] ;  /* 0x0000820093967625 */ /* 0x040fe200078e0098 */
[----:B------:R-:W-:-:S04]  /*2350*/  IADD3 R147, R147, 0x80, RZ ;  /* 0x0000008093937810 */ /* 0x000fc80007ffe0ff */
[----:B------:R0:W-:Y:S03]  /*2360*/  STG.E.128 [R150.64], R140 ;  /* 0x0000008c96007986 */ /* 0x0001e6000c101d04 */
.L_x_20525:
[----:B------:R-:W-:Y:S05]  /*2370*/  BSYNC B0 ;  /* 0x0000000000007941 */ /* 0x000fea0003800000 */
.L_x_20524:
        /* <DEDUP_REMOVED lines=18> */
[----:B------:R-:W-:Y:S01]  /*24a0*/  F2FP.PACK_AB R140, R141, R140 ;  /* 0x0000008c8d8c723e */ /* 0x000fe200000000ff */
[----:B------:R-:W-:Y:S02]  /*24b0*/  FFMA.FTZ R150, R67, R150, R75 ;  /* 0x0000009643967223 */ /* 0x000fe4000001004b */
[----:B------:R-:W-:Y:S01]  /*24c0*/  FFMA.FTZ R143, R61, R152, R69 ;  /* 0x000000983d8f7223 */ /* 0x000fe20000010045 */
[----:B------:R-:W-:-:S02]  /*24d0*/  HFMA2.MMA R152, -RZ, RZ, 0, 9.5367431640625e-07 ;  /* 0x00000010ff987435 */ /* 0x000fc400000001ff */
[----:B------:R-:W-:Y:S01]  /*24e0*/  F2FP.PACK_AB R141, R150, R151 ;  /* 0x00000097968d723e */ /* 0x000fe200000000ff */
[--C-:B------:R-:W-:Y:S01]  /*24f0*/  FADD.FTZ R151, R123, -R149.reuse ;  /* 0x800000957b977221 */ /* 0x100fe20000010000 */
[----:B------:R-:W-:Y:S01]  /*2500*/  F2FP.PACK_AB R142, R143, R142 ;  /* 0x0000008e8f8e723e */ /* 0x000fe200000000ff */
[----:B------:R-:W-:Y:S02]  /*2510*/  FADD.FTZ R143, R122, -R149 ;  /* 0x800000957a8f7221 */ /* 0x000fe40000010000 */
        /* <DEDUP_REMOVED lines=8> */
.L_x_20527:
[----:B------:R-:W-:Y:S05]  /*25a0*/  BSYNC B0 ;  /* 0x0000000000007941 */ /* 0x000fea0003800000 */
.L_x_20526:
        /* <DEDUP_REMOVED lines=21> */
[----:B------:R-:W-:-:S02]  /*2700*/  MOV R152, 0x10 ;  /* 0x0000001000987802 */ /* 0x000fc40000000f00 */
        /* <DEDUP_REMOVED lines=12> */
.L_x_20529:
[----:B------:R-:W-:Y:S05]  /*27d0*/  BSYNC B0 ;  /* 0x0000000000007941 */ /* 0x000fea0003800000 */
.L_x_20528:
        /* <DEDUP_REMOVED lines=17> */
[----:B------:R-:W-:Y:S01]  /*28f0*/  F2FP.PACK_AB R142, R149, R142 ;  /* 0x0000008e958e723e */ /* 0x000fe200000000ff */
        /* <DEDUP_REMOVED lines=15> */
.L_x_20531:
[----:B------:R-:W-:Y:S05]  /*29f0*/  BSYNC B0 ;  /* 0x0000000000007941 */ /* 0x000fea0003800000 */
.L_x_20530:
[----:B------:R-:W-:Y:S02]  /*2a00*/  IADD3 R144, R144, c[0x0][0x160], RZ ;  /* 0x0000580090907a10 */ /* 0x000fe40007ffe0ff */
[----:B------:R-:W-:Y:S02]  /*2a10*/  LOP3.LUT P5, RZ, R145, 0xff, RZ, 0xc0, !PT ;  /* 0x000000ff91ff7812 */ /* 0x000fe400078ac0ff */
[----:B------:R-:W-:Y:S02]  /*2a20*/  ISETP.GE.AND P0, PT, R144, c[0x0][0x164], PT ;  /* 0x0000590090007a0c */ /* 0x000fe40003f06270 */
[----:B------:R-:W-:-:S11]  /*2a30*/  SEL R145, RZ, 0x1, P5 ;  /* 0x00000001ff917807 */ /* 0x000fd60002800000 */
[----:B01---5:R-:W-:Y:S01]  /*2a40*/  @P0 CALL.REL.NOINC `(.L_x_20532) ;  /* 0x0000001000000944 */ /* 0x023fe20003c00000 */
[----:B------:R-:W-:Y:S05]  /*2a50*/  BRA `(.L_x_20533) ;  /* 0xffffdd7000007947 */ /* 0x000fea000383ffff */
.L_x_20532:
[----:B------:R-:W-:Y:S05]  /*2a60*/  EXIT ;  /* 0x000000000000794d */ /* 0x000fea0003800000 */
.L_x_20522:
[----:B------:R-:W-:Y:S01]  /*2a70*/  HFMA2.MMA R143, -RZ, RZ, 0, 1.847743988037109375e-06 ;  /* 0x0000001fff8f7435 */ /* 0x000fe200000001ff */
[----:B------:R-:W-:Y:S02]  /*2a80*/  MOV R152, 0x1 ;  /* 0x0000000100987802 */ /* 0x000fe40000000f00 */
[----:B------:R-:W-:Y:S02]  /*2a90*/  MOV R150, 0xffffffff ;  /* 0xffffffff00967802 */ /* 0x000fe40000000f00 */
[----:B------:R-:W-:Y:S02]  /*2aa0*/  MOV R148, 0x2ac0 ;  /* 0x00002ac000947802 */ /* 0x000fe40000000f00 */
[----:B0----5:R-:W-:Y:S05]  /*2ab0*/  CALL.REL.NOINC `($__internal_116_$__cuda_sm70_shflsync_bfly_p) ;  /* 0x000007c000007944 */ /* 0x021fea0003c00000 */
[----:B-1----:R-:W-:Y:S01]  /*2ac0*/  MOV R142, R152 ;  /* 0x00000098008e7202 */ /* 0x002fe20000000f00 */
[----:B0-----:R-:W-:Y:S05]  /*2ad0*/  BRA `(.L_x_20534) ;  /* 0xffffed1000007947 */ /* 0x001fea000383ffff */
.L_x_20523:
[----:B------:R-:W-:Y:S01]  /*2ae0*/  HFMA2.MMA R152, -RZ, RZ, 0, 1.1920928955078125e-07 ;  /* 0x00000002ff987435 */ /* 0x000fe200000001ff */
[----:B-1----:R-:W-:Y:S02]  /*2af0*/  MOV R141, R151 ;  /* 0x00000097008d7202 */ /* 0x002fe40000000f00 */
[----:B------:R-:W-:Y:S02]  /*2b00*/  MOV R143, 0x1f ;  /* 0x0000001f008f7802 */ /* 0x000fe40000000f00 */
[----:B------:R-:W-:-:S02]  /*2b10*/  MOV R150, 0xffffffff ;  /* 0xffffffff00967802 */ /* 0x000fc40000000f00 */
[----:B------:R-:W-:Y:S02]  /*2b20*/  MOV R148, 0x2b40 ;  /* 0x00002b4000947802 */ /* 0x000fe40000000f00 */
[----:B0----5:R-:W-:Y:S05]  /*2b30*/  CALL.REL.NOINC `($__internal_116_$__cuda_sm70_shflsync_bfly_p) ;  /* 0x0000074000007944 */ /* 0x021fea0003c00000 */
[----:B01----:R-:W-:Y:S01]  /*2b40*/  FADD.FTZ R141, R151, R152 ;  /* 0x00000098978d7221 */ /* 0x003fe20000010000 */
[----:B------:R-:W-:Y:S01]  /*2b50*/  HFMA2.MMA R152, -RZ, RZ, 0, 2.384185791015625e-07 ;  /* 0x00000004ff987435 */ /* 0x000fe200000001ff */
[----:B------:R-:W-:Y:S02]  /*2b60*/  MOV R143, 0x1f ;  /* 0x0000001f008f7802 */ /* 0x000fe40000000f00 */
[----:B------:R-:W-:Y:S02]  /*2b70*/  MOV R150, 0xffffffff ;  /* 0xffffffff00967802 */ /* 0x000fe40000000f00 */
[----:B------:R-:W-:Y:S02]  /*2b80*/  MOV R148, 0x2ba0 ;  /* 0x00002ba000947802 */ /* 0x000fe40000000f00 */
[----:B------:R-:W-:Y:S05]  /*2b90*/  CALL.REL.NOINC `($__internal_116_$__cuda_sm70_shflsync_bfly_p) ;  /* 0x000006e000007944 */ /* 0x000fea0003c00000 */
[----:B01----:R-:W-:Y:S01]  /*2ba0*/  FADD.FTZ R141, R141, R152 ;  /* 0x000000988d8d7221 */ /* 0x003fe20000010000 */
[----:B------:R-:W-:Y:S01]  /*2bb0*/  HFMA2.MMA R152, -RZ, RZ, 0, 4.76837158203125e-07 ;  /* 0x00000008ff987435 */ /* 0x000fe200000001ff */
[----:B------:R-:W-:Y:S02]  /*2bc0*/  MOV R143, 0x1f ;  /* 0x0000001f008f7802 */ /* 0x000fe40000000f00 */
[----:B------:R-:W-:-:S02]  /*2bd0*/  MOV R150, 0xffffffff ;  /* 0xffffffff00967802 */ /* 0x000fc40000000f00 */
[----:B------:R-:W-:Y:S02]  /*2be0*/  MOV R148, 0x2c00 ;  /* 0x00002c0000947802 */ /* 0x000fe40000000f00 */
[----:B------:R-:W-:Y:S05]  /*2bf0*/  CALL.REL.NOINC `($__internal_116_$__cuda_sm70_shflsync_bfly_p) ;  /* 0x0000068000007944 */ /* 0x000fea0003c00000 */
[----:B01----:R-:W-:Y:S01]  /*2c00*/  FADD.FTZ R141, R141, R152 ;  /* 0x000000988d8d7221 */ /* 0x003fe20000010000 */
[----:B------:R-:W-:Y:S01]  /*2c10*/  HFMA2.MMA R152, -RZ, RZ, 0, 9.5367431640625e-07 ;  /* 0x00000010ff987435 */ /* 0x000fe200000001ff */
[----:B------:R-:W-:Y:S02]  /*2c20*/  MOV R143, 0x1f ;  /* 0x0000001f008f7802 */ /* 0x000fe40000000f00 */
[----:B------:R-:W-:Y:S02]  /*2c30*/  MOV R150, 0xffffffff ;  /* 0xffffffff00967802 */ /* 0x000fe40000000f00 */
[----:B------:R-:W-:Y:S02]  /*2c40*/  MOV R148, 0x2c60 ;  /* 0x00002c6000947802 */ /* 0x000fe40000000f00 */
[----:B------:R-:W-:Y:S05]  /*2c50*/  CALL.REL.NOINC `($__internal_116_$__cuda_sm70_shflsync_bfly_p) ;  /* 0x0000062000007944 */ /* 0x000fea0003c00000 */
        /* <DEDUP_REMOVED lines=71> */
[----:B------:R-:W-:Y:S05]  /*30d0*/  CALL.REL.NOINC `($__internal_116_$__cuda_sm70_shflsync_bfly_p) ;  /* 0x000001a000007944 */ /* 0x000fea0003c00000 */
[----:B01----:R-:W-:Y:S01]  /*30e0*/  FADD.FTZ R141, R141, R152 ;  /* 0x000000988d8d7221 */ /* 0x003fe20000010000 */
[----:B------:R-:W-:Y:S01]  /*30f0*/  HFMA2.MMA R152, -RZ, RZ, 0, 1.1920928955078125e-07 ;  /* 0x00000002ff987435 */ /* 0x000fe200000001ff */
[----:B------:R-:W-:Y:S02]  /*3100*/  MOV R143, 0x1f ;  /* 0x0000001f008f7802 */ /* 0x000fe40000000f00 */
[----:B------:R-:W-:Y:S02]  /*3110*/  MOV R150, 0xffffffff ;  /* 0xffffffff00967802 */ /* 0x000fe40000000f00 */
[----:B------:R-:W-:Y:S02]  /*3120*/  MOV R148, 0x3140 ;  /* 0x0000314000947802 */ /* 0x000fe40000000f00 */
[----:B------:R-:W-:Y:S05]  /*3130*/  CALL.REL.NOINC `($__internal_116_$__cuda_sm70_shflsync_bfly_p) ;  /* 0x0000014000007944 */ /* 0x000fea0003c00000 */
[----:B01----:R-:W-:Y:S01]  /*3140*/  FADD.FTZ R141, R141, R152 ;  /* 0x000000988d8d7221 */ /* 0x003fe20000010000 */
[----:B------:R-:W-:Y:S01]  /*3150*/  HFMA2.MMA R152, -RZ, RZ, 0, 2.384185791015625e-07 ;  /* 0x00000004ff987435 */ /* 0x000fe200000001ff */
[----:B------:R-:W-:-:S02]  /*3160*/  MOV R143, 0x1f ;  /* 0x0000001f008f7802 */ /* 0x000fc40000000f00 */
[----:B------:R-:W-:Y:S02]  /*3170*/  MOV R150, 0xffffffff ;  /* 0xffffffff00967802 */ /* 0x000fe40000000f00 */
[----:B------:R-:W-:Y:S02]  /*3180*/  MOV R148, 0x31a0 ;  /* 0x000031a000947802 */ /* 0x000fe40000000f00 */
[----:B------:R-:W-:Y:S05]  /*3190*/  CALL.REL.NOINC `($__internal_116_$__cuda_sm70_shflsync_bfly_p) ;  /* 0x000000e000007944 */ /* 0x000fea0003c00000 */
[----:B01----:R-:W-:Y:S01]  /*31a0*/  FADD.FTZ R141, R141, R152 ;  /* 0x000000988d8d7221 */ /* 0x003fe20000010000 */
[----:B------:R-:W-:Y:S01]  /*31b0*/  HFMA2.MMA R152, -RZ, RZ, 0, 4.76837158203125e-07 ;  /* 0x00000008ff987435 */ /* 0x000fe200000001ff */
[----:B------:R-:W-:Y:S02]  /*31c0*/  MOV R143, 0x1f ;  /* 0x0000001f008f7802 */ /* 0x000fe40000000f00 */
[----:B------:R-:W-:Y:S02]  /*31d0*/  MOV R150, 0xffffffff ;  /* 0xffffffff00967802 */ /* 0x000fe40000000f00 */
[----:B------:R-:W-:Y:S02]  /*31e0*/  MOV R148, 0x3200 ;  /* 0x0000320000947802 */ /* 0x000fe40000000f00 */
[----:B------:R-:W-:Y:S05]  /*31f0*/  CALL.REL.NOINC `($__internal_116_$__cuda_sm70_shflsync_bfly_p) ;  /* 0x0000008000007944 */ /* 0x000fea0003c00000 */
[----:B-1----:R-:W-:Y:S01]  /*3200*/  FADD.FTZ R151, R141, R152 ;  /* 0x000000988d977221 */ /* 0x002fe20000010000 */
[----:B------:R-:W-:Y:S01]  /*3210*/  HFMA2.MMA R152, -RZ, RZ, 0, 9.5367431640625e-07 ;  /* 0x00000010ff987435 */ /* 0x000fe200000001ff */
[----:B0-----:R-:W-:-:S02]  /*3220*/  MOV R143, 0x1f ;  /* 0x0000001f008f7802 */ /* 0x001fc40000000f00 */
[----:B------:R-:W-:Y:S02]  /*3230*/  MOV R150, 0xffffffff ;  /* 0xffffffff00967802 */ /* 0x000fe40000000f00 */
[----:B------:R-:W-:Y:S02]  /*3240*/  MOV R141, R151 ;  /* 0x00000097008d7202 */ /* 0x000fe40000000f00 */
[----:B------:R-:W-:Y:S02]  /*3250*/  MOV R148, 0x3270 ;  /* 0x0000327000947802 */ /* 0x000fe40000000f00 */
[----:B------:R-:W-:Y:S05]  /*3260*/  CALL.REL.NOINC `($__internal_116_$__cuda_sm70_shflsync_bfly_p) ;  /* 0x0000001000007944 */ /* 0x000fea0003c00000 */
[----:B01----:R-:W-:Y:S05]  /*3270*/  BRA `(.L_x_20535) ;  /* 0xffffeac000007947 */ /* 0x003fea000383ffff */
        .weak           $__internal_116_$__cuda_sm70_shflsync_bfly_p
        .type           $__internal_116_$__cuda_sm70_shflsync_bfly_p,@function
        .size           $__internal_116_$__cuda_sm70_shflsync_bfly_p,(.L_x_29180 - $__internal_116_$__cuda_sm70_shflsync_bfly_p)
$__internal_116_$__cuda_sm70_shflsync_bfly_p:
[----:B------:R-:W-:Y:S01]  /*3280*/  HFMA2.MMA R149, -RZ, RZ, 0, 0 ;  /* 0x00000000ff957435 */ /* 0x000fe200000001ff */
[----:B------:R-:W-:Y:S04]  /*3290*/  WARPSYNC R150 ;  /* 0x0000009600007348 */ /* 0x000fe80003800000 */
[----:B------:R0:W1:Y:S01]  /*32a0*/  SHFL.BFLY PT, R152, R141, R152, R143 ;  /* 0x0c0000988d987389 */ /* 0x00006200000e008f */
[----:B------:R-:W-:Y:S05]  /*32b0*/  RET.REL.NODEC R148 `(_ZN10layer_norm13ln_fwd_kernelINS_13Kernel_traitsIf6__halffS2_fjLj4096ELj1ELj1ELj4ELj16ENS_18Kernel_traits_baseILj4096EfS2_fS2_fjLj128EEEEELb0ELb1ELb0ELb0EEEvNS_9FwdParamsE) ;  /* 0xffffcd4094007950 */ /* 0x000fea0003c3ffff */
.L_x_20536:
        /* <DEDUP_REMOVED lines=12> */
.L_x_29180:


//--------------------- .text._ZN10layer_norm13ln_fwd_kernelINS_13Kernel_traitsIf6__halffS2_fjLj4096ELj1ELj1ELj4ELj16ENS_18Kernel_traits_baseILj4096EfS2_fS2_fjLj128EEEEELb0ELb1ELb0ELb1EEEvNS_9FwdParamsE --------------------------
	.section	.text._ZN10layer_norm13ln_fwd_kernelINS_13Kernel_traitsIf6__halffS2_fjLj4096ELj1ELj1ELj4ELj16ENS_18Kernel_traits_baseILj4096EfS2_fS2_fjLj128EEEEELb0ELb1ELb0ELb1EEEvNS_9FwdParamsE,"ax",@progbits
	.sectioninfo	@"SHI_REGISTERS=167"
	.align	128
        .global         _ZN10layer_norm13ln_fwd_kernelINS_13Kernel_traitsIf6__halffS2_fjLj4096ELj1ELj1ELj4ELj16ENS_18Kernel_traits_baseILj4096EfS2_fS2_fjLj128EEEEELb0ELb1ELb0ELb1EEEvNS_9FwdParamsE
        .type           _ZN10layer_norm13ln_fwd_kernelINS_13Kernel_traitsIf6__halffS2_fjLj4096ELj1ELj1ELj4ELj16ENS_18Kernel_traits_baseILj4096EfS2_fS2_fjLj128EEEEELb0ELb1ELb0ELb1EEEvNS_9FwdParamsE,@function
        .size           _ZN10layer_norm13ln_fwd_kernelINS_13Kernel_traitsIf6__halffS2_fjLj4096ELj1ELj1ELj4ELj16ENS_18Kernel_traits_baseILj4096EfS2_fS2_fjLj128EEEEELb0ELb1ELb0ELb1EEEvNS_9FwdParamsE,(.L_x_29181 - _ZN10layer_norm13ln_fwd_kernelINS_13Kernel_traitsIf6__halffS2_fjLj4096ELj1ELj1ELj4ELj16ENS_18Kernel_traits_baseILj4096EfS2_fS2_fjLj128EEEEELb0ELb1ELb0ELb1EEEvNS_9FwdParamsE)
        .other          _ZN10layer_norm13ln_fwd_kernelINS_13Kernel_traitsIf6__halffS2_fjLj4096ELj1ELj1ELj4ELj16ENS_18Kernel_traits_baseILj4096EfS2_fS2_fjLj128EEEEELb0ELb1ELb0ELb1EEEvNS_9FwdParamsE,@"STO_CUDA_ENTRY STV_DEFAULT"
_ZN10layer_norm13ln_fwd_kernelINS_13Kernel_traitsIf6__halffS2_fjLj4096ELj1ELj1ELj4ELj16ENS_18Kernel_traits_baseILj4096EfS2_fS2_fjLj128EEEEELb0ELb1ELb0ELb1EEEvNS_9FwdParamsE:
.text._ZN10layer_norm13ln_fwd_kernelINS_13Kernel_traitsIf6__halffS2_fjLj4096ELj1ELj1ELj4ELj16ENS_18Kernel_traits_baseILj4096EfS2_fS2_fjLj128EEEEELb0ELb1ELb0ELb1EEEvNS_9FwdParamsE:
        /* <DEDUP_REMOVED lines=61> */
.L_x_20540:
        /* <DEDUP_REMOVED lines=21> */
[----:B--2---:R-:W-:Y:S02]  /*0520*/  HADD2.F32 R116, -RZ, R109.H0_H0 ;  /* 0x2000006dff747230 */ /* 0x004fe40000004100 */
[----:B---3--:R-:W-:Y:S01]  /*0530*/  @P0 HADD2.F32 R149, -RZ, R112.H0_H0 ;  /* 0x20000070ff950230 */ /* 0x008fe20000004100 */
[----:B------:R-:W-:Y:S01]  /*0540*/  ISETP.NE.U32.AND P0, PT, RZ, c[0x0][0x180], PT ;  /* 0x00006000ff007a0c */ /* 0x000fe20003f05070 */
[----:B------:R-:W-:-:S02]  /*0550*/  HADD2.F32 R112, -RZ, R108.H0_H0 ;  /* 0x2000006cff707230 */ /* 0x000fc40000004100 */
[----:B------:R-:W-:Y:S01]  /*0560*/  HADD2.F32 R108, -RZ, R108.H1_H1 ;  /* 0x3000006cff6c7230 */ /* 0x000fe20000004100 */
[----:B------:R-:W-:Y:S01]  /*0570*/  ISETP.NE.AND.EX P0, PT, RZ, c[0x0][0x184], PT, P0 ;  /* 0x00006100ff007a0c */ /* 0x000fe20003f05300 */
[--C-:B------:R-:W-:Y:S02]  /*0580*/  HADD2.F32 R120, -RZ, R110.reuse.H0_H0 ;  /* 0x2000006eff787230 */ /* 0x100fe40000004100 */
[----:B------:R-:W-:Y:S02]  /*0590*/  HADD2.F32 R126, -RZ, R111.H0_H0 ;  /* 0x2000006fff7e7230 */ /* 0x000fe40000004100 */
[----:B------:R-:W-:Y:S02]  /*05a0*/  HADD2.F32 R118, -RZ, R109.H1_H1 ;  /* 0x3000006dff767230 */ /* 0x000fe40000004100 */
[----:B------:R-:W-:Y:S02]  /*05b0*/  HADD2.F32 R122, -RZ, R110.H1_H1 ;  /* 0x3000006eff7a7230 */ /* 0x000fe40000004100 */
[----:B0-----:R-:W-:Y:S01]  /*05c0*/  HADD2.F32 R114, -RZ, R111.H1_H1 ;  /* 0x3000006fff727230 */ /* 0x001fe20000004100 */
[----:B------:R-:W-:-:S02]  /*05d0*/  FMUL.FTZ R109, R112, R149 ;  /* 0x00000095706d7220 */ /* 0x000fc40000410000 */
[-C--:B------:R-:W-:Y:S02]  /*05e0*/  FMUL.FTZ R110, R108, R149.reuse ;  /* 0x000000956c6e7220 */ /* 0x080fe40000410000 */
[-C--:B------:R-:W-:Y:S02]  /*05f0*/  FMUL.FTZ R111, R116, R149.reuse ;  /* 0x00000095746f7220 */ /* 0x080fe40000410000 */
[-C--:B------:R-:W-:Y:S02]  /*0600*/  FMUL.FTZ R113, R120, R149.reuse ;  /* 0x0000009578717220 */ /* 0x080fe40000410000 */
[-C--:B------:R-:W-:Y:S02]  /*0610*/  FMUL.FTZ R115, R126, R149.reuse ;  /* 0x000000957e737220 */ /* 0x080fe40000410000 */
[-C--:B------:R-:W-:Y:S02]  /*0620*/  FMUL.FTZ R118, R118, R149.reuse ;  /* 0x0000009576767220 */ /* 0x080fe40000410000 */
        /* <DEDUP_REMOVED lines=35> */
[--C-:B0-----:R-:W-:Y:S02]  /*0860*/  HADD2.F32 R124, -RZ, R120.reuse.H0_H0 ;  /* 0x20000078ff7c7230 */ /* 0x101fe40000004100 */
[----:B------:R-:W-:Y:S02]  /*0870*/  HADD2.F32 R120, -RZ, R120.H1_H1 ;  /* 0x30000078ff787230 */ /* 0x000fe40000004100 */
[----:B------:R-:W-:Y:S02]  /*0880*/  HADD2.F32 R128, -RZ, R121.H0_H0 ;  /* 0x20000079ff807230 */ /* 0x000fe40000004100 */
[----:B------:R-:W-:Y:S02]  /*0890*/  HADD2.F32 R134, -RZ, R122.H0_H0 ;  /* 0x2000007aff867230 */ /* 0x000fe40000004100 */
[----:B------:R-:W-:-:S02]  /*08a0*/  HADD2.F32 R150, -RZ, R123.H0_H0 ;  /* 0x2000007bff967230 */ /* 0x000fc40000004100 */
[----:B------:R-:W-:Y:S02]  /*08b0*/  HADD2.F32 R130, -RZ, R121.H1_H1 ;  /* 0x30000079ff827230 */ /* 0x000fe40000004100 */
[----:B------:R-:W-:Y:S02]  /*08c0*/  HADD2.F32 R142, -RZ, R122.H1_H1 ;  /* 0x3000007aff8e7230 */ /* 0x000fe40000004100 */
[----:B------:R-:W-:Y:S01]  /*08d0*/  HADD2.F32 R152, -RZ, R123.H1_H1 ;  /* 0x3000007bff987230 */ /* 0x000fe20000004100 */
[-C--:B------:R-:W-:Y:S02]  /*08e0*/  FMUL.FTZ R121, R124, R149.reuse ;  /* 0x000000957c797220 */ /* 0x080fe40000410000 */
[-C--:B------:R-:W-:Y:S02]  /*08f0*/  FMUL.FTZ R122, R120, R149.reuse ;  /* 0x00000095787a7220 */ /* 0x080fe40000410000 */
[-C--:B------:R-:W-:Y:S02]  /*0900*/  FMUL.FTZ R123, R128, R149.reuse ;  /* 0x00000095807b7220 */ /* 0x080fe40000410000 */
[----:B------:R-:W-:-:S02]  /*0910*/  FMUL.FTZ R125, R134, R149 ;  /* 0x00000095867d7220 */ /* 0x000fc40000410000 */
[-C--:B-1----:R-:W-:Y:S02]  /*0920*/  FMUL.FTZ R127, R150, R149.reuse ;  /* 0x00000095967f7220 */ /* 0x082fe40000410000 */
        /* <DEDUP_REMOVED lines=37> */
[--C-:B0-----:R-:W-:Y:S02]  /*0b80*/  HADD2.F32 R132, -RZ, R128.reuse.H0_H0 ;  /* 0x20000080ff847230 */ /* 0x101fe40000004100 */
[----:B------:R-:W-:Y:S02]  /*0b90*/  HADD2.F32 R128, -RZ, R128.H1_H1 ;  /* 0x30000080ff807230 */ /* 0x000fe40000004100 */
[----:B------:R-:W-:Y:S02]  /*0ba0*/  HADD2.F32 R142, -RZ, R129.H0_H0 ;  /* 0x20000081ff8e7230 */ /* 0x000fe40000004100 */
[----:B------:R-:W-:Y:S02]  /*0bb0*/  HADD2.F32 R154, -RZ, R130.H0_H0 ;  /* 0x20000082ff9a7230 */ /* 0x000fe40000004100 */
[----:B------:R-:W-:Y:S02]  /*0bc0*/  HADD2.F32 R158, -RZ, R131.H0_H0 ;  /* 0x20000083ff9e7230 */ /* 0x000fe40000004100 */
[----:B------:R-:W-:-:S02]  /*0bd0*/  HADD2.F32 R152, -RZ, R129.H1_H1 ;  /* 0x30000081ff987230 */ /* 0x000fc40000004100 */
[----:B------:R-:W-:Y:S02]  /*0be0*/  HADD2.F32 R156, -RZ, R130.H1_H1 ;  /* 0x30000082ff9c7230 */ /* 0x000fe40000004100 */
        /* <DEDUP_REMOVED lines=52> */
[--C-:B--2---:R-:W-:Y:S02]  /*0f30*/  HADD2.F32 R150, -RZ, R140.reuse.H0_H0 ;  /* 0x2000008cff967230 */ /* 0x104fe40000004100 */
[--C-:B-1----:R-:W-:Y:S02]  /*0f40*/  HADD2.F32 R152, -RZ, R141.reuse.H0_H0 ;  /* 0x2000008dff987230 */ /* 0x102fe40000004100 */
[----:B------:R-:W-:Y:S02]  /*0f50*/  HADD2.F32 R154, -RZ, R141.H1_H1 ;  /* 0x3000008dff9a7230 */ /* 0x000fe40000004100 */
        /* <DEDUP_REMOVED lines=67> */
.L_x_20541:
        /* <DEDUP_REMOVED lines=84> */
.L_x_20542:
        /* <DEDUP_REMOVED lines=89> */
[----:B------:R-:W-:Y:S01]  /*1e60*/  F2FP.PACK_AB R110, R113, R110 ;  /* 0x0000006e716e723e */ /* 0x000fe200000000ff */
        /* <DEDUP_REMOVED lines=10> */
[----:B------:R-:W-:Y:S01]  /*1f10*/  F2FP.PACK_AB R108, R113, R108 ;  /* 0x0000006c716c723e */ /* 0x000fe200000000ff */
[----:B------:R-:W-:-:S02]  /*1f20*/  FFMA.FTZ R116, R58, R119, R90 ;  /* 0x000000773a747223 */ /* 0x000fc4000001005a */
[----:B------:R-:W-:Y:S02]  /*1f30*/  FADD.FTZ R164, R132, -R118 ;  /* 0x8000007684a47221 */ /* 0x000fe40000010000 */
        /* <DEDUP_REMOVED lines=25> */
[----:B------:R-:W-:Y:S01]  /*20d0*/  F2FP.PACK_AB R114, R123, R114 ;  /* 0x000000727b72723e */ /* 0x000fe200000000ff */
[C---:B------:R-:W-:Y:S01]  /*20e0*/  FMUL.FTZ R119, R117.reuse, R128 ;  /* 0x0000008075777220 */ /* 0x040fe20000410000 */
[----:B------:R-:W-:Y:S01]  /*20f0*/  F2FP.PACK_AB R115, R120, R115 ;  /* 0x000000737873723e */ /* 0x000fe200000000ff */
[----:B------:R-:W-:Y:S01]  /*2100*/  FMUL.FTZ R126, R117, R126 ;  /* 0x0000007e757e7220 */ /* 0x000fe20000410000 */
[----:B------:R-:W-:Y:S01]  /*2110*/  F2FP.PACK_AB R113, R121, R116 ;  /* 0x000000747971723e */ /* 0x000fe200000000ff */
        /* <DEDUP_REMOVED lines=10> */
[----:B------:R-:W-:Y:S01]  /*21c0*/  F2FP.PACK_AB R120, R120, R119 ;  /* 0x000000777878723e */ /* 0x000fe200000000ff */
[----:B------:R-:W-:Y:S02]  /*21d0*/  FMUL.FTZ R116, R117, R133 ;  /* 0x0000008575747220 */ /* 0x000fe40000410000 */
[----:B------:R-:W-:Y:S01]  /*21e0*/  FFMA.FTZ R122, R44, R123, R76 ;  /* 0x0000007b2c7a7223 */ /* 0x000fe2000001004c */
[----:B------:R-:W-:Y:S01]  /*21f0*/  F2FP.PACK_AB R127, R118, R127 ;  /* 0x0000007f767f723e */ /* 0x000fe200000000ff */
[----:B------:R-:W-:Y:S02]  /*2200*/  FFMA.FTZ R123, R46, R125, R78 ;  /* 0x0000007d2e7b7223 */ /* 0x000fe4000001004e */
[----:B------:R-:W-:-:S02]  /*2210*/  FFMA.FTZ R124, R47, R124, R79 ;  /* 0x0000007c2f7c7223 */ /* 0x000fc4000001004f */
[----:B------:R-:W-:Y:S02]  /*2220*/  FFMA.FTZ R125, R45, R116, R77 ;  /* 0x000000742d7d7223 */ /* 0x000fe4000001004d */
[C---:B------:R-:W-:Y:S01]  /*2230*/  FMUL.FTZ R129, R117.reuse, R136 ;  /* 0x0000008875817220 */ /* 0x040fe20000410000 */
[----:B------:R-:W-:Y:S01]  /*2240*/  F2FP.PACK_AB R123, R124, R123 ;  /* 0x0000007b7c7b723e */ /* 0x000fe200000000ff */
[----:B------:R-:W-:Y:S01]  /*2250*/  FMUL.FTZ R119, R117, R140 ;  /* 0x0000008c75777220 */ /* 0x000fe20000410000 */
[----:B------:R-:W-:Y:S01]  /*2260*/  F2FP.PACK_AB R122, R125, R122 ;  /* 0x0000007a7d7a723e */ /* 0x000fe200000000ff */
        /* <DEDUP_REMOVED lines=12> */
[----:B------:R-:W-:Y:S01]  /*2330*/  F2FP.PACK_AB R126, R129, R126 ;  /* 0x0000007e817e723e */ /* 0x000fe200000000ff */
[----:B------:R-:W-:Y:S01]  /*2340*/  FMUL.FTZ R116, R117, R143 ;  /* 0x0000008f75747220 */ /* 0x000fe20000410000 */
[----:B------:R-:W-:Y:S01]  /*2350*/  F2FP.PACK_AB R124, R124, R119 ;  /* 0x000000777c7c723e */ /* 0x000fe200000000ff */
        /* <DEDUP_REMOVED lines=8> */
[----:B------:R-:W-:Y:S01]  /*23e0*/  FFMA.FTZ R116, R43, R116, R75 ;  /* 0x000000742b747223 */ /* 0x000fe2000001004b */
[----:B------:R-:W-:Y:S01]  /*23f0*/  F2FP.PACK_AB R121, R162, R121 ;  /* 0x00000079a279723e */ /* 0x000fe200000000ff */
[C---:B------:R-:W-:Y:S01]  /*2400*/  @!P0 IMAD.WIDE R118, R3.reuse, R118, c[0x0][0x1a8] ;  /* 0x00006a0003768625 */ /* 0x040fe200078e0276 */
[----:B------:R-:W-:Y:S02]  /*2410*/  IADD3 R3, R3, c[0x0][0x160], RZ ;  /* 0x0000580003037a10 */ /* 0x000fe40007ffe0ff */
[----:B------:R-:W-:Y:S01]  /*2420*/  F2FP.PACK_AB R125, R116, R125 ;  /* 0x0000007d747d723e */ /* 0x000fe200000000ff */
        /* <DEDUP_REMOVED lines=12> */
.L_x_20539:
[----:B------:R-:W-:Y:S05]  /*24f0*/  EXIT ;  /* 0x000000000000794d */ /* 0x000fea0003800000 */
.L_x_20537:
[----:B-1----:R-:W-:Y:S01]  /*2500*/  HFMA2.MMA R119, -RZ, RZ, 0, 1.847743988037109375e-06 ;  /* 0x0000001fff777435 */ /* 0x002fe200000001ff */
[----:B------:R-:W-:-:S02]  /*2510*/  MOV R151, 0x1 ;  /* 0x0000000100977802 */ /* 0x000fc40000000f00 */
[----:B------:R-:W-:Y:S02]  /*2520*/  MOV R150, 0xffffffff ;  /* 0xffffffff00967802 */ /* 0x000fe40000000f00 */
[----:B------:R-:W-:Y:S02]  /*2530*/  MOV R148, 0x2550 ;  /* 0x0000255000947802 */ /* 0x000fe40000000f00 */
[----:B------:R-:W-:Y:S05]  /*2540*/  CALL.REL.NOINC `($__internal_117_$__cuda_sm70_shflsync_bfly_p) ;  /* 0x0000079000007944 */ /* 0x000fea0003c00000 */
[----:B-1----:R-:W-:Y:S01]  /*2550*/  MOV R118, R151 ;  /* 0x0000009700767202 */ /* 0x002fe20000000f00 */
[----:B0-----:R-:W-:Y:S05]  /*2560*/  BRA `(.L_x_20541) ;  /* 0xffffee2000007947 */ /* 0x001fea000383ffff */
.L_x_20538:
[----:B------:R-:W-:Y:S01]  /*2570*/  HFMA2.MMA R151, -RZ, RZ, 0, 1.1920928955078125e-07 ;  /* 0x00000002ff977435 */ /* 0x000fe200000001ff */
[----:B------:R-:W-:Y:S02]  /*2580*/  MOV R119, 0x1f ;  /* 0x0000001f00777802 */ /* 0x000fe40000000f00 */
[----:B------:R-:W-:Y:S02]  /*2590*/  MOV R150, 0xffffffff ;  /* 0xffffffff00967802 */ /* 0x000fe40000000f00 */
[----:B------:R-:W-:Y:S02]  /*25a0*/  MOV R148, 0x25c0 ;  /* 0x000025c000947802 */ /* 0x000fe40000000f00 */
[----:B------:R-:W-:Y:S05]  /*25b0*/  CALL.REL.NOINC `($__internal_117_$__cuda_sm70_shflsync_bfly_p) ;  /* 0x0000072000007944 */ /* 0x000fea0003c00000 */
[----:B01----:R-:W-:Y:S01]  /*25c0*/  FADD.FTZ R152, R152, R151 ;  /* 0x0000009798987221 */ /* 0x003fe20000010000 */
[----:B------:R-:W-:Y:S01]  /*25d0*/  HFMA2.MMA R151, -RZ, RZ, 0, 2.384185791015625e-07 ;  /* 0x00000004ff977435 */ /* 0x000fe200000001ff */
[----:B------:R-:W-:-:S02]  /*25e0*/  MOV R119, 0x1f ;  /* 0x0000001f00777802 */ /* 0x000fc40000000f00 */
[----:B------:R-:W-:Y:S02]  /*25f0*/  MOV R150, 0xffffffff ;  /* 0xffffffff00967802 */ /* 0x000fe40000000f00 */
[----:B------:R-:W-:Y:S02]  /*2600*/  MOV R148, 0x2620 ;  /* 0x0000262000947802 */ /* 0x000fe40000000f00 */
[----:B------:R-:W-:Y:S05]  /*2610*/  CALL.REL.NOINC `($__internal_117_$__cuda_sm70_shflsync_bfly_p) ;  /* 0x000006c000007944 */ /* 0x000fea0003c00000 */
[----:B01----:R-:W-:Y:S01]  /*2620*/  FADD.FTZ R152, R152, R151 ;  /* 0x0000009798987221 */ /* 0x003fe20000010000 */
[----:B------:R-:W-:Y:S01]  /*2630*/  HFMA2.MMA R151, -RZ, RZ, 0, 4.76837158203125e-07 ;  /* 0x00000008ff977435 */ /* 0x000fe200000001ff */
[----:B------:R-:W-:Y:S02]  /*2640*/  MOV R119, 0x1f ;  /* 0x0000001f00777802 */ /* 0x000fe40000000f00 */
[----:B------:R-:W-:Y:S02]  /*2650*/  MOV R150, 0xffffffff ;  /* 0xffffffff00967802 */ /* 0x000fe40000000f00 */
[----:B------:R-:W-:Y:S02]  /*2660*/  MOV R148, 0x2680 ;  /* 0x0000268000947802 */ /* 0x000fe40000000f00 */
[----:B------:R-:W-:Y:S05]  /*2670*/  CALL.REL.NOINC `($__internal_117_$__cuda_sm70_shflsync_bfly_p) ;  /* 0x0000066000007944 */ /* 0x000fea0003c00000 */
[----:B01----:R-:W-:Y:S01]  /*2680*/  FADD.FTZ R152, R152, R151 ;  /* 0x0000009798987221 */ /* 0x003fe20000010000 */
[----:B------:R-:W-:Y:S01]  /*2690*/  HFMA2.MMA R151, -RZ, RZ, 0, 9.5367431640625e-07 ;  /* 0x00000010ff977435 */ /* 0x000fe200000001ff */
[----:B------:R-:W-:-:S02]  /*26a0*/  MOV R119, 0x1f ;  /* 0x0000001f00777802 */ /* 0x000fc40000000f00 */
[----:B------:R-:W-:Y:S02]  /*26b0*/  MOV R150, 0xffffffff ;  /* 0xffffffff00967802 */ /* 0x000fe40000000f00 */
[----:B------:R-:W-:Y:S02]  /*26c0*/  MOV R148, 0x26e0 ;  /* 0x000026e000947802 */ /* 0x000fe40000000f00 */
[----:B------:R-:W-:Y:S05]  /*26d0*/  CALL.REL.NOINC `($__internal_117_$__cuda_sm70_shflsync_bfly_p) ;  /* 0x0000060000007944 */ /* 0x000fea0003c00000 */
        /* <DEDUP_REMOVED lines=70> */
[----:B------:R-:W-:Y:S05]  /*2b40*/  CALL.REL.NOINC `($__internal_117_$__cuda_sm70_shflsync_bfly_p) ;  /* 0x0000019000007944 */ /* 0x000fea0003c00000 */
[----:B01----:R-:W-:Y:S01]  /*2b50*/  FADD.FTZ R152, R152, R151 ;  /* 0x0000009798987221 */ /* 0x003fe20000010000 */
        /* <DEDUP_REMOVED lines=23> */
[----:B01----:R-:W-:Y:S05]  /*2cd0*/  BRA `(.L_x_20542) ;  /* 0xffffebf000007947 */ /* 0x003fea000383ffff */
        .weak           $__internal_117_$__cuda_sm70_shflsync_bfly_p
        .type           $__internal_117_$__cuda_sm70_shflsync_bfly_p,@function
        .size           $__internal_117_$__cuda_sm70_shflsync_bfly_p,(.L_x_29181 - $__internal_117_$__cuda_sm70_shflsync_bfly_p)
$__internal_117_$__cuda_sm70_shflsync_bfly_p:
[----:B------:R-:W-:Y:S01]  /*2ce0*/  HFMA2.MMA R149, -RZ, RZ, 0, 0 ;  /* 0x00000000ff957435 */ /* 0x000fe200000001ff */
[----:B------:R-:W-:Y:S04]  /*2cf0*/  WARPSYNC R150 ;  /* 0x0000009600007348 */ /* 0x000fe80003800000 */
[----:B------:R0:W1:Y:S01]  /*2d00*/  SHFL.BFLY PT, R151, R152, R151, R119 ;  /* 0x0c00009798977389 */ /* 0x00006200000e0077 */
[----:B------:R-:W-:Y:S05]  /*2d10*/  RET.REL.NODEC R148 `(_ZN10layer_norm13ln_fwd_kernelINS_13Kernel_traitsIf6__halffS2_fjLj4096ELj1ELj1ELj4ELj16ENS_18Kernel_traits_baseILj4096EfS2_fS2_fjLj128EEEEELb0ELb1ELb0ELb1EEEvNS_9FwdParamsE) ;  /* 0xffffd2e094007950 */ /* 0x000fea0003c3ffff */
.L_x_20543:
        /* <DEDUP_REMOVED lines=14> */
.L_x_29181:


//--------------------- .text._ZN10layer_norm13ln_fwd_kernelINS_13Kernel_traitsIf6__halffS2_fjLj4096ELj1ELj1ELj4ELj16ENS_18Kernel_traits_baseILj4096EfS2_fS2_fjLj128EEEEELb0ELb1ELb1ELb0EEEvNS_9FwdParamsE --------------------------
	.section	.text._ZN10layer_norm13ln_fwd_kernelINS_13Kernel_traitsIf6__halffS2_fjLj4096ELj1ELj1ELj4ELj16ENS_18Kernel_traits_baseILj4096EfS2_fS2_fjLj128EEEEELb0ELb1ELb1ELb0EEEvNS_9FwdParamsE,"ax",@progbits
	.sectioninfo	@"SHI_REGISTERS=165"
	.align	128
        .global         _ZN10layer_norm13ln_fwd_kernelINS_13Kernel_traitsIf6__halffS2_fjLj4096ELj1ELj1ELj4ELj16ENS_18Kernel_traits_baseILj4096EfS2_fS2_fjLj128EEEEELb0ELb1ELb1ELb0EEEvNS_9FwdParamsE
        .type           _ZN10layer_norm13ln_fwd_kernelINS_13Kernel_traitsIf6__halffS2_fjLj4096ELj1ELj1ELj4ELj16ENS_18Kernel_traits_baseILj4096EfS2_fS2_fjLj128EEEEELb0ELb1ELb1ELb0EEEvNS_9FwdParamsE,@function
        .size           _ZN10layer_norm13ln_fwd_kernelINS_13Kernel_traitsIf6__halffS2_fjLj4096ELj1ELj1ELj4ELj16ENS_18Kernel_traits_baseILj4096EfS2_fS2_fjLj128EEEEELb0ELb1ELb1ELb0EEEvNS_9FwdParamsE,(.L_x_29182 - _ZN10layer_norm13ln_fwd_kernelINS_13Kernel_traitsIf6__halffS2_fjLj4096ELj1ELj1ELj4ELj16ENS_18Kernel_traits_baseILj4096EfS2_fS2_fjLj128EEEEELb0ELb1ELb1ELb0EEEvNS_9FwdParamsE)
        .other          _ZN10layer_norm13ln_fwd_kernelINS_13Kernel_traitsIf6__halffS2_fjLj4096ELj1ELj1ELj4ELj16ENS_18Kernel_traits_baseILj4096EfS2_fS2_fjLj128EEEEELb0ELb1ELb1ELb0EEEvNS_9FwdParamsE,@"STO_CUDA_ENTRY STV_DEFAULT"
_ZN10layer_norm13ln_fwd_kernelINS_13Kernel_traitsIf6__halffS2_fjLj4096ELj1ELj1ELj4ELj16ENS_18Kernel_traits_baseILj4096EfS2_fS2_fjLj128EEEEELb0ELb1ELb1ELb0EEEvNS_9FwdParamsE:
.text._ZN10layer_norm13ln_fwd_kernelINS_13Kernel_traitsIf6__halffS2_fjLj4096ELj1ELj1ELj4ELj16ENS_18Kernel_traits_baseILj4096EfS2_fS2_fjLj128EEEEELb0ELb1ELb1ELb0EEEvNS_9FwdParamsE:
        /* <DEDUP_REMOVED lines=35> */
.L_x_20545:
[----:B------:R-:W-:Y:S05]  /*0230*/  BSYNC B0 ;  /* 0x0000000000007941 */ /* 0x000fea0003800000 */
.L_x_20544:
        /* <DEDUP_REMOVED lines=21> */
.L_x_20547:
[----:B------:R-:W-:Y:S05]  /*0390*/  BSYNC B0 ;  /* 0x0000000000007941 */ /* 0x000fea0003800000 */
.L_x_20546:
        /* <DEDUP_REMOVED lines=21> */
.L_x_20549:
[----:B------:R-:W-:Y:S05]  /*04f0*/  BSYNC B0 ;  /* 0x0000000000007941 */ /* 0x000fea0003800000 */
.L_x_20548:
        /* <DEDUP_REMOVED lines=20> */
.L_x_20551:
[----:B------:R-:W-:Y:S05]  /*0640*/  BSYNC B0 ;  /* 0x0000000000007941 */ /* 0x000fea0003800000 */
.L_x_20550:
        /* <DEDUP_REMOVED lines=25> */
.L_x_20635:
        /* <DEDUP_REMOVED lines=60> */
.L_x_20555:
[----:B0-----:R-:W-:Y:S05]  /*0ba0*/  BSYNC B1 ;  /* 0x0000000000017941 */ /* 0x001fea0003800000 */
.L_x_20554:
[----:B------:R-:W-:Y:S01]  /*0bb0*/  BSSY B1, `(.L_x_20556) ;  /* 0x0000006000017945 */ /* 0x000fe20003800000 */
[----:B------:R-:W-:Y:S05]  /*0bc0*/  @!P6 BRA `(.L_x_20557) ;  /* 0x000000400000e947 */ /* 0x000fea0003800000 */
[----:B-----5:R-:W-:-:S05]  /*0bd0*/  HADD2.F32 R105, -RZ, R116.H1_H1 ;  /* 0x30000074ff697230 */ /* 0x020fca0000004100 */
[----:B------:R-:W-:-:S04]  /*0be0*/  FMUL.FTZ R154, R105, c[0x0][0x1ec] ;  /* 0x00007b00699a7a20 */ /* 0x000fc80000410000 */
[----:B------:R-:W-:-:S04]  /*0bf0*/  FMUL.FTZ R105, R25, R154 ;  /* 0x0000009a19697220 */ /* 0x000fc80000410000 */
[----:B------:R-:W-:Y:S02]  /*0c00*/  @P5 FADD.FTZ R105, R101, R105 ;  /* 0x0000006965695221 */ /* 0x000fe40000010000 */
.L_x_20557:
[----:B------:R-:W-:Y:S05]  /*0c10*/  BSYNC B1 ;  /* 0x0000000000017941 */ /* 0x000fea0003800000 */
.L_x_20556:
[----:B------:R-:W-:Y:S01]  /*0c20*/  BSSY B1, `(.L_x_20558) ;  /* 0x0000006000017945 */ /* 0x000fe20003800000 */
[----:B------:R-:W-:Y:S05]  /*0c30*/  @!P6 BRA `(.L_x_20559) ;  /* 0x000000400000e947 */ /* 0x000fea0003800000 */
[----:B-----5:R-:W-:-:S05]  /*0c40*/  HADD2.F32 R106, -RZ, R117.H0_H0 ;  /* 0x20000075ff6a7230 */ /* 0x020fca0000004100 */
[----:B------:R-:W-:-:S04]  /*0c50*/  FMUL.FTZ R151, R106, c[0x0][0x1ec] ;  /* 0x00007b006a977a20 */ /* 0x000fc80000410000 */
[----:B------:R-:W-:-:S04]  /*0c60*/  FMUL.FTZ R106, R26, R151 ;  /* 0x000000971a6a7220 */ /* 0x000fc80000410000 */
[----:B------:R-:W-:Y:S02]  /*0c70*/  @P5 FADD.FTZ R106, R102, R106 ;  /* 0x0000006a666a5221 */ /* 0x000fe40000010000 */
.L_x_20559:
[----:B------:R-:W-:Y:S05]  /*0c80*/  BSYNC B1 ;  /* 0x0000000000017941 */ /* 0x000fea0003800000 */
.L_x_20558:
[----:B------:R-:W-:Y:S01]  /*0c90*/  BSSY B1, `(.L_x_20560) ;  /* 0x0000006000017945 */ /* 0x000fe20003800000 */
[----:B------:R-:W-:Y:S05]  /*0ca0*/  @!P6 BRA `(.L_x_20561) ;  /* 0x000000400000e947 */ /* 0x000fea0003800000 */
[----:B-----5:R-:W-:-:S05]  /*0cb0*/  HADD2.F32 R107, -RZ, R117.H1_H1 ;  /* 0x30000075ff6b7230 */ /* 0x020fca0000004100 */
[----:B------:R-:W-:-:S04]  /*0cc0*/  FMUL.FTZ R154, R107, c[0x0][0x1ec] ;  /* 0x00007b006b9a7a20 */ /* 0x000fc80000410000 */
[----:B------:R-:W-:-:S04]  /*0cd0*/  FMUL.FTZ R107, R27, R154 ;  /* 0x0000009a1b6b7220 */ /* 0x000fc80000410000 */
[----:B------:R-:W-:Y:S02]  /*0ce0*/  @P5 FADD.FTZ R107, R103, R107 ;  /* 0x0000006b676b5221 */ /* 0x000fe40000010000 */
.L_x_20561:
[----:B------:R-:W-:Y:S05]  /*0cf0*/  BSYNC B1 ;  /* 0x0000000000017941 */ /* 0x000fea0003800000 */
.L_x_20560:
[----:B------:R-:W-:Y:S01]  /*0d00*/  BSSY B1, `(.L_x_20562) ;  /* 0x0000006000017945 */ /* 0x000fe20003800000 */
[----:B------:R-:W-:Y:S05]  /*0d10*/  @!P6 BRA `(.L_x_20563) ;  /* 0x000000400000e947 */ /* 0x000fea0003800000 */
[----:B-----5:R-:W-:-:S05]  /*0d20*/  HADD2.F32 R112, -RZ, R118.H0_H0 ;  /* 0x20000076ff707230 */ /* 0x020fca0000004100 */
[----:B------:R-:W-:-:S04]  /*0d30*/  FMUL.FTZ R151, R112, c[0x0][0x1ec] ;  /* 0x00007b0070977a20 */ /* 0x000fc80000410000 */
[----:B------:R-:W-:-:S04]  /*0d40*/  FMUL.FTZ R112, R20, R151 ;  /* 0x0000009714707220 */ /* 0x000fc80000410000 */
[----:B------:R-:W-:Y:S02]  /*0d50*/  @P5 FADD.FTZ R112, R108, R112 ;  /* 0x000000706c705221 */ /* 0x000fe40000010000 */
.L_x_20563:
[----:B------:R-:W-:Y:S05]  /*0d60*/  BSYNC B1 ;  /* 0x0000000000017941 */ /* 0x000fea0003800000 */
.L_x_20562:
[----:B------:R-:W-:Y:S01]  /*0d70*/  BSSY B1, `(.L_x_20564) ;  /* 0x0000006000017945 */ /* 0x000fe20003800000 */
[----:B------:R-:W-:Y:S05]  /*0d80*/  @!P6 BRA `(.L_x_20565) ;  /* 0x000000400000e947 */ /* 0x000fea0003800000 */
[----:B-----5:R-:W-:-:S05]  /*0d90*/  HADD2.F32 R113, -RZ, R118.H1_H1 ;  /* 0x30000076ff717230 */ /* 0x020fca0000004100 */
[----:B------:R-:W-:-:S04]  /*0da0*/  FMUL.FTZ R154, R113, c[0x0][0x1ec] ;  /* 0x00007b00719a7a20 */ /* 0x000fc80000410000 */
[----:B------:R-:W-:-:S04]  /*0db0*/  FMUL.FTZ R113, R21, R154 ;  /* 0x0000009a15717220 */ /* 0x000fc80000410000 */
[----:B------:R-:W-:Y:S02]  /*0dc0*/  @P5 FADD.FTZ R113, R109, R113 ;  /* 0x000000716d715221 */ /* 0x000fe40000010000 */
.L_x_20565:
[----:B------:R-:W-:Y:S05]  /*0dd0*/  BSYNC B1 ;  /* 0x0000000000017941 */ /* 0x000fea0003800000 */
.L_x_20564:
[----:B------:R-:W-:Y:S01]  /*0de0*/  BSSY B1, `(.L_x_20566) ;  /* 0x0000007000017945 */ /* 0x000fe20003800000 */
[----:B------:R-:W-:Y:S01]  /*0df0*/  HFMA2.MMA R154, -RZ, RZ, 0, 1.9073486328125e-06 ;  /* 0x00000020ff9a7435 */ /* 0x000fe200000001ff */
[----:B------:R-:W-:Y:S05]  /*0e00*/  @!P6 BRA `(.L_x_20567) ;  /* 0x000000400000e947 */ /* 0x000fea0003800000 */
[----:B-----5:R-:W-:-:S05]  /*0e10*/  HADD2.F32 R114, -RZ, R119.H0_H0 ;  /* 0x20000077ff727230 */ /* 0x020fca0000004100 */
[----:B------:R-:W-:-:S04]  /*0e20*/  FMUL.FTZ R151, R114, c[0x0][0x1ec] ;  /* 0x00007b0072977a20 */ /* 0x000fc80000410000 */
[----:B------:R-:W-:-:S04]  /*0e30*/  FMUL.FTZ R114, R22, R151 ;  /* 0x0000009716727220 */ /* 0x000fc80000410000 */
[----:B------:R-:W-:Y:S02]  /*0e40*/  @P5 FADD.FTZ R114, R110, R114 ;  /* 0x000000726e725221 */ /* 0x000fe40000010000 */
.L_x_20567:
[----:B------:R-:W-:Y:S05]  /*0e50*/  BSYNC B1 ;  /* 0x0000000000017941 */ /* 0x000fea0003800000 */
.L_x_20566:
[----:B------:R-:W-:Y:S01]  /*0e60*/  BSSY B1, `(.L_x_20568) ;  /* 0x0000007000017945 */ /* 0x000fe20003800000 */
[----:B------:R-:W-:Y:S01]  /*0e70*/  IMAD.WIDE.U32 R154, R145, R154, c[0x0][0x188] ;  /* 0x00006200919a7625 */ /* 0x000fe200078e009a */
[----:B------:R-:W-:Y:S05]  /*0e80*/  @!P6 BRA `(.L_x_20569) ;  /* 0x000000400000e947 */ /* 0x000fea0003800000 */
[----:B-----5:R-:W-:-:S05]  /*0e90*/  HADD2.F32 R115, -RZ, R119.H1_H1 ;  /* 0x30000077ff737230 */ /* 0x020fca0000004100 */
[----:B------:R-:W-:-:S04]  /*0ea0*/  FMUL.FTZ R156, R115, c[0x0][0x1ec] ;  /* 0x00007b00739c7a20 */ /* 0x000fc80000410000 */
[----:B------:R-:W-:-:S04]  /*0eb0*/  FMUL.FTZ R115, R23, R156 ;  /* 0x0000009c17737220 */ /* 0x000fc80000410000 */
[----:B------:R-:W-:Y:S02]  /*0ec0*/  @P5 FADD.FTZ R115, R111, R115 ;  /* 0x000000736f735221 */ /* 0x000fe40000010000 */
.L_x_20569:
[----:B------:R-:W-:Y:S05]  /*0ed0*/  BSYNC B1 ;  /* 0x0000000000017941 */ /* 0x000fea0003800000 */
.L_x_20568:
[----:B------:R0:W-:Y:S01]  /*0ee0*/  STG.E.128 [R154.64], R104 ;  /* 0x000000689a007986 */ /* 0x0001e2000c101d04 */
[----:B------:R-:W-:Y:S02]  /*0ef0*/  IADD3 R147, R147, 0x80, RZ ;  /* 0x0000008093937810 */ /* 0x000fe40007ffe0ff */
[----:B------:R-:W-:Y:S01]  /*0f00*/  IADD3 R145, R145, 0x80, RZ ;  /* 0x0000008091917810 */ /* 0x000fe20007ffe0ff */
[----:B------:R0:W-:Y:S04]  /*0f10*/  STG.E.128 [R154.64+0x10], R112 ;  /* 0x000010709a007986 */ /* 0x0001e8000c101d04 */
.L_x_20553:
[----:B------:R-:W-:Y:S05]  /*0f20*/  BSYNC B0 ;  /* 0x0000000000007941 */ /* 0x000fea0003800000 */
.L_x_20552:
        /* <DEDUP_REMOVED lines=43> */
.L_x_20573:
[----:B0-----:R-:W-:Y:S05]  /*11e0*/  BSYNC B1 ;  /* 0x0000000000017941 */ /* 0x001fea0003800000 */
.L_x_20572:
[----:B------:R-:W-:Y:S01]  /*11f0*/  BSSY B1, `(.L_x_20574) ;  /* 0x0000006000017945 */ /* 0x000fe20003800000 */
[----:B------:R-:W-:Y:S05]  /*1200*/  @!P6 BRA `(.L_x_20575) ;  /* 0x000000400000e947 */ /* 0x000fea0003800000 */
[----:B-----5:R-:W-:-:S05]  /*1210*/  HADD2.F32 R121, -RZ, R116.H1_H1 ;  /* 0x30000074ff797230 */ /* 0x020fca0000004100 */
[----:B------:R-:W-:-:S04]  /*1220*/  FMUL.FTZ R154, R121, c[0x0][0x1ec] ;  /* 0x00007b00799a7a20 */ /* 0x000fc80000410000 */
[----:B------:R-:W-:-:S04]  /*1230*/  FMUL.FTZ R121, R49, R154 ;  /* 0x0000009a31797220 */ /* 0x000fc80000410000 */
[----:B------:R-:W-:Y:S02]  /*1240*/  @P5 FADD.FTZ R121, R101, R121 ;  /* 0x0000007965795221 */ /* 0x000fe40000010000 */
.L_x_20575:
[----:B------:R-:W-:Y:S05]  /*1250*/  BSYNC B1 ;  /* 0x0000000000017941 */ /* 0x000fea0003800000 */
.L_x_20574:
[----:B------:R-:W-:Y:S01]  /*1260*/  BSSY B1, `(.L_x_20576) ;  /* 0x0000006000017945 */ /* 0x000fe20003800000 */
[----:B------:R-:W-:Y:S05]  /*1270*/  @!P6 BRA `(.L_x_20577) ;  /* 0x000000400000e947 */ /* 0x000fea0003800000 */
[----:B-----5:R-:W-:-:S05]  /*1280*/  HADD2.F32 R122, -RZ, R117.H0_H0 ;  /* 0x20000075ff7a7230 */ /* 0x020fca0000004100 */
[----:B------:R-:W-:-:S04]  /*1290*/  FMUL.FTZ R151, R122, c[0x0][0x1ec] ;  /* 0x00007b007a977a20 */ /* 0x000fc80000410000 */
[----:B------:R-:W-:-:S04]  /*12a0*/  FMUL.FTZ R122, R50, R151 ;  /* 0x00000097327a7220 */ /* 0x000fc80000410000 */
[----:B------:R-:W-:Y:S02]  /*12b0*/  @P5 FADD.FTZ R122, R102, R122 ;  /* 0x0000007a667a5221 */ /* 0x000fe40000010000 */
.L_x_20577:
[----:B------:R-:W-:Y:S05]  /*12c0*/  BSYNC B1 ;  /* 0x0000000000017941 */ /* 0x000fea0003800000 */
.L_x_20576:
[----:B------:R-:W-:Y:S01]  /*12d0*/  BSSY B1, `(.L_x_20578) ;  /* 0x0000006000017945 */ /* 0x000fe20003800000 */
[----:B------:R-:W-:Y:S05]  /*12e0*/  @!P6 BRA `(.L_x_20579) ;  /* 0x000000400000e947 */ /* 0x000fea0003800000 */
[----:B-----5:R-:W-:-:S05]  /*12f0*/  HADD2.F32 R123, -RZ, R117.H1_H1 ;  /* 0x30000075ff7b7230 */ /* 0x020fca0000004100 */
[----:B------:R-:W-:-:S04]  /*1300*/  FMUL.FTZ R154, R123, c[0x0][0x1ec] ;  /* 0x00007b007b9a7a20 */ /* 0x000fc80000410000 */
[----:B------:R-:W-:-:S04]  /*1310*/  FMUL.FTZ R123, R51, R154 ;  /* 0x0000009a337b7220 */ /* 0x000fc80000410000 */
[----:B------:R-:W-:Y:S02]  /*1320*/  @P5 FADD.FTZ R123, R103, R123 ;  /* 0x0000007b677b5221 */ /* 0x000fe40000010000 */
.L_x_20579:
[----:B------:R-:W-:Y:S05]  /*1330*/  BSYNC B1 ;  /* 0x0000000000017941 */ /* 0x000fea0003800000 */
.L_x_20578:
[----:B------:R-:W-:Y:S01]  /*1340*/  BSSY B1, `(.L_x_20580) ;  /* 0x0000006000017945 */ /* 0x000fe20003800000 */
[----:B------:R-:W-:Y:S05]  /*1350*/  @!P6 BRA `(.L_x_20581) ;  /* 0x000000400000e947 */ /* 0x000fea0003800000 */
[----:B-----5:R-:W-:-:S05]  /*1360*/  HADD2.F32 R124, -RZ, R118.H0_H0 ;  /* 0x20000076ff7c7230 */ /* 0x020fca0000004100 */
[----:B------:R-:W-:-:S04]  /*1370*/  FMUL.FTZ R151, R124, c[0x0][0x1ec] ;  /* 0x00007b007c977a20 */ /* 0x000fc80000410000 */
[----:B------:R-:W-:-:S04]  /*1380*/  FMUL.FTZ R124, R44, R151 ;  /* 0x000000972c7c7220 */ /* 0x000fc80000410000 */
[----:B------:R-:W-:Y:S02]  /*1390*/  @P5 FADD.FTZ R124, R108, R124 ;  /* 0x0000007c6c7c5221 */ /* 0x000fe40000010000 */
.L_x_20581:
[----:B------:R-:W-:Y:S05]  /*13a0*/  BSYNC B1 ;  /* 0x0000000000017941 */ /* 0x000fea0003800000 */
.L_x_20580:
[----:B------:R-:W-:Y:S01]  /*13b0*/  BSSY B1, `(.L_x_20582) ;  /* 0x0000006000017945 */ /* 0x000fe20003800000 */
[----:B------:R-:W-:Y:S05]  /*13c0*/  @!P6 BRA `(.L_x_20583) ;  /* 0x000000400000e947 */ /* 0x000fea0003800000 */
[----:B-----5:R-:W-:-:S05]  /*13d0*/  HADD2.F32 R125, -RZ, R118.H1_H1 ;  /* 0x30000076ff7d7230 */ /* 0x020fca0000004100 */
[----:B------:R-:W-:-:S04]  /*13e0*/  FMUL.FTZ R154, R125, c[0x0][0x1ec] ;  /* 0x00007b007d9a7a20 */ /* 0x000fc80000410000 */
[----:B------:R-:W-:-:S04]  /*13f0*/  FMUL.FTZ R125, R45, R154 ;  /* 0x0000009a2d7d7220 */ /* 0x000fc80000410000 */
[----:B------:R-:W-:Y:S02]  /*1400*/  @P5 FADD.FTZ R125, R109, R125 ;  /* 0x0000007d6d7d5221 */ /* 0x000fe40000010000 */
.L_x_20583:
[----:B------:R-:W-:Y:S05]  /*1410*/  BSYNC B1 ;  /* 0x0000000000017941 */ /* 0x000fea0003800000 */
.L_x_20582:
[----:B------:R-:W-:Y:S01]  /*1420*/  BSSY B1, `(.L_x_20584) ;  /* 0x0000007000017945 */ /* 0x000fe20003800000 */
[----:B------:R-:W-:Y:S01]  /*1430*/  HFMA2.MMA R154, -RZ, RZ, 0, 1.9073486328125e-06 ;  /* 0x00000020ff9a7435 */ /* 0x000fe200000001ff */
[----:B------:R-:W-:Y:S05]  /*1440*/  @!P6 BRA `(.L_x_20585) ;  /* 0x000000400000e947 */ /* 0x000fea0003800000 */
[----:B-----5:R-:W-:-:S05]  /*1450*/  HADD2.F32 R126, -RZ, R119.H0_H0 ;  /* 0x20000077ff7e7230 */ /* 0x020fca0000004100 */
[----:B------:R-:W-:-:S04]  /*1460*/  FMUL.FTZ R151, R126, c[0x0][0x1ec] ;  /* 0x00007b007e977a20 */ /* 0x000fc80000410000 */
[----:B------:R-:W-:-:S04]  /*1470*/  FMUL.FTZ R126, R46, R151 ;  /* 0x000000972e7e7220 */ /* 0x000fc80000410000 */
[----:B------:R-:W-:Y:S02]  /*1480*/  @P5 FADD.FTZ R126, R110, R126 ;  /* 0x0000007e6e7e5221 */ /* 0x000fe40000010000 */
.L_x_20585:
[----:B------:R-:W-:Y:S05]  /*1490*/  BSYNC B1 ;  /* 0x0000000000017941 */ /* 0x000fea0003800000 */
.L_x_20584:
[----:B------:R-:W-:Y:S01]  /*14a0*/  BSSY B1, `(.L_x_20586) ;  /* 0x0000007000017945 */ /* 0x000fe20003800000 */
[----:B------:R-:W-:Y:S01]  /*14b0*/  IMAD.WIDE.U32 R154, R145, R154, c[0x0][0x188] ;  /* 0x00006200919a7625 */ /* 0x000fe200078e009a */
[----:B------:R-:W-:Y:S05]  /*14c0*/  @!P6 BRA `(.L_x_20587) ;  /* 0x000000400000e947 */ /* 0x000fea0003800000 */
[----:B-----5:R-:W-:-:S05]  /*14d0*/  HADD2.F32 R127, -RZ, R119.H1_H1 ;  /* 0x30000077ff7f7230 */ /* 0x020fca0000004100 */
[----:B------:R-:W-:-:S04]  /*14e0*/  FMUL.FTZ R156, R127, c[0x0][0x1ec] ;  /* 0x00007b007f9c7a20 */ /* 0x000fc80000410000 */
[----:B------:R-:W-:-:S04]  /*14f0*/  FMUL.FTZ R127, R47, R156 ;  /* 0x0000009c2f7f7220 */ /* 0x000fc80000410000 */
[----:B------:R-:W-:Y:S02]  /*1500*/  @P5 FADD.FTZ R127, R111, R127 ;  /* 0x0000007f6f7f5221 */ /* 0x000fe40000010000 */
.L_x_20587:
[----:B------:R-:W-:Y:S05]  /*1510*/  BSYNC B1 ;  /* 0x0000000000017941 */ /* 0x000fea0003800000 */
.L_x_20586:
[----:B------:R0:W-:Y:S01]  /*1520*/  STG.E.128 [R154.64], R120 ;  /* 0x000000789a007986 */ /* 0x0001e2000c101d04 */
[----:B------:R-:W-:Y:S02]  /*1530*/  IADD3 R147, R147, 0x80, RZ ;  /* 0x0000008093937810 */ /* 0x000fe40007ffe0ff */
[----:B------:R-:W-:Y:S01]  /*1540*/  IADD3 R145, R145, 0x80, RZ ;  /* 0x0000008091917810 */ /* 0x000fe20007ffe0ff */
[----:B------:R0:W-:Y:S04]  /*1550*/  STG.E.128 [R154.64+0x10], R124 ;  /* 0x0000107c9a007986 */ /* 0x0001e8000c101d04 */
.L_x_20571:
[----:B------:R-:W-:Y:S05]  /*1560*/  BSYNC B0 ;  /* 0x0000000000007941 */ /* 0x000fea0003800000 */
.L_x_20570:
        /* <DEDUP_REMOVED lines=42> */
.L_x_20591:
[----:B0-----:R-:W-:Y:S05]  /*1810*/  BSYNC B1 ;  /* 0x0000000000017941 */ /* 0x001fea0003800000 */
.L_x_20590:
[----:B------:R-:W-:Y:S01]  /*1820*/  BSSY B1, `(.L_x_20592) ;  /* 0x0000006000017945 */ /* 0x000fe20003800000 */
[----:B------:R-:W-:Y:S05]  /*1830*/  @!P6 BRA `(.L_x_20593) ;  /* 0x000000400000e947 */ /* 0x000fea0003800000 */
[----:B-----5:R-:W-:-:S05]  /*1840*/  HADD2.F32 R129, -RZ, R116.H1_H1 ;  /* 0x30000074ff817230 */ /* 0x020fca0000004100 */
[----:B------:R-:W-:-:S04]  /*1850*/  FMUL.FTZ R154, R129, c[0x0][0x1ec] ;  /* 0x00007b00819a7a20 */ /* 0x000fc80000410000 */
[----:B------:R-:W-:-:S04]  /*1860*/  FMUL.FTZ R129, R73, R154 ;  /* 0x0000009a49817220 */ /* 0x000fc80000410000 */
[----:B------:R-:W-:Y:S02]  /*1870*/  @P5 FADD.FTZ R129, R101, R129 ;  /* 0x0000008165815221 */ /* 0x000fe40000010000 */
.L_x_20593:
[----:B------:R-:W-:Y:S05]  /*1880*/  BSYNC B1 ;  /* 0x0000000000017941 */ /* 0x000fea0003800000 */
.L_x_20592:
[----:B------:R-:W-:Y:S01]  /*1890*/  BSSY B1, `(.L_x_20594) ;  /* 0x0000006000017945 */ /* 0x000fe20003800000 */
[----:B------:R-:W-:Y:S05]  /*18a0*/  @!P6 BRA `(.L_x_20595) ;  /* 0x000000400000e947 */ /* 0x000fea0003800000 */
[----:B-----5:R-:W-:-:S05]  /*18b0*/  HADD2.F32 R130, -RZ, R117.H0_H0 ;  /* 0x20000075ff827230 */ /* 0x020fca0000004100 */
[----:B------:R-:W-:-:S04]  /*18c0*/  FMUL.FTZ R151, R130, c[0x0][0x1ec] ;  /* 0x00007b0082977a20 */ /* 0x000fc80000410000 */
[----:B------:R-:W-:-:S04]  /*18d0*/  FMUL.FTZ R130, R74, R151 ;  /* 0x000000974a827220 */ /* 0x000fc80000410000 */
[----:B------:R-:W-:Y:S02]  /*18e0*/  @P5 FADD.FTZ R130, R102, R130 ;  /* 0x0000008266825221 */ /* 0x000fe40000010000 */
.L_x_20595:
[----:B------:R-:W-:Y:S05]  /*18f0*/  BSYNC B1 ;  /* 0x0000000000017941 */ /* 0x000fea0003800000 */
.L_x_20594:
[----:B------:R-:W-:Y:S01]  /*1900*/  BSSY B1, `(.L_x_20596) ;  /* 0x0000006000017945 */ /* 0x000fe20003800000 */
[----:B------:R-:W-:Y:S05]  /*1910*/  @!P6 BRA `(.L_x_20597) ;  /* 0x000000400000e947 */ /* 0x000fea0003800000 */
[----:B-----5:R-:W-:-:S05]  /*1920*/  HADD2.F32 R131, -RZ, R117.H1_H1 ;  /* 0x30000075ff837230 */ /* 0x020fca0000004100 */
[----:B------:R-:W-:-:S04]  /*1930*/  FMUL.FTZ R154, R131, c[0x0][0x1ec] ;  /* 0x00007b00839a7a20 */ /* 0x000fc80000410000 */
[----:B------:R-:W-:-:S04]  /*1940*/  FMUL.FTZ R131, R75, R154 ;  /* 0x0000009a4b837220 */ /* 0x000fc80000410000 */
[----:B------:R-:W-:Y:S02]  /*1950*/  @P5 FADD.FTZ R131, R103, R131 ;  /* 0x0000008367835221 */ /* 0x000fe40000010000 */
.L_x_20597:
[----:B------:R-:W-:Y:S05]  /*1960*/  BSYNC B1 ;  /* 0x0000000000017941 */ /* 0x000fea0003800000 */
.L_x_20596:
[----:B------:R-:W-:Y:S01]  /*1970*/  BSSY B1, `(.L_x_20598) ;  /* 0x0000006000017945 */ /* 0x000fe20003800000 */
[----:B------:R-:W-:Y:S05]  /*1980*/  @!P6 BRA `(.L_x_20599) ;  /* 0x000000400000e947 */ /* 0x000fea0003800000 */
[----:B-----5:R-:W-:-:S05]  /*1990*/  HADD2.F32 R132, -RZ, R118.H0_H0 ;  /* 0x20000076ff847230 */ /* 0x020fca0000004100 */
[----:B------:R-:W-:-:S04]  /*19a0*/  FMUL.FTZ R151, R132, c[0x0][0x1ec] ;  /* 0x00007b0084977a20 */ /* 0x000fc80000410000 */
[----:B------:R-:W-:-:S04]  /*19b0*/  FMUL.FTZ R132, R68, R151 ;  /* 0x0000009744847220 */ /* 0x000fc80000410000 */
[----:B------:R-:W-:Y:S02]  /*19c0*/  @P5 FADD.FTZ R132, R108, R132 ;  /* 0x000000846c845221 */ /* 0x000fe40000010000 */
.L_x_20599:
[----:B------:R-:W-:Y:S05]  /*19d0*/  BSYNC B1 ;  /* 0x0000000000017941 */ /* 0x000fea0003800000 */
.L_x_20598:
[----:B------:R-:W-:Y:S01]  /*19e0*/  BSSY B1, `(.L_x_20600) ;  /* 0x0000006000017945 */ /* 0x000fe20003800000 */
[----:B------:R-:W-:Y:S05]  /*19f0*/  @!P6 BRA `(.L_x_20601) ;  /* 0x000000400000e947 */ /* 0x000fea0003800000 */
[----:B-----5:R-:W-:-:S05]  /*1a00*/  HADD2.F32 R133, -RZ, R118.H1_H1 ;  /* 0x30000076ff857230 */ /* 0x020fca0000004100 */
[----:B------:R-:W-:-:S04]  /*1a10*/  FMUL.FTZ R154, R133, c[0x0][0x1ec] ;  /* 0x00007b00859a7a20 */ /* 0x000fc80000410000 */
[----:B------:R-:W-:-:S04]  /*1a20*/  FMUL.FTZ R133, R69, R154 ;  /* 0x0000009a45857220 */ /* 0x000fc80000410000 */
[----:B------:R-:W-:Y:S02]  /*1a30*/  @P5 FADD.FTZ R133, R109, R133 ;  /* 0x000000856d855221 */ /* 0x000fe40000010000 */
.L_x_20601:
[----:B------:R-:W-:Y:S05]  /*1a40*/  BSYNC B1 ;  /* 0x0000000000017941 */ /* 0x000fea0003800000 */
.L_x_20600:
[----:B------:R-:W-:Y:S01]  /*1a50*/  BSSY B1, `(.L_x_20602) ;  /* 0x0000007000017945 */ /* 0x000fe20003800000 */
[----:B------:R-:W-:Y:S01]  /*1a60*/  HFMA2.MMA R154, -RZ, RZ, 0, 1.9073486328125e-06 ;  /* 0x00000020ff9a7435 */ /* 0x000fe200000001ff */
[----:B------:R-:W-:Y:S05]  /*1a70*/  @!P6 BRA `(.L_x_20603) ;  /* 0x000000400000e947 */ /* 0x000fea0003800000 */
[----:B-----5:R-:W-:-:S05]  /*1a80*/  HADD2.F32 R134, -RZ, R119.H0_H0 ;  /* 0x20000077ff867230 */ /* 0x020fca0000004100 */
[----:B------:R-:W-:-:S04]  /*1a90*/  FMUL.FTZ R151, R134, c[0x0][0x1ec] ;  /* 0x00007b0086977a20 */ /* 0x000fc80000410000 */
[----:B------:R-:W-:-:S04]  /*1aa0*/  FMUL.FTZ R134, R70, R151 ;  /* 0x0000009746867220 */ /* 0x000fc80000410000 */
[----:B------:R-:W-:Y:S02]  /*1ab0*/  @P5 FADD.FTZ R134, R110, R134 ;  /* 0x000000866e865221 */ /* 0x000fe40000010000 */
.L_x_20603:
[----:B------:R-:W-:Y:S05]  /*1ac0*/  BSYNC B1 ;  /* 0x0000000000017941 */ /* 0x000fea0003800000 */
.L_x_20602:
[----:B------:R-:W-:Y:S01]  /*1ad0*/  BSSY B1, `(.L_x_20604) ;  /* 0x0000007000017945 */ /* 0x000fe20003800000 */
[----:B------:R-:W-:Y:S01]  /*1ae0*/  IMAD.WIDE.U32 R154, R145, R154, c[0x0][0x188] ;  /* 0x00006200919a7625 */ /* 0x000fe200078e009a */
[----:B------:R-:W-:Y:S05]  /*1af0*/  @!P6 BRA `(.L_x_20605) ;  /* 0x000000400000e947 */ /* 0x000fea0003800000 */
[----:B-----5:R-:W-:-:S05]  /*1b00*/  HADD2.F32 R135, -RZ, R119.H1_H1 ;  /* 0x30000077ff877230 */ /* 0x020fca0000004100 */
[----:B------:R-:W-:-:S04]  /*1b10*/  FMUL.FTZ R156, R135, c[0x0][0x1ec] ;  /* 0x00007b00879c7a20 */ /* 0x000fc80000410000 */
[----:B------:R-:W-:-:S04]  /*1b20*/  FMUL.FTZ R135, R71, R156 ;  /* 0x0000009c47877220 */ /* 0x000fc80000410000 */
[----:B------:R-:W-:Y:S02]  /*1b30*/  @P5 FADD.FTZ R135, R111, R135 ;  /* 0x000000876f875221 */ /* 0x000fe40000010000 */
.L_x_20605:
[----:B------:R-:W-:Y:S05]  /*1b40*/  BSYNC B1 ;  /* 0x0000000000017941 */ /* 0x000fea0003800000 */
.L_x_20604:
[----:B------:R0:W-:Y:S01]  /*1b50*/  STG.E.128 [R154.64], R128 ;  /* 0x000000809a007986 */ /* 0x0001e2000c101d04 */
[----:B------:R-:W-:Y:S02]  /*1b60*/  IADD3 R147, R147, 0x80, RZ ;  /* 0x0000008093937810 */ /* 0x000fe40007ffe0ff */
[----:B------:R-:W-:Y:S01]  /*1b70*/  IADD3 R145, R145, 0x80, RZ ;  /* 0x0000008091917810 */ /* 0x000fe20007ffe0ff */
[----:B------:R0:W-:Y:S04]  /*1b80*/  STG.E.128 [R154.64+0x10], R132 ;  /* 0x000010849a007986 */ /* 0x0001e8000c101d04 */
.L_x_20589:
[----:B------:R-:W-:Y:S05]  /*1b90*/  BSYNC B0 ;  /* 0x0000000000007941 */ /* 0x000fea0003800000 */
.L_x_20588:
        /* <DEDUP_REMOVED lines=43> */
.L_x_20609:
[----:B------:R-:W-:Y:S05]  /*1e50*/  BSYNC B1 ;  /* 0x0000000000017941 */ /* 0x000fea0003800000 */
.L_x_20608:
[----:B------:R-:W-:Y:S01]  /*1e60*/  BSSY B1, `(.L_x_20610) ;  /* 0x0000006000017945 */ /* 0x000fe20003800000 */
[----:B------:R-:W-:Y:S05]  /*1e70*/  @!P5 BRA `(.L_x_20611) ;  /* 0x000000400000d947 */ /* 0x000fea0003800000 */
[----:B-----5:R-:W-:-:S05]  /*1e80*/  HADD2.F32 R137, -RZ, R116.H1_H1 ;  /* 0x30000074ff897230 */ /* 0x020fca0000004100 */
[----:B------:R-:W-:-:S04]  /*1e90*/  FMUL.FTZ R154, R137, c[0x0][0x1ec] ;  /* 0x00007b00899a7a20 */ /* 0x000fc80000410000 */
[----:B------:R-:W-:-:S04]  /*1ea0*/  FMUL.FTZ R137, R97, R154 ;  /* 0x0000009a61897220 */ /* 0x000fc80000410000 */
[----:B------:R-:W-:Y:S02]  /*1eb0*/  @P0 FADD.FTZ R137, R101, R137 ;  /* 0x0000008965890221 */ /* 0x000fe40000010000 */
.L_x_20611:
[----:B------:R-:W-:Y:S05]  /*1ec0*/  BSYNC B1 ;  /* 0x0000000000017941 */ /* 0x000fea0003800000 */
.L_x_20610:
[----:B------:R-:W-:Y:S01]  /*1ed0*/  BSSY B1, `(.L_x_20612) ;  /* 0x0000006000017945 */ /* 0x000fe20003800000 */
[----:B------:R-:W-:Y:S05]  /*1ee0*/  @!P5 BRA `(.L_x_20613) ;  /* 0x000000400000d947 */ /* 0x000fea0003800000 */
[----:B-----5:R-:W-:-:S05]  /*1ef0*/  HADD2.F32 R138, -RZ, R117.H0_H0 ;  /* 0x20000075ff8a7230 */ /* 0x020fca0000004100 */
[----:B------:R-:W-:-:S04]  /*1f00*/  FMUL.FTZ R143, R138, c[0x0][0x1ec] ;  /* 0x00007b008a8f7a20 */ /* 0x000fc80000410000 */
[----:B------:R-:W-:-:S04]  /*1f10*/  FMUL.FTZ R138, R98, R143 ;  /* 0x0000008f628a7220 */ /* 0x000fc80000410000 */
[----:B------:R-:W-:Y:S02]  /*1f20*/  @P0 FADD.FTZ R138, R102, R138 ;  /* 0x0000008a668a0221 */ /* 0x000fe40000010000 */
.L_x_20613:
[----:B------:R-:W-:Y:S05]  /*1f30*/  BSYNC B1 ;  /* 0x0000000000017941 */ /* 0x000fea0003800000 */
.L_x_20612:
[----:B------:R-:W-:Y:S01]  /*1f40*/  BSSY B1, `(.L_x_20614) ;  /* 0x0000006000017945 */ /* 0x000fe20003800000 */
[----:B------:R-:W-:Y:S05]  /*1f50*/  @!P5 BRA `(.L_x_20615) ;  /* 0x000000400000d947 */ /* 0x000fea0003800000 */
[----:B-----5:R-:W-:-:S05]  /*1f60*/  HADD2.F32 R139, -RZ, R117.H1_H1 ;  /* 0x30000075ff8b7230 */ /* 0x020fca0000004100 */
[----:B------:R-:W-:-:S04]  /*1f70*/  FMUL.FTZ R154, R139, c[0x0][0x1ec] ;  /* 0x00007b008b9a7a20 */ /* 0x000fc80000410000 */
[----:B------:R-:W-:-:S04]  /*1f80*/  FMUL.FTZ R139, R99, R154 ;  /* 0x0000009a638b7220 */ /* 0x000fc80000410000 */
[----:B------:R-:W-:Y:S02]  /*1f90*/  @P0 FADD.FTZ R139, R103, R139 ;  /* 0x0000008b678b0221 */ /* 0x000fe40000010000 */
.L_x_20615:
[----:B------:R-:W-:Y:S05]  /*1fa0*/  BSYNC B1 ;  /* 0x0000000000017941 */ /* 0x000fea0003800000 */
.L_x_20614:
[----:B------:R-:W-:Y:S01]  /*1fb0*/  BSSY B1, `(.L_x_20616) ;  /* 0x0000006000017945 */ /* 0x000fe20003800000 */
[----:B------:R-:W-:Y:S05]  /*1fc0*/  @!P5 BRA `(.L_x_20617) ;  /* 0x000000400000d947 */ /* 0x000fea0003800000 */
[----:B-----5:R-:W-:-:S05]  /*1fd0*/  HADD2.F32 R140, -RZ, R118.H0_H0 ;  /* 0x20000076ff8c7230 */ /* 0x020fca0000004100 */
[----:B------:R-:W-:-:S04]  /*1fe0*/  FMUL.FTZ R143, R140, c[0x0][0x1ec] ;  /* 0x00007b008c8f7a20 */ /* 0x000fc80000410000 */
[----:B------:R-:W-:-:S04]  /*1ff0*/  FMUL.FTZ R140, R92, R143 ;  /* 0x0000008f5c8c7220 */ /* 0x000fc80000410000 */
[----:B------:R-:W-:Y:S02]  /*2000*/  @P0 FADD.FTZ R140, R108, R140 ;  /* 0x0000008c6c8c0221 */ /* 0x000fe40000010000 */
.L_x_20617:
[----:B------:R-:W-:Y:S05]  /*2010*/  BSYNC B1 ;  /* 0x0000000000017941 */ /* 0x000fea0003800000 */
.L_x_20616:
[----:B------:R-:W-:Y:S01]  /*2020*/  BSSY B1, `(.L_x_20618) ;  /* 0x0000006000017945 */ /* 0x000fe20003800000 */
[----:B------:R-:W-:Y:S05]  /*2030*/  @!P5 BRA `(.L_x_20619) ;  /* 0x000000400000d947 */ /* 0x000fea0003800000 */
[----:B-----5:R-:W-:-:S05]  /*2040*/  HADD2.F32 R141, -RZ, R118.H1_H1 ;  /* 0x30000076ff8d7230 */ /* 0x020fca0000004100 */
[----:B------:R-:W-:-:S04]  /*2050*/  FMUL.FTZ R154, R141, c[0x0][0x1ec] ;  /* 0x00007b008d9a7a20 */ /* 0x000fc80000410000 */
[----:B------:R-:W-:-:S04]  /*2060*/  FMUL.FTZ R141, R93, R154 ;  /* 0x0000009a5d8d7220 */ /* 0x000fc80000410000 */
[----:B------:R-:W-:Y:S02]  /*2070*/  @P0 FADD.FTZ R141, R109, R141 ;  /* 0x0000008d6d8d0221 */ /* 0x000fe40000010000 */
.L_x_20619:
[----:B------:R-:W-:Y:S05]  /*2080*/  BSYNC B1 ;  /* 0x0000000000017941 */ /* 0x000fea0003800000 */
.L_x_20618:
[----:B------:R-:W-:Y:S01]  /*2090*/  BSSY B1, `(.L_x_20620) ;  /* 0x0000006000017945 */ /* 0x000fe20003800000 */
[----:B------:R-:W-:Y:S05]  /*20a0*/  @!P5 BRA `(.L_x_20621) ;  /* 0x000000400000d947 */ /* 0x000fea0003800000 */
[----:B-----5:R-:W-:-:S05]  /*20b0*/  HADD2.F32 R142, -RZ, R119.H0_H0 ;  /* 0x20000077ff8e7230 */ /* 0x020fca0000004100 */
[----:B------:R-:W-:-:S04]  /*20c0*/  FMUL.FTZ R143, R142, c[0x0][0x1ec] ;  /* 0x00007b008e8f7a20 */ /* 0x000fc80000410000 */
[----:B------:R-:W-:-:S04]  /*20d0*/  FMUL.FTZ R142, R94, R143 ;  /* 0x0000008f5e8e7220 */ /* 0x000fc80000410000 */
[----:B------:R-:W-:Y:S02]  /*20e0*/  @P0 FADD.FTZ R142, R110, R142 ;  /* 0x0000008e6e8e0221 */ /* 0x000fe40000010000 */
.L_x_20621:
[----:B------:R-:W-:Y:S05]  /*20f0*/  BSYNC B1 ;  /* 0x0000000000017941 */ /* 0x000fea0003800000 */
.L_x_20620:
[----:B------:R-:W-:Y:S01]  /*2100*/  BSSY B1, `(.L_x_20622) ;  /* 0x0000007000017945 */ /* 0x000fe20003800000 */
[----:B------:R-:W-:Y:S01]  /*2110*/  @!P5 FSEL R143, R111, RZ, P4 ;  /* 0x000000ff6f8fd208 */ /* 0x000fe20002000000 */
[----:B------:R-:W-:Y:S05]  /*2120*/  @!P5 BRA `(.L_x_20623) ;  /* 0x000000400000d947 */ /* 0x000fea0003800000 */
[----:B-----5:R-:W-:-:S05]  /*2130*/  HADD2.F32 R143, -RZ, R119.H1_H1 ;  /* 0x30000077ff8f7230 */ /* 0x020fca0000004100 */
[----:B------:R-:W-:-:S04]  /*2140*/  FMUL.FTZ R154, R143, c[0x0][0x1ec] ;  /* 0x00007b008f9a7a20 */ /* 0x000fc80000410000 */
[----:B------:R-:W-:-:S04]  /*2150*/  FMUL.FTZ R143, R95, R154 ;  /* 0x0000009a5f8f7220 */ /* 0x000fc80000410000 */
[----:B------:R-:W-:Y:S02]  /*2160*/  @P0 FADD.FTZ R143, R111, R143 ;  /* 0x0000008f6f8f0221 */ /* 0x000fe40000010000 */
.L_x_20623:
[----:B------:R-:W-:Y:S05]  /*2170*/  BSYNC B1 ;  /* 0x0000000000017941 */ /* 0x000fea0003800000 */
.L_x_20622:
[----:B------:R0:W-:Y:S04]  /*2180*/  STG.E.128 [R144.64], R136 ;  /* 0x0000008890007986 */ /* 0x0001e8000c101d04 */
[----:B------:R0:W-:Y:S02]  /*2190*/  STG.E.128 [R144.64+0x10], R140 ;  /* 0x0000108c90007986 */ /* 0x0001e4000c101d04 */
.L_x_20607:
[----:B------:R-:W-:Y:S05]  /*21a0*/  BSYNC B0 ;  /* 0x0000000000007941 */ /* 0x000fea0003800000 */
.L_x_20606:
        /* <DEDUP_REMOVED lines=42> */
.L_x_20636:
        /* <DEDUP_REMOVED lines=85> */
.L_x_20637:
        /* <DEDUP_REMOVED lines=108> */
.L_x_20629:
[----:B------:R-:W-:Y:S05]  /*3060*/  BSYNC B1 ;  /* 0x0000000000017941 */ /* 0x000fea0003800000 */
.L_x_20628:
        /* <DEDUP_REMOVED lines=35> */
.L_x_20631:
[----:B------:R-:W-:Y:S05]  /*32a0*/  BSYNC B1 ;  /* 0x0000000000017941 */ /* 0x000fea0003800000 */
.L_x_20630:
        /* <DEDUP_REMOVED lines=34> */
.L_x_20633:
[----:B------:R-:W-:Y:S05]  /*34d0*/  BSYNC B1 ;  /* 0x0000000000017941 */ /* 0x000fea0003800000 */
.L_x_20632:
        /* <DEDUP_REMOVED lines=32> */
.L_x_20627:
[----:B-1----:R-:W-:Y:S05]  /*36e0*/  BSYNC B0 ;  /* 0x0000000000007941 */ /* 0x002fea0003800000 */
.L_x_20626:
[----:B------:R-:W-:Y:S02]  /*36f0*/  IADD3 R3, R3, c[0x0][0x160], RZ ;  /* 0x0000580003037a10 */ /* 0x000fe40007ffe0ff */
[----:B------:R-:W-:Y:S02]  /*3700*/  LOP3.LUT P4, RZ, R2, 0xff, RZ, 0xc0, !PT ;  /* 0x000000ff02ff7812 */ /* 0x000fe4000788c0ff */
[----:B------:R-:W-:Y:S02]  /*3710*/  ISETP.GE.AND P0, PT, R3, c[0x0][0x164], PT ;  /* 0x0000590003007a0c */ /* 0x000fe40003f06270 */
[----:B------:R-:W-:-:S11]  /*3720*/  SEL R2, RZ, 0x1, P4 ;  /* 0x00000001ff027807 */ /* 0x000fd60002000000 */
[----:B0-----:R-:W-:Y:S01]  /*3730*/  @P0 CALL.REL.NOINC `(.L_x_20634) ;  /* 0x0000001000000944 */ /* 0x001fe20003c00000 */
[----:B------:R-:W-:Y:S05]  /*3740*/  BRA `(.L_x_20635) ;  /* 0xffffd09000007947 */ /* 0x000fea000383ffff */
.L_x_20634:
[----:B------:R-:W-:Y:S05]  /*3750*/  EXIT ;  /* 0x000000000000794d */ /* 0x000fea0003800000 */
.L_x_20624:
[----:B------:R-:W-:Y:S01]  /*3760*/  HFMA2.MMA R156, -RZ, RZ, 0, 5.9604644775390625e-08 ;  /* 0x00000001ff9c7435 */ /* 0x000fe200000001ff */
[----:B------:R-:W-:Y:S02]  /*3770*/  MOV R151, 0x1f ;  /* 0x0000001f00977802 */ /* 0x000fe40000000f00 */
[----:B------:R-:W-:Y:S02]  /*3780*/  MOV R158, 0xffffffff ;  /* 0xffffffff009e7802 */ /* 0x000fe40000000f00 */
[----:B------:R-:W-:Y:S02]  /*3790*/  MOV R154, 0x37b0 ;  /* 0x000037b0009a7802 */ /* 0x000fe40000000f00 */
[----:B-1---5:R-:W-:Y:S05]  /*37a0*/  CALL.REL.NOINC `($__internal_118_$__cuda_sm70_shflsync_bfly_p) ;  /* 0x000007a000007944 */ /* 0x022fea0003c00000 */
[----:B01----:R-:W-:Y:S05]  /*37b0*/  BRA `(.L_x_20636) ;  /* 0xffffec9000007947 */ /* 0x003fea000383ffff */
.L_x_20625:
[----:B------:R-:W-:Y:S01]  /*37c0*/  HFMA2.MMA R156, -RZ, RZ, 0, 1.1920928955078125e-07 ;  /* 0x00000002ff9c7435 */ /* 0x000fe200000001ff */
[----:B------:R-:W-:Y:S02]  /*37d0*/  MOV R151, 0x1f ;  /* 0x0000001f00977802 */ /* 0x000fe40000000f00 */
[----:B------:R-:W-:Y:S02]  /*37e0*/  MOV R158, 0xffffffff ;  /* 0xffffffff009e7802 */ /* 0x000fe40000000f00 */
[----:B------:R-:W-:-:S02]  /*37f0*/  MOV R154, 0x3810 ;  /* 0x00003810009a7802 */ /* 0x000fc40000000f00 */
[----:B-1---5:R-:W-:Y:S05]  /*3800*/  CALL.REL.NOINC `($__internal_118_$__cuda_sm70_shflsync_bfly_p) ;  /* 0x0000074000007944 */ /* 0x022fea0003c00000 */
[----:B01----:R-:W-:Y:S01]  /*3810*/  FADD.FTZ R145, R145, R156 ;  /* 0x0000009c91917221 */ /* 0x003fe20000010000 */
[----:B------:R-:W-:Y:S01]  /*3820*/  HFMA2.MMA R156, -RZ, RZ, 0, 2.384185791015625e-07 ;  /* 0x00000004ff9c7435 */ /* 0x000fe200000001ff */
[----:B------:R-:W-:-:S02]  /*3830*/  MOV R151, 0x1f ;  /* 0x0000001f00977802 */ /* 0x000fc40000000f00 */
[----:B------:R-:W-:Y:S02]  /*3840*/  MOV R158, 0xffffffff ;  /* 0xffffffff009e7802 */ /* 0x000fe40000000f00 */
[----:B------:R-:W-:Y:S02]  /*3850*/  MOV R154, 0x3870 ;  /* 0x00003870009a7802 */ /* 0x000fe40000000f00 */
[----:B------:R-:W-:Y:S05]  /*3860*/  CALL.REL.NOINC `($__internal_118_$__cuda_sm70_shflsync_bfly_p) ;  /* 0x000006e000007944 */ /* 0x000fea0003c00000 */
[----:B01----:R-:W-:Y:S01]  /*3870*/  FADD.FTZ R145, R145, R156 ;  /* 0x0000009c91917221 */ /* 0x003fe20000010000 */
[----:B------:R-:W-:Y:S01]  /*3880*/  HFMA2.MMA R156, -RZ, RZ, 0, 4.76837158203125e-07 ;  /* 0x00000008ff9c7435 */ /* 0x000fe200000001ff */
[----:B------:R-:W-:Y:S02]  /*3890*/  MOV R151, 0x1f ;  /* 0x0000001f00977802 */ /* 0x000fe40000000f00 */
[----:B------:R-:W-:Y:S02]  /*38a0*/  MOV R158, 0xffffffff ;  /* 0xffffffff009e7802 */ /* 0x000fe40000000f00 */
[----:B------:R-:W-:Y:S02]  /*38b0*/  MOV R154, 0x38d0 ;  /* 0x000038d0009a7802 */ /* 0x000fe40000000f00 */
[----:B------:R-:W-:Y:S05]  /*38c0*/  CALL.REL.NOINC `($__internal_118_$__cuda_sm70_shflsync_bfly_p) ;  /* 0x0000068000007944 */ /* 0x000fea0003c00000 */
[----:B01----:R-:W-:Y:S01]  /*38d0*/  FADD.FTZ R145, R145, R156 ;  /* 0x0000009c91917221 */ /* 0x003fe20000010000 */
[----:B------:R-:W-:Y:S01]  /*38e0*/  HFMA2.MMA R156, -RZ, RZ, 0, 9.5367431640625e-07 ;  /* 0x00000010ff9c7435 */ /* 0x000fe200000001ff */
[----:B------:R-:W-:-:S02]  /*38f0*/  MOV R151, 0x1f ;  /* 0x0000001f00977802 */ /* 0x000fc40000000f00 */
[----:B------:R-:W-:Y:S02]  /*3900*/  MOV R158, 0xffffffff ;  /* 0xffffffff009e7802 */ /* 0x000fe40000000f00 */
[----:B------:R-:W-:Y:S02]  /*3910*/  MOV R154, 0x3930 ;  /* 0x00003930009a7802 */ /* 0x000fe40000000f00 */
[----:B------:R-:W-:Y:S05]  /*3920*/  CALL.REL.NOINC `($__internal_118_$__cuda_sm70_shflsync_bfly_p) ;  /* 0x0000062000007944 */ /* 0x000fea0003c00000 */
        /* <DEDUP_REMOVED lines=71> */
[----:B------:R-:W-:Y:S05]  /*3da0*/  CALL.REL.NOINC `($__internal_118_$__cuda_sm70_shflsync_bfly_p) ;  /* 0x000001a000007944 */ /* 0x000fea0003c00000 */
[----:B01----:R-:W-:Y:S01]  /*3db0*/  FADD.FTZ R145, R145, R156 ;  /* 0x0000009c91917221 */ /* 0x003fe20000010000 */
[----:B------:R-:W-:Y:S01]  /*3dc0*/  HFMA2.MMA R156, -RZ, RZ, 0, 1.1920928955078125e-07 ;  /* 0x00000002ff9c7435 */ /* 0x000fe200000001ff */
[----:B------:R-:W-:Y:S02]  /*3dd0*/  MOV R151, 0x1f ;  /* 0x0000001f00977802 */ /* 0x000fe40000000f00 */
[----:B------:R-:W-:Y:S02]  /*3de0*/  MOV R158, 0xffffffff ;  /* 0xffffffff009e7802 */ /* 0x000fe40000000f00 */
[----:B------:R-:W-:Y:S02]  /*3df0*/  MOV R154, 0x3e10 ;  /* 0x00003e10009a7802 */ /* 0x000fe40000000f00 */
[----:B------:R-:W-:Y:S05]  /*3e00*/  CALL.REL.NOINC `($__internal_118_$__cuda_sm70_shflsync_bfly_p) ;  /* 0x0000014000007944 */ /* 0x000fea0003c00000 */
        /* <DEDUP_REMOVED lines=12> */
[----:B-1----:R-:W-:Y:S01]  /*3ed0*/  FADD.FTZ R153, R145, R156 ;  /* 0x0000009c91997221 */ /* 0x002fe20000010000 */
[----:B------:R-:W-:Y:S01]  /*3ee0*/  HFMA2.MMA R156, -RZ, RZ, 0, 9.5367431640625e-07 ;  /* 0x00000010ff9c7435 */ /* 0x000fe200000001ff */
[----:B0-----:R-:W-:-:S02]  /*3ef0*/  MOV R151, 0x1f ;  /* 0x0000001f00977802 */ /* 0x001fc40000000f00 */
[----:B------:R-:W-:Y:S02]  /*3f00*/  MOV R158, 0xffffffff ;  /* 0xffffffff009e7802 */ /* 0x000fe40000000f00 */
[----:B------:R-:W-:Y:S02]  /*3f10*/  MOV R145, R153 ;  /* 0x0000009900917202 */ /* 0x000fe40000000f00 */
[----:B------:R-:W-:Y:S02]  /*3f20*/  MOV R154, 0x3f40 ;  /* 0x00003f40009a7802 */ /* 0x000fe40000000f00 */
[----:B------:R-:W-:Y:S05]  /*3f30*/  CALL.REL.NOINC `($__internal_118_$__cuda_sm70_shflsync_bfly_p) ;  /* 0x0000001000007944 */ /* 0x000fea0003c00000 */
[----:B01----:R-:W-:Y:S05]  /*3f40*/  BRA `(.L_x_20637) ;  /* 0xffffea5000007947 */ /* 0x003fea000383ffff */
        .weak           $__internal_118_$__cuda_sm70_shflsync_bfly_p
        .type           $__internal_118_$__cuda_sm70_shflsync_bfly_p,@function
        .size           $__internal_118_$__cuda_sm70_shflsync_bfly_p,(.L_x_29182 - $__internal_118_$__cuda_sm70_shflsync_bfly_p)
$__internal_118_$__cuda_sm70_shflsync_bfly_p:
[----:B------:R-:W-:Y:S01]  /*3f50*/  HFMA2.MMA R155, -RZ, RZ, 0, 0 ;  /* 0x00000000ff9b7435 */ /* 0x000fe200000001ff */
[----:B------:R-:W-:Y:S04]  /*3f60*/  WARPSYNC R158 ;  /* 0x0000009e00007348 */ /* 0x000fe80003800000 */
[----:B------:R0:W1:Y:S01]  /*3f70*/  SHFL.BFLY PT, R156, R145, R156, R151 ;  /* 0x0c00009c919c7389 */ /* 0x00006200000e0097 */
[----:B------:R-:W-:Y:S05]  /*3f80*/  RET.REL.NODEC R154 `(_ZN10layer_norm13ln_fwd_kernelINS_13Kernel_traitsIf6__halffS2_fjLj4096ELj1ELj1ELj4ELj16ENS_18Kernel_traits_baseILj4096EfS2_fS2_fjLj128EEEEELb0ELb1ELb1ELb0EEEvNS_9FwdParamsE) ;  /* 0xffffc0709a007950 */ /* 0x000fea0003c3ffff */
.L_x_20638:
        /* <DEDUP_REMOVED lines=15> */
.L_x_29182:


//--------------------- .text._ZN10layer_norm13ln_fwd_kernelINS_13Kernel_traitsIf6__halffS2_fjLj4096ELj1ELj1ELj4ELj16ENS_18Kernel_traits_baseILj4096EfS2_fS2_fjLj128EEEEELb0ELb1ELb1ELb1EEEvNS_9FwdParamsE --------------------------
	.section	.text._ZN10layer_norm13ln_fwd_kernelINS_13Kernel_traitsIf6__halffS2_fjLj4096ELj1ELj1ELj4ELj16ENS_18Kernel_traits_baseILj4096EfS2_fS2_fjLj128EEEEELb0ELb1ELb1ELb1EEEvNS_9FwdParamsE,"ax",@progbits
	.sectioninfo	@"SHI_REGISTERS=168"
	.align	128
        .global         _ZN10layer_norm13ln_fwd_kernelINS_13Kernel_traitsIf6__halffS2_fjLj4096ELj1ELj1ELj4ELj16ENS_18Kernel_traits_baseILj4096EfS2_fS2_fjLj128EEEEELb0ELb1ELb1ELb1EEEvNS_9FwdParamsE
        .type           _ZN10layer_norm13ln_fwd_kernelINS_13Kernel_traitsIf6__halffS2_fjLj4096ELj1ELj1ELj4ELj16ENS_18Kernel_traits_baseILj4096EfS2_fS2_fjLj128EEEEELb0ELb1ELb1ELb1EEEvNS_9FwdParamsE,@function
        .size           _ZN10layer_norm13ln_fwd_kernelINS_13Kernel_traitsIf6__halffS2_fjLj4096ELj1ELj1ELj4ELj16ENS_18Kernel_traits_baseILj4096EfS2_fS2_fjLj128EEEEELb0ELb1ELb1ELb1EEEvNS_9FwdParamsE,(.L_x_29183 - _ZN10layer_norm13ln_fwd_kernelINS_13Kernel_traitsIf6__halffS2_fjLj4096ELj1ELj1ELj4ELj16ENS_18Kernel_traits_baseILj4096EfS2_fS2_fjLj128EEEEELb0ELb1ELb1ELb1EEEvNS_9FwdParamsE)
        .other          _ZN10layer_norm13ln_fwd_kernelINS_13Kernel_traitsIf6__halffS2_fjLj4096ELj1ELj1ELj4ELj16ENS_18Kernel_traits_baseILj4096EfS2_fS2_fjLj128EEEEELb0ELb1ELb1ELb1EEEvNS_9FwdParamsE,@"STO_CUDA_ENTRY STV_DEFAULT"
_ZN10layer_norm13ln_fwd_kernelINS_13Kernel_traitsIf6__halffS2_fjLj4096ELj1ELj1ELj4ELj16ENS_18Kernel_traits_baseILj4096EfS2_fS2_fjLj128EEEEELb0ELb1ELb1ELb1EEEvNS_9FwdParamsE:
.text._ZN10layer_norm13ln_fwd_kernelINS_13Kernel_traitsIf6__halffS2_fjLj4096ELj1ELj1ELj4ELj16ENS_18Kernel_traits_baseILj4096EfS2_fS2_fjLj128EEEEELb0ELb1ELb1ELb1EEEvNS_9FwdParamsE:
        /* <DEDUP_REMOVED lines=66> */
.L_x_20708:
        /* <DEDUP_REMOVED lines=60> */
.L_x_20640:
[----:B------:R-:W-:Y:S05]  /*07e0*/  BSYNC B0 ;  /* 0x0000000000007941 */ /* 0x000fea0003800000 */
.L_x_20639:
[----:B------:R-:W-:Y:S01]  /*07f0*/  BSSY B0, `(.L_x_20641) ;  /* 0x0000006000007945 */ /* 0x000fe20003800000 */
[----:B------:R-:W-:Y:S05]  /*0800*/  @!P6 BRA `(.L_x_20642) ;  /* 0x000000400000e947 */ /* 0x000fea0003800000 */
[----:B-----5:R-:W-:-:S05]  /*0810*/  HADD2.F32 R117, -RZ, R108.H1_H1 ;  /* 0x3000006cff757230 */ /* 0x020fca0000004100 */
[----:B------:R-:W-:-:S04]  /*0820*/  FMUL.FTZ R124, R117, c[0x0][0x1ec] ;  /* 0x00007b00757c7a20 */ /* 0x000fc80000410000 */
[----:B------:R-:W-:-:S04]  /*0830*/  FMUL.FTZ R117, R33, R124 ;  /* 0x0000007c21757220 */ /* 0x000fc80000410000 */
[----:B------:R-:W-:Y:S02]  /*0840*/  @P0 FADD.FTZ R117, R101, R117 ;  /* 0x0000007565750221 */ /* 0x000fe40000010000 */
.L_x_20642:
[----:B------:R-:W-:Y:S05]  /*0850*/  BSYNC B0 ;  /* 0x0000000000007941 */ /* 0x000fea0003800000 */
.L_x_20641:
[----:B------:R-:W-:Y:S01]  /*0860*/  BSSY B0, `(.L_x_20643) ;  /* 0x0000006000007945 */ /* 0x000fe20003800000 */
[----:B------:R-:W-:Y:S05]  /*0870*/  @!P6 BRA `(.L_x_20644) ;  /* 0x000000400000e947 */ /* 0x000fea0003800000 */
[----:B-----5:R-:W-:-:S05]  /*0880*/  HADD2.F32 R118, -RZ, R109.H0_H0 ;  /* 0x2000006dff767230 */ /* 0x020fca0000004100 */
[----:B------:R-:W-:-:S04]  /*0890*/  FMUL.FTZ R125, R118, c[0x0][0x1ec] ;  /* 0x00007b00767d7a20 */ /* 0x000fc80000410000 */
[----:B------:R-:W-:-:S04]  /*08a0*/  FMUL.FTZ R118, R34, R125 ;  /* 0x0000007d22767220 */ /* 0x000fc80000410000 */
[----:B------:R-:W-:Y:S02]  /*08b0*/  @P0 FADD.FTZ R118, R102, R118 ;  /* 0x0000007666760221 */ /* 0x000fe40000010000 */
.L_x_20644:
[----:B------:R-:W-:Y:S05]  /*08c0*/  BSYNC B0 ;  /* 0x0000000000007941 */ /* 0x000fea0003800000 */
.L_x_20643:
[----:B------:R-:W-:Y:S01]  /*08d0*/  BSSY B0, `(.L_x_20645) ;  /* 0x0000006000007945 */ /* 0x000fe20003800000 */
[----:B------:R-:W-:Y:S05]  /*08e0*/  @!P6 BRA `(.L_x_20646) ;  /* 0x000000400000e947 */ /* 0x000fea0003800000 */
[----:B-----5:R-:W-:-:S05]  /*08f0*/  HADD2.F32 R119, -RZ, R109.H1_H1 ;  /* 0x3000006dff777230 */ /* 0x020fca0000004100 */
[----:B------:R-:W-:-:S04]  /*0900*/  FMUL.FTZ R124, R119, c[0x0][0x1ec] ;  /* 0x00007b00777c7a20 */ /* 0x000fc80000410000 */
[----:B------:R-:W-:-:S04]  /*0910*/  FMUL.FTZ R119, R35, R124 ;  /* 0x0000007c23777220 */ /* 0x000fc80000410000 */
[----:B------:R-:W-:Y:S02]  /*0920*/  @P0 FADD.FTZ R119, R103, R119 ;  /* 0x0000007767770221 */ /* 0x000fe40000010000 */
.L_x_20646:
[----:B------:R-:W-:Y:S05]  /*0930*/  BSYNC B0 ;  /* 0x0000000000007941 */ /* 0x000fea0003800000 */
.L_x_20645:
[----:B------:R-:W-:Y:S01]  /*0940*/  BSSY B0, `(.L_x_20647) ;  /* 0x0000006000007945 */ /* 0x000fe20003800000 */
[----:B------:R-:W-:Y:S05]  /*0950*/  @!P6 BRA `(.L_x_20648) ;  /* 0x000000400000e947 */ /* 0x000fea0003800000 */
[----:B-----5:R-:W-:-:S05]  /*0960*/  HADD2.F32 R112, -RZ, R110.H0_H0 ;  /* 0x2000006eff707230 */ /* 0x020fca0000004100 */
[----:B------:R-:W-:-:S04]  /*0970*/  FMUL.FTZ R125, R112, c[0x0][0x1ec] ;  /* 0x00007b00707d7a20 */ /* 0x000fc80000410000 */
[----:B------:R-:W-:-:S04]  /*0980*/  FMUL.FTZ R112, R28, R125 ;  /* 0x0000007d1c707220 */ /* 0x000fc80000410000 */
[----:B------:R-:W-:Y:S02]  /*0990*/  @P0 FADD.FTZ R112, R104, R112 ;  /* 0x0000007068700221 */ /* 0x000fe40000010000 */
.L_x_20648:
[----:B------:R-:W-:Y:S05]  /*09a0*/  BSYNC B0 ;  /* 0x0000000000007941 */ /* 0x000fea0003800000 */
.L_x_20647:
[----:B------:R-:W-:Y:S01]  /*09b0*/  BSSY B0, `(.L_x_20649) ;  /* 0x0000006000007945 */ /* 0x000fe20003800000 */
[----:B------:R-:W-:Y:S05]  /*09c0*/  @!P6 BRA `(.L_x_20650) ;  /* 0x000000400000e947 */ /* 0x000fea0003800000 */
[----:B-----5:R-:W-:-:S05]  /*09d0*/  HADD2.F32 R113, -RZ, R110.H1_H1 ;  /* 0x3000006eff717230 */ /* 0x020fca0000004100 */
[----:B------:R-:W-:-:S04]  /*09e0*/  FMUL.FTZ R124, R113, c[0x0][0x1ec] ;  /* 0x00007b00717c7a20 */ /* 0x000fc80000410000 */
[----:B------:R-:W-:-:S04]  /*09f0*/  FMUL.FTZ R113, R29, R124 ;  /* 0x0000007c1d717220 */ /* 0x000fc80000410000 */
[----:B------:R-:W-:Y:S02]  /*0a00*/  @P0 FADD.FTZ R113, R105, R113 ;  /* 0x0000007169710221 */ /* 0x000fe40000010000 */
.L_x_20650:
[----:B------:R-:W-:Y:S05]  /*0a10*/  BSYNC B0 ;  /* 0x0000000000007941 */ /* 0x000fea0003800000 */
.L_x_20649:
[----:B------:R-:W-:Y:S01]  /*0a20*/  BSSY B0, `(.L_x_20651) ;  /* 0x0000006000007945 */ /* 0x000fe20003800000 */
[----:B------:R-:W-:Y:S05]  /*0a30*/  @!P6 BRA `(.L_x_20652) ;  /* 0x000000400000e947 */ /* 0x000fea0003800000 */
[----:B-----5:R-:W-:-:S05]  /*0a40*/  HADD2.F32 R114, -RZ, R111.H0_H0 ;  /* 0x2000006fff727230 */ /* 0x020fca0000004100 */
[----:B------:R-:W-:-:S04]  /*0a50*/  FMUL.FTZ R125, R114, c[0x0][0x1ec] ;  /* 0x00007b00727d7a20 */ /* 0x000fc80000410000 */
[----:B------:R-:W-:-:S04]  /*0a60*/  FMUL.FTZ R114, R30, R125 ;  /* 0x0000007d1e727220 */ /* 0x000fc80000410000 */
[----:B------:R-:W-:Y:S02]  /*0a70*/  @P0 FADD.FTZ R114, R106, R114 ;  /* 0x000000726a720221 */ /* 0x000fe40000010000 */
.L_x_20652:
[----:B------:R-:W-:Y:S05]  /*0a80*/  BSYNC B0 ;  /* 0x0000000000007941 */ /* 0x000fea0003800000 */
.L_x_20651:
[----:B------:R-:W-:Y:S01]  /*0a90*/  BSSY B0, `(.L_x_20653) ;  /* 0x0000006000007945 */ /* 0x000fe20003800000 */
[----:B------:R-:W-:Y:S05]  /*0aa0*/  @!P6 BRA `(.L_x_20654) ;  /* 0x000000400000e947 */ /* 0x000fea0003800000 */
[----:B-----5:R-:W-:-:S05]  /*0ab0*/  HADD2.F32 R115, -RZ, R111.H1_H1 ;  /* 0x3000006fff737230 */ /* 0x020fca0000004100 */
[----:B------:R-:W-:-:S04]  /*0ac0*/  FMUL.FTZ R124, R115, c[0x0][0x1ec] ;  /* 0x00007b00737c7a20 */ /* 0x000fc80000410000 */
[----:B------:R-:W-:-:S04]  /*0ad0*/  FMUL.FTZ R115, R31, R124 ;  /* 0x0000007c1f737220 */ /* 0x000fc80000410000 */
[----:B------:R-:W-:Y:S02]  /*0ae0*/  @P0 FADD.FTZ R115, R107, R115 ;  /* 0x000000736b730221 */ /* 0x000fe40000010000 */
.L_x_20654:
[----:B------:R-:W-:Y:S05]  /*0af0*/  BSYNC B0 ;  /* 0x0000000000007941 */ /* 0x000fea0003800000 */
.L_x_20653:
        /* <DEDUP_REMOVED lines=39> */
[----:B------:R-:W-:-:S04]  /*0d70*/  FMUL.FTZ R124, R24, R135 ;  /* 0x00000087187c7220 */ /* 0x000fc80000410000 */
[----:B------:R-:W-:Y:S02]  /*0d80*/  @P0 FADD.FTZ R124, R100, R124 ;  /* 0x0000007c647c0221 */ /* 0x000fe40000010000 */
.L_x_20656:
[----:B------:R-:W-:Y:S05]  /*0d90*/  BSYNC B0 ;  /* 0x0000000000007941 */ /* 0x000fea0003800000 */
.L_x_20655:
[----:B------:R-:W-:Y:S01]  /*0da0*/  BSSY B0, `(.L_x_20657) ;  /* 0x0000006000007945 */ /* 0x000fe20003800000 */
[----:B------:R-:W-:Y:S05]  /*0db0*/  @!P6 BRA `(.L_x_20658) ;  /* 0x000000400000e947 */ /* 0x000fea0003800000 */
[----:B-----5:R-:W-:-:S05]  /*0dc0*/  HADD2.F32 R125, -RZ, R108.H1_H1 ;  /* 0x3000006cff7d7230 */ /* 0x020fca0000004100 */
[----:B------:R-:W-:-:S04]  /*0dd0*/  FMUL.FTZ R128, R125, c[0x0][0x1ec] ;  /* 0x00007b007d807a20 */ /* 0x000fc80000410000 */
[----:B------:R-:W-:-:S04]  /*0de0*/  FMUL.FTZ R125, R25, R128 ;  /* 0x00000080197d7220 */ /* 0x000fc80000410000 */
[----:B------:R-:W-:Y:S02]  /*0df0*/  @P0 FADD.FTZ R125, R101, R125 ;  /* 0x0000007d657d0221 */ /* 0x000fe40000010000 */
.L_x_20658:
[----:B------:R-:W-:Y:S05]  /*0e00*/  BSYNC B0 ;  /* 0x0000000000007941 */ /* 0x000fea0003800000 */
.L_x_20657:
[----:B------:R-:W-:Y:S01]  /*0e10*/  BSSY B0, `(.L_x_20659) ;  /* 0x0000006000007945 */ /* 0x000fe20003800000 */
[----:B------:R-:W-:Y:S05]  /*0e20*/  @!P6 BRA `(.L_x_20660) ;  /* 0x000000400000e947 */ /* 0x000fea0003800000 */
[----:B-----5:R-:W-:-:S05]  /*0e30*/  HADD2.F32 R126, -RZ, R109.H0_H0 ;  /* 0x2000006dff7e7230 */ /* 0x020fca0000004100 */
[----:B------:R-:W-:-:S04]  /*0e40*/  FMUL.FTZ R135, R126, c[0x0][0x1ec] ;  /* 0x00007b007e877a20 */ /* 0x000fc80000410000 */
[----:B------:R-:W-:-:S04]  /*0e50*/  FMUL.FTZ R126, R26, R135 ;  /* 0x000000871a7e7220 */ /* 0x000fc80000410000 */
[----:B------:R-:W-:Y:S02]  /*0e60*/  @P0 FADD.FTZ R126, R102, R126 ;  /* 0x0000007e667e0221 */ /* 0x000fe40000010000 */
.L_x_20660:
[----:B------:R-:W-:Y:S05]  /*0e70*/  BSYNC B0 ;  /* 0x0000000000007941 */ /* 0x000fea0003800000 */
.L_x_20659:
[----:B------:R-:W-:Y:S01]  /*0e80*/  BSSY B0, `(.L_x_20661) ;  /* 0x0000006000007945 */ /* 0x000fe20003800000 */
[----:B------:R-:W-:Y:S05]  /*0e90*/  @!P6 BRA `(.L_x_20662) ;  /* 0x000000400000e947 */ /* 0x000fea0003800000 */
[----:B-----5:R-:W-:-:S05]  /*0ea0*/  HADD2.F32 R127, -RZ, R109.H1_H1 ;  /* 0x3000006dff7f7230 */ /* 0x020fca0000004100 */
[----:B------:R-:W-:-:S04]  /*0eb0*/  FMUL.FTZ R128, R127, c[0x0][0x1ec] ;  /* 0x00007b007f807a20 */ /* 0x000fc80000410000 */
[----:B------:R-:W-:-:S04]  /*0ec0*/  FMUL.FTZ R127, R27, R128 ;  /* 0x000000801b7f7220 */ /* 0x000fc80000410000 */
[----:B------:R-:W-:Y:S02]  /*0ed0*/  @P0 FADD.FTZ R127, R103, R127 ;  /* 0x0000007f677f0221 */ /* 0x000fe40000010000 */
.L_x_20662:
[----:B------:R-:W-:Y:S05]  /*0ee0*/  BSYNC B0 ;  /* 0x0000000000007941 */ /* 0x000fea0003800000 */
.L_x_20661:
[----:B------:R-:W-:Y:S01]  /*0ef0*/  BSSY B0, `(.L_x_20663) ;  /* 0x0000006000007945 */ /* 0x000fe20003800000 */
[----:B------:R-:W-:Y:S05]  /*0f00*/  @!P6 BRA `(.L_x_20664) ;  /* 0x000000400000e947 */ /* 0x000fea0003800000 */
[----:B-----5:R-:W-:-:S05]  /*0f10*/  HADD2.F32 R120, -RZ, R110.H0_H0 ;  /* 0x2000006eff787230 */ /* 0x020fca0000004100 */
[----:B------:R-:W-:-:S04]  /*0f20*/  FMUL.FTZ R135, R120, c[0x0][0x1ec] ;  /* 0x00007b0078877a20 */ /* 0x000fc80000410000 */
[----:B------:R-:W-:-:S04]  /*0f30*/  FMUL.FTZ R120, R20, R135 ;  /* 0x0000008714787220 */ /* 0x000fc80000410000 */
[----:B------:R-:W-:Y:S02]  /*0f40*/  @P0 FADD.FTZ R120, R104, R120 ;  /* 0x0000007868780221 */ /* 0x000fe40000010000 */
.L_x_20664:
[----:B------:R-:W-:Y:S05]  /*0f50*/  BSYNC B0 ;  /* 0x0000000000007941 */ /* 0x000fea0003800000 */
.L_x_20663:
[----:B------:R-:W-:Y:S01]  /*0f60*/  BSSY B0, `(.L_x_20665) ;  /* 0x0000006000007945 */ /* 0x000fe20003800000 */
[----:B------:R-:W-:Y:S05]  /*0f70*/  @!P6 BRA `(.L_x_20666) ;  /* 0x000000400000e947 */ /* 0x000fea0003800000 */
[----:B-----5:R-:W-:-:S05]  /*0f80*/  HADD2.F32 R121, -RZ, R110.H1_H1 ;  /* 0x3000006eff797230 */ /* 0x020fca0000004100 */
[----:B------:R-:W-:-:S04]  /*0f90*/  FMUL.FTZ R128, R121, c[0x0][0x1ec] ;  /* 0x00007b0079807a20 */ /* 0x000fc80000410000 */
[----:B------:R-:W-:-:S04]  /*0fa0*/  FMUL.FTZ R121, R21, R128 ;  /* 0x0000008015797220 */ /* 0x000fc80000410000 */
[----:B------:R-:W-:Y:S02]  /*0fb0*/  @P0 FADD.FTZ R121, R105, R121 ;  /* 0x0000007969790221 */ /* 0x000fe40000010000 */
.L_x_20666:
[----:B------:R-:W-:Y:S05]  /*0fc0*/  BSYNC B0 ;  /* 0x0000000000007941 */ /* 0x000fea0003800000 */
.L_x_20665:
[----:B------:R-:W-:Y:S01]  /*0fd0*/  BSSY B0, `(.L_x_20667) ;  /* 0x0000006000007945 */ /* 0x000fe20003800000 */
[----:B------:R-:W-:Y:S05]  /*0fe0*/  @!P6 BRA `(.L_x_20668) ;  /* 0x000000400000e947 */ /* 0x000fea0003800000 */
[----:B-----5:R-:W-:-:S05]  /*0ff0*/  HADD2.F32 R122, -RZ, R111.H0_H0 ;  /* 0x2000006fff7a7230 */ /* 0x020fca0000004100 */
[----:B------:R-:W-:-:S04]  /*1000*/  FMUL.FTZ R135, R122, c[0x0][0x1ec] ;  /* 0x00007b007a877a20 */ /* 0x000fc80000410000 */
[----:B------:R-:W-:-:S04]  /*1010*/  FMUL.FTZ R122, R22, R135 ;  /* 0x00000087167a7220 */ /* 0x000fc80000410000 */
[----:B------:R-:W-:Y:S02]  /*1020*/  @P0 FADD.FTZ R122, R106, R122 ;  /* 0x0000007a6a7a0221 */ /* 0x000fe40000010000 */
.L_x_20668:
[----:B------:R-:W-:Y:S05]  /*1030*/  BSYNC B0 ;  /* 0x0000000000007941 */ /* 0x000fea0003800000 */
.L_x_20667:
[----:B------:R-:W-:Y:S01]  /*1040*/  BSSY B0, `(.L_x_20669) ;  /* 0x0000006000007945 */ /* 0x000fe20003800000 */
[----:B------:R-:W-:Y:S05]  /*1050*/  @!P6 BRA `(.L_x_20670) ;  /* 0x000000400000e947 */ /* 0x000fea0003800000 */
[----:B-----5:R-:W-:-:S05]  /*1060*/  HADD2.F32 R123, -RZ, R111.H1_H1 ;  /* 0x3000006fff7b7230 */ /* 0x020fca0000004100 */
[----:B------:R-:W-:-:S04]  /*1070*/  FMUL.FTZ R128, R123, c[0x0][0x1ec] ;  /* 0x00007b007b807a20 */ /* 0x000fc80000410000 */
[----:B------:R-:W-:-:S04]  /*1080*/  FMUL.FTZ R123, R23, R128 ;  /* 0x00000080177b7220 */ /* 0x000fc80000410000 */
[----:B------:R-:W-:Y:S02]  /*1090*/  @P0 FADD.FTZ R123, R107, R123 ;  /* 0x0000007b6b7b0221 */ /* 0x000fe40000010000 */
.L_x_20670:
[----:B------:R-:W-:Y:S05]  /*10a0*/  BSYNC B0 ;  /* 0x0000000000007941 */ /* 0x000fea0003800000 */
.L_x_20669:
        /* <DEDUP_REMOVED lines=41> */
.L_x_20672:
[----:B------:R-:W-:Y:S05]  /*1340*/  BSYNC B0 ;  /* 0x0000000000007941 */ /* 0x000fea0003800000 */
.L_x_20671:
[----:B------:R-:W-:Y:S01]  /*1350*/  BSSY B0, `(.L_x_20673) ;  /* 0x0000006000007945 */ /* 0x000fe20003800000 */
[----:B------:R-:W-:Y:S05]  /*1360*/  @!P6 BRA `(.L_x_20674) ;  /* 0x000000400000e947 */ /* 0x000fea0003800000 */
[----:B-----5:R-:W-:-:S05]  /*1370*/  HADD2.F32 R133, -RZ, R108.H1_H1 ;  /* 0x3000006cff857230 */ /* 0x020fca0000004100 */
[----:B------:R-:W-:-:S04]  /*1380*/  FMUL.FTZ R142, R133, c[0x0][0x1ec] ;  /* 0x00007b00858e7a20 */ /* 0x000fc80000410000 */
[----:B------:R-:W-:-:S04]  /*1390*/  FMUL.FTZ R133, R17, R142 ;  /* 0x0000008e11857220 */ /* 0x000fc80000410000 */
[----:B------:R-:W-:Y:S02]  /*13a0*/  @P0 FADD.FTZ R133, R101, R133 ;  /* 0x0000008565850221 */ /* 0x000fe40000010000 */
.L_x_20674:
[----:B------:R-:W-:Y:S05]  /*13b0*/  BSYNC B0 ;  /* 0x0000000000007941 */ /* 0x000fea0003800000 */
.L_x_20673:
[----:B------:R-:W-:Y:S01]  /*13c0*/  BSSY B0, `(.L_x_20675) ;  /* 0x0000006000007945 */ /* 0x000fe20003800000 */
[----:B------:R-:W-:Y:S05]  /*13d0*/  @!P6 BRA `(.L_x_20676) ;  /* 0x000000400000e947 */ /* 0x000fea0003800000 */
[----:B-----5:R-:W-:-:S05]  /*13e0*/  HADD2.F32 R134, -RZ, R109.H0_H0 ;  /* 0x2000006dff867230 */ /* 0x020fca0000004100 */
[----:B------:R-:W-:-:S04]  /*13f0*/  FMUL.FTZ R151, R134, c[0x0][0x1ec] ;  /* 0x00007b0086977a20 */ /* 0x000fc80000410000 */
[----:B------:R-:W-:-:S04]  /*1400*/  FMUL.FTZ R134, R18, R151 ;  /* 0x0000009712867220 */ /* 0x000fc80000410000 */
[----:B------:R-:W-:Y:S02]  /*1410*/  @P0 FADD.FTZ R134, R102, R134 ;  /* 0x0000008666860221 */ /* 0x000fe40000010000 */
.L_x_20676:
[----:B------:R-:W-:Y:S05]  /*1420*/  BSYNC B0 ;  /* 0x0000000000007941 */ /* 0x000fea0003800000 */
.L_x_20675:
[----:B------:R-:W-:Y:S01]  /*1430*/  BSSY B0, `(.L_x_20677) ;  /* 0x0000006000007945 */ /* 0x000fe20003800000 */
[----:B------:R-:W-:Y:S05]  /*1440*/  @!P6 BRA `(.L_x_20678) ;  /* 0x000000400000e947 */ /* 0x000fea0003800000 */
[----:B-----5:R-:W-:-:S05]  /*1450*/  HADD2.F32 R135, -RZ, R109.H1_H1 ;  /* 0x3000006dff877230 */ /* 0x020fca0000004100 */
[----:B------:R-:W-:-:S04]  /*1460*/  FMUL.FTZ R142, R135, c[0x0][0x1ec] ;  /* 0x00007b00878e7a20 */ /* 0x000fc80000410000 */
[----:B------:R-:W-:-:S04]  /*1470*/  FMUL.FTZ R135, R19, R142 ;  /* 0x0000008e13877220 */ /* 0x000fc80000410000 */
[----:B------:R-:W-:Y:S02]  /*1480*/  @P0 FADD.FTZ R135, R103, R135 ;  /* 0x0000008767870221 */ /* 0x000fe40000010000 */
.L_x_20678:
[----:B------:R-:W-:Y:S05]  /*1490*/  BSYNC B0 ;  /* 0x0000000000007941 */ /* 0x000fea0003800000 */
.L_x_20677:
[----:B------:R-:W-:Y:S01]  /*14a0*/  BSSY B0, `(.L_x_20679) ;  /* 0x0000006000007945 */ /* 0x000fe20003800000 */
[----:B------:R-:W-:Y:S05]  /*14b0*/  @!P6 BRA `(.L_x_20680) ;  /* 0x000000400000e947 */ /* 0x000fea0003800000 */
[----:B-----5:R-:W-:-:S05]  /*14c0*/  HADD2.F32 R128, -RZ, R110.H0_H0 ;  /* 0x2000006eff807230 */ /* 0x020fca0000004100 */
[----:B------:R-:W-:-:S04]  /*14d0*/  FMUL.FTZ R151, R128, c[0x0][0x1ec] ;  /* 0x00007b0080977a20 */ /* 0x000fc80000410000 */
[----:B------:R-:W-:-:S04]  /*14e0*/  FMUL.FTZ R128, R12, R151 ;  /* 0x000000970c807220 */ /* 0x000fc80000410000 */
[----:B------:R-:W-:Y:S02]  /*14f0*/  @P0 FADD.FTZ R128, R104, R128 ;  /* 0x0000008068800221 */ /* 0x000fe40000010000 */
.L_x_20680:
[----:B------:R-:W-:Y:S05]  /*1500*/  BSYNC B0 ;  /* 0x0000000000007941 */ /* 0x000fea0003800000 */
.L_x_20679:
[----:B------:R-:W-:Y:S01]  /*1510*/  BSSY B0, `(.L_x_20681) ;  /* 0x0000006000007945 */ /* 0x000fe20003800000 */
[----:B------:R-:W-:Y:S05]  /*1520*/  @!P6 BRA `(.L_x_20682) ;  /* 0x000000400000e947 */ /* 0x000fea0003800000 */
[----:B-----5:R-:W-:-:S05]  /*1530*/  HADD2.F32 R129, -RZ, R110.H1_H1 ;  /* 0x3000006eff817230 */ /* 0x020fca0000004100 */
[----:B------:R-:W-:-:S04]  /*1540*/  FMUL.FTZ R142, R129, c[0x0][0x1ec] ;  /* 0x00007b00818e7a20 */ /* 0x000fc80000410000 */
[----:B------:R-:W-:-:S04]  /*1550*/  FMUL.FTZ R129, R13, R142 ;  /* 0x0000008e0d817220 */ /* 0x000fc80000410000 */
[----:B------:R-:W-:Y:S02]  /*1560*/  @P0 FADD.FTZ R129, R105, R129 ;  /* 0x0000008169810221 */ /* 0x000fe40000010000 */
.L_x_20682:
[----:B------:R-:W-:Y:S05]  /*1570*/  BSYNC B0 ;  /* 0x0000000000007941 */ /* 0x000fea0003800000 */
.L_x_20681:
[----:B------:R-:W-:Y:S01]  /*1580*/  BSSY B0, `(.L_x_20683) ;  /* 0x0000006000007945 */ /* 0x000fe20003800000 */
[----:B------:R-:W-:Y:S05]  /*1590*/  @!P6 BRA `(.L_x_20684) ;  /* 0x000000400000e947 */ /* 0x000fea0003800000 */
[----:B-----5:R-:W-:-:S05]  /*15a0*/  HADD2.F32 R130, -RZ, R111.H0_H0 ;  /* 0x2000006fff827230 */ /* 0x020fca0000004100 */
[----:B------:R-:W-:-:S04]  /*15b0*/  FMUL.FTZ R151, R130, c[0x0][0x1ec] ;  /* 0x00007b0082977a20 */ /* 0x000fc80000410000 */
[----:B------:R-:W-:-:S04]  /*15c0*/  FMUL.FTZ R130, R14, R151 ;  /* 0x000000970e827220 */ /* 0x000fc80000410000 */
[----:B------:R-:W-:Y:S02]  /*15d0*/  @P0 FADD.FTZ R130, R106, R130 ;  /* 0x000000826a820221 */ /* 0x000fe40000010000 */
.L_x_20684:
[----:B------:R-:W-:Y:S05]  /*15e0*/  BSYNC B0 ;  /* 0x0000000000007941 */ /* 0x000fea0003800000 */
.L_x_20683:
[----:B------:R-:W-:Y:S01]  /*15f0*/  BSSY B0, `(.L_x_20685) ;  /* 0x0000006000007945 */ /* 0x000fe20003800000 */
[----:B------:R-:W-:Y:S05]  /*1600*/  @!P6 BRA `(.L_x_20686) ;  /* 0x000000400000e947 */ /* 0x000fea0003800000 */
[----:B-----5:R-:W-:-:S05]  /*1610*/  HADD2.F32 R131, -RZ, R111.H1_H1 ;  /* 0x3000006fff837230 */ /* 0x020fca0000004100 */
[----:B------:R-:W-:-:S04]  /*1620*/  FMUL.FTZ R142, R131, c[0x0][0x1ec] ;  /* 0x00007b00838e7a20 */ /* 0x000fc80000410000 */
[----:B------:R-:W-:-:S04]  /*1630*/  FMUL.FTZ R131, R15, R142 ;  /* 0x0000008e0f837220 */ /* 0x000fc80000410000 */
[----:B------:R-:W-:Y:S02]  /*1640*/  @P0 FADD.FTZ R131, R107, R131 ;  /* 0x000000836b830221 */ /* 0x000fe40000010000 */
.L_x_20686:
[----:B------:R-:W-:Y:S05]  /*1650*/  BSYNC B0 ;  /* 0x0000000000007941 */ /* 0x000fea0003800000 */
.L_x_20685:
        /* <DEDUP_REMOVED lines=37> */
.L_x_20688:
[----:B------:R-:W-:Y:S05]  /*18b0*/  BSYNC B0 ;  /* 0x0000000000007941 */ /* 0x000fea0003800000 */
.L_x_20687:
[----:B------:R-:W-:Y:S01]  /*18c0*/  BSSY B0, `(.L_x_20689) ;  /* 0x0000006000007945 */ /* 0x000fe20003800000 */
[----:B------:R-:W-:Y:S05]  /*18d0*/  @!P6 BRA `(.L_x_20690) ;  /* 0x000000400000e947 */ /* 0x000fea0003800000 */
[----:B-----5:R-:W-:-:S05]  /*18e0*/  HADD2.F32 R137, -RZ, R108.H1_H1 ;  /* 0x3000006cff897230 */ /* 0x020fca0000004100 */
[----:B------:R-:W-:-:S04]  /*18f0*/  FMUL.FTZ R142, R137, c[0x0][0x1ec] ;  /* 0x00007b00898e7a20 */ /* 0x000fc80000410000 */
[----:B------:R-:W-:-:S04]  /*1900*/  FMUL.FTZ R137, R9, R142 ;  /* 0x0000008e09897220 */ /* 0x000fc80000410000 */
[----:B------:R-:W-:Y:S02]  /*1910*/  @P0 FADD.FTZ R137, R101, R137 ;  /* 0x0000008965890221 */ /* 0x000fe40000010000 */
.L_x_20690:
[----:B------:R-:W-:Y:S05]  /*1920*/  BSYNC B0 ;  /* 0x0000000000007941 */ /* 0x000fea0003800000 */
.L_x_20689:
[----:B------:R-:W-:Y:S01]  /*1930*/  BSSY B0, `(.L_x_20691) ;  /* 0x0000006000007945 */ /* 0x000fe20003800000 */
[----:B------:R-:W-:Y:S05]  /*1940*/  @!P6 BRA `(.L_x_20692) ;  /* 0x000000400000e947 */ /* 0x000fea0003800000 */
[----:B-----5:R-:W-:-:S05]  /*1950*/  HADD2.F32 R138, -RZ, R109.H0_H0 ;  /* 0x2000006dff8a7230 */ /* 0x020fca0000004100 */
[----:B------:R-:W-:-:S04]  /*1960*/  FMUL.FTZ R143, R138, c[0x0][0x1ec] ;  /* 0x00007b008a8f7a20 */ /* 0x000fc80000410000 */
[----:B------:R-:W-:-:S04]  /*1970*/  FMUL.FTZ R138, R10, R143 ;  /* 0x0000008f0a8a7220 */ /* 0x000fc80000410000 */
[----:B------:R-:W-:Y:S02]  /*1980*/  @P0 FADD.FTZ R138, R102, R138 ;  /* 0x0000008a668a0221 */ /* 0x000fe40000010000 */
.L_x_20692:
[----:B------:R-:W-:Y:S05]  /*1990*/  BSYNC B0 ;  /* 0x0000000000007941 */ /* 0x000fea0003800000 */
.L_x_20691:
[----:B------:R-:W-:Y:S01]  /*19a0*/  BSSY B0, `(.L_x_20693) ;  /* 0x0000006000007945 */ /* 0x000fe20003800000 */
[----:B------:R-:W-:Y:S05]  /*19b0*/  @!P6 BRA `(.L_x_20694) ;  /* 0x000000400000e947 */ /* 0x000fea0003800000 */
[----:B-----5:R-:W-:-:S05]  /*19c0*/  HADD2.F32 R139, -RZ, R109.H1_H1 ;  /* 0x3000006dff8b7230 */ /* 0x020fca0000004100 */
[----:B------:R-:W-:-:S04]  /*19d0*/  FMUL.FTZ R142, R139, c[0x0][0x1ec] ;  /* 0x00007b008b8e7a20 */ /* 0x000fc80000410000 */
[----:B------:R-:W-:-:S04]  /*19e0*/  FMUL.FTZ R139, R11, R142 ;  /* 0x0000008e0b8b7220 */ /* 0x000fc80000410000 */
[----:B------:R-:W-:Y:S02]  /*19f0*/  @P0 FADD.FTZ R139, R103, R139 ;  /* 0x0000008b678b0221 */ /* 0x000fe40000010000 */
.L_x_20694:
[----:B------:R-:W-:Y:S05]  /*1a00*/  BSYNC B0 ;  /* 0x0000000000007941 */ /* 0x000fea0003800000 */
.L_x_20693:
[----:B------:R-:W-:Y:S01]  /*1a10*/  BSSY B0, `(.L_x_20695) ;  /* 0x0000006000007945 */ /* 0x000fe20003800000 */
[----:B------:R-:W-:Y:S05]  /*1a20*/  @!P6 BRA `(.L_x_20696) ;  /* 0x000000400000e947 */ /* 0x000fea0003800000 */
[----:B-----5:R-:W-:-:S05]  /*1a30*/  HADD2.F32 R140, -RZ, R110.H0_H0 ;  /* 0x2000006eff8c7230 */ /* 0x020fca0000004100 */
[----:B------:R-:W-:-:S04]  /*1a40*/  FMUL.FTZ R143, R140, c[0x0][0x1ec] ;  /* 0x00007b008c8f7a20 */ /* 0x000fc80000410000 */
[----:B------:R-:W-:-:S04]  /*1a50*/  FMUL.FTZ R140, R4, R143 ;  /* 0x0000008f048c7220 */ /* 0x000fc80000410000 */
[----:B------:R-:W-:Y:S02]  /*1a60*/  @P0 FADD.FTZ R140, R104, R140 ;  /* 0x0000008c688c0221 */ /* 0x000fe40000010000 */
.L_x_20696:
[----:B------:R-:W-:Y:S05]  /*1a70*/  BSYNC B0 ;  /* 0x0000000000007941 */ /* 0x000fea0003800000 */
.L_x_20695:
[----:B------:R-:W-:Y:S01]  /*1a80*/  BSSY B0, `(.L_x_20697) ;  /* 0x0000006000007945 */ /* 0x000fe20003800000 */
[----:B------:R-:W-:Y:S05]  /*1a90*/  @!P6 BRA `(.L_x_20698) ;  /* 0x000000400000e947 */ /* 0x000fea0003800000 */
[----:B-----5:R-:W-:-:S05]  /*1aa0*/  HADD2.F32 R141, -RZ, R110.H1_H1 ;  /* 0x3000006eff8d7230 */ /* 0x020fca0000004100 */
[----:B------:R-:W-:-:S04]  /*1ab0*/  FMUL.FTZ R142, R141, c[0x0][0x1ec] ;  /* 0x00007b008d8e7a20 */ /* 0x000fc80000410000 */
[----:B------:R-:W-:-:S04]  /*1ac0*/  FMUL.FTZ R141, R5, R142 ;  /* 0x0000008e058d7220 */ /* 0x000fc80000410000 */
[----:B------:R-:W-:Y:S02]  /*1ad0*/  @P0 FADD.FTZ R141, R105, R141 ;  /* 0x0000008d698d0221 */ /* 0x000fe40000010000 */
.L_x_20698:
[----:B------:R-:W-:Y:S05]  /*1ae0*/  BSYNC B0 ;  /* 0x0000000000007941 */ /* 0x000fea0003800000 */
.L_x_20697:
[----:B------:R-:W-:Y:S01]  /*1af0*/  BSSY B0, `(.L_x_20699) ;  /* 0x0000007000007945 */ /* 0x000fe20003800000 */
[----:B------:R-:W-:Y:S01]  /*1b00*/  @!P6 FSEL R142, R106, RZ, P3 ;  /* 0x000000ff6a8ee208 */ /* 0x000fe20001800000 */
[----:B------:R-:W-:Y:S05]  /*1b10*/  @!P6 BRA `(.L_x_20700) ;  /* 0x000000400000e947 */ /* 0x000fea0003800000 */
[----:B-----5:R-:W-:-:S05]  /*1b20*/  HADD2.F32 R142, -RZ, R111.H0_H0 ;  /* 0x2000006fff8e7230 */ /* 0x020fca0000004100 */
[----:B------:R-:W-:-:S04]  /*1b30*/  FMUL.FTZ R143, R142, c[0x0][0x1ec] ;  /* 0x00007b008e8f7a20 */ /* 0x000fc80000410000 */
[----:B------:R-:W-:-:S04]  /*1b40*/  FMUL.FTZ R142, R6, R143 ;  /* 0x0000008f068e7220 */ /* 0x000fc80000410000 */
[----:B------:R-:W-:Y:S02]  /*1b50*/  @P0 FADD.FTZ R142, R106, R142 ;  /* 0x0000008e6a8e0221 */ /* 0x000fe40000010000 */
.L_x_20700:
[----:B------:R-:W-:Y:S05]  /*1b60*/  BSYNC B0 ;  /* 0x0000000000007941 */ /* 0x000fea0003800000 */
.L_x_20699:
[----:B------:R-:W-:Y:S01]  /*1b70*/  BSSY B0, `(.L_x_20701) ;  /* 0x0000007000007945 */ /* 0x000fe20003800000 */
[----:B------:R-:W-:Y:S01]  /*1b80*/  @!P6 FSEL R143, R107, RZ, P4 ;  /* 0x000000ff6b8fe208 */ /* 0x000fe20002000000 */
[----:B------:R-:W-:Y:S05]  /*1b90*/  @!P6 BRA `(.L_x_20702) ;  /* 0x000000400000e947 */ /* 0x000fea0003800000 */
[----:B-----5:R-:W-:-:S05]  /*1ba0*/  HADD2.F32 R143, -RZ, R111.H1_H1 ;  /* 0x3000006fff8f7230 */ /* 0x020fca0000004100 */
[----:B------:R-:W-:-:S04]  /*1bb0*/  FMUL.FTZ R152, R143, c[0x0][0x1ec] ;  /* 0x00007b008f987a20 */ /* 0x000fc80000410000 */
[----:B------:R-:W-:-:S04]  /*1bc0*/  FMUL.FTZ R143, R7, R152 ;  /* 0x00000098078f7220 */ /* 0x000fc80000410000 */
[----:B------:R-:W-:Y:S02]  /*1bd0*/  @P0 FADD.FTZ R143, R107, R143 ;  /* 0x0000008f6b8f0221 */ /* 0x000fe40000010000 */
.L_x_20702:
[----:B------:R-:W-:Y:S05]  /*1be0*/  BSYNC B0 ;  /* 0x0000000000007941 */ /* 0x000fea0003800000 */
.L_x_20701:
        /* <DEDUP_REMOVED lines=39> */
.L_x_20709:
        /* <DEDUP_REMOVED lines=84> */
.L_x_20710:
        /* <DEDUP_REMOVED lines=105> */
[----:B------:R-:W-:Y:S01]  /*2a30*/  F2FP.PACK_AB R114, R135, R114 ;  /* 0x000000728772723e */ /* 0x000fe200000000ff */
        /* <DEDUP_REMOVED lines=11> */
[----:B------:R-:W-:Y:S01]  /*2af0*/  F2FP.PACK_AB R113, R116, R155 ;  /* 0x0000009b7471723e */ /* 0x000fe200000000ff */
[----:B------:R-:W-:Y:S01]  /*2b00*/  FADD.FTZ R138, -R151, R138 ;  /* 0x0000008a978a7221 */ /* 0x000fe20000010100 */
[----:B------:R-:W-:Y:S01]  /*2b10*/  F2FP.PACK_AB R112, R119, R112 ;  /* 0x000000707770723e */ /* 0x000fe200000000ff */
[----:B------:R-:W-:-:S02]  /*2b20*/  FADD.FTZ R139, -R151, R139 ;  /* 0x0000008b978b7221 */ /* 0x000fc40000010100 */
[----:B------:R-:W-:Y:S02]  /*2b30*/  FFMA.FTZ R137, R55, R122, R87 ;  /* 0x0000007a37897223 */ /* 0x000fe40000010057 */
[C---:B------:R-:W-:Y:S02]  /*2b40*/  FMUL.FTZ R163, R150.reuse, R163 ;  /* 0x000000a396a37220 */ /* 0x040fe40000410000 */
[----:B------:R-:W-:Y:S01]  /*2b50*/  FMUL.FTZ R124, R150, R127 ;  /* 0x0000007f967c7220 */ /* 0x000fe20000410000 */
[----:B------:R-:W-:Y:S01]  /*2b60*/  F2FP.PACK_AB R119, R137, R120 ;  /* 0x000000788977723e */ /* 0x000fe200000000ff */
[----:B------:R-:W-:Y:S02]  /*2b70*/  FFMA.FTZ R116, R56, R161, R88 ;  /* 0x000000a138747223 */ /* 0x000fe40000010058 */
[----:B------:R-:W-:Y:S02]  /*2b80*/  FFMA.FTZ R135, R57, R118, R89 ;  /* 0x0000007639877223 */ /* 0x000fe40000010059 */
[----:B------:R-:W-:-:S02]  /*2b90*/  FADD.FTZ R129, -R151, R129 ;  /* 0x0000008197817221 */ /* 0x000fc40000010100 */
[----:B------:R-:W-:Y:S01]  /*2ba0*/  FADD.FTZ R136, -R151, R136 ;  /* 0x0000008897887221 */ /* 0x000fe20000010100 */
[----:B------:R-:W-:Y:S01]  /*2bb0*/  F2FP.PACK_AB R116, R135, R116 ;  /* 0x000000748774723e */ /* 0x000fe200000000ff */
        /* <DEDUP_REMOVED lines=17> */
[----:B------:R-:W-:Y:S01]  /*2cd0*/  F2FP.PACK_AB R120, R135, R120 ;  /* 0x000000788778723e */ /* 0x000fe200000000ff */
[----:B------:R-:W-:Y:S01]  /*2ce0*/  FFMA.FTZ R125, R42, R127, R74 ;  /* 0x0000007f2a7d7223 */ /* 0x000fe2000001004a */
[----:B------:R-:W-:Y:S01]  /*2cf0*/  MOV R135, 0x10 ;  /* 0x0000001000877802 */ /* 0x000fe20000000f00 */
[----:B------:R-:W-:-:S02]  /*2d00*/  FFMA.FTZ R130, R43, R130, R75 ;  /* 0x000000822b827223 */ /* 0x000fc4000001004b */
[C---:B------:R-:W-:Y:S02]  /*2d10*/  FMUL.FTZ R159, R150.reuse, R159 ;  /* 0x0000009f969f7220 */ /* 0x040fe40000410000 */
[----:B------:R-:W-:Y:S01]  /*2d20*/  FMUL.FTZ R140, R150, R115 ;  /* 0x00000073968c7220 */ /* 0x000fe20000410000 */
[----:B------:R-:W-:Y:S01]  /*2d30*/  F2FP.PACK_AB R125, R130, R125 ;  /* 0x0000007d827d723e */ /* 0x000fe200000000ff */
[----:B------:R-:W-:Y:S01]  /*2d40*/  FMUL.FTZ R133, R150, R142 ;  /* 0x0000008e96857220 */ /* 0x000fe20000410000 */
[----:B------:R-:W-:Y:S01]  /*2d50*/  IADD3 R130, R131, 0x80, RZ ;  /* 0x0000008083827810 */ /* 0x000fe20007ffe0ff */
[----:B------:R-:W-:Y:S01]  /*2d60*/  FFMA.FTZ R122, R44, R117, R76 ;  /* 0x000000752c7a7223 */ /* 0x000fe2000001004c */
[----:B------:R-:W-:Y:S01]  /*2d70*/  F2FP.PACK_AB R117, R124, R163 ;  /* 0x000000a37c75723e */ /* 0x000fe200000000ff */
[----:B------:R-:W-:Y:S02]  /*2d80*/  FFMA.FTZ R132, R51, R132, R83 ;  /* 0x0000008433847223 */ /* 0x000fe40000010053 */
[----:B------:R-:W-:-:S02]  /*2d90*/  FMUL.FTZ R165, R150, R165 ;  /* 0x000000a596a57220 */ /* 0x000fc40000410000 */
[----:B------:R-:W-:Y:S01]  /*2da0*/  FMUL.FTZ R149, R150, R149 ;  /* 0x0000009596957220 */ /* 0x000fe20000410000 */
[----:B------:R-:W-:Y:S01]  /*2db0*/  F2FP.PACK_AB R121, R132, R121 ;  /* 0x000000798479723e */ /* 0x000fe200000000ff */
[----:B------:R-:W-:Y:S01]  /*2dc0*/  FMUL.FTZ R136, R150, R141 ;  /* 0x0000008d96887220 */ /* 0x000fe20000410000 */
[----:B------:R-:W-:Y:S01]  /*2dd0*/  IADD3 R132, R131, 0x100, RZ ;  /* 0x0000010083847810 */ /* 0x000fe20007ffe0ff */
[----:B------:R-:W-:Y:S02]  /*2de0*/  FFMA.FTZ R124, R40, R129, R72 ;  /* 0x00000081287c7223 */ /* 0x000fe40000010048 */
[----:B------:R-:W-:Y:S02]  /*2df0*/  FMUL.FTZ R150, R150, R143 ;  /* 0x0000008f96967220 */ /* 0x000fe40000410000 */
[----:B------:R-:W-:Y:S02]  /*2e00*/  FFMA.FTZ R129, R41, R128, R73 ;  /* 0x0000008029817223 */ /* 0x000fe40000010049 */
        /* <DEDUP_REMOVED lines=14> */
[----:B------:R-:W-:Y:S01]  /*2ef0*/  IADD3 R134, R131, 0x180, RZ ;  /* 0x0000018083867810 */ /* 0x000fe20007ffe0ff */
[----:B------:R-:W-:Y:S01]  /*2f00*/  FFMA.FTZ R150, R39, R150, R71 ;  /* 0x0000009627967223 */ /* 0x000fe20000010047 */
[----:B------:R-:W-:Y:S01]  /*2f10*/  F2FP.PACK_AB R123, R154, R123 ;  /* 0x0000007b9a7b723e */ /* 0x000fe200000000ff */
        /* <DEDUP_REMOVED lines=10> */
.L_x_20706:
[----:B0-----:R-:W-:Y:S05]  /*2fc0*/  BSYNC B0 ;  /* 0x0000000000007941 */ /* 0x001fea0003800000 */
.L_x_20705:
[----:B------:R-:W-:Y:S02]  /*2fd0*/  IADD3 R144, R144, c[0x0][0x160], RZ ;  /* 0x0000580090907a10 */ /* 0x000fe40007ffe0ff */
[----:B------:R-:W-:-:S02]  /*2fe0*/  LOP3.LUT P1, RZ, R146, 0xff, RZ, 0xc0, !PT ;  /* 0x000000ff92ff7812 */ /* 0x000fc4000782c0ff */
[----:B------:R-:W-:Y:S02]  /*2ff0*/  ISETP.GE.AND P0, PT, R144, c[0x0][0x164], PT ;  /* 0x0000590090007a0c */ /* 0x000fe40003f06270 */
[----:B------:R-:W-:-:S11]  /*3000*/  SEL R146, RZ, 0x1, P1 ;  /* 0x00000001ff927807 */ /* 0x000fd60000800000 */
[----:B-----5:R-:W-:Y:S01]  /*3010*/  @P0 CALL.REL.NOINC `(.L_x_20707) ;  /* 0x0000001000000944 */ /* 0x020fe20003c00000 */
[----:B------:R-:W-:Y:S05]  /*3020*/  BRA `(.L_x_20708) ;  /* 0xffffd3f000007947 */ /* 0x000fea000383ffff */
.L_x_20707:
[----:B------:R-:W-:Y:S05]  /*3030*/  EXIT ;  /* 0x000000000000794d */ /* 0x000fea0003800000 */
.L_x_20703:
[----:B------:R-:W-:Y:S01]  /*3040*/  HFMA2.MMA R157, -RZ, RZ, 0, 5.9604644775390625e-08 ;  /* 0x00000001ff9d7435 */ /* 0x000fe200000001ff */
[----:B------:R-:W-:Y:S02]  /*3050*/  MOV R156, 0x1f ;  /* 0x0000001f009c7802 */ /* 0x000fe40000000f00 */
[----:B------:R-:W-:Y:S02]  /*3060*/  MOV R151, 0xffffffff ;  /* 0xffffffff00977802 */ /* 0x000fe40000000f00 */
[----:B------:R-:W-:Y:S02]  /*3070*/  MOV R152, 0x3090 ;  /* 0x0000309000987802 */ /* 0x000fe40000000f00 */
[----:B-----5:R-:W-:Y:S05]  /*3080*/  CALL.REL.NOINC `($__internal_119_$__cuda_sm70_shflsync_bfly_p) ;  /* 0x0000078000007944 */ /* 0x020fea0003c00000 */
[----:B01----:R-:W-:Y:S05]  /*3090*/  BRA `(.L_x_20709) ;  /* 0xffffedc000007947 */ /* 0x003fea000383ffff */
.L_x_20704:
[----:B------:R-:W-:Y:S01]  /*30a0*/  HFMA2.MMA R157, -RZ, RZ, 0, 1.1920928955078125e-07 ;  /* 0x00000002ff9d7435 */ /* 0x000fe200000001ff */
[----:B------:R-:W-:Y:S02]  /*30b0*/  MOV R156, 0x1f ;  /* 0x0000001f009c7802 */ /* 0x000fe40000000f00 */
[----:B------:R-:W-:Y:S02]  /*30c0*/  MOV R151, 0xffffffff ;  /* 0xffffffff00977802 */ /* 0x000fe40000000f00 */
[----:B------:R-:W-:-:S02]  /*30d0*/  MOV R152, 0x30f0 ;  /* 0x000030f000987802 */ /* 0x000fc40000000f00 */
[----:B-----5:R-:W-:Y:S05]  /*30e0*/  CALL.REL.NOINC `($__internal_119_$__cuda_sm70_shflsync_bfly_p) ;  /* 0x0000072000007944 */ /* 0x020fea0003c00000 */
[----:B0-----:R-:W-:Y:S01]  /*30f0*/  HFMA2.MMA R157, -RZ, RZ, 0, 2.384185791015625e-07 ;  /* 0x00000004ff9d7435 */ /* 0x001fe200000001ff */
[----:B-1----:R-:W-:Y:S01]  /*3100*/  FADD.FTZ R158, R158, R151 ;  /* 0x000000979e9e7221 */ /* 0x002fe20000010000 */
[----:B------:R-:W-:-:S02]  /*3110*/  MOV R156, 0x1f ;  /* 0x0000001f009c7802 */ /* 0x000fc40000000f00 */
[----:B------:R-:W-:Y:S02]  /*3120*/  MOV R151, 0xffffffff ;  /* 0xffffffff00977802 */ /* 0x000fe40000000f00 */
[----:B------:R-:W-:Y:S02]  /*3130*/  MOV R152, 0x3150 ;  /* 0x0000315000987802 */ /* 0x000fe40000000f00 */
[----:B------:R-:W-:Y:S05]  /*3140*/  CALL.REL.NOINC `($__internal_119_$__cuda_sm70_shflsync_bfly_p) ;  /* 0x000006c000007944 */ /* 0x000fea0003c00000 */
[----:B0-----:R-:W-:Y:S01]  /*3150*/  HFMA2.MMA R157, -RZ, RZ, 0, 4.76837158203125e-07 ;  /* 0x00000008ff9d7435 */ /* 0x001fe200000001ff */
[----:B-1----:R-:W-:Y:S01]  /*3160*/  FADD.FTZ R158, R158, R151 ;  /* 0x000000979e9e7221 */ /* 0x002fe20000010000 */
[----:B------:R-:W-:Y:S02]  /*3170*/  MOV R156, 0x1f ;  /* 0x0000001f009c7802 */ /* 0x000fe40000000f00 */
[----:B------:R-:W-:Y:S02]  /*3180*/  MOV R151, 0xffffffff ;  /* 0xffffffff00977802 */ /* 0x000fe40000000f00 */
[----:B------:R-:W-:Y:S02]  /*3190*/  MOV R152, 0x31b0 ;  /* 0x000031b000987802 */ /* 0x000fe40000000f00 */
[----:B------:R-:W-:Y:S05]  /*31a0*/  CALL.REL.NOINC `($__internal_119_$__cuda_sm70_shflsync_bfly_p) ;  /* 0x0000066000007944 */ /* 0x000fea0003c00000 */
[----:B0-----:R-:W-:Y:S01]  /*31b0*/  HFMA2.MMA R157, -RZ, RZ, 0, 9.5367431640625e-07 ;  /* 0x00000010ff9d7435 */ /* 0x001fe200000001ff */
[----:B-1----:R-:W-:Y:S01]  /*31c0*/  FADD.FTZ R158, R158, R151 ;  /* 0x000000979e9e7221 */ /* 0x002fe20000010000 */
[----:B------:R-:W-:-:S02]  /*31d0*/  MOV R156, 0x1f ;  /* 0x0000001f009c7802 */ /* 0x000fc40000000f00 */
[----:B------:R-:W-:Y:S02]  /*31e0*/  MOV R151, 0xffffffff ;  /* 0xffffffff00977802 */ /* 0x000fe40000000f00 */
[----:B------:R-:W-:Y:S02]  /*31f0*/  MOV R152, 0x3210 ;  /* 0x0000321000987802 */ /* 0x000fe40000000f00 */
[----:B------:R-:W-:Y:S05]  /*3200*/  CALL.REL.NOINC `($__internal_119_$__cuda_sm70_shflsync_bfly_p) ;  /* 0x0000060000007944 */ /* 0x000fea0003c00000 */
        /* <DEDUP_REMOVED lines=70> */
[----:B------:R-:W-:Y:S05]  /*3670*/  CALL.REL.NOINC `($__internal_119_$__cuda_sm70_shflsync_bfly_p) ;  /* 0x0000019000007944 */ /* 0x000fea0003c00000 */
[----:B0-----:R-:W-:Y:S01]  /*3680*/  HFMA2.MMA R157, -RZ, RZ, 0, 1.1920928955078125e-07 ;  /* 0x00000002ff9d7435 */ /* 0x001fe200000001ff */
[----:B-1----:R-:W-:Y:S01]  /*3690*/  FADD.FTZ R158, R158, R151 ;  /* 0x000000979e9e7221 */ /* 0x002fe20000010000 */
[----:B------:R-:W-:Y:S02]  /*36a0*/  MOV R156, 0x1f ;  /* 0x0000001f009c7802 */ /* 0x000fe40000000f00 */
[----:B------:R-:W-:Y:S02]  /*36b0*/  MOV R151, 0xffffffff ;  /* 0xffffffff00977802 */ /* 0x000fe40000000f00 */
[----:B------:R-:W-:Y:S02]  /*36c0*/  MOV R152, 0x36e0 ;  /* 0x000036e000987802 */ /* 0x000fe40000000f00 */
[----:B------:R-:W-:Y:S05]  /*36d0*/  CALL.REL.NOINC `($__internal_119_$__cuda_sm70_shflsync_bfly_p) ;  /* 0x0000013000007944 */ /* 0x000fea0003c00000 */
        /* <DEDUP_REMOVED lines=18> */
[----:B01----:R-:W-:Y:S05]  /*3800*/  BRA `(.L_x_20710) ;  /* 0xffffeb9000007947 */ /* 0x003fea000383ffff */
        .weak           $__internal_119_$__cuda_sm70_shflsync_bfly_p
        .type           $__internal_119_$__cuda_sm70_shflsync_bfly_p,@function
        .size           $__internal_119_$__cuda_sm70_shflsync_bfly_p,(.L_x_29183 - $__internal_119_$__cuda_sm70_shflsync_bfly_p)
$__internal_119_$__cuda_sm70_shflsync_bfly_p:
[----:B------:R-:W-:Y:S01]  /*3810*/  HFMA2.MMA R153, -RZ, RZ, 0, 0 ;  /* 0x00000000ff997435 */ /* 0x000fe200000001ff */
[----:B------:R-:W-:Y:S04]  /*3820*/  WARPSYNC R151 ;  /* 0x0000009700007348 */ /* 0x000fe80003800000 */
[----:B------:R0:W1:Y:S01]  /*3830*/  SHFL.BFLY PT, R151, R158, R157, R156 ;  /* 0x0c00009d9e977389 */ /* 0x00006200000e009c */
[----:B------:R-:W-:Y:S05]  /*3840*/  RET.REL.NODEC R152 `(_ZN10layer_norm13ln_fwd_kernelINS_13Kernel_traitsIf6__halffS2_fjLj4096ELj1ELj1ELj4ELj16ENS_18Kernel_traits_baseILj4096EfS2_fS2_fjLj128EEEEELb0ELb1ELb1ELb1EEEvNS_9FwdParamsE) ;  /* 0xffffc7b098007950 */ /* 0x000fea0003c3ffff */
.L_x_20711:
        /* <DEDUP_REMOVED lines=11> */
.L_x_29183:


//--------------------- .text._ZN10layer_norm13ln_fwd_kernelINS_13Kernel_traitsIf6__halffS2_fjLj4096ELj1ELj1ELj4ELj16ENS_18Kernel_traits_baseILj4096EfS2_fS2_fjLj128EEEEELb1ELb0ELb0ELb0EEEvNS_9FwdParamsE --------------------------
	.section	.text._ZN10layer_norm13ln_fwd_kernelINS_13Kernel_traitsIf6__halffS2_fjLj4096ELj1ELj1ELj4ELj16ENS_18Kernel_traits_baseILj4096EfS2_fS2_fjLj128EEEEELb1ELb0ELb0ELb0EEEvNS_9FwdParamsE,"ax",@progbits
	.sectioninfo	@"SHI_REGISTERS=145"
	.align	128
        .global         _ZN10layer_norm13ln_fwd_kernelINS_13Kernel_traitsIf6__halffS2_fjLj4096ELj1ELj1ELj4ELj16ENS_18Kernel_traits_baseILj4096EfS2_fS2_fjLj128EEEEELb1ELb0ELb0ELb0EEEvNS_9FwdParamsE
        .type           _ZN10layer_norm13ln_fwd_kernelINS_13Kernel_traitsIf6__halffS2_fjLj4096ELj1ELj1ELj4ELj16ENS_18Kernel_traits_baseILj4096EfS2_fS2_fjLj128EEEEELb1ELb0ELb0ELb0EEEvNS_9FwdParamsE,@function
        .size           _ZN10layer_norm13ln_fwd_kernelINS_13Kernel_traitsIf6__halffS2_fjLj4096ELj1ELj1ELj4ELj16ENS_18Kernel_traits_baseILj4096EfS2_fS2_fjLj128EEEEELb1ELb0ELb0ELb0EEEvNS_9FwdParamsE,(.L_x_29184 - _ZN10layer_norm13ln_fwd_kernelINS_13Kernel_traitsIf6__halffS2_fjLj4096ELj1ELj1ELj4ELj16ENS_18Kernel_traits_baseILj4096EfS2_fS2_fjLj128EEEEELb1ELb0ELb0ELb0EEEvNS_9FwdParamsE)
        .other          _ZN10layer_norm13ln_fwd_kernelINS_13Kernel_traitsIf6__halffS2_fjLj4096ELj1ELj1ELj4ELj16ENS_18Kernel_traits_baseILj4096EfS2_fS2_fjLj128EEEEELb1ELb0ELb0ELb0EEEvNS_9FwdParamsE,@"STO_CUDA_ENTRY STV_DEFAULT"
_ZN10layer_norm13ln_fwd_kernelINS_13Kernel_traitsIf6__halffS2_fjLj4096ELj1ELj1ELj4ELj16ENS_18Kernel_traits_baseILj4096EfS2_fS2_fjLj128EEEEELb1ELb0ELb0ELb0EEEvNS_9FwdParamsE:
.text._ZN10layer_norm13ln_fwd_kernelINS_13Kernel_traitsIf6__halffS2_fjLj4096ELj1ELj1ELj4ELj16ENS_18Kernel_traits_baseILj4096EfS2_fS2_fjLj128EEEEELb1ELb0ELb0ELb0EEEvNS_9FwdParamsE:
        /* <DEDUP_REMOVED lines=106> */
.L_x_20713:
[----:B------:R-:W-:Y:S05]  /*06a0*/  BSYNC B0 ;  /* 0x0000000000007941 */ /* 0x000fea0003800000 */
.L_x_20712:
        /* <DEDUP_REMOVED lines=17> */
.L_x_20715:
[----:B------:R-:W-:Y:S05]  /*07c0*/  BSYNC B0 ;  /* 0x0000000000007941 */ /* 0x000fea0003800000 */
.L_x_20714:
        /* <DEDUP_REMOVED lines=17> */
.L_x_20717:
[----:B------:R-:W-:Y:S05]  /*08e0*/  BSYNC B0 ;  /* 0x0000000000007941 */ /* 0x000fea0003800000 */
.L_x_20716:
        /* <DEDUP_REMOVED lines=16> */
.L_x_20719:
[----:B------:R-:W-:Y:S05]  /*09f0*/  BSYNC B0 ;  /* 0x0000000000007941 */ /* 0x000fea0003800000 */
.L_x_20718:
        /* <DEDUP_REMOVED lines=35> */
.L_x_20963:
        /* <DEDUP_REMOVED lines=10> */
[----:B------:R-:W-:Y:S01]  /*0cd0*/  LEA.HI R108, R109, R108, RZ, 0x3 ;  /* 0x0000006c6d6c7211 */ /* 0x000fe200078f18ff */
[----:B------:R-:W-:-:S03]  /*0ce0*/  HFMA2.MMA R109, -RZ, RZ, 1.875, 0 ;  /* 0x3f800000ff6d7435 */ /* 0x000fc600000001ff */
        /* <DEDUP_REMOVED lines=25> */
.L_x_20723:
[----:B0-----:R-:W-:Y:S02]  /*0e80*/  IMAD.MOV.U32 R77, RZ, RZ, R124 ;  /* 0x000000ffff4d7224 */ /* 0x001fe400078e007c */
.L_x_20724:
[----:B------:R-:W-:Y:S05]  /*0e90*/  BSYNC B1 ;  /* 0x0000000000017941 */ /* 0x000fea0003800000 */
.L_x_20722:
        /* <DEDUP_REMOVED lines=16> */
.L_x_20728:
[----:B------:R-:W-:Y:S05]  /*0fa0*/  BSYNC B2 ;  /* 0x0000000000027941 */ /* 0x000fea0003800000 */
.L_x_20727:
        /* <DEDUP_REMOVED lines=44> */
.L_x_20726:
[----:B------:R-:W-:Y:S05]  /*1270*/  BSYNC B1 ;  /* 0x0000000000017941 */ /* 0x000fea0003800000 */
.L_x_20725:
[----:B------:R-:W0:Y:S01]  /*1280*/  I2F.U32 R77, R77 ;  /* 0x0000004d004d7306 */ /* 0x000e220000201000 */
[----:B-----5:R-:W-:Y:S01]  /*1290*/  HADD2.F32 R78, -RZ, R92.H0_H0 ;  /* 0x2000005cff4e7230 */ /* 0x020fe20000004100 */
        /* <DEDUP_REMOVED lines=22> */
.L_x_20730:
[----:B------:R-:W-:Y:S02]  /*1400*/  IMAD.MOV.U32 R78, RZ, RZ, R124 ;  /* 0x000000ffff4e7224 */ /* 0x000fe400078e007c */
.L_x_20731:
[----:B------:R-:W-:Y:S05]  /*1410*/  BSYNC B1 ;  /* 0x0000000000017941 */ /* 0x000fea0003800000 */
.L_x_20729:
        /* <DEDUP_REMOVED lines=16> */
.L_x_20735:
[----:B------:R-:W-:Y:S05]  /*1520*/  BSYNC B2 ;  /* 0x0000000000027941 */ /* 0x000fea0003800000 */
.L_x_20734:
        /* <DEDUP_REMOVED lines=43> */
.L_x_20733:
[----:B------:R-:W-:Y:S05]  /*17e0*/  BSYNC B1 ;  /* 0x0000000000017941 */ /* 0x000fea0003800000 */
.L_x_20732:
        /* <DEDUP_REMOVED lines=21> */
.L_x_20737:
[----:B------:R-:W-:Y:S02]  /*1940*/  IMAD.MOV.U32 R79, RZ, RZ, R124 ;  /* 0x000000ffff4f7224 */ /* 0x000fe400078e007c */
.L_x_20738:
[----:B------:R-:W-:Y:S05]  /*1950*/  BSYNC B1 ;  /* 0x0000000000017941 */ /* 0x000fea0003800000 */
.L_x_20736:
        /* <DEDUP_REMOVED lines=16> */
.L_x_20742:
[----:B------:R-:W-:Y:S05]  /*1a60*/  BSYNC B2 ;  /* 0x0000000000027941 */ /* 0x000fea0003800000 */
.L_x_20741:
        /* <DEDUP_REMOVED lines=43> */
.L_x_20740:
[----:B------:R-:W-:Y:S05]  /*1d20*/  BSYNC B1 ;  /* 0x0000000000017941 */ /* 0x000fea0003800000 */
.L_x_20739:
        /* <DEDUP_REMOVED lines=20> */
.L_x_20744:
[----:B------:R-:W-:Y:S02]  /*1e70*/  IMAD.MOV.U32 R92, RZ, RZ, R124 ;  /* 0x000000ffff5c7224 */ /* 0x000fe400078e007c */
.L_x_20745:
[----:B------:R-:W-:Y:S05]  /*1e80*/  BSYNC B1 ;  /* 0x0000000000017941 */ /* 0x000fea0003800000 */
.L_x_20743:
        /* <DEDUP_REMOVED lines=16> */
.L_x_20749:
[----:B------:R-:W-:Y:S05]  /*1f90*/  BSYNC B2 ;  /* 0x0000000000027941 */ /* 0x000fea0003800000 */
.L_x_20748:
        /* <DEDUP_REMOVED lines=43> */
.L_x_20747:
[----:B------:R-:W-:Y:S05]  /*2250*/  BSYNC B1 ;  /* 0x0000000000017941 */ /* 0x000fea0003800000 */
.L_x_20746:
        /* <DEDUP_REMOVED lines=20> */
.L_x_20751:
[----:B------:R-:W-:Y:S02]  /*23a0*/  MOV R93, R124 ;  /* 0x0000007c005d7202 */ /* 0x000fe40000000f00 */
.L_x_20752:
[----:B------:R-:W-:Y:S05]  /*23b0*/  BSYNC B1 ;  /* 0x0000000000017941 */ /* 0x000fea0003800000 */
.L_x_20750:
        /* <DEDUP_REMOVED lines=16> */
.L_x_20756:
[----:B------:R-:W-:Y:S05]  /*24c0*/  BSYNC B2 ;  /* 0x0000000000027941 */ /* 0x000fea0003800000 */
.L_x_20755:
        /* <DEDUP_REMOVED lines=43> */
.L_x_20754:
[----:B------:R-:W-:Y:S05]  /*2780*/  BSYNC B1 ;  /* 0x0000000000017941 */ /* 0x000fea0003800000 */
.L_x_20753:
        /* <DEDUP_REMOVED lines=20> */
.L_x_20758:
[----:B------:R-:W-:Y:S02]  /*28d0*/  IMAD.MOV.U32 R110, RZ, RZ, R124 ;  /* 0x000000ffff6e7224 */ /* 0x000fe400078e007c */
.L_x_20759:
[----:B------:R-:W-:Y:S05]  /*28e0*/  BSYNC B1 ;  /* 0x0000000000017941 */ /* 0x000fea0003800000 */
.L_x_20757:
        /* <DEDUP_REMOVED lines=16> */
.L_x_20763:
[----:B------:R-:W-:Y:S05]  /*29f0*/  BSYNC B2 ;  /* 0x0000000000027941 */ /* 0x000fea0003800000 */
.L_x_20762:
        /* <DEDUP_REMOVED lines=44> */
.L_x_20761:
[----:B------:R-:W-:Y:S05]  /*2cc0*/  BSYNC B1 ;  /* 0x0000000000017941 */ /* 0x000fea0003800000 */
.L_x_20760:
        /* <DEDUP_REMOVED lines=20> */
.L_x_20765:
[----:B------:R-:W-:Y:S02]  /*2e10*/  IMAD.MOV.U32 R110, RZ, RZ, R124 ;  /* 0x000000ffff6e7224 */ /* 0x000fe400078e007c */
.L_x_20766:
[----:B------:R-:W-:Y:S05]  /*2e20*/  BSYNC B1 ;  /* 0x0000000000017941 */ /* 0x000fea0003800000 */
.L_x_20764:
        /* <DEDUP_REMOVED lines=16> */
.L_x_20770:
[----:B------:R-:W-:Y:S05]  /*2f30*/  BSYNC B2 ;  /* 0x0000000000027941 */ /* 0x000fea0003800000 */
.L_x_20769:
        /* <DEDUP_REMOVED lines=44> */
.L_x_20768:
[----:B------:R-:W-:Y:S05]  /*3200*/  BSYNC B1 ;  /* 0x0000000000017941 */ /* 0x000fea0003800000 */
.L_x_20767:
        /* <DEDUP_REMOVED lines=20> */
.L_x_20772:
[----:B------:R-:W-:Y:S02]  /*3350*/  IMAD.MOV.U32 R110, RZ, RZ, R124 ;  /* 0x000000ffff6e7224 */ /* 0x000fe400078e007c */
.L_x_20773:
[----:B------:R-:W-:Y:S05]  /*3360*/  BSYNC B1 ;  /* 0x0000000000017941 */ /* 0x000fea0003800000 */
.L_x_20771:
        /* <DEDUP_REMOVED lines=18> */
.L_x_20777:
[----:B------:R-:W-:Y:S05]  /*3490*/  BSYNC B2 ;  /* 0x0000000000027941 */ /* 0x000fea0003800000 */
.L_x_20776:
        /* <DEDUP_REMOVED lines=44> */
.L_x_20775:
[----:B------:R-:W-:Y:S05]  /*3760*/  BSYNC B1 ;  /* 0x0000000000017941 */ /* 0x000fea0003800000 */
.L_x_20774:
[----:B------:R-:W0:Y:S01]  /*3770*/  I2F.U32 R111, R110 ;  /* 0x0000006e006f7306 */ /* 0x000e220000201000 */
[----:B------:R-:W-:Y:S01]  /*3780*/  HADD2.F32 R130, -RZ, R95.H1_H1 ;  /* 0x3000005fff827230 */ /* 0x000fe20000004100 */
[----:B------:R-:W-:Y:S02]  /*3790*/  SEL R136, RZ, 0x10000, P5 ;  /* 0x00010000ff887807 */ /* 0x000fe40002800000 */
[----:B------:R-:W-:Y:S02]  /*37a0*/  ISETP.NE.AND P5, PT, R134, RZ, PT ;  /* 0x000000ff8600720c */ /* 0x000fe40003fa5270 */
[----:B------:R-:W-:Y:S01]  /*37b0*/  FMUL.FTZ R130, R130, R109 ;  /* 0x0000006d82827220 */ /* 0x000fe20000410000 */
[----:B------:R-:W-:Y:S02]  /*37c0*/  SEL R131, RZ, 0x1, P1 ;  /* 0x00000001ff837807 */ /* 0x000fe40000800000 */
[----:B------:R-:W-:Y:S01]  /*37d0*/  SEL R134, RZ, 0x1, P2 ;  /* 0x00000001ff867807 */ /* 0x000fe20001000000 */
[----:B------:R-:W-:Y:S01]  /*37e0*/  FMUL.FTZ R130, R130, c[0x0][0x1e8] ;  /* 0x00007a0082827a20 */ /* 0x000fe20000410000 */
[----:B------:R-:W-:-:S02]  /*37f0*/  SEL R132, RZ, 0x1, P5 ;  /* 0x00000001ff847807 */ /* 0x000fc40002800000 */
[----:B------:R-:W-:Y:S01]  /*3800*/  ISETP.NE.AND P6, PT, R129, RZ, PT ;  /* 0x000000ff8100720c */ /* 0x000fe20003fc5270 */
[----:B------:R-:W-:Y:S01]  /*3810*/  IMAD.WIDE.U32 R134, R134, 0x1000000, RZ ;  /* 0x0100000086867825 */ /* 0x000fe200078e00ff */
[----:B------:R-:W-:Y:S02]  /*3820*/  SEL R129, RZ, 0x100, P4 ;  /* 0x00000100ff817807 */ /* 0x000fe40002000000 */
        /* <DEDUP_REMOVED lines=22> */
.L_x_20721:
[----:B------:R-:W-:Y:S05]  /*3990*/  BSYNC B0 ;  /* 0x0000000000007941 */ /* 0x000fea0003800000 */
.L_x_20720:
        /* <DEDUP_REMOVED lines=24> */
.L_x_20781:
[----:B0-----:R-:W-:Y:S02]  /*3b20*/  MOV R81, R124 ;  /* 0x0000007c00517202 */ /* 0x001fe40000000f00 */
.L_x_20782:
[----:B------:R-:W-:Y:S05]  /*3b30*/  BSYNC B1 ;  /* 0x0000000000017941 */ /* 0x000fea0003800000 */
.L_x_20780:
        /* <DEDUP_REMOVED lines=16> */
.L_x_20786:
[----:B------:R-:W-:Y:S05]  /*3c40*/  BSYNC B2 ;  /* 0x0000000000027941 */ /* 0x000fea0003800000 */
.L_x_20785:
        /* <DEDUP_REMOVED lines=44> */
.L_x_20784:
[----:B------:R-:W-:Y:S05]  /*3f10*/  BSYNC B1 ;  /* 0x0000000000017941 */ /* 0x000fea0003800000 */
.L_x_20783:
        /* <DEDUP_REMOVED lines=24> */
.L_x_20788:
[----:B------:R-:W-:Y:S02]  /*40a0*/  IMAD.MOV.U32 R82, RZ, RZ, R124 ;  /* 0x000000ffff527224 */ /* 0x000fe400078e007c */
.L_x_20789:
[----:B------:R-:W-:Y:S05]  /*40b0*/  BSYNC B1 ;  /* 0x0000000000017941 */ /* 0x000fea0003800000 */
.L_x_20787:
        /* <DEDUP_REMOVED lines=16> */
.L_x_20793:
[----:B------:R-:W-:Y:S05]  /*41c0*/  BSYNC B2 ;  /* 0x0000000000027941 */ /* 0x000fea0003800000 */
.L_x_20792:
        /* <DEDUP_REMOVED lines=43> */
.L_x_20791:
[----:B------:R-:W-:Y:S05]  /*4480*/  BSYNC B1 ;  /* 0x0000000000017941 */ /* 0x000fea0003800000 */
.L_x_20790:
        /* <DEDUP_REMOVED lines=21> */
.L_x_20795:
[----:B------:R-:W-:Y:S02]  /*45e0*/  MOV R83, R124 ;  /* 0x0000007c00537202 */ /* 0x000fe40000000f00 */
.L_x_20796:
[----:B------:R-:W-:Y:S05]  /*45f0*/  BSYNC B1 ;  /* 0x0000000000017941 */ /* 0x000fea0003800000 */
.L_x_20794:
        /* <DEDUP_REMOVED lines=16> */
.L_x_20800:
[----:B------:R-:W-:Y:S05]  /*4700*/  BSYNC B2 ;  /* 0x0000000000027941 */ /* 0x000fea0003800000 */
.L_x_20799:
        /* <DEDUP_REMOVED lines=44> */
.L_x_20798:
[----:B------:R-:W-:Y:S05]  /*49d0*/  BSYNC B1 ;  /* 0x0000000000017941 */ /* 0x000fea0003800000 */
.L_x_20797:
        /* <DEDUP_REMOVED lines=20> */
.L_x_20802:
[----:B------:R-:W-:Y:S02]  /*4b20*/  IMAD.MOV.U32 R96, RZ, RZ, R124 ;  /* 0x000000ffff607224 */ /* 0x000fe400078e007c */
.L_x_20803:
[----:B------:R-:W-:Y:S05]  /*4b30*/  BSYNC B1 ;  /* 0x0000000000017941 */ /* 0x000fea0003800000 */
.L_x_20801:
        /* <DEDUP_REMOVED lines=16> */
.L_x_20807:
[----:B------:R-:W-:Y:S05]  /*4c40*/  BSYNC B2 ;  /* 0x0000000000027941 */ /* 0x000fea0003800000 */
.L_x_20806:
        /* <DEDUP_REMOVED lines=44> */
.L_x_20805:
[----:B------:R-:W-:Y:S05]  /*4f10*/  BSYNC B1 ;  /* 0x0000000000017941 */ /* 0x000fea0003800000 */
.L_x_20804:
        /* <DEDUP_REMOVED lines=20> */
.L_x_20809:
[----:B------:R-:W-:Y:S02]  /*5060*/  MOV R97, R124 ;  /* 0x0000007c00617202 */ /* 0x000fe40000000f00 */
.L_x_20810:
[----:B------:R-:W-:Y:S05]  /*5070*/  BSYNC B1 ;  /* 0x0000000000017941 */ /* 0x000fea0003800000 */
.L_x_20808:
        /* <DEDUP_REMOVED lines=16> */
.L_x_20814:
[----:B------:R-:W-:Y:S05]  /*5180*/  BSYNC B2 ;  /* 0x0000000000027941 */ /* 0x000fea0003800000 */
.L_x_20813:
        /* <DEDUP_REMOVED lines=44> */
.L_x_20812:
[----:B------:R-:W-:Y:S05]  /*5450*/  BSYNC B1 ;  /* 0x0000000000017941 */ /* 0x000fea0003800000 */
.L_x_20811:
        /* <DEDUP_REMOVED lines=20> */
.L_x_20816:
[----:B------:R-:W-:Y:S02]  /*55a0*/  IMAD.MOV.U32 R111, RZ, RZ, R124 ;  /* 0x000000ffff6f7224 */ /* 0x000fe400078e007c */
.L_x_20817:
[----:B------:R-:W-:Y:S05]  /*55b0*/  BSYNC B1 ;  /* 0x0000000000017941 */ /* 0x000fea0003800000 */
.L_x_20815:
        /* <DEDUP_REMOVED lines=16> */
.L_x_20821:
[----:B------:R-:W-:Y:S05]  /*56c0*/  BSYNC B2 ;  /* 0x0000000000027941 */ /* 0x000fea0003800000 */
.L_x_20820:
        /* <DEDUP_REMOVED lines=44> */
.L_x_20819:
[----:B------:R-:W-:Y:S05]  /*5990*/  BSYNC B1 ;  /* 0x0000000000017941 */ /* 0x000fea0003800000 */
.L_x_20818:
        /* <DEDUP_REMOVED lines=20> */
.L_x_20823:
[----:B------:R-:W-:Y:S02]  /*5ae0*/  MOV R111, R124 ;  /* 0x0000007c006f7202 */ /* 0x000fe40000000f00 */
.L_x_20824:
[----:B------:R-:W-:Y:S05]  /*5af0*/  BSYNC B1 ;  /* 0x0000000000017941 */ /* 0x000fea0003800000 */
.L_x_20822:
        /* <DEDUP_REMOVED lines=16> */
.L_x_20828:
[----:B------:R-:W-:Y:S05]  /*5c00*/  BSYNC B2 ;  /* 0x0000000000027941 */ /* 0x000fea0003800000 */
.L_x_20827:
        /* <DEDUP_REMOVED lines=44> */
.L_x_20826:
[----:B------:R-:W-:Y:S05]  /*5ed0*/  BSYNC B1 ;  /* 0x0000000000017941 */ /* 0x000fea0003800000 */
.L_x_20825:
        /* <DEDUP_REMOVED lines=20> */
.L_x_20830:
[----:B------:R-:W-:Y:S02]  /*6020*/  IMAD.MOV.U32 R111, RZ, RZ, R124 ;  /* 0x000000ffff6f7224 */ /* 0x000fe400078e007c */
.L_x_20831:
[----:B------:R-:W-:Y:S05]  /*6030*/  BSYNC B1 ;  /* 0x0000000000017941 */ /* 0x000fea0003800000 */
.L_x_20829:
        /* <DEDUP_REMOVED lines=18> */
.L_x_20835:
[----:B------:R-:W-:Y:S05]  /*6160*/  BSYNC B2 ;  /* 0x0000000000027941 */ /* 0x000fea0003800000 */
.L_x_20834:
        /* <DEDUP_REMOVED lines=43> */
.L_x_20833:
[----:B------:R-:W-:Y:S05]  /*6420*/  BSYNC B1 ;  /* 0x0000000000017941 */ /* 0x000fea0003800000 */
.L_x_20832:
[----:B------:R-:W0:Y:S01]  /*6430*/  I2F.U32 R111, R111 ;  /* 0x0000006f006f7306 */ /* 0x000e220000201000 */
[----:B------:R-:W-:Y:S01]  /*6440*/  HADD2.F32 R130, -RZ, R99.H1_H1 ;  /* 0x30000063ff827230 */ /* 0x000fe20000004100 */
[----:B------:R-:W-:Y:S02]  /*6450*/  ISETP.NE.AND P6, PT, R129, RZ, PT ;  /* 0x000000ff8100720c */ /* 0x000fe40003fc5270 */
[----:B------:R-:W-:Y:S02]  /*6460*/  SEL R129, RZ, 0x10000, P5 ;  /* 0x00010000ff817807 */ /* 0x000fe40002800000 */
        /* <DEDUP_REMOVED lines=30> */
.L_x_20779:
[----:B------:R-:W-:Y:S05]  /*6650*/  BSYNC B0 ;  /* 0x0000000000007941 */ /* 0x000fea0003800000 */
.L_x_20778:
        /* <DEDUP_REMOVED lines=24> */
.L_x_20839:
[----:B0-----:R-:W-:Y:S02]  /*67e0*/  IMAD.MOV.U32 R85, RZ, RZ, R124 ;  /* 0x000000ffff557224 */ /* 0x001fe400078e007c */
.L_x_20840:
[----:B------:R-:W-:Y:S05]  /*67f0*/  BSYNC B1 ;  /* 0x0000000000017941 */ /* 0x000fea0003800000 */
.L_x_20838:
        /* <DEDUP_REMOVED lines=16> */
.L_x_20844:
[----:B------:R-:W-:Y:S05]  /*6900*/  BSYNC B2 ;  /* 0x0000000000027941 */ /* 0x000fea0003800000 */
.L_x_20843:
        /* <DEDUP_REMOVED lines=44> */
.L_x_20842:
[----:B------:R-:W-:Y:S05]  /*6bd0*/  BSYNC B1 ;  /* 0x0000000000017941 */ /* 0x000fea0003800000 */
.L_x_20841:
        /* <DEDUP_REMOVED lines=24> */
.L_x_20846:
[----:B------:R-:W-:Y:S02]  /*6d60*/  MOV R86, R124 ;  /* 0x0000007c00567202 */ /* 0x000fe40000000f00 */
.L_x_20847:
[----:B------:R-:W-:Y:S05]  /*6d70*/  BSYNC B1 ;  /* 0x0000000000017941 */ /* 0x000fea0003800000 */
.L_x_20845:
        /* <DEDUP_REMOVED lines=16> */
.L_x_20851:
[----:B------:R-:W-:Y:S05]  /*6e80*/  BSYNC B2 ;  /* 0x0000000000027941 */ /* 0x000fea0003800000 */
.L_x_20850:
        /* <DEDUP_REMOVED lines=43> */
.L_x_20849:
[----:B------:R-:W-:Y:S05]  /*7140*/  BSYNC B1 ;  /* 0x0000000000017941 */ /* 0x000fea0003800000 */
.L_x_20848:
        /* <DEDUP_REMOVED lines=21> */
.L_x_20853:
[----:B------:R-:W-:Y:S02]  /*72a0*/  MOV R87, R124 ;  /* 0x0000007c00577202 */ /* 0x000fe40000000f00 */
.L_x_20854:
[----:B------:R-:W-:Y:S05]  /*72b0*/  BSYNC B1 ;  /* 0x0000000000017941 */ /* 0x000fea0003800000 */
.L_x_20852:
        /* <DEDUP_REMOVED lines=16> */
.L_x_20858:
[----:B------:R-:W-:Y:S05]  /*73c0*/  BSYNC B2 ;  /* 0x0000000000027941 */ /* 0x000fea0003800000 */
.L_x_20857:
        /* <DEDUP_REMOVED lines=44> */
.L_x_20856:
[----:B------:R-:W-:Y:S05]  /*7690*/  BSYNC B1 ;  /* 0x0000000000017941 */ /* 0x000fea0003800000 */
.L_x_20855:
        /* <DEDUP_REMOVED lines=20> */
.L_x_20860:
[----:B------:R-:W-:Y:S02]  /*77e0*/  IMAD.MOV.U32 R100, RZ, RZ, R124 ;  /* 0x000000ffff647224 */ /* 0x000fe400078e007c */
.L_x_20861:
[----:B------:R-:W-:Y:S05]  /*77f0*/  BSYNC B1 ;  /* 0x0000000000017941 */ /* 0x000fea0003800000 */
.L_x_20859:
        /* <DEDUP_REMOVED lines=16> */
.L_x_20865:
[----:B------:R-:W-:Y:S05]  /*7900*/  BSYNC B2 ;  /* 0x0000000000027941 */ /* 0x000fea0003800000 */
.L_x_20864:
        /* <DEDUP_REMOVED lines=44> */
.L_x_20863:
[----:B------:R-:W-:Y:S05]  /*7bd0*/  BSYNC B1 ;  /* 0x0000000000017941 */ /* 0x000fea0003800000 */
.L_x_20862:
        /* <DEDUP_REMOVED lines=20> */
.L_x_20867:
[----:B------:R-:W-:Y:S02]  /*7d20*/  IMAD.MOV.U32 R101, RZ, RZ, R124 ;  /* 0x000000ffff657224 */ /* 0x000fe400078e007c */
.L_x_20868:
[----:B------:R-:W-:Y:S05]  /*7d30*/  BSYNC B1 ;  /* 0x0000000000017941 */ /* 0x000fea0003800000 */
.L_x_20866:
        /* <DEDUP_REMOVED lines=16> */
.L_x_20872:
[----:B------:R-:W-:Y:S05]  /*7e40*/  BSYNC B2 ;  /* 0x0000000000027941 */ /* 0x000fea0003800000 */
.L_x_20871:
        /* <DEDUP_REMOVED lines=44> */
.L_x_20870:
[----:B------:R-:W-:Y:S05]  /*8110*/  BSYNC B1 ;  /* 0x0000000000017941 */ /* 0x000fea0003800000 */
.L_x_20869:
        /* <DEDUP_REMOVED lines=20> */
.L_x_20874:
[----:B------:R-:W-:Y:S02]  /*8260*/  MOV R111, R124 ;  /* 0x0000007c006f7202 */ /* 0x000fe40000000f00 */
.L_x_20875:
[----:B------:R-:W-:Y:S05]  /*8270*/  BSYNC B1 ;  /* 0x0000000000017941 */ /* 0x000fea0003800000 */
.L_x_20873:
        /* <DEDUP_REMOVED lines=16> */
.L_x_20879:
[----:B------:R-:W-:Y:S05]  /*8380*/  BSYNC B2 ;  /* 0x0000000000027941 */ /* 0x000fea0003800000 */
.L_x_20878:
        /* <DEDUP_REMOVED lines=44> */
.L_x_20877:
[----:B------:R-:W-:Y:S05]  /*8650*/  BSYNC B1 ;  /* 0x0000000000017941 */ /* 0x000fea0003800000 */
.L_x_20876:
        /* <DEDUP_REMOVED lines=20> */
.L_x_20881:
[----:B------:R-:W-:Y:S02]  /*87a0*/  IMAD.MOV.U32 R111, RZ, RZ, R124 ;  /* 0x000000ffff6f7224 */ /* 0x000fe400078e007c */
.L_x_20882:
[----:B------:R-:W-:Y:S05]  /*87b0*/  BSYNC B1 ;  /* 0x0000000000017941 */ /* 0x000fea0003800000 */
.L_x_20880:
        /* <DEDUP_REMOVED lines=16> */
.L_x_20886:
[----:B------:R-:W-:Y:S05]  /*88c0*/  BSYNC B2 ;  /* 0x0000000000027941 */ /* 0x000fea0003800000 */
.L_x_20885:
        /* <DEDUP_REMOVED lines=44> */
.L_x_20884:
[----:B------:R-:W-:Y:S05]  /*8b90*/  BSYNC B1 ;  /* 0x0000000000017941 */ /* 0x000fea0003800000 */
.L_x_20883:
        /* <DEDUP_REMOVED lines=20> */
.L_x_20888:
[----:B------:R-:W-:Y:S02]  /*8ce0*/  IMAD.MOV.U32 R111, RZ, RZ, R124 ;  /* 0x000000ffff6f7224 */ /* 0x000fe400078e007c */
.L_x_20889:
[----:B------:R-:W-:Y:S05]  /*8cf0*/  BSYNC B1 ;  /* 0x0000000000017941 */ /* 0x000fea0003800000 */
.L_x_20887:
        /* <DEDUP_REMOVED lines=18> */
.L_x_20893:
[----:B------:R-:W-:Y:S05]  /*8e20*/  BSYNC B2 ;  /* 0x0000000000027941 */ /* 0x000fea0003800000 */
.L_x_20892:
        /* <DEDUP_REMOVED lines=43> */
.L_x_20891:
[----:B------:R-:W-:Y:S05]  /*90e0*/  BSYNC B1 ;  /* 0x0000000000017941 */ /* 0x000fea0003800000 */
.L_x_20890:
[----:B------:R-:W0:Y:S01]  /*90f0*/  I2F.U32 R111, R111 ;  /* 0x0000006f006f7306 */ /* 0x000e220000201000 */
[----:B------:R-:W-:Y:S01]  /*9100*/  HADD2.F32 R130, -RZ, R103.H1_H1 ;  /* 0x30000067ff827230 */ /* 0x000fe20000004100 */
[----:B------:R-:W-:Y:S02]  /*9110*/  ISETP.NE.AND P6, PT, R129, RZ, PT ;  /* 0x000000ff8100720c */ /* 0x000fe40003fc5270 */
[----:B------:R-:W-:-:S02]  /*9120*/  SEL R129, RZ, 0x10000, P5 ;  /* 0x00010000ff817807 */ /* 0x000fc40002800000 */
[----:B------:R-:W-:Y:S01]  /*9130*/  FMUL.FTZ R130, R130, R109 ;  /* 0x0000006d82827220 */ /* 0x000fe20000410000 */
[----:B------:R-:W-:Y:S02]  /*9140*/  ISETP.NE.AND P5, PT, R134, RZ, PT ;  /* 0x000000ff8600720c */ /* 0x000fe40003fa5270 */
[----:B------:R-:W-:Y:S01]  /*9150*/  SEL R131, RZ, 0x1, P1 ;  /* 0x00000001ff837807 */ /* 0x000fe20000800000 */
[----:B------:R-:W-:Y:S01]  /*9160*/  FMUL.FTZ R130, R130, c[0x0][0x1e8] ;  /* 0x00007a0082827a20 */ /* 0x000fe20000410000 */
[----:B------:R-:W-:Y:S02]  /*9170*/  SEL R134, RZ, 0x1, P2 ;  /* 0x00000001ff867807 */ /* 0x000fe40001000000 */
        /* <DEDUP_REMOVED lines=25> */
.L_x_20837:
[----:B------:R-:W-:Y:S05]  /*9310*/  BSYNC B0 ;  /* 0x0000000000007941 */ /* 0x000fea0003800000 */
.L_x_20836:
        /* <DEDUP_REMOVED lines=24> */
.L_x_20897:
[----:B0-----:R-:W-:Y:S02]  /*94a0*/  MOV R89, R124 ;  /* 0x0000007c00597202 */ /* 0x001fe40000000f00 */
.L_x_20898:
[----:B------:R-:W-:Y:S05]  /*94b0*/  BSYNC B1 ;  /* 0x0000000000017941 */ /* 0x000fea0003800000 */
.L_x_20896:
        /* <DEDUP_REMOVED lines=16> */
.L_x_20902:
[----:B------:R-:W-:Y:S05]  /*95c0*/  BSYNC B2 ;  /* 0x0000000000027941 */ /* 0x000fea0003800000 */
.L_x_20901:
        /* <DEDUP_REMOVED lines=44> */
.L_x_20900:
[----:B------:R-:W-:Y:S05]  /*9890*/  BSYNC B1 ;  /* 0x0000000000017941 */ /* 0x000fea0003800000 */
.L_x_20899:
        /* <DEDUP_REMOVED lines=24> */
.L_x_20904:
[----:B------:R-:W-:Y:S02]  /*9a20*/  IMAD.MOV.U32 R90, RZ, RZ, R124 ;  /* 0x000000ffff5a7224 */ /* 0x000fe400078e007c */
.L_x_20905:
[----:B------:R-:W-:Y:S05]  /*9a30*/  BSYNC B1 ;  /* 0x0000000000017941 */ /* 0x000fea0003800000 */
.L_x_20903:
        /* <DEDUP_REMOVED lines=16> */
.L_x_20909:
[----:B------:R-:W-:Y:S05]  /*9b40*/  BSYNC B2 ;  /* 0x0000000000027941 */ /* 0x000fea0003800000 */
.L_x_20908:
        /* <DEDUP_REMOVED lines=43> */
.L_x_20907:
[----:B------:R-:W-:Y:S05]  /*9e00*/  BSYNC B1 ;  /* 0x0000000000017941 */ /* 0x000fea0003800000 */
.L_x_20906:
        /* <DEDUP_REMOVED lines=21> */
.L_x_20911:
[----:B------:R-:W-:Y:S02]  /*9f60*/  IMAD.MOV.U32 R91, RZ, RZ, R124 ;  /* 0x000000ffff5b7224 */ /* 0x000fe400078e007c */
.L_x_20912:
[----:B------:R-:W-:Y:S05]  /*9f70*/  BSYNC B1 ;  /* 0x0000000000017941 */ /* 0x000fea0003800000 */
.L_x_20910:
        /* <DEDUP_REMOVED lines=16> */
.L_x_20916:
[----:B------:R-:W-:Y:S05]  /*a080*/  BSYNC B2 ;  /* 0x0000000000027941 */ /* 0x000fea0003800000 */
.L_x_20915:
        /* <DEDUP_REMOVED lines=44> */
.L_x_20914:
[----:B------:R-:W-:Y:S05]  /*a350*/  BSYNC B1 ;  /* 0x0000000000017941 */ /* 0x000fea0003800000 */
.L_x_20913:
        /* <DEDUP_REMOVED lines=20> */
.L_x_20918:
[----:B------:R-:W-:Y:S02]  /*a4a0*/  MOV R104, R124 ;  /* 0x0000007c00687202 */ /* 0x000fe40000000f00 */
.L_x_20919:
[----:B------:R-:W-:Y:S05]  /*a4b0*/  BSYNC B1 ;  /* 0x0000000000017941 */ /* 0x000fea0003800000 */
.L_x_20917:
        /* <DEDUP_REMOVED lines=16> */
.L_x_20923:
[----:B------:R-:W-:Y:S05]  /*a5c0*/  BSYNC B2 ;  /* 0x0000000000027941 */ /* 0x000fea0003800000 */
.L_x_20922:
        /* <DEDUP_REMOVED lines=44> */
.L_x_20921:
[----:B------:R-:W-:Y:S05]  /*a890*/  BSYNC B1 ;  /* 0x0000000000017941 */ /* 0x000fea0003800000 */
.L_x_20920:
        /* <DEDUP_REMOVED lines=20> */
.L_x_20925:
[----:B------:R-:W-:Y:S02]  /*a9e0*/  IMAD.MOV.U32 R105, RZ, RZ, R124 ;  /* 0x000000ffff697224 */ /* 0x000fe400078e007c */
.L_x_20926:
[----:B------:R-:W-:Y:S05]  /*a9f0*/  BSYNC B1 ;  /* 0x0000000000017941 */ /* 0x000fea0003800000 */
.L_x_20924:
        /* <DEDUP_REMOVED lines=16> */
.L_x_20930:
[----:B------:R-:W-:Y:S05]  /*ab00*/  BSYNC B2 ;  /* 0x0000000000027941 */ /* 0x000fea0003800000 */
.L_x_20929:
        /* <DEDUP_REMOVED lines=44> */
.L_x_20928:
[----:B------:R-:W-:Y:S05]  /*add0*/  BSYNC B1 ;  /* 0x0000000000017941 */ /* 0x000fea0003800000 */
.L_x_20927:
        /* <DEDUP_REMOVED lines=20> */
.L_x_20932:
[----:B------:R-:W-:Y:S02]  /*af20*/  IMAD.MOV.U32 R111, RZ, RZ, R124 ;  /* 0x000000ffff6f7224 */ /* 0x000fe400078e007c */
.L_x_20933:
[----:B------:R-:W-:Y:S05]  /*af30*/  BSYNC B1 ;  /* 0x0000000000017941 */ /* 0x000fea0003800000 */
.L_x_20931:
        /* <DEDUP_REMOVED lines=16> */
.L_x_20937:
[----:B------:R-:W-:Y:S05]  /*b040*/  BSYNC B2 ;  /* 0x0000000000027941 */ /* 0x000fea0003800000 */
.L_x_20936:
        /* <DEDUP_REMOVED lines=42> */
[----:B------:R-:W-:Y:S01]  /*b2f0*/  LOP3.LUT R117, R133, UR26, R122, 0x96, !PT ;  /* 0x0000001a85757c12 */ /* 0x000fe2000f8e967a */
[----:B------:R-:W-:Y:S02]  /*b300*/  IMAD.MOV.U32 R122, RZ, RZ, R132 ;  /* 0x000000ffff7a7224 */ /* 0x000fe400078e0084 */
.L_x_20935:
[----:B------:R-:W-:Y:S05]  /*b310*/  BSYNC B1 ;  /* 0x0000000000017941 */ /* 0x000fea0003800000 */
.L_x_20934:
        /* <DEDUP_REMOVED lines=20> */
.L_x_20939:
[----:B------:R-:W-:Y:S02]  /*b460*/  MOV R111, R124 ;  /* 0x0000007c006f7202 */ /* 0x000fe40000000f00 */
.L_x_20940:
[----:B------:R-:W-:Y:S05]  /*b470*/  BSYNC B1 ;  /* 0x0000000000017941 */ /* 0x000fea0003800000 */
.L_x_20938:
        /* <DEDUP_REMOVED lines=16> */
.L_x_20944:
[----:B------:R-:W-:Y:S05]  /*b580*/  BSYNC B2 ;  /* 0x0000000000027941 */ /* 0x000fea0003800000 */
.L_x_20943:
        /* <DEDUP_REMOVED lines=44> */
.L_x_20942:
[----:B------:R-:W-:Y:S05]  /*b850*/  BSYNC B1 ;  /* 0x0000000000017941 */ /* 0x000fea0003800000 */
.L_x_20941:
        /* <DEDUP_REMOVED lines=20> */
.L_x_20946:
[----:B------:R-:W-:Y:S02]  /*b9a0*/  IMAD.MOV.U32 R111, RZ, RZ, R124 ;  /* 0x000000ffff6f7224 */ /* 0x000fe400078e007c */
.L_x_20947:
[----:B------:R-:W-:Y:S05]  /*b9b0*/  BSYNC B1 ;  /* 0x0000000000017941 */ /* 0x000fea0003800000 */
.L_x_20945:
        /* <DEDUP_REMOVED lines=18> */
.L_x_20951:
[----:B------:R-:W-:Y:S05]  /*bae0*/  BSYNC B2 ;  /* 0x0000000000027941 */ /* 0x000fea0003800000 */
.L_x_20950:
        /* <DEDUP_REMOVED lines=43> */
.L_x_20949:
[----:B------:R-:W-:Y:S05]  /*bda0*/  BSYNC B1 ;  /* 0x0000000000017941 */ /* 0x000fea0003800000 */
.L_x_20948:
        /* <DEDUP_REMOVED lines=33> */
.L_x_20895:
[----:B------:R-:W-:Y:S05]  /*bfc0*/  BSYNC B0 ;  /* 0x0000000000007941 */ /* 0x000fea0003800000 */
.L_x_20894:
        /* <DEDUP_REMOVED lines=43> */
.L_x_20964:
        /* <DEDUP_REMOVED lines=86> */
.L_x_20965:
[----:B------:R-:W-:Y:S01]  /*c7e0*/  LOP3.LUT P0, RZ, R0, 0x1f, RZ, 0xc0, !PT ;  /* 0x0000001f00ff7812 */ /* 0x000fe2000780c0ff */
[----:B-1----:R-:W-:Y:S01]  /*c7f0*/  FADD.FTZ R109, R134, R129 ;  /* 0x00000081866d7221 */ /* 0x002fe20000010000 */
[----:B------:R-:W-:Y:S01]  /*c800*/  SHF.R.U32.HI R111, RZ, 0x5, R0 ;  /* 0x00000005ff6f7819 */ /* 0x000fe20000011600 */
[----:B------:R-:W-:Y:S01]  /*c810*/  WARPSYNC 0xffffffff ;  /* 0xffffffff00007948 */ /* 0x000fe20003800000 */
[----:B------:R-:W-:Y:S02]  /*c820*/  LOP3.LUT R131, R0, 0x1f, RZ, 0xc0, !PT ;  /* 0x0000001f00837812 */ /* 0x000fe400078ec0ff */
[----:B------:R-:W-:-:S07]  /*c830*/  LOP3.LUT R111, R111, 0x3, RZ, 0xc0, !PT ;  /* 0x000000036f6f7812 */ /* 0x000fce00078ec0ff */
[----:B0-----:R-:W-:-:S05]  /*c840*/  @!P0 IMAD.IADD R129, R110, 0x1, R111 ;  /* 0x000000016e818824 */ /* 0x001fca00078e026f */
        /* <DEDUP_REMOVED lines=14> */
[----:B0-----:R-:W-:Y:S01]  /*c930*/  IMAD.IADD R132, R129, 0x1, R110 ;  /* 0x0000000181847824 */ /* 0x001fe200078e026e */
[----:B------:R-:W-:Y:S04]  /*c940*/  I2F R136, R129 ;  /* 0x0000008100887306 */ /* 0x000fe80000201400 */
[----:B------:R-:W0:Y:S07]  /*c950*/  SHFL.DOWN PT, R139, R132, 0x1, 0x1f ;  /* 0x08201f00848b7f89 */ /* 0x000e2e00000e0000 */
[----:B------:R-:W-:Y:S01]  /*c960*/  @!P0 MOV R111, 0x4 ;  /* 0x00000004006f8802 */ /* 0x000fe20000000f00 */
[----:B------:R-:W1:Y:S08]  /*c970*/  I2F R134, R132 ;  /* 0x0000008400867306 */ /* 0x000e700000201400 */
[----:B-1----:R-:W-:Y:S01]  /*c980*/  MUFU.RCP R131, R134 ;  /* 0x0000008600837308 */ /* 0x002fe20000001000 */
[----:B0-----:R-:W-:Y:S01]  /*c990*/  IADD3 R110, R132, R139, RZ ;  /* 0x0000008b846e7210 */ /* 0x001fe20007ffe0ff */
[----:B------:R-:W0:Y:S06]  /*c9a0*/  SHFL.DOWN PT, R133, R108, 0x2, 0x1f ;  /* 0x08401f006c857f89 */ /* 0x000e2c00000e0000 */
[----:B------:R-:W-:Y:S01]  /*c9b0*/  I2F R139, R139 ;  /* 0x0000008b008b7306 */ /* 0x000fe20000201400 */
[----:B------:R-:W1:Y:S07]  /*c9c0*/  SHFL.DOWN PT, R130, R109, 0x2, 0x1f ;  /* 0x08401f006d827f89 */ /* 0x000e6e00000e0000 */
[----:B------:R-:W2:Y:S01]  /*c9d0*/  I2F R110, R110 ;  /* 0x0000006e006e7306 */ /* 0x000ea20000201400 */
[----:B0-----:R-:W-:-:S02]  /*c9e0*/  FMUL.FTZ R137, R133, R136 ;  /* 0x0000008885897220 */ /* 0x001fc40000410000 */
[----:B------:R-:W-:-:S05]  /*c9f0*/  FADD.FTZ R133, -R133, R108 ;  /* 0x0000006c85857221 */ /* 0x000fca0000010100 */
[----:B--2---:R-:W0:Y:S01]  /*ca00*/  MUFU.RCP R129, R110 ;  /* 0x0000006e00817308 */ /* 0x004e220000001000 */
[----:B------:R-:W-:Y:S02]  /*ca10*/  FFMA.FTZ R138, R135, R108, R137 ;  /* 0x0000006c878a7223 */ /* 0x000fe40000010089 */
[----:B------:R-:W-:Y:S02]  /*ca20*/  FMUL.FTZ R133, R133, R133 ;  /* 0x0000008585857220 */ /* 0x000fe40000410000 */
[----:B------:R-:W-:Y:S02]  /*ca30*/  FMUL.FTZ R137, R131, R138 ;  /* 0x0000008a83897220 */ /* 0x000fe40000410000 */
[----:B------:R-:W-:Y:S02]  /*ca40*/  FMUL.FTZ R133, R133, R135 ;  /* 0x0000008785857220 */ /* 0x000fe40000410000 */
[----:B-1----:R-:W-:Y:S01]  /*ca50*/  FADD.FTZ R130, R130, R109 ;  /* 0x0000006d82827221 */ /* 0x002fe20000010000 */
[----:B------:R-:W1:Y:S01]  /*ca60*/  SHFL.DOWN PT, R108, R137, 0x1, 0x1f ;  /* 0x08201f00896c7f89 */ /* 0x000e6200000e0000 */
[----:B------:R-:W-:-:S04]  /*ca70*/  FMUL.FTZ R133, R133, R136 ;  /* 0x0000008885857220 */ /* 0x000fc80000410000 */
[----:B------:R-:W-:-:S05]  /*ca80*/  FFMA.FTZ R130, R131, R133, R130 ;  /* 0x0000008583827223 */ /* 0x000fca0000010082 */
[----:B------:R-:W2:Y:S01]  /*ca90*/  SHFL.DOWN PT, R109, R130, 0x1, 0x1f ;  /* 0x08201f00826d7f89 */ /* 0x000ea200000e0000 */
[----:B-1----:R-:W-:Y:S02]  /*caa0*/  FADD.FTZ R131, R137, -R108 ;  /* 0x8000006c89837221 */ /* 0x002fe40000010000 */
[----:B------:R-:W-:Y:S02]  /*cab0*/  FMUL.FTZ R108, R108, R139 ;  /* 0x0000008b6c6c7220 */ /* 0x000fe40000410000 */
[----:B------:R-:W-:Y:S02]  /*cac0*/  FMUL.FTZ R131, R131, R131 ;  /* 0x0000008383837220 */ /* 0x000fe40000410000 */
[C---:B------:R-:W-:Y:S02]  /*cad0*/  FFMA.FTZ R108, R134.reuse, R137, R108 ;  /* 0x00000089866c7223 */ /* 0x040fe4000001006c */
[----:B------:R-:W-:Y:S02]  /*cae0*/  FMUL.FTZ R131, R134, R131 ;  /* 0x0000008386837220 */ /* 0x000fe40000410000 */
[----:B0-----:R-:W-:-:S02]  /*caf0*/  FMUL.FTZ R132, R129, R108 ;  /* 0x0000006c81847220 */ /* 0x001fc40000410000 */
        /* <DEDUP_REMOVED lines=43> */
[----:B------:R-:W-:Y:S02]  /*cdb0*/  FFMA.FTZ R131, R53, R138, R61 ;  /* 0x0000008a35837223 */ /* 0x000fe4000001003d */
[----:B------:R-:W-:Y:S01]  /*cdc0*/  IMAD.MOV.U32 R135, RZ, RZ, 0x10 ;  /* 0x00000010ff877424 */ /* 0x000fe200078e00ff */
[----:B------:R-:W-:Y:S02]  /*cdd0*/  F2FP.PACK_AB R111, R142, R133 ;  /* 0x000000858e6f723e */ /* 0x000fe400000000ff */
[----:B------:R-:W-:Y:S01]  /*cde0*/  F2FP.PACK_AB R110, R131, R110 ;  /* 0x0000006e836e723e */ /* 0x000fe200000000ff */
[C---:B------:R-:W-:Y:S01]  /*cdf0*/  IMAD.WIDE.U32 R132, R118.reuse, R135, c[0x0][0x208] ;  /* 0x0000820076847625 */ /* 0x040fe200078e0087 */
[----:B------:R-:W-:-:S04]  /*ce00*/  IADD3 R118, R118, 0x80, RZ ;  /* 0x0000008076767810 */ /* 0x000fc80007ffe0ff */
[----:B------:R0:W-:Y:S03]  /*ce10*/  STG.E.128 [R132.64], R108 ;  /* 0x0000006c84007986 */ /* 0x0001e6000c101d06 */
.L_x_20955:
[----:B------:R-:W-:Y:S05]  /*ce20*/  BSYNC B0 ;  /* 0x0000000000007941 */ /* 0x000fea0003800000 */
.L_x_20954:
        /* <DEDUP_REMOVED lines=35> */
.L_x_20957:
[----:B------:R-:W-:Y:S05]  /*d060*/  BSYNC B0 ;  /* 0x0000000000007941 */ /* 0x000fea0003800000 */
.L_x_20956:
[----:B------:R-:W-:Y:S01]  /*d070*/  ISETP.NE.AND P0, PT, R127, RZ, PT ;  /* 0x000000ff7f00720c */ /* 0x000fe20003f05270 */
[----:B------:R-:W-:-:S12]  /*d080*/  BSSY B0, `(.L_x_20958) ;  /* 0x0000022000007945 */ /* 0x000fd80003800000 */
        /* <DEDUP_REMOVED lines=27> */
[----:B------:R-:W-:-:S03]  /*d240*/  FFMA.FTZ R131, R21, R138, R29 ;  /* 0x0000008a15837223 */ /* 0x000fc6000001001d */
[----:B------:R-:W-:Y:S01]  /*d250*/  F2FP.PACK_AB R111, R142, R133 ;  /* 0x000000858e6f723e */ /* 0x000fe200000000ff */
[C---:B------:R-:W-:Y:S01]  /*d260*/  IMAD.WIDE.U32 R132, R118.reuse, R135, c[0x0][0x208] ;  /* 0x0000820076847625 */ /* 0x040fe200078e0087 */
[----:B------:R-:W-:Y:S02]  /*d270*/  F2FP.PACK_AB R110, R131, R110 ;  /* 0x0000006e836e723e */ /* 0x000fe400000000ff */
[----:B------:R-:W-:-:S03]  /*d280*/  IADD3 R118, R118, 0x80, RZ ;  /* 0x0000008076767810 */ /* 0x000fc60007ffe0ff */
[----:B------:R0:W-:Y:S04]  /*d290*/  STG.E.128 [R132.64], R108 ;  /* 0x0000006c84007986 */ /* 0x0001e8000c101d06 */
.L_x_20959:
[----:B------:R-:W-:Y:S05]  /*d2a0*/  BSYNC B0 ;  /* 0x0000000000007941 */ /* 0x000fea0003800000 */
.L_x_20958:
        /* <DEDUP_REMOVED lines=29> */
[----:B------:R-:W-:Y:S01]  /*d480*/  IMAD.MOV.U32 R133, RZ, RZ, 0x10 ;  /* 0x00000010ff857424 */ /* 0x000fe200078e00ff */
[----:B------:R-:W-:-:S02]  /*d490*/  F2FP.PACK_AB R109, R134, R109 ;  /* 0x0000006d866d723e */ /* 0x000fc400000000ff */
[----:B------:R-:W-:Y:S01]  /*d4a0*/  F2FP.PACK_AB R108, R129, R108 ;  /* 0x0000006c816c723e */ /* 0x000fe200000000ff */
[----:B------:R-:W-:-:S05]  /*d4b0*/  IMAD.WIDE.U32 R130, R118, R133, c[0x0][0x208] ;  /* 0x0000820076827625 */ /* 0x000fca00078e0085 */
[----:B------:R0:W-:Y:S02]  /*d4c0*/  STG.E.128 [R130.64], R108 ;  /* 0x0000006c82007986 */ /* 0x0001e4000c101d06 */
.L_x_20961:
[----:B------:R-:W-:Y:S05]  /*d4d0*/  BSYNC B0 ;  /* 0x0000000000007941 */ /* 0x000fea0003800000 */
.L_x_20960:
[----:B------:R-:W-:Y:S02]  /*d4e0*/  IADD3 R114, R114, c[0x0][0x160], RZ ;  /* 0x0000580072727a10 */ /* 0x000fe40007ffe0ff */
[----:B------:R-:W-:Y:S02]  /*d4f0*/  LOP3.LUT P1, RZ, R120, 0xff, RZ, 0xc0, !PT ;  /* 0x000000ff78ff7812 */ /* 0x000fe4000782c0ff */
[----:B------:R-:W-:Y:S02]  /*d500*/  ISETP.GE.AND P0, PT, R114, c[0x0][0x164], PT ;  /* 0x0000590072007a0c */ /* 0x000fe40003f06270 */
[----:B------:R-:W-:-:S11]  /*d510*/  SEL R120, RZ, 0x1, P1 ;  /* 0x00000001ff787807 */ /* 0x000fd60000800000 */
[----:B01---5:R-:W-:Y:S01]  /*d520*/  @P0 CALL.REL.NOINC `(.L_x_20962) ;  /* 0x0000001000000944 */ /* 0x023fe20003c00000 */
[----:B------:R-:W-:Y:S05]  /*d530*/  BRA `(.L_x_20963) ;  /* 0xffff36f000007947 */ /* 0x000fea000383ffff */
.L_x_20962:
[----:B------:R-:W-:Y:S05]  /*d540*/  EXIT ;  /* 0x000000000000794d */ /* 0x000fea0003800000 */
.L_x_20952:
[----:B------:R-:W-:Y:S01]  /*d550*/  IMAD.MOV.U32 R134, RZ, RZ, 0x1 ;  /* 0x00000001ff867424 */ /* 0x000fe200078e00ff */
[----:B------:R-:W-:Y:S01]  /*d560*/  MOV R111, 0x1f ;  /* 0x0000001f006f7802 */ /* 0x000fe20000000f00 */
[----:B------:R-:W-:Y:S01]  /*d570*/  IMAD.MOV.U32 R132, RZ, RZ, -0x1 ;  /* 0xffffffffff847424 */ /* 0x000fe200078e00ff */
[----:B------:R-:W-:Y:S02]  /*d580*/  MOV R130, 0xd5a0 ;  /* 0x0000d5a000827802 */ /* 0x000fe40000000f00 */
[----:B-1---5:R-:W-:Y:S05]  /*d590*/  CALL.REL.NOINC `($__internal_120_$__cuda_sm70_shflsync_bfly_p) ;  /* 0x000007c000007944 */ /* 0x022fea0003c00000 */
[----:B-1----:R-:W-:Y:S01]  /*d5a0*/  IMAD.MOV.U32 R108, RZ, RZ, R134 ;  /* 0x000000ffff6c7224 */ /* 0x002fe200078e0086 */
[----:B0-----:R-:W-:Y:S05]  /*d5b0*/  BRA `(.L_x_20964) ;  /* 0xffffecc000007947 */ /* 0x001fea000383ffff */
.L_x_20953:
[----:B------:R-:W-:Y:S01]  /*d5c0*/  HFMA2.MMA R134, -RZ, RZ, 0, 1.1920928955078125e-07 ;  /* 0x00000002ff867435 */ /* 0x000fe200000001ff */
[----:B------:R-:W-:Y:S01]  /*d5d0*/  IMAD.MOV.U32 R111, RZ, RZ, 0x1f ;  /* 0x0000001fff6f7424 */ /* 0x000fe200078e00ff */
[----:B------:R-:W-:Y:S01]  /*d5e0*/  MOV R130, 0xd610 ;  /* 0x0000d61000827802 */ /* 0x000fe20000000f00 */
[----:B------:R-:W-:-:S03]  /*d5f0*/  IMAD.MOV.U32 R132, RZ, RZ, -0x1 ;  /* 0xffffffffff847424 */ /* 0x000fc600078e00ff */
[----:B-1---5:R-:W-:Y:S05]  /*d600*/  CALL.REL.NOINC `($__internal_120_$__cuda_sm70_shflsync_bfly_p) ;  /* 0x0000075000007944 */ /* 0x022fea0003c00000 */
[----:B01----:R-:W-:Y:S01]  /*d610*/  FADD.FTZ R109, R109, R134 ;  /* 0x000000866d6d7221 */ /* 0x003fe20000010000 */
[----:B------:R-:W-:Y:S01]  /*d620*/  MOV R134, 0x4 ;  /* 0x0000000400867802 */ /* 0x000fe20000000f00 */
[----:B------:R-:W-:Y:S01]  /*d630*/  IMAD.MOV.U32 R111, RZ, RZ, 0x1f ;  /* 0x0000001fff6f7424 */ /* 0x000fe200078e00ff */
[----:B------:R-:W-:Y:S01]  /*d640*/  MOV R130, 0xd670 ;  /* 0x0000d67000827802 */ /* 0x000fe20000000f00 */
[----:B------:R-:W-:-:S02]  /*d650*/  IMAD.MOV.U32 R132, RZ, RZ, -0x1 ;  /* 0xffffffffff847424 */ /* 0x000fc400078e00ff */
[----:B------:R-:W-:Y:S05]  /*d660*/  CALL.REL.NOINC `($__internal_120_$__cuda_sm70_shflsync_bfly_p) ;  /* 0x000006f000007944 */ /* 0x000fea0003c00000 */
[----:B01----:R-:W-:Y:S01]  /*d670*/  FADD.FTZ R109, R109, R134 ;  /* 0x000000866d6d7221 */ /* 0x003fe20000010000 */
[----:B------:R-:W-:Y:S01]  /*d680*/  HFMA2.MMA R134, -RZ, RZ, 0, 4.76837158203125e-07 ;  /* 0x00000008ff867435 */ /* 0x000fe200000001ff */
[----:B------:R-:W-:Y:S01]  /*d690*/  IMAD.MOV.U32 R111, RZ, RZ, 0x1f ;  /* 0x0000001fff6f7424 */ /* 0x000fe200078e00ff */
[----:B------:R-:W-:Y:S01]  /*d6a0*/  MOV R130, 0xd6d0 ;  /* 0x0000d6d000827802 */ /* 0x000fe20000000f00 */
[----:B------:R-:W-:-:S03]  /*d6b0*/  IMAD.MOV.U32 R132, RZ, RZ, -0x1 ;  /* 0xffffffffff847424 */ /* 0x000fc600078e00ff */
[----:B------:R-:W-:Y:S05]  /*d6c0*/  CALL.REL.NOINC `($__internal_120_$__cuda_sm70_shflsync_bfly_p) ;  /* 0x0000069000007944 */ /* 0x000fea0003c00000 */
[----:B01----:R-:W-:Y:S01]  /*d6d0*/  FADD.FTZ R109, R109, R134 ;  /* 0x000000866d6d7221 */ /* 0x003fe20000010000 */
[----:B------:R-:W-:Y:S01]  /*d6e0*/  MOV R134, 0x10 ;  /* 0x0000001000867802 */ /* 0x000fe20000000f00 */
[----:B------:R-:W-:Y:S01]  /*d6f0*/  IMAD.MOV.U32 R111, RZ, RZ, 0x1f ;  /* 0x0000001fff6f7424 */ /* 0x000fe200078e00ff */
[----:B------:R-:W-:Y:S01]  /*d700*/  MOV R130, 0xd730 ;  /* 0x0000d73000827802 */ /* 0x000fe20000000f00 */
[----:B------:R-:W-:-:S02]  /*d710*/  IMAD.MOV.U32 R132, RZ, RZ, -0x1 ;  /* 0xffffffffff847424 */ /* 0x000fc400078e00ff */
[----:B------:R-:W-:Y:S05]  /*d720*/  CALL.REL.NOINC `($__internal_120_$__cuda_sm70_shflsync_bfly_p) ;  /* 0x0000063000007944 */ /* 0x000fea0003c00000 */
[----:B01----:R-:W-:Y:S01]  /*d730*/  FADD.FTZ R109, R109, R134 ;  /* 0x000000866d6d7221 */ /* 0x003fe20000010000 */
[----:B------:R-:W-:Y:S01]  /*d740*/  ISETP.NE.AND P3, PT, R125, RZ, PT ;  /* 0x000000ff7d00720c */ /* 0x000fe20003f65270 */
[----:B------:R-:W-:-:S02]  /*d750*/  HFMA2.MMA R134, -RZ, RZ, 0, 5.9604644775390625e-08 ;  /* 0x00000001ff867435 */ /* 0x000fc400000001ff */
        /* <DEDUP_REMOVED lines=69> */
[----:B------:R-:W-:Y:S05]  /*dbb0*/  CALL.REL.NOINC `($__internal_120_$__cuda_sm70_shflsync_bfly_p) ;  /* 0x000001a000007944 */ /* 0x000fea0003c00000 */
[----:B01----:R-:W-:Y:S01]  /*dbc0*/  FADD.FTZ R109, R109, R134 ;  /* 0x000000866d6d7221 */ /* 0x003fe20000010000 */
[----:B------:R-:W-:Y:S01]  /*dbd0*/  MOV R134, 0x2 ;  /* 0x0000000200867802 */ /* 0x000fe20000000f00 */
[----:B------:R-:W-:Y:S01]  /*dbe0*/  IMAD.MOV.U32 R111, RZ, RZ, 0x1f ;  /* 0x0000001fff6f7424 */ /* 0x000fe200078e00ff */
[----:B------:R-:W-:Y:S01]  /*dbf0*/  MOV R130, 0xdc20 ;  /* 0x0000dc2000827802 */ /* 0x000fe20000000f00 */
[----:B------:R-:W-:Y:S02]  /*dc00*/  IMAD.MOV.U32 R132, RZ, RZ, -0x1 ;  /* 0xffffffffff847424 */ /* 0x000fe400078e00ff */
[----:B------:R-:W-:Y:S05]  /*dc10*/  CALL.REL.NOINC `($__internal_120_$__cuda_sm70_shflsync_bfly_p) ;  /* 0x0000014000007944 */ /* 0x000fea0003c00000 */
[----:B01----:R-:W-:Y:S01]  /*dc20*/  FADD.FTZ R109, R109, R134 ;  /* 0x000000866d6d7221 */ /* 0x003fe20000010000 */
[----:B------:R-:W-:Y:S01]  /*dc30*/  HFMA2.MMA R134, -RZ, RZ, 0, 2.384185791015625e-07 ;  /* 0x00000004ff867435 */ /* 0x000fe200000001ff */
        /* <DEDUP_REMOVED lines=10> */
[----:B-1----:R-:W-:Y:S01]  /*dce0*/  FADD.FTZ R129, R109, R134 ;  /* 0x000000866d817221 */ /* 0x002fe20000010000 */
[----:B------:R-:W-:Y:S01]  /*dcf0*/  HFMA2.MMA R134, -RZ, RZ, 0, 9.5367431640625e-07 ;  /* 0x00000010ff867435 */ /* 0x000fe200000001ff */
[----:B0-----:R-:W-:Y:S01]  /*dd00*/  IMAD.MOV.U32 R111, RZ, RZ, 0x1f ;  /* 0x0000001fff6f7424 */ /* 0x001fe200078e00ff */
[----:B------:R-:W-:Y:S01]  /*dd10*/  MOV R130, 0xdd50 ;  /* 0x0000dd5000827802 */ /* 0x000fe20000000f00 */
[----:B------:R-:W-:Y:S01]  /*dd20*/  IMAD.MOV.U32 R132, RZ, RZ, -0x1 ;  /* 0xffffffffff847424 */ /* 0x000fe200078e00ff */
[----:B------:R-:W-:-:S02]  /*dd30*/  MOV R109, R129 ;  /* 0x00000081006d7202 */ /* 0x000fc40000000f00 */
[----:B------:R-:W-:Y:S05]  /*dd40*/  CALL.REL.NOINC `($__internal_120_$__cuda_sm70_shflsync_bfly_p) ;  /* 0x0000001000007944 */ /* 0x000fea0003c00000 */
[----:B01----:R-:W-:Y:S05]  /*dd50*/  BRA `(.L_x_20965) ;  /* 0xffffea8000007947 */ /* 0x003fea000383ffff */
        .weak           $__internal_120_$__cuda_sm70_shflsync_bfly_p
        .type           $__internal_120_$__cuda_sm70_shflsync_bfly_p,@function
        .size           $__internal_120_$__cuda_sm70_shflsync_bfly_p,(.L_x_29184 - $__internal_120_$__cuda_sm70_shflsync_bfly_p)
$__internal_120_$__cuda_sm70_shflsync_bfly_p:
[----:B------:R-:W-:Y:S01]  /*dd60*/  IMAD.MOV.U32 R131, RZ, RZ, 0x0 ;  /* 0x00000000ff837424 */ /* 0x000fe200078e00ff */
[----:B------:R-:W-:Y:S04]  /*dd70*/  WARPSYNC R132 ;  /* 0x0000008400007348 */ /* 0x000fe80003800000 */
[----:B------:R0:W1:Y:S01]  /*dd80*/  SHFL.BFLY PT, R134, R109, R134, R111 ;  /* 0x0c0000866d867389 */ /* 0x00006200000e006f */
[----:B------:R-:W-:Y:S05]  /*dd90*/  RET.REL.NODEC R130 `(_ZN10layer_norm13ln_fwd_kernelINS_13Kernel_traitsIf6__halffS2_fjLj4096ELj1ELj1ELj4ELj16ENS_18Kernel_traits_baseILj4096EfS2_fS2_fjLj128EEEEELb1ELb0ELb0ELb0EEEvNS_9FwdParamsE) ;  /* 0xffff226082007950 */ /* 0x000fea0003c3ffff */
.L_x_20966:
        /* <DEDUP_REMOVED lines=14> */
.L_x_29184:


//--------------------- .text._ZN10layer_norm13ln_fwd_kernelINS_13Kernel_traitsIf6__halffS2_fjLj4096ELj1ELj1ELj4ELj16ENS_18Kernel_traits_baseILj4096EfS2_fS2_fjLj128EEEEELb1ELb0ELb0ELb1EEEvNS_9FwdParamsE --------------------------
	.section	.text._ZN10layer_norm13ln_fwd_kernelINS_13Kernel_traitsIf6__halffS2_fjLj4096ELj1ELj1ELj4ELj16ENS_18Kernel_traits_baseILj4096EfS2_fS2_fjLj128EEEEELb1ELb0ELb0ELb1EEEvNS_9FwdParamsE,"ax",@progbits
	.sectioninfo	@"SHI_REGISTERS=155"
	.align	128
        .global         _ZN10layer_norm13ln_fwd_kernelINS_13Kernel_traitsIf6__halffS2_fjLj4096ELj1ELj1ELj4ELj16ENS_18Kernel_traits_baseILj4096EfS2_fS2_fjLj128EEEEELb1ELb0ELb0ELb1EEEvNS_9FwdParamsE
        .type           _ZN10layer_norm13ln_fwd_kernelINS_13Kernel_traitsIf6__halffS2_fjLj4096ELj1ELj1ELj4ELj16ENS_18Kernel_traits_baseILj4096EfS2_fS2_fjLj128EEEEELb1ELb0ELb0ELb1EEEvNS_9FwdParamsE,@function
        .size           _ZN10layer_norm13ln_fwd_kernelINS_13Kernel_traitsIf6__halffS2_fjLj4096ELj1ELj1ELj4ELj16ENS_18Kernel_traits_baseILj4096EfS2_fS2_fjLj128EEEEELb1ELb0ELb0ELb1EEEvNS_9FwdParamsE,(.L_x_29185 - _ZN10layer_norm13ln_fwd_kernelINS_13Kernel_traitsIf6__halffS2_fjLj4096ELj1ELj1ELj4ELj16ENS_18Kernel_traits_baseILj4096EfS2_fS2_fjLj128EEEEELb1ELb0ELb0ELb1EEEvNS_9FwdParamsE)
        .other          _ZN10layer_norm13ln_fwd_kernelINS_13Kernel_traitsIf6__halffS2_fjLj4096ELj1ELj1ELj4ELj16ENS_18Kernel_traits_baseILj4096EfS2_fS2_fjLj128EEEEELb1ELb0ELb0ELb1EEEvNS_9FwdParamsE,@"STO_CUDA_ENTRY STV_DEFAULT"
_ZN10layer_norm13ln_fwd_kernelINS_13Kernel_traitsIf6__halffS2_fjLj4096ELj1ELj1ELj4ELj16ENS_18Kernel_traits_baseILj4096EfS2_fS2_fjLj128EEEEELb1ELb0ELb0ELb1EEEvNS_9FwdParamsE:
.text._ZN10layer_norm13ln_fwd_kernelINS_13Kernel_traitsIf6__halffS2_fjLj4096ELj1ELj1ELj4ELj16ENS_18Kernel_traits_baseILj4096EfS2_fS2_fjLj128EEEEELb1ELb0ELb0ELb1EEEvNS_9FwdParamsE:
        /* <DEDUP_REMOVED lines=131> */
.L_x_21194:
        /* <DEDUP_REMOVED lines=34> */
.L_x_20968:
[----:B0-----:R-:W-:Y:S02]  /*0a50*/  MOV R88, R112 ;  /* 0x0000007000587202 */ /* 0x001fe40000000f00 */
.L_x_20969:
[----:B------:R-:W-:Y:S05]  /*0a60*/  BSYNC B0 ;  /* 0x0000000000007941 */ /* 0x000fea0003800000 */
.L_x_20967:
        /* <DEDUP_REMOVED lines=16> */
.L_x_20973:
[----:B------:R-:W-:Y:S05]  /*0b70*/  BSYNC B1 ;  /* 0x0000000000017941 */ /* 0x000fea0003800000 */
.L_x_20972:
        /* <DEDUP_REMOVED lines=44> */
.L_x_20971:
[----:B------:R-:W-:Y:S05]  /*0e40*/  BSYNC B0 ;  /* 0x0000000000007941 */ /* 0x000fea0003800000 */
.L_x_20970:
[----:B------:R-:W0:Y:S01]  /*0e50*/  I2F.U32 R8, R88 ;  /* 0x0000005800087306 */ /* 0x000e220000201000 */
[----:B------:R-:W-:Y:S01]  /*0e60*/  ISETP.NE.U32.AND P0, PT, RZ, c[0x0][0x180], PT ;  /* 0x00006000ff007a0c */ /* 0x000fe20003f05070 */
[----:B-----5:R-:W-:Y:S01]  /*0e70*/  HADD2.F32 R10, -RZ, R4.H0_H0 ;  /* 0x20000004ff0a7230 */ /* 0x020fe20000004100 */
[----:B------:R-:W-:Y:S01]  /*0e80*/  IMAD.MOV.U32 R119, RZ, RZ, 0x2f800000 ;  /* 0x2f800000ff777424 */ /* 0x000fe200078e00ff */
        /* <DEDUP_REMOVED lines=21> */
.L_x_20975:
[----:B------:R-:W-:Y:S02]  /*0fe0*/  IMAD.MOV.U32 R91, RZ, RZ, R112 ;  /* 0x000000ffff5b7224 */ /* 0x000fe400078e0070 */
.L_x_20976:
[----:B------:R-:W-:Y:S05]  /*0ff0*/  BSYNC B0 ;  /* 0x0000000000007941 */ /* 0x000fea0003800000 */
.L_x_20974:
        /* <DEDUP_REMOVED lines=16> */
.L_x_20980:
[----:B------:R-:W-:Y:S05]  /*1100*/  BSYNC B1 ;  /* 0x0000000000017941 */ /* 0x000fea0003800000 */
.L_x_20979:
        /* <DEDUP_REMOVED lines=44> */
.L_x_20978:
[----:B------:R-:W-:Y:S05]  /*13d0*/  BSYNC B0 ;  /* 0x0000000000007941 */ /* 0x000fea0003800000 */
.L_x_20977:
        /* <DEDUP_REMOVED lines=20> */
.L_x_20982:
[----:B------:R-:W-:Y:S02]  /*1520*/  MOV R91, R112 ;  /* 0x00000070005b7202 */ /* 0x000fe40000000f00 */
.L_x_20983:
[----:B------:R-:W-:Y:S05]  /*1530*/  BSYNC B0 ;  /* 0x0000000000007941 */ /* 0x000fea0003800000 */
.L_x_20981:
        /* <DEDUP_REMOVED lines=16> */
.L_x_20987:
[----:B------:R-:W-:Y:S05]  /*1640*/  BSYNC B1 ;  /* 0x0000000000017941 */ /* 0x000fea0003800000 */
.L_x_20986:
        /* <DEDUP_REMOVED lines=44> */
.L_x_20985:
[----:B------:R-:W-:Y:S05]  /*1910*/  BSYNC B0 ;  /* 0x0000000000007941 */ /* 0x000fea0003800000 */
.L_x_20984:
        /* <DEDUP_REMOVED lines=20> */
.L_x_20989:
[----:B------:R-:W-:Y:S02]  /*1a60*/  IMAD.MOV.U32 R91, RZ, RZ, R112 ;  /* 0x000000ffff5b7224 */ /* 0x000fe400078e0070 */
.L_x_20990:
[----:B------:R-:W-:Y:S05]  /*1a70*/  BSYNC B0 ;  /* 0x0000000000007941 */ /* 0x000fea0003800000 */
.L_x_20988:
        /* <DEDUP_REMOVED lines=16> */
.L_x_20994:
[----:B------:R-:W-:Y:S05]  /*1b80*/  BSYNC B1 ;  /* 0x0000000000017941 */ /* 0x000fea0003800000 */
.L_x_20993:
        /* <DEDUP_REMOVED lines=44> */
.L_x_20992:
[----:B------:R-:W-:Y:S05]  /*1e50*/  BSYNC B0 ;  /* 0x0000000000007941 */ /* 0x000fea0003800000 */
.L_x_20991:
        /* <DEDUP_REMOVED lines=20> */
.L_x_20996:
[----:B------:R-:W-:Y:S02]  /*1fa0*/  IMAD.MOV.U32 R91, RZ, RZ, R112 ;  /* 0x000000ffff5b7224 */ /* 0x000fe400078e0070 */
.L_x_20997:
[----:B------:R-:W-:Y:S05]  /*1fb0*/  BSYNC B0 ;  /* 0x0000000000007941 */ /* 0x000fea0003800000 */
.L_x_20995:
        /* <DEDUP_REMOVED lines=16> */
.L_x_21001:
[----:B------:R-:W-:Y:S05]  /*20c0*/  BSYNC B1 ;  /* 0x0000000000017941 */ /* 0x000fea0003800000 */
.L_x_21000:
        /* <DEDUP_REMOVED lines=44> */
.L_x_20999:
[----:B------:R-:W-:Y:S05]  /*2390*/  BSYNC B0 ;  /* 0x0000000000007941 */ /* 0x000fea0003800000 */
.L_x_20998:
        /* <DEDUP_REMOVED lines=20> */
.L_x_21003:
[----:B------:R-:W-:Y:S02]  /*24e0*/  MOV R91, R112 ;  /* 0x00000070005b7202 */ /* 0x000fe40000000f00 */
.L_x_21004:
[----:B------:R-:W-:Y:S05]  /*24f0*/  BSYNC B0 ;  /* 0x0000000000007941 */ /* 0x000fea0003800000 */
.L_x_21002:
        /* <DEDUP_REMOVED lines=16> */
.L_x_21008:
[----:B------:R-:W-:Y:S05]  /*2600*/  BSYNC B1 ;  /* 0x0000000000017941 */ /* 0x000fea0003800000 */
.L_x_21007:
        /* <DEDUP_REMOVED lines=44> */
.L_x_21006:
[----:B------:R-:W-:Y:S05]  /*28d0*/  BSYNC B0 ;  /* 0x0000000000007941 */ /* 0x000fea0003800000 */
.L_x_21005:
        /* <DEDUP_REMOVED lines=20> */
.L_x_21010:
[----:B------:R-:W-:Y:S02]  /*2a20*/  IMAD.MOV.U32 R91, RZ, RZ, R112 ;  /* 0x000000ffff5b7224 */ /* 0x000fe400078e0070 */
.L_x_21011:
[----:B------:R-:W-:Y:S05]  /*2a30*/  BSYNC B0 ;  /* 0x0000000000007941 */ /* 0x000fea0003800000 */
.L_x_21009:
        /* <DEDUP_REMOVED lines=16> */
.L_x_21015:
[----:B------:R-:W-:Y:S05]  /*2b40*/  BSYNC B1 ;  /* 0x0000000000017941 */ /* 0x000fea0003800000 */
.L_x_21014:
        /* <DEDUP_REMOVED lines=44> */
.L_x_21013:
[----:B------:R-:W-:Y:S05]  /*2e10*/  BSYNC B0 ;  /* 0x0000000000007941 */ /* 0x000fea0003800000 */
.L_x_21012:
        /* <DEDUP_REMOVED lines=21> */
.L_x_21017:
[----:B------:R-:W-:Y:S02]  /*2f70*/  IMAD.MOV.U32 R91, RZ, RZ, R112 ;  /* 0x000000ffff5b7224 */ /* 0x000fe400078e0070 */
.L_x_21018:
[----:B------:R-:W-:Y:S05]  /*2f80*/  BSYNC B0 ;  /* 0x0000000000007941 */ /* 0x000fea0003800000 */
.L_x_21016:
        /* <DEDUP_REMOVED lines=18> */
.L_x_21022:
[----:B------:R-:W-:Y:S05]  /*30b0*/  BSYNC B1 ;  /* 0x0000000000017941 */ /* 0x000fea0003800000 */
.L_x_21021:
        /* <DEDUP_REMOVED lines=44> */
.L_x_21020:
[----:B------:R-:W-:Y:S05]  /*3380*/  BSYNC B0 ;  /* 0x0000000000007941 */ /* 0x000fea0003800000 */
.L_x_21019:
        /* <DEDUP_REMOVED lines=16> */
[----:B------:R-:W-:Y:S01]  /*3490*/  FMUL.FTZ R90, R90, R121 ;  /* 0x000000795a5a7220 */ /* 0x000fe20000410000 */
[----:B------:R-:W-:Y:S02]  /*34a0*/  IADD3 R97, R116, 0x80, RZ ;  /* 0x0000008074617810 */ /* 0x000fe40007ffe0ff */
[----:B------:R-:W-:Y:S01]  /*34b0*/  FSETP.GTU.FTZ.AND P0, PT, R84, c[0x0][0x1e4], PT ;  /* 0x0000790054007a0b */ /* 0x000fe20003f1c000 */
[----:B------:R-:W-:-:S03]  /*34c0*/  IMAD.WIDE.U32 R84, R85, 0x1000000, RZ ;  /* 0x0100000055547825 */ /* 0x000fc600078e00ff */
[----:B------:R-:W-:Y:S01]  /*34d0*/  SEL R91, RZ, 0x1000000, P0 ;  /* 0x01000000ff5b7807 */ /* 0x000fe20000000000 */
[----:B------:R-:W-:Y:S01]  /*34e0*/  FMUL.FTZ R90, R90, c[0x0][0x1e8] ;  /* 0x00007a005a5a7a20 */ /* 0x000fe20000410000 */
[----:B------:R-:W-:Y:S02]  /*34f0*/  LOP3.LUT R94, R88, R84, R86, 0xfe, !PT ;  /* 0x00000054585e7212 */ /* 0x000fe400078efe56 */
[----:B------:R-:W-:Y:S01]  /*3500*/  LOP3.LUT R84, R7, R91, R92, 0xfe, !PT ;  /* 0x0000005b07547212 */ /* 0x000fe200078efe5c */
[----:B------:R-:W-:Y:S01]  /*3510*/  @P2 IMAD.WIDE.U32 R92, R97, R120, c[0x0][0x180] ;  /* 0x00006000615c2625 */ /* 0x000fe200078e0078 */
[----:B------:R-:W-:Y:S02]  /*3520*/  SEL R91, RZ, 0x1, P3 ;  /* 0x00000001ff5b7807 */ /* 0x000fe40001800000 */
[----:B------:R-:W-:Y:S02]  /*3530*/  FSEL R7, R90, RZ, !P0 ;  /* 0x000000ff5a077208 */ /* 0x000fe40004000000 */
[----:B------:R-:W-:Y:S01]  /*3540*/  LOP3.LUT R91, R85, R84, R91, 0xfe, !PT ;  /* 0x00000054555b7212 */ /* 0x000fe200078efe5b */
[----:B------:R-:W-:Y:S01]  /*3550*/  IMAD.WIDE.U32 R84, R116, R120, c[0x0][0x188] ;  /* 0x0000620074547625 */ /* 0x000fe200078e0078 */
[----:B------:R-:W-:-:S02]  /*3560*/  LOP3.LUT R94, R94, R95, RZ, 0xfc, !PT ;  /* 0x0000005f5e5e7212 */ /* 0x000fc400078efcff */
        /* <DEDUP_REMOVED lines=22> */
.L_x_21024:
[----:B0-----:R-:W-:Y:S02]  /*36d0*/  IMAD.MOV.U32 R85, RZ, RZ, R112 ;  /* 0x000000ffff557224 */ /* 0x001fe400078e0070 */
.L_x_21025:
[----:B------:R-:W-:Y:S05]  /*36e0*/  BSYNC B0 ;  /* 0x0000000000007941 */ /* 0x000fea0003800000 */
.L_x_21023:
        /* <DEDUP_REMOVED lines=16> */
.L_x_21029:
[----:B------:R-:W-:Y:S05]  /*37f0*/  BSYNC B1 ;  /* 0x0000000000017941 */ /* 0x000fea0003800000 */
.L_x_21028:
        /* <DEDUP_REMOVED lines=44> */
.L_x_21027:
[----:B------:R-:W-:Y:S05]  /*3ac0*/  BSYNC B0 ;  /* 0x0000000000007941 */ /* 0x000fea0003800000 */
.L_x_21026:
[----:B------:R-:W0:Y:S01]  /*3ad0*/  I2F.U32 R84, R85 ;  /* 0x0000005500547306 */ /* 0x000e220000201000 */
[----:B-----5:R-:W-:Y:S01]  /*3ae0*/  HADD2.F32 R86, -RZ, R88.H0_H0 ;  /* 0x20000058ff567230 */ /* 0x020fe20000004100 */
[C---:B------:R-:W-:Y:S01]  /*3af0*/  ISETP.NE.AND P0, PT, R98.reuse, 0x1, PT ;  /* 0x000000016200780c */ /* 0x040fe20003f05270 */
[----:B------:R-:W-:Y:S01]  /*3b00*/  BSSY B0, `(.L_x_21030) ;  /* 0x0000013000007945 */ /* 0x000fe20003800000 */
[----:B------:R-:W-:-:S02]  /*3b10*/  IADD3 R92, R98, 0x1, RZ ;  /* 0x00000001625c7810 */ /* 0x000fc40007ffe0ff */
        /* <DEDUP_REMOVED lines=16> */
.L_x_21031:
[----:B------:R-:W-:Y:S02]  /*3c20*/  MOV R86, R112 ;  /* 0x0000007000567202 */ /* 0x000fe40000000f00 */
.L_x_21032:
[----:B------:R-:W-:Y:S05]  /*3c30*/  BSYNC B0 ;  /* 0x0000000000007941 */ /* 0x000fea0003800000 */
.L_x_21030:
        /* <DEDUP_REMOVED lines=16> */
.L_x_21036:
[----:B------:R-:W-:Y:S05]  /*3d40*/  BSYNC B1 ;  /* 0x0000000000017941 */ /* 0x000fea0003800000 */
.L_x_21035:
        /* <DEDUP_REMOVED lines=44> */
.L_x_21034:
[----:B------:R-:W-:Y:S05]  /*4010*/  BSYNC B0 ;  /* 0x0000000000007941 */ /* 0x000fea0003800000 */
.L_x_21033:
        /* <DEDUP_REMOVED lines=20> */
.L_x_21038:
[----:B------:R-:W-:Y:S02]  /*4160*/  IMAD.MOV.U32 R87, RZ, RZ, R112 ;  /* 0x000000ffff577224 */ /* 0x000fe400078e0070 */
.L_x_21039:
[----:B------:R-:W-:Y:S05]  /*4170*/  BSYNC B0 ;  /* 0x0000000000007941 */ /* 0x000fea0003800000 */
.L_x_21037:
        /* <DEDUP_REMOVED lines=16> */
.L_x_21043:
[----:B------:R-:W-:Y:S05]  /*4280*/  BSYNC B1 ;  /* 0x0000000000017941 */ /* 0x000fea0003800000 */
.L_x_21042:
        /* <DEDUP_REMOVED lines=44> */
.L_x_21041:
[----:B------:R-:W-:Y:S05]  /*4550*/  BSYNC B0 ;  /* 0x0000000000007941 */ /* 0x000fea0003800000 */
.L_x_21040:
        /* <DEDUP_REMOVED lines=20> */
.L_x_21045:
[----:B------:R-:W-:Y:S02]  /*46a0*/  IMAD.MOV.U32 R88, RZ, RZ, R112 ;  /* 0x000000ffff587224 */ /* 0x000fe400078e0070 */
.L_x_21046:
[----:B------:R-:W-:Y:S05]  /*46b0*/  BSYNC B0 ;  /* 0x0000000000007941 */ /* 0x000fea0003800000 */
.L_x_21044:
        /* <DEDUP_REMOVED lines=16> */
.L_x_21050:
[----:B------:R-:W-:Y:S05]  /*47c0*/  BSYNC B1 ;  /* 0x0000000000017941 */ /* 0x000fea0003800000 */
.L_x_21049:
        /* <DEDUP_REMOVED lines=44> */
.L_x_21048:
[----:B------:R-:W-:Y:S05]  /*4a90*/  BSYNC B0 ;  /* 0x0000000000007941 */ /* 0x000fea0003800000 */
.L_x_21047:
        /* <DEDUP_REMOVED lines=20> */
.L_x_21052:
[----:B------:R-:W-:Y:S02]  /*4be0*/  MOV R88, R112 ;  /* 0x0000007000587202 */ /* 0x000fe40000000f00 */
.L_x_21053:
[----:B------:R-:W-:Y:S05]  /*4bf0*/  BSYNC B0 ;  /* 0x0000000000007941 */ /* 0x000fea0003800000 */
.L_x_21051:
        /* <DEDUP_REMOVED lines=16> */
.L_x_21057:
[----:B------:R-:W-:Y:S05]  /*4d00*/  BSYNC B1 ;  /* 0x0000000000017941 */ /* 0x000fea0003800000 */
.L_x_21056:
        /* <DEDUP_REMOVED lines=44> */
.L_x_21055:
[----:B------:R-:W-:Y:S05]  /*4fd0*/  BSYNC B0 ;  /* 0x0000000000007941 */ /* 0x000fea0003800000 */
.L_x_21054:
        /* <DEDUP_REMOVED lines=20> */
.L_x_21059:
[----:B------:R-:W-:Y:S02]  /*5120*/  IMAD.MOV.U32 R88, RZ, RZ, R112 ;  /* 0x000000ffff587224 */ /* 0x000fe400078e0070 */
.L_x_21060:
[----:B------:R-:W-:Y:S05]  /*5130*/  BSYNC B0 ;  /* 0x0000000000007941 */ /* 0x000fea0003800000 */
.L_x_21058:
        /* <DEDUP_REMOVED lines=16> */
.L_x_21064:
[----:B------:R-:W-:Y:S05]  /*5240*/  BSYNC B1 ;  /* 0x0000000000017941 */ /* 0x000fea0003800000 */
.L_x_21063:
        /* <DEDUP_REMOVED lines=44> */
.L_x_21062:
[----:B------:R-:W-:Y:S05]  /*5510*/  BSYNC B0 ;  /* 0x0000000000007941 */ /* 0x000fea0003800000 */
.L_x_21061:
        /* <DEDUP_REMOVED lines=20> */
.L_x_21066:
[----:B------:R-:W-:Y:S02]  /*5660*/  IMAD.MOV.U32 R88, RZ, RZ, R112 ;  /* 0x000000ffff587224 */ /* 0x000fe400078e0070 */
.L_x_21067:
[----:B------:R-:W-:Y:S05]  /*5670*/  BSYNC B0 ;  /* 0x0000000000007941 */ /* 0x000fea0003800000 */
.L_x_21065:
        /* <DEDUP_REMOVED lines=16> */
.L_x_21071:
[----:B------:R-:W-:Y:S05]  /*5780*/  BSYNC B1 ;  /* 0x0000000000017941 */ /* 0x000fea0003800000 */
.L_x_21070:
        /* <DEDUP_REMOVED lines=44> */
.L_x_21069:
[----:B------:R-:W-:Y:S05]  /*5a50*/  BSYNC B0 ;  /* 0x0000000000007941 */ /* 0x000fea0003800000 */
.L_x_21068:
        /* <DEDUP_REMOVED lines=21> */
.L_x_21073:
[----:B------:R-:W-:Y:S02]  /*5bb0*/  MOV R88, R112 ;  /* 0x0000007000587202 */ /* 0x000fe40000000f00 */
.L_x_21074:
[----:B------:R-:W-:Y:S05]  /*5bc0*/  BSYNC B0 ;  /* 0x0000000000007941 */ /* 0x000fea0003800000 */
.L_x_21072:
        /* <DEDUP_REMOVED lines=18> */
.L_x_21078:
[----:B------:R-:W-:Y:S05]  /*5cf0*/  BSYNC B1 ;  /* 0x0000000000017941 */ /* 0x000fea0003800000 */
.L_x_21077:
        /* <DEDUP_REMOVED lines=44> */
.L_x_21076:
[----:B------:R-:W-:Y:S05]  /*5fc0*/  BSYNC B0 ;  /* 0x0000000000007941 */ /* 0x000fea0003800000 */
.L_x_21075:
[----:B------:R-:W0:Y:S01]  /*5fd0*/  I2F.U32 R88, R88 ;  /* 0x0000005800587306 */ /* 0x000e220000201000 */
[----:B------:R-:W-:Y:S01]  /*5fe0*/  HADD2.F32 R90, -RZ, R91.H1_H1 ;  /* 0x3000005bff5a7230 */ /* 0x000fe20000004100 */
        /* <DEDUP_REMOVED lines=10> */
[----:B0-----:R-:W-:-:S03]  /*6090*/  FFMA.FTZ R89, R88, R119, 1.1641532182693481445e-10 ;  /* 0x2f00000058597423 */ /* 0x001fc60000010077 */
[----:B------:R-:W-:Y:S02]  /*60a0*/  SEL R107, RZ, 0x1, P4 ;  /* 0x00000001ff6b7807 */ /* 0x000fe40002000000 */
[----:B------:R-:W-:Y:S01]  /*60b0*/  FSETP.GTU.FTZ.AND P2, PT, R89, c[0x0][0x1e4], PT ;  /* 0x0000790059007a0b */ /* 0x000fe20003f5c000 */
[----:B------:R-:W-:Y:S02]  /*60c0*/  FMUL.FTZ R89, R90, R121 ;  /* 0x000000795a597220 */ /* 0x000fe40000410000 */
[----:B------:R-:W-:Y:S01]  /*60d0*/  IMAD.WIDE.U32 R90, R91, 0x1000000, RZ ;  /* 0x010000005b5a7825 */ /* 0x000fe200078e00ff */
[----:B------:R-:W-:-:S03]  /*60e0*/  SEL R95, RZ, 0x1000000, P2 ;  /* 0x01000000ff5f7807 */ /* 0x000fc60001000000 */
[----:B------:R-:W-:Y:S01]  /*60f0*/  FMUL.FTZ R89, R89, c[0x0][0x1e8] ;  /* 0x00007a0059597a20 */ /* 0x000fe20000410000 */
        /* <DEDUP_REMOVED lines=31> */
.L_x_21080:
[----:B0-----:R-:W-:Y:S02]  /*62f0*/  IMAD.MOV.U32 R89, RZ, RZ, R112 ;  /* 0x000000ffff597224 */ /* 0x001fe400078e0070 */
.L_x_21081:
[----:B------:R-:W-:Y:S05]  /*6300*/  BSYNC B0 ;  /* 0x0000000000007941 */ /* 0x000fea0003800000 */
.L_x_21079:
        /* <DEDUP_REMOVED lines=16> */
.L_x_21085:
[----:B------:R-:W-:Y:S05]  /*6410*/  BSYNC B1 ;  /* 0x0000000000017941 */ /* 0x000fea0003800000 */
.L_x_21084:
        /* <DEDUP_REMOVED lines=44> */
.L_x_21083:
[----:B------:R-:W-:Y:S05]  /*66e0*/  BSYNC B0 ;  /* 0x0000000000007941 */ /* 0x000fea0003800000 */
.L_x_21082:
        /* <DEDUP_REMOVED lines=21> */
.L_x_21087:
[----:B------:R-:W-:Y:S02]  /*6840*/  IMAD.MOV.U32 R90, RZ, RZ, R112 ;  /* 0x000000ffff5a7224 */ /* 0x000fe400078e0070 */
.L_x_21088:
[----:B------:R-:W-:Y:S05]  /*6850*/  BSYNC B0 ;  /* 0x0000000000007941 */ /* 0x000fea0003800000 */
.L_x_21086:
        /* <DEDUP_REMOVED lines=16> */
.L_x_21092:
[----:B------:R-:W-:Y:S05]  /*6960*/  BSYNC B1 ;  /* 0x0000000000017941 */ /* 0x000fea0003800000 */
.L_x_21091:
        /* <DEDUP_REMOVED lines=44> */
.L_x_21090:
[----:B------:R-:W-:Y:S05]  /*6c30*/  BSYNC B0 ;  /* 0x0000000000007941 */ /* 0x000fea0003800000 */
.L_x_21089:
        /* <DEDUP_REMOVED lines=20> */
.L_x_21094:
[----:B------:R-:W-:Y:S02]  /*6d80*/  MOV R91, R112 ;  /* 0x00000070005b7202 */ /* 0x000fe40000000f00 */
.L_x_21095:
[----:B------:R-:W-:Y:S05]  /*6d90*/  BSYNC B0 ;  /* 0x0000000000007941 */ /* 0x000fea0003800000 */
.L_x_21093:
        /* <DEDUP_REMOVED lines=16> */
.L_x_21099:
[----:B------:R-:W-:Y:S05]  /*6ea0*/  BSYNC B1 ;  /* 0x0000000000017941 */ /* 0x000fea0003800000 */
.L_x_21098:
        /* <DEDUP_REMOVED lines=44> */
.L_x_21097:
[----:B------:R-:W-:Y:S05]  /*7170*/  BSYNC B0 ;  /* 0x0000000000007941 */ /* 0x000fea0003800000 */
.L_x_21096:
        /* <DEDUP_REMOVED lines=20> */
.L_x_21101:
[----:B------:R-:W-:Y:S02]  /*72c0*/  IMAD.MOV.U32 R96, RZ, RZ, R112 ;  /* 0x000000ffff607224 */ /* 0x000fe400078e0070 */
.L_x_21102:
[----:B------:R-:W-:Y:S05]  /*72d0*/  BSYNC B0 ;  /* 0x0000000000007941 */ /* 0x000fea0003800000 */
.L_x_21100:
        /* <DEDUP_REMOVED lines=16> */
.L_x_21106:
[----:B------:R-:W-:Y:S05]  /*73e0*/  BSYNC B1 ;  /* 0x0000000000017941 */ /* 0x000fea0003800000 */
.L_x_21105:
        /* <DEDUP_REMOVED lines=44> */
.L_x_21104:
[----:B------:R-:W-:Y:S05]  /*76b0*/  BSYNC B0 ;  /* 0x0000000000007941 */ /* 0x000fea0003800000 */
.L_x_21103:
        /* <DEDUP_REMOVED lines=20> */
.L_x_21108:
[----:B------:R-:W-:Y:S02]  /*7800*/  MOV R97, R112 ;  /* 0x0000007000617202 */ /* 0x000fe40000000f00 */
.L_x_21109:
[----:B------:R-:W-:Y:S05]  /*7810*/  BSYNC B0 ;  /* 0x0000000000007941 */ /* 0x000fea0003800000 */
.L_x_21107:
        /* <DEDUP_REMOVED lines=16> */
.L_x_21113:
[----:B------:R-:W-:Y:S05]  /*7920*/  BSYNC B1 ;  /* 0x0000000000017941 */ /* 0x000fea0003800000 */
.L_x_21112:
        /* <DEDUP_REMOVED lines=44> */
.L_x_21111:
[----:B------:R-:W-:Y:S05]  /*7bf0*/  BSYNC B0 ;  /* 0x0000000000007941 */ /* 0x000fea0003800000 */
.L_x_21110:
        /* <DEDUP_REMOVED lines=20> */
.L_x_21115:
[----:B------:R-:W-:Y:S02]  /*7d40*/  MOV R102, R112 ;  /* 0x0000007000667202 */ /* 0x000fe40000000f00 */
.L_x_21116:
[----:B------:R-:W-:Y:S05]  /*7d50*/  BSYNC B0 ;  /* 0x0000000000007941 */ /* 0x000fea0003800000 */
.L_x_21114:
        /* <DEDUP_REMOVED lines=16> */
.L_x_21120:
[----:B------:R-:W-:Y:S05]  /*7e60*/  BSYNC B1 ;  /* 0x0000000000017941 */ /* 0x000fea0003800000 */
.L_x_21119:
        /* <DEDUP_REMOVED lines=44> */
.L_x_21118:
[----:B------:R-:W-:Y:S05]  /*8130*/  BSYNC B0 ;  /* 0x0000000000007941 */ /* 0x000fea0003800000 */
.L_x_21117:
        /* <DEDUP_REMOVED lines=20> */
.L_x_21122:
[----:B------:R-:W-:Y:S02]  /*8280*/  MOV R102, R112 ;  /* 0x0000007000667202 */ /* 0x000fe40000000f00 */
.L_x_21123:
[----:B------:R-:W-:Y:S05]  /*8290*/  BSYNC B0 ;  /* 0x0000000000007941 */ /* 0x000fea0003800000 */
.L_x_21121:
        /* <DEDUP_REMOVED lines=16> */
.L_x_21127:
[----:B------:R-:W-:Y:S05]  /*83a0*/  BSYNC B1 ;  /* 0x0000000000017941 */ /* 0x000fea0003800000 */
.L_x_21126:
        /* <DEDUP_REMOVED lines=44> */
.L_x_21125:
[----:B------:R-:W-:Y:S05]  /*8670*/  BSYNC B0 ;  /* 0x0000000000007941 */ /* 0x000fea0003800000 */
.L_x_21124:
        /* <DEDUP_REMOVED lines=21> */
.L_x_21129:
[----:B------:R-:W-:Y:S02]  /*87d0*/  MOV R104, R112 ;  /* 0x0000007000687202 */ /* 0x000fe40000000f00 */
.L_x_21130:
[----:B------:R-:W-:Y:S05]  /*87e0*/  BSYNC B0 ;  /* 0x0000000000007941 */ /* 0x000fea0003800000 */
.L_x_21128:
        /* <DEDUP_REMOVED lines=18> */
.L_x_21134:
[----:B------:R-:W-:Y:S05]  /*8910*/  BSYNC B1 ;  /* 0x0000000000017941 */ /* 0x000fea0003800000 */
.L_x_21133:
        /* <DEDUP_REMOVED lines=44> */
.L_x_21132:
[----:B------:R-:W-:Y:S05]  /*8be0*/  BSYNC B0 ;  /* 0x0000000000007941 */ /* 0x000fea0003800000 */
.L_x_21131:
[----:B------:R0:W1:Y:S01]  /*8bf0*/  I2F.U32 R102, R104 ;  /* 0x0000006800667306 */ /* 0x0000620000201000 */
[----:B------:R-:W-:Y:S01]  /*8c00*/  SEL R107, RZ, 0x1, P2 ;  /* 0x00000001ff6b7807 */ /* 0x000fe20001000000 */
[----:B------:R-:W-:Y:S01]  /*8c10*/  HADD2.F32 R106, -RZ, R99.H1_H1 ;  /* 0x30000063ff6a7230 */ /* 0x000fe20000004100 */
[----:B------:R-:W-:Y:S02]  /*8c20*/  SEL R105, RZ, 0x1, P0 ;  /* 0x00000001ff697807 */ /* 0x000fe40000000000 */
[----:B------:R-:W-:-:S02]  /*8c30*/  SEL R123, RZ, 0x10000, P5 ;  /* 0x00010000ff7b7807 */ /* 0x000fc40002800000 */
[----:B------:R-:W-:Y:S01]  /*8c40*/  ISETP.NE.AND P5, PT, R103, RZ, PT ;  /* 0x000000ff6700720c */ /* 0x000fe20003fa5270 */
[----:B------:R-:W-:Y:S01]  /*8c50*/  FMUL.FTZ R99, R106, R121 ;  /* 0x000000796a637220 */ /* 0x000fe20000410000 */
[----:B------:R-:W-:Y:S01]  /*8c60*/  SEL R122, RZ, 0x100, P4 ;  /* 0x00000100ff7a7807 */ /* 0x000fe20002000000 */
[----:B------:R-:W-:Y:S01]  /*8c70*/  IMAD.WIDE.U32 R106, R107, 0x1000000, RZ ;  /* 0x010000006b6a7825 */ /* 0x000fe200078e00ff */
[----:B------:R-:W-:Y:S02]  /*8c80*/  ISETP.NE.AND P4, PT, R117, RZ, PT ;  /* 0x000000ff7500720c */ /* 0x000fe40003f85270 */
[----:B------:R-:W-:Y:S01]  /*8c90*/  ISETP.NE.AND P6, PT, R124, RZ, PT ;  /* 0x000000ff7c00720c */ /* 0x000fe20003fc5270 */
[----:B0-----:R-:W-:Y:S01]  /*8ca0*/  IMAD.WIDE.U32 R104, R105, 0x100, RZ ;  /* 0x0000010069687825 */ /* 0x001fe200078e00ff */
[----:B------:R-:W-:-:S03]  /*8cb0*/  SEL R129, RZ, 0x1, P4 ;  /* 0x00000001ff817807 */ /* 0x000fc60002000000 */
[----:B-1----:R-:W-:Y:S02]  /*8cc0*/  FFMA.FTZ R102, R102, R119, 1.1641532182693481445e-10 ;  /* 0x2f00000066667423 */ /* 0x002fe40000010077 */
[----:B------:R-:W-:-:S03]  /*8cd0*/  FMUL.FTZ R99, R99, c[0x0][0x1e8] ;  /* 0x00007a0063637a20 */ /* 0x000fc60000410000 */
[----:B------:R-:W-:Y:S02]  /*8ce0*/  FSETP.GTU.FTZ.AND P2, PT, R102, c[0x0][0x1e4], PT ;  /* 0x0000790066007a0b */ /* 0x000fe40003f5c000 */
        /* <DEDUP_REMOVED lines=34> */
.L_x_21136:
[----:B0-----:R-:W-:Y:S02]  /*8f10*/  MOV R101, R112 ;  /* 0x0000007000657202 */ /* 0x001fe40000000f00 */
.L_x_21137:
[----:B------:R-:W-:Y:S05]  /*8f20*/  BSYNC B0 ;  /* 0x0000000000007941 */ /* 0x000fea0003800000 */
.L_x_21135:
        /* <DEDUP_REMOVED lines=16> */
.L_x_21141:
[----:B------:R-:W-:Y:S05]  /*9030*/  BSYNC B1 ;  /* 0x0000000000017941 */ /* 0x000fea0003800000 */
.L_x_21140:
        /* <DEDUP_REMOVED lines=44> */
.L_x_21139:
[----:B------:R-:W-:Y:S05]  /*9300*/  BSYNC B0 ;  /* 0x0000000000007941 */ /* 0x000fea0003800000 */
.L_x_21138:
        /* <DEDUP_REMOVED lines=21> */
.L_x_21143:
[----:B------:R-:W-:Y:S02]  /*9460*/  MOV R102, R112 ;  /* 0x0000007000667202 */ /* 0x000fe40000000f00 */
.L_x_21144:
[----:B------:R-:W-:Y:S05]  /*9470*/  BSYNC B0 ;  /* 0x0000000000007941 */ /* 0x000fea0003800000 */
.L_x_21142:
        /* <DEDUP_REMOVED lines=16> */
.L_x_21148:
[----:B------:R-:W-:Y:S05]  /*9580*/  BSYNC B1 ;  /* 0x0000000000017941 */ /* 0x000fea0003800000 */
.L_x_21147:
        /* <DEDUP_REMOVED lines=44> */
.L_x_21146:
[----:B------:R-:W-:Y:S05]  /*9850*/  BSYNC B0 ;  /* 0x0000000000007941 */ /* 0x000fea0003800000 */
.L_x_21145:
        /* <DEDUP_REMOVED lines=20> */
.L_x_21150:
[----:B------:R-:W-:Y:S02]  /*99a0*/  MOV R103, R112 ;  /* 0x0000007000677202 */ /* 0x000fe40000000f00 */
.L_x_21151:
[----:B------:R-:W-:Y:S05]  /*99b0*/  BSYNC B0 ;  /* 0x0000000000007941 */ /* 0x000fea0003800000 */
.L_x_21149:
        /* <DEDUP_REMOVED lines=16> */
.L_x_21155:
[----:B------:R-:W-:Y:S05]  /*9ac0*/  BSYNC B1 ;  /* 0x0000000000017941 */ /* 0x000fea0003800000 */
.L_x_21154:
        /* <DEDUP_REMOVED lines=44> */
.L_x_21153:
[----:B------:R-:W-:Y:S05]  /*9d90*/  BSYNC B0 ;  /* 0x0000000000007941 */ /* 0x000fea0003800000 */
.L_x_21152:
        /* <DEDUP_REMOVED lines=20> */
.L_x_21157:
[----:B------:R-:W-:Y:S02]  /*9ee0*/  MOV R104, R112 ;  /* 0x0000007000687202 */ /* 0x000fe40000000f00 */
.L_x_21158:
[----:B------:R-:W-:Y:S05]  /*9ef0*/  BSYNC B0 ;  /* 0x0000000000007941 */ /* 0x000fea0003800000 */
.L_x_21156:
        /* <DEDUP_REMOVED lines=16> */
.L_x_21162:
[----:B------:R-:W-:Y:S05]  /*a000*/  BSYNC B1 ;  /* 0x0000000000017941 */ /* 0x000fea0003800000 */
.L_x_21161:
        /* <DEDUP_REMOVED lines=44> */
.L_x_21160:
[----:B------:R-:W-:Y:S05]  /*a2d0*/  BSYNC B0 ;  /* 0x0000000000007941 */ /* 0x000fea0003800000 */
.L_x_21159:
        /* <DEDUP_REMOVED lines=20> */
.L_x_21164:
[----:B------:R-:W-:Y:S02]  /*a420*/  MOV R105, R112 ;  /* 0x0000007000697202 */ /* 0x000fe40000000f00 */
.L_x_21165:
[----:B------:R-:W-:Y:S05]  /*a430*/  BSYNC B0 ;  /* 0x0000000000007941 */ /* 0x000fea0003800000 */
.L_x_21163:
        /* <DEDUP_REMOVED lines=16> */
.L_x_21169:
[----:B------:R-:W-:Y:S05]  /*a540*/  BSYNC B1 ;  /* 0x0000000000017941 */ /* 0x000fea0003800000 */
.L_x_21168:
        /* <DEDUP_REMOVED lines=44> */
.L_x_21167:
[----:B------:R-:W-:Y:S05]  /*a810*/  BSYNC B0 ;  /* 0x0000000000007941 */ /* 0x000fea0003800000 */
.L_x_21166:
        /* <DEDUP_REMOVED lines=20> */
.L_x_21171:
[----:B------:R-:W-:Y:S02]  /*a960*/  MOV R122, R112 ;  /* 0x00000070007a7202 */ /* 0x000fe40000000f00 */
.L_x_21172:
[----:B------:R-:W-:Y:S05]  /*a970*/  BSYNC B0 ;  /* 0x0000000000007941 */ /* 0x000fea0003800000 */
.L_x_21170:
        /* <DEDUP_REMOVED lines=16> */
.L_x_21176:
[----:B------:R-:W-:Y:S05]  /*aa80*/  BSYNC B1 ;  /* 0x0000000000017941 */ /* 0x000fea0003800000 */
.L_x_21175:
        /* <DEDUP_REMOVED lines=44> */
.L_x_21174:
[----:B------:R-:W-:Y:S05]  /*ad50*/  BSYNC B0 ;  /* 0x0000000000007941 */ /* 0x000fea0003800000 */
.L_x_21173:
        /* <DEDUP_REMOVED lines=20> */
.L_x_21178:
[----:B------:R-:W-:Y:S02]  /*aea0*/  MOV R123, R112 ;  /* 0x00000070007b7202 */ /* 0x000fe40000000f00 */
.L_x_21179:
[----:B------:R-:W-:Y:S05]  /*aeb0*/  BSYNC B0 ;  /* 0x0000000000007941 */ /* 0x000fea0003800000 */
.L_x_21177:
        /* <DEDUP_REMOVED lines=16> */
.L_x_21183:
[----:B------:R-:W-:Y:S05]  /*afc0*/  BSYNC B1 ;  /* 0x0000000000017941 */ /* 0x000fea0003800000 */
.L_x_21182:
        /* <DEDUP_REMOVED lines=44> */
.L_x_21181:
[----:B------:R-:W-:Y:S05]  /*b290*/  BSYNC B0 ;  /* 0x0000000000007941 */ /* 0x000fea0003800000 */
.L_x_21180:
[----:B------:R-:W0:Y:S01]  /*b2a0*/  I2F.U32 R106, R123 ;  /* 0x0000007b006a7306 */ /* 0x000e220000201000 */
[----:B------:R-:W-:Y:S01]  /*b2b0*/  HADD2.F32 R122, -RZ, R107.H0_H0 ;  /* 0x2000006bff7a7230 */ /* 0x000fe20000004100 */
[----:B------:R-:W-:Y:S01]  /*b2c0*/  ISETP.NE.AND P6, PT, R124, RZ, PT ;  /* 0x000000ff7c00720c */ /* 0x000fe20003fc5270 */
        /* <DEDUP_REMOVED lines=18> */
.L_x_21185:
[----:B------:R-:W-:Y:S02]  /*b3f0*/  MOV R123, R112 ;  /* 0x00000070007b7202 */ /* 0x000fe40000000f00 */
.L_x_21186:
[----:B------:R-:W-:Y:S05]  /*b400*/  BSYNC B0 ;  /* 0x0000000000007941 */ /* 0x000fea0003800000 */
.L_x_21184:
        /* <DEDUP_REMOVED lines=18> */
.L_x_21190:
[----:B------:R-:W-:Y:S05]  /*b530*/  BSYNC B1 ;  /* 0x0000000000017941 */ /* 0x000fea0003800000 */
.L_x_21189:
        /* <DEDUP_REMOVED lines=44> */
.L_x_21188:
[----:B------:R-:W-:Y:S05]  /*b800*/  BSYNC B0 ;  /* 0x0000000000007941 */ /* 0x000fea0003800000 */
.L_x_21187:
        /* <DEDUP_REMOVED lines=24> */
[----:B------:R-:W-:Y:S01]  /*b990*/  HADD2.F32 R126, -RZ, R107.H1_H1 ;  /* 0x3000006bff7e7230 */ /* 0x000fe20000004100 */
        /* <DEDUP_REMOVED lines=45> */
.L_x_21195:
        /* <DEDUP_REMOVED lines=84> */
.L_x_21196:
        /* <DEDUP_REMOVED lines=102> */
[----:B------:R-:W-:Y:S01]  /*c810*/  F2FP.PACK_AB R86, R86, R85 ;  /* 0x000000555656723e */ /* 0x000fe200000000ff */
[----:B------:R-:W-:Y:S02]  /*c820*/  FFMA.FTZ R126, R51, R126, R83 ;  /* 0x0000007e337e7223 */ /* 0x000fe40000010053 */
[----:B------:R-:W-:Y:S02]  /*c830*/  FFMA.FTZ R10, R36, R95, R68 ;  /* 0x0000005f240a7223 */ /* 0x000fe40000010044 */
[----:B------:R-:W-:Y:S01]  /*c840*/  FADD.FTZ R138, R89, -R121 ;  /* 0x80000079598a7221 */ /* 0x000fe20000010000 */
[----:B------:R-:W-:Y:S01]  /*c850*/  F2FP.PACK_AB R85, R126, R11 ;  /* 0x0000000b7e55723e */ /* 0x000fe200000000ff */
[----:B------:R-:W-:Y:S02]  /*c860*/  FFMA.FTZ R5, R38, R5, R70 ;  /* 0x0000000526057223 */ /* 0x000fe40000010046 */
[----:B------:R-:W-:-:S02]  /*c870*/  FFMA.FTZ R136, R39, R136, R71 ;  /* 0x0000008827887223 */ /* 0x000fc40000010047 */
[----:B------:R-:W-:Y:S02]  /*c880*/  FFMA.FTZ R90, R20, R107, R52 ;  /* 0x0000006b145a7223 */ /* 0x000fe40000010034 */
[----:B------:R-:W-:Y:S01]  /*c890*/  FFMA.FTZ R95, R21, R150, R53 ;  /* 0x00000096155f7223 */ /* 0x000fe20000010035 */
[----:B------:R-:W-:Y:S01]  /*c8a0*/  F2FP.PACK_AB R11, R136, R5 ;  /* 0x00000005880b723e */ /* 0x000fe200000000ff */
[--C-:B------:R-:W-:Y:S02]  /*c8b0*/  FADD.FTZ R6, R6, -R121.reuse ;  /* 0x8000007906067221 */ /* 0x100fe40000010000 */
[--C-:B------:R-:W-:Y:S01]  /*c8c0*/  FADD.FTZ R88, R88, -R121.reuse ;  /* 0x8000007958587221 */ /* 0x100fe20000010000 */
[----:B------:R-:W-:Y:S01]  /*c8d0*/  F2FP.PACK_AB R90, R95, R90 ;  /* 0x0000005a5f5a723e */ /* 0x000fe200000000ff */
        /* <DEDUP_REMOVED lines=22> */
[----:B------:R-:W-:Y:S01]  /*ca40*/  F2FP.PACK_AB R84, R84, R9 ;  /* 0x000000095454723e */ /* 0x000fe200000000ff */
[----:B------:R-:W-:-:S02]  /*ca50*/  FMUL.FTZ R93, R7, R100 ;  /* 0x00000064075d7220 */ /* 0x000fc40000410000 */
[----:B------:R-:W-:Y:S02]  /*ca60*/  FMUL.FTZ R88, R7, R146 ;  /* 0x0000009207587220 */ /* 0x000fe40000410000 */
[----:B------:R-:W-:Y:S02]  /*ca70*/  FFMA.FTZ R5, R41, R118, R73 ;  /* 0x0000007629057223 */ /* 0x000fe40000010049 */
        /* <DEDUP_REMOVED lines=43> */
[----:B------:R-:W-:Y:S01]  /*cd30*/  LOP3.LUT P1, RZ, R2, 0xff, RZ, 0xc0, !PT ;  /* 0x000000ff02ff7812 */ /* 0x000fe2000782c0ff */
[----:B------:R-:W-:Y:S01]  /*cd40*/  IMAD.WIDE.U32 R92, R92, R95, c[0x0][0x208] ;  /* 0x000082005c5c7625 */ /* 0x000fe200078e005f */
[----:B------:R-:W-:-:S02]  /*cd50*/  F2FP.PACK_AB R91, R152, R91 ;  /* 0x0000005b985b723e */ /* 0x000fc400000000ff */
        /* <DEDUP_REMOVED lines=8> */
.L_x_21193:
[----:B------:R-:W-:Y:S05]  /*cde0*/  EXIT ;  /* 0x000000000000794d */ /* 0x000fea0003800000 */
.L_x_21191:
[----:B-1----:R-:W-:Y:S01]  /*cdf0*/  IMAD.MOV.U32 R123, RZ, RZ, 0x1 ;  /* 0x00000001ff7b7424 */ /* 0x002fe200078e00ff */
[----:B------:R-:W-:Y:S01]  /*ce00*/  MOV R119, 0x1f ;  /* 0x0000001f00777802 */ /* 0x000fe20000000f00 */
[----:B------:R-:W-:Y:S01]  /*ce10*/  IMAD.MOV.U32 R126, RZ, RZ, -0x1 ;  /* 0xffffffffff7e7424 */ /* 0x000fe200078e00ff */
[----:B------:R-:W-:Y:S02]  /*ce20*/  MOV R124, 0xce40 ;  /* 0x0000ce40007c7802 */ /* 0x000fe40000000f00 */
[----:B------:R-:W-:Y:S05]  /*ce30*/  CALL.REL.NOINC `($__internal_121_$__cuda_sm70_shflsync_bfly_p) ;  /* 0x0000079000007944 */ /* 0x000fea0003c00000 */
[----:B-1----:R-:W-:Y:S01]  /*ce40*/  MOV R118, R123 ;  /* 0x0000007b00767202 */ /* 0x002fe20000000f00 */
[----:B0-----:R-:W-:Y:S05]  /*ce50*/  BRA `(.L_x_21195) ;  /* 0xffffee1000007947 */ /* 0x001fea000383ffff */
.L_x_21192:
[----:B------:R-:W-:Y:S01]  /*ce60*/  HFMA2.MMA R119, -RZ, RZ, 0, 1.847743988037109375e-06 ;  /* 0x0000001fff777435 */ /* 0x000fe200000001ff */
[----:B------:R-:W-:Y:S01]  /*ce70*/  IMAD.MOV.U32 R123, RZ, RZ, 0x2 ;  /* 0x00000002ff7b7424 */ /* 0x000fe200078e00ff */
[----:B------:R-:W-:Y:S01]  /*ce80*/  MOV R124, 0xceb0 ;  /* 0x0000ceb0007c7802 */ /* 0x000fe20000000f00 */
[----:B------:R-:W-:-:S03]  /*ce90*/  IMAD.MOV.U32 R126, RZ, RZ, -0x1 ;  /* 0xffffffffff7e7424 */ /* 0x000fc600078e00ff */
[----:B------:R-:W-:Y:S05]  /*cea0*/  CALL.REL.NOINC `($__internal_121_$__cuda_sm70_shflsync_bfly_p) ;  /* 0x0000072000007944 */ /* 0x000fea0003c00000 */
[----:B01----:R-:W-:Y:S01]  /*ceb0*/  FADD.FTZ R128, R128, R123 ;  /* 0x0000007b80807221 */ /* 0x003fe20000010000 */
[----:B------:R-:W-:Y:S01]  /*cec0*/  MOV R123, 0x4 ;  /* 0x00000004007b7802 */ /* 0x000fe20000000f00 */
[----:B------:R-:W-:Y:S01]  /*ced0*/  IMAD.MOV.U32 R119, RZ, RZ, 0x1f ;  /* 0x0000001fff777424 */ /* 0x000fe200078e00ff */
[----:B------:R-:W-:-:S02]  /*cee0*/  MOV R126, 0xffffffff ;  /* 0xffffffff007e7802 */ /* 0x000fc40000000f00 */
[----:B------:R-:W-:Y:S02]  /*cef0*/  MOV R124, 0xcf10 ;  /* 0x0000cf10007c7802 */ /* 0x000fe40000000f00 */
[----:B------:R-:W-:Y:S05]  /*cf00*/  CALL.REL.NOINC `($__internal_121_$__cuda_sm70_shflsync_bfly_p) ;  /* 0x000006c000007944 */ /* 0x000fea0003c00000 */
[----:B0-----:R-:W-:Y:S01]  /*cf10*/  HFMA2.MMA R119, -RZ, RZ, 0, 1.847743988037109375e-06 ;  /* 0x0000001fff777435 */ /* 0x001fe200000001ff */
[----:B-1----:R-:W-:Y:S01]  /*cf20*/  FADD.FTZ R128, R128, R123 ;  /* 0x0000007b80807221 */ /* 0x002fe20000010000 */
[----:B------:R-:W-:Y:S01]  /*cf30*/  MOV R124, 0xcf70 ;  /* 0x0000cf70007c7802 */ /* 0x000fe20000000f00 */
[----:B------:R-:W-:Y:S02]  /*cf40*/  IMAD.MOV.U32 R123, RZ, RZ, 0x8 ;  /* 0x00000008ff7b7424 */ /* 0x000fe400078e00ff */
[----:B------:R-:W-:Y:S02]  /*cf50*/  IMAD.MOV.U32 R126, RZ, RZ, -0x1 ;  /* 0xffffffffff7e7424 */ /* 0x000fe400078e00ff */
[----:B------:R-:W-:Y:S05]  /*cf60*/  CALL.REL.NOINC `($__internal_121_$__cuda_sm70_shflsync_bfly_p) ;  /* 0x0000066000007944 */ /* 0x000fea0003c00000 */
[----:B01----:R-:W-:Y:S01]  /*cf70*/  FADD.FTZ R128, R128, R123 ;  /* 0x0000007b80807221 */ /* 0x003fe20000010000 */
[----:B------:R-:W-:Y:S01]  /*cf80*/  MOV R123, 0x10 ;  /* 0x00000010007b7802 */ /* 0x000fe20000000f00 */
[----:B------:R-:W-:Y:S01]  /*cf90*/  IMAD.MOV.U32 R119, RZ, RZ, 0x1f ;  /* 0x0000001fff777424 */ /* 0x000fe200078e00ff */
[----:B------:R-:W-:Y:S02]  /*cfa0*/  MOV R126, 0xffffffff ;  /* 0xffffffff007e7802 */ /* 0x000fe40000000f00 */
[----:B------:R-:W-:-:S02]  /*cfb0*/  MOV R124, 0xcfd0 ;  /* 0x0000cfd0007c7802 */ /* 0x000fc40000000f00 */
[----:B------:R-:W-:Y:S05]  /*cfc0*/  CALL.REL.NOINC `($__internal_121_$__cuda_sm70_shflsync_bfly_p) ;  /* 0x0000060000007944 */ /* 0x000fea0003c00000 */
        /* <DEDUP_REMOVED lines=89> */
[----:B0-----:R-:W-:Y:S01]  /*d560*/  HFMA2.MMA R119, -RZ, RZ, 0, 1.847743988037109375e-06 ;  /* 0x0000001fff777435 */ /* 0x001fe200000001ff */
[----:B-1----:R-:W-:Y:S01]  /*d570*/  FADD.FTZ R128, R128, R123 ;  /* 0x0000007b80807221 */ /* 0x002fe20000010000 */
[----:B------:R-:W-:Y:S01]  /*d580*/  MOV R124, 0xd5c0 ;  /* 0x0000d5c0007c7802 */ /* 0x000fe20000000f00 */
[----:B------:R-:W-:-:S02]  /*d590*/  IMAD.MOV.U32 R123, RZ, RZ, 0x10 ;  /* 0x00000010ff7b7424 */ /* 0x000fc400078e00ff */
[----:B------:R-:W-:Y:S02]  /*d5a0*/  IMAD.MOV.U32 R126, RZ, RZ, -0x1 ;  /* 0xffffffffff7e7424 */ /* 0x000fe400078e00ff */
[----:B------:R-:W-:Y:S05]  /*d5b0*/  CALL.REL.NOINC `($__internal_121_$__cuda_sm70_shflsync_bfly_p) ;  /* 0x0000001000007944 */ /* 0x000fea0003c00000 */
[----:B01----:R-:W-:Y:S05]  /*d5c0*/  BRA `(.L_x_21196) ;  /* 0xffffebe000007947 */ /* 0x003fea000383ffff */
        .weak           $__internal_121_$__cuda_sm70_shflsync_bfly_p
        .type           $__internal_121_$__cuda_sm70_shflsync_bfly_p,@function
        .size           $__internal_121_$__cuda_sm70_shflsync_bfly_p,(.L_x_29185 - $__internal_121_$__cuda_sm70_shflsync_bfly_p)
$__internal_121_$__cuda_sm70_shflsync_bfly_p:
[----:B------:R-:W-:Y:S01]  /*d5d0*/  MOV R125, 0x0 ;  /* 0x00000000007d7802 */ /* 0x000fe20000000f00 */
[----:B------:R-:W-:Y:S04]  /*d5e0*/  WARPSYNC R126 ;  /* 0x0000007e00007348 */ /* 0x000fe80003800000 */
[----:B------:R0:W1:Y:S01]  /*d5f0*/  SHFL.BFLY PT, R123, R128, R123, R119 ;  /* 0x0c00007b807b7389 */ /* 0x00006200000e0077 */
[----:B------:R-:W-:Y:S05]  /*d600*/  RET.REL.NODEC R124 `(_ZN10layer_norm13ln_fwd_kernelINS_13Kernel_traitsIf6__halffS2_fjLj4096ELj1ELj1ELj4ELj16ENS_18Kernel_traits_baseILj4096EfS2_fS2_fjLj128EEEEELb1ELb0ELb0ELb1EEEvNS_9FwdParamsE) ;  /* 0xffff29f07c007950 */ /* 0x000fea0003c3ffff */
.L_x_21197:
        /* <DEDUP_REMOVED lines=15> */
.L_x_29185:


//--------------------- .text._ZN10layer_norm13ln_fwd_kernelINS_13Kernel_traitsIf6__halffS2_fjLj4096ELj1ELj1ELj4ELj16ENS_18Kernel_traits_baseILj4096EfS2_fS2_fjLj128EEEEELb1ELb0ELb1ELb0EEEvNS_9FwdParamsE --------------------------
	.section	.text._ZN10layer_norm13ln_fwd_kernelINS_13Kernel_traitsIf6__halffS2_fjLj4096ELj1ELj1ELj4ELj16ENS_18Kernel_traits_baseILj4096EfS2_fS2_fjLj128EEEEELb1ELb0ELb1ELb0EEEvNS_9FwdParamsE,"ax",@progbits
	.sectioninfo	@"SHI_REGISTERS=154"
	.align	128
        .global         _ZN10layer_norm13ln_fwd_kernelINS_13Kernel_traitsIf6__halffS2_fjLj4096ELj1ELj1ELj4ELj16ENS_18Kernel_traits_baseILj4096EfS2_fS2_fjLj128EEEEELb1ELb0ELb1ELb0EEEvNS_9FwdParamsE
        .type           _ZN10layer_norm13ln_fwd_kernelINS_13Kernel_traitsIf6__halffS2_fjLj4096ELj1ELj1ELj4ELj16ENS_18Kernel_traits_baseILj4096EfS2_fS2_fjLj128EEEEELb1ELb0ELb1ELb0EEEvNS_9FwdParamsE,@function
        .size           _ZN10layer_norm13ln_fwd_kernelINS_13Kernel_traitsIf6__halffS2_fjLj4096ELj1ELj1ELj4ELj16ENS_18Kernel_traits_baseILj4096EfS2_fS2_fjLj128EEEEELb1ELb0ELb1ELb0EEEvNS_9FwdParamsE,(.L_x_29186 - _ZN10layer_norm13ln_fwd_kernelINS_13Kernel_traitsIf6__halffS2_fjLj4096ELj1ELj1ELj4ELj16ENS_18Kernel_traits_baseILj4096EfS2_fS2_fjLj128EEEEELb1ELb0ELb1ELb0EEEvNS_9FwdParamsE)
        .other          _ZN10layer_norm13ln_fwd_kernelINS_13Kernel_traitsIf6__halffS2_fjLj4096ELj1ELj1ELj4ELj16ENS_18Kernel_traits_baseILj4096EfS2_fS2_fjLj128EEEEELb1ELb0ELb1ELb0EEEvNS_9FwdParamsE,@"STO_CUDA_ENTRY STV_DEFAULT"
_ZN10layer_norm13ln_fwd_kernelINS_13Kernel_traitsIf6__halffS2_fjLj4096ELj1ELj1ELj4ELj16ENS_18Kernel_traits_baseILj4096EfS2_fS2_fjLj128EEEEELb1ELb0ELb1ELb0EEEvNS_9FwdParamsE:
.text._ZN10layer_norm13ln_fwd_kernelINS_13Kernel_traitsIf6__halffS2_fjLj4096ELj1ELj1ELj4ELj16ENS_18Kernel_traits_baseILj4096EfS2_fS2_fjLj128EEEEELb1ELb0ELb1ELb0EEEvNS_9FwdParamsE:
        /* <DEDUP_REMOVED lines=102> */
.L_x_21199:
[----:B------:R-:W-:Y:S05]  /*0660*/  BSYNC B0 ;  /* 0x0000000000007941 */ /* 0x000fea0003800000 */
.L_x_21198:
        /* <DEDUP_REMOVED lines=17> */
.L_x_21201:
[----:B------:R-:W-:Y:S05]  /*0780*/  BSYNC B0 ;  /* 0x0000000000007941 */ /* 0x000fea0003800000 */
.L_x_21200:
        /* <DEDUP_REMOVED lines=17> */
.L_x_21203:
[----:B------:R-:W-:Y:S05]  /*08a0*/  BSYNC B0 ;  /* 0x0000000000007941 */ /* 0x000fea0003800000 */
.L_x_21202:
        /* <DEDUP_REMOVED lines=16> */
.L_x_21205:
[----:B------:R-:W-:Y:S05]  /*09b0*/  BSYNC B0 ;  /* 0x0000000000007941 */ /* 0x000fea0003800000 */
.L_x_21204:
        /* <DEDUP_REMOVED lines=35> */
.L_x_21519:
        /* <DEDUP_REMOVED lines=48> */
.L_x_21211:
[----:B------:R-:W-:Y:S02]  /*0ef0*/  IMAD.MOV.U32 R86, RZ, RZ, R12 ;  /* 0x000000ffff567224 */ /* 0x000fe400078e000c */
.L_x_21212:
[----:B------:R-:W-:Y:S05]  /*0f00*/  BSYNC B2 ;  /* 0x0000000000027941 */ /* 0x000fea0003800000 */
.L_x_21210:
        /* <DEDUP_REMOVED lines=16> */
.L_x_21216:
[----:B------:R-:W-:Y:S05]  /*1010*/  BSYNC B3 ;  /* 0x0000000000037941 */ /* 0x000fea0003800000 */
.L_x_21215:
        /* <DEDUP_REMOVED lines=44> */
.L_x_21214:
[----:B------:R-:W-:Y:S05]  /*12e0*/  BSYNC B2 ;  /* 0x0000000000027941 */ /* 0x000fea0003800000 */
.L_x_21213:
[----:B------:R-:W1:Y:S01]  /*12f0*/  I2F.U32 R10, R86 ;  /* 0x00000056000a7306 */ /* 0x000e620000201000 */
[----:B------:R-:W-:Y:S01]  /*1300*/  HFMA2.MMA R85, -RZ, RZ, 0.1171875, 0 ;  /* 0x2f800000ff557435 */ /* 0x000fe200000001ff */
[----:B-----5:R-:W-:-:S05]  /*1310*/  HADD2.F32 R84, -RZ, R88.H0_H0 ;  /* 0x20000058ff547230 */ /* 0x020fca0000004100 */
[----:B------:R-:W-:-:S04]  /*1320*/  FMUL.FTZ R84, R84, c[0x0][0x1ec] ;  /* 0x00007b0054547a20 */ /* 0x000fc80000410000 */
[----:B------:R-:W-:Y:S02]  /*1330*/  FMUL.FTZ R84, R84, c[0x0][0x1e8] ;  /* 0x00007a0054547a20 */ /* 0x000fe40000410000 */
[----:B-1----:R-:W-:-:S05]  /*1340*/  FFMA.FTZ R10, R10, R85, 1.1641532182693481445e-10 ;  /* 0x2f0000000a0a7423 */ /* 0x002fca0000010055 */
[----:B------:R-:W-:-:S04]  /*1350*/  FSETP.GTU.FTZ.AND P5, PT, R10, c[0x0][0x1e4], PT ;  /* 0x000079000a007a0b */ /* 0x000fc80003fbc000 */
[----:B------:R-:W-:Y:S02]  /*1360*/  FSEL R84, R84, RZ, !P5 ;  /* 0x000000ff54547208 */ /* 0x000fe40006800000 */
[----:B------:R-:W-:-:S03]  /*1370*/  SEL R128, RZ, 0x1, P5 ;  /* 0x00000001ff807807 */ /* 0x000fc60002800000 */
[----:B------:R-:W-:Y:S02]  /*1380*/  @P3 FADD.FTZ R84, R80, R84 ;  /* 0x0000005450543221 */ /* 0x000fe40000010000 */
.L_x_21209:
[----:B-1----:R-:W-:Y:S05]  /*1390*/  BSYNC B1 ;  /* 0x0000000000017941 */ /* 0x002fea0003800000 */
.L_x_21208:
        /* <DEDUP_REMOVED lines=18> */
.L_x_21220:
[----:B------:R-:W-:Y:S02]  /*14c0*/  IMAD.MOV.U32 R10, RZ, RZ, R12 ;  /* 0x000000ffff0a7224 */ /* 0x000fe400078e000c */
.L_x_21221:
[----:B------:R-:W-:Y:S05]  /*14d0*/  BSYNC B2 ;  /* 0x0000000000027941 */ /* 0x000fea0003800000 */
.L_x_21219:
        /* <DEDUP_REMOVED lines=16> */
.L_x_21225:
[----:B------:R-:W-:Y:S05]  /*15e0*/  BSYNC B3 ;  /* 0x0000000000037941 */ /* 0x000fea0003800000 */
.L_x_21224:
        /* <DEDUP_REMOVED lines=44> */
.L_x_21223:
[----:B------:R-:W-:Y:S05]  /*18b0*/  BSYNC B2 ;  /* 0x0000000000027941 */ /* 0x000fea0003800000 */
.L_x_21222:
        /* <DEDUP_REMOVED lines=10> */
.L_x_21218:
[----:B------:R-:W-:Y:S05]  /*1960*/  BSYNC B1 ;  /* 0x0000000000017941 */ /* 0x000fea0003800000 */
.L_x_21217:
        /* <DEDUP_REMOVED lines=18> */
.L_x_21229:
[----:B------:R-:W-:Y:S02]  /*1a90*/  IMAD.MOV.U32 R10, RZ, RZ, R12 ;  /* 0x000000ffff0a7224 */ /* 0x000fe400078e000c */
.L_x_21230:
[----:B------:R-:W-:Y:S05]  /*1aa0*/  BSYNC B2 ;  /* 0x0000000000027941 */ /* 0x000fea0003800000 */
.L_x_21228:
        /* <DEDUP_REMOVED lines=16> */
.L_x_21234:
[----:B------:R-:W-:Y:S05]  /*1bb0*/  BSYNC B3 ;  /* 0x0000000000037941 */ /* 0x000fea0003800000 */
.L_x_21233:
        /* <DEDUP_REMOVED lines=44> */
.L_x_21232:
[----:B------:R-:W-:Y:S05]  /*1e80*/  BSYNC B2 ;  /* 0x0000000000027941 */ /* 0x000fea0003800000 */
.L_x_21231:
        /* <DEDUP_REMOVED lines=10> */
.L_x_21227:
[----:B------:R-:W-:Y:S05]  /*1f30*/  BSYNC B1 ;  /* 0x0000000000017941 */ /* 0x000fea0003800000 */
.L_x_21226:
        /* <DEDUP_REMOVED lines=18> */
.L_x_21238:
[----:B------:R-:W-:Y:S02]  /*2060*/  IMAD.MOV.U32 R10, RZ, RZ, R12 ;  /* 0x000000ffff0a7224 */ /* 0x000fe400078e000c */
.L_x_21239:
[----:B------:R-:W-:Y:S05]  /*2070*/  BSYNC B2 ;  /* 0x0000000000027941 */ /* 0x000fea0003800000 */
.L_x_21237:
        /* <DEDUP_REMOVED lines=16> */
.L_x_21243:
[----:B------:R-:W-:Y:S05]  /*2180*/  BSYNC B3 ;  /* 0x0000000000037941 */ /* 0x000fea0003800000 */
.L_x_21242:
        /* <DEDUP_REMOVED lines=44> */
.L_x_21241:
[----:B------:R-:W-:Y:S05]  /*2450*/  BSYNC B2 ;  /* 0x0000000000027941 */ /* 0x000fea0003800000 */
.L_x_21240:
        /* <DEDUP_REMOVED lines=10> */
.L_x_21236:
[----:B------:R-:W-:Y:S05]  /*2500*/  BSYNC B1 ;  /* 0x0000000000017941 */ /* 0x000fea0003800000 */
.L_x_21235:
        /* <DEDUP_REMOVED lines=18> */
.L_x_21247:
[----:B------:R-:W-:Y:S02]  /*2630*/  IMAD.MOV.U32 R10, RZ, RZ, R12 ;  /* 0x000000ffff0a7224 */ /* 0x000fe400078e000c */
.L_x_21248:
[----:B------:R-:W-:Y:S05]  /*2640*/  BSYNC B2 ;  /* 0x0000000000027941 */ /* 0x000fea0003800000 */
.L_x_21246:
        /* <DEDUP_REMOVED lines=16> */
.L_x_21252:
[----:B------:R-:W-:Y:S05]  /*2750*/  BSYNC B3 ;  /* 0x0000000000037941 */ /* 0x000fea0003800000 */
.L_x_21251:
        /* <DEDUP_REMOVED lines=44> */
.L_x_21250:
[----:B------:R-:W-:Y:S05]  /*2a20*/  BSYNC B2 ;  /* 0x0000000000027941 */ /* 0x000fea0003800000 */
.L_x_21249:
        /* <DEDUP_REMOVED lines=10> */
.L_x_21245:
[----:B------:R-:W-:Y:S05]  /*2ad0*/  BSYNC B1 ;  /* 0x0000000000017941 */ /* 0x000fea0003800000 */
.L_x_21244:
        /* <DEDUP_REMOVED lines=18> */
.L_x_21256:
[----:B------:R-:W-:Y:S02]  /*2c00*/  IMAD.MOV.U32 R10, RZ, RZ, R12 ;  /* 0x000000ffff0a7224 */ /* 0x000fe400078e000c */
.L_x_21257:
[----:B------:R-:W-:Y:S05]  /*2c10*/  BSYNC B2 ;  /* 0x0000000000027941 */ /* 0x000fea0003800000 */
.L_x_21255:
        /* <DEDUP_REMOVED lines=16> */
.L_x_21261:
[----:B------:R-:W-:Y:S05]  /*2d20*/  BSYNC B3 ;  /* 0x0000000000037941 */ /* 0x000fea0003800000 */
.L_x_21260:
        /* <DEDUP_REMOVED lines=44> */
.L_x_21259:
[----:B------:R-:W-:Y:S05]  /*2ff0*/  BSYNC B2 ;  /* 0x0000000000027941 */ /* 0x000fea0003800000 */
.L_x_21258:
[----:B------:R-:W1:Y:S01]  /*3000*/  I2F.U32 R10, R10 ;  /* 0x0000000a000a7306 */ /* 0x000e620000201000 */
[----:B------:R-:W-:Y:S01]  /*3010*/  HFMA2.MMA R97, -RZ, RZ, 0.1171875, 0 ;  /* 0x2f800000ff617435 */ /* 0x000fe200000001ff */
[----:B------:R-:W-:-:S05]  /*3020*/  HADD2.F32 R98, -RZ, R90.H1_H1 ;  /* 0x3000005aff627230 */ /* 0x000fca0000004100 */
[----:B------:R-:W-:-:S04]  /*3030*/  FMUL.FTZ R98, R98, c[0x0][0x1ec] ;  /* 0x00007b0062627a20 */ /* 0x000fc80000410000 */
[----:B------:R-:W-:Y:S02]  /*3040*/  FMUL.FTZ R98, R98, c[0x0][0x1e8] ;  /* 0x00007a0062627a20 */ /* 0x000fe40000410000 */
[----:B-1----:R-:W-:-:S05]  /*3050*/  FFMA.FTZ R97, R10, R97, 1.1641532182693481445e-10 ;  /* 0x2f0000000a617423 */ /* 0x002fca0000010061 */
[----:B------:R-:W-:-:S04]  /*3060*/  FSETP.GTU.FTZ.AND P5, PT, R97, c[0x0][0x1e4], PT ;  /* 0x0000790061007a0b */ /* 0x000fc80003fbc000 */
[----:B------:R-:W-:Y:S02]  /*3070*/  FSEL R97, R98, RZ, !P5 ;  /* 0x000000ff62617208 */ /* 0x000fe40006800000 */
[----:B------:R-:W-:-:S03]  /*3080*/  SEL R133, RZ, 0x1, P5 ;  /* 0x00000001ff857807 */ /* 0x000fc60002800000 */
[----:B------:R-:W-:Y:S02]  /*3090*/  @P3 FADD.FTZ R97, R93, R97 ;  /* 0x000000615d613221 */ /* 0x000fe40000010000 */
.L_x_21254:
[----:B------:R-:W-:Y:S05]  /*30a0*/  BSYNC B1 ;  /* 0x0000000000017941 */ /* 0x000fea0003800000 */
.L_x_21253:
        /* <DEDUP_REMOVED lines=18> */
.L_x_21265:
[----:B------:R-:W-:Y:S02]  /*31d0*/  IMAD.MOV.U32 R10, RZ, RZ, R12 ;  /* 0x000000ffff0a7224 */ /* 0x000fe400078e000c */
.L_x_21266:
[----:B------:R-:W-:Y:S05]  /*31e0*/  BSYNC B2 ;  /* 0x0000000000027941 */ /* 0x000fea0003800000 */
.L_x_21264:
        /* <DEDUP_REMOVED lines=16> */
.L_x_21270:
[----:B------:R-:W-:Y:S05]  /*32f0*/  BSYNC B3 ;  /* 0x0000000000037941 */ /* 0x000fea0003800000 */
.L_x_21269:
        /* <DEDUP_REMOVED lines=44> */
.L_x_21268:
[----:B------:R-:W-:Y:S05]  /*35c0*/  BSYNC B2 ;  /* 0x0000000000027941 */ /* 0x000fea0003800000 */
.L_x_21267:
        /* <DEDUP_REMOVED lines=10> */
.L_x_21263:
[----:B------:R-:W-:Y:S05]  /*3670*/  BSYNC B1 ;  /* 0x0000000000017941 */ /* 0x000fea0003800000 */
.L_x_21262:
        /* <DEDUP_REMOVED lines=18> */
.L_x_21274:
[----:B------:R-:W-:Y:S02]  /*37a0*/  IMAD.MOV.U32 R144, RZ, RZ, R12 ;  /* 0x000000ffff907224 */ /* 0x000fe400078e000c */
.L_x_21275:
[----:B------:R-:W-:Y:S05]  /*37b0*/  BSYNC B2 ;  /* 0x0000000000027941 */ /* 0x000fea0003800000 */
.L_x_21273:
        /* <DEDUP_REMOVED lines=16> */
.L_x_21279:
[----:B------:R-:W-:Y:S05]  /*38c0*/  BSYNC B3 ;  /* 0x0000000000037941 */ /* 0x000fea0003800000 */
.L_x_21278:
        /* <DEDUP_REMOVED lines=44> */
.L_x_21277:
[----:B------:R-:W-:Y:S05]  /*3b90*/  BSYNC B2 ;  /* 0x0000000000027941 */ /* 0x000fea0003800000 */
.L_x_21276:
        /* <DEDUP_REMOVED lines=10> */
.L_x_21272:
[----:B------:R-:W-:Y:S05]  /*3c40*/  BSYNC B1 ;  /* 0x0000000000017941 */ /* 0x000fea0003800000 */
.L_x_21271:
        /* <DEDUP_REMOVED lines=26> */
.L_x_21281:
[----:B------:R-:W-:Y:S05]  /*3df0*/  BSYNC B1 ;  /* 0x0000000000017941 */ /* 0x000fea0003800000 */
.L_x_21280:
[----:B------:R-:W-:Y:S02]  /*3e00*/  IADD3 R143, R143, 0x80, RZ ;  /* 0x000000808f8f7810 */ /* 0x000fe40007ffe0ff */
[----:B------:R-:W-:Y:S02]  /*3e10*/  IADD3 R142, R142, 0x80, RZ ;  /* 0x000000808e8e7810 */ /* 0x000fe40007ffe0ff */
.L_x_21207:
[----:B---3--:R-:W-:Y:S05]  /*3e20*/  BSYNC B0 ;  /* 0x0000000000007941 */ /* 0x008fea0003800000 */
.L_x_21206:
        /* <DEDUP_REMOVED lines=31> */
.L_x_21287:
[----:B------:R-:W-:Y:S02]  /*4020*/  IMAD.MOV.U32 R102, RZ, RZ, R12 ;  /* 0x000000ffff667224 */ /* 0x000fe400078e000c */
.L_x_21288:
[----:B------:R-:W-:Y:S05]  /*4030*/  BSYNC B2 ;  /* 0x0000000000027941 */ /* 0x000fea0003800000 */
.L_x_21286:
        /* <DEDUP_REMOVED lines=16> */
.L_x_21292:
[----:B------:R-:W-:Y:S05]  /*4140*/  BSYNC B3 ;  /* 0x0000000000037941 */ /* 0x000fea0003800000 */
.L_x_21291:
        /* <DEDUP_REMOVED lines=44> */
.L_x_21290:
[----:B------:R-:W-:Y:S05]  /*4410*/  BSYNC B2 ;  /* 0x0000000000027941 */ /* 0x000fea0003800000 */
.L_x_21289:
[----:B------:R-:W2:Y:S01]  /*4420*/  I2F.U32 R10, R102 ;  /* 0x00000066000a7306 */ /* 0x000ea20000201000 */
[----:B-----5:R-:W-:Y:S01]  /*4430*/  HADD2.F32 R100, -RZ, R88.H0_H0 ;  /* 0x20000058ff647230 */ /* 0x020fe20000004100 */
        /* <DEDUP_REMOVED lines=8> */
.L_x_21285:
[----:B--2---:R-:W-:Y:S05]  /*44c0*/  BSYNC B1 ;  /* 0x0000000000017941 */ /* 0x004fea0003800000 */
.L_x_21284:
        /* <DEDUP_REMOVED lines=18> */
.L_x_21296:
[----:B------:R-:W-:Y:S02]  /*45f0*/  IMAD.MOV.U32 R10, RZ, RZ, R12 ;  /* 0x000000ffff0a7224 */ /* 0x000fe400078e000c */
.L_x_21297:
[----:B------:R-:W-:Y:S05]  /*4600*/  BSYNC B2 ;  /* 0x0000000000027941 */ /* 0x000fea0003800000 */
.L_x_21295:
        /* <DEDUP_REMOVED lines=16> */
.L_x_21301:
[----:B------:R-:W-:Y:S05]  /*4710*/  BSYNC B3 ;  /* 0x0000000000037941 */ /* 0x000fea0003800000 */
.L_x_21300:
        /* <DEDUP_REMOVED lines=44> */
.L_x_21299:
[----:B------:R-:W-:Y:S05]  /*49e0*/  BSYNC B2 ;  /* 0x0000000000027941 */ /* 0x000fea0003800000 */
.L_x_21298:
[----:B------:R-:W2:Y:S01]  /*49f0*/  I2F.U32 R10, R10 ;  /* 0x0000000a000a7306 */ /* 0x000ea20000201000 */
[----:B-----5:R-:W-:Y:S01]  /*4a00*/  HADD2.F32 R102, -RZ, R88.H1_H1 ;  /* 0x30000058ff667230 */ /* 0x020fe20000004100 */
        /* <DEDUP_REMOVED lines=8> */
.L_x_21294:
[----:B------:R-:W-:Y:S05]  /*4a90*/  BSYNC B1 ;  /* 0x0000000000017941 */ /* 0x000fea0003800000 */
.L_x_21293:
        /* <DEDUP_REMOVED lines=18> */
.L_x_21305:
[----:B------:R-:W-:Y:S02]  /*4bc0*/  IMAD.MOV.U32 R10, RZ, RZ, R12 ;  /* 0x000000ffff0a7224 */ /* 0x000fe400078e000c */
.L_x_21306:
[----:B------:R-:W-:Y:S05]  /*4bd0*/  BSYNC B2 ;  /* 0x0000000000027941 */ /* 0x000fea0003800000 */
.L_x_21304:
        /* <DEDUP_REMOVED lines=16> */
.L_x_21310:
[----:B------:R-:W-:Y:S05]  /*4ce0*/  BSYNC B3 ;  /* 0x0000000000037941 */ /* 0x000fea0003800000 */
.L_x_21309:
        /* <DEDUP_REMOVED lines=44> */
.L_x_21308:
[----:B------:R-:W-:Y:S05]  /*4fb0*/  BSYNC B2 ;  /* 0x0000000000027941 */ /* 0x000fea0003800000 */
.L_x_21307:
        /* <DEDUP_REMOVED lines=10> */
.L_x_21303:
[----:B------:R-:W-:Y:S05]  /*5060*/  BSYNC B1 ;  /* 0x0000000000017941 */ /* 0x000fea0003800000 */
.L_x_21302:
        /* <DEDUP_REMOVED lines=18> */
.L_x_21314:
[----:B------:R-:W-:Y:S02]  /*5190*/  IMAD.MOV.U32 R10, RZ, RZ, R12 ;  /* 0x000000ffff0a7224 */ /* 0x000fe400078e000c */
.L_x_21315:
[----:B------:R-:W-:Y:S05]  /*51a0*/  BSYNC B2 ;  /* 0x0000000000027941 */ /* 0x000fea0003800000 */
.L_x_21313:
        /* <DEDUP_REMOVED lines=16> */
.L_x_21319:
[----:B------:R-:W-:Y:S05]  /*52b0*/  BSYNC B3 ;  /* 0x0000000000037941 */ /* 0x000fea0003800000 */
.L_x_21318:
        /* <DEDUP_REMOVED lines=44> */
.L_x_21317:
[----:B------:R-:W-:Y:S05]  /*5580*/  BSYNC B2 ;  /* 0x0000000000027941 */ /* 0x000fea0003800000 */
.L_x_21316:
        /* <DEDUP_REMOVED lines=10> */
.L_x_21312:
[----:B------:R-:W-:Y:S05]  /*5630*/  BSYNC B1 ;  /* 0x0000000000017941 */ /* 0x000fea0003800000 */
.L_x_21311:
        /* <DEDUP_REMOVED lines=18> */
.L_x_21323:
[----:B------:R-:W-:Y:S02]  /*5760*/  IMAD.MOV.U32 R10, RZ, RZ, R12 ;  /* 0x000000ffff0a7224 */ /* 0x000fe400078e000c */
.L_x_21324:
[----:B------:R-:W-:Y:S05]  /*5770*/  BSYNC B2 ;  /* 0x0000000000027941 */ /* 0x000fea0003800000 */
.L_x_21322:
        /* <DEDUP_REMOVED lines=16> */
.L_x_21328:
[----:B------:R-:W-:Y:S05]  /*5880*/  BSYNC B3 ;  /* 0x0000000000037941 */ /* 0x000fea0003800000 */
.L_x_21327:
        /* <DEDUP_REMOVED lines=44> */
.L_x_21326:
[----:B------:R-:W-:Y:S05]  /*5b50*/  BSYNC B2 ;  /* 0x0000000000027941 */ /* 0x000fea0003800000 */
.L_x_21325:
[----:B------:R-:W2:Y:S01]  /*5b60*/  I2F.U32 R10, R10 ;  /* 0x0000000a000a7306 */ /* 0x000ea20000201000 */
[----:B------:R-:W-:Y:S01]  /*5b70*/  HADD2.F32 R107, -RZ, R90.H0_H0 ;  /* 0x2000005aff6b7230 */ /* 0x000fe20000004100 */
        /* <DEDUP_REMOVED lines=8> */
.L_x_21321:
[----:B------:R-:W-:Y:S05]  /*5c00*/  BSYNC B1 ;  /* 0x0000000000017941 */ /* 0x000fea0003800000 */
.L_x_21320:
        /* <DEDUP_REMOVED lines=18> */
.L_x_21332:
[----:B------:R-:W-:Y:S02]  /*5d30*/  IMAD.MOV.U32 R10, RZ, RZ, R12 ;  /* 0x000000ffff0a7224 */ /* 0x000fe400078e000c */
.L_x_21333:
[----:B------:R-:W-:Y:S05]  /*5d40*/  BSYNC B2 ;  /* 0x0000000000027941 */ /* 0x000fea0003800000 */
.L_x_21331:
        /* <DEDUP_REMOVED lines=16> */
.L_x_21337:
[----:B------:R-:W-:Y:S05]  /*5e50*/  BSYNC B3 ;  /* 0x0000000000037941 */ /* 0x000fea0003800000 */
.L_x_21336:
        /* <DEDUP_REMOVED lines=44> */
.L_x_21335:
[----:B------:R-:W-:Y:S05]  /*6120*/  BSYNC B2 ;  /* 0x0000000000027941 */ /* 0x000fea0003800000 */
.L_x_21334:
[----:B------:R-:W2:Y:S01]  /*6130*/  I2F.U32 R10, R10 ;  /* 0x0000000a000a7306 */ /* 0x000ea20000201000 */
[----:B------:R-:W-:Y:S01]  /*6140*/  HADD2.F32 R106, -RZ, R90.H1_H1 ;  /* 0x3000005aff6a7230 */ /* 0x000fe20000004100 */
        /* <DEDUP_REMOVED lines=8> */
.L_x_21330:
[----:B------:R-:W-:Y:S05]  /*61d0*/  BSYNC B1 ;  /* 0x0000000000017941 */ /* 0x000fea0003800000 */
.L_x_21329:
        /* <DEDUP_REMOVED lines=18> */
.L_x_21341:
[----:B------:R-:W-:Y:S02]  /*6300*/  IMAD.MOV.U32 R10, RZ, RZ, R12 ;  /* 0x000000ffff0a7224 */ /* 0x000fe400078e000c */
.L_x_21342:
[----:B------:R-:W-:Y:S05]  /*6310*/  BSYNC B2 ;  /* 0x0000000000027941 */ /* 0x000fea0003800000 */
.L_x_21340:
        /* <DEDUP_REMOVED lines=16> */
.L_x_21346:
[----:B------:R-:W-:Y:S05]  /*6420*/  BSYNC B3 ;  /* 0x0000000000037941 */ /* 0x000fea0003800000 */
.L_x_21345:
        /* <DEDUP_REMOVED lines=44> */
.L_x_21344:
[----:B------:R-:W-:Y:S05]  /*66f0*/  BSYNC B2 ;  /* 0x0000000000027941 */ /* 0x000fea0003800000 */
.L_x_21343:
        /* <DEDUP_REMOVED lines=10> */
.L_x_21339:
[----:B------:R-:W-:Y:S05]  /*67a0*/  BSYNC B1 ;  /* 0x0000000000017941 */ /* 0x000fea0003800000 */
.L_x_21338:
        /* <DEDUP_REMOVED lines=18> */
.L_x_21350:
[----:B------:R-:W-:Y:S02]  /*68d0*/  IMAD.MOV.U32 R144, RZ, RZ, R12 ;  /* 0x000000ffff907224 */ /* 0x000fe400078e000c */
.L_x_21351:
[----:B------:R-:W-:Y:S05]  /*68e0*/  BSYNC B2 ;  /* 0x0000000000027941 */ /* 0x000fea0003800000 */
.L_x_21349:
        /* <DEDUP_REMOVED lines=16> */
.L_x_21355:
[----:B------:R-:W-:Y:S05]  /*69f0*/  BSYNC B3 ;  /* 0x0000000000037941 */ /* 0x000fea0003800000 */
.L_x_21354:
        /* <DEDUP_REMOVED lines=44> */
.L_x_21353:
[----:B------:R-:W-:Y:S05]  /*6cc0*/  BSYNC B2 ;  /* 0x0000000000027941 */ /* 0x000fea0003800000 */
.L_x_21352:
[----:B------:R-:W1:Y:S01]  /*6cd0*/  I2F.U32 R107, R144 ;  /* 0x00000090006b7306 */ /* 0x000e620000201000 */
[----:B------:R-:W-:Y:S01]  /*6ce0*/  HADD2.F32 R125, -RZ, R91.H1_H1 ;  /* 0x3000005bff7d7230 */ /* 0x000fe20000004100 */
        /* <DEDUP_REMOVED lines=8> */
.L_x_21348:
[----:B------:R-:W-:Y:S05]  /*6d70*/  BSYNC B1 ;  /* 0x0000000000017941 */ /* 0x000fea0003800000 */
.L_x_21347:
        /* <DEDUP_REMOVED lines=26> */
.L_x_21357:
[----:B------:R-:W-:Y:S05]  /*6f20*/  BSYNC B1 ;  /* 0x0000000000017941 */ /* 0x000fea0003800000 */
.L_x_21356:
[----:B------:R-:W-:Y:S02]  /*6f30*/  IADD3 R143, R143, 0x80, RZ ;  /* 0x000000808f8f7810 */ /* 0x000fe40007ffe0ff */
[----:B------:R-:W-:Y:S02]  /*6f40*/  IADD3 R142, R142, 0x80, RZ ;  /* 0x000000808e8e7810 */ /* 0x000fe40007ffe0ff */
.L_x_21283:
[----:B------:R-:W-:Y:S05]  /*6f50*/  BSYNC B0 ;  /* 0x0000000000007941 */ /* 0x000fea0003800000 */
.L_x_21282:
        /* <DEDUP_REMOVED lines=31> */
.L_x_21363:
[----:B------:R-:W-:Y:S02]  /*7150*/  IMAD.MOV.U32 R110, RZ, RZ, R12 ;  /* 0x000000ffff6e7224 */ /* 0x000fe400078e000c */
.L_x_21364:
[----:B------:R-:W-:Y:S05]  /*7160*/  BSYNC B2 ;  /* 0x0000000000027941 */ /* 0x000fea0003800000 */
.L_x_21362:
        /* <DEDUP_REMOVED lines=16> */
.L_x_21368:
[----:B------:R-:W-:Y:S05]  /*7270*/  BSYNC B3 ;  /* 0x0000000000037941 */ /* 0x000fea0003800000 */
.L_x_21367:
        /* <DEDUP_REMOVED lines=44> */
.L_x_21366:
[----:B------:R-:W-:Y:S05]  /*7540*/  BSYNC B2 ;  /* 0x0000000000027941 */ /* 0x000fea0003800000 */
.L_x_21365:
        /* <DEDUP_REMOVED lines=10> */
.L_x_21361:
[----:B--2---:R-:W-:Y:S05]  /*75f0*/  BSYNC B1 ;  /* 0x0000000000017941 */ /* 0x004fea0003800000 */
.L_x_21360:
        /* <DEDUP_REMOVED lines=18> */
.L_x_21372:
[----:B------:R-:W-:Y:S02]  /*7720*/  IMAD.MOV.U32 R10, RZ, RZ, R12 ;  /* 0x000000ffff0a7224 */ /* 0x000fe400078e000c */
.L_x_21373:
[----:B------:R-:W-:Y:S05]  /*7730*/  BSYNC B2 ;  /* 0x0000000000027941 */ /* 0x000fea0003800000 */
.L_x_21371:
        /* <DEDUP_REMOVED lines=16> */
.L_x_21377:
[----:B------:R-:W-:Y:S05]  /*7840*/  BSYNC B3 ;  /* 0x0000000000037941 */ /* 0x000fea0003800000 */
.L_x_21376:
        /* <DEDUP_REMOVED lines=44> */
.L_x_21375:
[----:B------:R-:W-:Y:S05]  /*7b10*/  BSYNC B2 ;  /* 0x0000000000027941 */ /* 0x000fea0003800000 */
.L_x_21374:
        /* <DEDUP_REMOVED lines=10> */
.L_x_21370:
[----:B------:R-:W-:Y:S05]  /*7bc0*/  BSYNC B1 ;  /* 0x0000000000017941 */ /* 0x000fea0003800000 */
.L_x_21369:
        /* <DEDUP_REMOVED lines=18> */
.L_x_21381:
[----:B------:R-:W-:Y:S02]  /*7cf0*/  IMAD.MOV.U32 R10, RZ, RZ, R12 ;  /* 0x000000ffff0a7224 */ /* 0x000fe400078e000c */
.L_x_21382:
[----:B------:R-:W-:Y:S05]  /*7d00*/  BSYNC B2 ;  /* 0x0000000000027941 */ /* 0x000fea0003800000 */
.L_x_21380:
        /* <DEDUP_REMOVED lines=16> */
.L_x_21386:
[----:B------:R-:W-:Y:S05]  /*7e10*/  BSYNC B3 ;  /* 0x0000000000037941 */ /* 0x000fea0003800000 */
.L_x_21385:
        /* <DEDUP_REMOVED lines=44> */
.L_x_21384:
[----:B------:R-:W-:Y:S05]  /*80e0*/  BSYNC B2 ;  /* 0x0000000000027941 */ /* 0x000fea0003800000 */
.L_x_21383:
        /* <DEDUP_REMOVED lines=10> */
.L_x_21379:
[----:B------:R-:W-:Y:S05]  /*8190*/  BSYNC B1 ;  /* 0x0000000000017941 */ /* 0x000fea0003800000 */
.L_x_21378:
        /* <DEDUP_REMOVED lines=18> */
.L_x_21390:
[----:B------:R-:W-:Y:S02]  /*82c0*/  IMAD.MOV.U32 R10, RZ, RZ, R12 ;  /* 0x000000ffff0a7224 */ /* 0x000fe400078e000c */
.L_x_21391:
[----:B------:R-:W-:Y:S05]  /*82d0*/  BSYNC B2 ;  /* 0x0000000000027941 */ /* 0x000fea0003800000 */
.L_x_21389:
        /* <DEDUP_REMOVED lines=16> */
.L_x_21395:
[----:B------:R-:W-:Y:S05]  /*83e0*/  BSYNC B3 ;  /* 0x0000000000037941 */ /* 0x000fea0003800000 */
.L_x_21394:
        /* <DEDUP_REMOVED lines=44> */
.L_x_21393:
[----:B------:R-:W-:Y:S05]  /*86b0*/  BSYNC B2 ;  /* 0x0000000000027941 */ /* 0x000fea0003800000 */
.L_x_21392:
        /* <DEDUP_REMOVED lines=10> */
.L_x_21388:
[----:B------:R-:W-:Y:S05]  /*8760*/  BSYNC B1 ;  /* 0x0000000000017941 */ /* 0x000fea0003800000 */
.L_x_21387:
        /* <DEDUP_REMOVED lines=18> */
.L_x_21399:
[----:B------:R-:W-:Y:S02]  /*8890*/  IMAD.MOV.U32 R10, RZ, RZ, R12 ;  /* 0x000000ffff0a7224 */ /* 0x000fe400078e000c */
.L_x_21400:
[----:B------:R-:W-:Y:S05]  /*88a0*/  BSYNC B2 ;  /* 0x0000000000027941 */ /* 0x000fea0003800000 */
.L_x_21398:
        /* <DEDUP_REMOVED lines=16> */
.L_x_21404:
[----:B------:R-:W-:Y:S05]  /*89b0*/  BSYNC B3 ;  /* 0x0000000000037941 */ /* 0x000fea0003800000 */
.L_x_21403:
        /* <DEDUP_REMOVED lines=44> */
.L_x_21402:
[----:B------:R-:W-:Y:S05]  /*8c80*/  BSYNC B2 ;  /* 0x0000000000027941 */ /* 0x000fea0003800000 */
.L_x_21401:
        /* <DEDUP_REMOVED lines=10> */
.L_x_21397:
[----:B------:R-:W-:Y:S05]  /*8d30*/  BSYNC B1 ;  /* 0x0000000000017941 */ /* 0x000fea0003800000 */
.L_x_21396:
        /* <DEDUP_REMOVED lines=18> */
.L_x_21408:
[----:B------:R-:W-:Y:S02]  /*8e60*/  IMAD.MOV.U32 R10, RZ, RZ, R12 ;  /* 0x000000ffff0a7224 */ /* 0x000fe400078e000c */
.L_x_21409:
[----:B------:R-:W-:Y:S05]  /*8e70*/  BSYNC B2 ;  /* 0x0000000000027941 */ /* 0x000fea0003800000 */
.L_x_21407:
        /* <DEDUP_REMOVED lines=16> */
.L_x_21413:
[----:B------:R-:W-:Y:S05]  /*8f80*/  BSYNC B3 ;  /* 0x0000000000037941 */ /* 0x000fea0003800000 */
.L_x_21412:
        /* <DEDUP_REMOVED lines=44> */
.L_x_21411:
[----:B------:R-:W-:Y:S05]  /*9250*/  BSYNC B2 ;  /* 0x0000000000027941 */ /* 0x000fea0003800000 */
.L_x_21410:
        /* <DEDUP_REMOVED lines=10> */
.L_x_21406:
[----:B------:R-:W-:Y:S05]  /*9300*/  BSYNC B1 ;  /* 0x0000000000017941 */ /* 0x000fea0003800000 */
.L_x_21405:
        /* <DEDUP_REMOVED lines=18> */
.L_x_21417:
[----:B------:R-:W-:Y:S02]  /*9430*/  IMAD.MOV.U32 R10, RZ, RZ, R12 ;  /* 0x000000ffff0a7224 */ /* 0x000fe400078e000c */
.L_x_21418:
[----:B------:R-:W-:Y:S05]  /*9440*/  BSYNC B2 ;  /* 0x0000000000027941 */ /* 0x000fea0003800000 */
.L_x_21416:
        /* <DEDUP_REMOVED lines=16> */
.L_x_21422:
[----:B------:R-:W-:Y:S05]  /*9550*/  BSYNC B3 ;  /* 0x0000000000037941 */ /* 0x000fea0003800000 */
.L_x_21421:
        /* <DEDUP_REMOVED lines=44> */
.L_x_21420:
[----:B------:R-:W-:Y:S05]  /*9820*/  BSYNC B2 ;  /* 0x0000000000027941 */ /* 0x000fea0003800000 */
.L_x_21419:
        /* <DEDUP_REMOVED lines=10> */
.L_x_21415:
[----:B------:R-:W-:Y:S05]  /*98d0*/  BSYNC B1 ;  /* 0x0000000000017941 */ /* 0x000fea0003800000 */
.L_x_21414:
        /* <DEDUP_REMOVED lines=18> */
.L_x_21426:
[----:B------:R-:W-:Y:S02]  /*9a00*/  IMAD.MOV.U32 R144, RZ, RZ, R12 ;  /* 0x000000ffff907224 */ /* 0x000fe400078e000c */
.L_x_21427:
[----:B------:R-:W-:Y:S05]  /*9a10*/  BSYNC B2 ;  /* 0x0000000000027941 */ /* 0x000fea0003800000 */
.L_x_21425:
        /* <DEDUP_REMOVED lines=16> */
.L_x_21431:
[----:B------:R-:W-:Y:S05]  /*9b20*/  BSYNC B3 ;  /* 0x0000000000037941 */ /* 0x000fea0003800000 */
.L_x_21430:
        /* <DEDUP_REMOVED lines=44> */
.L_x_21429:
[----:B------:R-:W-:Y:S05]  /*9df0*/  BSYNC B2 ;  /* 0x0000000000027941 */ /* 0x000fea0003800000 */
.L_x_21428:
        /* <DEDUP_REMOVED lines=10> */
.L_x_21424:
[----:B------:R-:W-:Y:S05]  /*9ea0*/  BSYNC B1 ;  /* 0x0000000000017941 */ /* 0x000fea0003800000 */
.L_x_21423:
        /* <DEDUP_REMOVED lines=26> */
.L_x_21433:
[----:B------:R-:W-:Y:S05]  /*a050*/  BSYNC B1 ;  /* 0x0000000000017941 */ /* 0x000fea0003800000 */
.L_x_21432:
[----:B------:R-:W-:Y:S02]  /*a060*/  IADD3 R143, R143, 0x80, RZ ;  /* 0x000000808f8f7810 */ /* 0x000fe40007ffe0ff */
[----:B------:R-:W-:Y:S02]  /*a070*/  IADD3 R142, R142, 0x80, RZ ;  /* 0x000000808e8e7810 */ /* 0x000fe40007ffe0ff */
.L_x_21359:
[----:B------:R-:W-:Y:S05]  /*a080*/  BSYNC B0 ;  /* 0x0000000000007941 */ /* 0x000fea0003800000 */
.L_x_21358:
        /* <DEDUP_REMOVED lines=30> */
.L_x_21439:
[----:B------:R-:W-:Y:S02]  /*a270*/  MOV R117, R12 ;  /* 0x0000000c00757202 */ /* 0x000fe40000000f00 */
.L_x_21440:
[----:B------:R-:W-:Y:S05]  /*a280*/  BSYNC B2 ;  /* 0x0000000000027941 */ /* 0x000fea0003800000 */
.L_x_21438:
        /* <DEDUP_REMOVED lines=16> */
.L_x_21444:
[----:B------:R-:W-:Y:S05]  /*a390*/  BSYNC B3 ;  /* 0x0000000000037941 */ /* 0x000fea0003800000 */
.L_x_21443:
        /* <DEDUP_REMOVED lines=44> */
.L_x_21442:
[----:B------:R-:W-:Y:S05]  /*a660*/  BSYNC B2 ;  /* 0x0000000000027941 */ /* 0x000fea0003800000 */
.L_x_21441:
        /* <DEDUP_REMOVED lines=10> */
.L_x_21437:
[----:B--2---:R-:W-:Y:S05]  /*a710*/  BSYNC B1 ;  /* 0x0000000000017941 */ /* 0x004fea0003800000 */
.L_x_21436:
        /* <DEDUP_REMOVED lines=18> */
.L_x_21448:
[----:B------:R-:W-:Y:S02]  /*a840*/  MOV R10, R12 ;  /* 0x0000000c000a7202 */ /* 0x000fe40000000f00 */
.L_x_21449:
[----:B------:R-:W-:Y:S05]  /*a850*/  BSYNC B2 ;  /* 0x0000000000027941 */ /* 0x000fea0003800000 */
.L_x_21447:
        /* <DEDUP_REMOVED lines=16> */
.L_x_21453:
[----:B------:R-:W-:Y:S05]  /*a960*/  BSYNC B3 ;  /* 0x0000000000037941 */ /* 0x000fea0003800000 */
.L_x_21452:
        /* <DEDUP_REMOVED lines=44> */
.L_x_21451:
[----:B------:R-:W-:Y:S05]  /*ac30*/  BSYNC B2 ;  /* 0x0000000000027941 */ /* 0x000fea0003800000 */
.L_x_21450:
        /* <DEDUP_REMOVED lines=10> */
.L_x_21446:
[----:B------:R-:W-:Y:S05]  /*ace0*/  BSYNC B1 ;  /* 0x0000000000017941 */ /* 0x000fea0003800000 */
.L_x_21445:
        /* <DEDUP_REMOVED lines=18> */
.L_x_21457:
[----:B------:R-:W-:Y:S02]  /*ae10*/  MOV R10, R12 ;  /* 0x0000000c000a7202 */ /* 0x000fe40000000f00 */
.L_x_21458:
[----:B------:R-:W-:Y:S05]  /*ae20*/  BSYNC B2 ;  /* 0x0000000000027941 */ /* 0x000fea0003800000 */
.L_x_21456:
        /* <DEDUP_REMOVED lines=16> */
.L_x_21462:
[----:B------:R-:W-:Y:S05]  /*af30*/  BSYNC B3 ;  /* 0x0000000000037941 */ /* 0x000fea0003800000 */
.L_x_21461:
        /* <DEDUP_REMOVED lines=44> */
.L_x_21460:
[----:B------:R-:W-:Y:S05]  /*b200*/  BSYNC B2 ;  /* 0x0000000000027941 */ /* 0x000fea0003800000 */
.L_x_21459:
        /* <DEDUP_REMOVED lines=10> */
.L_x_21455:
[----:B------:R-:W-:Y:S05]  /*b2b0*/  BSYNC B1 ;  /* 0x0000000000017941 */ /* 0x000fea0003800000 */
.L_x_21454:
        /* <DEDUP_REMOVED lines=18> */
.L_x_21466:
[----:B------:R-:W-:Y:S02]  /*b3e0*/  MOV R10, R12 ;  /* 0x0000000c000a7202 */ /* 0x000fe40000000f00 */
.L_x_21467:
[----:B------:R-:W-:Y:S05]  /*b3f0*/  BSYNC B2 ;  /* 0x0000000000027941 */ /* 0x000fea0003800000 */
.L_x_21465:
        /* <DEDUP_REMOVED lines=16> */
.L_x_21471:
[----:B------:R-:W-:Y:S05]  /*b500*/  BSYNC B3 ;  /* 0x0000000000037941 */ /* 0x000fea0003800000 */
.L_x_21470:
        /* <DEDUP_REMOVED lines=44> */
.L_x_21469:
[----:B------:R-:W-:Y:S05]  /*b7d0*/  BSYNC B2 ;  /* 0x0000000000027941 */ /* 0x000fea0003800000 */
.L_x_21468:
        /* <DEDUP_REMOVED lines=10> */
.L_x_21464:
[----:B------:R-:W-:Y:S05]  /*b880*/  BSYNC B1 ;  /* 0x0000000000017941 */ /* 0x000fea0003800000 */
.L_x_21463:
        /* <DEDUP_REMOVED lines=18> */
.L_x_21475:
[----:B------:R-:W-:Y:S02]  /*b9b0*/  MOV R10, R12 ;  /* 0x0000000c000a7202 */ /* 0x000fe40000000f00 */
.L_x_21476:
[----:B------:R-:W-:Y:S05]  /*b9c0*/  BSYNC B2 ;  /* 0x0000000000027941 */ /* 0x000fea0003800000 */
.L_x_21474:
        /* <DEDUP_REMOVED lines=16> */
.L_x_21480:
[----:B------:R-:W-:Y:S05]  /*bad0*/  BSYNC B3 ;  /* 0x0000000000037941 */ /* 0x000fea0003800000 */
.L_x_21479:
        /* <DEDUP_REMOVED lines=44> */
.L_x_21478:
[----:B------:R-:W-:Y:S05]  /*bda0*/  BSYNC B2 ;  /* 0x0000000000027941 */ /* 0x000fea0003800000 */
.L_x_21477:
        /* <DEDUP_REMOVED lines=10> */
.L_x_21473:
[----:B------:R-:W-:Y:S05]  /*be50*/  BSYNC B1 ;  /* 0x0000000000017941 */ /* 0x000fea0003800000 */
.L_x_21472:
        /* <DEDUP_REMOVED lines=18> */
.L_x_21484:
[----:B------:R-:W-:Y:S02]  /*bf80*/  MOV R10, R12 ;  /* 0x0000000c000a7202 */ /* 0x000fe40000000f00 */
.L_x_21485:
[----:B------:R-:W-:Y:S05]  /*bf90*/  BSYNC B2 ;  /* 0x0000000000027941 */ /* 0x000fea0003800000 */
.L_x_21483:
        /* <DEDUP_REMOVED lines=16> */
.L_x_21489:
[----:B------:R-:W-:Y:S05]  /*c0a0*/  BSYNC B3 ;  /* 0x0000000000037941 */ /* 0x000fea0003800000 */
.L_x_21488:
        /* <DEDUP_REMOVED lines=44> */
.L_x_21487:
[----:B------:R-:W-:Y:S05]  /*c370*/  BSYNC B2 ;  /* 0x0000000000027941 */ /* 0x000fea0003800000 */
.L_x_21486:
        /* <DEDUP_REMOVED lines=10> */
.L_x_21482:
[----:B------:R-:W-:Y:S05]  /*c420*/  BSYNC B1 ;  /* 0x0000000000017941 */ /* 0x000fea0003800000 */
.L_x_21481:
        /* <DEDUP_REMOVED lines=18> */
.L_x_21493:
[----:B------:R-:W-:Y:S02]  /*c550*/  MOV R10, R12 ;  /* 0x0000000c000a7202 */ /* 0x000fe40000000f00 */
.L_x_21494:
[----:B------:R-:W-:Y:S05]  /*c560*/  BSYNC B2 ;  /* 0x0000000000027941 */ /* 0x000fea0003800000 */
.L_x_21492:
        /* <DEDUP_REMOVED lines=16> */
.L_x_21498:
[----:B------:R-:W-:Y:S05]  /*c670*/  BSYNC B3 ;  /* 0x0000000000037941 */ /* 0x000fea0003800000 */
.L_x_21497:
        /* <DEDUP_REMOVED lines=44> */
.L_x_21496:
[----:B------:R-:W-:Y:S05]  /*c940*/  BSYNC B2 ;  /* 0x0000000000027941 */ /* 0x000fea0003800000 */
.L_x_21495:
        /* <DEDUP_REMOVED lines=10> */
.L_x_21491:
[----:B------:R-:W-:Y:S05]  /*c9f0*/  BSYNC B1 ;  /* 0x0000000000017941 */ /* 0x000fea0003800000 */
.L_x_21490:
        /* <DEDUP_REMOVED lines=18> */
.L_x_21502:
[----:B------:R-:W-:Y:S02]  /*cb20*/  MOV R140, R12 ;  /* 0x0000000c008c7202 */ /* 0x000fe40000000f00 */
.L_x_21503:
[----:B------:R-:W-:Y:S05]  /*cb30*/  BSYNC B2 ;  /* 0x0000000000027941 */ /* 0x000fea0003800000 */
.L_x_21501:
        /* <DEDUP_REMOVED lines=16> */
.L_x_21507:
[----:B------:R-:W-:Y:S05]  /*cc40*/  BSYNC B3 ;  /* 0x0000000000037941 */ /* 0x000fea0003800000 */
.L_x_21506:
        /* <DEDUP_REMOVED lines=44> */
.L_x_21505:
[----:B------:R-:W-:Y:S05]  /*cf10*/  BSYNC B2 ;  /* 0x0000000000027941 */ /* 0x000fea0003800000 */
.L_x_21504:
        /* <DEDUP_REMOVED lines=10> */
.L_x_21500:
[----:B------:R-:W-:Y:S05]  /*cfc0*/  BSYNC B1 ;  /* 0x0000000000017941 */ /* 0x000fea0003800000 */
.L_x_21499:
        /* <DEDUP_REMOVED lines=25> */
.L_x_21435:
[----:B------:R-:W-:Y:S05]  /*d160*/  BSYNC B0 ;  /* 0x0000000000007941 */ /* 0x000fea0003800000 */
.L_x_21434:
        /* <DEDUP_REMOVED lines=42> */
.L_x_21520:
        /* <DEDUP_REMOVED lines=85> */
.L_x_21521:
        /* <DEDUP_REMOVED lines=98> */
[----:B------:R-:W-:-:S02]  /*df80*/  FFMA.FTZ R139, R29, R146, R21 ;  /* 0x000000921d8b7223 */ /* 0x000fc40000010015 */
        /* <DEDUP_REMOVED lines=9> */
.L_x_21513:
[----:B------:R-:W-:Y:S05]  /*e020*/  BSYNC B1 ;  /* 0x0000000000017941 */ /* 0x000fea0003800000 */
.L_x_21512:
        /* <DEDUP_REMOVED lines=35> */
.L_x_21515:
[----:B------:R-:W-:Y:S05]  /*e260*/  BSYNC B1 ;  /* 0x0000000000017941 */ /* 0x000fea0003800000 */
.L_x_21514:
        /* <DEDUP_REMOVED lines=35> */
.L_x_21517:
[----:B------:R-:W-:Y:S05]  /*e4a0*/  BSYNC B1 ;  /* 0x0000000000017941 */ /* 0x000fea0003800000 */
.L_x_21516:
        /* <DEDUP_REMOVED lines=29> */
[----:B------:R-:W-:Y:S01]  /*e680*/  IMAD.WIDE.U32 R140, R140, R143, c[0x0][0x208] ;  /* 0x000082008c8c7625 */ /* 0x000fe200078e008f */
[----:B------:R-:W-:-:S05]  /*e690*/  F2FP.PACK_AB R124, R139, R124 ;  /* 0x0000007c8b7c723e */ /* 0x000fca00000000ff */
[----:B------:R0:W-:Y:S02]  /*e6a0*/  STG.E.128 [R140.64], R124 ;  /* 0x0000007c8c007986 */ /* 0x0001e4000c101d06 */
.L_x_21511:
[----:B-1----:R-:W-:Y:S05]  /*e6b0*/  BSYNC B0 ;  /* 0x0000000000007941 */ /* 0x002fea0003800000 */
.L_x_21510:
[----:B------:R-:W-:Y:S02]  /*e6c0*/  IADD3 R6, R6, c[0x0][0x160], RZ ;  /* 0x0000580006067a10 */ /* 0x000fe40007ffe0ff */
[----:B------:R-:W-:Y:S02]  /*e6d0*/  LOP3.LUT P3, RZ, R13, 0xff, RZ, 0xc0, !PT ;  /* 0x000000ff0dff7812 */ /* 0x000fe4000786c0ff */
[----:B------:R-:W-:Y:S02]  /*e6e0*/  ISETP.GE.AND P2, PT, R6, c[0x0][0x164], PT ;  /* 0x0000590006007a0c */ /* 0x000fe40003f46270 */
[----:B------:R-:W-:-:S11]  /*e6f0*/  SEL R13, RZ, 0x1, P3 ;  /* 0x00000001ff0d7807 */ /* 0x000fd60001800000 */
[----:B0-----:R-:W-:Y:S01]  /*e700*/  @P2 CALL.REL.NOINC `(.L_x_21518) ;  /* 0x0000001000002944 */ /* 0x001fe20003c00000 */
[----:B------:R-:W-:Y:S05]  /*e710*/  BRA `(.L_x_21519) ;  /* 0xffff24d000007947 */ /* 0x000fea000383ffff */
.L_x_21518:
[----:B------:R-:W-:Y:S05]  /*e720*/  EXIT ;  /* 0x000000000000794d */ /* 0x000fea0003800000 */
.L_x_21508:
[----:B------:R-:W-:Y:S01]  /*e730*/  IMAD.MOV.U32 R142, RZ, RZ, 0x1 ;  /* 0x00000001ff8e7424 */ /* 0x000fe200078e00ff */
[----:B------:R-:W-:Y:S01]  /*e740*/  MOV R143, 0xffffffff ;  /* 0xffffffff008f7802 */ /* 0x000fe20000000f00 */
[----:B------:R-:W-:Y:S01]  /*e750*/  IMAD.MOV.U32 R140, RZ, RZ, 0x1f ;  /* 0x0000001fff8c7424 */ /* 0x000fe200078e00ff */
[----:B------:R-:W-:Y:S02]  /*e760*/  MOV R126, 0xe780 ;  /* 0x0000e780007e7802 */ /* 0x000fe40000000f00 */
[----:B0----5:R-:W-:Y:S05]  /*e770*/  CALL.REL.NOINC `($__internal_122_$__cuda_sm70_shflsync_bfly_p) ;  /* 0x000007b000007944 */ /* 0x021fea0003c00000 */
[----:B-1----:R-:W-:Y:S01]  /*e780*/  IMAD.MOV.U32 R124, RZ, RZ, R142 ;  /* 0x000000ffff7c7224 */ /* 0x002fe200078e008e */
[----:B0-----:R-:W-:Y:S05]  /*e790*/  BRA `(.L_x_21520) ;  /* 0xffffec7000007947 */ /* 0x001fea000383ffff */
.L_x_21509:
[----:B------:R-:W-:Y:S01]  /*e7a0*/  IMAD.MOV.U32 R142, RZ, RZ, 0x2 ;  /* 0x00000002ff8e7424 */ /* 0x000fe200078e00ff */
[----:B------:R-:W-:Y:S01]  /*e7b0*/  MOV R143, 0xffffffff ;  /* 0xffffffff008f7802 */ /* 0x000fe20000000f00 */
[----:B------:R-:W-:Y:S01]  /*e7c0*/  IMAD.MOV.U32 R140, RZ, RZ, 0x1f ;  /* 0x0000001fff8c7424 */ /* 0x000fe200078e00ff */
[----:B------:R-:W-:Y:S02]  /*e7d0*/  MOV R126, 0xe7f0 ;  /* 0x0000e7f0007e7802 */ /* 0x000fe40000000f00 */
[----:B0----5:R-:W-:Y:S05]  /*e7e0*/  CALL.REL.NOINC `($__internal_122_$__cuda_sm70_shflsync_bfly_p) ;  /* 0x0000074000007944 */ /* 0x021fea0003c00000 */
[----:B01----:R-:W-:Y:S01]  /*e7f0*/  FADD.FTZ R125, R125, R142 ;  /* 0x0000008e7d7d7221 */ /* 0x003fe20000010000 */
[----:B------:R-:W-:Y:S01]  /*e800*/  MOV R126, 0xe850 ;  /* 0x0000e850007e7802 */ /* 0x000fe20000000f00 */
[----:B------:R-:W-:Y:S02]  /*e810*/  IMAD.MOV.U32 R142, RZ, RZ, 0x4 ;  /* 0x00000004ff8e7424 */ /* 0x000fe400078e00ff */
[----:B------:R-:W-:-:S02]  /*e820*/  IMAD.MOV.U32 R140, RZ, RZ, 0x1f ;  /* 0x0000001fff8c7424 */ /* 0x000fc400078e00ff */
[----:B------:R-:W-:Y:S02]  /*e830*/  IMAD.MOV.U32 R143, RZ, RZ, -0x1 ;  /* 0xffffffffff8f7424 */ /* 0x000fe400078e00ff */
[----:B------:R-:W-:Y:S05]  /*e840*/  CALL.REL.NOINC `($__internal_122_$__cuda_sm70_shflsync_bfly_p) ;  /* 0x000006e000007944 */ /* 0x000fea0003c00000 */
[----:B01----:R-:W-:Y:S01]  /*e850*/  FADD.FTZ R125, R125, R142 ;  /* 0x0000008e7d7d7221 */ /* 0x003fe20000010000 */
[----:B------:R-:W-:Y:S01]  /*e860*/  HFMA2.MMA R142, -RZ, RZ, 0, 4.76837158203125e-07 ;  /* 0x00000008ff8e7435 */ /* 0x000fe200000001ff */
[----:B------:R-:W-:Y:S01]  /*e870*/  IMAD.MOV.U32 R140, RZ, RZ, 0x1f ;  /* 0x0000001fff8c7424 */ /* 0x000fe200078e00ff */
[----:B------:R-:W-:Y:S01]  /*e880*/  MOV R126, 0xe8b0 ;  /* 0x0000e8b0007e7802 */ /* 0x000fe20000000f00 */
[----:B------:R-:W-:-:S03]  /*e890*/  IMAD.MOV.U32 R143, RZ, RZ, -0x1 ;  /* 0xffffffffff8f7424 */ /* 0x000fc600078e00ff */
[----:B------:R-:W-:Y:S05]  /*e8a0*/  CALL.REL.NOINC `($__internal_122_$__cuda_sm70_shflsync_bfly_p) ;  /* 0x0000068000007944 */ /* 0x000fea0003c00000 */
[----:B01----:R-:W-:Y:S01]  /*e8b0*/  FADD.FTZ R125, R125, R142 ;  /* 0x0000008e7d7d7221 */ /* 0x003fe20000010000 */
[----:B------:R-:W-:Y:S01]  /*e8c0*/  MOV R142, 0x10 ;  /* 0x00000010008e7802 */ /* 0x000fe20000000f00 */
[----:B------:R-:W-:Y:S01]  /*e8d0*/  IMAD.MOV.U32 R140, RZ, RZ, 0x1f ;  /* 0x0000001fff8c7424 */ /* 0x000fe200078e00ff */
[----:B------:R-:W-:Y:S01]  /*e8e0*/  MOV R126, 0xe910 ;  /* 0x0000e910007e7802 */ /* 0x000fe20000000f00 */
[----:B------:R-:W-:Y:S02]  /*e8f0*/  IMAD.MOV.U32 R143, RZ, RZ, -0x1 ;  /* 0xffffffffff8f7424 */ /* 0x000fe400078e00ff */
[----:B------:R-:W-:Y:S05]  /*e900*/  CALL.REL.NOINC `($__internal_122_$__cuda_sm70_shflsync_bfly_p) ;  /* 0x0000062000007944 */ /* 0x000fea0003c00000 */
        /* <DEDUP_REMOVED lines=79> */
[----:B------:R-:W-:Y:S01]  /*ee00*/  HFMA2.MMA R142, -RZ, RZ, 0, 2.384185791015625e-07 ;  /* 0x00000004ff8e7435 */ /* 0x000fe200000001ff */
        /* <DEDUP_REMOVED lines=8> */
[----:B------:R-:W-:-:S02]  /*ee90*/  IMAD.MOV.U32 R143, RZ, RZ, -0x1 ;  /* 0xffffffffff8f7424 */ /* 0x000fc400078e00ff */
[----:B------:R-:W-:Y:S05]  /*eea0*/  CALL.REL.NOINC `($__internal_122_$__cuda_sm70_shflsync_bfly_p) ;  /* 0x0000008000007944 */ /* 0x000fea0003c00000 */
[----:B-1----:R-:W-:Y:S01]  /*eeb0*/  FADD.FTZ R139, R125, R142 ;  /* 0x0000008e7d8b7221 */ /* 0x002fe20000010000 */
[----:B------:R-:W-:Y:S01]  /*eec0*/  HFMA2.MMA R142, -RZ, RZ, 0, 9.5367431640625e-07 ;  /* 0x00000010ff8e7435 */ /* 0x000fe200000001ff */
[----:B0-----:R-:W-:Y:S01]  /*eed0*/  IMAD.MOV.U32 R140, RZ, RZ, 0x1f ;  /* 0x0000001fff8c7424 */ /* 0x001fe200078e00ff */
[----:B------:R-:W-:Y:S01]  /*eee0*/  MOV R126, 0xef20 ;  /* 0x0000ef20007e7802 */ /* 0x000fe20000000f00 */
[----:B------:R-:W-:Y:S01]  /*eef0*/  IMAD.MOV.U32 R143, RZ, RZ, -0x1 ;  /* 0xffffffffff8f7424 */ /* 0x000fe200078e00ff */
[----:B------:R-:W-:-:S02]  /*ef00*/  MOV R125, R139 ;  /* 0x0000008b007d7202 */ /* 0x000fc40000000f00 */
[----:B------:R-:W-:Y:S05]  /*ef10*/  CALL.REL.NOINC `($__internal_122_$__cuda_sm70_shflsync_bfly_p) ;  /* 0x0000001000007944 */ /* 0x000fea0003c00000 */
[----:B01----:R-:W-:Y:S05]  /*ef20*/  BRA `(.L_x_21521) ;  /* 0xffffea3000007947 */ /* 0x003fea000383ffff */
        .weak           $__internal_122_$__cuda_sm70_shflsync_bfly_p
        .type           $__internal_122_$__cuda_sm70_shflsync_bfly_p,@function
        .size           $__internal_122_$__cuda_sm70_shflsync_bfly_p,(.L_x_29186 - $__internal_122_$__cuda_sm70_shflsync_bfly_p)
$__internal_122_$__cuda_sm70_shflsync_bfly_p:
[----:B------:R-:W-:Y:S01]  /*ef30*/  IMAD.MOV.U32 R127, RZ, RZ, 0x0 ;  /* 0x00000000ff7f7424 */ /* 0x000fe200078e00ff */
[----:B------:R-:W-:Y:S04]  /*ef40*/  WARPSYNC R143 ;  /* 0x0000008f00007348 */ /* 0x000fe80003800000 */
[----:B------:R0:W1:Y:S01]  /*ef50*/  SHFL.BFLY PT, R142, R125, R142, R140 ;  /* 0x0c00008e7d8e7389 */ /* 0x00006200000e008c */
[----:B------:R-:W-:Y:S05]  /*ef60*/  RET.REL.NODEC R126 `(_ZN10layer_norm13ln_fwd_kernelINS_13Kernel_traitsIf6__halffS2_fjLj4096ELj1ELj1ELj4ELj16ENS_18Kernel_traits_baseILj4096EfS2_fS2_fjLj128EEEEELb1ELb0ELb1ELb0EEEvNS_9FwdParamsE) ;  /* 0xffff10907e007950 */ /* 0x000fea0003c3ffff */
.L_x_21522:
        /* <DEDUP_REMOVED lines=9> */
.L_x_29186:


//--------------------- .text._ZN10layer_norm13ln_fwd_kernelINS_13Kernel_traitsIf6__halffS2_fjLj4096ELj1ELj1ELj4ELj16ENS_18Kernel_traits_baseILj4096EfS2_fS2_fjLj128EEEEELb1ELb0ELb1ELb1EEEvNS_9FwdParamsE --------------------------
	.section	.text._ZN10layer_norm13ln_fwd_kernelINS_13Kernel_traitsIf6__halffS2_fjLj4096ELj1ELj1ELj4ELj16ENS_18Kernel_traits_baseILj4096EfS2_fS2_fjLj128EEEEELb1ELb0ELb1ELb1EEEvNS_9FwdParamsE,"ax",@progbits
	.sectioninfo	@"SHI_REGISTERS=168"
	.align	128
        .global         _ZN10layer_norm13ln_fwd_kernelINS_13Kernel_traitsIf6__halffS2_fjLj4096ELj1ELj1ELj4ELj16ENS_18Kernel_traits_baseILj4096EfS2_fS2_fjLj128EEEEELb1ELb0ELb1ELb1EEEvNS_9FwdParamsE
        .type           _ZN10layer_norm13ln_fwd_kernelINS_13Kernel_traitsIf6__halffS2_fjLj4096ELj1ELj1ELj4ELj16ENS_18Kernel_traits_baseILj4096EfS2_fS2_fjLj128EEEEELb1ELb0ELb1ELb1EEEvNS_9FwdParamsE,@function
        .size           _ZN10layer_norm13ln_fwd_kernelINS_13Kernel_traitsIf6__halffS2_fjLj4096ELj1ELj1ELj4ELj16ENS_18Kernel_traits_baseILj4096EfS2_fS2_fjLj128EEEEELb1ELb0ELb1ELb1EEEvNS_9FwdParamsE,(.L_x_29187 - _ZN10layer_norm13ln_fwd_kernelINS_13Kernel_traitsIf6__halffS2_fjLj4096ELj1ELj1ELj4ELj16ENS_18Kernel_traits_baseILj4096EfS2_fS2_fjLj128EEEEELb1ELb0ELb1ELb1EEEvNS_9FwdParamsE)
        .other          _ZN10layer_norm13ln_fwd_kernelINS_13Kernel_traitsIf6__halffS2_fjLj4096ELj1ELj1ELj4ELj16ENS_18Kernel_traits_baseILj4096EfS2_fS2_fjLj128EEEEELb1ELb0ELb1ELb1EEEvNS_9FwdParamsE,@"STO_CUDA_ENTRY STV_DEFAULT"
_ZN10layer_norm13ln_fwd_kernelINS_13Kernel_traitsIf6__halffS2_fjLj4096ELj1ELj1ELj4ELj16ENS_18Kernel_traits_baseILj4096EfS2_fS2_fjLj128EEEEELb1ELb0ELb1ELb1EEEvNS_9FwdParamsE:
.text._ZN10layer_norm13ln_fwd_kernelINS_13Kernel_traitsIf6__halffS2_fjLj4096ELj1ELj1ELj4ELj16ENS_18Kernel_traits_baseILj4096EfS2_fS2_fjLj128EEEEELb1ELb0ELb1ELb1EEEvNS_9FwdParamsE:
        /* <DEDUP_REMOVED lines=131> */
.L_x_21824:
        /* <DEDUP_REMOVED lines=46> */
.L_x_21526:
[----:B------:R-:W-:Y:S02]  /*0b10*/  IMAD.MOV.U32 R89, RZ, RZ, R116 ;  /* 0x000000ffff597224 */ /* 0x000fe400078e0074 */
.L_x_21527:
[----:B------:R-:W-:Y:S05]  /*0b20*/  BSYNC B1 ;  /* 0x0000000000017941 */ /* 0x000fea0003800000 */
.L_x_21525:
        /* <DEDUP_REMOVED lines=16> */
.L_x_21531:
[----:B------:R-:W-:Y:S05]  /*0c30*/  BSYNC B2 ;  /* 0x0000000000027941 */ /* 0x000fea0003800000 */
.L_x_21530:
        /* <DEDUP_REMOVED lines=44> */
.L_x_21529:
[----:B------:R-:W-:Y:S05]  /*0f00*/  BSYNC B1 ;  /* 0x0000000000017941 */ /* 0x000fea0003800000 */
.L_x_21528:
        /* <DEDUP_REMOVED lines=10> */
.L_x_21524:
[----:B0-----:R-:W-:Y:S05]  /*0fb0*/  BSYNC B0 ;  /* 0x0000000000007941 */ /* 0x001fea0003800000 */
.L_x_21523:
        /* <DEDUP_REMOVED lines=18> */
.L_x_21535:
[----:B------:R-:W-:Y:S02]  /*10e0*/  IMAD.MOV.U32 R90, RZ, RZ, R116 ;  /* 0x000000ffff5a7224 */ /* 0x000fe400078e0074 */
.L_x_21536:
[----:B------:R-:W-:Y:S05]  /*10f0*/  BSYNC B1 ;  /* 0x0000000000017941 */ /* 0x000fea0003800000 */
.L_x_21534:
        /* <DEDUP_REMOVED lines=16> */
.L_x_21540:
[----:B------:R-:W-:Y:S05]  /*1200*/  BSYNC B2 ;  /* 0x0000000000027941 */ /* 0x000fea0003800000 */
.L_x_21539:
        /* <DEDUP_REMOVED lines=44> */
.L_x_21538:
[----:B------:R-:W-:Y:S05]  /*14d0*/  BSYNC B1 ;  /* 0x0000000000017941 */ /* 0x000fea0003800000 */
.L_x_21537:
        /* <DEDUP_REMOVED lines=10> */
.L_x_21533:
[----:B------:R-:W-:Y:S05]  /*1580*/  BSYNC B0 ;  /* 0x0000000000007941 */ /* 0x000fea0003800000 */
.L_x_21532:
        /* <DEDUP_REMOVED lines=18> */
.L_x_21544:
[----:B------:R-:W-:Y:S02]  /*16b0*/  IMAD.MOV.U32 R90, RZ, RZ, R116 ;  /* 0x000000ffff5a7224 */ /* 0x000fe400078e0074 */
.L_x_21545:
[----:B------:R-:W-:Y:S05]  /*16c0*/  BSYNC B1 ;  /* 0x0000000000017941 */ /* 0x000fea0003800000 */
.L_x_21543:
        /* <DEDUP_REMOVED lines=16> */
.L_x_21549:
[----:B------:R-:W-:Y:S05]  /*17d0*/  BSYNC B2 ;  /* 0x0000000000027941 */ /* 0x000fea0003800000 */
.L_x_21548:
        /* <DEDUP_REMOVED lines=44> */
.L_x_21547:
[----:B------:R-:W-:Y:S05]  /*1aa0*/  BSYNC B1 ;  /* 0x0000000000017941 */ /* 0x000fea0003800000 */
.L_x_21546:
        /* <DEDUP_REMOVED lines=10> */
.L_x_21542:
[----:B------:R-:W-:Y:S05]  /*1b50*/  BSYNC B0 ;  /* 0x0000000000007941 */ /* 0x000fea0003800000 */
.L_x_21541:
        /* <DEDUP_REMOVED lines=18> */
.L_x_21553:
[----:B------:R-:W-:Y:S02]  /*1c80*/  IMAD.MOV.U32 R92, RZ, RZ, R116 ;  /* 0x000000ffff5c7224 */ /* 0x000fe400078e0074 */
.L_x_21554:
[----:B------:R-:W-:Y:S05]  /*1c90*/  BSYNC B1 ;  /* 0x0000000000017941 */ /* 0x000fea0003800000 */
.L_x_21552:
        /* <DEDUP_REMOVED lines=16> */
.L_x_21558:
[----:B------:R-:W-:Y:S05]  /*1da0*/  BSYNC B2 ;  /* 0x0000000000027941 */ /* 0x000fea0003800000 */
.L_x_21557:
        /* <DEDUP_REMOVED lines=44> */
.L_x_21556:
[----:B------:R-:W-:Y:S05]  /*2070*/  BSYNC B1 ;  /* 0x0000000000017941 */ /* 0x000fea0003800000 */
.L_x_21555:
        /* <DEDUP_REMOVED lines=10> */
.L_x_21551:
[----:B------:R-:W-:Y:S05]  /*2120*/  BSYNC B0 ;  /* 0x0000000000007941 */ /* 0x000fea0003800000 */
.L_x_21550:
        /* <DEDUP_REMOVED lines=18> */
.L_x_21562:
[----:B------:R-:W-:Y:S02]  /*2250*/  IMAD.MOV.U32 R92, RZ, RZ, R116 ;  /* 0x000000ffff5c7224 */ /* 0x000fe400078e0074 */
.L_x_21563:
[----:B------:R-:W-:Y:S05]  /*2260*/  BSYNC B1 ;  /* 0x0000000000017941 */ /* 0x000fea0003800000 */
.L_x_21561:
        /* <DEDUP_REMOVED lines=16> */
.L_x_21567:
[----:B------:R-:W-:Y:S05]  /*2370*/  BSYNC B2 ;  /* 0x0000000000027941 */ /* 0x000fea0003800000 */
.L_x_21566:
        /* <DEDUP_REMOVED lines=44> */
.L_x_21565:
[----:B------:R-:W-:Y:S05]  /*2640*/  BSYNC B1 ;  /* 0x0000000000017941 */ /* 0x000fea0003800000 */
.L_x_21564:
        /* <DEDUP_REMOVED lines=10> */
.L_x_21560:
[----:B------:R-:W-:Y:S05]  /*26f0*/  BSYNC B0 ;  /* 0x0000000000007941 */ /* 0x000fea0003800000 */
.L_x_21559:
        /* <DEDUP_REMOVED lines=18> */
.L_x_21571:
[----:B------:R-:W-:Y:S02]  /*2820*/  IMAD.MOV.U32 R94, RZ, RZ, R116 ;  /* 0x000000ffff5e7224 */ /* 0x000fe400078e0074 */
.L_x_21572:
[----:B------:R-:W-:Y:S05]  /*2830*/  BSYNC B1 ;  /* 0x0000000000017941 */ /* 0x000fea0003800000 */
.L_x_21570:
        /* <DEDUP_REMOVED lines=16> */
.L_x_21576:
[----:B------:R-:W-:Y:S05]  /*2940*/  BSYNC B2 ;  /* 0x0000000000027941 */ /* 0x000fea0003800000 */
.L_x_21575:
        /* <DEDUP_REMOVED lines=44> */
.L_x_21574:
[----:B------:R-:W-:Y:S05]  /*2c10*/  BSYNC B1 ;  /* 0x0000000000017941 */ /* 0x000fea0003800000 */
.L_x_21573:
        /* <DEDUP_REMOVED lines=10> */
.L_x_21569:
[----:B------:R-:W-:Y:S05]  /*2cc0*/  BSYNC B0 ;  /* 0x0000000000007941 */ /* 0x000fea0003800000 */
.L_x_21568:
        /* <DEDUP_REMOVED lines=18> */
.L_x_21580:
[----:B------:R-:W-:Y:S02]  /*2df0*/  IMAD.MOV.U32 R87, RZ, RZ, R116 ;  /* 0x000000ffff577224 */ /* 0x000fe400078e0074 */
.L_x_21581:
[----:B------:R-:W-:Y:S05]  /*2e00*/  BSYNC B1 ;  /* 0x0000000000017941 */ /* 0x000fea0003800000 */
.L_x_21579:
        /* <DEDUP_REMOVED lines=16> */
.L_x_21585:
[----:B------:R-:W-:Y:S05]  /*2f10*/  BSYNC B2 ;  /* 0x0000000000027941 */ /* 0x000fea0003800000 */
.L_x_21584:
        /* <DEDUP_REMOVED lines=44> */
.L_x_21583:
[----:B------:R-:W-:Y:S05]  /*31e0*/  BSYNC B1 ;  /* 0x0000000000017941 */ /* 0x000fea0003800000 */
.L_x_21582:
        /* <DEDUP_REMOVED lines=10> */
.L_x_21578:
[----:B------:R-:W-:Y:S05]  /*3290*/  BSYNC B0 ;  /* 0x0000000000007941 */ /* 0x000fea0003800000 */
.L_x_21577:
        /* <DEDUP_REMOVED lines=18> */
.L_x_21589:
[----:B------:R-:W-:Y:S02]  /*33c0*/  IMAD.MOV.U32 R88, RZ, RZ, R116 ;  /* 0x000000ffff587224 */ /* 0x000fe400078e0074 */
.L_x_21590:
[----:B------:R-:W-:Y:S05]  /*33d0*/  BSYNC B1 ;  /* 0x0000000000017941 */ /* 0x000fea0003800000 */
.L_x_21588:
        /* <DEDUP_REMOVED lines=16> */
.L_x_21594:
[----:B------:R-:W-:Y:S05]  /*34e0*/  BSYNC B2 ;  /* 0x0000000000027941 */ /* 0x000fea0003800000 */
.L_x_21593:
        /* <DEDUP_REMOVED lines=44> */
.L_x_21592:
[----:B------:R-:W-:Y:S05]  /*37b0*/  BSYNC B1 ;  /* 0x0000000000017941 */ /* 0x000fea0003800000 */
.L_x_21591:
        /* <DEDUP_REMOVED lines=10> */
.L_x_21587:
[----:B------:R-:W-:Y:S05]  /*3860*/  BSYNC B0 ;  /* 0x0000000000007941 */ /* 0x000fea0003800000 */
.L_x_21586:
        /* <DEDUP_REMOVED lines=30> */
.L_x_21596:
[----:B------:R-:W-:Y:S05]  /*3a50*/  BSYNC B0 ;  /* 0x0000000000007941 */ /* 0x000fea0003800000 */
.L_x_21595:
        /* <DEDUP_REMOVED lines=22> */
.L_x_21600:
[----:B------:R-:W-:Y:S02]  /*3bc0*/  IMAD.MOV.U32 R89, RZ, RZ, R116 ;  /* 0x000000ffff597224 */ /* 0x000fe400078e0074 */
.L_x_21601:
[----:B------:R-:W-:Y:S05]  /*3bd0*/  BSYNC B1 ;  /* 0x0000000000017941 */ /* 0x000fea0003800000 */
.L_x_21599:
        /* <DEDUP_REMOVED lines=16> */
.L_x_21605:
[----:B------:R-:W-:Y:S05]  /*3ce0*/  BSYNC B2 ;  /* 0x0000000000027941 */ /* 0x000fea0003800000 */
.L_x_21604:
        /* <DEDUP_REMOVED lines=44> */
.L_x_21603:
[----:B------:R-:W-:Y:S05]  /*3fb0*/  BSYNC B1 ;  /* 0x0000000000017941 */ /* 0x000fea0003800000 */
.L_x_21602:
        /* <DEDUP_REMOVED lines=10> */
.L_x_21598:
[----:B0-----:R-:W-:Y:S05]  /*4060*/  BSYNC B0 ;  /* 0x0000000000007941 */ /* 0x001fea0003800000 */
.L_x_21597:
        /* <DEDUP_REMOVED lines=18> */
.L_x_21609:
[----:B------:R-:W-:Y:S02]  /*4190*/  IMAD.MOV.U32 R90, RZ, RZ, R116 ;  /* 0x000000ffff5a7224 */ /* 0x000fe400078e0074 */
.L_x_21610:
[----:B------:R-:W-:Y:S05]  /*41a0*/  BSYNC B1 ;  /* 0x0000000000017941 */ /* 0x000fea0003800000 */
.L_x_21608:
        /* <DEDUP_REMOVED lines=16> */
.L_x_21614:
[----:B------:R-:W-:Y:S05]  /*42b0*/  BSYNC B2 ;  /* 0x0000000000027941 */ /* 0x000fea0003800000 */
.L_x_21613:
        /* <DEDUP_REMOVED lines=44> */
.L_x_21612:
[----:B------:R-:W-:Y:S05]  /*4580*/  BSYNC B1 ;  /* 0x0000000000017941 */ /* 0x000fea0003800000 */
.L_x_21611:
        /* <DEDUP_REMOVED lines=10> */
.L_x_21607:
[----:B------:R-:W-:Y:S05]  /*4630*/  BSYNC B0 ;  /* 0x0000000000007941 */ /* 0x000fea0003800000 */
.L_x_21606:
        /* <DEDUP_REMOVED lines=18> */
.L_x_21618:
[----:B------:R-:W-:Y:S02]  /*4760*/  IMAD.MOV.U32 R91, RZ, RZ, R116 ;  /* 0x000000ffff5b7224 */ /* 0x000fe400078e0074 */
.L_x_21619:
[----:B------:R-:W-:Y:S05]  /*4770*/  BSYNC B1 ;  /* 0x0000000000017941 */ /* 0x000fea0003800000 */
.L_x_21617:
        /* <DEDUP_REMOVED lines=16> */
.L_x_21623:
[----:B------:R-:W-:Y:S05]  /*4880*/  BSYNC B2 ;  /* 0x0000000000027941 */ /* 0x000fea0003800000 */
.L_x_21622:
        /* <DEDUP_REMOVED lines=44> */
.L_x_21621:
[----:B------:R-:W-:Y:S05]  /*4b50*/  BSYNC B1 ;  /* 0x0000000000017941 */ /* 0x000fea0003800000 */
.L_x_21620:
        /* <DEDUP_REMOVED lines=10> */
.L_x_21616:
[----:B------:R-:W-:Y:S05]  /*4c00*/  BSYNC B0 ;  /* 0x0000000000007941 */ /* 0x000fea0003800000 */
.L_x_21615:
        /* <DEDUP_REMOVED lines=18> */
.L_x_21627:
[----:B------:R-:W-:Y:S02]  /*4d30*/  IMAD.MOV.U32 R92, RZ, RZ, R116 ;  /* 0x000000ffff5c7224 */ /* 0x000fe400078e0074 */
.L_x_21628:
[----:B------:R-:W-:Y:S05]  /*4d40*/  BSYNC B1 ;  /* 0x0000000000017941 */ /* 0x000fea0003800000 */
.L_x_21626:
        /* <DEDUP_REMOVED lines=16> */
.L_x_21632:
[----:B------:R-:W-:Y:S05]  /*4e50*/  BSYNC B2 ;  /* 0x0000000000027941 */ /* 0x000fea0003800000 */
.L_x_21631:
        /* <DEDUP_REMOVED lines=44> */
.L_x_21630:
[----:B------:R-:W-:Y:S05]  /*5120*/  BSYNC B1 ;  /* 0x0000000000017941 */ /* 0x000fea0003800000 */
.L_x_21629:
        /* <DEDUP_REMOVED lines=10> */
.L_x_21625:
[----:B------:R-:W-:Y:S05]  /*51d0*/  BSYNC B0 ;  /* 0x0000000000007941 */ /* 0x000fea0003800000 */
.L_x_21624:
        /* <DEDUP_REMOVED lines=18> */
.L_x_21636:
[----:B------:R-:W-:Y:S02]  /*5300*/  IMAD.MOV.U32 R93, RZ, RZ, R116 ;  /* 0x000000ffff5d7224 */ /* 0x000fe400078e0074 */
.L_x_21637:
[----:B------:R-:W-:Y:S05]  /*5310*/  BSYNC B1 ;  /* 0x0000000000017941 */ /* 0x000fea0003800000 */
.L_x_21635:
        /* <DEDUP_REMOVED lines=16> */
.L_x_21641:
[----:B------:R-:W-:Y:S05]  /*5420*/  BSYNC B2 ;  /* 0x0000000000027941 */ /* 0x000fea0003800000 */
.L_x_21640:
        /* <DEDUP_REMOVED lines=44> */
.L_x_21639:
[----:B------:R-:W-:Y:S05]  /*56f0*/  BSYNC B1 ;  /* 0x0000000000017941 */ /* 0x000fea0003800000 */
.L_x_21638:
        /* <DEDUP_REMOVED lines=10> */
.L_x_21634:
[----:B------:R-:W-:Y:S05]  /*57a0*/  BSYNC B0 ;  /* 0x0000000000007941 */ /* 0x000fea0003800000 */
.L_x_21633:
        /* <DEDUP_REMOVED lines=18> */
.L_x_21645:
[----:B------:R-:W-:Y:S02]  /*58d0*/  MOV R94, R116 ;  /* 0x00000074005e7202 */ /* 0x000fe40000000f00 */
.L_x_21646:
[----:B------:R-:W-:Y:S05]  /*58e0*/  BSYNC B1 ;  /* 0x0000000000017941 */ /* 0x000fea0003800000 */
.L_x_21644:
        /* <DEDUP_REMOVED lines=16> */
.L_x_21650:
[----:B------:R-:W-:Y:S05]  /*59f0*/  BSYNC B2 ;  /* 0x0000000000027941 */ /* 0x000fea0003800000 */
.L_x_21649:
        /* <DEDUP_REMOVED lines=44> */
.L_x_21648:
[----:B------:R-:W-:Y:S05]  /*5cc0*/  BSYNC B1 ;  /* 0x0000000000017941 */ /* 0x000fea0003800000 */
.L_x_21647:
        /* <DEDUP_REMOVED lines=10> */
.L_x_21643:
[----:B------:R-:W-:Y:S05]  /*5d70*/  BSYNC B0 ;  /* 0x0000000000007941 */ /* 0x000fea0003800000 */
.L_x_21642:
        /* <DEDUP_REMOVED lines=18> */
.L_x_21654:
[----:B------:R-:W-:Y:S02]  /*5ea0*/  MOV R95, R116 ;  /* 0x00000074005f7202 */ /* 0x000fe40000000f00 */
.L_x_21655:
[----:B------:R-:W-:Y:S05]  /*5eb0*/  BSYNC B1 ;  /* 0x0000000000017941 */ /* 0x000fea0003800000 */
.L_x_21653:
        /* <DEDUP_REMOVED lines=16> */
.L_x_21659:
[----:B------:R-:W-:Y:S05]  /*5fc0*/  BSYNC B2 ;  /* 0x0000000000027941 */ /* 0x000fea0003800000 */
.L_x_21658:
        /* <DEDUP_REMOVED lines=44> */
.L_x_21657:
[----:B------:R-:W-:Y:S05]  /*6290*/  BSYNC B1 ;  /* 0x0000000000017941 */ /* 0x000fea0003800000 */
.L_x_21656:
        /* <DEDUP_REMOVED lines=10> */
.L_x_21652:
[----:B------:R-:W-:Y:S05]  /*6340*/  BSYNC B0 ;  /* 0x0000000000007941 */ /* 0x000fea0003800000 */
.L_x_21651:
        /* <DEDUP_REMOVED lines=18> */
.L_x_21663:
[----:B------:R-:W-:Y:S02]  /*6470*/  MOV R98, R116 ;  /* 0x0000007400627202 */ /* 0x000fe40000000f00 */
.L_x_21664:
[----:B------:R-:W-:Y:S05]  /*6480*/  BSYNC B1 ;  /* 0x0000000000017941 */ /* 0x000fea0003800000 */
.L_x_21662:
        /* <DEDUP_REMOVED lines=16> */
.L_x_21668:
[----:B------:R-:W-:Y:S05]  /*6590*/  BSYNC B2 ;  /* 0x0000000000027941 */ /* 0x000fea0003800000 */
.L_x_21667:
        /* <DEDUP_REMOVED lines=44> */
.L_x_21666:
[----:B------:R-:W-:Y:S05]  /*6860*/  BSYNC B1 ;  /* 0x0000000000017941 */ /* 0x000fea0003800000 */
.L_x_21665:
        /* <DEDUP_REMOVED lines=10> */
.L_x_21661:
[----:B------:R-:W-:Y:S05]  /*6910*/  BSYNC B0 ;  /* 0x0000000000007941 */ /* 0x000fea0003800000 */
.L_x_21660:
        /* <DEDUP_REMOVED lines=29> */
.L_x_21670:
[----:B------:R-:W-:Y:S05]  /*6af0*/  BSYNC B0 ;  /* 0x0000000000007941 */ /* 0x000fea0003800000 */
.L_x_21669:
        /* <DEDUP_REMOVED lines=22> */
.L_x_21674:
[----:B------:R-:W-:Y:S02]  /*6c60*/  MOV R97, R116 ;  /* 0x0000007400617202 */ /* 0x000fe40000000f00 */
.L_x_21675:
[----:B------:R-:W-:Y:S05]  /*6c70*/  BSYNC B1 ;  /* 0x0000000000017941 */ /* 0x000fea0003800000 */
.L_x_21673:
        /* <DEDUP_REMOVED lines=16> */
.L_x_21679:
[----:B------:R-:W-:Y:S05]  /*6d80*/  BSYNC B2 ;  /* 0x0000000000027941 */ /* 0x000fea0003800000 */
.L_x_21678:
        /* <DEDUP_REMOVED lines=44> */
.L_x_21677:
[----:B------:R-:W-:Y:S05]  /*7050*/  BSYNC B1 ;  /* 0x0000000000017941 */ /* 0x000fea0003800000 */
.L_x_21676:
        /* <DEDUP_REMOVED lines=10> */
.L_x_21672:
[----:B0-----:R-:W-:Y:S05]  /*7100*/  BSYNC B0 ;  /* 0x0000000000007941 */ /* 0x001fea0003800000 */
.L_x_21671:
        /* <DEDUP_REMOVED lines=18> */
.L_x_21683:
[----:B------:R-:W-:Y:S02]  /*7230*/  MOV R98, R116 ;  /* 0x0000007400627202 */ /* 0x000fe40000000f00 */
.L_x_21684:
[----:B------:R-:W-:Y:S05]  /*7240*/  BSYNC B1 ;  /* 0x0000000000017941 */ /* 0x000fea0003800000 */
.L_x_21682:
        /* <DEDUP_REMOVED lines=16> */
.L_x_21688:
[----:B------:R-:W-:Y:S05]  /*7350*/  BSYNC B2 ;  /* 0x0000000000027941 */ /* 0x000fea0003800000 */
.L_x_21687:
        /* <DEDUP_REMOVED lines=44> */
.L_x_21686:
[----:B------:R-:W-:Y:S05]  /*7620*/  BSYNC B1 ;  /* 0x0000000000017941 */ /* 0x000fea0003800000 */
.L_x_21685:
        /* <DEDUP_REMOVED lines=10> */
.L_x_21681:
[----:B------:R-:W-:Y:S05]  /*76d0*/  BSYNC B0 ;  /* 0x0000000000007941 */ /* 0x000fea0003800000 */
.L_x_21680:
        /* <DEDUP_REMOVED lines=18> */
.L_x_21692:
[----:B------:R-:W-:Y:S02]  /*7800*/  MOV R99, R116 ;  /* 0x0000007400637202 */ /* 0x000fe40000000f00 */
.L_x_21693:
[----:B------:R-:W-:Y:S05]  /*7810*/  BSYNC B1 ;  /* 0x0000000000017941 */ /* 0x000fea0003800000 */
.L_x_21691:
        /* <DEDUP_REMOVED lines=16> */
.L_x_21697:
[----:B------:R-:W-:Y:S05]  /*7920*/  BSYNC B2 ;  /* 0x0000000000027941 */ /* 0x000fea0003800000 */
.L_x_21696:
        /* <DEDUP_REMOVED lines=44> */
.L_x_21695:
[----:B------:R-:W-:Y:S05]  /*7bf0*/  BSYNC B1 ;  /* 0x0000000000017941 */ /* 0x000fea0003800000 */
.L_x_21694:
        /* <DEDUP_REMOVED lines=10> */
.L_x_21690:
[----:B------:R-:W-:Y:S05]  /*7ca0*/  BSYNC B0 ;  /* 0x0000000000007941 */ /* 0x000fea0003800000 */
.L_x_21689:
        /* <DEDUP_REMOVED lines=18> */
.L_x_21701:
[----:B------:R-:W-:Y:S02]  /*7dd0*/  MOV R100, R116 ;  /* 0x0000007400647202 */ /* 0x000fe40000000f00 */
.L_x_21702:
[----:B------:R-:W-:Y:S05]  /*7de0*/  BSYNC B1 ;  /* 0x0000000000017941 */ /* 0x000fea0003800000 */
.L_x_21700:
        /* <DEDUP_REMOVED lines=16> */
.L_x_21706:
[----:B------:R-:W-:Y:S05]  /*7ef0*/  BSYNC B2 ;  /* 0x0000000000027941 */ /* 0x000fea0003800000 */
.L_x_21705:
        /* <DEDUP_REMOVED lines=44> */
.L_x_21704:
[----:B------:R-:W-:Y:S05]  /*81c0*/  BSYNC B1 ;  /* 0x0000000000017941 */ /* 0x000fea0003800000 */
.L_x_21703:
        /* <DEDUP_REMOVED lines=10> */
.L_x_21699:
[----:B------:R-:W-:Y:S05]  /*8270*/  BSYNC B0 ;  /* 0x0000000000007941 */ /* 0x000fea0003800000 */
.L_x_21698:
        /* <DEDUP_REMOVED lines=18> */
.L_x_21710:
[----:B------:R-:W-:Y:S02]  /*83a0*/  MOV R101, R116 ;  /* 0x0000007400657202 */ /* 0x000fe40000000f00 */
.L_x_21711:
[----:B------:R-:W-:Y:S05]  /*83b0*/  BSYNC B1 ;  /* 0x0000000000017941 */ /* 0x000fea0003800000 */
.L_x_21709:
        /* <DEDUP_REMOVED lines=16> */
.L_x_21715:
[----:B------:R-:W-:Y:S05]  /*84c0*/  BSYNC B2 ;  /* 0x0000000000027941 */ /* 0x000fea0003800000 */
.L_x_21714:
        /* <DEDUP_REMOVED lines=44> */
.L_x_21713:
[----:B------:R-:W-:Y:S05]  /*8790*/  BSYNC B1 ;  /* 0x0000000000017941 */ /* 0x000fea0003800000 */
.L_x_21712:
        /* <DEDUP_REMOVED lines=10> */
.L_x_21708:
[----:B------:R-:W-:Y:S05]  /*8840*/  BSYNC B0 ;  /* 0x0000000000007941 */ /* 0x000fea0003800000 */
.L_x_21707:
        /* <DEDUP_REMOVED lines=18> */
.L_x_21719:
[----:B------:R-:W-:Y:S02]  /*8970*/  MOV R102, R116 ;  /* 0x0000007400667202 */ /* 0x000fe40000000f00 */
.L_x_21720:
[----:B------:R-:W-:Y:S05]  /*8980*/  BSYNC B1 ;  /* 0x0000000000017941 */ /* 0x000fea0003800000 */
.L_x_21718:
        /* <DEDUP_REMOVED lines=16> */
.L_x_21724:
[----:B------:R-:W-:Y:S05]  /*8a90*/  BSYNC B2 ;  /* 0x0000000000027941 */ /* 0x000fea0003800000 */
.L_x_21723:
        /* <DEDUP_REMOVED lines=44> */
.L_x_21722:
[----:B------:R-:W-:Y:S05]  /*8d60*/  BSYNC B1 ;  /* 0x0000000000017941 */ /* 0x000fea0003800000 */
.L_x_21721:
        /* <DEDUP_REMOVED lines=10> */
.L_x_21717:
[----:B------:R-:W-:Y:S05]  /*8e10*/  BSYNC B0 ;  /* 0x0000000000007941 */ /* 0x000fea0003800000 */
.L_x_21716:
        /* <DEDUP_REMOVED lines=18> */
.L_x_21728:
[----:B------:R-:W-:Y:S02]  /*8f40*/  MOV R103, R116 ;  /* 0x0000007400677202 */ /* 0x000fe40000000f00 */
.L_x_21729:
[----:B------:R-:W-:Y:S05]  /*8f50*/  BSYNC B1 ;  /* 0x0000000000017941 */ /* 0x000fea0003800000 */
.L_x_21727:
        /* <DEDUP_REMOVED lines=16> */
.L_x_21733:
[----:B------:R-:W-:Y:S05]  /*9060*/  BSYNC B2 ;  /* 0x0000000000027941 */ /* 0x000fea0003800000 */
.L_x_21732:
        /* <DEDUP_REMOVED lines=44> */
.L_x_21731:
[----:B------:R-:W-:Y:S05]  /*9330*/  BSYNC B1 ;  /* 0x0000000000017941 */ /* 0x000fea0003800000 */
.L_x_21730:
        /* <DEDUP_REMOVED lines=10> */
.L_x_21726:
[----:B------:R-:W-:Y:S05]  /*93e0*/  BSYNC B0 ;  /* 0x0000000000007941 */ /* 0x000fea0003800000 */
.L_x_21725:
        /* <DEDUP_REMOVED lines=18> */
.L_x_21737:
[----:B------:R-:W-:Y:S02]  /*9510*/  MOV R106, R116 ;  /* 0x00000074006a7202 */ /* 0x000fe40000000f00 */
.L_x_21738:
[----:B------:R-:W-:Y:S05]  /*9520*/  BSYNC B1 ;  /* 0x0000000000017941 */ /* 0x000fea0003800000 */
.L_x_21736:
        /* <DEDUP_REMOVED lines=16> */
.L_x_21742:
[----:B------:R-:W-:Y:S05]  /*9630*/  BSYNC B2 ;  /* 0x0000000000027941 */ /* 0x000fea0003800000 */
.L_x_21741:
        /* <DEDUP_REMOVED lines=44> */
.L_x_21740:
[----:B------:R-:W-:Y:S05]  /*9900*/  BSYNC B1 ;  /* 0x0000000000017941 */ /* 0x000fea0003800000 */
.L_x_21739:
        /* <DEDUP_REMOVED lines=10> */
.L_x_21735:
[----:B------:R-:W-:Y:S05]  /*99b0*/  BSYNC B0 ;  /* 0x0000000000007941 */ /* 0x000fea0003800000 */
.L_x_21734:
        /* <DEDUP_REMOVED lines=9> */
[----:B------:R-:W-:Y:S01]  /*9a50*/  SHF.L.U32 R109, R126, 0x10, RZ ;  /* 0x000000107e6d7819 */ /* 0x000fe200000006ff */
[----:B------:R-:W-:Y:S01]  /*9a60*/  IMAD.MOV.U32 R139, RZ, RZ, 0x8 ;  /* 0x00000008ff8b7424 */ /* 0x000fe200078e00ff */
[----:B------:R-:W-:Y:S02]  /*9a70*/  LOP3.LUT R105, R127, 0xffff, RZ, 0xc0, !PT ;  /* 0x0000ffff7f697812 */ /* 0x000fe400078ec0ff */
[----:B0-----:R-:W-:Y:S02]  /*9a80*/  LOP3.LUT R110, R109, 0xff0000, RZ, 0xc0, !PT ;  /* 0x00ff00006d6e7812 */ /* 0x001fe400078ec0ff */
        /* <DEDUP_REMOVED lines=16> */
.L_x_21744:
[----:B------:R-:W-:Y:S05]  /*9b90*/  BSYNC B0 ;  /* 0x0000000000007941 */ /* 0x000fea0003800000 */
.L_x_21743:
        /* <DEDUP_REMOVED lines=22> */
.L_x_21748:
[----:B------:R-:W-:Y:S02]  /*9d00*/  MOV R105, R116 ;  /* 0x0000007400697202 */ /* 0x000fe40000000f00 */
.L_x_21749:
[----:B------:R-:W-:Y:S05]  /*9d10*/  BSYNC B1 ;  /* 0x0000000000017941 */ /* 0x000fea0003800000 */
.L_x_21747:
        /* <DEDUP_REMOVED lines=16> */
.L_x_21753:
[----:B------:R-:W-:Y:S05]  /*9e20*/  BSYNC B2 ;  /* 0x0000000000027941 */ /* 0x000fea0003800000 */
.L_x_21752:
        /* <DEDUP_REMOVED lines=44> */
.L_x_21751:
[----:B------:R-:W-:Y:S05]  /*a0f0*/  BSYNC B1 ;  /* 0x0000000000017941 */ /* 0x000fea0003800000 */
.L_x_21750:
        /* <DEDUP_REMOVED lines=10> */
.L_x_21746:
[----:B0-----:R-:W-:Y:S05]  /*a1a0*/  BSYNC B0 ;  /* 0x0000000000007941 */ /* 0x001fea0003800000 */
.L_x_21745:
        /* <DEDUP_REMOVED lines=18> */
.L_x_21757:
[----:B------:R-:W-:Y:S02]  /*a2d0*/  MOV R106, R116 ;  /* 0x00000074006a7202 */ /* 0x000fe40000000f00 */
.L_x_21758:
[----:B------:R-:W-:Y:S05]  /*a2e0*/  BSYNC B1 ;  /* 0x0000000000017941 */ /* 0x000fea0003800000 */
.L_x_21756:
        /* <DEDUP_REMOVED lines=16> */
.L_x_21762:
[----:B------:R-:W-:Y:S05]  /*a3f0*/  BSYNC B2 ;  /* 0x0000000000027941 */ /* 0x000fea0003800000 */
.L_x_21761:
        /* <DEDUP_REMOVED lines=44> */
.L_x_21760:
[----:B------:R-:W-:Y:S05]  /*a6c0*/  BSYNC B1 ;  /* 0x0000000000017941 */ /* 0x000fea0003800000 */
.L_x_21759:
        /* <DEDUP_REMOVED lines=10> */
.L_x_21755:
[----:B------:R-:W-:Y:S05]  /*a770*/  BSYNC B0 ;  /* 0x0000000000007941 */ /* 0x000fea0003800000 */
.L_x_21754:
        /* <DEDUP_REMOVED lines=18> */
.L_x_21766:
[----:B------:R-:W-:Y:S02]  /*a8a0*/  MOV R107, R116 ;  /* 0x00000074006b7202 */ /* 0x000fe40000000f00 */
.L_x_21767:
[----:B------:R-:W-:Y:S05]  /*a8b0*/  BSYNC B1 ;  /* 0x0000000000017941 */ /* 0x000fea0003800000 */
.L_x_21765:
        /* <DEDUP_REMOVED lines=16> */
.L_x_21771:
[----:B------:R-:W-:Y:S05]  /*a9c0*/  BSYNC B2 ;  /* 0x0000000000027941 */ /* 0x000fea0003800000 */
.L_x_21770:
        /* <DEDUP_REMOVED lines=44> */
.L_x_21769:
[----:B------:R-:W-:Y:S05]  /*ac90*/  BSYNC B1 ;  /* 0x0000000000017941 */ /* 0x000fea0003800000 */
.L_x_21768:
        /* <DEDUP_REMOVED lines=10> */
.L_x_21764:
[----:B------:R-:W-:Y:S05]  /*ad40*/  BSYNC B0 ;  /* 0x0000000000007941 */ /* 0x000fea0003800000 */
.L_x_21763:
        /* <DEDUP_REMOVED lines=18> */
.L_x_21775:
[----:B------:R-:W-:Y:S02]  /*ae70*/  MOV R108, R116 ;  /* 0x00000074006c7202 */ /* 0x000fe40000000f00 */
.L_x_21776:
[----:B------:R-:W-:Y:S05]  /*ae80*/  BSYNC B1 ;  /* 0x0000000000017941 */ /* 0x000fea0003800000 */
.L_x_21774:
        /* <DEDUP_REMOVED lines=16> */
.L_x_21780:
[----:B------:R-:W-:Y:S05]  /*af90*/  BSYNC B2 ;  /* 0x0000000000027941 */ /* 0x000fea0003800000 */
.L_x_21779:
        /* <DEDUP_REMOVED lines=44> */
.L_x_21778:
[----:B------:R-:W-:Y:S05]  /*b260*/  BSYNC B1 ;  /* 0x0000000000017941 */ /* 0x000fea0003800000 */
.L_x_21777:
        /* <DEDUP_REMOVED lines=10> */
.L_x_21773:
[----:B------:R-:W-:Y:S05]  /*b310*/  BSYNC B0 ;  /* 0x0000000000007941 */ /* 0x000fea0003800000 */
.L_x_21772:
        /* <DEDUP_REMOVED lines=18> */
.L_x_21784:
[----:B------:R-:W-:Y:S02]  /*b440*/  MOV R109, R116 ;  /* 0x00000074006d7202 */ /* 0x000fe40000000f00 */
.L_x_21785:
[----:B------:R-:W-:Y:S05]  /*b450*/  BSYNC B1 ;  /* 0x0000000000017941 */ /* 0x000fea0003800000 */
.L_x_21783:
        /* <DEDUP_REMOVED lines=16> */
.L_x_21789:
[----:B------:R-:W-:Y:S05]  /*b560*/  BSYNC B2 ;  /* 0x0000000000027941 */ /* 0x000fea0003800000 */
.L_x_21788:
        /* <DEDUP_REMOVED lines=44> */
.L_x_21787:
[----:B------:R-:W-:Y:S05]  /*b830*/  BSYNC B1 ;  /* 0x0000000000017941 */ /* 0x000fea0003800000 */
.L_x_21786:
        /* <DEDUP_REMOVED lines=10> */
.L_x_21782:
[----:B------:R-:W-:Y:S05]  /*b8e0*/  BSYNC B0 ;  /* 0x0000000000007941 */ /* 0x000fea0003800000 */
.L_x_21781:
        /* <DEDUP_REMOVED lines=18> */
.L_x_21793:
[----:B------:R-:W-:Y:S02]  /*ba10*/  MOV R110, R116 ;  /* 0x00000074006e7202 */ /* 0x000fe40000000f00 */
.L_x_21794:
[----:B------:R-:W-:Y:S05]  /*ba20*/  BSYNC B1 ;  /* 0x0000000000017941 */ /* 0x000fea0003800000 */
.L_x_21792:
        /* <DEDUP_REMOVED lines=16> */
.L_x_21798:
[----:B------:R-:W-:Y:S05]  /*bb30*/  BSYNC B2 ;  /* 0x0000000000027941 */ /* 0x000fea0003800000 */
.L_x_21797:
        /* <DEDUP_REMOVED lines=44> */
.L_x_21796:
[----:B------:R-:W-:Y:S05]  /*be00*/  BSYNC B1 ;  /* 0x0000000000017941 */ /* 0x000fea0003800000 */
.L_x_21795:
        /* <DEDUP_REMOVED lines=10> */
.L_x_21791:
[----:B------:R-:W-:Y:S05]  /*beb0*/  BSYNC B0 ;  /* 0x0000000000007941 */ /* 0x000fea0003800000 */
.L_x_21790:
        /* <DEDUP_REMOVED lines=18> */
.L_x_21802:
[----:B------:R-:W-:Y:S02]  /*bfe0*/  MOV R111, R116 ;  /* 0x00000074006f7202 */ /* 0x000fe40000000f00 */
.L_x_21803:
[----:B------:R-:W-:Y:S05]  /*bff0*/  BSYNC B1 ;  /* 0x0000000000017941 */ /* 0x000fea0003800000 */
.L_x_21801:
        /* <DEDUP_REMOVED lines=16> */
.L_x_21807:
[----:B------:R-:W-:Y:S05]  /*c100*/  BSYNC B2 ;  /* 0x0000000000027941 */ /* 0x000fea0003800000 */
.L_x_21806:
        /* <DEDUP_REMOVED lines=44> */
.L_x_21805:
[----:B------:R-:W-:Y:S05]  /*c3d0*/  BSYNC B1 ;  /* 0x0000000000017941 */ /* 0x000fea0003800000 */
.L_x_21804:
[----:B------:R-:W0:Y:S01]  /*c3e0*/  I2F.U32 R110, R111 ;  /* 0x0000006f006e7306 */ /* 0x000e220000201000 */
[----:B------:R-:W-:Y:S01]  /*c3f0*/  IMAD.MOV.U32 R137, RZ, RZ, 0x2f800000 ;  /* 0x2f800000ff897424 */ /* 0x000fe200078e00ff */
[----:B------:R-:W-:-:S05]  /*c400*/  HADD2.F32 R126, -RZ, R79.H0_H0 ;  /* 0x2000004fff7e7230 */ /* 0x000fca0000004100 */
[----:B------:R-:W-:Y:S02]  /*c410*/  FMUL.FTZ R126, R126, c[0x0][0x1ec] ;  /* 0x00007b007e7e7a20 */ /* 0x000fe40000410000 */
[----:B0-----:R-:W-:-:S05]  /*c420*/  FFMA.FTZ R110, R110, R137, 1.1641532182693481445e-10 ;  /* 0x2f0000006e6e7423 */ /* 0x001fca0000010089 */
[----:B------:R-:W-:Y:S01]  /*c430*/  FSETP.GTU.FTZ.AND P1, PT, R110, c[0x0][0x1e4], PT ;  /* 0x000079006e007a0b */ /* 0x000fe20003f3c000 */
[----:B------:R-:W-:-:S03]  /*c440*/  FMUL.FTZ R110, R126, c[0x0][0x1e8] ;  /* 0x00007a007e6e7a20 */ /* 0x000fc60000410000 */
[----:B------:R-:W-:Y:S02]  /*c450*/  SEL R126, RZ, 0x1, P1 ;  /* 0x00000001ff7e7807 */ /* 0x000fe40000800000 */
[----:B------:R-:W-:-:S05]  /*c460*/  FSEL R110, R110, RZ, !P1 ;  /* 0x000000ff6e6e7208 */ /* 0x000fca0004800000 */
[----:B------:R-:W-:Y:S02]  /*c470*/  @P0 FADD.FTZ R110, R74, R110 ;  /* 0x0000006e4a6e0221 */ /* 0x000fe40000010000 */
.L_x_21800:
[----:B------:R-:W-:Y:S05]  /*c480*/  BSYNC B0 ;  /* 0x0000000000007941 */ /* 0x000fea0003800000 */
.L_x_21799:
        /* <DEDUP_REMOVED lines=18> */
.L_x_21811:
[----:B------:R-:W-:Y:S02]  /*c5b0*/  MOV R134, R116 ;  /* 0x0000007400867202 */ /* 0x000fe40000000f00 */
.L_x_21812:
[----:B------:R-:W-:Y:S05]  /*c5c0*/  BSYNC B1 ;  /* 0x0000000000017941 */ /* 0x000fea0003800000 */
.L_x_21810:
        /* <DEDUP_REMOVED lines=16> */
.L_x_21816:
[----:B------:R-:W-:Y:S05]  /*c6d0*/  BSYNC B2 ;  /* 0x0000000000027941 */ /* 0x000fea0003800000 */
.L_x_21815:
        /* <DEDUP_REMOVED lines=44> */
.L_x_21814:
[----:B------:R-:W-:Y:S05]  /*c9a0*/  BSYNC B1 ;  /* 0x0000000000017941 */ /* 0x000fea0003800000 */
.L_x_21813:
[----:B------:R-:W0:Y:S01]  /*c9b0*/  I2F.U32 R111, R134 ;  /* 0x00000086006f7306 */ /* 0x000e220000201000 */
[----:B------:R-:W-:Y:S01]  /*c9c0*/  IMAD.MOV.U32 R136, RZ, RZ, 0x2f800000 ;  /* 0x2f800000ff887424 */ /* 0x000fe200078e00ff */
[----:B------:R-:W-:-:S05]  /*c9d0*/  HADD2.F32 R127, -RZ, R79.H1_H1 ;  /* 0x3000004fff7f7230 */ /* 0x000fca0000004100 */
[----:B------:R-:W-:Y:S02]  /*c9e0*/  FMUL.FTZ R127, R127, c[0x0][0x1ec] ;  /* 0x00007b007f7f7a20 */ /* 0x000fe40000410000 */
[----:B0-----:R-:W-:-:S05]  /*c9f0*/  FFMA.FTZ R111, R111, R136, 1.1641532182693481445e-10 ;  /* 0x2f0000006f6f7423 */ /* 0x001fca0000010088 */
[----:B------:R-:W-:Y:S01]  /*ca00*/  FSETP.GTU.FTZ.AND P1, PT, R111, c[0x0][0x1e4], PT ;  /* 0x000079006f007a0b */ /* 0x000fe20003f3c000 */
[----:B------:R-:W-:-:S03]  /*ca10*/  FMUL.FTZ R111, R127, c[0x0][0x1e8] ;  /* 0x00007a007f6f7a20 */ /* 0x000fc60000410000 */
[----:B------:R-:W-:Y:S02]  /*ca20*/  SEL R127, RZ, 0x1, P1 ;  /* 0x00000001ff7f7807 */ /* 0x000fe40000800000 */
[----:B------:R-:W-:-:S05]  /*ca30*/  FSEL R111, R111, RZ, !P1 ;  /* 0x000000ff6f6f7208 */ /* 0x000fca0004800000 */
[----:B------:R-:W-:Y:S02]  /*ca40*/  @P0 FADD.FTZ R111, R75, R111 ;  /* 0x0000006f4b6f0221 */ /* 0x000fe40000010000 */
.L_x_21809:
[----:B------:R-:W-:Y:S05]  /*ca50*/  BSYNC B0 ;  /* 0x0000000000007941 */ /* 0x000fea0003800000 */
.L_x_21808:
        /* <DEDUP_REMOVED lines=60> */
.L_x_21818:
[----:B------:R-:W-:Y:S05]  /*ce20*/  BSYNC B0 ;  /* 0x0000000000007941 */ /* 0x000fea0003800000 */
.L_x_21817:
[----:B------:R-:W-:Y:S01]  /*ce30*/  @!P1 IADD3 R130, R130, 0x4, RZ ;  /* 0x0000000482829810 */ /* 0x000fe20007ffe0ff */
[----:B------:R-:W-:Y:S01]  /*ce40*/  FADD.FTZ R138, R140, R111 ;  /* 0x0000006f8c8a7221 */ /* 0x000fe20000010000 */
[----:B------:R-:W-:Y:S05]  /*ce50*/  BRA.DIV ~URZ, `(.L_x_21819) ;  /* 0x000012227f007947 */ /* 0x000fea000b800000 */
[----:B0-----:R0:W1:Y:S02]  /*ce60*/  SHFL.BFLY PT, R132, R138, 0x1, 0x1f ;  /* 0x0c201f008a847f89 */ /* 0x00106400000e0000 */
.L_x_21825:
        /* <DEDUP_REMOVED lines=84> */
.L_x_21826:
        /* <DEDUP_REMOVED lines=96> */
[----:B------:R-:W-:Y:S01]  /*d9b0*/  F2FP.PACK_AB R81, R80, R81 ;  /* 0x000000515051723e */ /* 0x000fe200000000ff */
[----:B------:R-:W-:-:S02]  /*d9c0*/  FADD.FTZ R101, -R132, R101 ;  /* 0x0000006584657221 */ /* 0x000fc40000010100 */
[----:B------:R-:W-:Y:S02]  /*d9d0*/  FADD.FTZ R159, -R132, R105 ;  /* 0x00000069849f7221 */ /* 0x000fe40000010100 */
[----:B------:R-:W-:Y:S02]  /*d9e0*/  FMUL.FTZ R83, R130, R83 ;  /* 0x0000005382537220 */ /* 0x000fe40000410000 */
[----:B------:R-:W-:Y:S02]  /*d9f0*/  FFMA.FTZ R133, R32, R133, R64 ;  /* 0x0000008520857223 */ /* 0x000fe40000010040 */
[----:B------:R-:W-:Y:S02]  /*da00*/  FFMA.FTZ R104, R33, R82, R65 ;  /* 0x0000005221687223 */ /* 0x000fe40000010041 */
[C---:B------:R-:W-:Y:S02]  /*da10*/  FADD.FTZ R135, -R132.reuse, R98 ;  /* 0x0000006284877221 */ /* 0x040fe40000010100 */
[----:B------:R-:W-:Y:S01]  /*da20*/  FADD.FTZ R99, -R132, R99 ;  /* 0x0000006384637221 */ /* 0x000fe20000010100 */
[----:B------:R-:W-:Y:S01]  /*da30*/  F2FP.PACK_AB R80, R104, R133 ;  /* 0x000000856850723e */ /* 0x000fe200000000ff */
        /* <DEDUP_REMOVED lines=34> */
[----:B------:R-:W-:Y:S01]  /*dc60*/  F2FP.PACK_AB R85, R84, R85 ;  /* 0x000000555455723e */ /* 0x000fe200000000ff */
[----:B------:R-:W-:Y:S01]  /*dc70*/  FFMA.FTZ R91, R21, R90, R53 ;  /* 0x0000005a155b7223 */ /* 0x000fe20000010035 */
[----:B------:R-:W-:Y:S01]  /*dc80*/  F2FP.PACK_AB R84, R105, R104 ;  /* 0x000000686954723e */ /* 0x000fe200000000ff */
[----:B------:R-:W-:Y:S02]  /*dc90*/  FFMA.FTZ R93, R16, R93, R48 ;  /* 0x0000005d105d7223 */ /* 0x000fe40000010030 */
[----:B------:R-:W-:Y:S01]  /*dca0*/  FFMA.FTZ R88, R17, R88, R49 ;  /* 0x0000005811587223 */ /* 0x000fe20000010031 */
[----:B------:R-:W-:Y:S01]  /*dcb0*/  F2FP.PACK_AB R86, R91, R86 ;  /* 0x000000565b56723e */ /* 0x000fe200000000ff */
[----:B------:R-:W-:-:S02]  /*dcc0*/  FADD.FTZ R111, -R132, R111 ;  /* 0x0000006f846f7221 */ /* 0x000fc40000010100 */
[----:B------:R-:W-:Y:S01]  /*dcd0*/  FMUL.FTZ R97, R130, R157 ;  /* 0x0000009d82617220 */ /* 0x000fe20000410000 */
[----:B------:R-:W-:Y:S01]  /*dce0*/  F2FP.PACK_AB R88, R88, R93 ;  /* 0x0000005d5858723e */ /* 0x000fe200000000ff */
[----:B------:R-:W-:Y:S02]  /*dcf0*/  FMUL.FTZ R92, R130, R159 ;  /* 0x0000009f825c7220 */ /* 0x000fe40000410000 */
[----:B------:R-:W-:Y:S02]  /*dd00*/  FFMA.FTZ R90, R12, R153, R44 ;  /* 0x000000990c5a7223 */ /* 0x000fe4000001002c */
[----:B------:R-:W-:Y:S01]  /*dd10*/  FFMA.FTZ R103, R13, R102, R45 ;  /* 0x000000660d677223 */ /* 0x000fe2000001002d */
[----:B------:R-:W-:Y:S01]  /*dd20*/  IADD3 R102, R96, 0x180, RZ ;  /* 0x0000018060667810 */ /* 0x000fe20007ffe0ff */
[----:B------:R-:W-:Y:S02]  /*dd30*/  FFMA.FTZ R89, R18, R89, R50 ;  /* 0x0000005912597223 */ /* 0x000fe40000010032 */
[----:B------:R-:W-:Y:S01]  /*dd40*/  FFMA.FTZ R94, R19, R94, R51 ;  /* 0x0000005e135e7223 */ /* 0x000fe20000010033 */
[----:B------:R-:W-:Y:S01]  /*dd50*/  F2FP.PACK_AB R90, R103, R90 ;  /* 0x0000005a675a723e */ /* 0x000fe200000000ff */
[----:B------:R-:W-:-:S02]  /*dd60*/  FFMA.FTZ R101, R10, R101, R42 ;  /* 0x000000650a657223 */ /* 0x000fc4000001002a */
[----:B------:R-:W-:Y:S01]  /*dd70*/  FFMA.FTZ R98, R11, R98, R43 ;  /* 0x000000620b627223 */ /* 0x000fe2000001002b */
[----:B------:R-:W-:Y:S01]  /*dd80*/  F2FP.PACK_AB R89, R94, R89 ;  /* 0x000000595e59723e */ /* 0x000fe200000000ff */
[C---:B------:R-:W-:Y:S02]  /*dd90*/  FMUL.FTZ R106, R130.reuse, R147 ;  /* 0x00000093826a7220 */ /* 0x040fe40000410000 */
[----:B------:R-:W-:Y:S01]  /*dda0*/  FMUL.FTZ R108, R130, R149 ;  /* 0x00000095826c7220 */ /* 0x000fe20000410000 */
[----:B------:R-:W-:Y:S01]  /*ddb0*/  F2FP.PACK_AB R93, R98, R101 ;  /* 0x00000065625d723e */ /* 0x000fe200000000ff */
[----:B------:R-:W-:Y:S01]  /*ddc0*/  FFMA.FTZ R99, R4, R99, R36 ;  /* 0x0000006304637223 */ /* 0x000fe20000010024 */
[----:B------:R-:W-:Y:S01]  /*ddd0*/  IADD3 R98, R96, 0x80, RZ ;  /* 0x0000008060627810 */ /* 0x000fe20007ffe0ff */
[----:B------:R-:W-:Y:S02]  /*dde0*/  FFMA.FTZ R100, R5, R100, R37 ;  /* 0x0000006405647223 */ /* 0x000fe40000010025 */
[----:B------:R-:W-:-:S02]  /*ddf0*/  FMUL.FTZ R141, R130, R141 ;  /* 0x0000008d828d7220 */ /* 0x000fc40000410000 */
[----:B------:R-:W-:Y:S01]  /*de00*/  FMUL.FTZ R110, R130, R95 ;  /* 0x0000005f826e7220 */ /* 0x000fe20000410000 */
[----:B------:R-:W-:Y:S01]  /*de10*/  F2FP.PACK_AB R94, R100, R99 ;  /* 0x00000063645e723e */ /* 0x000fe200000000ff */
        /* <DEDUP_REMOVED lines=13> */
[----:B------:R-:W-:Y:S01]  /*def0*/  F2FP.PACK_AB R82, R87, R82 ;  /* 0x000000525752723e */ /* 0x000fe200000000ff */
[----:B------:R-:W-:-:S02]  /*df00*/  IMAD.MOV.U32 R103, RZ, RZ, 0x10 ;  /* 0x00000010ff677424 */ /* 0x000fc400078e00ff */
[----:B------:R-:W-:Y:S01]  /*df10*/  FFMA.FTZ R129, R14, R129, R46 ;  /* 0x000000810e817223 */ /* 0x000fe2000001002e */
[----:B------:R-:W-:Y:S01]  /*df20*/  F2FP.PACK_AB R87, R110, R141 ;  /* 0x0000008d6e57723e */ /* 0x000fe200000000ff */
[----:B------:R-:W-:Y:S02]  /*df30*/  FFMA.FTZ R132, R15, R132, R47 ;  /* 0x000000840f847223 */ /* 0x000fe4000001002f */
        /* <DEDUP_REMOVED lines=12> */
.L_x_21822:
[----:B-1----:R-:W-:Y:S05]  /*e000*/  BSYNC B0 ;  /* 0x0000000000007941 */ /* 0x002fea0003800000 */
.L_x_21821:
[----:B------:R-:W-:Y:S02]  /*e010*/  IADD3 R2, R2, c[0x0][0x160], RZ ;  /* 0x0000580002027a10 */ /* 0x000fe40007ffe0ff */
[----:B------:R-:W-:-:S02]  /*e020*/  LOP3.LUT P1, RZ, R119, 0xff, RZ, 0xc0, !PT ;  /* 0x000000ff77ff7812 */ /* 0x000fc4000782c0ff */
[----:B------:R-:W-:Y:S02]  /*e030*/  ISETP.GE.AND P0, PT, R2, c[0x0][0x164], PT ;  /* 0x0000590002007a0c */ /* 0x000fe40003f06270 */
[----:B------:R-:W-:-:S11]  /*e040*/  SEL R119, RZ, 0x1, P1 ;  /* 0x00000001ff777807 */ /* 0x000fd60000800000 */
[----:B0-----:R-:W-:Y:S01]  /*e050*/  @P0 CALL.REL.NOINC `(.L_x_21823) ;  /* 0x0000001000000944 */ /* 0x001fe20003c00000 */
[----:B------:R-:W-:Y:S05]  /*e060*/  BRA `(.L_x_21824) ;  /* 0xffff27c000007947 */ /* 0x000fea000383ffff */
.L_x_21823:
[----:B------:R-:W-:Y:S05]  /*e070*/  EXIT ;  /* 0x000000000000794d */ /* 0x000fea0003800000 */
.L_x_21819:
[----:B------:R-:W-:Y:S01]  /*e080*/  MOV R137, 0x1 ;  /* 0x0000000100897802 */ /* 0x000fe20000000f00 */
[----:B0-----:R-:W-:Y:S01]  /*e090*/  IMAD.MOV.U32 R133, RZ, RZ, 0x1f ;  /* 0x0000001fff857424 */ /* 0x001fe200078e00ff */
[----:B------:R-:W-:Y:S01]  /*e0a0*/  MOV R134, 0xe0d0 ;  /* 0x0000e0d000867802 */ /* 0x000fe20000000f00 */
[----:B------:R-:W-:Y:S02]  /*e0b0*/  IMAD.MOV.U32 R136, RZ, RZ, -0x1 ;  /* 0xffffffffff887424 */ /* 0x000fe400078e00ff */
[----:B------:R-:W-:Y:S05]  /*e0c0*/  CALL.REL.NOINC `($__internal_123_$__cuda_sm70_shflsync_bfly_p) ;  /* 0x0000079000007944 */ /* 0x000fea0003c00000 */
[----:B-1----:R-:W-:Y:S01]  /*e0d0*/  MOV R132, R137 ;  /* 0x0000008900847202 */ /* 0x002fe20000000f00 */
[----:B0-----:R-:W-:Y:S05]  /*e0e0*/  BRA `(.L_x_21825) ;  /* 0xffffed8000007947 */ /* 0x001fea000383ffff */
.L_x_21820:
[----:B------:R-:W-:Y:S01]  /*e0f0*/  IMAD.MOV.U32 R137, RZ, RZ, 0x2 ;  /* 0x00000002ff897424 */ /* 0x000fe200078e00ff */
[----:B------:R-:W-:Y:S01]  /*e100*/  MOV R136, 0xffffffff ;  /* 0xffffffff00887802 */ /* 0x000fe20000000f00 */
[----:B------:R-:W-:Y:S01]  /*e110*/  IMAD.MOV.U32 R133, RZ, RZ, 0x1f ;  /* 0x0000001fff857424 */ /* 0x000fe200078e00ff */
[----:B------:R-:W-:Y:S02]  /*e120*/  MOV R134, 0xe140 ;  /* 0x0000e14000867802 */ /* 0x000fe40000000f00 */
[----:B------:R-:W-:Y:S05]  /*e130*/  CALL.REL.NOINC `($__internal_123_$__cuda_sm70_shflsync_bfly_p) ;  /* 0x0000072000007944 */ /* 0x000fea0003c00000 */
[----:B01----:R-:W-:Y:S01]  /*e140*/  FADD.FTZ R138, R138, R137 ;  /* 0x000000898a8a7221 */ /* 0x003fe20000010000 */
[----:B------:R-:W-:Y:S01]  /*e150*/  MOV R136, 0xffffffff ;  /* 0xffffffff00887802 */ /* 0x000fe20000000f00 */
[----:B------:R-:W-:Y:S01]  /*e160*/  IMAD.MOV.U32 R137, RZ, RZ, 0x4 ;  /* 0x00000004ff897424 */ /* 0x000fe200078e00ff */
[----:B------:R-:W-:Y:S01]  /*e170*/  MOV R134, 0xe1a0 ;  /* 0x0000e1a000867802 */ /* 0x000fe20000000f00 */
[----:B------:R-:W-:-:S02]  /*e180*/  IMAD.MOV.U32 R133, RZ, RZ, 0x1f ;  /* 0x0000001fff857424 */ /* 0x000fc400078e00ff */
        /* <DEDUP_REMOVED lines=83> */
[----:B------:R-:W-:Y:S05]  /*e6c0*/  CALL.REL.NOINC `($__internal_123_$__cuda_sm70_shflsync_bfly_p) ;  /* 0x0000019000007944 */ /* 0x000fea0003c00000 */
[----:B01----:R-:W-:Y:S01]  /*e6d0*/  FADD.FTZ R138, R138, R137 ;  /* 0x000000898a8a7221 */ /* 0x003fe20000010000 */
[----:B------:R-:W-:Y:S01]  /*e6e0*/  MOV R136, 0xffffffff ;  /* 0xffffffff00887802 */ /* 0x000fe20000000f00 */
[----:B------:R-:W-:Y:S01]  /*e6f0*/  IMAD.MOV.U32 R137, RZ, RZ, 0x2 ;  /* 0x00000002ff897424 */ /* 0x000fe200078e00ff */
[----:B------:R-:W-:Y:S01]  /*e700*/  MOV R134, 0xe730 ;  /* 0x0000e73000867802 */ /* 0x000fe20000000f00 */
[----:B------:R-:W-:Y:S02]  /*e710*/  IMAD.MOV.U32 R133, RZ, RZ, 0x1f ;  /* 0x0000001fff857424 */ /* 0x000fe400078e00ff */
        /* <DEDUP_REMOVED lines=19> */
[----:B01----:R-:W-:Y:S05]  /*e850*/  BRA `(.L_x_21826) ;  /* 0xffffeb5000007947 */ /* 0x003fea000383ffff */
        .weak           $__internal_123_$__cuda_sm70_shflsync_bfly_p
        .type           $__internal_123_$__cuda_sm70_shflsync_bfly_p,@function
        .size           $__internal_123_$__cuda_sm70_shflsync_bfly_p,(.L_x_29187 - $__internal_123_$__cuda_sm70_shflsync_bfly_p)
$__internal_123_$__cuda_sm70_shflsync_bfly_p:
[----:B------:R-:W-:Y:S01]  /*e860*/  IMAD.MOV.U32 R135, RZ, RZ, 0x0 ;  /* 0x00000000ff877424 */ /* 0x000fe200078e00ff */
[----:B------:R-:W-:Y:S04]  /*e870*/  WARPSYNC R136 ;  /* 0x0000008800007348 */ /* 0x000fe80003800000 */
[----:B------:R0:W1:Y:S01]  /*e880*/  SHFL.BFLY PT, R137, R138, R137, R133 ;  /* 0x0c0000898a897389 */ /* 0x00006200000e0085 */
[----:B------:R-:W-:Y:S05]  /*e890*/  RET.REL.NODEC R134 `(_ZN10layer_norm13ln_fwd_kernelINS_13Kernel_traitsIf6__halffS2_fjLj4096ELj1ELj1ELj4ELj16ENS_18Kernel_traits_baseILj4096EfS2_fS2_fjLj128EEEEELb1ELb0ELb1ELb1EEEvNS_9FwdParamsE) ;  /* 0xffff176086007950 */ /* 0x000fea0003c3ffff */
.L_x_21827:
        /* <DEDUP_REMOVED lines=14> */
.L_x_29187:


//--------------------- .text._ZN10layer_norm13ln_fwd_kernelINS_13Kernel_traitsIf6__halffS2_fjLj4096ELj1ELj1ELj4ELj16ENS_18Kernel_traits_baseILj4096EfS2_fS2_fjLj128EEEEELb1ELb1ELb0ELb0EEEvNS_9FwdParamsE --------------------------
	.section	.text._ZN10layer_norm13ln_fwd_kernelINS_13Kernel_traitsIf6__halffS2_fjLj4096ELj1ELj1ELj4ELj16ENS_18Kernel_traits_baseILj4096EfS2_fS2_fjLj128EEEEELb1ELb1ELb0ELb0EEEvNS_9FwdParamsE,"ax",@progbits
	.sectioninfo	@"SHI_REGISTERS=168"
	.align	128
        .global         _ZN10layer_norm13ln_fwd_kernelINS_13Kernel_traitsIf6__halffS2_fjLj4096ELj1ELj1ELj4ELj16ENS_18Kernel_traits_baseILj4096EfS2_fS2_fjLj128EEEEELb1ELb1ELb0ELb0EEEvNS_9FwdParamsE
        .type           _ZN10layer_norm13ln_fwd_kernelINS_13Kernel_traitsIf6__halffS2_fjLj4096ELj1ELj1ELj4ELj16ENS_18Kernel_traits_baseILj4096EfS2_fS2_fjLj128EEEEELb1ELb1ELb0ELb0EEEvNS_9FwdParamsE,@function
        .size           _ZN10layer_norm13ln_fwd_kernelINS_13Kernel_traitsIf6__halffS2_fjLj4096ELj1ELj1ELj4ELj16ENS_18Kernel_traits_baseILj4096EfS2_fS2_fjLj128EEEEELb1ELb1ELb0ELb0EEEvNS_9FwdParamsE,(.L_x_29188 - _ZN10layer_norm13ln_fwd_kernelINS_13Kernel_traitsIf6__halffS2_fjLj4096ELj1ELj1ELj4ELj16ENS_18Kernel_traits_baseILj4096EfS2_fS2_fjLj128EEEEELb1ELb1ELb0ELb0EEEvNS_9FwdParamsE)
        .other          _ZN10layer_norm13ln_fwd_kernelINS_13Kernel_traitsIf6__halffS2_fjLj4096ELj1ELj1ELj4ELj16ENS_18Kernel_traits_baseILj4096EfS2_fS2_fjLj128EEEEELb1ELb1ELb0ELb0EEEvNS_9FwdParamsE,@"STO_CUDA_ENTRY STV_DEFAULT"
_ZN10layer_norm13ln_fwd_kernelINS_13Kernel_traitsIf6__halffS2_fjLj4096ELj1ELj1ELj4ELj16ENS_18Kernel_traits_baseILj4096EfS2_fS2_fjLj128EEEEELb1ELb1ELb0ELb0EEEvNS_9FwdParamsE:
.text._ZN10layer_norm13ln_fwd_kernelINS_13Kernel_traitsIf6__halffS2_fjLj4096ELj1ELj1ELj4ELj16ENS_18Kernel_traits_baseILj4096EfS2_fS2_fjLj128EEEEELb1ELb1ELb0ELb0EEEvNS_9FwdParamsE:
        /* <DEDUP_REMOVED lines=109> */
.L_x_21829:
[----:B------:R-:W-:Y:S05]  /*06d0*/  BSYNC B0 ;  /* 0x0000000000007941 */ /* 0x000fea0003800000 */
.L_x_21828:
        /* <DEDUP_REMOVED lines=21> */
.L_x_21831:
[----:B------:R-:W-:Y:S05]  /*0830*/  BSYNC B0 ;  /* 0x0000000000007941 */ /* 0x000fea0003800000 */
.L_x_21830:
        /* <DEDUP_REMOVED lines=21> */
.L_x_21833:
[----:B------:R-:W-:Y:S05]  /*0990*/  BSYNC B0 ;  /* 0x0000000000007941 */ /* 0x000fea0003800000 */
.L_x_21832:
        /* <DEDUP_REMOVED lines=20> */
.L_x_21835:
[----:B------:R-:W-:Y:S05]  /*0ae0*/  BSYNC B0 ;  /* 0x0000000000007941 */ /* 0x000fea0003800000 */
.L_x_21834:
        /* <DEDUP_REMOVED lines=36> */
.L_x_22079:
        /* <DEDUP_REMOVED lines=12> */
[----:B------:R-:W-:Y:S01]  /*0df0*/  LEA.HI.SX32 R10, R10, R135, 0x1d ;  /* 0x000000870a0a7211 */ /* 0x000fe200078feaff */
[----:B---3--:R-:W-:-:S04]  /*0e00*/  @P0 HADD2.F32 R132, -RZ, R133.H0_H0 ;  /* 0x20000085ff840230 */ /* 0x008fc80000004100 */
        /* <DEDUP_REMOVED lines=23> */
.L_x_21839:
[----:B-1----:R-:W-:Y:S02]  /*0f80*/  IMAD.MOV.U32 R102, RZ, RZ, R7 ;  /* 0x000000ffff667224 */ /* 0x002fe400078e0007 */
.L_x_21840:
[----:B------:R-:W-:Y:S05]  /*0f90*/  BSYNC B1 ;  /* 0x0000000000017941 */ /* 0x000fea0003800000 */
.L_x_21838:
        /* <DEDUP_REMOVED lines=16> */
.L_x_21844:
[----:B------:R-:W-:Y:S05]  /*10a0*/  BSYNC B2 ;  /* 0x0000000000027941 */ /* 0x000fea0003800000 */
.L_x_21843:
        /* <DEDUP_REMOVED lines=44> */
.L_x_21842:
[----:B------:R-:W-:Y:S05]  /*1370*/  BSYNC B1 ;  /* 0x0000000000017941 */ /* 0x000fea0003800000 */
.L_x_21841:
[----:B------:R1:W2:Y:S01]  /*1380*/  I2F.U32 R6, R102 ;  /* 0x0000006600067306 */ /* 0x0002a20000201000 */
[----:B-----5:R-:W-:Y:S01]  /*1390*/  HADD2.F32 R101, -RZ, R104.H0_H0 ;  /* 0x20000068ff657230 */ /* 0x020fe20000004100 */
        /* <DEDUP_REMOVED lines=23> */
.L_x_21846:
[----:B------:R-:W-:Y:S02]  /*1510*/  MOV R101, R7 ;  /* 0x0000000700657202 */ /* 0x000fe40000000f00 */
.L_x_21847:
[----:B------:R-:W-:Y:S05]  /*1520*/  BSYNC B1 ;  /* 0x0000000000017941 */ /* 0x000fea0003800000 */
.L_x_21845:
        /* <DEDUP_REMOVED lines=16> */
.L_x_21851:
[----:B------:R-:W-:Y:S05]  /*1630*/  BSYNC B2 ;  /* 0x0000000000027941 */ /* 0x000fea0003800000 */
.L_x_21850:
        /* <DEDUP_REMOVED lines=44> */
.L_x_21849:
[----:B------:R-:W-:Y:S05]  /*1900*/  BSYNC B1 ;  /* 0x0000000000017941 */ /* 0x000fea0003800000 */
.L_x_21848:
[----:B------:R-:W1:Y:S01]  /*1910*/  I2F.U32 R6, R101 ;  /* 0x0000006500067306 */ /* 0x000e620000201000 */
[----:B------:R-:W-:Y:S01]  /*1920*/  HADD2.F32 R103, -RZ, R104.H1_H1 ;  /* 0x30000068ff677230 */ /* 0x000fe20000004100 */
[----:B------:R-:W-:Y:S04]  /*1930*/  BSSY B1, `(.L_x_21852) ;  /* 0x0000015000017945 */ /* 0x000fe80003800000 */
        /* <DEDUP_REMOVED lines=19> */
.L_x_21853:
[----:B------:R-:W-:Y:S02]  /*1a70*/  IMAD.MOV.U32 R104, RZ, RZ, R7 ;  /* 0x000000ffff687224 */ /* 0x000fe400078e0007 */
.L_x_21854:
[----:B------:R-:W-:Y:S05]  /*1a80*/  BSYNC B1 ;  /* 0x0000000000017941 */ /* 0x000fea0003800000 */
.L_x_21852:
        /* <DEDUP_REMOVED lines=16> */
.L_x_21858:
[----:B------:R-:W-:Y:S05]  /*1b90*/  BSYNC B2 ;  /* 0x0000000000027941 */ /* 0x000fea0003800000 */
.L_x_21857:
        /* <DEDUP_REMOVED lines=44> */
.L_x_21856:
[----:B------:R-:W-:Y:S05]  /*1e60*/  BSYNC B1 ;  /* 0x0000000000017941 */ /* 0x000fea0003800000 */
.L_x_21855:
        /* <DEDUP_REMOVED lines=21> */
.L_x_21860:
[----:B------:R-:W-:Y:S02]  /*1fc0*/  IMAD.MOV.U32 R103, RZ, RZ, R7 ;  /* 0x000000ffff677224 */ /* 0x000fe400078e0007 */
.L_x_21861:
[----:B------:R-:W-:Y:S05]  /*1fd0*/  BSYNC B1 ;  /* 0x0000000000017941 */ /* 0x000fea0003800000 */
.L_x_21859:
        /* <DEDUP_REMOVED lines=16> */
.L_x_21865:
[----:B------:R-:W-:Y:S05]  /*20e0*/  BSYNC B2 ;  /* 0x0000000000027941 */ /* 0x000fea0003800000 */
.L_x_21864:
        /* <DEDUP_REMOVED lines=44> */
.L_x_21863:
[----:B------:R-:W-:Y:S05]  /*23b0*/  BSYNC B1 ;  /* 0x0000000000017941 */ /* 0x000fea0003800000 */
.L_x_21862:
[----:B------:R-:W1:Y:S01]  /*23c0*/  I2F.U32 R6, R103 ;  /* 0x0000006700067306 */ /* 0x000e620000201000 */
[----:B------:R-:W-:Y:S01]  /*23d0*/  HADD2.F32 R105, -RZ, R105.H1_H1 ;  /* 0x30000069ff697230 */ /* 0x000fe20000004100 */
        /* <DEDUP_REMOVED lines=19> */
.L_x_21867:
[----:B------:R-:W-:Y:S02]  /*2510*/  MOV R134, R7 ;  /* 0x0000000700867202 */ /* 0x000fe40000000f00 */
.L_x_21868:
[----:B------:R-:W-:Y:S05]  /*2520*/  BSYNC B1 ;  /* 0x0000000000017941 */ /* 0x000fea0003800000 */
.L_x_21866:
        /* <DEDUP_REMOVED lines=16> */
.L_x_21872:
[----:B------:R-:W-:Y:S05]  /*2630*/  BSYNC B2 ;  /* 0x0000000000027941 */ /* 0x000fea0003800000 */
.L_x_21871:
        /* <DEDUP_REMOVED lines=44> */
.L_x_21870:
[----:B------:R-:W-:Y:S05]  /*2900*/  BSYNC B1 ;  /* 0x0000000000017941 */ /* 0x000fea0003800000 */
.L_x_21869:
        /* <DEDUP_REMOVED lines=21> */
.L_x_21874:
[----:B------:R-:W-:Y:S02]  /*2a60*/  IMAD.MOV.U32 R105, RZ, RZ, R7 ;  /* 0x000000ffff697224 */ /* 0x000fe400078e0007 */
.L_x_21875:
[----:B------:R-:W-:Y:S05]  /*2a70*/  BSYNC B1 ;  /* 0x0000000000017941 */ /* 0x000fea0003800000 */
.L_x_21873:
        /* <DEDUP_REMOVED lines=16> */
.L_x_21879:
[----:B------:R-:W-:Y:S05]  /*2b80*/  BSYNC B2 ;  /* 0x0000000000027941 */ /* 0x000fea0003800000 */
.L_x_21878:
        /* <DEDUP_REMOVED lines=44> */
.L_x_21877:
[----:B------:R-:W-:Y:S05]  /*2e50*/  BSYNC B1 ;  /* 0x0000000000017941 */ /* 0x000fea0003800000 */
.L_x_21876:
        /* <DEDUP_REMOVED lines=21> */
.L_x_21881:
[----:B------:R-:W-:Y:S02]  /*2fb0*/  IMAD.MOV.U32 R106, RZ, RZ, R7 ;  /* 0x000000ffff6a7224 */ /* 0x000fe400078e0007 */
.L_x_21882:
[----:B------:R-:W-:Y:S05]  /*2fc0*/  BSYNC B1 ;  /* 0x0000000000017941 */ /* 0x000fea0003800000 */
.L_x_21880:
        /* <DEDUP_REMOVED lines=16> */
.L_x_21886:
[----:B------:R-:W-:Y:S05]  /*30d0*/  BSYNC B2 ;  /* 0x0000000000027941 */ /* 0x000fea0003800000 */
.L_x_21885:
        /* <DEDUP_REMOVED lines=44> */
.L_x_21884:
[----:B------:R-:W-:Y:S05]  /*33a0*/  BSYNC B1 ;  /* 0x0000000000017941 */ /* 0x000fea0003800000 */
.L_x_21883:
[----:B------:R-:W1:Y:S01]  /*33b0*/  I2F.U32 R6, R106 ;  /* 0x0000006a00067306 */ /* 0x000e620000201000 */
[----:B------:R-:W-:Y:S01]  /*33c0*/  HADD2.F32 R135, -RZ, R107.H0_H0 ;  /* 0x2000006bff877230 */ /* 0x000fe20000004100 */
[----:B------:R-:W-:Y:S01]  /*33d0*/  ISETP.NE.AND P6, PT, R134, 0x1, PT ;  /* 0x000000018600780c */ /* 0x000fe20003fc5270 */
[----:B------:R-:W-:Y:S03]  /*33e0*/  BSSY B1, `(.L_x_21887) ;  /* 0x0000013000017945 */ /* 0x000fe60003800000 */
        /* <DEDUP_REMOVED lines=17> */
.L_x_21888:
[----:B------:R-:W-:Y:S02]  /*3500*/  MOV R152, R7 ;  /* 0x0000000700987202 */ /* 0x000fe40000000f00 */
.L_x_21889:
[----:B------:R-:W-:Y:S05]  /*3510*/  BSYNC B1 ;  /* 0x0000000000017941 */ /* 0x000fea0003800000 */
.L_x_21887:
        /* <DEDUP_REMOVED lines=18> */
.L_x_21893:
[----:B------:R-:W-:Y:S05]  /*3640*/  BSYNC B2 ;  /* 0x0000000000027941 */ /* 0x000fea0003800000 */
.L_x_21892:
        /* <DEDUP_REMOVED lines=44> */
.L_x_21891:
[----:B------:R-:W-:Y:S05]  /*3910*/  BSYNC B1 ;  /* 0x0000000000017941 */ /* 0x000fea0003800000 */
.L_x_21890:
[----:B------:R1:W2:Y:S01]  /*3920*/  I2F.U32 R134, R152 ;  /* 0x0000009800867306 */ /* 0x0002a20000201000 */
[----:B------:R-:W-:Y:S01]  /*3930*/  ISETP.NE.AND P6, PT, R153, RZ, PT ;  /* 0x000000ff9900720c */ /* 0x000fe20003fc5270 */
[----:B------:R-:W-:Y:S01]  /*3940*/  HADD2.F32 R107, -RZ, R107.H1_H1 ;  /* 0x3000006bff6b7230 */ /* 0x000fe20000004100 */
[----:B------:R-:W-:Y:S02]  /*3950*/  SEL R153, RZ, 0x1, P1 ;  /* 0x00000001ff997807 */ /* 0x000fe40000800000 */
[----:B------:R-:W-:Y:S02]  /*3960*/  SEL R135, RZ, 0x10000, P5 ;  /* 0x00010000ff877807 */ /* 0x000fe40002800000 */
[----:B------:R-:W-:Y:S01]  /*3970*/  SEL R157, RZ, 0x100, P4 ;  /* 0x00000100ff9d7807 */ /* 0x000fe20002000000 */
[----:B------:R-:W-:Y:S01]  /*3980*/  FMUL.FTZ R107, R107, R132 ;  /* 0x000000846b6b7220 */ /* 0x000fe20000410000 */
[----:B------:R-:W-:Y:S01]  /*3990*/  SEL R156, RZ, 0x1, P2 ;  /* 0x00000001ff9c7807 */ /* 0x000fe20001000000 */
[----:B-1----:R-:W-:Y:S01]  /*39a0*/  IMAD.WIDE.U32 R152, R153, 0x10000, RZ ;  /* 0x0001000099987825 */ /* 0x002fe200078e00ff */
[----:B------:R-:W-:-:S02]  /*39b0*/  ISETP.NE.AND P5, PT, R133, RZ, PT ;  /* 0x000000ff8500720c */ /* 0x000fc40003fa5270 */
[----:B------:R-:W-:Y:S01]  /*39c0*/  SEL R133, RZ, 0x1, P3 ;  /* 0x00000001ff857807 */ /* 0x000fe20001800000 */
[----:B------:R-:W-:Y:S02]  /*39d0*/  FMUL.FTZ R107, R107, c[0x0][0x1e8] ;  /* 0x00007a006b6b7a20 */ /* 0x000fe40000410000 */
[----:B--2---:R-:W-:Y:S01]  /*39e0*/  FFMA.FTZ R155, R134, R155, 1.1641532182693481445e-10 ;  /* 0x2f000000869b7423 */ /* 0x004fe2000001009b */
[----:B------:R-:W-:-:S04]  /*39f0*/  SEL R134, RZ, 0x1, P5 ;  /* 0x00000001ff867807 */ /* 0x000fc80002800000 */
[----:B------:R-:W-:-:S04]  /*3a00*/  FSETP.GTU.FTZ.AND P1, PT, R155, c[0x0][0x1e4], PT ;  /* 0x000079009b007a0b */ /* 0x000fc80003f3c000 */
        /* <DEDUP_REMOVED lines=20> */
.L_x_21837:
[----:B------:R-:W-:Y:S05]  /*3b50*/  BSYNC B0 ;  /* 0x0000000000007941 */ /* 0x000fea0003800000 */
.L_x_21836:
        /* <DEDUP_REMOVED lines=24> */
.L_x_21897:
[----:B--2---:R-:W-:Y:S02]  /*3ce0*/  IMAD.MOV.U32 R110, RZ, RZ, R7 ;  /* 0x000000ffff6e7224 */ /* 0x004fe400078e0007 */
.L_x_21898:
[----:B------:R-:W-:Y:S05]  /*3cf0*/  BSYNC B1 ;  /* 0x0000000000017941 */ /* 0x000fea0003800000 */
.L_x_21896:
        /* <DEDUP_REMOVED lines=16> */
.L_x_21902:
[----:B------:R-:W-:Y:S05]  /*3e00*/  BSYNC B2 ;  /* 0x0000000000027941 */ /* 0x000fea0003800000 */
.L_x_21901:
        /* <DEDUP_REMOVED lines=44> */
.L_x_21900:
[----:B------:R-:W-:Y:S05]  /*40d0*/  BSYNC B1 ;  /* 0x0000000000017941 */ /* 0x000fea0003800000 */
.L_x_21899:
[----:B------:R2:W3:Y:S01]  /*40e0*/  I2F.U32 R109, R110 ;  /* 0x0000006e006d7306 */ /* 0x0004e20000201000 */
[----:B------:R-:W-:Y:S01]  /*40f0*/  HFMA2.MMA R156, -RZ, RZ, 0.1171875, 0 ;  /* 0x2f800000ff9c7435 */ /* 0x000fe200000001ff */
[----:B------:R-:W-:Y:S01]  /*4100*/  ISETP.NE.U32.AND P0, PT, RZ, c[0x0][0x180], PT ;  /* 0x00006000ff007a0c */ /* 0x000fe20003f05070 */
[----:B------:R-:W-:Y:S03]  /*4110*/  BSSY B1, `(.L_x_21903) ;  /* 0x0000017000017945 */ /* 0x000fe60003800000 */
[----:B------:R-:W-:Y:S02]  /*4120*/  ISETP.NE.AND.EX P0, PT, RZ, c[0x0][0x184], PT, P0 ;  /* 0x00006100ff007a0c */ /* 0x000fe40003f05300 */
[----:B--2---:R-:W-:-:S03]  /*4130*/  IADD3 R110, R111, 0x1, RZ ;  /* 0x000000016f6e7810 */ /* 0x004fc60007ffe0ff */
[----:B---3--:R-:W-:-:S05]  /*4140*/  FFMA.FTZ R109, R109, R156, 1.1641532182693481445e-10 ;  /* 0x2f0000006d6d7423 */ /* 0x008fca000001009c */
        /* <DEDUP_REMOVED lines=18> */
.L_x_21904:
[----:B------:R-:W-:Y:S02]  /*4270*/  IMAD.MOV.U32 R109, RZ, RZ, R7 ;  /* 0x000000ffff6d7224 */ /* 0x000fe400078e0007 */
.L_x_21905:
[----:B------:R-:W-:Y:S05]  /*4280*/  BSYNC B1 ;  /* 0x0000000000017941 */ /* 0x000fea0003800000 */
.L_x_21903:
        /* <DEDUP_REMOVED lines=16> */
.L_x_21909:
[----:B------:R-:W-:Y:S05]  /*4390*/  BSYNC B2 ;  /* 0x0000000000027941 */ /* 0x000fea0003800000 */
.L_x_21908:
        /* <DEDUP_REMOVED lines=44> */
.L_x_21907:
[----:B------:R-:W-:Y:S05]  /*4660*/  BSYNC B1 ;  /* 0x0000000000017941 */ /* 0x000fea0003800000 */
.L_x_21906:
[----:B------:R-:W2:Y:S01]  /*4670*/  I2F.U32 R109, R109 ;  /* 0x0000006d006d7306 */ /* 0x000ea20000201000 */
[----:B------:R-:W-:Y:S01]  /*4680*/  HADD2.F32 R111, -RZ, R112.H1_H1 ;  /* 0x30000070ff6f7230 */ /* 0x000fe20000004100 */
[----:B------:R-:W-:Y:S04]  /*4690*/  BSSY B1, `(.L_x_21910) ;  /* 0x0000015000017945 */ /* 0x000fe80003800000 */
[----:B------:R-:W-:-:S04]  /*46a0*/  FMUL.FTZ R111, R111, R132 ;  /* 0x000000846f6f7220 */ /* 0x000fc80000410000 */
[----:B------:R-:W-:Y:S02]  /*46b0*/  FMUL.FTZ R111, R111, c[0x0][0x1e8] ;  /* 0x00007a006f6f7a20 */ /* 0x000fe40000410000 */
[----:B--2---:R-:W-:-:S05]  /*46c0*/  FFMA.FTZ R6, R109, R156, 1.1641532182693481445e-10 ;  /* 0x2f0000006d067423 */ /* 0x004fca000001009c */
        /* <DEDUP_REMOVED lines=16> */
.L_x_21911:
[----:B------:R-:W-:Y:S02]  /*47d0*/  IMAD.MOV.U32 R112, RZ, RZ, R7 ;  /* 0x000000ffff707224 */ /* 0x000fe400078e0007 */
.L_x_21912:
[----:B------:R-:W-:Y:S05]  /*47e0*/  BSYNC B1 ;  /* 0x0000000000017941 */ /* 0x000fea0003800000 */
.L_x_21910:
        /* <DEDUP_REMOVED lines=16> */
.L_x_21916:
[----:B------:R-:W-:Y:S05]  /*48f0*/  BSYNC B2 ;  /* 0x0000000000027941 */ /* 0x000fea0003800000 */
.L_x_21915:
        /* <DEDUP_REMOVED lines=44> */
.L_x_21914:
[----:B------:R-:W-:Y:S05]  /*4bc0*/  BSYNC B1 ;  /* 0x0000000000017941 */ /* 0x000fea0003800000 */
.L_x_21913:
        /* <DEDUP_REMOVED lines=21> */
.L_x_21918:
[----:B------:R-:W-:Y:S02]  /*4d20*/  MOV R111, R7 ;  /* 0x00000007006f7202 */ /* 0x000fe40000000f00 */
.L_x_21919:
[----:B------:R-:W-:Y:S05]  /*4d30*/  BSYNC B1 ;  /* 0x0000000000017941 */ /* 0x000fea0003800000 */
.L_x_21917:
        /* <DEDUP_REMOVED lines=16> */
.L_x_21923:
[----:B------:R-:W-:Y:S05]  /*4e40*/  BSYNC B2 ;  /* 0x0000000000027941 */ /* 0x000fea0003800000 */
.L_x_21922:
        /* <DEDUP_REMOVED lines=44> */
.L_x_21921:
[----:B------:R-:W-:Y:S05]  /*5110*/  BSYNC B1 ;  /* 0x0000000000017941 */ /* 0x000fea0003800000 */
.L_x_21920:
        /* <DEDUP_REMOVED lines=21> */
.L_x_21925:
[----:B------:R-:W-:Y:S02]  /*5270*/  IMAD.MOV.U32 R134, RZ, RZ, R7 ;  /* 0x000000ffff867224 */ /* 0x000fe400078e0007 */
.L_x_21926:
[----:B------:R-:W-:Y:S05]  /*5280*/  BSYNC B1 ;  /* 0x0000000000017941 */ /* 0x000fea0003800000 */
.L_x_21924:
        /* <DEDUP_REMOVED lines=16> */
.L_x_21930:
[----:B------:R-:W-:Y:S05]  /*5390*/  BSYNC B2 ;  /* 0x0000000000027941 */ /* 0x000fea0003800000 */
.L_x_21929:
        /* <DEDUP_REMOVED lines=44> */
.L_x_21928:
[----:B------:R-:W-:Y:S05]  /*5660*/  BSYNC B1 ;  /* 0x0000000000017941 */ /* 0x000fea0003800000 */
.L_x_21927:
        /* <DEDUP_REMOVED lines=21> */
.L_x_21932:
[----:B------:R-:W-:Y:S02]  /*57c0*/  IMAD.MOV.U32 R113, RZ, RZ, R7 ;  /* 0x000000ffff717224 */ /* 0x000fe400078e0007 */
.L_x_21933:
[----:B------:R-:W-:Y:S05]  /*57d0*/  BSYNC B1 ;  /* 0x0000000000017941 */ /* 0x000fea0003800000 */
.L_x_21931:
        /* <DEDUP_REMOVED lines=16> */
.L_x_21937:
[----:B------:R-:W-:Y:S05]  /*58e0*/  BSYNC B2 ;  /* 0x0000000000027941 */ /* 0x000fea0003800000 */
.L_x_21936:
        /* <DEDUP_REMOVED lines=44> */
.L_x_21935:
[----:B------:R-:W-:Y:S05]  /*5bb0*/  BSYNC B1 ;  /* 0x0000000000017941 */ /* 0x000fea0003800000 */
.L_x_21934:
        /* <DEDUP_REMOVED lines=21> */
.L_x_21939:
[----:B------:R-:W-:Y:S02]  /*5d10*/  MOV R114, R7 ;  /* 0x0000000700727202 */ /* 0x000fe40000000f00 */
.L_x_21940:
[----:B------:R-:W-:Y:S05]  /*5d20*/  BSYNC B1 ;  /* 0x0000000000017941 */ /* 0x000fea0003800000 */
.L_x_21938:
        /* <DEDUP_REMOVED lines=16> */
.L_x_21944:
[----:B------:R-:W-:Y:S05]  /*5e30*/  BSYNC B2 ;  /* 0x0000000000027941 */ /* 0x000fea0003800000 */
.L_x_21943:
        /* <DEDUP_REMOVED lines=44> */
.L_x_21942:
[----:B------:R-:W-:Y:S05]  /*6100*/  BSYNC B1 ;  /* 0x0000000000017941 */ /* 0x000fea0003800000 */
.L_x_21941:
        /* <DEDUP_REMOVED lines=21> */
.L_x_21946:
[----:B------:R-:W-:Y:S02]  /*6260*/  IMAD.MOV.U32 R152, RZ, RZ, R7 ;  /* 0x000000ffff987224 */ /* 0x000fe400078e0007 */
.L_x_21947:
[----:B------:R-:W-:Y:S05]  /*6270*/  BSYNC B1 ;  /* 0x0000000000017941 */ /* 0x000fea0003800000 */
.L_x_21945:
        /* <DEDUP_REMOVED lines=18> */
.L_x_21951:
[----:B------:R-:W-:Y:S05]  /*63a0*/  BSYNC B2 ;  /* 0x0000000000027941 */ /* 0x000fea0003800000 */
.L_x_21950:
        /* <DEDUP_REMOVED lines=44> */
.L_x_21949:
[----:B------:R-:W-:Y:S05]  /*6670*/  BSYNC B1 ;  /* 0x0000000000017941 */ /* 0x000fea0003800000 */
.L_x_21948:
[----:B------:R-:W1:Y:S01]  /*6680*/  I2F.U32 R165, R152 ;  /* 0x0000009800a57306 */ /* 0x000e620000201000 */
[----:B------:R-:W-:Y:S01]  /*6690*/  SEL R134, RZ, 0x1, P1 ;  /* 0x00000001ff867807 */ /* 0x000fe20000800000 */
[----:B------:R-:W-:Y:S01]  /*66a0*/  HADD2.F32 R115, -RZ, R115.H1_H1 ;  /* 0x30000073ff737230 */ /* 0x000fe20000004100 */
[----:B------:R-:W-:Y:S02]  /*66b0*/  SEL R135, RZ, 0x10000, P5 ;  /* 0x00010000ff877807 */ /* 0x000fe40002800000 */
[----:B------:R-:W-:Y:S02]  /*66c0*/  ISETP.NE.AND P5, PT, R153, RZ, PT ;  /* 0x000000ff9900720c */ /* 0x000fe40003fa5270 */
[----:B------:R-:W-:Y:S01]  /*66d0*/  SEL R153, RZ, 0x100, P4 ;  /* 0x00000100ff997807 */ /* 0x000fe20002000000 */
[----:B------:R-:W-:Y:S01]  /*66e0*/  FMUL.FTZ R115, R115, R132 ;  /* 0x0000008473737220 */ /* 0x000fe20000410000 */
[----:B------:R-:W-:-:S02]  /*66f0*/  SEL R157, RZ, 0x1, P2 ;  /* 0x00000001ff9d7807 */ /* 0x000fc40001000000 */
[----:B------:R-:W-:Y:S01]  /*6700*/  ISETP.NE.AND P6, PT, R155, RZ, PT ;  /* 0x000000ff9b00720c */ /* 0x000fe20003fc5270 */
[----:B------:R-:W-:Y:S01]  /*6710*/  FMUL.FTZ R115, R115, c[0x0][0x1e8] ;  /* 0x00007a0073737a20 */ /* 0x000fe20000410000 */
[----:B------:R-:W-:Y:S01]  /*6720*/  SEL R155, RZ, 0x1, P3 ;  /* 0x00000001ff9b7807 */ /* 0x000fe20001800000 */
[----:B-1----:R-:W-:-:S05]  /*6730*/  FFMA.FTZ R165, R165, R156, 1.1641532182693481445e-10 ;  /* 0x2f000000a5a57423 */ /* 0x002fca000001009c */
        /* <DEDUP_REMOVED lines=23> */
.L_x_21895:
[----:B------:R-:W-:Y:S05]  /*68b0*/  BSYNC B0 ;  /* 0x0000000000007941 */ /* 0x000fea0003800000 */
.L_x_21894:
        /* <DEDUP_REMOVED lines=16> */
[----:B--2---:R-:W-:Y:S02]  /*69c0*/  ISETP.NE.AND P0, PT, R6, 0x2, PT ;  /* 0x000000020600780c */ /* 0x004fe40003f05270 */
[----:B------:R-:W-:-:S11]  /*69d0*/  MOV R118, R5 ;  /* 0x0000000500767202 */ /* 0x000fd60000000f00 */
[----:B------:R-:W-:Y:S05]  /*69e0*/  @!P0 BRA `(.L_x_21956) ;  /* 0x0000006000008947 */ /* 0x000fea0003800000 */
[----:B------:R-:W-:Y:S01]  /*69f0*/  ISETP.NE.AND P0, PT, R6, 0x3, PT ;  /* 0x000000030600780c */ /* 0x000fe20003f05270 */
[----:B------:R-:W-:-:S12]  /*6a00*/  IMAD.MOV.U32 R118, RZ, RZ, R4 ;  /* 0x000000ffff767224 */ /* 0x000fd800078e0004 */
[----:B------:R-:W-:Y:S05]  /*6a10*/  @P0 BRA `(.L_x_21956) ;  /* 0x0000003000000947 */ /* 0x000fea0003800000 */
[----:B------:R-:W-:Y:S01]  /*6a20*/  IMAD.MOV.U32 R118, RZ, RZ, R8 ;  /* 0x000000ffff767224 */ /* 0x000fe200078e0008 */
[----:B------:R-:W-:Y:S05]  /*6a30*/  BRA `(.L_x_21956) ;  /* 0x0000001000007947 */ /* 0x000fea0003800000 */
.L_x_21955:
[----:B--2---:R-:W-:Y:S02]  /*6a40*/  MOV R118, R7 ;  /* 0x0000000700767202 */ /* 0x004fe40000000f00 */
.L_x_21956:
[----:B------:R-:W-:Y:S05]  /*6a50*/  BSYNC B1 ;  /* 0x0000000000017941 */ /* 0x000fea0003800000 */
.L_x_21954:
        /* <DEDUP_REMOVED lines=16> */
.L_x_21960:
[----:B------:R-:W-:Y:S05]  /*6b60*/  BSYNC B2 ;  /* 0x0000000000027941 */ /* 0x000fea0003800000 */
.L_x_21959:
        /* <DEDUP_REMOVED lines=44> */
.L_x_21958:
[----:B------:R-:W-:Y:S05]  /*6e30*/  BSYNC B1 ;  /* 0x0000000000017941 */ /* 0x000fea0003800000 */
.L_x_21957:
[----:B------:R2:W3:Y:S01]  /*6e40*/  I2F.U32 R117, R118 ;  /* 0x0000007600757306 */ /* 0x0004e20000201000 */
[----:B------:R-:W-:Y:S01]  /*6e50*/  IMAD.MOV.U32 R156, RZ, RZ, 0x2f800000 ;  /* 0x2f800000ff9c7424 */ /* 0x000fe200078e00ff */
[----:B------:R-:W-:Y:S01]  /*6e60*/  ISETP.NE.U32.AND P0, PT, RZ, c[0x0][0x180], PT ;  /* 0x00006000ff007a0c */ /* 0x000fe20003f05070 */
[----:B------:R-:W-:Y:S03]  /*6e70*/  BSSY B1, `(.L_x_21961) ;  /* 0x0000017000017945 */ /* 0x000fe60003800000 */
[----:B------:R-:W-:Y:S02]  /*6e80*/  ISETP.NE.AND.EX P0, PT, RZ, c[0x0][0x184], PT, P0 ;  /* 0x00006100ff007a0c */ /* 0x000fe40003f05300 */
[----:B--2---:R-:W-:Y:S01]  /*6e90*/  IADD3 R118, R119, 0x1, RZ ;  /* 0x0000000177767810 */ /* 0x004fe20007ffe0ff */
        /* <DEDUP_REMOVED lines=19> */
.L_x_21962:
[----:B------:R-:W-:Y:S02]  /*6fd0*/  IMAD.MOV.U32 R117, RZ, RZ, R7 ;  /* 0x000000ffff757224 */ /* 0x000fe400078e0007 */
.L_x_21963:
[----:B------:R-:W-:Y:S05]  /*6fe0*/  BSYNC B1 ;  /* 0x0000000000017941 */ /* 0x000fea0003800000 */
.L_x_21961:
        /* <DEDUP_REMOVED lines=16> */
.L_x_21967:
[----:B------:R-:W-:Y:S05]  /*70f0*/  BSYNC B2 ;  /* 0x0000000000027941 */ /* 0x000fea0003800000 */
.L_x_21966:
        /* <DEDUP_REMOVED lines=44> */
.L_x_21965:
[----:B------:R-:W-:Y:S05]  /*73c0*/  BSYNC B1 ;  /* 0x0000000000017941 */ /* 0x000fea0003800000 */
.L_x_21964:
        /* <DEDUP_REMOVED lines=22> */
.L_x_21969:
[----:B------:R-:W-:Y:S02]  /*7530*/  MOV R120, R7 ;  /* 0x0000000700787202 */ /* 0x000fe40000000f00 */
.L_x_21970:
[----:B------:R-:W-:Y:S05]  /*7540*/  BSYNC B1 ;  /* 0x0000000000017941 */ /* 0x000fea0003800000 */
.L_x_21968:
        /* <DEDUP_REMOVED lines=16> */
.L_x_21974:
[----:B------:R-:W-:Y:S05]  /*7650*/  BSYNC B2 ;  /* 0x0000000000027941 */ /* 0x000fea0003800000 */
.L_x_21973:
        /* <DEDUP_REMOVED lines=44> */
.L_x_21972:
[----:B------:R-:W-:Y:S05]  /*7920*/  BSYNC B1 ;  /* 0x0000000000017941 */ /* 0x000fea0003800000 */
.L_x_21971:
        /* <DEDUP_REMOVED lines=21> */
.L_x_21976:
[----:B------:R-:W-:Y:S02]  /*7a80*/  IMAD.MOV.U32 R119, RZ, RZ, R7 ;  /* 0x000000ffff777224 */ /* 0x000fe400078e0007 */
.L_x_21977:
[----:B------:R-:W-:Y:S05]  /*7a90*/  BSYNC B1 ;  /* 0x0000000000017941 */ /* 0x000fea0003800000 */
.L_x_21975:
        /* <DEDUP_REMOVED lines=16> */
.L_x_21981:
[----:B------:R-:W-:Y:S05]  /*7ba0*/  BSYNC B2 ;  /* 0x0000000000027941 */ /* 0x000fea0003800000 */
.L_x_21980:
        /* <DEDUP_REMOVED lines=44> */
.L_x_21979:
[----:B------:R-:W-:Y:S05]  /*7e70*/  BSYNC B1 ;  /* 0x0000000000017941 */ /* 0x000fea0003800000 */
.L_x_21978:
        /* <DEDUP_REMOVED lines=21> */
.L_x_21983:
[----:B------:R-:W-:Y:S02]  /*7fd0*/  IMAD.MOV.U32 R134, RZ, RZ, R7 ;  /* 0x000000ffff867224 */ /* 0x000fe400078e0007 */
.L_x_21984:
[----:B------:R-:W-:Y:S05]  /*7fe0*/  BSYNC B1 ;  /* 0x0000000000017941 */ /* 0x000fea0003800000 */
.L_x_21982:
        /* <DEDUP_REMOVED lines=16> */
.L_x_21988:
[----:B------:R-:W-:Y:S05]  /*80f0*/  BSYNC B2 ;  /* 0x0000000000027941 */ /* 0x000fea0003800000 */
.L_x_21987:
        /* <DEDUP_REMOVED lines=44> */
.L_x_21986:
[----:B------:R-:W-:Y:S05]  /*83c0*/  BSYNC B1 ;  /* 0x0000000000017941 */ /* 0x000fea0003800000 */
.L_x_21985:
        /* <DEDUP_REMOVED lines=21> */
.L_x_21990:
[----:B------:R-:W-:Y:S02]  /*8520*/  MOV R121, R7 ;  /* 0x0000000700797202 */ /* 0x000fe40000000f00 */
.L_x_21991:
[----:B------:R-:W-:Y:S05]  /*8530*/  BSYNC B1 ;  /* 0x0000000000017941 */ /* 0x000fea0003800000 */
.L_x_21989:
        /* <DEDUP_REMOVED lines=16> */
.L_x_21995:
[----:B------:R-:W-:Y:S05]  /*8640*/  BSYNC B2 ;  /* 0x0000000000027941 */ /* 0x000fea0003800000 */
.L_x_21994:
        /* <DEDUP_REMOVED lines=44> */
.L_x_21993:
[----:B------:R-:W-:Y:S05]  /*8910*/  BSYNC B1 ;  /* 0x0000000000017941 */ /* 0x000fea0003800000 */
.L_x_21992:
        /* <DEDUP_REMOVED lines=21> */
.L_x_21997:
[----:B------:R-:W-:Y:S02]  /*8a70*/  IMAD.MOV.U32 R122, RZ, RZ, R7 ;  /* 0x000000ffff7a7224 */ /* 0x000fe400078e0007 */
.L_x_21998:
[----:B------:R-:W-:Y:S05]  /*8a80*/  BSYNC B1 ;  /* 0x0000000000017941 */ /* 0x000fea0003800000 */
.L_x_21996:
        /* <DEDUP_REMOVED lines=16> */
.L_x_22002:
[----:B------:R-:W-:Y:S05]  /*8b90*/  BSYNC B2 ;  /* 0x0000000000027941 */ /* 0x000fea0003800000 */
.L_x_22001:
        /* <DEDUP_REMOVED lines=44> */
.L_x_22000:
[----:B------:R-:W-:Y:S05]  /*8e60*/  BSYNC B1 ;  /* 0x0000000000017941 */ /* 0x000fea0003800000 */
.L_x_21999:
        /* <DEDUP_REMOVED lines=21> */
.L_x_22004:
[----:B------:R-:W-:Y:S02]  /*8fc0*/  IMAD.MOV.U32 R152, RZ, RZ, R7 ;  /* 0x000000ffff987224 */ /* 0x000fe400078e0007 */
.L_x_22005:
[----:B------:R-:W-:Y:S05]  /*8fd0*/  BSYNC B1 ;  /* 0x0000000000017941 */ /* 0x000fea0003800000 */
.L_x_22003:
        /* <DEDUP_REMOVED lines=18> */
.L_x_22009:
[----:B------:R-:W-:Y:S05]  /*9100*/  BSYNC B2 ;  /* 0x0000000000027941 */ /* 0x000fea0003800000 */
.L_x_22008:
        /* <DEDUP_REMOVED lines=44> */
.L_x_22007:
[----:B------:R-:W-:Y:S05]  /*93d0*/  BSYNC B1 ;  /* 0x0000000000017941 */ /* 0x000fea0003800000 */
.L_x_22006:
        /* <DEDUP_REMOVED lines=35> */
.L_x_21953:
[----:B------:R-:W-:Y:S05]  /*9610*/  BSYNC B0 ;  /* 0x0000000000007941 */ /* 0x000fea0003800000 */
.L_x_21952:
        /* <DEDUP_REMOVED lines=24> */
.L_x_22013:
[----:B--2---:R-:W-:Y:S02]  /*97a0*/  IMAD.MOV.U32 R126, RZ, RZ, R7 ;  /* 0x000000ffff7e7224 */ /* 0x004fe400078e0007 */
.L_x_22014:
[----:B------:R-:W-:Y:S05]  /*97b0*/  BSYNC B1 ;  /* 0x0000000000017941 */ /* 0x000fea0003800000 */
.L_x_22012:
        /* <DEDUP_REMOVED lines=16> */
.L_x_22018:
[----:B------:R-:W-:Y:S05]  /*98c0*/  BSYNC B2 ;  /* 0x0000000000027941 */ /* 0x000fea0003800000 */
.L_x_22017:
        /* <DEDUP_REMOVED lines=44> */
.L_x_22016:
[----:B------:R-:W-:Y:S05]  /*9b90*/  BSYNC B1 ;  /* 0x0000000000017941 */ /* 0x000fea0003800000 */
.L_x_22015:
[----:B------:R2:W3:Y:S01]  /*9ba0*/  I2F.U32 R6, R126 ;  /* 0x0000007e00067306 */ /* 0x0004e20000201000 */
[----:B-----5:R-:W-:Y:S01]  /*9bb0*/  HADD2.F32 R125, -RZ, R128.H0_H0 ;  /* 0x20000080ff7d7230 */ /* 0x020fe20000004100 */
        /* <DEDUP_REMOVED lines=23> */
.L_x_22020:
[----:B------:R-:W-:Y:S02]  /*9d30*/  MOV R125, R7 ;  /* 0x00000007007d7202 */ /* 0x000fe40000000f00 */
.L_x_22021:
[----:B------:R-:W-:Y:S05]  /*9d40*/  BSYNC B1 ;  /* 0x0000000000017941 */ /* 0x000fea0003800000 */
.L_x_22019:
        /* <DEDUP_REMOVED lines=16> */
.L_x_22025:
[----:B------:R-:W-:Y:S05]  /*9e50*/  BSYNC B2 ;  /* 0x0000000000027941 */ /* 0x000fea0003800000 */
.L_x_22024:
        /* <DEDUP_REMOVED lines=44> */
.L_x_22023:
[----:B------:R-:W-:Y:S05]  /*a120*/  BSYNC B1 ;  /* 0x0000000000017941 */ /* 0x000fea0003800000 */
.L_x_22022:
        /* <DEDUP_REMOVED lines=22> */
.L_x_22027:
[----:B------:R-:W-:Y:S02]  /*a290*/  IMAD.MOV.U32 R128, RZ, RZ, R7 ;  /* 0x000000ffff807224 */ /* 0x000fe400078e0007 */
.L_x_22028:
[----:B------:R-:W-:Y:S05]  /*a2a0*/  BSYNC B1 ;  /* 0x0000000000017941 */ /* 0x000fea0003800000 */
.L_x_22026:
        /* <DEDUP_REMOVED lines=16> */
.L_x_22032:
[----:B------:R-:W-:Y:S05]  /*a3b0*/  BSYNC B2 ;  /* 0x0000000000027941 */ /* 0x000fea0003800000 */
.L_x_22031:
        /* <DEDUP_REMOVED lines=44> */
.L_x_22030:
[----:B------:R-:W-:Y:S05]  /*a680*/  BSYNC B1 ;  /* 0x0000000000017941 */ /* 0x000fea0003800000 */
.L_x_22029:
        /* <DEDUP_REMOVED lines=21> */
.L_x_22034:
[----:B------:R-:W-:Y:S02]  /*a7e0*/  IMAD.MOV.U32 R127, RZ, RZ, R7 ;  /* 0x000000ffff7f7224 */ /* 0x000fe400078e0007 */
.L_x_22035:
[----:B------:R-:W-:Y:S05]  /*a7f0*/  BSYNC B1 ;  /* 0x0000000000017941 */ /* 0x000fea0003800000 */
.L_x_22033:
        /* <DEDUP_REMOVED lines=16> */
.L_x_22039:
[----:B------:R-:W-:Y:S05]  /*a900*/  BSYNC B2 ;  /* 0x0000000000027941 */ /* 0x000fea0003800000 */
.L_x_22038:
        /* <DEDUP_REMOVED lines=44> */
.L_x_22037:
[----:B------:R-:W-:Y:S05]  /*abd0*/  BSYNC B1 ;  /* 0x0000000000017941 */ /* 0x000fea0003800000 */
.L_x_22036:
        /* <DEDUP_REMOVED lines=21> */
.L_x_22041:
[----:B------:R-:W-:Y:S02]  /*ad30*/  MOV R134, R7 ;  /* 0x0000000700867202 */ /* 0x000fe40000000f00 */
.L_x_22042:
[----:B------:R-:W-:Y:S05]  /*ad40*/  BSYNC B1 ;  /* 0x0000000000017941 */ /* 0x000fea0003800000 */
.L_x_22040:
        /* <DEDUP_REMOVED lines=16> */
.L_x_22046:
[----:B------:R-:W-:Y:S05]  /*ae50*/  BSYNC B2 ;  /* 0x0000000000027941 */ /* 0x000fea0003800000 */
.L_x_22045:
        /* <DEDUP_REMOVED lines=44> */
.L_x_22044:
[----:B------:R-:W-:Y:S05]  /*b120*/  BSYNC B1 ;  /* 0x0000000000017941 */ /* 0x000fea0003800000 */
.L_x_22043:
        /* <DEDUP_REMOVED lines=21> */
.L_x_22048:
[----:B------:R-:W-:Y:S02]  /*b280*/  IMAD.MOV.U32 R129, RZ, RZ, R7 ;  /* 0x000000ffff817224 */ /* 0x000fe400078e0007 */
.L_x_22049:
[----:B------:R-:W-:Y:S05]  /*b290*/  BSYNC B1 ;  /* 0x0000000000017941 */ /* 0x000fea0003800000 */
.L_x_22047:
        /* <DEDUP_REMOVED lines=16> */
.L_x_22053:
[----:B------:R-:W-:Y:S05]  /*b3a0*/  BSYNC B2 ;  /* 0x0000000000027941 */ /* 0x000fea0003800000 */
.L_x_22052:
        /* <DEDUP_REMOVED lines=44> */
.L_x_22051:
[----:B------:R-:W-:Y:S05]  /*b670*/  BSYNC B1 ;  /* 0x0000000000017941 */ /* 0x000fea0003800000 */
.L_x_22050:
        /* <DEDUP_REMOVED lines=21> */
.L_x_22055:
[----:B------:R-:W-:Y:S02]  /*b7d0*/  IMAD.MOV.U32 R130, RZ, RZ, R7 ;  /* 0x000000ffff827224 */ /* 0x000fe400078e0007 */
.L_x_22056:
[----:B------:R-:W-:Y:S05]  /*b7e0*/  BSYNC B1 ;  /* 0x0000000000017941 */ /* 0x000fea0003800000 */
.L_x_22054:
        /* <DEDUP_REMOVED lines=16> */
.L_x_22060:
[----:B------:R-:W-:Y:S05]  /*b8f0*/  BSYNC B2 ;  /* 0x0000000000027941 */ /* 0x000fea0003800000 */
.L_x_22059:
        /* <DEDUP_REMOVED lines=44> */
.L_x_22058:
[----:B------:R-:W-:Y:S05]  /*bbc0*/  BSYNC B1 ;  /* 0x0000000000017941 */ /* 0x000fea0003800000 */
.L_x_22057:
        /* <DEDUP_REMOVED lines=21> */
.L_x_22062:
[----:B------:R-:W-:Y:S02]  /*bd20*/  MOV R152, R7 ;  /* 0x0000000700987202 */ /* 0x000fe40000000f00 */
.L_x_22063:
[----:B------:R-:W-:Y:S05]  /*bd30*/  BSYNC B1 ;  /* 0x0000000000017941 */ /* 0x000fea0003800000 */
.L_x_22061:
        /* <DEDUP_REMOVED lines=18> */
.L_x_22067:
[----:B------:R-:W-:Y:S05]  /*be60*/  BSYNC B2 ;  /* 0x0000000000027941 */ /* 0x000fea0003800000 */
.L_x_22066:
        /* <DEDUP_REMOVED lines=44> */
.L_x_22065:
[----:B------:R-:W-:Y:S05]  /*c130*/  BSYNC B1 ;  /* 0x0000000000017941 */ /* 0x000fea0003800000 */
.L_x_22064:
[----:B------:R-:W1:Y:S01]  /*c140*/  I2F.U32 R152, R152 ;  /* 0x0000009800987306 */ /* 0x000e620000201000 */
[----:B------:R-:W-:Y:S01]  /*c150*/  HADD2.F32 R131, -RZ, R131.H1_H1 ;  /* 0x30000083ff837230 */ /* 0x000fe20000004100 */
[----:B------:R-:W-:Y:S02]  /*c160*/  SEL R134, RZ, 0x10000, P5 ;  /* 0x00010000ff867807 */ /* 0x000fe40002800000 */
[----:B------:R-:W-:Y:S02]  /*c170*/  ISETP.NE.AND P6, PT, R155, RZ, PT ;  /* 0x000000ff9b00720c */ /* 0x000fe40003fc5270 */
[----:B------:R-:W-:Y:S01]  /*c180*/  ISETP.NE.AND P5, PT, R153, RZ, PT ;  /* 0x000000ff9900720c */ /* 0x000fe20003fa5270 */
[----:B------:R-:W-:Y:S01]  /*c190*/  FMUL.FTZ R132, R131, R132 ;  /* 0x0000008483847220 */ /* 0x000fe20000410000 */
[----:B------:R-:W-:-:S02]  /*c1a0*/  SEL R156, RZ, 0x1, P2 ;  /* 0x00000001ff9c7807 */ /* 0x000fc40001000000 */
[----:B------:R-:W-:Y:S01]  /*c1b0*/  SEL R153, RZ, 0x100, P4 ;  /* 0x00000100ff997807 */ /* 0x000fe20002000000 */
[----:B------:R-:W-:Y:S01]  /*c1c0*/  FMUL.FTZ R132, R132, c[0x0][0x1e8] ;  /* 0x00007a0084847a20 */ /* 0x000fe20000410000 */
        /* <DEDUP_REMOVED lines=25> */
.L_x_22011:
[----:B------:R-:W-:Y:S05]  /*c360*/  BSYNC B0 ;  /* 0x0000000000007941 */ /* 0x000fea0003800000 */
.L_x_22010:
        /* <DEDUP_REMOVED lines=43> */
.L_x_22080:
        /* <DEDUP_REMOVED lines=86> */
.L_x_22081:
        /* <DEDUP_REMOVED lines=101> */
.L_x_22071:
[----:B------:R-:W-:Y:S05]  /*d1d0*/  BSYNC B0 ;  /* 0x0000000000007941 */ /* 0x000fea0003800000 */
.L_x_22070:
        /* <DEDUP_REMOVED lines=35> */
.L_x_22073:
[----:B------:R-:W-:Y:S05]  /*d410*/  BSYNC B0 ;  /* 0x0000000000007941 */ /* 0x000fea0003800000 */
.L_x_22072:
        /* <DEDUP_REMOVED lines=27> */
[----:B------:R-:W-:Y:S01]  /*d5d0*/  FMUL.FTZ R152, R156, R157 ;  /* 0x0000009d9c987220 */ /* 0x000fe20000410000 */
[----:B------:R-:W-:Y:S01]  /*d5e0*/  HFMA2.MMA R153, -RZ, RZ, 0, 9.5367431640625e-07 ;  /* 0x00000010ff997435 */ /* 0x000fe200000001ff */
[----:B------:R-:W-:Y:S02]  /*d5f0*/  FFMA.FTZ R135, R58, R135, R50 ;  /* 0x000000873a877223 */ /* 0x000fe40000010032 */
[----:B------:R-:W-:-:S05]  /*d600*/  FFMA.FTZ R152, R59, R152, R51 ;  /* 0x000000983b987223 */ /* 0x000fca0000010033 */
[----:B------:R-:W-:Y:S02]  /*d610*/  F2FP.PACK_AB R135, R152, R135 ;  /* 0x000000879887723e */ /* 0x000fe400000000ff */
[C---:B------:R-:W-:Y:S01]  /*d620*/  IMAD.WIDE.U32 R152, R10.reuse, R153, c[0x0][0x208] ;  /* 0x000082000a987625 */ /* 0x040fe200078e0099 */
[----:B------:R-:W-:-:S04]  /*d630*/  IADD3 R10, R10, 0x80, RZ ;  /* 0x000000800a0a7810 */ /* 0x000fc80007ffe0ff */
[----:B------:R0:W-:Y:S03]  /*d640*/  STG.E.128 [R152.64], R132 ;  /* 0x0000008498007986 */ /* 0x0001e6000c101d06 */
.L_x_22075:
[----:B------:R-:W-:Y:S05]  /*d650*/  BSYNC B0 ;  /* 0x0000000000007941 */ /* 0x000fea0003800000 */
.L_x_22074:
        /* <DEDUP_REMOVED lines=22> */
[----:B------:R-:W-:-:S02]  /*d7c0*/  FMUL.FTZ R135, R156, R135 ;  /* 0x000000879c877220 */ /* 0x000fc40000410000 */
[----:B------:R-:W-:Y:S01]  /*d7d0*/  FFMA.FTZ R152, R76, R152, R68 ;  /* 0x000000984c987223 */ /* 0x000fe20000010044 */
[----:B------:R-:W-:Y:S01]  /*d7e0*/  F2FP.PACK_AB R133, R132, R155 ;  /* 0x0000009b8485723e */ /* 0x000fe200000000ff */
[----:B------:R-:W-:Y:S02]  /*d7f0*/  FFMA.FTZ R153, R77, R153, R69 ;  /* 0x000000994d997223 */ /* 0x000fe40000010045 */
[----:B------:R-:W-:Y:S02]  /*d800*/  FMUL.FTZ R156, R156, R157 ;  /* 0x0000009d9c9c7220 */ /* 0x000fe40000410000 */
[----:B------:R-:W-:Y:S01]  /*d810*/  FFMA.FTZ R135, R82, R135, R74 ;  /* 0x0000008752877223 */ /* 0x000fe2000001004a */
[----:B------:R-:W-:Y:S01]  /*d820*/  F2FP.PACK_AB R132, R153, R152 ;  /* 0x000000989984723e */ /* 0x000fe200000000ff */
[----:B------:R-:W-:Y:S02]  /*d830*/  FFMA.FTZ R156, R83, R156, R75 ;  /* 0x0000009c539c7223 */ /* 0x000fe4000001004b */
[----:B------:R-:W-:-:S03]  /*d840*/  IMAD.MOV.U32 R153, RZ, RZ, 0x10 ;  /* 0x00000010ff997424 */ /* 0x000fc600078e00ff */
[----:B------:R-:W-:Y:S01]  /*d850*/  F2FP.PACK_AB R135, R156, R135 ;  /* 0x000000879c87723e */ /* 0x000fe200000000ff */
[----:B------:R-:W-:-:S05]  /*d860*/  IMAD.WIDE.U32 R152, R10, R153, c[0x0][0x208] ;  /* 0x000082000a987625 */ /* 0x000fca00078e0099 */
[----:B------:R0:W-:Y:S02]  /*d870*/  STG.E.128 [R152.64], R132 ;  /* 0x0000008498007986 */ /* 0x0001e4000c101d06 */
.L_x_22077:
[----:B------:R-:W-:Y:S05]  /*d880*/  BSYNC B0 ;  /* 0x0000000000007941 */ /* 0x000fea0003800000 */
.L_x_22076:
[----:B------:R-:W-:Y:S02]  /*d890*/  IADD3 R11, R11, c[0x0][0x160], RZ ;  /* 0x000058000b0b7a10 */ /* 0x000fe40007ffe0ff */
[----:B------:R-:W-:Y:S02]  /*d8a0*/  LOP3.LUT P1, RZ, R159, 0xff, RZ, 0xc0, !PT ;  /* 0x000000ff9fff7812 */ /* 0x000fe4000782c0ff */
[----:B------:R-:W-:Y:S02]  /*d8b0*/  ISETP.GE.AND P0, PT, R11, c[0x0][0x164], PT ;  /* 0x000059000b007a0c */ /* 0x000fe40003f06270 */
[----:B------:R-:W-:-:S11]  /*d8c0*/  SEL R159, RZ, 0x1, P1 ;  /* 0x00000001ff9f7807 */ /* 0x000fd60000800000 */
[----:B0----5:R-:W-:Y:S01]  /*d8d0*/  @P0 CALL.REL.NOINC `(.L_x_22078) ;  /* 0x0000001000000944 */ /* 0x021fe20003c00000 */
[----:B------:R-:W-:Y:S05]  /*d8e0*/  BRA `(.L_x_22079) ;  /* 0xffff344000007947 */ /* 0x000fea000383ffff */
.L_x_22078:
[----:B------:R-:W-:Y:S05]  /*d8f0*/  EXIT ;  /* 0x000000000000794d */ /* 0x000fea0003800000 */
.L_x_22068:
[----:B------:R-:W-:Y:S01]  /*d900*/  IMAD.MOV.U32 R153, RZ, RZ, R132 ;  /* 0x000000ffff997224 */ /* 0x000fe200078e0084 */
[----:B------:R-:W-:Y:S01]  /*d910*/  MOV R133, 0x1 ;  /* 0x0000000100857802 */ /* 0x000fe20000000f00 */
[----:B------:R-:W-:Y:S01]  /*d920*/  IMAD.MOV.U32 R156, RZ, RZ, 0x1f ;  /* 0x0000001fff9c7424 */ /* 0x000fe200078e00ff */
[----:B------:R-:W-:Y:S01]  /*d930*/  MOV R134, 0xd960 ;  /* 0x0000d96000867802 */ /* 0x000fe20000000f00 */
[----:B------:R-:W-:Y:S02]  /*d940*/  IMAD.MOV.U32 R135, RZ, RZ, -0x1 ;  /* 0xffffffffff877424 */ /* 0x000fe400078e00ff */
[----:B0----5:R-:W-:Y:S05]  /*d950*/  CALL.REL.NOINC `($__internal_124_$__cuda_sm70_shflsync_bfly_p) ;  /* 0x000007e000007944 */ /* 0x021fea0003c00000 */
[----:B-1----:R-:W-:Y:S05]  /*d960*/  BRA `(.L_x_22080) ;  /* 0xffffecb000007947 */ /* 0x002fea000383ffff */
.L_x_22069:
[----:B------:R-:W-:Y:S01]  /*d970*/  MOV R153, R132 ;  /* 0x0000008400997202 */ /* 0x000fe20000000f00 */
[----:B------:R-:W-:Y:S01]  /*d980*/  IMAD.MOV.U32 R133, RZ, RZ, 0x2 ;  /* 0x00000002ff857424 */ /* 0x000fe200078e00ff */
[----:B------:R-:W-:Y:S01]  /*d990*/  MOV R135, 0xffffffff ;  /* 0xffffffff00877802 */ /* 0x000fe20000000f00 */
[----:B------:R-:W-:Y:S01]  /*d9a0*/  IMAD.MOV.U32 R156, RZ, RZ, 0x1f ;  /* 0x0000001fff9c7424 */ /* 0x000fe200078e00ff */
[----:B------:R-:W-:Y:S02]  /*d9b0*/  MOV R134, 0xd9d0 ;  /* 0x0000d9d000867802 */ /* 0x000fe40000000f00 */
[----:B0----5:R-:W-:Y:S05]  /*d9c0*/  CALL.REL.NOINC `($__internal_124_$__cuda_sm70_shflsync_bfly_p) ;  /* 0x0000077000007944 */ /* 0x021fea0003c00000 */
[----:B-1----:R-:W-:Y:S01]  /*d9d0*/  FADD.FTZ R132, R132, R133 ;  /* 0x0000008584847221 */ /* 0x002fe20000010000 */
[----:B------:R-:W-:Y:S01]  /*d9e0*/  MOV R135, 0xffffffff ;  /* 0xffffffff00877802 */ /* 0x000fe20000000f00 */
[----:B------:R-:W-:Y:S01]  /*d9f0*/  IMAD.MOV.U32 R133, RZ, RZ, 0x4 ;  /* 0x00000004ff857424 */ /* 0x000fe200078e00ff */
[----:B------:R-:W-:Y:S01]  /*da00*/  MOV R134, 0xda40 ;  /* 0x0000da4000867802 */ /* 0x000fe20000000f00 */
[----:B------:R-:W-:-:S02]  /*da10*/  IMAD.MOV.U32 R156, RZ, RZ, 0x1f ;  /* 0x0000001fff9c7424 */ /* 0x000fc400078e00ff */
[----:B------:R-:W-:Y:S02]  /*da20*/  IMAD.MOV.U32 R153, RZ, RZ, R132 ;  /* 0x000000ffff997224 */ /* 0x000fe400078e0084 */
[----:B------:R-:W-:Y:S05]  /*da30*/  CALL.REL.NOINC `($__internal_124_$__cuda_sm70_shflsync_bfly_p) ;  /* 0x0000070000007944 */ /* 0x000fea0003c00000 */
[----:B-1----:R-:W-:Y:S01]  /*da40*/  FADD.FTZ R132, R132, R133 ;  /* 0x0000008584847221 */ /* 0x002fe20000010000 */
[----:B------:R-:W-:Y:S01]  /*da50*/  HFMA2.MMA R156, -RZ, RZ, 0, 1.847743988037109375e-06 ;  /* 0x0000001fff9c7435 */ /* 0x000fe200000001ff */
[----:B------:R-:W-:Y:S01]  /*da60*/  IMAD.MOV.U32 R133, RZ, RZ, 0x8 ;  /* 0x00000008ff857424 */ /* 0x000fe200078e00ff */
[----:B------:R-:W-:Y:S01]  /*da70*/  MOV R134, 0xdab0 ;  /* 0x0000dab000867802 */ /* 0x000fe20000000f00 */
[----:B------:R-:W-:Y:S02]  /*da80*/  IMAD.MOV.U32 R135, RZ, RZ, -0x1 ;  /* 0xffffffffff877424 */ /* 0x000fe400078e00ff */
[----:B------:R-:W-:Y:S02]  /*da90*/  IMAD.MOV.U32 R153, RZ, RZ, R132 ;  /* 0x000000ffff997224 */ /* 0x000fe400078e0084 */
[----:B------:R-:W-:Y:S05]  /*daa0*/  CALL.REL.NOINC `($__internal_124_$__cuda_sm70_shflsync_bfly_p) ;  /* 0x0000069000007944 */ /* 0x000fea0003c00000 */
[----:B-1----:R-:W-:Y:S01]  /*dab0*/  FADD.FTZ R132, R132, R133 ;  /* 0x0000008584847221 */ /* 0x002fe20000010000 */
[----:B------:R-:W-:Y:S01]  /*dac0*/  MOV R133, 0x10 ;  /* 0x0000001000857802 */ /* 0x000fe20000000f00 */
[----:B------:R-:W-:Y:S01]  /*dad0*/  IMAD.MOV.U32 R156, RZ, RZ, 0x1f ;  /* 0x0000001fff9c7424 */ /* 0x000fe200078e00ff */
[----:B------:R-:W-:Y:S01]  /*dae0*/  MOV R134, 0xdb20 ;  /* 0x0000db2000867802 */ /* 0x000fe20000000f00 */
[----:B------:R-:W-:Y:S01]  /*daf0*/  IMAD.MOV.U32 R135, RZ, RZ, -0x1 ;  /* 0xffffffffff877424 */ /* 0x000fe200078e00ff */
[----:B------:R-:W-:-:S02]  /*db00*/  MOV R153, R132 ;  /* 0x0000008400997202 */ /* 0x000fc40000000f00 */
[----:B------:R-:W-:Y:S05]  /*db10*/  CALL.REL.NOINC `($__internal_124_$__cuda_sm70_shflsync_bfly_p) ;  /* 0x0000062000007944 */ /* 0x000fea0003c00000 */
        /* <DEDUP_REMOVED lines=72> */
[----:B------:R-:W-:Y:S05]  /*dfa0*/  CALL.REL.NOINC `($__internal_124_$__cuda_sm70_shflsync_bfly_p) ;  /* 0x0000019000007944 */ /* 0x000fea0003c00000 */
[----:B-1----:R-:W-:Y:S01]  /*dfb0*/  FADD.FTZ R153, R153, R133 ;  /* 0x0000008599997221 */ /* 0x002fe20000010000 */
[----:B------:R-:W-:Y:S01]  /*dfc0*/  MOV R135, 0xffffffff ;  /* 0xffffffff00877802 */ /* 0x000fe20000000f00 */
[----:B------:R-:W-:Y:S01]  /*dfd0*/  IMAD.MOV.U32 R133, RZ, RZ, 0x2 ;  /* 0x00000002ff857424 */ /* 0x000fe200078e00ff */
[----:B------:R-:W-:Y:S01]  /*dfe0*/  MOV R134, 0xe010 ;  /* 0x0000e01000867802 */ /* 0x000fe20000000f00 */
[----:B------:R-:W-:Y:S02]  /*dff0*/  IMAD.MOV.U32 R156, RZ, RZ, 0x1f ;  /* 0x0000001fff9c7424 */ /* 0x000fe400078e00ff */
[----:B------:R-:W-:Y:S05]  /*e000*/  CALL.REL.NOINC `($__internal_124_$__cuda_sm70_shflsync_bfly_p) ;  /* 0x0000013000007944 */ /* 0x000fea0003c00000 */
[----:B-1----:R-:W-:Y:S01]  /*e010*/  FADD.FTZ R153, R153, R133 ;  /* 0x0000008599997221 */ /* 0x002fe20000010000 */
[----:B------:R-:W-:Y:S01]  /*e020*/  MOV R135, 0xffffffff ;  /* 0xffffffff00877802 */ /* 0x000fe20000000f00 */
[----:B------:R-:W-:Y:S01]  /*e030*/  IMAD.MOV.U32 R133, RZ, RZ, 0x4 ;  /* 0x00000004ff857424 */ /* 0x000fe200078e00ff */
[----:B------:R-:W-:Y:S01]  /*e040*/  MOV R134, 0xe070 ;  /* 0x0000e07000867802 */ /* 0x000fe20000000f00 */
[----:B------:R-:W-:-:S02]  /*e050*/  IMAD.MOV.U32 R156, RZ, RZ, 0x1f ;  /* 0x0000001fff9c7424 */ /* 0x000fc400078e00ff */
        /* <DEDUP_REMOVED lines=13> */
[----:B-1----:R-:W-:Y:S05]  /*e130*/  BRA `(.L_x_22081) ;  /* 0xffffea4000007947 */ /* 0x002fea000383ffff */
        .weak           $__internal_124_$__cuda_sm70_shflsync_bfly_p
        .type           $__internal_124_$__cuda_sm70_shflsync_bfly_p,@function
        .size           $__internal_124_$__cuda_sm70_shflsync_bfly_p,(.L_x_29188 - $__internal_124_$__cuda_sm70_shflsync_bfly_p)
$__internal_124_$__cuda_sm70_shflsync_bfly_p:
[----:B------:R-:W-:Y:S04]  /*e140*/  WARPSYNC R135 ;  /* 0x0000008700007348 */ /* 0x000fe80003800000 */
[----:B------:R0:W1:Y:S02]  /*e150*/  SHFL.BFLY PT, R133, R153, R133, R156 ;  /* 0x0c00008599857389 */ /* 0x00006400000e009c */
[----:B0-----:R-:W-:-:S04]  /*e160*/  IMAD.MOV.U32 R135, RZ, RZ, 0x0 ;  /* 0x00000000ff877424 */ /* 0x001fc800078e00ff */
[----:B------:R-:W-:Y:S05]  /*e170*/  RET.REL.NODEC R134 `(_ZN10layer_norm13ln_fwd_kernelINS_13Kernel_traitsIf6__halffS2_fjLj4096ELj1ELj1ELj4ELj16ENS_18Kernel_traits_baseILj4096EfS2_fS2_fjLj128EEEEELb1ELb1ELb0ELb0EEEvNS_9FwdParamsE) ;  /* 0xffff1e8086007950 */ /* 0x000fea0003c3ffff */
.L_x_22082:
        /* <DEDUP_REMOVED lines=16> */
.L_x_29188:


//--------------------- .text._ZN10layer_norm13ln_fwd_kernelINS_13Kernel_traitsIf6__halffS2_fjLj4096ELj1ELj1ELj4ELj16ENS_18Kernel_traits_baseILj4096EfS2_fS2_fjLj128EEEEELb1ELb1ELb0ELb1EEEvNS_9FwdParamsE --------------------------
	.section	.text._ZN10layer_norm13ln_fwd_kernelINS_13Kernel_traitsIf6__halffS2_fjLj4096ELj1ELj1ELj4ELj16ENS_18Kernel_traits_baseILj4096EfS2_fS2_fjLj128EEEEELb1ELb1ELb0ELb1EEEvNS_9FwdParamsE,"ax",@progbits
	.sectioninfo	@"SHI_REGISTERS=167"
	.align	128
        .global         _ZN10layer_norm13ln_fwd_kernelINS_13Kernel_traitsIf6__halffS2_fjLj4096ELj1ELj1ELj4ELj16ENS_18Kernel_traits_baseILj4096EfS2_fS2_fjLj128EEEEELb1ELb1ELb0ELb1EEEvNS_9FwdParamsE
        .type           _ZN10layer_norm13ln_fwd_kernelINS_13Kernel_traitsIf6__halffS2_fjLj4096ELj1ELj1ELj4ELj16ENS_18Kernel_traits_baseILj4096EfS2_fS2_fjLj128EEEEELb1ELb1ELb0ELb1EEEvNS_9FwdParamsE,@function
        .size           _ZN10layer_norm13ln_fwd_kernelINS_13Kernel_traitsIf6__halffS2_fjLj4096ELj1ELj1ELj4ELj16ENS_18Kernel_traits_baseILj4096EfS2_fS2_fjLj128EEEEELb1ELb1ELb0ELb1EEEvNS_9FwdParamsE,(.L_x_29189 - _ZN10layer_norm13ln_fwd_kernelINS_13Kernel_traitsIf6__halffS2_fjLj4096ELj1ELj1ELj4ELj16ENS_18Kernel_traits_baseILj4096EfS2_fS2_fjLj128EEEEELb1ELb1ELb0ELb1EEEvNS_9FwdParamsE)
        .other          _ZN10layer_norm13ln_fwd_kernelINS_13Kernel_traitsIf6__halffS2_fjLj4096ELj1ELj1ELj4ELj16ENS_18Kernel_traits_baseILj4096EfS2_fS2_fjLj128EEEEELb1ELb1ELb0ELb1EEEvNS_9FwdParamsE,@"STO_CUDA_ENTRY STV_DEFAULT"
_ZN10layer_norm13ln_fwd_kernelINS_13Kernel_traitsIf6__halffS2_fjLj4096ELj1ELj1ELj4ELj16ENS_18Kernel_traits_baseILj4096EfS2_fS2_fjLj128EEEEELb1ELb1ELb0ELb1EEEvNS_9FwdParamsE:
.text._ZN10layer_norm13ln_fwd_kernelINS_13Kernel_traitsIf6__halffS2_fjLj4096ELj1ELj1ELj4ELj16ENS_18Kernel_traits_baseILj4096EfS2_fS2_fjLj128EEEEELb1ELb1ELb0ELb1EEEvNS_9FwdParamsE:
        /* <DEDUP_REMOVED lines=142> */
.L_x_22310:
        /* <DEDUP_REMOVED lines=33> */
.L_x_22084:
[----:B0-----:R-:W-:Y:S02]  /*0af0*/  IMAD.MOV.U32 R12, RZ, RZ, R144 ;  /* 0x000000ffff0c7224 */ /* 0x001fe400078e0090 */
.L_x_22085:
[----:B------:R-:W-:Y:S05]  /*0b00*/  BSYNC B0 ;  /* 0x0000000000007941 */ /* 0x000fea0003800000 */
.L_x_22083:
        /* <DEDUP_REMOVED lines=16> */
.L_x_22089:
[----:B------:R-:W-:Y:S05]  /*0c10*/  BSYNC B1 ;  /* 0x0000000000017941 */ /* 0x000fea0003800000 */
.L_x_22088:
        /* <DEDUP_REMOVED lines=44> */
.L_x_22087:
[----:B------:R-:W-:Y:S05]  /*0ee0*/  BSYNC B0 ;  /* 0x0000000000007941 */ /* 0x000fea0003800000 */
.L_x_22086:
[----:B------:R-:W0:Y:S01]  /*0ef0*/  I2F.U32 R13, R12 ;  /* 0x0000000c000d7306 */ /* 0x000e220000201000 */
[----:B-----5:R-:W-:Y:S01]  /*0f00*/  HADD2.F32 R16, -RZ, R8.H0_H0 ;  /* 0x20000008ff107230 */ /* 0x020fe20000004100 */
[----:B------:R-:W-:Y:S01]  /*0f10*/  IMAD.MOV.U32 R150, RZ, RZ, 0x2f800000 ;  /* 0x2f800000ff967424 */ /* 0x000fe200078e00ff */
[----:B------:R-:W-:Y:S01]  /*0f20*/  ISETP.NE.U32.AND P0, PT, RZ, c[0x0][0x180], PT ;  /* 0x00006000ff007a0c */ /* 0x000fe20003f05070 */
[----:B------:R-:W-:Y:S02]  /*0f30*/  BSSY B0, `(.L_x_22090) ;  /* 0x0000017000007945 */ /* 0x000fe40003800000 */
[----:B------:R-:W-:Y:S01]  /*0f40*/  FMUL.FTZ R16, R16, R151 ;  /* 0x0000009710107220 */ /* 0x000fe20000410000 */
[----:B------:R-:W-:-:S02]  /*0f50*/  ISETP.NE.AND.EX P6, PT, RZ, c[0x0][0x184], PT, P0 ;  /* 0x00006100ff007a0c */ /* 0x000fc40003fc5300 */
[----:B------:R-:W-:Y:S01]  /*0f60*/  ISETP.NE.AND P0, PT, R14, 0x1, PT ;  /* 0x000000010e00780c */ /* 0x000fe20003f05270 */
[----:B------:R-:W-:Y:S01]  /*0f70*/  FMUL.FTZ R16, R16, c[0x0][0x1e8] ;  /* 0x00007a0010107a20 */ /* 0x000fe20000410000 */
[----:B------:R-:W-:Y:S01]  /*0f80*/  P2R R152, PR, RZ, 0x40 ;  /* 0x00000040ff987803 */ /* 0x000fe20000000000 */
[----:B0-----:R-:W-:-:S05]  /*0f90*/  FFMA.FTZ R13, R13, R150, 1.1641532182693481445e-10 ;  /* 0x2f0000000d0d7423 */ /* 0x001fca0000010096 */
        /* <DEDUP_REMOVED lines=15> */
.L_x_22091:
[----:B------:R-:W-:Y:S02]  /*1090*/  MOV R12, R144 ;  /* 0x00000090000c7202 */ /* 0x000fe40000000f00 */
.L_x_22092:
[----:B------:R-:W-:Y:S05]  /*10a0*/  BSYNC B0 ;  /* 0x0000000000007941 */ /* 0x000fea0003800000 */
.L_x_22090:
        /* <DEDUP_REMOVED lines=16> */
.L_x_22096:
[----:B------:R-:W-:Y:S05]  /*11b0*/  BSYNC B1 ;  /* 0x0000000000017941 */ /* 0x000fea0003800000 */
.L_x_22095:
        /* <DEDUP_REMOVED lines=44> */
.L_x_22094:
[----:B------:R-:W-:Y:S05]  /*1480*/  BSYNC B0 ;  /* 0x0000000000007941 */ /* 0x000fea0003800000 */
.L_x_22093:
        /* <DEDUP_REMOVED lines=21> */
.L_x_22098:
[----:B------:R-:W-:Y:S02]  /*15e0*/  IMAD.MOV.U32 R8, RZ, RZ, R144 ;  /* 0x000000ffff087224 */ /* 0x000fe400078e0090 */
.L_x_22099:
[----:B------:R-:W-:Y:S05]  /*15f0*/  BSYNC B0 ;  /* 0x0000000000007941 */ /* 0x000fea0003800000 */
.L_x_22097:
        /* <DEDUP_REMOVED lines=16> */
.L_x_22103:
[----:B------:R-:W-:Y:S05]  /*1700*/  BSYNC B1 ;  /* 0x0000000000017941 */ /* 0x000fea0003800000 */
.L_x_22102:
        /* <DEDUP_REMOVED lines=44> */
.L_x_22101:
[----:B------:R-:W-:Y:S05]  /*19d0*/  BSYNC B0 ;  /* 0x0000000000007941 */ /* 0x000fea0003800000 */
.L_x_22100:
        /* <DEDUP_REMOVED lines=21> */
.L_x_22105:
[----:B------:R-:W-:Y:S02]  /*1b30*/  IMAD.MOV.U32 R8, RZ, RZ, R144 ;  /* 0x000000ffff087224 */ /* 0x000fe400078e0090 */
.L_x_22106:
[----:B------:R-:W-:Y:S05]  /*1b40*/  BSYNC B0 ;  /* 0x0000000000007941 */ /* 0x000fea0003800000 */
.L_x_22104:
        /* <DEDUP_REMOVED lines=16> */
.L_x_22110:
[----:B------:R-:W-:Y:S05]  /*1c50*/  BSYNC B1 ;  /* 0x0000000000017941 */ /* 0x000fea0003800000 */
.L_x_22109:
        /* <DEDUP_REMOVED lines=44> */
.L_x_22108:
[----:B------:R-:W-:Y:S05]  /*1f20*/  BSYNC B0 ;  /* 0x0000000000007941 */ /* 0x000fea0003800000 */
.L_x_22107:
        /* <DEDUP_REMOVED lines=21> */
.L_x_22112:
[----:B------:R-:W-:Y:S02]  /*2080*/  MOV R8, R144 ;  /* 0x0000009000087202 */ /* 0x000fe40000000f00 */
.L_x_22113:
[----:B------:R-:W-:Y:S05]  /*2090*/  BSYNC B0 ;  /* 0x0000000000007941 */ /* 0x000fea0003800000 */
.L_x_22111:
        /* <DEDUP_REMOVED lines=16> */
.L_x_22117:
[----:B------:R-:W-:Y:S05]  /*21a0*/  BSYNC B1 ;  /* 0x0000000000017941 */ /* 0x000fea0003800000 */
.L_x_22116:
        /* <DEDUP_REMOVED lines=44> */
.L_x_22115:
[----:B------:R-:W-:Y:S05]  /*2470*/  BSYNC B0 ;  /* 0x0000000000007941 */ /* 0x000fea0003800000 */
.L_x_22114:
        /* <DEDUP_REMOVED lines=21> */
.L_x_22119:
[----:B------:R-:W-:Y:S02]  /*25d0*/  IMAD.MOV.U32 R8, RZ, RZ, R144 ;  /* 0x000000ffff087224 */ /* 0x000fe400078e0090 */
.L_x_22120:
[----:B------:R-:W-:Y:S05]  /*25e0*/  BSYNC B0 ;  /* 0x0000000000007941 */ /* 0x000fea0003800000 */
.L_x_22118:
        /* <DEDUP_REMOVED lines=16> */
.L_x_22124:
[----:B------:R-:W-:Y:S05]  /*26f0*/  BSYNC B1 ;  /* 0x0000000000017941 */ /* 0x000fea0003800000 */
.L_x_22123:
        /* <DEDUP_REMOVED lines=44> */
.L_x_22122:
[----:B------:R-:W-:Y:S05]  /*29c0*/  BSYNC B0 ;  /* 0x0000000000007941 */ /* 0x000fea0003800000 */
.L_x_22121:
        /* <DEDUP_REMOVED lines=21> */
.L_x_22126:
[----:B------:R-:W-:Y:S02]  /*2b20*/  IMAD.MOV.U32 R8, RZ, RZ, R144 ;  /* 0x000000ffff087224 */ /* 0x000fe400078e0090 */
.L_x_22127:
[----:B------:R-:W-:Y:S05]  /*2b30*/  BSYNC B0 ;  /* 0x0000000000007941 */ /* 0x000fea0003800000 */
.L_x_22125:
        /* <DEDUP_REMOVED lines=16> */
.L_x_22131:
[----:B------:R-:W-:Y:S05]  /*2c40*/  BSYNC B1 ;  /* 0x0000000000017941 */ /* 0x000fea0003800000 */
.L_x_22130:
        /* <DEDUP_REMOVED lines=44> */
.L_x_22129:
[----:B------:R-:W-:Y:S05]  /*2f10*/  BSYNC B0 ;  /* 0x0000000000007941 */ /* 0x000fea0003800000 */
.L_x_22128:
        /* <DEDUP_REMOVED lines=22> */
.L_x_22133:
[----:B------:R-:W-:Y:S02]  /*3080*/  MOV R8, R144 ;  /* 0x0000009000087202 */ /* 0x000fe40000000f00 */
.L_x_22134:
[----:B------:R-:W-:Y:S05]  /*3090*/  BSYNC B0 ;  /* 0x0000000000007941 */ /* 0x000fea0003800000 */
.L_x_22132:
        /* <DEDUP_REMOVED lines=18> */
.L_x_22138:
[----:B------:R-:W-:Y:S05]  /*31c0*/  BSYNC B1 ;  /* 0x0000000000017941 */ /* 0x000fea0003800000 */
.L_x_22137:
        /* <DEDUP_REMOVED lines=44> */
.L_x_22136:
[----:B------:R-:W-:Y:S05]  /*3490*/  BSYNC B0 ;  /* 0x0000000000007941 */ /* 0x000fea0003800000 */
.L_x_22135:
[----:B------:R-:W0:Y:S01]  /*34a0*/  I2F.U32 R9, R8 ;  /* 0x0000000800097306 */ /* 0x000e220000201000 */
[----:B------:R-:W-:Y:S01]  /*34b0*/  HADD2.F32 R10, -RZ, R11.H1_H1 ;  /* 0x3000000bff0a7230 */ /* 0x000fe20000004100 */
[----:B------:R-:W-:Y:S01]  /*34c0*/  SEL R11, RZ, 0x1, P1 ;  /* 0x00000001ff0b7807 */ /* 0x000fe20000800000 */
[----:B------:R-:W-:Y:S01]  /*34d0*/  IMAD.MOV.U32 R153, RZ, RZ, 0x20 ;  /* 0x00000020ff997424 */ /* 0x000fe200078e00ff */
[----:B------:R-:W-:Y:S01]  /*34e0*/  SEL R12, RZ, 0x1, P2 ;  /* 0x00000001ff0c7807 */ /* 0x000fe20001000000 */
[----:B------:R-:W-:Y:S01]  /*34f0*/  IMAD.MOV.U32 R155, RZ, RZ, 0x8 ;  /* 0x00000008ff9b7424 */ /* 0x000fe200078e00ff */
[----:B------:R-:W-:Y:S01]  /*3500*/  SEL R18, RZ, 0x10000, P5 ;  /* 0x00010000ff127807 */ /* 0x000fe20002800000 */
[----:B------:R-:W-:Y:S01]  /*3510*/  FMUL.FTZ R16, R10, R151 ;  /* 0x000000970a107220 */ /* 0x000fe20000410000 */
[----:B------:R-:W-:Y:S01]  /*3520*/  SEL R19, RZ, 0x100, P4 ;  /* 0x00000100ff137807 */ /* 0x000fe20002000000 */
[----:B------:R-:W-:Y:S01]  /*3530*/  IMAD.WIDE.U32 R12, R12, 0x1000000, RZ ;  /* 0x010000000c0c7825 */ /* 0x000fe200078e00ff */
[----:B------:R-:W-:-:S02]  /*3540*/  ISETP.NE.AND P6, PT, R152, RZ, PT ;  /* 0x000000ff9800720c */ /* 0x000fc40003fc5270 */
[----:B------:R-:W-:Y:S01]  /*3550*/  ISETP.NE.AND P4, PT, R24, RZ, PT ;  /* 0x000000ff1800720c */ /* 0x000fe20003f85270 */
[----:B------:R-:W-:Y:S01]  /*3560*/  IMAD.WIDE.U32 R10, R11, 0x10000, RZ ;  /* 0x000100000b0a7825 */ /* 0x000fe200078e00ff */
[----:B------:R-:W-:-:S03]  /*3570*/  ISETP.NE.AND P5, PT, R15, RZ, PT ;  /* 0x000000ff0f00720c */ /* 0x000fc60003fa5270 */
[----:B0-----:R-:W-:Y:S02]  /*3580*/  FFMA.FTZ R9, R9, R150, 1.1641532182693481445e-10 ;  /* 0x2f00000009097423 */ /* 0x001fe40000010096 */
[----:B------:R-:W-:Y:S02]  /*3590*/  FMUL.FTZ R16, R16, c[0x0][0x1e8] ;  /* 0x00007a0010107a20 */ /* 0x000fe40000410000 */
[----:B------:R-:W-:Y:S01]  /*35a0*/  IMAD.WIDE.U32 R20, R148, R155, c[0x0][0x190] ;  /* 0x0000640094147625 */ /* 0x000fe200078e009b */
[----:B------:R-:W-:Y:S02]  /*35b0*/  FSETP.GTU.FTZ.AND P1, PT, R9, c[0x0][0x1e4], PT ;  /* 0x0000790009007a0b */ /* 0x000fe40003f3c000 */
[----:B------:R-:W-:Y:S02]  /*35c0*/  SEL R9, RZ, 0x1, P0 ;  /* 0x00000001ff097807 */ /* 0x000fe40000000000 */
        /* <DEDUP_REMOVED lines=34> */
.L_x_22140:
[----:B0-----:R-:W-:Y:S02]  /*37f0*/  MOV R12, R144 ;  /* 0x00000090000c7202 */ /* 0x001fe40000000f00 */
.L_x_22141:
[----:B------:R-:W-:Y:S05]  /*3800*/  BSYNC B0 ;  /* 0x0000000000007941 */ /* 0x000fea0003800000 */
.L_x_22139:
        /* <DEDUP_REMOVED lines=16> */
.L_x_22145:
[----:B------:R-:W-:Y:S05]  /*3910*/  BSYNC B1 ;  /* 0x0000000000017941 */ /* 0x000fea0003800000 */
.L_x_22144:
        /* <DEDUP_REMOVED lines=44> */
.L_x_22143:
[----:B------:R-:W-:Y:S05]  /*3be0*/  BSYNC B0 ;  /* 0x0000000000007941 */ /* 0x000fea0003800000 */
.L_x_22142:
[----:B------:R-:W0:Y:S01]  /*3bf0*/  I2F.U32 R13, R12 ;  /* 0x0000000c000d7306 */ /* 0x000e220000201000 */
[----:B-----5:R-:W-:Y:S01]  /*3c00*/  HADD2.F32 R14, -RZ, R8.H0_H0 ;  /* 0x20000008ff0e7230 */ /* 0x020fe20000004100 */
        /* <DEDUP_REMOVED lines=20> */
.L_x_22147:
[----:B------:R-:W-:Y:S02]  /*3d50*/  IMAD.MOV.U32 R13, RZ, RZ, R144 ;  /* 0x000000ffff0d7224 */ /* 0x000fe400078e0090 */
.L_x_22148:
[----:B------:R-:W-:Y:S05]  /*3d60*/  BSYNC B0 ;  /* 0x0000000000007941 */ /* 0x000fea0003800000 */
.L_x_22146:
        /* <DEDUP_REMOVED lines=16> */
.L_x_22152:
[----:B------:R-:W-:Y:S05]  /*3e70*/  BSYNC B1 ;  /* 0x0000000000017941 */ /* 0x000fea0003800000 */
.L_x_22151:
        /* <DEDUP_REMOVED lines=44> */
.L_x_22150:
[----:B------:R-:W-:Y:S05]  /*4140*/  BSYNC B0 ;  /* 0x0000000000007941 */ /* 0x000fea0003800000 */
.L_x_22149:
        /* <DEDUP_REMOVED lines=21> */
.L_x_22154:
[----:B------:R-:W-:Y:S02]  /*42a0*/  IMAD.MOV.U32 R8, RZ, RZ, R144 ;  /* 0x000000ffff087224 */ /* 0x000fe400078e0090 */
.L_x_22155:
[----:B------:R-:W-:Y:S05]  /*42b0*/  BSYNC B0 ;  /* 0x0000000000007941 */ /* 0x000fea0003800000 */
.L_x_22153:
        /* <DEDUP_REMOVED lines=16> */
.L_x_22159:
[----:B------:R-:W-:Y:S05]  /*43c0*/  BSYNC B1 ;  /* 0x0000000000017941 */ /* 0x000fea0003800000 */
.L_x_22158:
        /* <DEDUP_REMOVED lines=44> */
.L_x_22157:
[----:B------:R-:W-:Y:S05]  /*4690*/  BSYNC B0 ;  /* 0x0000000000007941 */ /* 0x000fea0003800000 */
.L_x_22156:
        /* <DEDUP_REMOVED lines=21> */
.L_x_22161:
[----:B------:R-:W-:Y:S02]  /*47f0*/  IMAD.MOV.U32 R8, RZ, RZ, R144 ;  /* 0x000000ffff087224 */ /* 0x000fe400078e0090 */
.L_x_22162:
[----:B------:R-:W-:Y:S05]  /*4800*/  BSYNC B0 ;  /* 0x0000000000007941 */ /* 0x000fea0003800000 */
.L_x_22160:
        /* <DEDUP_REMOVED lines=16> */
.L_x_22166:
[----:B------:R-:W-:Y:S05]  /*4910*/  BSYNC B1 ;  /* 0x0000000000017941 */ /* 0x000fea0003800000 */
.L_x_22165:
        /* <DEDUP_REMOVED lines=44> */
.L_x_22164:
[----:B------:R-:W-:Y:S05]  /*4be0*/  BSYNC B0 ;  /* 0x0000000000007941 */ /* 0x000fea0003800000 */
.L_x_22163:
        /* <DEDUP_REMOVED lines=21> */
.L_x_22168:
[----:B------:R-:W-:Y:S02]  /*4d40*/  IMAD.MOV.U32 R13, RZ, RZ, R144 ;  /* 0x000000ffff0d7224 */ /* 0x000fe400078e0090 */
.L_x_22169:
[----:B------:R-:W-:Y:S05]  /*4d50*/  BSYNC B0 ;  /* 0x0000000000007941 */ /* 0x000fea0003800000 */
.L_x_22167:
        /* <DEDUP_REMOVED lines=16> */
.L_x_22173:
[----:B------:R-:W-:Y:S05]  /*4e60*/  BSYNC B1 ;  /* 0x0000000000017941 */ /* 0x000fea0003800000 */
.L_x_22172:
        /* <DEDUP_REMOVED lines=44> */
.L_x_22171:
[----:B------:R-:W-:Y:S05]  /*5130*/  BSYNC B0 ;  /* 0x0000000000007941 */ /* 0x000fea0003800000 */
.L_x_22170:
        /* <DEDUP_REMOVED lines=21> */
.L_x_22175:
[----:B------:R-:W-:Y:S02]  /*5290*/  IMAD.MOV.U32 R13, RZ, RZ, R144 ;  /* 0x000000ffff0d7224 */ /* 0x000fe400078e0090 */
.L_x_22176:
[----:B------:R-:W-:Y:S05]  /*52a0*/  BSYNC B0 ;  /* 0x0000000000007941 */ /* 0x000fea0003800000 */
.L_x_22174:
        /* <DEDUP_REMOVED lines=16> */
.L_x_22180:
[----:B------:R-:W-:Y:S05]  /*53b0*/  BSYNC B1 ;  /* 0x0000000000017941 */ /* 0x000fea0003800000 */
.L_x_22179:
        /* <DEDUP_REMOVED lines=44> */
.L_x_22178:
[----:B------:R-:W-:Y:S05]  /*5680*/  BSYNC B0 ;  /* 0x0000000000007941 */ /* 0x000fea0003800000 */
.L_x_22177:
        /* <DEDUP_REMOVED lines=21> */
.L_x_22182:
[----:B------:R-:W-:Y:S02]  /*57e0*/  IMAD.MOV.U32 R10, RZ, RZ, R144 ;  /* 0x000000ffff0a7224 */ /* 0x000fe400078e0090 */
.L_x_22183:
[----:B------:R-:W-:Y:S05]  /*57f0*/  BSYNC B0 ;  /* 0x0000000000007941 */ /* 0x000fea0003800000 */
.L_x_22181:
        /* <DEDUP_REMOVED lines=16> */
.L_x_22187:
[----:B------:R-:W-:Y:S05]  /*5900*/  BSYNC B1 ;  /* 0x0000000000017941 */ /* 0x000fea0003800000 */
.L_x_22186:
        /* <DEDUP_REMOVED lines=44> */
.L_x_22185:
[----:B------:R-:W-:Y:S05]  /*5bd0*/  BSYNC B0 ;  /* 0x0000000000007941 */ /* 0x000fea0003800000 */
.L_x_22184:
        /* <DEDUP_REMOVED lines=22> */
.L_x_22189:
[----:B------:R-:W-:Y:S02]  /*5d40*/  IMAD.MOV.U32 R14, RZ, RZ, R144 ;  /* 0x000000ffff0e7224 */ /* 0x000fe400078e0090 */
.L_x_22190:
[----:B------:R-:W-:Y:S05]  /*5d50*/  BSYNC B0 ;  /* 0x0000000000007941 */ /* 0x000fea0003800000 */
.L_x_22188:
        /* <DEDUP_REMOVED lines=18> */
.L_x_22194:
[----:B------:R-:W-:Y:S05]  /*5e80*/  BSYNC B1 ;  /* 0x0000000000017941 */ /* 0x000fea0003800000 */
.L_x_22193:
        /* <DEDUP_REMOVED lines=44> */
.L_x_22192:
[----:B------:R-:W-:Y:S05]  /*6150*/  BSYNC B0 ;  /* 0x0000000000007941 */ /* 0x000fea0003800000 */
.L_x_22191:
[----:B------:R-:W0:Y:S01]  /*6160*/  I2F.U32 R9, R14 ;  /* 0x0000000e00097306 */ /* 0x000e220000201000 */
[----:B------:R-:W-:Y:S01]  /*6170*/  HADD2.F32 R8, -RZ, R11.H1_H1 ;  /* 0x3000000bff087230 */ /* 0x000fe20000004100 */
[----:B------:R-:W-:Y:S02]  /*6180*/  SEL R13, RZ, 0x1, P2 ;  /* 0x00000001ff0d7807 */ /* 0x000fe40001000000 */
[----:B------:R-:W-:Y:S02]  /*6190*/  SEL R10, RZ, 0x1, P1 ;  /* 0x00000001ff0a7807 */ /* 0x000fe40000800000 */
[----:B------:R-:W-:Y:S01]  /*61a0*/  SEL R17, RZ, 0x1, P0 ;  /* 0x00000001ff117807 */ /* 0x000fe20000000000 */
[----:B------:R-:W-:Y:S01]  /*61b0*/  FMUL.FTZ R8, R8, R151 ;  /* 0x0000009708087220 */ /* 0x000fe20000410000 */
[----:B------:R-:W-:Y:S01]  /*61c0*/  ISETP.NE.AND P2, PT, R12, RZ, PT ;  /* 0x000000ff0c00720c */ /* 0x000fe20003f45270 */
[----:B------:R-:W-:Y:S01]  /*61d0*/  IMAD.WIDE.U32 R12, R13, 0x1000000, RZ ;  /* 0x010000000d0c7825 */ /* 0x000fe200078e00ff */
[----:B------:R-:W-:-:S02]  /*61e0*/  ISETP.NE.AND P6, PT, R152, RZ, PT ;  /* 0x000000ff9800720c */ /* 0x000fc40003fc5270 */
[----:B------:R-:W-:Y:S01]  /*61f0*/  SEL R140, RZ, 0x10000, P5 ;  /* 0x00010000ff8c7807 */ /* 0x000fe20002800000 */
[----:B------:R-:W-:Y:S01]  /*6200*/  FMUL.FTZ R16, R8, c[0x0][0x1e8] ;  /* 0x00007a0008107a20 */ /* 0x000fe20000410000 */
[----:B------:R-:W-:Y:S01]  /*6210*/  SEL R19, RZ, 0x100, P4 ;  /* 0x00000100ff137807 */ /* 0x000fe20002000000 */
[----:B------:R-:W-:Y:S01]  /*6220*/  IMAD.WIDE.U32 R10, R10, 0x10000, RZ ;  /* 0x000100000a0a7825 */ /* 0x000fe200078e00ff */
[----:B------:R-:W-:Y:S02]  /*6230*/  ISETP.NE.AND P5, PT, R15, RZ, PT ;  /* 0x000000ff0f00720c */ /* 0x000fe40003fa5270 */
[----:B------:R-:W-:Y:S01]  /*6240*/  IADD3 R142, R148, 0x100, RZ ;  /* 0x00000100948e7810 */ /* 0x000fe20007ffe0ff */
[----:B0-----:R-:W-:-:S05]  /*6250*/  FFMA.FTZ R9, R9, R150, 1.1641532182693481445e-10 ;  /* 0x2f00000009097423 */ /* 0x001fca0000010096 */
        /* <DEDUP_REMOVED lines=35> */
.L_x_22196:
[----:B0-----:R-:W-:Y:S02]  /*6490*/  IMAD.MOV.U32 R14, RZ, RZ, R144 ;  /* 0x000000ffff0e7224 */ /* 0x001fe400078e0090 */
.L_x_22197:
[----:B------:R-:W-:Y:S05]  /*64a0*/  BSYNC B0 ;  /* 0x0000000000007941 */ /* 0x000fea0003800000 */
.L_x_22195:
        /* <DEDUP_REMOVED lines=16> */
.L_x_22201:
[----:B------:R-:W-:Y:S05]  /*65b0*/  BSYNC B1 ;  /* 0x0000000000017941 */ /* 0x000fea0003800000 */
.L_x_22200:
        /* <DEDUP_REMOVED lines=44> */
.L_x_22199:
[----:B------:R-:W-:Y:S05]  /*6880*/  BSYNC B0 ;  /* 0x0000000000007941 */ /* 0x000fea0003800000 */
.L_x_22198:
        /* <DEDUP_REMOVED lines=22> */
.L_x_22203:
[----:B------:R-:W-:Y:S02]  /*69f0*/  IMAD.MOV.U32 R14, RZ, RZ, R144 ;  /* 0x000000ffff0e7224 */ /* 0x000fe400078e0090 */
.L_x_22204:
[----:B------:R-:W-:Y:S05]  /*6a00*/  BSYNC B0 ;  /* 0x0000000000007941 */ /* 0x000fea0003800000 */
.L_x_22202:
        /* <DEDUP_REMOVED lines=16> */
.L_x_22208:
[----:B------:R-:W-:Y:S05]  /*6b10*/  BSYNC B1 ;  /* 0x0000000000017941 */ /* 0x000fea0003800000 */
.L_x_22207:
        /* <DEDUP_REMOVED lines=44> */
.L_x_22206:
[----:B------:R-:W-:Y:S05]  /*6de0*/  BSYNC B0 ;  /* 0x0000000000007941 */ /* 0x000fea0003800000 */
.L_x_22205:
        /* <DEDUP_REMOVED lines=21> */
.L_x_22210:
[----:B------:R-:W-:Y:S02]  /*6f40*/  IMAD.MOV.U32 R8, RZ, RZ, R144 ;  /* 0x000000ffff087224 */ /* 0x000fe400078e0090 */
.L_x_22211:
[----:B------:R-:W-:Y:S05]  /*6f50*/  BSYNC B0 ;  /* 0x0000000000007941 */ /* 0x000fea0003800000 */
.L_x_22209:
        /* <DEDUP_REMOVED lines=16> */
.L_x_22215:
[----:B------:R-:W-:Y:S05]  /*7060*/  BSYNC B1 ;  /* 0x0000000000017941 */ /* 0x000fea0003800000 */
.L_x_22214:
        /* <DEDUP_REMOVED lines=44> */
.L_x_22213:
[----:B------:R-:W-:Y:S05]  /*7330*/  BSYNC B0 ;  /* 0x0000000000007941 */ /* 0x000fea0003800000 */
.L_x_22212:
        /* <DEDUP_REMOVED lines=21> */
.L_x_22217:
[----:B------:R-:W-:Y:S02]  /*7490*/  IMAD.MOV.U32 R8, RZ, RZ, R144 ;  /* 0x000000ffff087224 */ /* 0x000fe400078e0090 */
.L_x_22218:
[----:B------:R-:W-:Y:S05]  /*74a0*/  BSYNC B0 ;  /* 0x0000000000007941 */ /* 0x000fea0003800000 */
.L_x_22216:
        /* <DEDUP_REMOVED lines=16> */
.L_x_22222:
[----:B------:R-:W-:Y:S05]  /*75b0*/  BSYNC B1 ;  /* 0x0000000000017941 */ /* 0x000fea0003800000 */
.L_x_22221:
        /* <DEDUP_REMOVED lines=44> */
.L_x_22220:
[----:B------:R-:W-:Y:S05]  /*7880*/  BSYNC B0 ;  /* 0x0000000000007941 */ /* 0x000fea0003800000 */
.L_x_22219:
        /* <DEDUP_REMOVED lines=21> */
.L_x_22224:
[----:B------:R-:W-:Y:S02]  /*79e0*/  IMAD.MOV.U32 R14, RZ, RZ, R144 ;  /* 0x000000ffff0e7224 */ /* 0x000fe400078e0090 */
.L_x_22225:
[----:B------:R-:W-:Y:S05]  /*79f0*/  BSYNC B0 ;  /* 0x0000000000007941 */ /* 0x000fea0003800000 */
.L_x_22223:
        /* <DEDUP_REMOVED lines=16> */
.L_x_22229:
[----:B------:R-:W-:Y:S05]  /*7b00*/  BSYNC B1 ;  /* 0x0000000000017941 */ /* 0x000fea0003800000 */
.L_x_22228:
        /* <DEDUP_REMOVED lines=44> */
.L_x_22227:
[----:B------:R-:W-:Y:S05]  /*7dd0*/  BSYNC B0 ;  /* 0x0000000000007941 */ /* 0x000fea0003800000 */
.L_x_22226:
        /* <DEDUP_REMOVED lines=21> */
.L_x_22231:
[----:B------:R-:W-:Y:S02]  /*7f30*/  IMAD.MOV.U32 R14, RZ, RZ, R144 ;  /* 0x000000ffff0e7224 */ /* 0x000fe400078e0090 */
.L_x_22232:
[----:B------:R-:W-:Y:S05]  /*7f40*/  BSYNC B0 ;  /* 0x0000000000007941 */ /* 0x000fea0003800000 */
.L_x_22230:
        /* <DEDUP_REMOVED lines=16> */
.L_x_22236:
[----:B------:R-:W-:Y:S05]  /*8050*/  BSYNC B1 ;  /* 0x0000000000017941 */ /* 0x000fea0003800000 */
.L_x_22235:
        /* <DEDUP_REMOVED lines=44> */
.L_x_22234:
[----:B------:R-:W-:Y:S05]  /*8320*/  BSYNC B0 ;  /* 0x0000000000007941 */ /* 0x000fea0003800000 */
.L_x_22233:
        /* <DEDUP_REMOVED lines=21> */
.L_x_22238:
[----:B------:R-:W-:Y:S02]  /*8480*/  IMAD.MOV.U32 R10, RZ, RZ, R144 ;  /* 0x000000ffff0a7224 */ /* 0x000fe400078e0090 */
.L_x_22239:
[----:B------:R-:W-:Y:S05]  /*8490*/  BSYNC B0 ;  /* 0x0000000000007941 */ /* 0x000fea0003800000 */
.L_x_22237:
        /* <DEDUP_REMOVED lines=16> */
.L_x_22243:
[----:B------:R-:W-:Y:S05]  /*85a0*/  BSYNC B1 ;  /* 0x0000000000017941 */ /* 0x000fea0003800000 */
.L_x_22242:
        /* <DEDUP_REMOVED lines=44> */
.L_x_22241:
[----:B------:R-:W-:Y:S05]  /*8870*/  BSYNC B0 ;  /* 0x0000000000007941 */ /* 0x000fea0003800000 */
.L_x_22240:
        /* <DEDUP_REMOVED lines=22> */
.L_x_22245:
[----:B------:R-:W-:Y:S02]  /*89e0*/  IMAD.MOV.U32 R10, RZ, RZ, R144 ;  /* 0x000000ffff0a7224 */ /* 0x000fe400078e0090 */
.L_x_22246:
[----:B------:R-:W-:Y:S05]  /*89f0*/  BSYNC B0 ;  /* 0x0000000000007941 */ /* 0x000fea0003800000 */
.L_x_22244:
        /* <DEDUP_REMOVED lines=18> */
.L_x_22250:
[----:B------:R-:W-:Y:S05]  /*8b20*/  BSYNC B1 ;  /* 0x0000000000017941 */ /* 0x000fea0003800000 */
.L_x_22249:
        /* <DEDUP_REMOVED lines=44> */
.L_x_22248:
[----:B------:R-:W-:Y:S05]  /*8df0*/  BSYNC B0 ;  /* 0x0000000000007941 */ /* 0x000fea0003800000 */
.L_x_22247:
        /* <DEDUP_REMOVED lines=21> */
[----:B------:R-:W-:Y:S01]  /*8f50*/  HADD2.F32 R8, -RZ, R11.H1_H1 ;  /* 0x3000000bff087230 */ /* 0x000fe20000004100 */
[----:B------:R-:W-:Y:S01]  /*8f60*/  LOP3.LUT R9, R9, R15, R141, 0xfe, !PT ;  /* 0x0000000f09097212 */ /* 0x000fe200078efe8d */
[----:B------:R-:W-:Y:S01]  /*8f70*/  IMAD.WIDE.U32 R156, R142, R153, c[0x0][0x188] ;  /* 0x000062008e9c7625 */ /* 0x000fe200078e0099 */
[----:B------:R-:W-:-:S03]  /*8f80*/  SEL R11, RZ, 0x1, P4 ;  /* 0x00000001ff0b7807 */ /* 0x000fc60002000000 */
[----:B------:R-:W-:Y:S01]  /*8f90*/  FMUL.FTZ R8, R8, R151 ;  /* 0x0000009708087220 */ /* 0x000fe20000410000 */
[----:B------:R-:W-:Y:S01]  /*8fa0*/  STG.E.128 [R156.64], R16 ;  /* 0x000000109c007986 */ /* 0x000fe2000c101d06 */
[----:B------:R-:W-:-:S04]  /*8fb0*/  IMAD.WIDE.U32 R140, R154, R143, c[0x0][0x170] ;  /* 0x00005c009a8c7625 */ /* 0x000fc800078e008f */
        /* <DEDUP_REMOVED lines=23> */
.L_x_22252:
[----:B-1----:R-:W-:Y:S02]  /*9130*/  IMAD.MOV.U32 R149, RZ, RZ, R144 ;  /* 0x000000ffff957224 */ /* 0x002fe400078e0090 */
.L_x_22253:
[----:B------:R-:W-:Y:S05]  /*9140*/  BSYNC B0 ;  /* 0x0000000000007941 */ /* 0x000fea0003800000 */
.L_x_22251:
        /* <DEDUP_REMOVED lines=16> */
.L_x_22257:
[----:B------:R-:W-:Y:S05]  /*9250*/  BSYNC B1 ;  /* 0x0000000000017941 */ /* 0x000fea0003800000 */
.L_x_22256:
        /* <DEDUP_REMOVED lines=44> */
.L_x_22255:
[----:B------:R-:W-:Y:S05]  /*9520*/  BSYNC B0 ;  /* 0x0000000000007941 */ /* 0x000fea0003800000 */
.L_x_22254:
        /* <DEDUP_REMOVED lines=22> */
.L_x_22259:
[----:B------:R-:W-:Y:S02]  /*9690*/  IMAD.MOV.U32 R149, RZ, RZ, R144 ;  /* 0x000000ffff957224 */ /* 0x000fe400078e0090 */
.L_x_22260:
[----:B------:R-:W-:Y:S05]  /*96a0*/  BSYNC B0 ;  /* 0x0000000000007941 */ /* 0x000fea0003800000 */
.L_x_22258:
        /* <DEDUP_REMOVED lines=16> */
.L_x_22264:
[----:B------:R-:W-:Y:S05]  /*97b0*/  BSYNC B1 ;  /* 0x0000000000017941 */ /* 0x000fea0003800000 */
.L_x_22263:
        /* <DEDUP_REMOVED lines=44> */
.L_x_22262:
[----:B------:R-:W-:Y:S05]  /*9a80*/  BSYNC B0 ;  /* 0x0000000000007941 */ /* 0x000fea0003800000 */
.L_x_22261:
        /* <DEDUP_REMOVED lines=21> */
.L_x_22266:
[----:B------:R-:W-:Y:S02]  /*9be0*/  IMAD.MOV.U32 R140, RZ, RZ, R144 ;  /* 0x000000ffff8c7224 */ /* 0x000fe400078e0090 */
.L_x_22267:
[----:B------:R-:W-:Y:S05]  /*9bf0*/  BSYNC B0 ;  /* 0x0000000000007941 */ /* 0x000fea0003800000 */
.L_x_22265:
        /* <DEDUP_REMOVED lines=16> */
.L_x_22271:
[----:B------:R-:W-:Y:S05]  /*9d00*/  BSYNC B1 ;  /* 0x0000000000017941 */ /* 0x000fea0003800000 */
.L_x_22270:
        /* <DEDUP_REMOVED lines=44> */
.L_x_22269:
[----:B------:R-:W-:Y:S05]  /*9fd0*/  BSYNC B0 ;  /* 0x0000000000007941 */ /* 0x000fea0003800000 */
.L_x_22268:
        /* <DEDUP_REMOVED lines=21> */
.L_x_22273:
[----:B------:R-:W-:Y:S02]  /*a130*/  IMAD.MOV.U32 R140, RZ, RZ, R144 ;  /* 0x000000ffff8c7224 */ /* 0x000fe400078e0090 */
.L_x_22274:
[----:B------:R-:W-:Y:S05]  /*a140*/  BSYNC B0 ;  /* 0x0000000000007941 */ /* 0x000fea0003800000 */
.L_x_22272:
        /* <DEDUP_REMOVED lines=16> */
.L_x_22278:
[----:B------:R-:W-:Y:S05]  /*a250*/  BSYNC B1 ;  /* 0x0000000000017941 */ /* 0x000fea0003800000 */
.L_x_22277:
        /* <DEDUP_REMOVED lines=44> */
.L_x_22276:
[----:B------:R-:W-:Y:S05]  /*a520*/  BSYNC B0 ;  /* 0x0000000000007941 */ /* 0x000fea0003800000 */
.L_x_22275:
        /* <DEDUP_REMOVED lines=21> */
.L_x_22280:
[----:B------:R-:W-:Y:S02]  /*a680*/  IMAD.MOV.U32 R149, RZ, RZ, R144 ;  /* 0x000000ffff957224 */ /* 0x000fe400078e0090 */
.L_x_22281:
[----:B------:R-:W-:Y:S05]  /*a690*/  BSYNC B0 ;  /* 0x0000000000007941 */ /* 0x000fea0003800000 */
.L_x_22279:
        /* <DEDUP_REMOVED lines=16> */
.L_x_22285:
[----:B------:R-:W-:Y:S05]  /*a7a0*/  BSYNC B1 ;  /* 0x0000000000017941 */ /* 0x000fea0003800000 */
.L_x_22284:
        /* <DEDUP_REMOVED lines=44> */
.L_x_22283:
[----:B------:R-:W-:Y:S05]  /*aa70*/  BSYNC B0 ;  /* 0x0000000000007941 */ /* 0x000fea0003800000 */
.L_x_22282:
        /* <DEDUP_REMOVED lines=21> */
.L_x_22287:
[----:B------:R-:W-:Y:S02]  /*abd0*/  IMAD.MOV.U32 R149, RZ, RZ, R144 ;  /* 0x000000ffff957224 */ /* 0x000fe400078e0090 */
.L_x_22288:
[----:B------:R-:W-:Y:S05]  /*abe0*/  BSYNC B0 ;  /* 0x0000000000007941 */ /* 0x000fea0003800000 */
.L_x_22286:
        /* <DEDUP_REMOVED lines=16> */
.L_x_22292:
[----:B------:R-:W-:Y:S05]  /*acf0*/  BSYNC B1 ;  /* 0x0000000000017941 */ /* 0x000fea0003800000 */
.L_x_22291:
        /* <DEDUP_REMOVED lines=44> */
.L_x_22290:
[----:B------:R-:W-:Y:S05]  /*afc0*/  BSYNC B0 ;  /* 0x0000000000007941 */ /* 0x000fea0003800000 */
.L_x_22289:
        /* <DEDUP_REMOVED lines=21> */
.L_x_22294:
[----:B------:R-:W-:Y:S02]  /*b120*/  IMAD.MOV.U32 R161, RZ, RZ, R144 ;  /* 0x000000ffffa17224 */ /* 0x000fe400078e0090 */
.L_x_22295:
[----:B------:R-:W-:Y:S05]  /*b130*/  BSYNC B0 ;  /* 0x0000000000007941 */ /* 0x000fea0003800000 */
.L_x_22293:
        /* <DEDUP_REMOVED lines=16> */
.L_x_22299:
[----:B------:R-:W-:Y:S05]  /*b240*/  BSYNC B1 ;  /* 0x0000000000017941 */ /* 0x000fea0003800000 */
.L_x_22298:
        /* <DEDUP_REMOVED lines=44> */
.L_x_22297:
[----:B------:R-:W-:Y:S05]  /*b510*/  BSYNC B0 ;  /* 0x0000000000007941 */ /* 0x000fea0003800000 */
.L_x_22296:
        /* <DEDUP_REMOVED lines=22> */
.L_x_22301:
[----:B------:R-:W-:Y:S02]  /*b680*/  IMAD.MOV.U32 R164, RZ, RZ, R144 ;  /* 0x000000ffffa47224 */ /* 0x000fe400078e0090 */
.L_x_22302:
[----:B------:R-:W-:Y:S05]  /*b690*/  BSYNC B0 ;  /* 0x0000000000007941 */ /* 0x000fea0003800000 */
.L_x_22300:
        /* <DEDUP_REMOVED lines=18> */
.L_x_22306:
[----:B------:R-:W-:Y:S05]  /*b7c0*/  BSYNC B1 ;  /* 0x0000000000017941 */ /* 0x000fea0003800000 */
.L_x_22305:
        /* <DEDUP_REMOVED lines=44> */
.L_x_22304:
[----:B------:R-:W-:Y:S05]  /*ba90*/  BSYNC B0 ;  /* 0x0000000000007941 */ /* 0x000fea0003800000 */
.L_x_22303:
        /* <DEDUP_REMOVED lines=17> */
[----:B------:R-:W-:Y:S01]  /*bbb0*/  HADD2.F32 R150, -RZ, R143.H1_H1 ;  /* 0x3000008fff967230 */ /* 0x000fe20000004100 */
[----:B------:R-:W-:-:S04]  /*bbc0*/  IMAD.WIDE.U32 R156, R156, 0x100, RZ ;  /* 0x000001009c9c7825 */ /* 0x000fc800078e00ff */
[----:B------:R-:W-:Y:S01]  /*bbd0*/  FMUL.FTZ R150, R150, R151 ;  /* 0x0000009796967220 */ /* 0x000fe20000410000 */
[----:B------:R-:W-:Y:S01]  /*bbe0*/  LOP3.LUT R160, R156, R160, R158, 0xfe, !PT ;  /* 0x000000a09ca07212 */ /* 0x000fe200078efe9e */
[----:B------:R-:W-:Y:S01]  /*bbf0*/  FADD.FTZ R158, RZ, R32 ;  /* 0x00000020ff9e7221 */ /* 0x000fe20000010000 */
[----:B------:R-:W-:Y:S01]  /*bc00*/  LOP3.LUT R157, R157, R161, R159, 0xfe, !PT ;  /* 0x000000a19d9d7212 */ /* 0x000fe200078efe9f */
        /* <DEDUP_REMOVED lines=49> */
.L_x_22311:
        /* <DEDUP_REMOVED lines=84> */
.L_x_22312:
        /* <DEDUP_REMOVED lines=117> */
[----:B------:R-:W-:Y:S01]  /*cbb0*/  F2FP.PACK_AB R10, R25, R10 ;  /* 0x0000000a190a723e */ /* 0x000fe200000000ff */
[----:B------:R-:W-:-:S02]  /*cbc0*/  FMUL.FTZ R20, R155, R21 ;  /* 0x000000159b147220 */ /* 0x000fc40000410000 */
[C---:B------:R-:W-:Y:S02]  /*cbd0*/  FMUL.FTZ R14, R155.reuse, R15 ;  /* 0x0000000f9b0e7220 */ /* 0x040fe40000410000 */
[C---:B------:R-:W-:Y:S02]  /*cbe0*/  FMUL.FTZ R35, R155.reuse, R30 ;  /* 0x0000001e9b237220 */ /* 0x040fe40000410000 */
[----:B------:R-:W-:Y:S02]  /*cbf0*/  FMUL.FTZ R21, R155, R16 ;  /* 0x000000109b157220 */ /* 0x000fe40000410000 */
[----:B------:R-:W-:Y:S02]  /*cc00*/  FFMA.FTZ R15, R105, R158, R137 ;  /* 0x0000009e690f7223 */ /* 0x000fe40000010089 */
[----:B------:R-:W-:Y:S02]  /*cc10*/  FMUL.FTZ R16, R155, R17 ;  /* 0x000000119b107220 */ /* 0x000fe40000410000 */
[----:B------:R-:W-:Y:S01]  /*cc20*/  FFMA.FTZ R153, R94, R153, R126 ;  /* 0x000000995e997223 */ /* 0x000fe2000001007e */
[----:B------:R-:W-:Y:S01]  /*cc30*/  F2FP.PACK_AB R8, R15, R8 ;  /* 0x000000080f08723e */ /* 0x000fe200000000ff */
[----:B------:R-:W-:-:S02]  /*cc40*/  FFMA.FTZ R26, R95, R26, R127 ;  /* 0x0000001a5f1a7223 */ /* 0x000fc4000001007f */
[C---:B------:R-:W-:Y:S02]  /*cc50*/  FMUL.FTZ R17, R155.reuse, R18 ;  /* 0x000000129b117220 */ /* 0x040fe40000410000 */
[----:B------:R-:W-:Y:S01]  /*cc60*/  FMUL.FTZ R28, R155, R11 ;  /* 0x0000000b9b1c7220 */ /* 0x000fe20000410000 */
[----:B------:R-:W-:Y:S01]  /*cc70*/  F2FP.PACK_AB R15, R26, R153 ;  /* 0x000000991a0f723e */ /* 0x000fe200000000ff */
[----:B------:R-:W-:Y:S02]  /*cc80*/  FFMA.FTZ R143, R92, R143, R124 ;  /* 0x0000008f5c8f7223 */ /* 0x000fe4000001007c */
[----:B------:R-:W-:Y:S02]  /*cc90*/  FFMA.FTZ R20, R93, R20, R125 ;  /* 0x000000145d147223 */ /* 0x000fe4000001007d */
[----:B------:R-:W-:Y:S02]  /*cca0*/  FFMA.FTZ R18, R84, R19, R116 ;  /* 0x0000001354127223 */ /* 0x000fe40000010074 */
[----:B------:R-:W-:-:S02]  /*ccb0*/  FFMA.FTZ R25, R85, R12, R117 ;  /* 0x0000000c55197223 */ /* 0x000fc40000010075 */
[----:B------:R-:W-:Y:S02]  /*ccc0*/  FFMA.FTZ R11, R102, R35, R134 ;  /* 0x00000023660b7223 */ /* 0x000fe40000010086 */
[----:B------:R-:W-:Y:S01]  /*ccd0*/  FMUL.FTZ R35, R155, R140 ;  /* 0x0000008c9b237220 */ /* 0x000fe20000410000 */
[----:B------:R-:W-:Y:S01]  /*cce0*/  F2FP.PACK_AB R18, R25, R18 ;  /* 0x000000121912723e */ /* 0x000fe200000000ff */
[----:B------:R-:W-:Y:S02]  /*ccf0*/  FMUL.FTZ R30, R155, R141 ;  /* 0x0000008d9b1e7220 */ /* 0x000fe40000410000 */
[----:B------:R-:W-:Y:S01]  /*cd00*/  FFMA.FTZ R26, R87, R14, R119 ;  /* 0x0000000e571a7223 */ /* 0x000fe20000010077 */
[----:B------:R-:W-:Y:S01]  /*cd10*/  F2FP.PACK_AB R14, R20, R143 ;  /* 0x0000008f140e723e */ /* 0x000fe200000000ff */
[----:B------:R-:W-:Y:S02]  /*cd20*/  FFMA.FTZ R19, R86, R13, R118 ;  /* 0x0000000d56137223 */ /* 0x000fe40000010076 */
[----:B------:R-:W-:-:S02]  /*cd30*/  FFMA.FTZ R21, R88, R21, R120 ;  /* 0x0000001558157223 */ /* 0x000fc40000010078 */
[----:B------:R-:W-:Y:S01]  /*cd40*/  FFMA.FTZ R16, R89, R16, R121 ;  /* 0x0000001059107223 */ /* 0x000fe20000010079 */
[----:B------:R-:W-:Y:S01]  /*cd50*/  F2FP.PACK_AB R19, R26, R19 ;  /* 0x000000131a13723e */ /* 0x000fe200000000ff */
[----:B------:R-:W-:Y:S01]  /*cd60*/  FFMA.FTZ R17, R90, R17, R122 ;  /* 0x000000115a117223 */ /* 0x000fe2000001007a */
[----:B------:R-:W-:Y:S01]  /*cd70*/  LEA R26, P0, R148, c[0x0][0x208], 0x4 ;  /* 0x00008200941a7a11 */ /* 0x000fe200078020ff */
[----:B------:R-:W-:Y:S01]  /*cd80*/  FFMA.FTZ R22, R91, R22, R123 ;  /* 0x000000165b167223 */ /* 0x000fe2000001007b */
[----:B------:R-:W-:Y:S01]  /*cd90*/  F2FP.PACK_AB R16, R16, R21 ;  /* 0x000000151010723e */ /* 0x000fe200000000ff */
[C---:B------:R-:W-:Y:S02]  /*cda0*/  FMUL.FTZ R27, R155.reuse, R34 ;  /* 0x000000229b1b7220 */ /* 0x040fe40000410000 */
[C---:B------:R-:W-:Y:S01]  /*cdb0*/  FMUL.FTZ R160, R155.reuse, R160 ;  /* 0x000000a09ba07220 */ /* 0x040fe20000410000 */
[----:B------:R-:W-:Y:S01]  /*cdc0*/  F2FP.PACK_AB R17, R22, R17 ;  /* 0x000000111611723e */ /* 0x000fe200000000ff */
        /* <DEDUP_REMOVED lines=9> */
[----:B------:R-:W-:Y:S01]  /*ce60*/  F2FP.PACK_AB R22, R30, R35 ;  /* 0x000000231e16723e */ /* 0x000fe200000000ff */
[----:B------:R-:W-:Y:S01]  /*ce70*/  FMUL.FTZ R24, R155, R9 ;  /* 0x000000099b187220 */ /* 0x000fe20000410000 */
[----:B------:R-:W-:Y:S01]  /*ce80*/  F2FP.PACK_AB R21, R25, R20 ;  /* 0x000000141915723e */ /* 0x000fe200000000ff */
[C---:B------:R-:W-:Y:S01]  /*ce90*/  FMUL.FTZ R141, R155.reuse, R142 ;  /* 0x0000008e9b8d7220 */ /* 0x040fe20000410000 */
[----:B------:R-:W-:Y:S01]  /*cea0*/  IADD3 R30, R148, 0x100, RZ ;  /* 0x00000100941e7810 */ /* 0x000fe20007ffe0ff */
[----:B------:R-:W-:-:S02]  /*ceb0*/  FMUL.FTZ R156, R155, R156 ;  /* 0x0000009c9b9c7220 */ /* 0x000fc40000410000 */
[----:B------:R-:W-:Y:S02]  /*cec0*/  FFMA.FTZ R152, R103, R152, R135 ;  /* 0x0000009867987223 */ /* 0x000fe40000010087 */
        /* <DEDUP_REMOVED lines=14> */
[----:B------:R-:W-:Y:S01]  /*cfb0*/  LEA R24, P1, R154, c[0x0][0x208], 0x4 ;  /* 0x000082009a187a11 */ /* 0x000fe200078220ff */
[----:B------:R-:W-:Y:S01]  /*cfc0*/  IMAD.MOV.U32 R31, RZ, RZ, 0x10 ;  /* 0x00000010ff1f7424 */ /* 0x000fe200078e00ff */
[----:B------:R-:W-:Y:S01]  /*cfd0*/  F2FP.PACK_AB R13, R164, R33 ;  /* 0x00000021a40d723e */ /* 0x000fe200000000ff */
[----:B------:R-:W-:Y:S01]  /*cfe0*/  FFMA.FTZ R23, R78, R141, R110 ;  /* 0x0000008d4e177223 */ /* 0x000fe2000001006e */
[----:B------:R-:W-:Y:S01]  /*cff0*/  F2FP.PACK_AB R20, R25, R20 ;  /* 0x000000141914723e */ /* 0x000fe200000000ff */
[----:B------:R-:W-:Y:S01]  /*d000*/  FFMA.FTZ R156, R79, R156, R111 ;  /* 0x0000009c4f9c7223 */ /* 0x000fe2000001006f */
[----:B------:R-:W-:Y:S01]  /*d010*/  LEA.HI.X R25, R154, c[0x0][0x20c], RZ, 0x4, P1 ;  /* 0x000083009a197a11 */ /* 0x000fe200008f24ff */
        /* <DEDUP_REMOVED lines=10> */
.L_x_22309:
[----:B------:R-:W-:Y:S05]  /*d0c0*/  EXIT ;  /* 0x000000000000794d */ /* 0x000fea0003800000 */
.L_x_22307:
[----:B------:R-:W-:Y:S01]  /*d0d0*/  HFMA2.MMA R159, -RZ, RZ, 0, 5.9604644775390625e-08 ;  /* 0x00000001ff9f7435 */ /* 0x000fe200000001ff */
[----:B------:R-:W-:Y:S01]  /*d0e0*/  IMAD.MOV.U32 R158, RZ, RZ, 0x1f ;  /* 0x0000001fff9e7424 */ /* 0x000fe200078e00ff */
[----:B------:R-:W-:Y:S02]  /*d0f0*/  MOV R155, 0xffffffff ;  /* 0xffffffff009b7802 */ /* 0x000fe40000000f00 */
[----:B------:R-:W-:-:S02]  /*d100*/  MOV R152, 0xd120 ;  /* 0x0000d12000987802 */ /* 0x000fc40000000f00 */
[----:B------:R-:W-:Y:S05]  /*d110*/  CALL.REL.NOINC `($__internal_125_$__cuda_sm70_shflsync_bfly_p) ;  /* 0x000007a000007944 */ /* 0x000fea0003c00000 */
[----:B01----:R-:W-:Y:S05]  /*d120*/  BRA `(.L_x_22311) ;  /* 0xffffedf000007947 */ /* 0x003fea000383ffff */
.L_x_22308:
[----:B------:R-:W-:Y:S01]  /*d130*/  HFMA2.MMA R159, -RZ, RZ, 0, 1.1920928955078125e-07 ;  /* 0x00000002ff9f7435 */ /* 0x000fe200000001ff */
[----:B0-----:R-:W-:Y:S01]  /*d140*/  IMAD.MOV.U32 R157, RZ, RZ, R160 ;  /* 0x000000ffff9d7224 */ /* 0x001fe200078e00a0 */
[----:B------:R-:W-:Y:S01]  /*d150*/  MOV R155, 0xffffffff ;  /* 0xffffffff009b7802 */ /* 0x000fe20000000f00 */
[----:B------:R-:W-:Y:S01]  /*d160*/  IMAD.MOV.U32 R158, RZ, RZ, 0x1f ;  /* 0x0000001fff9e7424 */ /* 0x000fe200078e00ff */
[----:B------:R-:W-:-:S02]  /*d170*/  MOV R152, 0xd190 ;  /* 0x0000d19000987802 */ /* 0x000fc40000000f00 */
[----:B------:R-:W-:Y:S05]  /*d180*/  CALL.REL.NOINC `($__internal_125_$__cuda_sm70_shflsync_bfly_p) ;  /* 0x0000073000007944 */ /* 0x000fea0003c00000 */
[----:B0-----:R-:W-:Y:S01]  /*d190*/  HFMA2.MMA R158, -RZ, RZ, 0, 1.847743988037109375e-06 ;  /* 0x0000001fff9e7435 */ /* 0x001fe200000001ff */
[----:B-1----:R-:W-:Y:S01]  /*d1a0*/  FADD.FTZ R157, R160, R155 ;  /* 0x0000009ba09d7221 */ /* 0x002fe20000010000 */
[----:B------:R-:W-:Y:S01]  /*d1b0*/  MOV R152, 0xd1f0 ;  /* 0x0000d1f000987802 */ /* 0x000fe20000000f00 */
[----:B------:R-:W-:-:S02]  /*d1c0*/  IMAD.MOV.U32 R159, RZ, RZ, 0x4 ;  /* 0x00000004ff9f7424 */ /* 0x000fc400078e00ff */
[----:B------:R-:W-:Y:S02]  /*d1d0*/  IMAD.MOV.U32 R155, RZ, RZ, -0x1 ;  /* 0xffffffffff9b7424 */ /* 0x000fe400078e00ff */
[----:B------:R-:W-:Y:S05]  /*d1e0*/  CALL.REL.NOINC `($__internal_125_$__cuda_sm70_shflsync_bfly_p) ;  /* 0x000006d000007944 */ /* 0x000fea0003c00000 */
[----:B01----:R-:W-:Y:S01]  /*d1f0*/  FADD.FTZ R157, R157, R155 ;  /* 0x0000009b9d9d7221 */ /* 0x003fe20000010000 */
[----:B------:R-:W-:Y:S01]  /*d200*/  MOV R159, 0x8 ;  /* 0x00000008009f7802 */ /* 0x000fe20000000f00 */
[----:B------:R-:W-:Y:S01]  /*d210*/  IMAD.MOV.U32 R158, RZ, RZ, 0x1f ;  /* 0x0000001fff9e7424 */ /* 0x000fe200078e00ff */
[----:B------:R-:W-:Y:S02]  /*d220*/  MOV R155, 0xffffffff ;  /* 0xffffffff009b7802 */ /* 0x000fe40000000f00 */
[----:B------:R-:W-:Y:S02]  /*d230*/  MOV R152, 0xd250 ;  /* 0x0000d25000987802 */ /* 0x000fe40000000f00 */
[----:B------:R-:W-:Y:S05]  /*d240*/  CALL.REL.NOINC `($__internal_125_$__cuda_sm70_shflsync_bfly_p) ;  /* 0x0000067000007944 */ /* 0x000fea0003c00000 */
[----:B0-----:R-:W-:Y:S01]  /*d250*/  HFMA2.MMA R158, -RZ, RZ, 0, 1.847743988037109375e-06 ;  /* 0x0000001fff9e7435 */ /* 0x001fe200000001ff */
[----:B-1----:R-:W-:Y:S01]  /*d260*/  FADD.FTZ R157, R157, R155 ;  /* 0x0000009b9d9d7221 */ /* 0x002fe20000010000 */
[----:B------:R-:W-:Y:S01]  /*d270*/  MOV R152, 0xd2b0 ;  /* 0x0000d2b000987802 */ /* 0x000fe20000000f00 */
[----:B------:R-:W-:Y:S02]  /*d280*/  IMAD.MOV.U32 R159, RZ, RZ, 0x10 ;  /* 0x00000010ff9f7424 */ /* 0x000fe400078e00ff */
[----:B------:R-:W-:-:S02]  /*d290*/  IMAD.MOV.U32 R155, RZ, RZ, -0x1 ;  /* 0xffffffffff9b7424 */ /* 0x000fc400078e00ff */
[----:B------:R-:W-:Y:S05]  /*d2a0*/  CALL.REL.NOINC `($__internal_125_$__cuda_sm70_shflsync_bfly_p) ;  /* 0x0000061000007944 */ /* 0x000fea0003c00000 */
        /* <DEDUP_REMOVED lines=70> */
[----:B------:R-:W-:Y:S05]  /*d710*/  CALL.REL.NOINC `($__internal_125_$__cuda_sm70_shflsync_bfly_p) ;  /* 0x000001a000007944 */ /* 0x000fea0003c00000 */
[----:B0-----:R-:W-:Y:S01]  /*d720*/  HFMA2.MMA R158, -RZ, RZ, 0, 1.847743988037109375e-06 ;  /* 0x0000001fff9e7435 */ /* 0x001fe200000001ff */
[----:B-1----:R-:W-:Y:S01]  /*d730*/  FADD.FTZ R157, R157, R155 ;  /* 0x0000009b9d9d7221 */ /* 0x002fe20000010000 */
[----:B------:R-:W-:Y:S01]  /*d740*/  MOV R152, 0xd780 ;  /* 0x0000d78000987802 */ /* 0x000fe20000000f00 */
[----:B------:R-:W-:Y:S02]  /*d750*/  IMAD.MOV.U32 R159, RZ, RZ, 0x2 ;  /* 0x00000002ff9f7424 */ /* 0x000fe400078e00ff */
[----:B------:R-:W-:Y:S02]  /*d760*/  IMAD.MOV.U32 R155, RZ, RZ, -0x1 ;  /* 0xffffffffff9b7424 */ /* 0x000fe400078e00ff */
[----:B------:R-:W-:Y:S05]  /*d770*/  CALL.REL.NOINC `($__internal_125_$__cuda_sm70_shflsync_bfly_p) ;  /* 0x0000014000007944 */ /* 0x000fea0003c00000 */
[----:B01----:R-:W-:Y:S01]  /*d780*/  FADD.FTZ R157, R157, R155 ;  /* 0x0000009b9d9d7221 */ /* 0x003fe20000010000 */
[----:B------:R-:W-:Y:S01]  /*d790*/  MOV R159, 0x4 ;  /* 0x00000004009f7802 */ /* 0x000fe20000000f00 */
[----:B------:R-:W-:Y:S01]  /*d7a0*/  IMAD.MOV.U32 R158, RZ, RZ, 0x1f ;  /* 0x0000001fff9e7424 */ /* 0x000fe200078e00ff */
[----:B------:R-:W-:Y:S02]  /*d7b0*/  MOV R155, 0xffffffff ;  /* 0xffffffff009b7802 */ /* 0x000fe40000000f00 */
        /* <DEDUP_REMOVED lines=14> */
[----:B-1----:R-:W-:Y:S01]  /*d8a0*/  IMAD.MOV.U32 R160, RZ, RZ, R155 ;  /* 0x000000ffffa07224 */ /* 0x002fe200078e009b */
[----:B0-----:R-:W-:Y:S05]  /*d8b0*/  BRA `(.L_x_22312) ;  /* 0xffffeba000007947 */ /* 0x001fea000383ffff */
        .weak           $__internal_125_$__cuda_sm70_shflsync_bfly_p
        .type           $__internal_125_$__cuda_sm70_shflsync_bfly_p,@function
        .size           $__internal_125_$__cuda_sm70_shflsync_bfly_p,(.L_x_29189 - $__internal_125_$__cuda_sm70_shflsync_bfly_p)
$__internal_125_$__cuda_sm70_shflsync_bfly_p:
[----:B------:R-:W-:Y:S01]  /*d8c0*/  HFMA2.MMA R153, -RZ, RZ, 0, 0 ;  /* 0x00000000ff997435 */ /* 0x000fe200000001ff */
[----:B------:R-:W-:Y:S04]  /*d8d0*/  WARPSYNC R155 ;  /* 0x0000009b00007348 */ /* 0x000fe80003800000 */
[----:B------:R0:W1:Y:S01]  /*d8e0*/  SHFL.BFLY PT, R155, R157, R159, R158 ;  /* 0x0c00009f9d9b7389 */ /* 0x00006200000e009e */
[----:B------:R-:W-:Y:S05]  /*d8f0*/  RET.REL.NODEC R152 `(_ZN10layer_norm13ln_fwd_kernelINS_13Kernel_traitsIf6__halffS2_fjLj4096ELj1ELj1ELj4ELj16ENS_18Kernel_traits_baseILj4096EfS2_fS2_fjLj128EEEEELb1ELb1ELb0ELb1EEEvNS_9FwdParamsE) ;  /* 0xffff270098007950 */ /* 0x000fea0003c3ffff */
.L_x_22313:
        /* <DEDUP_REMOVED lines=16> */
.L_x_29189:


//--------------------- .text._ZN10layer_norm13ln_fwd_kernelINS_13Kernel_traitsIf6__halffS2_fjLj4096ELj1ELj1ELj4ELj16ENS_18Kernel_traits_baseILj4096EfS2_fS2_fjLj128EEEEELb1ELb1ELb1ELb0EEEvNS_9FwdParamsE --------------------------
	.section	.text._ZN10layer_norm13ln_fwd_kernelINS_13Kernel_traitsIf6__halffS2_fjLj4096ELj1ELj1ELj4ELj16ENS_18Kernel_traits_baseILj4096EfS2_fS2_fjLj128EEEEELb1ELb1ELb1ELb0EEEvNS_9FwdParamsE,"ax",@progbits
	.sectioninfo	@"SHI_REGISTERS=206"
	.align	128
        .global         _ZN10layer_norm13ln_fwd_kernelINS_13Kernel_traitsIf6__halffS2_fjLj4096ELj1ELj1ELj4ELj16ENS_18Kernel_traits_baseILj4096EfS2_fS2_fjLj128EEEEELb1ELb1ELb1ELb0EEEvNS_9FwdParamsE
        .type           _ZN10layer_norm13ln_fwd_kernelINS_13Kernel_traitsIf6__halffS2_fjLj4096ELj1ELj1ELj4ELj16ENS_18Kernel_traits_baseILj4096EfS2_fS2_fjLj128EEEEELb1ELb1ELb1ELb0EEEvNS_9FwdParamsE,@function
        .size           _ZN10layer_norm13ln_fwd_kernelINS_13Kernel_traitsIf6__halffS2_fjLj4096ELj1ELj1ELj4ELj16ENS_18Kernel_traits_baseILj4096EfS2_fS2_fjLj128EEEEELb1ELb1ELb1ELb0EEEvNS_9FwdParamsE,(.L_x_29190 - _ZN10layer_norm13ln_fwd_kernelINS_13Kernel_traitsIf6__halffS2_fjLj4096ELj1ELj1ELj4ELj16ENS_18Kernel_traits_baseILj4096EfS2_fS2_fjLj128EEEEELb1ELb1ELb1ELb0EEEvNS_9FwdParamsE)
        .other          _ZN10layer_norm13ln_fwd_kernelINS_13Kernel_traitsIf6__halffS2_fjLj4096ELj1ELj1ELj4ELj16ENS_18Kernel_traits_baseILj4096EfS2_fS2_fjLj128EEEEELb1ELb1ELb1ELb0EEEvNS_9FwdParamsE,@"STO_CUDA_ENTRY STV_DEFAULT"
_ZN10layer_norm13ln_fwd_kernelINS_13Kernel_traitsIf6__halffS2_fjLj4096ELj1ELj1ELj4ELj16ENS_18Kernel_traits_baseILj4096EfS2_fS2_fjLj128EEEEELb1ELb1ELb1ELb0EEEvNS_9FwdParamsE:
.text._ZN10layer_norm13ln_fwd_kernelINS_13Kernel_traitsIf6__halffS2_fjLj4096ELj1ELj1ELj4ELj16ENS_18Kernel_traits_baseILj4096EfS2_fS2_fjLj128EEEEELb1ELb1ELb1ELb0EEEvNS_9FwdParamsE:
        /* <DEDUP_REMOVED lines=27> */
[----:B------:R-:W-:Y:S01]  /*01b0*/  IADD3 R152, R2, -0x61c88647, RZ ;  /* 0x9e3779b902987810 */ /* 0x000fe20007ffe0ff */
[----:B------:R-:W-:Y:S01]  /*01c0*/  IMAD.MOV.U32 R7, RZ, RZ, c[0x0][0x168] ;  /* 0x00005a00ff077624 */ /* 0x000fe200078e00ff */
[----:B------:R-:W-:Y:S01]  /*01d0*/  LOP3.LUT R5, R5, R3, RZ, 0x3c, !PT ;  /* 0x0000000305057212 */ /* 0x000fe200078e3cff */
[----:B------:R-:W-:Y:S01]  /*01e0*/  IMAD.WIDE.U32 R8, R8, -0x2daee0ad, RZ ;  /* 0xd2511f5308087825 */ /* 0x000fe200078e00ff */
[----:B------:R-:W-:-:S02]  /*01f0*/  IADD3 R153, R2, 0x3c6ef372, RZ ;  /* 0x3c6ef37202997810 */ /* 0x000fc40007ffe0ff */
[----:B------:R-:W-:Y:S02]  /*0200*/  IADD3 R154, R3, 0x76cf5d0a, RZ ;  /* 0x76cf5d0a039a7810 */ /* 0x000fe40007ffe0ff */
[----:B------:R-:W-:Y:S01]  /*0210*/  LOP3.LUT R10, R9, R4, R150, 0x96, !PT ;  /* 0x00000004090a7212 */ /* 0x000fe200078e9696 */
[----:B------:R-:W-:Y:S01]  /*0220*/  IMAD.WIDE.U32 R4, R5, -0x326172a9, RZ ;  /* 0xcd9e8d5705047825 */ /* 0x000fe200078e00ff */
[----:B------:R-:W-:Y:S02]  /*0230*/  SHF.R.S32.HI R7, RZ, 0x1f, R7 ;  /* 0x0000001fff077819 */ /* 0x000fe40000011407 */
[----:B------:R-:W-:Y:S01]  /*0240*/  IADD3 R155, R3, 0x32370b8f, RZ ;  /* 0x32370b8f039b7810 */ /* 0x000fe20007ffe0ff */
[----:B------:R-:W-:Y:S01]  /*0250*/  IMAD.WIDE.U32 R10, R10, -0x326172a9, RZ ;  /* 0xcd9e8d570a0a7825 */ /* 0x000fe200078e00ff */
[----:B------:R-:W-:Y:S02]  /*0260*/  LOP3.LUT R5, R5, R152, R6, 0x96, !PT ;  /* 0x0000009805057212 */ /* 0x000fe400078e9606 */
[----:B------:R-:W-:-:S02]  /*0270*/  LEA.HI R112, R7, c[0x0][0x168], RZ, 0x3 ;  /* 0x00005a0007707a11 */ /* 0x000fc400078f18ff */
[----:B------:R-:W-:Y:S01]  /*0280*/  LOP3.LUT R6, R11, R4, R153, 0x96, !PT ;  /* 0x000000040b067212 */ /* 0x000fe200078e9699 */
[----:B------:R-:W-:Y:S01]  /*0290*/  IMAD.WIDE.U32 R4, R5, -0x2daee0ad, RZ ;  /* 0xd2511f5305047825 */ /* 0x000fe200078e00ff */
[C---:B------:R-:W-:Y:S02]  /*02a0*/  IADD3 R156, R2.reuse, -0x255992d5, RZ ;  /* 0xdaa66d2b029c7810 */ /* 0x040fe40007ffe0ff */
[----:B------:R-:W-:Y:S01]  /*02b0*/  IADD3 R159, R2, 0x78dde6e4, RZ ;  /* 0x78dde6e4029f7810 */ /* 0x000fe20007ffe0ff */
[----:B------:R-:W-:Y:S01]  /*02c0*/  IMAD.WIDE.U32 R6, R6, -0x2daee0ad, RZ ;  /* 0xd2511f5306067825 */ /* 0x000fe200078e00ff */
[----:B------:R-:W-:Y:S02]  /*02d0*/  LOP3.LUT R8, R5, R8, R154, 0x96, !PT ;  /* 0x0000000805087212 */ /* 0x000fe400078e969a */
[----:B------:R-:W-:Y:S02]  /*02e0*/  LOP3.LUT R5, R100, 0x7f, RZ, 0x3c, !PT ;  /* 0x0000007f64057812 */ /* 0x000fe400078e3cff */
[----:B------:R-:W-:Y:S01]  /*02f0*/  LOP3.LUT R108, R7, R4, R155, 0x96, !PT ;  /* 0x00000004076c7212 */ /* 0x000fe200078e969b */
[----:B------:R-:W-:Y:S01]  /*0300*/  IMAD.WIDE.U32 R8, R8, -0x326172a9, RZ ;  /* 0xcd9e8d5708087825 */ /* 0x000fe200078e00ff */
[----:B------:R-:W-:-:S02]  /*0310*/  LEA.HI.SX32 R158, R112, R5, 0x1d ;  /* 0x00000005709e7211 */ /* 0x000fc400078feaff */
[----:B------:R-:W-:Y:S01]  /*0320*/  IADD3 R160, R3, -0x126145ec, RZ ;  /* 0xed9eba1403a07810 */ /* 0x000fe20007ffe0ff */
[----:B------:R-:W-:Y:S01]  /*0330*/  IMAD.WIDE.U32 R108, R108, -0x326172a9, RZ ;  /* 0xcd9e8d576c6c7825 */ /* 0x000fe200078e00ff */
[C---:B------:R-:W-:Y:S02]  /*0340*/  LOP3.LUT P0, RZ, R158.reuse, 0xffffff80, RZ, 0xc0, !PT ;  /* 0xffffff809eff7812 */ /* 0x040fe4000780c0ff */
[----:B------:R-:W-:Y:S02]  /*0350*/  LOP3.LUT R106, R9, R10, R156, 0x96, !PT ;  /* 0x0000000a096a7212 */ /* 0x000fe400078e969c */
[C---:B------:R-:W-:Y:S02]  /*0360*/  ISETP.GE.U32.AND P6, PT, R158.reuse, 0x100, PT ;  /* 0x000001009e00780c */ /* 0x040fe40003fc6070 */
[----:B------:R-:W-:Y:S01]  /*0370*/  ISETP.GE.U32.AND P5, PT, R158, 0x180, PT ;  /* 0x000001809e00780c */ /* 0x000fe20003fa6070 */
[----:B------:R-:W-:Y:S01]  /*0380*/  IMAD.WIDE.U32 R106, R106, -0x2daee0ad, RZ ;  /* 0xd2511f536a6a7825 */ /* 0x000fe200078e00ff */
        /* <DEDUP_REMOVED lines=25> */
.L_x_22315:
[----:B------:R-:W-:Y:S05]  /*0520*/  BSYNC B0 ;  /* 0x0000000000007941 */ /* 0x000fea0003800000 */
.L_x_22314:
        /* <DEDUP_REMOVED lines=21> */
.L_x_22317:
[----:B------:R-:W-:Y:S05]  /*0680*/  BSYNC B0 ;  /* 0x0000000000007941 */ /* 0x000fea0003800000 */
.L_x_22316:
        /* <DEDUP_REMOVED lines=21> */
.L_x_22319:
[----:B------:R-:W-:Y:S05]  /*07e0*/  BSYNC B0 ;  /* 0x0000000000007941 */ /* 0x000fea0003800000 */
.L_x_22318:
        /* <DEDUP_REMOVED lines=20> */
.L_x_22321:
[----:B------:R-:W-:Y:S05]  /*0930*/  BSYNC B0 ;  /* 0x0000000000007941 */ /* 0x000fea0003800000 */
.L_x_22320:
        /* <DEDUP_REMOVED lines=21> */
[----:B------:R-:W-:Y:S01]  /*0a90*/  LOP3.LUT R102, R105, R100, R164, 0x96, !PT ;  /* 0x0000006469667212 */ /* 0x000fe200078e96a4 */
[----:B------:R-:W-:Y:S01]  /*0aa0*/  IMAD.SHL.U32 R100, R0, 0x20, RZ ;  /* 0x0000002000647824 */ /* 0x000fe200078e00ff */
[----:B------:R-:W-:-:S02]  /*0ab0*/  IMNMX R103, R103, 0x20, PT ;  /* 0x0000002067677817 */ /* 0x000fc40003800200 */
[----:B------:R-:W-:Y:S02]  /*0ac0*/  IADD3 R165, R3, 0x1fd5c5a3, RZ ;  /* 0x1fd5c5a303a57810 */ /* 0x000fe40007ffe0ff */
[----:B------:R-:W-:Y:S01]  /*0ad0*/  IADD3 R105, R103, R112, RZ ;  /* 0x0000007067697210 */ /* 0x000fe20007ffe0ff */
[----:B------:R-:W-:Y:S01]  /*0ae0*/  IMAD.WIDE.U32 R102, R102, -0x326172a9, RZ ;  /* 0xcd9e8d5766667825 */ /* 0x000fe200078e00ff */
[----:B------:R-:W-:Y:S02]  /*0af0*/  LOP3.LUT R107, R100, 0x3e0, RZ, 0xc0, !PT ;  /* 0x000003e0646b7812 */ /* 0x000fe400078ec0ff */
[C---:B------:R-:W-:Y:S01]  /*0b00*/  IADD3 R166, R2.reuse, 0x5384540f, RZ ;  /* 0x5384540f02a67810 */ /* 0x040fe20007ffe0ff */
[----:B------:R-:W-:Y:S01]  /*0b10*/  IMAD.SHL.U32 R105, R105, 0x8, RZ ;  /* 0x0000000869697824 */ /* 0x000fe200078e00ff */
[----:B------:R-:W-:Y:S01]  /*0b20*/  IADD3 R167, R2, -0xe443238, RZ ;  /* 0xf1bbcdc802a77810 */ /* 0x000fe20007ffe0ff */
[----:B------:R-:W-:Y:S01]  /*0b30*/  IMAD.WIDE.U32 R100, R101, -0x2daee0ad, RZ ;  /* 0xd2511f5365647825 */ /* 0x000fe200078e00ff */
[----:B------:R-:W-:-:S02]  /*0b40*/  LOP3.LUT R106, R103, R106, R166, 0x96, !PT ;  /* 0x0000006a676a7212 */ /* 0x000fc400078e96a6 */
[----:B------:R-:W-:Y:S01]  /*0b50*/  IADD3 R168, R3, -0x24c28bd8, RZ ;  /* 0xdb3d742803a87810 */ /* 0x000fe20007ffe0ff */
[----:B------:R-:W1:Y:S01]  /*0b60*/  I2F.U32 R105, R105 ;  /* 0x0000006900697306 */ /* 0x000e620000201000 */
[----:B------:R-:W-:Y:S01]  /*0b70*/  LOP3.LUT R104, R101, R104, R165, 0x96, !PT ;  /* 0x0000006865687212 */ /* 0x000fe200078e96a5 */
[----:B------:R-:W-:Y:S01]  /*0b80*/  IMAD.IADD R107, R108, 0x1, -R107 ;  /* 0x000000016c6b7824 */ /* 0x000fe200078e0a6b */
[----:B------:R-:W-:Y:S01]  /*0b90*/  IADD3 R169, R3, -0x695add53, RZ ;  /* 0x96a522ad03a97810 */ /* 0x000fe20007ffe0ff */
[----:B------:R-:W-:Y:S01]  /*0ba0*/  IMAD.HI.U32 R101, R106, -0x2daee0ad, RZ ;  /* 0xd2511f536a657827 */ /* 0x000fe200078e00ff */
[----:B------:R-:W-:Y:S02]  /*0bb0*/  IADD3 R170, R2, -0x700cb87f, RZ ;  /* 0x8ff3478102aa7810 */ /* 0x000fe40007ffe0ff */
[----:B------:R-:W-:Y:S01]  /*0bc0*/  IMNMX R107, RZ, R107, !PT ;  /* 0x0000006bff6b7217 */ /* 0x000fe20007800200 */
[----:B------:R-:W-:Y:S01]  /*0bd0*/  IMAD.HI.U32 R103, R104, -0x326172a9, RZ ;  /* 0xcd9e8d5768677827 */ /* 0x000fe200078e00ff */
[----:B------:R-:W-:-:S02]  /*0be0*/  LOP3.LUT R180, R101, R100, R168, 0x96, !PT ;  /* 0x0000006465b47212 */ /* 0x000fc400078e96a8 */
[----:B------:R-:W-:Y:S01]  /*0bf0*/  IMNMX R107, R107, 0x20, PT ;  /* 0x000000206b6b7817 */ /* 0x000fe20003800200 */
[----:B------:R-:W-:Y:S01]  /*0c00*/  IMAD R172, R106, -0x2daee0ad, RZ ;  /* 0xd2511f536aac7824 */ /* 0x000fe200078e02ff */
[----:B------:R-:W-:Y:S01]  /*0c10*/  LOP3.LUT R103, R103, R102, R167, 0x96, !PT ;  /* 0x0000006667677212 */ /* 0x000fe200078e96a7 */
[----:B------:R-:W-:Y:S01]  /*0c20*/  IMAD R173, R104, -0x326172a9, RZ ;  /* 0xcd9e8d5768ad7824 */ /* 0x000fe200078e02ff */
[----:B------:R-:W-:Y:S01]  /*0c30*/  MOV R176, 0x1 ;  /* 0x0000000100b07802 */ /* 0x000fe20000000f00 */
[----:B-1----:R1:W2:Y:S01]  /*0c40*/  MUFU.RCP R171, R105 ;  /* 0x0000006900ab7308 */ /* 0x0022a20000001000 */
[----:B------:R-:W-:Y:S01]  /*0c50*/  IMAD.HI.U32 R101, R180, -0x326172a9, RZ ;  /* 0xcd9e8d57b4657827 */ /* 0x000fe200078e00ff */
[----:B------:R-:W-:-:S03]  /*0c60*/  LOP3.LUT R174, R174, 0x3, RZ, 0xc0, !PT ;  /* 0x00000003aeae7812 */ /* 0x000fc600078ec0ff */
[----:B------:R-:W-:Y:S01]  /*0c70*/  IMAD.HI.U32 R100, R103, -0x2daee0ad, RZ ;  /* 0xd2511f5367647827 */ /* 0x000fe200078e00ff */
[----:B------:R-:W-:-:S03]  /*0c80*/  LOP3.LUT R173, R101, R173, R170, 0x96, !PT ;  /* 0x000000ad65ad7212 */ /* 0x000fc600078e96aa */
[----:B------:R-:W-:Y:S01]  /*0c90*/  IMAD.IADD R107, R112, 0x1, R107 ;  /* 0x00000001706b7824 */ /* 0x000fe200078e026b */
[----:B------:R-:W-:Y:S01]  /*0ca0*/  LOP3.LUT R172, R100, R172, R169, 0x96, !PT ;  /* 0x000000ac64ac7212 */ /* 0x000fe200078e96a9 */
[----:B------:R-:W-:Y:S02]  /*0cb0*/  IMAD R178, R103, -0x2daee0ad, RZ ;  /* 0xd2511f5367b27824 */ /* 0x000fe400078e02ff */
[----:B------:R-:W-:Y:S02]  /*0cc0*/  IMAD.SHL.U32 R177, R107, 0x8, RZ ;  /* 0x000000086bb17824 */ /* 0x000fe400078e00ff */
[----:B-1----:R-:W-:Y:S02]  /*0cd0*/  IMAD R180, R180, -0x326172a9, RZ ;  /* 0xcd9e8d57b4b47824 */ /* 0x002fe400078e02ff */
.L_x_22635:
        /* <DEDUP_REMOVED lines=14> */
[----:B------:R-:W-:Y:S01]  /*0dc0*/  HFMA2.MMA R145, -RZ, RZ, 0, 0 ;  /* 0x00000000ff917435 */ /* 0x000fe200000001ff */
[----:B------:R-:W-:Y:S02]  /*0dd0*/  @P2 LEA.HI R192, R192, R191, RZ, 0x3 ;  /* 0x000000bfc0c02211 */ /* 0x000fe400078f18ff */
[----:B------:R-:W-:-:S04]  /*0de0*/  LOP3.LUT R191, R0, 0x7f, RZ, 0xc0, !PT ;  /* 0x0000007f00bf7812 */ /* 0x000fc800078ec0ff */
[-C--:B----4-:R-:W-:Y:S02]  /*0df0*/  LEA.HI.SX32 R188, R190, R191.reuse, 0x1d ;  /* 0x000000bfbebc7211 */ /* 0x090fe400078feaff */
        /* <DEDUP_REMOVED lines=30> */
.L_x_22327:
[----:B------:R-:W-:Y:S02]  /*0fe0*/  IMAD.MOV.U32 R189, RZ, RZ, R180 ;  /* 0x000000ffffbd7224 */ /* 0x000fe400078e00b4 */
.L_x_22328:
[----:B------:R-:W-:Y:S05]  /*0ff0*/  BSYNC B2 ;  /* 0x0000000000027941 */ /* 0x000fea0003800000 */
.L_x_22326:
        /* <DEDUP_REMOVED lines=16> */
.L_x_22332:
[----:B------:R-:W-:Y:S05]  /*1100*/  BSYNC B3 ;  /* 0x0000000000037941 */ /* 0x000fea0003800000 */
.L_x_22331:
        /* <DEDUP_REMOVED lines=43> */
.L_x_22330:
[----:B------:R-:W-:Y:S05]  /*13c0*/  BSYNC B2 ;  /* 0x0000000000027941 */ /* 0x000fea0003800000 */
.L_x_22329:
[----:B------:R-:W1:Y:S01]  /*13d0*/  I2F.U32 R112, R189 ;  /* 0x000000bd00707306 */ /* 0x000e620000201000 */
[----:B-----5:R-:W-:Y:S01]  /*13e0*/  HADD2.F32 R113, -RZ, R104.H0_H0 ;  /* 0x20000068ff717230 */ /* 0x020fe20000004100 */
        /* <DEDUP_REMOVED lines=9> */
.L_x_22325:
[----:B-1----:R-:W-:Y:S05]  /*1480*/  BSYNC B1 ;  /* 0x0000000000017941 */ /* 0x002fea0003800000 */
.L_x_22324:
        /* <DEDUP_REMOVED lines=18> */
.L_x_22336:
[----:B------:R-:W-:Y:S02]  /*15b0*/  IMAD.MOV.U32 R174, RZ, RZ, R180 ;  /* 0x000000ffffae7224 */ /* 0x000fe400078e00b4 */
.L_x_22337:
[----:B------:R-:W-:Y:S05]  /*15c0*/  BSYNC B2 ;  /* 0x0000000000027941 */ /* 0x000fea0003800000 */
.L_x_22335:
        /* <DEDUP_REMOVED lines=16> */
.L_x_22341:
[----:B------:R-:W-:Y:S05]  /*16d0*/  BSYNC B3 ;  /* 0x0000000000037941 */ /* 0x000fea0003800000 */
.L_x_22340:
        /* <DEDUP_REMOVED lines=43> */
.L_x_22339:
[----:B------:R-:W-:Y:S05]  /*1990*/  BSYNC B2 ;  /* 0x0000000000027941 */ /* 0x000fea0003800000 */
.L_x_22338:
        /* <DEDUP_REMOVED lines=11> */
.L_x_22334:
[----:B------:R-:W-:Y:S05]  /*1a50*/  BSYNC B1 ;  /* 0x0000000000017941 */ /* 0x000fea0003800000 */
.L_x_22333:
        /* <DEDUP_REMOVED lines=18> */
.L_x_22345:
[----:B------:R-:W-:Y:S02]  /*1b80*/  IMAD.MOV.U32 R174, RZ, RZ, R180 ;  /* 0x000000ffffae7224 */ /* 0x000fe400078e00b4 */
.L_x_22346:
[----:B------:R-:W-:Y:S05]  /*1b90*/  BSYNC B2 ;  /* 0x0000000000027941 */ /* 0x000fea0003800000 */
.L_x_22344:
        /* <DEDUP_REMOVED lines=16> */
.L_x_22350:
[----:B------:R-:W-:Y:S05]  /*1ca0*/  BSYNC B3 ;  /* 0x0000000000037941 */ /* 0x000fea0003800000 */
.L_x_22349:
        /* <DEDUP_REMOVED lines=44> */
.L_x_22348:
[----:B------:R-:W-:Y:S05]  /*1f70*/  BSYNC B2 ;  /* 0x0000000000027941 */ /* 0x000fea0003800000 */
.L_x_22347:
        /* <DEDUP_REMOVED lines=11> */
.L_x_22343:
[----:B------:R-:W-:Y:S05]  /*2030*/  BSYNC B1 ;  /* 0x0000000000017941 */ /* 0x000fea0003800000 */
.L_x_22342:
        /* <DEDUP_REMOVED lines=18> */
.L_x_22354:
[----:B------:R-:W-:Y:S02]  /*2160*/  IMAD.MOV.U32 R174, RZ, RZ, R180 ;  /* 0x000000ffffae7224 */ /* 0x000fe400078e00b4 */
.L_x_22355:
[----:B------:R-:W-:Y:S05]  /*2170*/  BSYNC B2 ;  /* 0x0000000000027941 */ /* 0x000fea0003800000 */
.L_x_22353:
        /* <DEDUP_REMOVED lines=16> */
.L_x_22359:
[----:B------:R-:W-:Y:S05]  /*2280*/  BSYNC B3 ;  /* 0x0000000000037941 */ /* 0x000fea0003800000 */
.L_x_22358:
        /* <DEDUP_REMOVED lines=44> */
.L_x_22357:
[----:B------:R-:W-:Y:S05]  /*2550*/  BSYNC B2 ;  /* 0x0000000000027941 */ /* 0x000fea0003800000 */
.L_x_22356:
        /* <DEDUP_REMOVED lines=11> */
.L_x_22352:
[----:B------:R-:W-:Y:S05]  /*2610*/  BSYNC B1 ;  /* 0x0000000000017941 */ /* 0x000fea0003800000 */
.L_x_22351:
        /* <DEDUP_REMOVED lines=18> */
.L_x_22363:
[----:B------:R-:W-:Y:S02]  /*2740*/  IMAD.MOV.U32 R174, RZ, RZ, R180 ;  /* 0x000000ffffae7224 */ /* 0x000fe400078e00b4 */
.L_x_22364:
[----:B------:R-:W-:Y:S05]  /*2750*/  BSYNC B2 ;  /* 0x0000000000027941 */ /* 0x000fea0003800000 */
.L_x_22362:
        /* <DEDUP_REMOVED lines=16> */
.L_x_22368:
[----:B------:R-:W-:Y:S05]  /*2860*/  BSYNC B3 ;  /* 0x0000000000037941 */ /* 0x000fea0003800000 */
.L_x_22367:
        /* <DEDUP_REMOVED lines=44> */
.L_x_22366:
[----:B------:R-:W-:Y:S05]  /*2b30*/  BSYNC B2 ;  /* 0x0000000000027941 */ /* 0x000fea0003800000 */
.L_x_22365:
        /* <DEDUP_REMOVED lines=11> */
.L_x_22361:
[----:B------:R-:W-:Y:S05]  /*2bf0*/  BSYNC B1 ;  /* 0x0000000000017941 */ /* 0x000fea0003800000 */
.L_x_22360:
        /* <DEDUP_REMOVED lines=18> */
.L_x_22372:
[----:B------:R-:W-:Y:S02]  /*2d20*/  IMAD.MOV.U32 R174, RZ, RZ, R180 ;  /* 0x000000ffffae7224 */ /* 0x000fe400078e00b4 */
.L_x_22373:
[----:B------:R-:W-:Y:S05]  /*2d30*/  BSYNC B2 ;  /* 0x0000000000027941 */ /* 0x000fea0003800000 */
.L_x_22371:
        /* <DEDUP_REMOVED lines=16> */
.L_x_22377:
[----:B------:R-:W-:Y:S05]  /*2e40*/  BSYNC B3 ;  /* 0x0000000000037941 */ /* 0x000fea0003800000 */
.L_x_22376:
        /* <DEDUP_REMOVED lines=44> */
.L_x_22375:
[----:B------:R-:W-:Y:S05]  /*3110*/  BSYNC B2 ;  /* 0x0000000000027941 */ /* 0x000fea0003800000 */
.L_x_22374:
        /* <DEDUP_REMOVED lines=11> */
.L_x_22370:
[----:B------:R-:W-:Y:S05]  /*31d0*/  BSYNC B1 ;  /* 0x0000000000017941 */ /* 0x000fea0003800000 */
.L_x_22369:
        /* <DEDUP_REMOVED lines=18> */
.L_x_22381:
[----:B------:R-:W-:Y:S02]  /*3300*/  IMAD.MOV.U32 R174, RZ, RZ, R180 ;  /* 0x000000ffffae7224 */ /* 0x000fe400078e00b4 */
.L_x_22382:
[----:B------:R-:W-:Y:S05]  /*3310*/  BSYNC B2 ;  /* 0x0000000000027941 */ /* 0x000fea0003800000 */
.L_x_22380:
        /* <DEDUP_REMOVED lines=16> */
.L_x_22386:
[----:B------:R-:W-:Y:S05]  /*3420*/  BSYNC B3 ;  /* 0x0000000000037941 */ /* 0x000fea0003800000 */
.L_x_22385:
        /* <DEDUP_REMOVED lines=44> */
.L_x_22384:
[----:B------:R-:W-:Y:S05]  /*36f0*/  BSYNC B2 ;  /* 0x0000000000027941 */ /* 0x000fea0003800000 */
.L_x_22383:
        /* <DEDUP_REMOVED lines=11> */
.L_x_22379:
[----:B------:R-:W-:Y:S05]  /*37b0*/  BSYNC B1 ;  /* 0x0000000000017941 */ /* 0x000fea0003800000 */
.L_x_22378:
        /* <DEDUP_REMOVED lines=18> */
.L_x_22390:
[----:B------:R-:W-:Y:S02]  /*38e0*/  IMAD.MOV.U32 R198, RZ, RZ, R180 ;  /* 0x000000ffffc67224 */ /* 0x000fe400078e00b4 */
.L_x_22391:
[----:B------:R-:W-:Y:S05]  /*38f0*/  BSYNC B2 ;  /* 0x0000000000027941 */ /* 0x000fea0003800000 */
.L_x_22389:
        /* <DEDUP_REMOVED lines=16> */
.L_x_22395:
[----:B------:R-:W-:Y:S05]  /*3a00*/  BSYNC B3 ;  /* 0x0000000000037941 */ /* 0x000fea0003800000 */
.L_x_22394:
        /* <DEDUP_REMOVED lines=44> */
.L_x_22393:
[----:B------:R-:W-:Y:S05]  /*3cd0*/  BSYNC B2 ;  /* 0x0000000000027941 */ /* 0x000fea0003800000 */
.L_x_22392:
        /* <DEDUP_REMOVED lines=11> */
.L_x_22388:
[----:B------:R-:W-:Y:S05]  /*3d90*/  BSYNC B1 ;  /* 0x0000000000017941 */ /* 0x000fea0003800000 */
.L_x_22387:
        /* <DEDUP_REMOVED lines=26> */
.L_x_22397:
[----:B------:R-:W-:Y:S05]  /*3f40*/  BSYNC B1 ;  /* 0x0000000000017941 */ /* 0x000fea0003800000 */
.L_x_22396:
[----:B------:R-:W-:Y:S02]  /*3f50*/  IADD3 R188, R188, 0x80, RZ ;  /* 0x00000080bcbc7810 */ /* 0x000fe40007ffe0ff */
[----:B------:R-:W-:Y:S02]  /*3f60*/  IADD3 R145, R145, 0x80, RZ ;  /* 0x0000008091917810 */ /* 0x000fe40007ffe0ff */
.L_x_22323:
[----:B------:R-:W-:Y:S05]  /*3f70*/  BSYNC B0 ;  /* 0x0000000000007941 */ /* 0x000fea0003800000 */
.L_x_22322:
        /* <DEDUP_REMOVED lines=10> */
[----:B------:R-:W4:Y:S01]  /*4020*/  @P3 LDG.E.128 R100, [R124.64] ;  /* 0x000000047c643981 */ /* 0x000f22000c1e1d00 */
[----:B------:R-:W-:-:S03]  /*4030*/  ISETP.GT.AND P4, PT, R147, RZ, PT ;  /* 0x000000ff9300720c */ /* 0x000fc60003f84270 */
[----:B------:R3:W5:Y:S01]  /*4040*/  @P3 LDG.E.128 R108, [R124.64+0x10] ;  /* 0x000010047c6c3981 */ /* 0x000762000c1e1d00 */
[----:B------:R-:W-:Y:S09]  /*4050*/  BSSY B1, `(.L_x_22400) ;  /* 0x000005c000017945 */ /* 0x000ff20003800000 */
[----:B------:R-:W-:-:S04]  /*4060*/  @!P4 ISETP.NE.U32.AND P5, PT, RZ, c[0x0][0x180], PT ;  /* 0x00006000ff00ca0c */ /* 0x000fc80003fa5070 */
[----:B------:R-:W-:Y:S01]  /*4070*/  @!P4 ISETP.NE.AND.EX P5, PT, RZ, c[0x0][0x184], PT, P5 ;  /* 0x00006100ff00ca0c */ /* 0x000fe20003fa5350 */
[----:B------:R-:W-:-:S03]  /*4080*/  @!P4 IMAD.MOV.U32 R126, RZ, RZ, R174 ;  /* 0x000000ffff7ec224 */ /* 0x000fc600078e00ae */
        /* <DEDUP_REMOVED lines=14> */
.L_x_22403:
[----:B------:R-:W-:Y:S02]  /*4170*/  IMAD.MOV.U32 R189, RZ, RZ, R180 ;  /* 0x000000ffffbd7224 */ /* 0x000fe400078e00b4 */
.L_x_22404:
[----:B------:R-:W-:Y:S05]  /*4180*/  BSYNC B2 ;  /* 0x0000000000027941 */ /* 0x000fea0003800000 */
.L_x_22402:
        /* <DEDUP_REMOVED lines=16> */
.L_x_22408:
[----:B------:R-:W-:Y:S05]  /*4290*/  BSYNC B3 ;  /* 0x0000000000037941 */ /* 0x000fea0003800000 */
.L_x_22407:
        /* <DEDUP_REMOVED lines=43> */
.L_x_22406:
[----:B------:R-:W-:Y:S05]  /*4550*/  BSYNC B2 ;  /* 0x0000000000027941 */ /* 0x000fea0003800000 */
.L_x_22405:
[----:B------:R-:W3:Y:S01]  /*4560*/  I2F.U32 R120, R189 ;  /* 0x000000bd00787306 */ /* 0x000ee20000201000 */
[----:B------:R-:W-:Y:S01]  /*4570*/  HFMA2.MMA R121, -RZ, RZ, 0.1171875, 0 ;  /* 0x2f800000ff797435 */ /* 0x000fe200000001ff */
[----:B-----5:R-:W-:-:S05]  /*4580*/  HADD2.F32 R122, -RZ, R104.H0_H0 ;  /* 0x20000068ff7a7230 */ /* 0x020fca0000004100 */
        /* <DEDUP_REMOVED lines=8> */
.L_x_22401:
[----:B---3--:R-:W-:Y:S05]  /*4610*/  BSYNC B1 ;  /* 0x0000000000017941 */ /* 0x008fea0003800000 */
.L_x_22400:
        /* <DEDUP_REMOVED lines=18> */
.L_x_22412:
[----:B------:R-:W-:Y:S02]  /*4740*/  IMAD.MOV.U32 R174, RZ, RZ, R180 ;  /* 0x000000ffffae7224 */ /* 0x000fe400078e00b4 */
.L_x_22413:
[----:B------:R-:W-:Y:S05]  /*4750*/  BSYNC B2 ;  /* 0x0000000000027941 */ /* 0x000fea0003800000 */
.L_x_22411:
        /* <DEDUP_REMOVED lines=16> */
.L_x_22417:
[----:B------:R-:W-:Y:S05]  /*4860*/  BSYNC B3 ;  /* 0x0000000000037941 */ /* 0x000fea0003800000 */
.L_x_22416:
        /* <DEDUP_REMOVED lines=43> */
.L_x_22415:
[----:B------:R-:W-:Y:S05]  /*4b20*/  BSYNC B2 ;  /* 0x0000000000027941 */ /* 0x000fea0003800000 */
.L_x_22414:
[----:B------:R-:W3:Y:S01]  /*4b30*/  I2F.U32 R121, R174 ;  /* 0x000000ae00797306 */ /* 0x000ee20000201000 */
[----:B-----5:R-:W-:Y:S01]  /*4b40*/  HADD2.F32 R124, -RZ, R104.H1_H1 ;  /* 0x30000068ff7c7230 */ /* 0x020fe20000004100 */
        /* <DEDUP_REMOVED lines=9> */
.L_x_22410:
[----:B------:R-:W-:Y:S05]  /*4be0*/  BSYNC B1 ;  /* 0x0000000000017941 */ /* 0x000fea0003800000 */
.L_x_22409:
        /* <DEDUP_REMOVED lines=18> */
.L_x_22421:
[----:B------:R-:W-:Y:S02]  /*4d10*/  MOV R174, R180 ;  /* 0x000000b400ae7202 */ /* 0x000fe40000000f00 */
.L_x_22422:
[----:B------:R-:W-:Y:S05]  /*4d20*/  BSYNC B2 ;  /* 0x0000000000027941 */ /* 0x000fea0003800000 */
.L_x_22420:
        /* <DEDUP_REMOVED lines=16> */
.L_x_22426:
[----:B------:R-:W-:Y:S05]  /*4e30*/  BSYNC B3 ;  /* 0x0000000000037941 */ /* 0x000fea0003800000 */
.L_x_22425:
        /* <DEDUP_REMOVED lines=44> */
.L_x_22424:
[----:B------:R-:W-:Y:S05]  /*5100*/  BSYNC B2 ;  /* 0x0000000000027941 */ /* 0x000fea0003800000 */
.L_x_22423:
[----:B------:R-:W3:Y:S01]  /*5110*/  I2F.U32 R122, R174 ;  /* 0x000000ae007a7306 */ /* 0x000ee20000201000 */
[----:B-----5:R-:W-:Y:S01]  /*5120*/  HADD2.F32 R125, -RZ, R105.H0_H0 ;  /* 0x20000069ff7d7230 */ /* 0x020fe20000004100 */
        /* <DEDUP_REMOVED lines=9> */
.L_x_22419:
[----:B------:R-:W-:Y:S05]  /*51c0*/  BSYNC B1 ;  /* 0x0000000000017941 */ /* 0x000fea0003800000 */
.L_x_22418:
        /* <DEDUP_REMOVED lines=18> */
.L_x_22430:
[----:B------:R-:W-:Y:S02]  /*52f0*/  MOV R174, R180 ;  /* 0x000000b400ae7202 */ /* 0x000fe40000000f00 */
.L_x_22431:
[----:B------:R-:W-:Y:S05]  /*5300*/  BSYNC B2 ;  /* 0x0000000000027941 */ /* 0x000fea0003800000 */
.L_x_22429:
        /* <DEDUP_REMOVED lines=16> */
.L_x_22435:
[----:B------:R-:W-:Y:S05]  /*5410*/  BSYNC B3 ;  /* 0x0000000000037941 */ /* 0x000fea0003800000 */
.L_x_22434:
        /* <DEDUP_REMOVED lines=44> */
.L_x_22433:
[----:B------:R-:W-:Y:S05]  /*56e0*/  BSYNC B2 ;  /* 0x0000000000027941 */ /* 0x000fea0003800000 */
.L_x_22432:
        /* <DEDUP_REMOVED lines=11> */
.L_x_22428:
[----:B------:R-:W-:Y:S05]  /*57a0*/  BSYNC B1 ;  /* 0x0000000000017941 */ /* 0x000fea0003800000 */
.L_x_22427:
        /* <DEDUP_REMOVED lines=18> */
.L_x_22439:
[----:B------:R-:W-:Y:S02]  /*58d0*/  MOV R174, R180 ;  /* 0x000000b400ae7202 */ /* 0x000fe40000000f00 */
.L_x_22440:
[----:B------:R-:W-:Y:S05]  /*58e0*/  BSYNC B2 ;  /* 0x0000000000027941 */ /* 0x000fea0003800000 */
.L_x_22438:
        /* <DEDUP_REMOVED lines=16> */
.L_x_22444:
[----:B------:R-:W-:Y:S05]  /*59f0*/  BSYNC B3 ;  /* 0x0000000000037941 */ /* 0x000fea0003800000 */
.L_x_22443:
        /* <DEDUP_REMOVED lines=44> */
.L_x_22442:
[----:B------:R-:W-:Y:S05]  /*5cc0*/  BSYNC B2 ;  /* 0x0000000000027941 */ /* 0x000fea0003800000 */
.L_x_22441:
[----:B------:R-:W3:Y:S01]  /*5cd0*/  I2F.U32 R124, R174 ;  /* 0x000000ae007c7306 */ /* 0x000ee20000201000 */
[----:B------:R-:W-:Y:S01]  /*5ce0*/  HADD2.F32 R127, -RZ, R106.H0_H0 ;  /* 0x2000006aff7f7230 */ /* 0x000fe20000004100 */
        /* <DEDUP_REMOVED lines=9> */
.L_x_22437:
[----:B------:R-:W-:Y:S05]  /*5d80*/  BSYNC B1 ;  /* 0x0000000000017941 */ /* 0x000fea0003800000 */
.L_x_22436:
        /* <DEDUP_REMOVED lines=18> */
.L_x_22448:
[----:B------:R-:W-:Y:S02]  /*5eb0*/  MOV R174, R180 ;  /* 0x000000b400ae7202 */ /* 0x000fe40000000f00 */
.L_x_22449:
[----:B------:R-:W-:Y:S05]  /*5ec0*/  BSYNC B2 ;  /* 0x0000000000027941 */ /* 0x000fea0003800000 */
.L_x_22447:
        /* <DEDUP_REMOVED lines=16> */
.L_x_22453:
[----:B------:R-:W-:Y:S05]  /*5fd0*/  BSYNC B3 ;  /* 0x0000000000037941 */ /* 0x000fea0003800000 */
.L_x_22452:
        /* <DEDUP_REMOVED lines=44> */
.L_x_22451:
[----:B------:R-:W-:Y:S05]  /*62a0*/  BSYNC B2 ;  /* 0x0000000000027941 */ /* 0x000fea0003800000 */
.L_x_22450:
[----:B------:R-:W3:Y:S01]  /*62b0*/  I2F.U32 R125, R174 ;  /* 0x000000ae007d7306 */ /* 0x000ee20000201000 */
[----:B------:R-:W-:Y:S01]  /*62c0*/  HADD2.F32 R185, -RZ, R106.H1_H1 ;  /* 0x3000006affb97230 */ /* 0x000fe20000004100 */
        /* <DEDUP_REMOVED lines=9> */
.L_x_22446:
[----:B------:R-:W-:Y:S05]  /*6360*/  BSYNC B1 ;  /* 0x0000000000017941 */ /* 0x000fea0003800000 */
.L_x_22445:
        /* <DEDUP_REMOVED lines=18> */
.L_x_22457:
[----:B------:R-:W-:Y:S02]  /*6490*/  MOV R174, R180 ;  /* 0x000000b400ae7202 */ /* 0x000fe40000000f00 */
.L_x_22458:
[----:B------:R-:W-:Y:S05]  /*64a0*/  BSYNC B2 ;  /* 0x0000000000027941 */ /* 0x000fea0003800000 */
.L_x_22456:
        /* <DEDUP_REMOVED lines=16> */
.L_x_22462:
[----:B------:R-:W-:Y:S05]  /*65b0*/  BSYNC B3 ;  /* 0x0000000000037941 */ /* 0x000fea0003800000 */
.L_x_22461:
        /* <DEDUP_REMOVED lines=44> */
.L_x_22460:
[----:B------:R-:W-:Y:S05]  /*6880*/  BSYNC B2 ;  /* 0x0000000000027941 */ /* 0x000fea0003800000 */
.L_x_22459:
        /* <DEDUP_REMOVED lines=11> */
.L_x_22455:
[----:B------:R-:W-:Y:S05]  /*6940*/  BSYNC B1 ;  /* 0x0000000000017941 */ /* 0x000fea0003800000 */
.L_x_22454:
        /* <DEDUP_REMOVED lines=18> */
.L_x_22466:
[----:B------:R-:W-:Y:S02]  /*6a70*/  MOV R198, R180 ;  /* 0x000000b400c67202 */ /* 0x000fe40000000f00 */
.L_x_22467:
[----:B------:R-:W-:Y:S05]  /*6a80*/  BSYNC B2 ;  /* 0x0000000000027941 */ /* 0x000fea0003800000 */
.L_x_22465:
        /* <DEDUP_REMOVED lines=16> */
.L_x_22471:
[----:B------:R-:W-:Y:S05]  /*6b90*/  BSYNC B3 ;  /* 0x0000000000037941 */ /* 0x000fea0003800000 */
.L_x_22470:
        /* <DEDUP_REMOVED lines=44> */
.L_x_22469:
[----:B------:R-:W-:Y:S05]  /*6e60*/  BSYNC B2 ;  /* 0x0000000000027941 */ /* 0x000fea0003800000 */
.L_x_22468:
[----:B------:R-:W3:Y:S01]  /*6e70*/  I2F.U32 R127, R198 ;  /* 0x000000c6007f7306 */ /* 0x000ee20000201000 */
[----:B------:R-:W-:Y:S01]  /*6e80*/  HADD2.F32 R187, -RZ, R107.H1_H1 ;  /* 0x3000006bffbb7230 */ /* 0x000fe20000004100 */
        /* <DEDUP_REMOVED lines=9> */
.L_x_22464:
[----:B------:R-:W-:Y:S05]  /*6f20*/  BSYNC B1 ;  /* 0x0000000000017941 */ /* 0x000fea0003800000 */
.L_x_22463:
        /* <DEDUP_REMOVED lines=26> */
.L_x_22473:
[----:B------:R-:W-:Y:S05]  /*70d0*/  BSYNC B1 ;  /* 0x0000000000017941 */ /* 0x000fea0003800000 */
.L_x_22472:
[----:B------:R-:W-:Y:S02]  /*70e0*/  IADD3 R188, R188, 0x80, RZ ;  /* 0x00000080bcbc7810 */ /* 0x000fe40007ffe0ff */
[----:B------:R-:W-:Y:S02]  /*70f0*/  IADD3 R145, R145, 0x80, RZ ;  /* 0x0000008091917810 */ /* 0x000fe40007ffe0ff */
.L_x_22399:
[----:B------:R-:W-:Y:S05]  /*7100*/  BSYNC B0 ;  /* 0x0000000000007941 */ /* 0x000fea0003800000 */
.L_x_22398:
        /* <DEDUP_REMOVED lines=31> */
.L_x_22479:
[----:B------:R-:W-:Y:S02]  /*7300*/  IMAD.MOV.U32 R189, RZ, RZ, R180 ;  /* 0x000000ffffbd7224 */ /* 0x000fe400078e00b4 */
.L_x_22480:
[----:B------:R-:W-:Y:S05]  /*7310*/  BSYNC B2 ;  /* 0x0000000000027941 */ /* 0x000fea0003800000 */
.L_x_22478:
        /* <DEDUP_REMOVED lines=16> */
.L_x_22484:
[----:B------:R-:W-:Y:S05]  /*7420*/  BSYNC B3 ;  /* 0x0000000000037941 */ /* 0x000fea0003800000 */
.L_x_22483:
        /* <DEDUP_REMOVED lines=43> */
.L_x_22482:
[----:B------:R-:W-:Y:S05]  /*76e0*/  BSYNC B2 ;  /* 0x0000000000027941 */ /* 0x000fea0003800000 */
.L_x_22481:
        /* <DEDUP_REMOVED lines=11> */
.L_x_22477:
[----:B----4-:R-:W-:Y:S05]  /*77a0*/  BSYNC B1 ;  /* 0x0000000000017941 */ /* 0x010fea0003800000 */
.L_x_22476:
        /* <DEDUP_REMOVED lines=18> */
.L_x_22488:
[----:B------:R-:W-:Y:S02]  /*78d0*/  MOV R174, R180 ;  /* 0x000000b400ae7202 */ /* 0x000fe40000000f00 */
.L_x_22489:
[----:B------:R-:W-:Y:S05]  /*78e0*/  BSYNC B2 ;  /* 0x0000000000027941 */ /* 0x000fea0003800000 */
.L_x_22487:
        /* <DEDUP_REMOVED lines=16> */
.L_x_22493:
[----:B------:R-:W-:Y:S05]  /*79f0*/  BSYNC B3 ;  /* 0x0000000000037941 */ /* 0x000fea0003800000 */
.L_x_22492:
        /* <DEDUP_REMOVED lines=43> */
.L_x_22491:
[----:B------:R-:W-:Y:S05]  /*7cb0*/  BSYNC B2 ;  /* 0x0000000000027941 */ /* 0x000fea0003800000 */
.L_x_22490:
        /* <DEDUP_REMOVED lines=11> */
.L_x_22486:
[----:B------:R-:W-:Y:S05]  /*7d70*/  BSYNC B1 ;  /* 0x0000000000017941 */ /* 0x000fea0003800000 */
.L_x_22485:
        /* <DEDUP_REMOVED lines=18> */
.L_x_22497:
[----:B------:R-:W-:Y:S02]  /*7ea0*/  IMAD.MOV.U32 R174, RZ, RZ, R180 ;  /* 0x000000ffffae7224 */ /* 0x000fe400078e00b4 */
.L_x_22498:
[----:B------:R-:W-:Y:S05]  /*7eb0*/  BSYNC B2 ;  /* 0x0000000000027941 */ /* 0x000fea0003800000 */
.L_x_22496:
        /* <DEDUP_REMOVED lines=16> */
.L_x_22502:
[----:B------:R-:W-:Y:S05]  /*7fc0*/  BSYNC B3 ;  /* 0x0000000000037941 */ /* 0x000fea0003800000 */
.L_x_22501:
        /* <DEDUP_REMOVED lines=44> */
.L_x_22500:
[----:B------:R-:W-:Y:S05]  /*8290*/  BSYNC B2 ;  /* 0x0000000000027941 */ /* 0x000fea0003800000 */
.L_x_22499:
        /* <DEDUP_REMOVED lines=11> */
.L_x_22495:
[----:B------:R-:W-:Y:S05]  /*8350*/  BSYNC B1 ;  /* 0x0000000000017941 */ /* 0x000fea0003800000 */
.L_x_22494:
        /* <DEDUP_REMOVED lines=18> */
.L_x_22506:
[----:B------:R-:W-:Y:S02]  /*8480*/  IMAD.MOV.U32 R174, RZ, RZ, R180 ;  /* 0x000000ffffae7224 */ /* 0x000fe400078e00b4 */
.L_x_22507:
[----:B------:R-:W-:Y:S05]  /*8490*/  BSYNC B2 ;  /* 0x0000000000027941 */ /* 0x000fea0003800000 */
.L_x_22505:
        /* <DEDUP_REMOVED lines=16> */
.L_x_22511:
[----:B------:R-:W-:Y:S05]  /*85a0*/  BSYNC B3 ;  /* 0x0000000000037941 */ /* 0x000fea0003800000 */
.L_x_22510:
        /* <DEDUP_REMOVED lines=44> */
.L_x_22509:
[----:B------:R-:W-:Y:S05]  /*8870*/  BSYNC B2 ;  /* 0x0000000000027941 */ /* 0x000fea0003800000 */
.L_x_22508:
        /* <DEDUP_REMOVED lines=11> */
.L_x_22504:
[----:B------:R-:W-:Y:S05]  /*8930*/  BSYNC B1 ;  /* 0x0000000000017941 */ /* 0x000fea0003800000 */
.L_x_22503:
        /* <DEDUP_REMOVED lines=18> */
.L_x_22515:
[----:B------:R-:W-:Y:S02]  /*8a60*/  IMAD.MOV.U32 R174, RZ, RZ, R180 ;  /* 0x000000ffffae7224 */ /* 0x000fe400078e00b4 */
.L_x_22516:
[----:B------:R-:W-:Y:S05]  /*8a70*/  BSYNC B2 ;  /* 0x0000000000027941 */ /* 0x000fea0003800000 */
.L_x_22514:
        /* <DEDUP_REMOVED lines=16> */
.L_x_22520:
[----:B------:R-:W-:Y:S05]  /*8b80*/  BSYNC B3 ;  /* 0x0000000000037941 */ /* 0x000fea0003800000 */
.L_x_22519:
        /* <DEDUP_REMOVED lines=44> */
.L_x_22518:
[----:B------:R-:W-:Y:S05]  /*8e50*/  BSYNC B2 ;  /* 0x0000000000027941 */ /* 0x000fea0003800000 */
.L_x_22517:
        /* <DEDUP_REMOVED lines=11> */
.L_x_22513:
[----:B------:R-:W-:Y:S05]  /*8f10*/  BSYNC B1 ;  /* 0x0000000000017941 */ /* 0x000fea0003800000 */
.L_x_22512:
        /* <DEDUP_REMOVED lines=18> */
.L_x_22524:
[----:B------:R-:W-:Y:S02]  /*9040*/  IMAD.MOV.U32 R174, RZ, RZ, R180 ;  /* 0x000000ffffae7224 */ /* 0x000fe400078e00b4 */
.L_x_22525:
[----:B------:R-:W-:Y:S05]  /*9050*/  BSYNC B2 ;  /* 0x0000000000027941 */ /* 0x000fea0003800000 */
.L_x_22523:
        /* <DEDUP_REMOVED lines=16> */
.L_x_22529:
[----:B------:R-:W-:Y:S05]  /*9160*/  BSYNC B3 ;  /* 0x0000000000037941 */ /* 0x000fea0003800000 */
.L_x_22528:
        /* <DEDUP_REMOVED lines=44> */
.L_x_22527:
[----:B------:R-:W-:Y:S05]  /*9430*/  BSYNC B2 ;  /* 0x0000000000027941 */ /* 0x000fea0003800000 */
.L_x_22526:
        /* <DEDUP_REMOVED lines=11> */
.L_x_22522:
[----:B------:R-:W-:Y:S05]  /*94f0*/  BSYNC B1 ;  /* 0x0000000000017941 */ /* 0x000fea0003800000 */
.L_x_22521:
        /* <DEDUP_REMOVED lines=18> */
.L_x_22533:
[----:B------:R-:W-:Y:S02]  /*9620*/  IMAD.MOV.U32 R174, RZ, RZ, R180 ;  /* 0x000000ffffae7224 */ /* 0x000fe400078e00b4 */
.L_x_22534:
[----:B------:R-:W-:Y:S05]  /*9630*/  BSYNC B2 ;  /* 0x0000000000027941 */ /* 0x000fea0003800000 */
.L_x_22532:
        /* <DEDUP_REMOVED lines=16> */
.L_x_22538:
[----:B------:R-:W-:Y:S05]  /*9740*/  BSYNC B3 ;  /* 0x0000000000037941 */ /* 0x000fea0003800000 */
.L_x_22537:
        /* <DEDUP_REMOVED lines=44> */
.L_x_22536:
[----:B------:R-:W-:Y:S05]  /*9a10*/  BSYNC B2 ;  /* 0x0000000000027941 */ /* 0x000fea0003800000 */
.L_x_22535:
        /* <DEDUP_REMOVED lines=11> */
.L_x_22531:
[----:B------:R-:W-:Y:S05]  /*9ad0*/  BSYNC B1 ;  /* 0x0000000000017941 */ /* 0x000fea0003800000 */
.L_x_22530:
        /* <DEDUP_REMOVED lines=18> */
.L_x_22542:
[----:B------:R-:W-:Y:S02]  /*9c00*/  IMAD.MOV.U32 R198, RZ, RZ, R180 ;  /* 0x000000ffffc67224 */ /* 0x000fe400078e00b4 */
.L_x_22543:
[----:B------:R-:W-:Y:S05]  /*9c10*/  BSYNC B2 ;  /* 0x0000000000027941 */ /* 0x000fea0003800000 */
.L_x_22541:
        /* <DEDUP_REMOVED lines=16> */
.L_x_22547:
[----:B------:R-:W-:Y:S05]  /*9d20*/  BSYNC B3 ;  /* 0x0000000000037941 */ /* 0x000fea0003800000 */
.L_x_22546:
        /* <DEDUP_REMOVED lines=44> */
.L_x_22545:
[----:B------:R-:W-:Y:S05]  /*9ff0*/  BSYNC B2 ;  /* 0x0000000000027941 */ /* 0x000fea0003800000 */
.L_x_22544:
        /* <DEDUP_REMOVED lines=11> */
.L_x_22540:
[----:B------:R-:W-:Y:S05]  /*a0b0*/  BSYNC B1 ;  /* 0x0000000000017941 */ /* 0x000fea0003800000 */
.L_x_22539:
[----:B-1----:R-:W-:Y:S01]  /*a0c0*/  IMAD.MOV.U32 R191, RZ, RZ, 0x20 ;  /* 0x00000020ffbf7424 */ /* 0x002fe200078e00ff */
        /* <DEDUP_REMOVED lines=25> */
.L_x_22549:
[----:B------:R-:W-:Y:S05]  /*a260*/  BSYNC B1 ;  /* 0x0000000000017941 */ /* 0x000fea0003800000 */
.L_x_22548:
[----:B------:R-:W-:Y:S02]  /*a270*/  IADD3 R188, R188, 0x80, RZ ;  /* 0x00000080bcbc7810 */ /* 0x000fe40007ffe0ff */
[----:B------:R-:W-:Y:S02]  /*a280*/  IADD3 R145, R145, 0x80, RZ ;  /* 0x0000008091917810 */ /* 0x000fe40007ffe0ff */
.L_x_22475:
[----:B------:R-:W-:Y:S05]  /*a290*/  BSYNC B0 ;  /* 0x0000000000007941 */ /* 0x000fea0003800000 */
.L_x_22474:
        /* <DEDUP_REMOVED lines=30> */
.L_x_22555:
[----:B------:R-:W-:Y:S02]  /*a480*/  MOV R147, R180 ;  /* 0x000000b400937202 */ /* 0x000fe40000000f00 */
.L_x_22556:
[----:B------:R-:W-:Y:S05]  /*a490*/  BSYNC B2 ;  /* 0x0000000000027941 */ /* 0x000fea0003800000 */
.L_x_22554:
        /* <DEDUP_REMOVED lines=16> */
.L_x_22560:
[----:B------:R-:W-:Y:S05]  /*a5a0*/  BSYNC B3 ;  /* 0x0000000000037941 */ /* 0x000fea0003800000 */
.L_x_22559:
        /* <DEDUP_REMOVED lines=43> */
.L_x_22558:
[----:B------:R-:W-:Y:S05]  /*a860*/  BSYNC B2 ;  /* 0x0000000000027941 */ /* 0x000fea0003800000 */
.L_x_22557:
        /* <DEDUP_REMOVED lines=11> */
.L_x_22553:
[----:B---3--:R-:W-:Y:S05]  /*a920*/  BSYNC B1 ;  /* 0x0000000000017941 */ /* 0x008fea0003800000 */
.L_x_22552:
        /* <DEDUP_REMOVED lines=18> */
.L_x_22564:
[----:B------:R-:W-:Y:S02]  /*aa50*/  IMAD.MOV.U32 R147, RZ, RZ, R180 ;  /* 0x000000ffff937224 */ /* 0x000fe400078e00b4 */
.L_x_22565:
[----:B------:R-:W-:Y:S05]  /*aa60*/  BSYNC B2 ;  /* 0x0000000000027941 */ /* 0x000fea0003800000 */
.L_x_22563:
        /* <DEDUP_REMOVED lines=16> */
.L_x_22569:
[----:B------:R-:W-:Y:S05]  /*ab70*/  BSYNC B3 ;  /* 0x0000000000037941 */ /* 0x000fea0003800000 */
.L_x_22568:
        /* <DEDUP_REMOVED lines=43> */
.L_x_22567:
[----:B------:R-:W-:Y:S05]  /*ae30*/  BSYNC B2 ;  /* 0x0000000000027941 */ /* 0x000fea0003800000 */
.L_x_22566:
        /* <DEDUP_REMOVED lines=11> */
.L_x_22562:
[----:B------:R-:W-:Y:S05]  /*aef0*/  BSYNC B1 ;  /* 0x0000000000017941 */ /* 0x000fea0003800000 */
.L_x_22561:
        /* <DEDUP_REMOVED lines=18> */
.L_x_22573:
[----:B------:R-:W-:Y:S02]  /*b020*/  IMAD.MOV.U32 R147, RZ, RZ, R180 ;  /* 0x000000ffff937224 */ /* 0x000fe400078e00b4 */
.L_x_22574:
[----:B------:R-:W-:Y:S05]  /*b030*/  BSYNC B2 ;  /* 0x0000000000027941 */ /* 0x000fea0003800000 */
.L_x_22572:
        /* <DEDUP_REMOVED lines=16> */
.L_x_22578:
[----:B------:R-:W-:Y:S05]  /*b140*/  BSYNC B3 ;  /* 0x0000000000037941 */ /* 0x000fea0003800000 */
.L_x_22577:
        /* <DEDUP_REMOVED lines=44> */
.L_x_22576:
[----:B------:R-:W-:Y:S05]  /*b410*/  BSYNC B2 ;  /* 0x0000000000027941 */ /* 0x000fea0003800000 */
.L_x_22575:
        /* <DEDUP_REMOVED lines=11> */
.L_x_22571:
[----:B------:R-:W-:Y:S05]  /*b4d0*/  BSYNC B1 ;  /* 0x0000000000017941 */ /* 0x000fea0003800000 */
.L_x_22570:
        /* <DEDUP_REMOVED lines=18> */
.L_x_22582:
[----:B------:R-:W-:Y:S02]  /*b600*/  IMAD.MOV.U32 R147, RZ, RZ, R180 ;  /* 0x000000ffff937224 */ /* 0x000fe400078e00b4 */
.L_x_22583:
[----:B------:R-:W-:Y:S05]  /*b610*/  BSYNC B2 ;  /* 0x0000000000027941 */ /* 0x000fea0003800000 */
.L_x_22581:
        /* <DEDUP_REMOVED lines=16> */
.L_x_22587:
[----:B------:R-:W-:Y:S05]  /*b720*/  BSYNC B3 ;  /* 0x0000000000037941 */ /* 0x000fea0003800000 */
.L_x_22586:
        /* <DEDUP_REMOVED lines=44> */
.L_x_22585:
[----:B------:R-:W-:Y:S05]  /*b9f0*/  BSYNC B2 ;  /* 0x0000000000027941 */ /* 0x000fea0003800000 */
.L_x_22584:
        /* <DEDUP_REMOVED lines=11> */
.L_x_22580:
[----:B------:R-:W-:Y:S05]  /*bab0*/  BSYNC B1 ;  /* 0x0000000000017941 */ /* 0x000fea0003800000 */
.L_x_22579:
        /* <DEDUP_REMOVED lines=18> */
.L_x_22591:
[----:B------:R-:W-:Y:S02]  /*bbe0*/  IMAD.MOV.U32 R147, RZ, RZ, R180 ;  /* 0x000000ffff937224 */ /* 0x000fe400078e00b4 */
.L_x_22592:
[----:B------:R-:W-:Y:S05]  /*bbf0*/  BSYNC B2 ;  /* 0x0000000000027941 */ /* 0x000fea0003800000 */
.L_x_22590:
        /* <DEDUP_REMOVED lines=16> */
.L_x_22596:
[----:B------:R-:W-:Y:S05]  /*bd00*/  BSYNC B3 ;  /* 0x0000000000037941 */ /* 0x000fea0003800000 */
.L_x_22595:
        /* <DEDUP_REMOVED lines=44> */
.L_x_22594:
[----:B------:R-:W-:Y:S05]  /*bfd0*/  BSYNC B2 ;  /* 0x0000000000027941 */ /* 0x000fea0003800000 */
.L_x_22593:
        /* <DEDUP_REMOVED lines=11> */
.L_x_22589:
[----:B------:R-:W-:Y:S05]  /*c090*/  BSYNC B1 ;  /* 0x0000000000017941 */ /* 0x000fea0003800000 */
.L_x_22588:
        /* <DEDUP_REMOVED lines=18> */
.L_x_22600:
[----:B------:R-:W-:Y:S02]  /*c1c0*/  IMAD.MOV.U32 R147, RZ, RZ, R180 ;  /* 0x000000ffff937224 */ /* 0x000fe400078e00b4 */
.L_x_22601:
[----:B------:R-:W-:Y:S05]  /*c1d0*/  BSYNC B2 ;  /* 0x0000000000027941 */ /* 0x000fea0003800000 */
.L_x_22599:
        /* <DEDUP_REMOVED lines=16> */
.L_x_22605:
[----:B------:R-:W-:Y:S05]  /*c2e0*/  BSYNC B3 ;  /* 0x0000000000037941 */ /* 0x000fea0003800000 */
.L_x_22604:
        /* <DEDUP_REMOVED lines=44> */
.L_x_22603:
[----:B------:R-:W-:Y:S05]  /*c5b0*/  BSYNC B2 ;  /* 0x0000000000027941 */ /* 0x000fea0003800000 */
.L_x_22602:
        /* <DEDUP_REMOVED lines=11> */
.L_x_22598:
[----:B------:R-:W-:Y:S05]  /*c670*/  BSYNC B1 ;  /* 0x0000000000017941 */ /* 0x000fea0003800000 */
.L_x_22597:
        /* <DEDUP_REMOVED lines=18> */
.L_x_22609:
[----:B------:R-:W-:Y:S02]  /*c7a0*/  IMAD.MOV.U32 R174, RZ, RZ, R180 ;  /* 0x000000ffffae7224 */ /* 0x000fe400078e00b4 */
.L_x_22610:
[----:B------:R-:W-:Y:S05]  /*c7b0*/  BSYNC B2 ;  /* 0x0000000000027941 */ /* 0x000fea0003800000 */
.L_x_22608:
        /* <DEDUP_REMOVED lines=16> */
.L_x_22614:
[----:B------:R-:W-:Y:S05]  /*c8c0*/  BSYNC B3 ;  /* 0x0000000000037941 */ /* 0x000fea0003800000 */
.L_x_22613:
        /* <DEDUP_REMOVED lines=9> */
[----:B------:R-:W-:Y:S01]  /*c960*/  LOP3.LUT R189, R143, R189, R150, 0x96, !PT ;  /* 0x000000bd8fbd7212 */ /* 0x000fe200078e9696 */
[----:B------:R-:W-:-:S03]  /*c970*/  HFMA2.MMA R147, -RZ, RZ, 0, 0 ;  /* 0x00000000ff937435 */ /* 0x000fc600000001ff */
        /* <DEDUP_REMOVED lines=33> */
.L_x_22612:
[----:B------:R-:W-:Y:S05]  /*cb90*/  BSYNC B2 ;  /* 0x0000000000027941 */ /* 0x000fea0003800000 */
.L_x_22611:
        /* <DEDUP_REMOVED lines=11> */
.L_x_22607:
[----:B------:R-:W-:Y:S05]  /*cc50*/  BSYNC B1 ;  /* 0x0000000000017941 */ /* 0x000fea0003800000 */
.L_x_22606:
        /* <DEDUP_REMOVED lines=18> */
.L_x_22618:
[----:B------:R-:W-:Y:S02]  /*cd80*/  IMAD.MOV.U32 R189, RZ, RZ, R180 ;  /* 0x000000ffffbd7224 */ /* 0x000fe400078e00b4 */
.L_x_22619:
[----:B------:R-:W-:Y:S05]  /*cd90*/  BSYNC B2 ;  /* 0x0000000000027941 */ /* 0x000fea0003800000 */
.L_x_22617:
        /* <DEDUP_REMOVED lines=16> */
.L_x_22623:
[----:B------:R-:W-:Y:S05]  /*cea0*/  BSYNC B3 ;  /* 0x0000000000037941 */ /* 0x000fea0003800000 */
.L_x_22622:
[C---:B------:R-:W-:Y:S01]  /*ceb0*/  IMAD.HI.U32 R143, R148.reuse, -0x326172a9, RZ ;  /* 0xcd9e8d57948f7827 */ /* 0x040fe200078e00ff */
[----:B------:R-:W-:Y:S01]  /*cec0*/  LOP3.LUT R147, R147, R175, R3, 0x96, !PT ;  /* 0x000000af93937212 */ /* 0x000fe200078e9603 */
[----:B------:R-:W-:Y:S02]  /*ced0*/  HFMA2.MMA R174, -RZ, RZ, 0, 0 ;  /* 0x00000000ffae7435 */ /* 0x000fe400000001ff */
[----:B------:R-:W-:Y:S01]  /*cee0*/  IMAD R187, R148, -0x326172a9, RZ ;  /* 0xcd9e8d5794bb7824 */ /* 0x000fe200078e02ff */
[----:B------:R-:W-:Y:S01]  /*cef0*/  LOP3.LUT R143, R143, R151, R2, 0x96, !PT ;  /* 0x000000978f8f7212 */ /* 0x000fe200078e9602 */
[----:B-1----:R-:W-:-:S04]  /*cf00*/  IMAD.WIDE.U32 R190, R147, -0x326172a9, RZ ;  /* 0xcd9e8d5793be7825 */ /* 0x002fc800078e00ff */
        /* <DEDUP_REMOVED lines=38> */
.L_x_22621:
[----:B------:R-:W-:Y:S05]  /*d170*/  BSYNC B2 ;  /* 0x0000000000027941 */ /* 0x000fea0003800000 */
.L_x_22620:
        /* <DEDUP_REMOVED lines=11> */
.L_x_22616:
[----:B------:R-:W-:Y:S05]  /*d230*/  BSYNC B1 ;  /* 0x0000000000017941 */ /* 0x000fea0003800000 */
.L_x_22615:
        /* <DEDUP_REMOVED lines=25> */
.L_x_22551:
[----:B------:R-:W-:Y:S05]  /*d3d0*/  BSYNC B0 ;  /* 0x0000000000007941 */ /* 0x000fea0003800000 */
.L_x_22550:
        /* <DEDUP_REMOVED lines=42> */
.L_x_22636:
        /* <DEDUP_REMOVED lines=85> */
.L_x_22637:
        /* <DEDUP_REMOVED lines=11> */
[----:B------:R-:W-:Y:S01]  /*dc80*/  @!P2 IADD3 R192, R145, R192, RZ ;  /* 0x000000c091c0a210 */ /* 0x000fe20007ffe0ff */
[----:B------:R-:W-:Y:S01]  /*dc90*/  IMAD.MOV.U32 R145, RZ, RZ, RZ ;  /* 0x000000ffff917224 */ /* 0x000fe200078e00ff */
[----:B------:R-:W-:Y:S01]  /*dca0*/  LOP3.LUT P3, RZ, R147, 0x1f, R0, 0xf8, !PT ;  /* 0x0000001f93ff7812 */ /* 0x000fe2000786f800 */
[----:B------:R-:W-:Y:S01]  /*dcb0*/  @!P2 IMAD.MOV.U32 R145, RZ, RZ, R177 ;  /* 0x000000ffff91a224 */ /* 0x000fe200078e00b1 */
[----:B------:R-:W-:Y:S01]  /*dcc0*/  BSSY B0, `(.L_x_22626) ;  /* 0x00000c6000007945 */ /* 0x000fe20003800000 */
[----:B------:R-:W-:Y:S02]  /*dcd0*/  IMAD.MOV.U32 R147, RZ, RZ, c[0x0][0x1e0] ;  /* 0x00007800ff937624 */ /* 0x000fe400078e00ff */
[----:B------:R-:W-:Y:S01]  /*dce0*/  I2F R198, R145 ;  /* 0x0000009100c67306 */ /* 0x000fe20000201400 */
[----:B------:R-:W1:Y:S04]  /*dcf0*/  SHFL.DOWN PT, R190, R145, 0x2, 0x1f ;  /* 0x08401f0091be7f89 */ /* 0x000e6800000e0000 */
[----:B------:R2:W3:Y:S01]  /*dd00*/  @!P2 LDS.64 R188, [R192.X8] ;  /* 0x00000000c0bca984 */ /* 0x0004e20000008a00 */
[----:B------:R-:W-:-:S02]  /*dd10*/  ISETP.NE.AND P2, PT, RZ, UR6, PT ;  /* 0x00000006ff007c0c */ /* 0x000fc4000bf45270 */
[----:B-1----:R-:W-:Y:S02]  /*dd20*/  IADD3 R193, R190, R145, RZ ;  /* 0x00000091bec17210 */ /* 0x002fe40007ffe0ff */
[----:B------:R-:W-:Y:S03]  /*dd30*/  I2F R190, R190 ;  /* 0x000000be00be7306 */ /* 0x000fe60000201400 */
[----:B------:R-:W-:Y:S05]  /*dd40*/  SHFL.DOWN PT, R202, R193, 0x1, 0x1f ;  /* 0x08201f00c1ca7f89 */ /* 0x000fea00000e0000 */
[----:B------:R-:W2:Y:S08]  /*dd50*/  I2F R195, R193 ;  /* 0x000000c100c37306 */ /* 0x000eb00000201400 */
[----:B--2---:R-:W1:Y:S01]  /*dd60*/  MUFU.RCP R192, R195 ;  /* 0x000000c300c07308 */ /* 0x004e620000001000 */
[----:B---3--:R-:W2:Y:S04]  /*dd70*/  SHFL.DOWN PT, R191, R188, 0x2, 0x1f ;  /* 0x08401f00bcbf7f89 */ /* 0x008ea800000e0000 */
        /* <DEDUP_REMOVED lines=81> */
.L_x_22629:
[----:B------:R-:W-:Y:S05]  /*e290*/  BSYNC B1 ;  /* 0x0000000000017941 */ /* 0x000fea0003800000 */
.L_x_22628:
        /* <DEDUP_REMOVED lines=35> */
.L_x_22631:
[----:B------:R-:W-:Y:S05]  /*e4d0*/  BSYNC B1 ;  /* 0x0000000000017941 */ /* 0x000fea0003800000 */
.L_x_22630:
        /* <DEDUP_REMOVED lines=35> */
.L_x_22633:
[----:B------:R-:W-:Y:S05]  /*e710*/  BSYNC B1 ;  /* 0x0000000000017941 */ /* 0x000fea0003800000 */
.L_x_22632:
        /* <DEDUP_REMOVED lines=32> */
.L_x_22627:
[----:B--2---:R-:W-:Y:S05]  /*e920*/  BSYNC B0 ;  /* 0x0000000000007941 */ /* 0x004fea0003800000 */
.L_x_22626:
[----:B------:R-:W-:Y:S02]  /*e930*/  IADD3 R157, R157, c[0x0][0x160], RZ ;  /* 0x000058009d9d7a10 */ /* 0x000fe40007ffe0ff */
[----:B------:R-:W-:Y:S02]  /*e940*/  LOP3.LUT P3, RZ, R176, 0xff, RZ, 0xc0, !PT ;  /* 0x000000ffb0ff7812 */ /* 0x000fe4000786c0ff */
[----:B------:R-:W-:Y:S02]  /*e950*/  ISETP.GE.AND P2, PT, R157, c[0x0][0x164], PT ;  /* 0x000059009d007a0c */ /* 0x000fe40003f46270 */
[----:B------:R-:W-:-:S11]  /*e960*/  SEL R176, RZ, 0x1, P3 ;  /* 0x00000001ffb07807 */ /* 0x000fd60001800000 */
[----:B01----:R-:W-:Y:S01]  /*e970*/  @P2 CALL.REL.NOINC `(.L_x_22634) ;  /* 0x0000001000002944 */ /* 0x003fe20003c00000 */
[----:B------:R-:W-:Y:S05]  /*e980*/  BRA `(.L_x_22635) ;  /* 0xffff235000007947 */ /* 0x000fea000383ffff */
.L_x_22634:
[----:B------:R-:W-:Y:S05]  /*e990*/  EXIT ;  /* 0x000000000000794d */ /* 0x000fea0003800000 */
.L_x_22624:
[----:B------:R-:W-:Y:S01]  /*e9a0*/  IMAD.MOV.U32 R194, RZ, RZ, 0x1 ;  /* 0x00000001ffc27424 */ /* 0x000fe200078e00ff */
[----:B------:R-:W-:Y:S01]  /*e9b0*/  MOV R193, 0xffffffff ;  /* 0xffffffff00c17802 */ /* 0x000fe20000000f00 */
[----:B------:R-:W-:Y:S01]  /*e9c0*/  IMAD.MOV.U32 R192, RZ, RZ, 0x1f ;  /* 0x0000001fffc07424 */ /* 0x000fe200078e00ff */
[----:B------:R-:W-:Y:S02]  /*e9d0*/  MOV R190, 0xe9f0 ;  /* 0x0000e9f000be7802 */ /* 0x000fe40000000f00 */
[----:B0-2--5:R-:W-:Y:S05]  /*e9e0*/  CALL.REL.NOINC `($__internal_126_$__cuda_sm70_shflsync_bfly_p) ;  /* 0x000007c000007944 */ /* 0x025fea0003c00000 */
[----:B-1----:R-:W-:Y:S01]  /*e9f0*/  IMAD.MOV.U32 R188, RZ, RZ, R194 ;  /* 0x000000ffffbc7224 */ /* 0x002fe200078e00c2 */
[----:B0-----:R-:W-:Y:S05]  /*ea00*/  BRA `(.L_x_22636) ;  /* 0xffffec7000007947 */ /* 0x001fea000383ffff */
.L_x_22625:
[----:B------:R-:W-:Y:S01]  /*ea10*/  HFMA2.MMA R194, -RZ, RZ, 0, 1.1920928955078125e-07 ;  /* 0x00000002ffc27435 */ /* 0x000fe200000001ff */
[----:B-1----:R-:W-:Y:S01]  /*ea20*/  IMAD.MOV.U32 R147, RZ, RZ, R195 ;  /* 0x000000ffff937224 */ /* 0x002fe200078e00c3 */
[----:B------:R-:W-:Y:S01]  /*ea30*/  MOV R190, 0xea70 ;  /* 0x0000ea7000be7802 */ /* 0x000fe20000000f00 */
[----:B------:R-:W-:Y:S02]  /*ea40*/  IMAD.MOV.U32 R192, RZ, RZ, 0x1f ;  /* 0x0000001fffc07424 */ /* 0x000fe400078e00ff */
[----:B------:R-:W-:Y:S02]  /*ea50*/  IMAD.MOV.U32 R193, RZ, RZ, -0x1 ;  /* 0xffffffffffc17424 */ /* 0x000fe400078e00ff */
[----:B0-2--5:R-:W-:Y:S05]  /*ea60*/  CALL.REL.NOINC `($__internal_126_$__cuda_sm70_shflsync_bfly_p) ;  /* 0x0000074000007944 */ /* 0x025fea0003c00000 */
[----:B01----:R-:W-:Y:S01]  /*ea70*/  FADD.FTZ R147, R195, R194 ;  /* 0x000000c2c3937221 */ /* 0x003fe20000010000 */
[----:B------:R-:W-:Y:S01]  /*ea80*/  MOV R194, 0x4 ;  /* 0x0000000400c27802 */ /* 0x000fe20000000f00 */
[----:B------:R-:W-:Y:S01]  /*ea90*/  IMAD.MOV.U32 R192, RZ, RZ, 0x1f ;  /* 0x0000001fffc07424 */ /* 0x000fe200078e00ff */
[----:B------:R-:W-:Y:S01]  /*eaa0*/  MOV R190, 0xead0 ;  /* 0x0000ead000be7802 */ /* 0x000fe20000000f00 */
[----:B------:R-:W-:-:S02]  /*eab0*/  IMAD.MOV.U32 R193, RZ, RZ, -0x1 ;  /* 0xffffffffffc17424 */ /* 0x000fc400078e00ff */
[----:B------:R-:W-:Y:S05]  /*eac0*/  CALL.REL.NOINC `($__internal_126_$__cuda_sm70_shflsync_bfly_p) ;  /* 0x000006e000007944 */ /* 0x000fea0003c00000 */
[----:B01----:R-:W-:Y:S01]  /*ead0*/  FADD.FTZ R147, R147, R194 ;  /* 0x000000c293937221 */ /* 0x003fe20000010000 */
[----:B------:R-:W-:Y:S01]  /*eae0*/  HFMA2.MMA R194, -RZ, RZ, 0, 4.76837158203125e-07 ;  /* 0x00000008ffc27435 */ /* 0x000fe200000001ff */
[----:B------:R-:W-:Y:S01]  /*eaf0*/  IMAD.MOV.U32 R192, RZ, RZ, 0x1f ;  /* 0x0000001fffc07424 */ /* 0x000fe200078e00ff */
[----:B------:R-:W-:Y:S01]  /*eb00*/  MOV R190, 0xeb30 ;  /* 0x0000eb3000be7802 */ /* 0x000fe20000000f00 */
[----:B------:R-:W-:-:S03]  /*eb10*/  IMAD.MOV.U32 R193, RZ, RZ, -0x1 ;  /* 0xffffffffffc17424 */ /* 0x000fc600078e00ff */
[----:B------:R-:W-:Y:S05]  /*eb20*/  CALL.REL.NOINC `($__internal_126_$__cuda_sm70_shflsync_bfly_p) ;  /* 0x0000068000007944 */ /* 0x000fea0003c00000 */
[----:B01----:R-:W-:Y:S01]  /*eb30*/  FADD.FTZ R147, R147, R194 ;  /* 0x000000c293937221 */ /* 0x003fe20000010000 */
[----:B------:R-:W-:Y:S01]  /*eb40*/  MOV R194, 0x10 ;  /* 0x0000001000c27802 */ /* 0x000fe20000000f00 */
[----:B------:R-:W-:Y:S01]  /*eb50*/  IMAD.MOV.U32 R192, RZ, RZ, 0x1f ;  /* 0x0000001fffc07424 */ /* 0x000fe200078e00ff */
[----:B------:R-:W-:Y:S01]  /*eb60*/  MOV R190, 0xeb90 ;  /* 0x0000eb9000be7802 */ /* 0x000fe20000000f00 */
[----:B------:R-:W-:-:S02]  /*eb70*/  IMAD.MOV.U32 R193, RZ, RZ, -0x1 ;  /* 0xffffffffffc17424 */ /* 0x000fc400078e00ff */
[----:B------:R-:W-:Y:S05]  /*eb80*/  CALL.REL.NOINC `($__internal_126_$__cuda_sm70_shflsync_bfly_p) ;  /* 0x0000062000007944 */ /* 0x000fea0003c00000 */
[----:B-1----:R-:W-:Y:S01]  /*eb90*/  FADD.FTZ R188, R147, R194 ;  /* 0x000000c293bc7221 */ /* 0x002fe20000010000 */
[----:B------:R-:W-:Y:S01]  /*eba0*/  HFMA2.MMA R194, -RZ, RZ, 0, 5.9604644775390625e-08 ;  /* 0x00000001ffc27435 */ /* 0x000fe200000001ff */
[----:B0-----:R-:W-:-:S02]  /*ebb0*/  IMAD.MOV.U32 R193, RZ, RZ, -0x1 ;  /* 0xffffffffffc17424 */ /* 0x001fc400078e00ff */
        /* <DEDUP_REMOVED lines=68> */
[----:B------:R-:W-:Y:S05]  /*f000*/  CALL.REL.NOINC `($__internal_126_$__cuda_sm70_shflsync_bfly_p) ;  /* 0x000001a000007944 */ /* 0x000fea0003c00000 */
[----:B01----:R-:W-:Y:S01]  /*f010*/  FADD.FTZ R147, R147, R194 ;  /* 0x000000c293937221 */ /* 0x003fe20000010000 */
[----:B------:R-:W-:Y:S01]  /*f020*/  MOV R194, 0x2 ;  /* 0x0000000200c27802 */ /* 0x000fe20000000f00 */
[----:B------:R-:W-:Y:S01]  /*f030*/  IMAD.MOV.U32 R192, RZ, RZ, 0x1f ;  /* 0x0000001fffc07424 */ /* 0x000fe200078e00ff */
[----:B------:R-:W-:Y:S01]  /*f040*/  MOV R190, 0xf070 ;  /* 0x0000f07000be7802 */ /* 0x000fe20000000f00 */
[----:B------:R-:W-:Y:S02]  /*f050*/  IMAD.MOV.U32 R193, RZ, RZ, -0x1 ;  /* 0xffffffffffc17424 */ /* 0x000fe400078e00ff */
[----:B------:R-:W-:Y:S05]  /*f060*/  CALL.REL.NOINC `($__internal_126_$__cuda_sm70_shflsync_bfly_p) ;  /* 0x0000014000007944 */ /* 0x000fea0003c00000 */
[----:B01----:R-:W-:Y:S01]  /*f070*/  FADD.FTZ R147, R147, R194 ;  /* 0x000000c293937221 */ /* 0x003fe20000010000 */
[----:B------:R-:W-:Y:S01]  /*f080*/  HFMA2.MMA R194, -RZ, RZ, 0, 2.384185791015625e-07 ;  /* 0x00000004ffc27435 */ /* 0x000fe200000001ff */
        /* <DEDUP_REMOVED lines=11> */
[----:B------:R-:W-:Y:S01]  /*f140*/  HFMA2.MMA R194, -RZ, RZ, 0, 9.5367431640625e-07 ;  /* 0x00000010ffc27435 */ /* 0x000fe200000001ff */
[----:B0-----:R-:W-:Y:S01]  /*f150*/  IMAD.MOV.U32 R192, RZ, RZ, 0x1f ;  /* 0x0000001fffc07424 */ /* 0x001fe200078e00ff */
[----:B------:R-:W-:Y:S01]  /*f160*/  MOV R190, 0xf1a0 ;  /* 0x0000f1a000be7802 */ /* 0x000fe20000000f00 */
[----:B------:R-:W-:Y:S01]  /*f170*/  IMAD.MOV.U32 R193, RZ, RZ, -0x1 ;  /* 0xffffffffffc17424 */ /* 0x000fe200078e00ff */
[----:B------:R-:W-:-:S02]  /*f180*/  MOV R147, R189 ;  /* 0x000000bd00937202 */ /* 0x000fc40000000f00 */
[----:B------:R-:W-:Y:S05]  /*f190*/  CALL.REL.NOINC `($__internal_126_$__cuda_sm70_shflsync_bfly_p) ;  /* 0x0000001000007944 */ /* 0x000fea0003c00000 */
[----:B01----:R-:W-:Y:S05]  /*f1a0*/  BRA `(.L_x_22637) ;  /* 0xffffea2000007947 */ /* 0x003fea000383ffff */
        .weak           $__internal_126_$__cuda_sm70_shflsync_bfly_p
        .type           $__internal_126_$__cuda_sm70_shflsync_bfly_p,@function
        .size           $__internal_126_$__cuda_sm70_shflsync_bfly_p,(.L_x_29190 - $__internal_126_$__cuda_sm70_shflsync_bfly_p)
$__internal_126_$__cuda_sm70_shflsync_bfly_p:
[----:B------:R-:W-:Y:S01]  /*f1b0*/  IMAD.MOV.U32 R191, RZ, RZ, 0x0 ;  /* 0x00000000ffbf7424 */ /* 0x000fe200078e00ff */
[----:B------:R-:W-:Y:S04]  /*f1c0*/  WARPSYNC R193 ;  /* 0x000000c100007348 */ /* 0x000fe80003800000 */
[----:B------:R0:W1:Y:S01]  /*f1d0*/  SHFL.BFLY PT, R194, R147, R194, R192 ;  /* 0x0c0000c293c27389 */ /* 0x00006200000e00c0 */
[----:B------:R-:W-:Y:S05]  /*f1e0*/  RET.REL.NODEC R190 `(_ZN10layer_norm13ln_fwd_kernelINS_13Kernel_traitsIf6__halffS2_fjLj4096ELj1ELj1ELj4ELj16ENS_18Kernel_traits_baseILj4096EfS2_fS2_fjLj128EEEEELb1ELb1ELb1ELb0EEEvNS_9FwdParamsE) ;  /* 0xffff0e10be007950 */ /* 0x000fea0003c3ffff */
.L_x_22638:
        /* <DEDUP_REMOVED lines=9> */
.L_x_29190:


//--------------------- .text._ZN10layer_norm13ln_fwd_kernelINS_13Kernel_traitsIf6__halffS2_fjLj4096ELj1ELj1ELj4ELj16ENS_18Kernel_traits_baseILj4096EfS2_fS2_fjLj128EEEEELb1ELb1ELb1ELb1EEEvNS_9FwdParamsE --------------------------
	.section	.text._ZN10layer_norm13ln_fwd_kernelINS_13Kernel_traitsIf6__halffS2_fjLj4096ELj1ELj1ELj4ELj16ENS_18Kernel_traits_baseILj4096EfS2_fS2_fjLj128EEEEELb1ELb1ELb1ELb1EEEvNS_9FwdParamsE,"ax",@progbits
	.sectioninfo	@"SHI_REGISTERS=218"
	.align	128
        .global         _ZN10layer_norm13ln_fwd_kernelINS_13Kernel_traitsIf6__halffS2_fjLj4096ELj1ELj1ELj4ELj16ENS_18Kernel_traits_baseILj4096EfS2_fS2_fjLj128EEEEELb1ELb1ELb1ELb1EEEvNS_9FwdParamsE
        .type           _ZN10layer_norm13ln_fwd_kernelINS_13Kernel_traitsIf6__halffS2_fjLj4096ELj1ELj1ELj4ELj16ENS_18Kernel_traits_baseILj4096EfS2_fS2_fjLj128EEEEELb1ELb1ELb1ELb1EEEvNS_9FwdParamsE,@function
        .size           _ZN10layer_norm13ln_fwd_kernelINS_13Kernel_traitsIf6__halffS2_fjLj4096ELj1ELj1ELj4ELj16ENS_18Kernel_traits_baseILj4096EfS2_fS2_fjLj128EEEEELb1ELb1ELb1ELb1EEEvNS_9FwdParamsE,(.L_x_29191 - _ZN10layer_norm13ln_fwd_kernelINS_13Kernel_traitsIf6__halffS2_fjLj4096ELj1ELj1ELj4ELj16ENS_18Kernel_traits_baseILj4096EfS2_fS2_fjLj128EEEEELb1ELb1ELb1ELb1EEEvNS_9FwdParamsE)
        .other          _ZN10layer_norm13ln_fwd_kernelINS_13Kernel_traitsIf6__halffS2_fjLj4096ELj1ELj1ELj4ELj16ENS_18Kernel_traits_baseILj4096EfS2_fS2_fjLj128EEEEELb1ELb1ELb1ELb1EEEvNS_9FwdParamsE,@"STO_CUDA_ENTRY STV_DEFAULT"
_ZN10layer_norm13ln_fwd_kernelINS_13Kernel_traitsIf6__halffS2_fjLj4096ELj1ELj1ELj4ELj16ENS_18Kernel_traits_baseILj4096EfS2_fS2_fjLj128EEEEELb1ELb1ELb1ELb1EEEvNS_9FwdParamsE:
.text._ZN10layer_norm13ln_fwd_kernelINS_13Kernel_traitsIf6__halffS2_fjLj4096ELj1ELj1ELj4ELj16ENS_18Kernel_traits_baseILj4096EfS2_fS2_fjLj128EEEEELb1ELb1ELb1ELb1EEEvNS_9FwdParamsE:
        /* <DEDUP_REMOVED lines=139> */
.L_x_22940:
        /* <DEDUP_REMOVED lines=45> */
.L_x_22642:
[----:B------:R-:W-:Y:S02]  /*0b80*/  IMAD.MOV.U32 R121, RZ, RZ, R172 ;  /* 0x000000ffff797224 */ /* 0x000fe400078e00ac */
.L_x_22643:
[----:B------:R-:W-:Y:S05]  /*0b90*/  BSYNC B1 ;  /* 0x0000000000017941 */ /* 0x000fea0003800000 */
.L_x_22641:
        /* <DEDUP_REMOVED lines=16> */
.L_x_22647:
[----:B------:R-:W-:Y:S05]  /*0ca0*/  BSYNC B2 ;  /* 0x0000000000027941 */ /* 0x000fea0003800000 */
.L_x_22646:
        /* <DEDUP_REMOVED lines=43> */
.L_x_22645:
[----:B------:R-:W-:Y:S05]  /*0f60*/  BSYNC B1 ;  /* 0x0000000000017941 */ /* 0x000fea0003800000 */
.L_x_22644:
        /* <DEDUP_REMOVED lines=11> */
.L_x_22640:
[----:B0-----:R-:W-:Y:S05]  /*1020*/  BSYNC B0 ;  /* 0x0000000000007941 */ /* 0x001fea0003800000 */
.L_x_22639:
        /* <DEDUP_REMOVED lines=18> */
.L_x_22651:
[----:B------:R-:W-:Y:S02]  /*1150*/  IMAD.MOV.U32 R122, RZ, RZ, R172 ;  /* 0x000000ffff7a7224 */ /* 0x000fe400078e00ac */
.L_x_22652:
[----:B------:R-:W-:Y:S05]  /*1160*/  BSYNC B1 ;  /* 0x0000000000017941 */ /* 0x000fea0003800000 */
.L_x_22650:
        /* <DEDUP_REMOVED lines=16> */
.L_x_22656:
[----:B------:R-:W-:Y:S05]  /*1270*/  BSYNC B2 ;  /* 0x0000000000027941 */ /* 0x000fea0003800000 */
.L_x_22655:
        /* <DEDUP_REMOVED lines=43> */
.L_x_22654:
[----:B------:R-:W-:Y:S05]  /*1530*/  BSYNC B1 ;  /* 0x0000000000017941 */ /* 0x000fea0003800000 */
.L_x_22653:
        /* <DEDUP_REMOVED lines=11> */
.L_x_22649:
[----:B------:R-:W-:Y:S05]  /*15f0*/  BSYNC B0 ;  /* 0x0000000000007941 */ /* 0x000fea0003800000 */
.L_x_22648:
        /* <DEDUP_REMOVED lines=18> */
.L_x_22660:
[----:B------:R-:W-:Y:S02]  /*1720*/  IMAD.MOV.U32 R122, RZ, RZ, R172 ;  /* 0x000000ffff7a7224 */ /* 0x000fe400078e00ac */
.L_x_22661:
[----:B------:R-:W-:Y:S05]  /*1730*/  BSYNC B1 ;  /* 0x0000000000017941 */ /* 0x000fea0003800000 */
.L_x_22659:
        /* <DEDUP_REMOVED lines=16> */
.L_x_22665:
[----:B------:R-:W-:Y:S05]  /*1840*/  BSYNC B2 ;  /* 0x0000000000027941 */ /* 0x000fea0003800000 */
.L_x_22664:
        /* <DEDUP_REMOVED lines=44> */
.L_x_22663:
[----:B------:R-:W-:Y:S05]  /*1b10*/  BSYNC B1 ;  /* 0x0000000000017941 */ /* 0x000fea0003800000 */
.L_x_22662:
        /* <DEDUP_REMOVED lines=11> */
.L_x_22658:
[----:B------:R-:W-:Y:S05]  /*1bd0*/  BSYNC B0 ;  /* 0x0000000000007941 */ /* 0x000fea0003800000 */
.L_x_22657:
        /* <DEDUP_REMOVED lines=18> */
.L_x_22669:
[----:B------:R-:W-:Y:S02]  /*1d00*/  IMAD.MOV.U32 R124, RZ, RZ, R172 ;  /* 0x000000ffff7c7224 */ /* 0x000fe400078e00ac */
.L_x_22670:
[----:B------:R-:W-:Y:S05]  /*1d10*/  BSYNC B1 ;  /* 0x0000000000017941 */ /* 0x000fea0003800000 */
.L_x_22668:
        /* <DEDUP_REMOVED lines=16> */
.L_x_22674:
[----:B------:R-:W-:Y:S05]  /*1e20*/  BSYNC B2 ;  /* 0x0000000000027941 */ /* 0x000fea0003800000 */
.L_x_22673:
        /* <DEDUP_REMOVED lines=44> */
.L_x_22672:
[----:B------:R-:W-:Y:S05]  /*20f0*/  BSYNC B1 ;  /* 0x0000000000017941 */ /* 0x000fea0003800000 */
.L_x_22671:
        /* <DEDUP_REMOVED lines=11> */
.L_x_22667:
[----:B------:R-:W-:Y:S05]  /*21b0*/  BSYNC B0 ;  /* 0x0000000000007941 */ /* 0x000fea0003800000 */
.L_x_22666:
        /* <DEDUP_REMOVED lines=18> */
.L_x_22678:
[----:B------:R-:W-:Y:S02]  /*22e0*/  IMAD.MOV.U32 R124, RZ, RZ, R172 ;  /* 0x000000ffff7c7224 */ /* 0x000fe400078e00ac */
.L_x_22679:
[----:B------:R-:W-:Y:S05]  /*22f0*/  BSYNC B1 ;  /* 0x0000000000017941 */ /* 0x000fea0003800000 */
.L_x_22677:
        /* <DEDUP_REMOVED lines=16> */
.L_x_22683:
[----:B------:R-:W-:Y:S05]  /*2400*/  BSYNC B2 ;  /* 0x0000000000027941 */ /* 0x000fea0003800000 */
.L_x_22682:
        /* <DEDUP_REMOVED lines=44> */
.L_x_22681:
[----:B------:R-:W-:Y:S05]  /*26d0*/  BSYNC B1 ;  /* 0x0000000000017941 */ /* 0x000fea0003800000 */
.L_x_22680:
        /* <DEDUP_REMOVED lines=11> */
.L_x_22676:
[----:B------:R-:W-:Y:S05]  /*2790*/  BSYNC B0 ;  /* 0x0000000000007941 */ /* 0x000fea0003800000 */
.L_x_22675:
        /* <DEDUP_REMOVED lines=18> */
.L_x_22687:
[----:B------:R-:W-:Y:S02]  /*28c0*/  IMAD.MOV.U32 R126, RZ, RZ, R172 ;  /* 0x000000ffff7e7224 */ /* 0x000fe400078e00ac */
.L_x_22688:
[----:B------:R-:W-:Y:S05]  /*28d0*/  BSYNC B1 ;  /* 0x0000000000017941 */ /* 0x000fea0003800000 */
.L_x_22686:
        /* <DEDUP_REMOVED lines=16> */
.L_x_22692:
[----:B------:R-:W-:Y:S05]  /*29e0*/  BSYNC B2 ;  /* 0x0000000000027941 */ /* 0x000fea0003800000 */
.L_x_22691:
        /* <DEDUP_REMOVED lines=44> */
.L_x_22690:
[----:B------:R-:W-:Y:S05]  /*2cb0*/  BSYNC B1 ;  /* 0x0000000000017941 */ /* 0x000fea0003800000 */
.L_x_22689:
        /* <DEDUP_REMOVED lines=11> */
.L_x_22685:
[----:B------:R-:W-:Y:S05]  /*2d70*/  BSYNC B0 ;  /* 0x0000000000007941 */ /* 0x000fea0003800000 */
.L_x_22684:
        /* <DEDUP_REMOVED lines=18> */
.L_x_22696:
[----:B------:R-:W-:Y:S02]  /*2ea0*/  IMAD.MOV.U32 R126, RZ, RZ, R172 ;  /* 0x000000ffff7e7224 */ /* 0x000fe400078e00ac */
.L_x_22697:
[----:B------:R-:W-:Y:S05]  /*2eb0*/  BSYNC B1 ;  /* 0x0000000000017941 */ /* 0x000fea0003800000 */
.L_x_22695:
        /* <DEDUP_REMOVED lines=16> */
.L_x_22701:
[----:B------:R-:W-:Y:S05]  /*2fc0*/  BSYNC B2 ;  /* 0x0000000000027941 */ /* 0x000fea0003800000 */
.L_x_22700:
        /* <DEDUP_REMOVED lines=44> */
.L_x_22699:
[----:B------:R-:W-:Y:S05]  /*3290*/  BSYNC B1 ;  /* 0x0000000000017941 */ /* 0x000fea0003800000 */
.L_x_22698:
        /* <DEDUP_REMOVED lines=11> */
.L_x_22694:
[----:B------:R-:W-:Y:S05]  /*3350*/  BSYNC B0 ;  /* 0x0000000000007941 */ /* 0x000fea0003800000 */
.L_x_22693:
        /* <DEDUP_REMOVED lines=18> */
.L_x_22705:
[----:B------:R-:W-:Y:S02]  /*3480*/  IMAD.MOV.U32 R128, RZ, RZ, R172 ;  /* 0x000000ffff807224 */ /* 0x000fe400078e00ac */
.L_x_22706:
[----:B------:R-:W-:Y:S05]  /*3490*/  BSYNC B1 ;  /* 0x0000000000017941 */ /* 0x000fea0003800000 */
.L_x_22704:
        /* <DEDUP_REMOVED lines=16> */
.L_x_22710:
[----:B------:R-:W-:Y:S05]  /*35a0*/  BSYNC B2 ;  /* 0x0000000000027941 */ /* 0x000fea0003800000 */
.L_x_22709:
        /* <DEDUP_REMOVED lines=44> */
.L_x_22708:
[----:B------:R-:W-:Y:S05]  /*3870*/  BSYNC B1 ;  /* 0x0000000000017941 */ /* 0x000fea0003800000 */
.L_x_22707:
        /* <DEDUP_REMOVED lines=11> */
.L_x_22703:
[----:B------:R-:W-:Y:S05]  /*3930*/  BSYNC B0 ;  /* 0x0000000000007941 */ /* 0x000fea0003800000 */
.L_x_22702:
        /* <DEDUP_REMOVED lines=30> */
.L_x_22712:
[----:B------:R-:W-:Y:S05]  /*3b20*/  BSYNC B0 ;  /* 0x0000000000007941 */ /* 0x000fea0003800000 */
.L_x_22711:
        /* <DEDUP_REMOVED lines=22> */
.L_x_22716:
[----:B------:R-:W-:Y:S02]  /*3c90*/  IMAD.MOV.U32 R131, RZ, RZ, R172 ;  /* 0x000000ffff837224 */ /* 0x000fe400078e00ac */
.L_x_22717:
[----:B------:R-:W-:Y:S05]  /*3ca0*/  BSYNC B1 ;  /* 0x0000000000017941 */ /* 0x000fea0003800000 */
.L_x_22715:
        /* <DEDUP_REMOVED lines=16> */
.L_x_22721:
[----:B------:R-:W-:Y:S05]  /*3db0*/  BSYNC B2 ;  /* 0x0000000000027941 */ /* 0x000fea0003800000 */
.L_x_22720:
        /* <DEDUP_REMOVED lines=41> */
[----:B------:R-:W-:Y:S01]  /*4050*/  IMAD.MOV.U32 R126, RZ, RZ, RZ ;  /* 0x000000ffff7e7224 */ /* 0x000fe200078e00ff */
[----:B------:R-:W-:Y:S02]  /*4060*/  LOP3.LUT R163, R171, R124, R161, 0x96, !PT ;  /* 0x0000007caba37212 */ /* 0x000fe400078e96a1 */
.L_x_22719:
[----:B------:R-:W-:Y:S05]  /*4070*/  BSYNC B1 ;  /* 0x0000000000017941 */ /* 0x000fea0003800000 */
.L_x_22718:
[----:B------:R-:W0:Y:S01]  /*4080*/  I2F.U32 R120, R131 ;  /* 0x0000008300787306 */ /* 0x000e220000201000 */
[----:B-----5:R-:W-:Y:S01]  /*4090*/  HADD2.F32 R122, -RZ, R108.H0_H0 ;  /* 0x2000006cff7a7230 */ /* 0x020fe20000004100 */
        /* <DEDUP_REMOVED lines=9> */
.L_x_22714:
[----:B0-----:R-:W-:Y:S05]  /*4130*/  BSYNC B0 ;  /* 0x0000000000007941 */ /* 0x001fea0003800000 */
.L_x_22713:
        /* <DEDUP_REMOVED lines=18> */
.L_x_22725:
[----:B------:R-:W-:Y:S02]  /*4260*/  IMAD.MOV.U32 R129, RZ, RZ, R172 ;  /* 0x000000ffff817224 */ /* 0x000fe400078e00ac */
.L_x_22726:
[----:B------:R-:W-:Y:S05]  /*4270*/  BSYNC B1 ;  /* 0x0000000000017941 */ /* 0x000fea0003800000 */
.L_x_22724:
        /* <DEDUP_REMOVED lines=16> */
.L_x_22730:
[----:B------:R-:W-:Y:S05]  /*4380*/  BSYNC B2 ;  /* 0x0000000000027941 */ /* 0x000fea0003800000 */
.L_x_22729:
        /* <DEDUP_REMOVED lines=43> */
.L_x_22728:
[----:B------:R-:W-:Y:S05]  /*4640*/  BSYNC B1 ;  /* 0x0000000000017941 */ /* 0x000fea0003800000 */
.L_x_22727:
[----:B------:R-:W0:Y:S01]  /*4650*/  I2F.U32 R121, R129 ;  /* 0x0000008100797306 */ /* 0x000e220000201000 */
[----:B-----5:R-:W-:Y:S01]  /*4660*/  HADD2.F32 R124, -RZ, R108.H1_H1 ;  /* 0x3000006cff7c7230 */ /* 0x020fe20000004100 */
        /* <DEDUP_REMOVED lines=9> */
.L_x_22723:
[----:B------:R-:W-:Y:S05]  /*4700*/  BSYNC B0 ;  /* 0x0000000000007941 */ /* 0x000fea0003800000 */
.L_x_22722:
        /* <DEDUP_REMOVED lines=18> */
.L_x_22734:
[----:B------:R-:W-:Y:S02]  /*4830*/  MOV R129, R172 ;  /* 0x000000ac00817202 */ /* 0x000fe40000000f00 */
.L_x_22735:
[----:B------:R-:W-:Y:S05]  /*4840*/  BSYNC B1 ;  /* 0x0000000000017941 */ /* 0x000fea0003800000 */
.L_x_22733:
        /* <DEDUP_REMOVED lines=16> */
.L_x_22739:
[----:B------:R-:W-:Y:S05]  /*4950*/  BSYNC B2 ;  /* 0x0000000000027941 */ /* 0x000fea0003800000 */
.L_x_22738:
        /* <DEDUP_REMOVED lines=44> */
.L_x_22737:
[----:B------:R-:W-:Y:S05]  /*4c20*/  BSYNC B1 ;  /* 0x0000000000017941 */ /* 0x000fea0003800000 */
.L_x_22736:
        /* <DEDUP_REMOVED lines=11> */
.L_x_22732:
[----:B------:R-:W-:Y:S05]  /*4ce0*/  BSYNC B0 ;  /* 0x0000000000007941 */ /* 0x000fea0003800000 */
.L_x_22731:
        /* <DEDUP_REMOVED lines=18> */
.L_x_22743:
[----:B------:R-:W-:Y:S02]  /*4e10*/  MOV R129, R172 ;  /* 0x000000ac00817202 */ /* 0x000fe40000000f00 */
.L_x_22744:
[----:B------:R-:W-:Y:S05]  /*4e20*/  BSYNC B1 ;  /* 0x0000000000017941 */ /* 0x000fea0003800000 */
.L_x_22742:
        /* <DEDUP_REMOVED lines=16> */
.L_x_22748:
[----:B------:R-:W-:Y:S05]  /*4f30*/  BSYNC B2 ;  /* 0x0000000000027941 */ /* 0x000fea0003800000 */
.L_x_22747:
        /* <DEDUP_REMOVED lines=44> */
.L_x_22746:
[----:B------:R-:W-:Y:S05]  /*5200*/  BSYNC B1 ;  /* 0x0000000000017941 */ /* 0x000fea0003800000 */
.L_x_22745:
        /* <DEDUP_REMOVED lines=11> */
.L_x_22741:
[----:B------:R-:W-:Y:S05]  /*52c0*/  BSYNC B0 ;  /* 0x0000000000007941 */ /* 0x000fea0003800000 */
.L_x_22740:
        /* <DEDUP_REMOVED lines=18> */
.L_x_22752:
[----:B------:R-:W-:Y:S02]  /*53f0*/  MOV R129, R172 ;  /* 0x000000ac00817202 */ /* 0x000fe40000000f00 */
.L_x_22753:
[----:B------:R-:W-:Y:S05]  /*5400*/  BSYNC B1 ;  /* 0x0000000000017941 */ /* 0x000fea0003800000 */
.L_x_22751:
        /* <DEDUP_REMOVED lines=16> */
.L_x_22757:
[----:B------:R-:W-:Y:S05]  /*5510*/  BSYNC B2 ;  /* 0x0000000000027941 */ /* 0x000fea0003800000 */
.L_x_22756:
        /* <DEDUP_REMOVED lines=44> */
.L_x_22755:
[----:B------:R-:W-:Y:S05]  /*57e0*/  BSYNC B1 ;  /* 0x0000000000017941 */ /* 0x000fea0003800000 */
.L_x_22754:
[----:B------:R-:W0:Y:S01]  /*57f0*/  I2F.U32 R124, R129 ;  /* 0x00000081007c7306 */ /* 0x000e220000201000 */
[----:B------:R-:W-:Y:S01]  /*5800*/  HADD2.F32 R127, -RZ, R110.H0_H0 ;  /* 0x2000006eff7f7230 */ /* 0x000fe20000004100 */
        /* <DEDUP_REMOVED lines=9> */
.L_x_22750:
[----:B------:R-:W-:Y:S05]  /*58a0*/  BSYNC B0 ;  /* 0x0000000000007941 */ /* 0x000fea0003800000 */
.L_x_22749:
        /* <DEDUP_REMOVED lines=18> */
.L_x_22761:
[----:B------:R-:W-:Y:S02]  /*59d0*/  MOV R129, R172 ;  /* 0x000000ac00817202 */ /* 0x000fe40000000f00 */
.L_x_22762:
[----:B------:R-:W-:Y:S05]  /*59e0*/  BSYNC B1 ;  /* 0x0000000000017941 */ /* 0x000fea0003800000 */
.L_x_22760:
        /* <DEDUP_REMOVED lines=16> */
.L_x_22766:
[----:B------:R-:W-:Y:S05]  /*5af0*/  BSYNC B2 ;  /* 0x0000000000027941 */ /* 0x000fea0003800000 */
.L_x_22765:
        /* <DEDUP_REMOVED lines=44> */
.L_x_22764:
[----:B------:R-:W-:Y:S05]  /*5dc0*/  BSYNC B1 ;  /* 0x0000000000017941 */ /* 0x000fea0003800000 */
.L_x_22763:
[----:B------:R-:W0:Y:S01]  /*5dd0*/  I2F.U32 R125, R129 ;  /* 0x00000081007d7306 */ /* 0x000e220000201000 */
[----:B------:R-:W-:Y:S01]  /*5de0*/  HADD2.F32 R131, -RZ, R110.H1_H1 ;  /* 0x3000006eff837230 */ /* 0x000fe20000004100 */
        /* <DEDUP_REMOVED lines=9> */
.L_x_22759:
[----:B------:R-:W-:Y:S05]  /*5e80*/  BSYNC B0 ;  /* 0x0000000000007941 */ /* 0x000fea0003800000 */
.L_x_22758:
        /* <DEDUP_REMOVED lines=18> */
.L_x_22770:
[----:B------:R-:W-:Y:S02]  /*5fb0*/  MOV R131, R172 ;  /* 0x000000ac00837202 */ /* 0x000fe40000000f00 */
.L_x_22771:
[----:B------:R-:W-:Y:S05]  /*5fc0*/  BSYNC B1 ;  /* 0x0000000000017941 */ /* 0x000fea0003800000 */
.L_x_22769:
        /* <DEDUP_REMOVED lines=16> */
.L_x_22775:
[----:B------:R-:W-:Y:S05]  /*60d0*/  BSYNC B2 ;  /* 0x0000000000027941 */ /* 0x000fea0003800000 */
.L_x_22774:
        /* <DEDUP_REMOVED lines=44> */
.L_x_22773:
[----:B------:R-:W-:Y:S05]  /*63a0*/  BSYNC B1 ;  /* 0x0000000000017941 */ /* 0x000fea0003800000 */
.L_x_22772:
        /* <DEDUP_REMOVED lines=11> */
.L_x_22768:
[----:B------:R-:W-:Y:S05]  /*6460*/  BSYNC B0 ;  /* 0x0000000000007941 */ /* 0x000fea0003800000 */
.L_x_22767:
        /* <DEDUP_REMOVED lines=18> */
.L_x_22779:
[----:B------:R-:W-:Y:S02]  /*6590*/  MOV R131, R172 ;  /* 0x000000ac00837202 */ /* 0x000fe40000000f00 */
.L_x_22780:
[----:B------:R-:W-:Y:S05]  /*65a0*/  BSYNC B1 ;  /* 0x0000000000017941 */ /* 0x000fea0003800000 */
.L_x_22778:
        /* <DEDUP_REMOVED lines=16> */
.L_x_22784:
[----:B------:R-:W-:Y:S05]  /*66b0*/  BSYNC B2 ;  /* 0x0000000000027941 */ /* 0x000fea0003800000 */
.L_x_22783:
        /* <DEDUP_REMOVED lines=42> */
[----:B------:R-:W-:Y:S01]  /*6960*/  LOP3.LUT R163, R133, R138, R161, 0x96, !PT ;  /* 0x0000008a85a37212 */ /* 0x000fe200078e96a1 */
[----:B------:R-:W-:Y:S02]  /*6970*/  IMAD.MOV.U32 R170, RZ, RZ, R132 ;  /* 0x000000ffffaa7224 */ /* 0x000fe400078e0084 */
.L_x_22782:
[----:B------:R-:W-:Y:S05]  /*6980*/  BSYNC B1 ;  /* 0x0000000000017941 */ /* 0x000fea0003800000 */
.L_x_22781:
        /* <DEDUP_REMOVED lines=11> */
.L_x_22777:
[----:B------:R-:W-:Y:S05]  /*6a40*/  BSYNC B0 ;  /* 0x0000000000007941 */ /* 0x000fea0003800000 */
.L_x_22776:
        /* <DEDUP_REMOVED lines=29> */
.L_x_22786:
[----:B------:R-:W-:Y:S05]  /*6c20*/  BSYNC B0 ;  /* 0x0000000000007941 */ /* 0x000fea0003800000 */
.L_x_22785:
        /* <DEDUP_REMOVED lines=22> */
.L_x_22790:
[----:B------:R-:W-:Y:S02]  /*6d90*/  MOV R141, R172 ;  /* 0x000000ac008d7202 */ /* 0x000fe40000000f00 */
.L_x_22791:
[----:B------:R-:W-:Y:S05]  /*6da0*/  BSYNC B1 ;  /* 0x0000000000017941 */ /* 0x000fea0003800000 */
.L_x_22789:
        /* <DEDUP_REMOVED lines=16> */
.L_x_22795:
[----:B------:R-:W-:Y:S05]  /*6eb0*/  BSYNC B2 ;  /* 0x0000000000027941 */ /* 0x000fea0003800000 */
.L_x_22794:
        /* <DEDUP_REMOVED lines=43> */
.L_x_22793:
[----:B------:R-:W-:Y:S05]  /*7170*/  BSYNC B1 ;  /* 0x0000000000017941 */ /* 0x000fea0003800000 */
.L_x_22792:
[----:B------:R-:W0:Y:S01]  /*7180*/  I2F.U32 R128, R141 ;  /* 0x0000008d00807306 */ /* 0x000e220000201000 */
[----:B------:R-:W-:Y:S01]  /*7190*/  HFMA2.MMA R129, -RZ, RZ, 0.1171875, 0 ;  /* 0x2f800000ff817435 */ /* 0x000fe200000001ff */
[----:B-----5:R-:W-:-:S05]  /*71a0*/  HADD2.F32 R130, -RZ, R108.H0_H0 ;  /* 0x2000006cff827230 */ /* 0x020fca0000004100 */
        /* <DEDUP_REMOVED lines=8> */
.L_x_22788:
[----:B0-----:R-:W-:Y:S05]  /*7230*/  BSYNC B0 ;  /* 0x0000000000007941 */ /* 0x001fea0003800000 */
.L_x_22787:
        /* <DEDUP_REMOVED lines=18> */
.L_x_22799:
[----:B------:R-:W-:Y:S02]  /*7360*/  IMAD.MOV.U32 R139, RZ, RZ, R172 ;  /* 0x000000ffff8b7224 */ /* 0x000fe400078e00ac */
.L_x_22800:
[----:B------:R-:W-:Y:S05]  /*7370*/  BSYNC B1 ;  /* 0x0000000000017941 */ /* 0x000fea0003800000 */
.L_x_22798:
        /* <DEDUP_REMOVED lines=16> */
.L_x_22804:
[----:B------:R-:W-:Y:S05]  /*7480*/  BSYNC B2 ;  /* 0x0000000000027941 */ /* 0x000fea0003800000 */
.L_x_22803:
        /* <DEDUP_REMOVED lines=43> */
.L_x_22802:
[----:B------:R-:W-:Y:S05]  /*7740*/  BSYNC B1 ;  /* 0x0000000000017941 */ /* 0x000fea0003800000 */
.L_x_22801:
        /* <DEDUP_REMOVED lines=11> */
.L_x_22797:
[----:B------:R-:W-:Y:S05]  /*7800*/  BSYNC B0 ;  /* 0x0000000000007941 */ /* 0x000fea0003800000 */
.L_x_22796:
        /* <DEDUP_REMOVED lines=18> */
.L_x_22808:
[----:B------:R-:W-:Y:S02]  /*7930*/  IMAD.MOV.U32 R139, RZ, RZ, R172 ;  /* 0x000000ffff8b7224 */ /* 0x000fe400078e00ac */
.L_x_22809:
[----:B------:R-:W-:Y:S05]  /*7940*/  BSYNC B1 ;  /* 0x0000000000017941 */ /* 0x000fea0003800000 */
.L_x_22807:
        /* <DEDUP_REMOVED lines=16> */
.L_x_22813:
[----:B------:R-:W-:Y:S05]  /*7a50*/  BSYNC B2 ;  /* 0x0000000000027941 */ /* 0x000fea0003800000 */
.L_x_22812:
        /* <DEDUP_REMOVED lines=44> */
.L_x_22811:
[----:B------:R-:W-:Y:S05]  /*7d20*/  BSYNC B1 ;  /* 0x0000000000017941 */ /* 0x000fea0003800000 */
.L_x_22810:
        /* <DEDUP_REMOVED lines=11> */
.L_x_22806:
[----:B------:R-:W-:Y:S05]  /*7de0*/  BSYNC B0 ;  /* 0x0000000000007941 */ /* 0x000fea0003800000 */
.L_x_22805:
        /* <DEDUP_REMOVED lines=18> */
.L_x_22817:
[----:B------:R-:W-:Y:S02]  /*7f10*/  IMAD.MOV.U32 R139, RZ, RZ, R172 ;  /* 0x000000ffff8b7224 */ /* 0x000fe400078e00ac */
.L_x_22818:
[----:B------:R-:W-:Y:S05]  /*7f20*/  BSYNC B1 ;  /* 0x0000000000017941 */ /* 0x000fea0003800000 */
.L_x_22816:
        /* <DEDUP_REMOVED lines=16> */
.L_x_22822:
[----:B------:R-:W-:Y:S05]  /*8030*/  BSYNC B2 ;  /* 0x0000000000027941 */ /* 0x000fea0003800000 */
.L_x_22821:
        /* <DEDUP_REMOVED lines=44> */
.L_x_22820:
[----:B------:R-:W-:Y:S05]  /*8300*/  BSYNC B1 ;  /* 0x0000000000017941 */ /* 0x000fea0003800000 */
.L_x_22819:
        /* <DEDUP_REMOVED lines=11> */
.L_x_22815:
[----:B------:R-:W-:Y:S05]  /*83c0*/  BSYNC B0 ;  /* 0x0000000000007941 */ /* 0x000fea0003800000 */
.L_x_22814:
        /* <DEDUP_REMOVED lines=18> */
.L_x_22826:
[----:B------:R-:W-:Y:S02]  /*84f0*/  IMAD.MOV.U32 R139, RZ, RZ, R172 ;  /* 0x000000ffff8b7224 */ /* 0x000fe400078e00ac */
.L_x_22827:
[----:B------:R-:W-:Y:S05]  /*8500*/  BSYNC B1 ;  /* 0x0000000000017941 */ /* 0x000fea0003800000 */
.L_x_22825:
        /* <DEDUP_REMOVED lines=16> */
.L_x_22831:
[----:B------:R-:W-:Y:S05]  /*8610*/  BSYNC B2 ;  /* 0x0000000000027941 */ /* 0x000fea0003800000 */
.L_x_22830:
        /* <DEDUP_REMOVED lines=44> */
.L_x_22829:
[----:B------:R-:W-:Y:S05]  /*88e0*/  BSYNC B1 ;  /* 0x0000000000017941 */ /* 0x000fea0003800000 */
.L_x_22828:
        /* <DEDUP_REMOVED lines=11> */
.L_x_22824:
[----:B------:R-:W-:Y:S05]  /*89a0*/  BSYNC B0 ;  /* 0x0000000000007941 */ /* 0x000fea0003800000 */
.L_x_22823:
        /* <DEDUP_REMOVED lines=18> */
.L_x_22835:
[----:B------:R-:W-:Y:S02]  /*8ad0*/  IMAD.MOV.U32 R139, RZ, RZ, R172 ;  /* 0x000000ffff8b7224 */ /* 0x000fe400078e00ac */
.L_x_22836:
[----:B------:R-:W-:Y:S05]  /*8ae0*/  BSYNC B1 ;  /* 0x0000000000017941 */ /* 0x000fea0003800000 */
.L_x_22834:
        /* <DEDUP_REMOVED lines=16> */
.L_x_22840:
[----:B------:R-:W-:Y:S05]  /*8bf0*/  BSYNC B2 ;  /* 0x0000000000027941 */ /* 0x000fea0003800000 */
.L_x_22839:
        /* <DEDUP_REMOVED lines=44> */
.L_x_22838:
[----:B------:R-:W-:Y:S05]  /*8ec0*/  BSYNC B1 ;  /* 0x0000000000017941 */ /* 0x000fea0003800000 */
.L_x_22837:
        /* <DEDUP_REMOVED lines=11> */
.L_x_22833:
[----:B------:R-:W-:Y:S05]  /*8f80*/  BSYNC B0 ;  /* 0x0000000000007941 */ /* 0x000fea0003800000 */
.L_x_22832:
        /* <DEDUP_REMOVED lines=18> */
.L_x_22844:
[----:B------:R-:W-:Y:S02]  /*90b0*/  IMAD.MOV.U32 R141, RZ, RZ, R172 ;  /* 0x000000ffff8d7224 */ /* 0x000fe400078e00ac */
.L_x_22845:
[----:B------:R-:W-:Y:S05]  /*90c0*/  BSYNC B1 ;  /* 0x0000000000017941 */ /* 0x000fea0003800000 */
.L_x_22843:
        /* <DEDUP_REMOVED lines=16> */
.L_x_22849:
[----:B------:R-:W-:Y:S05]  /*91d0*/  BSYNC B2 ;  /* 0x0000000000027941 */ /* 0x000fea0003800000 */
.L_x_22848:
        /* <DEDUP_REMOVED lines=44> */
.L_x_22847:
[----:B------:R-:W-:Y:S05]  /*94a0*/  BSYNC B1 ;  /* 0x0000000000017941 */ /* 0x000fea0003800000 */
.L_x_22846:
        /* <DEDUP_REMOVED lines=11> */
.L_x_22842:
[----:B------:R-:W-:Y:S05]  /*9560*/  BSYNC B0 ;  /* 0x0000000000007941 */ /* 0x000fea0003800000 */
.L_x_22841:
        /* <DEDUP_REMOVED lines=18> */
.L_x_22853:
[----:B------:R-:W-:Y:S02]  /*9690*/  IMAD.MOV.U32 R141, RZ, RZ, R172 ;  /* 0x000000ffff8d7224 */ /* 0x000fe400078e00ac */
.L_x_22854:
[----:B------:R-:W-:Y:S05]  /*96a0*/  BSYNC B1 ;  /* 0x0000000000017941 */ /* 0x000fea0003800000 */
.L_x_22852:
        /* <DEDUP_REMOVED lines=16> */
.L_x_22858:
[----:B------:R-:W-:Y:S05]  /*97b0*/  BSYNC B2 ;  /* 0x0000000000027941 */ /* 0x000fea0003800000 */
.L_x_22857:
        /* <DEDUP_REMOVED lines=44> */
.L_x_22856:
[----:B------:R-:W-:Y:S05]  /*9a80*/  BSYNC B1 ;  /* 0x0000000000017941 */ /* 0x000fea0003800000 */
.L_x_22855:
        /* <DEDUP_REMOVED lines=11> */
.L_x_22851:
[----:B------:R-:W-:Y:S05]  /*9b40*/  BSYNC B0 ;  /* 0x0000000000007941 */ /* 0x000fea0003800000 */
.L_x_22850:
        /* <DEDUP_REMOVED lines=29> */
.L_x_22860:
[----:B------:R-:W-:Y:S05]  /*9d20*/  BSYNC B0 ;  /* 0x0000000000007941 */ /* 0x000fea0003800000 */
.L_x_22859:
        /* <DEDUP_REMOVED lines=22> */
.L_x_22864:
[----:B------:R-:W-:Y:S02]  /*9e90*/  IMAD.MOV.U32 R186, RZ, RZ, R172 ;  /* 0x000000ffffba7224 */ /* 0x000fe400078e00ac */
.L_x_22865:
[----:B------:R-:W-:Y:S05]  /*9ea0*/  BSYNC B1 ;  /* 0x0000000000017941 */ /* 0x000fea0003800000 */
.L_x_22863:
        /* <DEDUP_REMOVED lines=16> */
.L_x_22869:
[----:B------:R-:W-:Y:S05]  /*9fb0*/  BSYNC B2 ;  /* 0x0000000000027941 */ /* 0x000fea0003800000 */
.L_x_22868:
        /* <DEDUP_REMOVED lines=43> */
.L_x_22867:
[----:B------:R-:W-:Y:S05]  /*a270*/  BSYNC B1 ;  /* 0x0000000000017941 */ /* 0x000fea0003800000 */
.L_x_22866:
        /* <DEDUP_REMOVED lines=11> */
.L_x_22862:
[----:B0-----:R-:W-:Y:S05]  /*a330*/  BSYNC B0 ;  /* 0x0000000000007941 */ /* 0x001fea0003800000 */
.L_x_22861:
        /* <DEDUP_REMOVED lines=18> */
.L_x_22873:
[----:B------:R-:W-:Y:S02]  /*a460*/  MOV R185, R172 ;  /* 0x000000ac00b97202 */ /* 0x000fe40000000f00 */
.L_x_22874:
[----:B------:R-:W-:Y:S05]  /*a470*/  BSYNC B1 ;  /* 0x0000000000017941 */ /* 0x000fea0003800000 */
.L_x_22872:
        /* <DEDUP_REMOVED lines=16> */
.L_x_22878:
[----:B------:R-:W-:Y:S05]  /*a580*/  BSYNC B2 ;  /* 0x0000000000027941 */ /* 0x000fea0003800000 */
.L_x_22877:
        /* <DEDUP_REMOVED lines=44> */
.L_x_22876:
[----:B------:R-:W-:Y:S05]  /*a850*/  BSYNC B1 ;  /* 0x0000000000017941 */ /* 0x000fea0003800000 */
.L_x_22875:
        /* <DEDUP_REMOVED lines=11> */
.L_x_22871:
[----:B------:R-:W-:Y:S05]  /*a910*/  BSYNC B0 ;  /* 0x0000000000007941 */ /* 0x000fea0003800000 */
.L_x_22870:
        /* <DEDUP_REMOVED lines=18> */
.L_x_22882:
[----:B------:R-:W-:Y:S02]  /*aa40*/  MOV R185, R172 ;  /* 0x000000ac00b97202 */ /* 0x000fe40000000f00 */
.L_x_22883:
[----:B------:R-:W-:Y:S05]  /*aa50*/  BSYNC B1 ;  /* 0x0000000000017941 */ /* 0x000fea0003800000 */
.L_x_22881:
        /* <DEDUP_REMOVED lines=16> */
.L_x_22887:
[----:B------:R-:W-:Y:S05]  /*ab60*/  BSYNC B2 ;  /* 0x0000000000027941 */ /* 0x000fea0003800000 */
.L_x_22886:
        /* <DEDUP_REMOVED lines=44> */
.L_x_22885:
[----:B------:R-:W-:Y:S05]  /*ae30*/  BSYNC B1 ;  /* 0x0000000000017941 */ /* 0x000fea0003800000 */
.L_x_22884:
        /* <DEDUP_REMOVED lines=11> */
.L_x_22880:
[----:B------:R-:W-:Y:S05]  /*aef0*/  BSYNC B0 ;  /* 0x0000000000007941 */ /* 0x000fea0003800000 */
.L_x_22879:
        /* <DEDUP_REMOVED lines=18> */
.L_x_22891:
[----:B------:R-:W-:Y:S02]  /*b020*/  MOV R185, R172 ;  /* 0x000000ac00b97202 */ /* 0x000fe40000000f00 */
.L_x_22892:
[----:B------:R-:W-:Y:S05]  /*b030*/  BSYNC B1 ;  /* 0x0000000000017941 */ /* 0x000fea0003800000 */
.L_x_22890:
        /* <DEDUP_REMOVED lines=16> */
.L_x_22896:
[----:B------:R-:W-:Y:S05]  /*b140*/  BSYNC B2 ;  /* 0x0000000000027941 */ /* 0x000fea0003800000 */
.L_x_22895:
        /* <DEDUP_REMOVED lines=44> */
.L_x_22894:
[----:B------:R-:W-:Y:S05]  /*b410*/  BSYNC B1 ;  /* 0x0000000000017941 */ /* 0x000fea0003800000 */
.L_x_22893:
        /* <DEDUP_REMOVED lines=11> */
.L_x_22889:
[----:B------:R-:W-:Y:S05]  /*b4d0*/  BSYNC B0 ;  /* 0x0000000000007941 */ /* 0x000fea0003800000 */
.L_x_22888:
        /* <DEDUP_REMOVED lines=18> */
.L_x_22900:
[----:B------:R-:W-:Y:S02]  /*b600*/  MOV R185, R172 ;  /* 0x000000ac00b97202 */ /* 0x000fe40000000f00 */
.L_x_22901:
[----:B------:R-:W-:Y:S05]  /*b610*/  BSYNC B1 ;  /* 0x0000000000017941 */ /* 0x000fea0003800000 */
.L_x_22899:
        /* <DEDUP_REMOVED lines=16> */
.L_x_22905:
[----:B------:R-:W-:Y:S05]  /*b720*/  BSYNC B2 ;  /* 0x0000000000027941 */ /* 0x000fea0003800000 */
.L_x_22904:
        /* <DEDUP_REMOVED lines=44> */
.L_x_22903:
[----:B------:R-:W-:Y:S05]  /*b9f0*/  BSYNC B1 ;  /* 0x0000000000017941 */ /* 0x000fea0003800000 */
.L_x_22902:
        /* <DEDUP_REMOVED lines=11> */
.L_x_22898:
[----:B------:R-:W-:Y:S05]  /*bab0*/  BSYNC B0 ;  /* 0x0000000000007941 */ /* 0x000fea0003800000 */
.L_x_22897:
        /* <DEDUP_REMOVED lines=18> */
.L_x_22909:
[----:B------:R-:W-:Y:S02]  /*bbe0*/  MOV R185, R172 ;  /* 0x000000ac00b97202 */ /* 0x000fe40000000f00 */
.L_x_22910:
[----:B------:R-:W-:Y:S05]  /*bbf0*/  BSYNC B1 ;  /* 0x0000000000017941 */ /* 0x000fea0003800000 */
.L_x_22908:
        /* <DEDUP_REMOVED lines=16> */
.L_x_22914:
[----:B------:R-:W-:Y:S05]  /*bd00*/  BSYNC B2 ;  /* 0x0000000000027941 */ /* 0x000fea0003800000 */
.L_x_22913:
        /* <DEDUP_REMOVED lines=44> */
.L_x_22912:
[----:B------:R-:W-:Y:S05]  /*bfd0*/  BSYNC B1 ;  /* 0x0000000000017941 */ /* 0x000fea0003800000 */
.L_x_22911:
        /* <DEDUP_REMOVED lines=11> */
.L_x_22907:
[----:B------:R-:W-:Y:S05]  /*c090*/  BSYNC B0 ;  /* 0x0000000000007941 */ /* 0x000fea0003800000 */
.L_x_22906:
        /* <DEDUP_REMOVED lines=18> */
.L_x_22918:
[----:B------:R-:W-:Y:S02]  /*c1c0*/  MOV R185, R172 ;  /* 0x000000ac00b97202 */ /* 0x000fe40000000f00 */
.L_x_22919:
[----:B------:R-:W-:Y:S05]  /*c1d0*/  BSYNC B1 ;  /* 0x0000000000017941 */ /* 0x000fea0003800000 */
.L_x_22917:
        /* <DEDUP_REMOVED lines=16> */
.L_x_22923:
[----:B------:R-:W-:Y:S05]  /*c2e0*/  BSYNC B2 ;  /* 0x0000000000027941 */ /* 0x000fea0003800000 */
.L_x_22922:
        /* <DEDUP_REMOVED lines=44> */
.L_x_22921:
[----:B------:R-:W-:Y:S05]  /*c5b0*/  BSYNC B1 ;  /* 0x0000000000017941 */ /* 0x000fea0003800000 */
.L_x_22920:
        /* <DEDUP_REMOVED lines=11> */
.L_x_22916:
[----:B------:R-:W-:Y:S05]  /*c670*/  BSYNC B0 ;  /* 0x0000000000007941 */ /* 0x000fea0003800000 */
.L_x_22915:
        /* <DEDUP_REMOVED lines=18> */
.L_x_22927:
[----:B------:R-:W-:Y:S02]  /*c7a0*/  MOV R194, R172 ;  /* 0x000000ac00c27202 */ /* 0x000fe40000000f00 */
.L_x_22928:
[----:B------:R-:W-:Y:S05]  /*c7b0*/  BSYNC B1 ;  /* 0x0000000000017941 */ /* 0x000fea0003800000 */
.L_x_22926:
        /* <DEDUP_REMOVED lines=16> */
.L_x_22932:
[----:B------:R-:W-:Y:S05]  /*c8c0*/  BSYNC B2 ;  /* 0x0000000000027941 */ /* 0x000fea0003800000 */
.L_x_22931:
        /* <DEDUP_REMOVED lines=44> */
.L_x_22930:
[----:B------:R-:W-:Y:S05]  /*cb90*/  BSYNC B1 ;  /* 0x0000000000017941 */ /* 0x000fea0003800000 */
.L_x_22929:
        /* <DEDUP_REMOVED lines=11> */
.L_x_22925:
[----:B------:R-:W-:Y:S05]  /*cc50*/  BSYNC B0 ;  /* 0x0000000000007941 */ /* 0x000fea0003800000 */
.L_x_22924:
        /* <DEDUP_REMOVED lines=61> */
.L_x_22934:
[----:B------:R-:W-:Y:S05]  /*d030*/  BSYNC B0 ;  /* 0x0000000000007941 */ /* 0x000fea0003800000 */
.L_x_22933:
[----:B------:R-:W-:Y:S01]  /*d040*/  @!P1 IADD3 R184, R184, 0x4, RZ ;  /* 0x00000004b8b89810 */ /* 0x000fe20007ffe0ff */
[----:B------:R-:W-:Y:S01]  /*d050*/  FADD.FTZ R187, R194, R143 ;  /* 0x0000008fc2bb7221 */ /* 0x000fe20000010000 */
[----:B------:R-:W-:Y:S05]  /*d060*/  BRA.DIV ~URZ, `(.L_x_22935) ;  /* 0x000012427f007947 */ /* 0x000fea000b800000 */
[----:B0-----:R0:W2:Y:S02]  /*d070*/  SHFL.BFLY PT, R182, R187, 0x1, 0x1f ;  /* 0x0c201f00bbb67f89 */ /* 0x0010a400000e0000 */
.L_x_22941:
        /* <DEDUP_REMOVED lines=84> */
.L_x_22942:
        /* <DEDUP_REMOVED lines=94> */
[----:B------:R-:W-:Y:S01]  /*dba0*/  F2FP.PACK_AB R113, R116, R113 ;  /* 0x000000717471723e */ /* 0x000fe200000000ff */
        /* <DEDUP_REMOVED lines=50> */
[----:B------:R-:W-:Y:S02]  /*ded0*/  FADD.FTZ R143, -R181, R143 ;  /* 0x0000008fb58f7221 */ /* 0x000fe40000010100 */
        /* <DEDUP_REMOVED lines=10> */
[----:B------:R-:W-:-:S02]  /*df80*/  FMUL.FTZ R197, R182, R197 ;  /* 0x000000c5b6c57220 */ /* 0x000fc40000410000 */
[----:B------:R-:W-:Y:S01]  /*df90*/  FMUL.FTZ R201, R182, R201 ;  /* 0x000000c9b6c97220 */ /* 0x000fe20000410000 */
[----:B------:R-:W-:Y:S01]  /*dfa0*/  F2FP.PACK_AB R121, R132, R121 ;  /* 0x000000798479723e */ /* 0x000fe200000000ff */
        /* <DEDUP_REMOVED lines=10> */
[----:B------:R-:W-:Y:S01]  /*e050*/  F2FP.PACK_AB R114, R119, R114 ;  /* 0x000000727772723e */ /* 0x000fe200000000ff */
[----:B------:R-:W-:Y:S02]  /*e060*/  FFMA.FTZ R128, R55, R128, R87 ;  /* 0x0000008037807223 */ /* 0x000fe40000010057 */
[----:B------:R-:W-:Y:S01]  /*e070*/  FFMA.FTZ R125, R49, R130, R81 ;  /* 0x00000082317d7223 */ /* 0x000fe20000010051 */
[----:B------:R-:W-:Y:S01]  /*e080*/  IADD3 R130, R129, 0x80, RZ ;  /* 0x0000008081827810 */ /* 0x000fe20007ffe0ff */
[----:B------:R-:W-:Y:S01]  /*e090*/  FFMA.FTZ R124, R40, R209, R72 ;  /* 0x000000d1287c7223 */ /* 0x000fe20000010048 */
[----:B------:R-:W-:Y:S01]  /*e0a0*/  F2FP.PACK_AB R119, R128, R199 ;  /* 0x000000c78077723e */ /* 0x000fe200000000ff */
[----:B------:R-:W-:-:S02]  /*e0b0*/  FFMA.FTZ R131, R41, R138, R73 ;  /* 0x0000008a29837223 */ /* 0x000fc40000010049 */
[----:B------:R-:W-:Y:S02]  /*e0c0*/  FFMA.FTZ R118, R52, R197, R84 ;  /* 0x000000c534767223 */ /* 0x000fe40000010054 */
[----:B------:R-:W-:Y:S01]  /*e0d0*/  IMAD.MOV.U32 R135, RZ, RZ, 0x10 ;  /* 0x00000010ff877424 */ /* 0x000fe200078e00ff */
[----:B------:R-:W-:Y:S01]  /*e0e0*/  F2FP.PACK_AB R124, R131, R124 ;  /* 0x0000007c837c723e */ /* 0x000fe200000000ff */
        /* <DEDUP_REMOVED lines=20> */
.L_x_22938:
[----:B0-----:R-:W-:Y:S05]  /*e230*/  BSYNC B0 ;  /* 0x0000000000007941 */ /* 0x001fea0003800000 */
.L_x_22937:
[----:B------:R-:W-:Y:S02]  /*e240*/  IADD3 R144, R144, c[0x0][0x160], RZ ;  /* 0x0000580090907a10 */ /* 0x000fe40007ffe0ff */
[----:B------:R-:W-:-:S02]  /*e250*/  LOP3.LUT P1, RZ, R168, 0xff, RZ, 0xc0, !PT ;  /* 0x000000ffa8ff7812 */ /* 0x000fc4000782c0ff */
[----:B------:R-:W-:Y:S02]  /*e260*/  ISETP.GE.AND P0, PT, R144, c[0x0][0x164], PT ;  /* 0x0000590090007a0c */ /* 0x000fe40003f06270 */
[----:B------:R-:W-:-:S11]  /*e270*/  SEL R168, RZ, 0x1, P1 ;  /* 0x00000001ffa87807 */ /* 0x000fd60000800000 */
[----:B------:R-:W-:Y:S01]  /*e280*/  @P0 CALL.REL.NOINC `(.L_x_22939) ;  /* 0x0000001000000944 */ /* 0x000fe20003c00000 */
[----:B------:R-:W-:Y:S05]  /*e290*/  BRA `(.L_x_22940) ;  /* 0xffff261000007947 */ /* 0x000fea000383ffff */
.L_x_22939:
[----:B------:R-:W-:Y:S05]  /*e2a0*/  EXIT ;  /* 0x000000000000794d */ /* 0x000fea0003800000 */
.L_x_22935:
[----:B------:R-:W-:Y:S01]  /*e2b0*/  MOV R192, 0x1 ;  /* 0x0000000100c07802 */ /* 0x000fe20000000f00 */
[----:B0-----:R-:W-:Y:S01]  /*e2c0*/  IMAD.MOV.U32 R183, RZ, RZ, 0x1f ;  /* 0x0000001fffb77424 */ /* 0x001fe200078e00ff */
[----:B-1----:R-:W-:Y:S01]  /*e2d0*/  MOV R188, 0xe300 ;  /* 0x0000e30000bc7802 */ /* 0x002fe20000000f00 */
[----:B------:R-:W-:Y:S02]  /*e2e0*/  IMAD.MOV.U32 R190, RZ, RZ, -0x1 ;  /* 0xffffffffffbe7424 */ /* 0x000fe400078e00ff */
[----:B------:R-:W-:Y:S05]  /*e2f0*/  CALL.REL.NOINC `($__internal_127_$__cuda_sm70_shflsync_bfly_p) ;  /* 0x0000079000007944 */ /* 0x000fea0003c00000 */
[----:B-1----:R-:W-:Y:S01]  /*e300*/  MOV R182, R192 ;  /* 0x000000c000b67202 */ /* 0x002fe20000000f00 */
[----:B0-----:R-:W-:Y:S05]  /*e310*/  BRA `(.L_x_22941) ;  /* 0xffffed6000007947 */ /* 0x001fea000383ffff */
.L_x_22936:
[----:B------:R-:W-:Y:S01]  /*e320*/  IMAD.MOV.U32 R192, RZ, RZ, 0x2 ;  /* 0x00000002ffc07424 */ /* 0x000fe200078e00ff */
[----:B------:R-:W-:Y:S01]  /*e330*/  MOV R190, 0xffffffff ;  /* 0xffffffff00be7802 */ /* 0x000fe20000000f00 */
[----:B------:R-:W-:Y:S01]  /*e340*/  IMAD.MOV.U32 R183, RZ, RZ, 0x1f ;  /* 0x0000001fffb77424 */ /* 0x000fe200078e00ff */
[----:B-1----:R-:W-:Y:S02]  /*e350*/  MOV R188, 0xe370 ;  /* 0x0000e37000bc7802 */ /* 0x002fe40000000f00 */
[----:B------:R-:W-:Y:S05]  /*e360*/  CALL.REL.NOINC `($__internal_127_$__cuda_sm70_shflsync_bfly_p) ;  /* 0x0000072000007944 */ /* 0x000fea0003c00000 */
[----:B01----:R-:W-:Y:S01]  /*e370*/  FADD.FTZ R187, R187, R192 ;  /* 0x000000c0bbbb7221 */ /* 0x003fe20000010000 */
[----:B------:R-:W-:Y:S01]  /*e380*/  MOV R190, 0xffffffff ;  /* 0xffffffff00be7802 */ /* 0x000fe20000000f00 */
[----:B------:R-:W-:Y:S01]  /*e390*/  IMAD.MOV.U32 R192, RZ, RZ, 0x4 ;  /* 0x00000004ffc07424 */ /* 0x000fe200078e00ff */
[----:B------:R-:W-:Y:S01]  /*e3a0*/  MOV R188, 0xe3d0 ;  /* 0x0000e3d000bc7802 */ /* 0x000fe20000000f00 */
[----:B------:R-:W-:-:S02]  /*e3b0*/  IMAD.MOV.U32 R183, RZ, RZ, 0x1f ;  /* 0x0000001fffb77424 */ /* 0x000fc400078e00ff */
        /* <DEDUP_REMOVED lines=83> */
[----:B------:R-:W-:Y:S05]  /*e8f0*/  CALL.REL.NOINC `($__internal_127_$__cuda_sm70_shflsync_bfly_p) ;  /* 0x0000019000007944 */ /* 0x000fea0003c00000 */
[----:B01----:R-:W-:Y:S01]  /*e900*/  FADD.FTZ R187, R187, R192 ;  /* 0x000000c0bbbb7221 */ /* 0x003fe20000010000 */
[----:B------:R-:W-:Y:S01]  /*e910*/  MOV R190, 0xffffffff ;  /* 0xffffffff00be7802 */ /* 0x000fe20000000f00 */
[----:B------:R-:W-:Y:S01]  /*e920*/  IMAD.MOV.U32 R192, RZ, RZ, 0x2 ;  /* 0x00000002ffc07424 */ /* 0x000fe200078e00ff */
[----:B------:R-:W-:Y:S01]  /*e930*/  MOV R188, 0xe960 ;  /* 0x0000e96000bc7802 */ /* 0x000fe20000000f00 */
[----:B------:R-:W-:Y:S02]  /*e940*/  IMAD.MOV.U32 R183, RZ, RZ, 0x1f ;  /* 0x0000001fffb77424 */ /* 0x000fe400078e00ff */
        /* <DEDUP_REMOVED lines=19> */
[----:B01----:R-:W-:Y:S05]  /*ea80*/  BRA `(.L_x_22942) ;  /* 0xffffeb3000007947 */ /* 0x003fea000383ffff */
        .weak           $__internal_127_$__cuda_sm70_shflsync_bfly_p
        .type           $__internal_127_$__cuda_sm70_shflsync_bfly_p,@function
        .size           $__internal_127_$__cuda_sm70_shflsync_bfly_p,(.L_x_29191 - $__internal_127_$__cuda_sm70_shflsync_bfly_p)
$__internal_127_$__cuda_sm70_shflsync_bfly_p:
[----:B------:R-:W-:Y:S01]  /*ea90*/  IMAD.MOV.U32 R189, RZ, RZ, 0x0 ;  /* 0x00000000ffbd7424 */ /* 0x000fe200078e00ff */
[----:B------:R-:W-:Y:S04]  /*eaa0*/  WARPSYNC R190 ;  /* 0x000000be00007348 */ /* 0x000fe80003800000 */
[----:B------:R0:W1:Y:S01]  /*eab0*/  SHFL.BFLY PT, R192, R187, R192, R183 ;  /* 0x0c0000c0bbc07389 */ /* 0x00006200000e00b7 */
[----:B------:R-:W-:Y:S05]  /*eac0*/  RET.REL.NODEC R188 `(_ZN10layer_norm13ln_fwd_kernelINS_13Kernel_traitsIf6__halffS2_fjLj4096ELj1ELj1ELj4ELj16ENS_18Kernel_traits_baseILj4096EfS2_fS2_fjLj128EEEEELb1ELb1ELb1ELb1EEEvNS_9FwdParamsE) ;  /* 0xffff1530bc007950 */ /* 0x000fea0003c3ffff */
.L_x_22943:
        /* <DEDUP_REMOVED lines=11> */
.L_x_29191:


//--------------------- .text._ZN10layer_norm13ln_fwd_kernelINS_13Kernel_traitsI6__halfffffjLj4096ELj1ELj1ELj4ELj16ENS_18Kernel_traits_baseILj4096ES2_ffffjLj128EEEEELb0ELb0ELb0ELb0EEEvNS_9FwdParamsE --------------------------
	.section	.text._ZN10layer_norm13ln_fwd_kernelINS_13Kernel_traitsI6__halfffffjLj4096ELj1ELj1ELj4ELj16ENS_18Kernel_traits_baseILj4096ES2_ffffjLj128EEEEELb0ELb0ELb0ELb0EEEvNS_9FwdParamsE,"ax",@progbits
	.sectioninfo	@"SHI_REGISTERS=127"
	.align	128
        .global         _ZN10layer_norm13ln_fwd_kernelINS_13Kernel_traitsI6__halfffffjLj4096ELj1ELj1ELj4ELj16ENS_18Kernel_traits_baseILj4096ES2_ffffjLj128EEEEELb0ELb0ELb0ELb0EEEvNS_9FwdParamsE
        .type           _ZN10layer_norm13ln_fwd_kernelINS_13Kernel_traitsI6__halfffffjLj4096ELj1ELj1ELj4ELj16ENS_18Kernel_traits_baseILj4096ES2_ffffjLj128EEEEELb0ELb0ELb0ELb0EEEvNS_9FwdParamsE,@function
        .size           _ZN10layer_norm13ln_fwd_kernelINS_13Kernel_traitsI6__halfffffjLj4096ELj1ELj1ELj4ELj16ENS_18Kernel_traits_baseILj4096ES2_ffffjLj128EEEEELb0ELb0ELb0ELb0EEEvNS_9FwdParamsE,(.L_x_29192 - _ZN10layer_norm13ln_fwd_kernelINS_13Kernel_traitsI6__halfffffjLj4096ELj1ELj1ELj4ELj16ENS_18Kernel_traits_baseILj4096ES2_ffffjLj128EEEEELb0ELb0ELb0ELb0EEEvNS_9FwdParamsE)
        .other          _ZN10layer_norm13ln_fwd_kernelINS_13Kernel_traitsI6__halfffffjLj4096ELj1ELj1ELj4ELj16ENS_18Kernel_traits_baseILj4096ES2_ffffjLj128EEEEELb0ELb0ELb0ELb0EEEvNS_9FwdParamsE,@"STO_CUDA_ENTRY STV_DEFAULT"
_ZN10layer_norm13ln_fwd_kernelINS_13Kernel_traitsI6__halfffffjLj4096ELj1ELj1ELj4ELj16ENS_18Kernel_traits_baseILj4096ES2_ffffjLj128EEEEELb0ELb0ELb0ELb0EEEvNS_9FwdParamsE:
.text._ZN10layer_norm13ln_fwd_kernelINS_13Kernel_traitsI6__halfffffjLj4096ELj1ELj1ELj4ELj16ENS_18Kernel_traits_baseILj4096ES2_ffffjLj128EEEEELb0ELb0ELb0ELb0EEEvNS_9FwdParamsE:
        /* <DEDUP_REMOVED lines=13> */
[C---:B------:R-:W-:Y:S02]  /*00d0*/  ISETP.GE.U32.AND P4, PT, R82.reuse, 0x200, PT ;  /* 0x000002005200780c */ /* 0x040fe40003f86070 */
[----:B------:R-:W-:Y:S02]  /*00e0*/  ISETP.GE.U32.AND P3, PT, R82, 0x280, PT ;  /* 0x000002805200780c */ /* 0x000fe40003f66070 */
[----:B------:R-:W-:-:S02]  /*00f0*/  P2R R2, PR, RZ, 0x40 ;  /* 0x00000040ff027803 */ /* 0x000fc40000000000 */
[----:B------:R-:W-:Y:S02]  /*0100*/  P2R R2, PR, RZ, 0x20 ;  /* 0x00000020ff027803 */ /* 0x000fe40000000000 */
[----:B------:R-:W-:Y:S02]  /*0110*/  P2R R2, PR, RZ, 0x10 ;  /* 0x00000010ff027803 */ /* 0x000fe40000000000 */
[----:B------:R-:W-:Y:S01]  /*0120*/  P2R R2, PR, RZ, 0x8 ;  /* 0x00000008ff027803 */ /* 0x000fe20000000000 */
[----:B------:R-:W-:Y:S05]  /*0130*/  @!P1 BRA `(.L_x_22945) ;  /* 0x000000a000009947 */ /* 0x000fea0003800000 */
[----:B------:R-:W-:Y:S01]  /*0140*/  ISETP.NE.U32.AND P0, PT, RZ, c[0x0][0x218], PT ;  /* 0x00008600ff007a0c */ /* 0x000fe20003f05070 */
[----:B------:R-:W-:-:S03]  /*0150*/  HFMA2.MMA R3, -RZ, RZ, 0, 4.76837158203125e-07 ;  /* 0x00000008ff037435 */ /* 0x000fc600000001ff */
[----:B------:R-:W-:-:S13]  /*0160*/  ISETP.NE.AND.EX P0, PT, RZ, c[0x0][0x21c], PT, P0 ;  /* 0x00008700ff007a0c */ /* 0x000fda0003f05300 */
[----:B------:R-:W-:-:S04]  /*0170*/  @P0 LEA R4, P2, R30, c[0x0][0x218], 0x3 ;  /* 0x000086001e040a11 */ /* 0x000fc800078418ff */
[C---:B------:R-:W-:Y:S01]  /*0180*/  @P0 LEA.HI.X R5, R30.reuse, c[0x0][0x21c], RZ, 0x3, P2 ;  /* 0x000087001e050a11 */ /* 0x040fe200010f1cff */
[----:B------:R-:W-:-:S04]  /*0190*/  IMAD.WIDE.U32 R2, R30, R3, c[0x0][0x1b0] ;  /* 0x00006c001e027625 */ /* 0x000fc800078e0003 */
[----:B------:R0:W5:Y:S04]  /*01a0*/  @P0 LDG.E.64 R70, [R4.64] ;  /* 0x0000000404460981 */ /* 0x000168000c1e1b00 */
[----:B------:R0:W5:Y:S01]  /*01b0*/  LDG.E.64 R20, [R2.64] ;  /* 0x0000000402147981 */ /* 0x000162000c1e1b00 */
[----:B------:R-:W-:Y:S01]  /*01c0*/  LOP3.LUT R30, R30, 0x80, RZ, 0xfc, !PT ;  /* 0x000000801e1e7812 */ /* 0x000fe200078efcff */
[----:B------:R-:W-:Y:S02]  /*01d0*/  @!P0 CS2R R70, SRZ ;  /* 0x0000000000468805 */ /* 0x000fe4000001ff00 */
.L_x_22945:
[----:B0-----:R-:W-:Y:S05]  /*01e0*/  BSYNC B0 ;  /* 0x0000000000007941 */ /* 0x001fea0003800000 */
.L_x_22944:
[----:B------:R-:W-:Y:S01]  /*01f0*/  BSSY B0, `(.L_x_22946) ;  /* 0x000000c000007945 */ /* 0x000fe20003800000 */
[----:B------:R-:W-:Y:S05]  /*0200*/  @!P6 BRA `(.L_x_22947) ;  /* 0x000000a00000e947 */ /* 0x000fea0003800000 */
[----:B------:R-:W-:Y:S02]  /*0210*/  ISETP.NE.U32.AND P0, PT, RZ, c[0x0][0x218], PT ;  /* 0x00008600ff007a0c */ /* 0x000fe40003f05070 */
[----:B------:R-:W-:Y:S02]  /*0220*/  MOV R5, 0x8 ;  /* 0x0000000800057802 */ /* 0x000fe40000000f00 */
[----:B------:R-:W-:-:S03]  /*0230*/  ISETP.NE.AND.EX P0, PT, RZ, c[0x0][0x21c], PT, P0 ;  /* 0x00008700ff007a0c */ /* 0x000fc60003f05300 */
[----:B------:R-:W-:-:S05]  /*0240*/  IMAD.WIDE.U32 R4, R30, R5, c[0x0][0x1b0] ;  /* 0x00006c001e047625 */ /* 0x000fca00078e0005 */
[----:B------:R0:W5:Y:S05]  /*0250*/  LDG.E.64 R22, [R4.64] ;  /* 0x0000000404167981 */ /* 0x00016a000c1e1b00 */
[----:B------:R-:W-:-:S04]  /*0260*/  @P0 LEA R2, P2, R30, c[0x0][0x218], 0x3 ;  /* 0x000086001e020a11 */ /* 0x000fc800078418ff */
[----:B------:R-:W-:-:S05]  /*0270*/  @P0 LEA.HI.X R3, R30, c[0x0][0x21c], RZ, 0x3, P2 ;  /* 0x000087001e030a11 */ /* 0x000fca00010f1cff */
[----:B------:R0:W5:Y:S01]  /*0280*/  @P0 LDG.E.64 R12, [R2.64] ;  /* 0x00000004020c0981 */ /* 0x000162000c1e1b00 */
[----:B------:R-:W-:Y:S01]  /*0290*/  IADD3 R30, R30, 0x80, RZ ;  /* 0x000000801e1e7810 */ /* 0x000fe20007ffe0ff */
[----:B------:R-:W-:Y:S02]  /*02a0*/  @!P0 CS2R R12, SRZ ;  /* 0x00000000000c8805 */ /* 0x000fe4000001ff00 */
.L_x_22947:
[----:B0-----:R-:W-:Y:S05]  /*02b0*/  BSYNC B0 ;  /* 0x0000000000007941 */ /* 0x001fea0003800000 */
.L_x_22946:
[----:B------:R-:W-:Y:S01]  /*02c0*/  BSSY B0, `(.L_x_22948) ;  /* 0x000000c000007945 */ /* 0x000fe20003800000 */
        /* <DEDUP_REMOVED lines=9> */
[----:B------:R-:W-:Y:S01]  /*0360*/  IADD3 R30, R30, 0x80, RZ ;  /* 0x000000801e1e7810 */ /* 0x000fe20007ffe0ff */
[----:B------:R-:W-:Y:S02]  /*0370*/  @!P0 CS2R R10, SRZ ;  /* 0x00000000000a8805 */ /* 0x000fe4000001ff00 */
.L_x_22949:
[----:B0-----:R-:W-:Y:S05]  /*0380*/  BSYNC B0 ;  /* 0x0000000000007941 */ /* 0x001fea0003800000 */
.L_x_22948:
        /* <DEDUP_REMOVED lines=12> */
.L_x_22951:
[----:B0-----:R-:W-:Y:S05]  /*0450*/  BSYNC B0 ;  /* 0x0000000000007941 */ /* 0x001fea0003800000 */
.L_x_22950:
        /* <DEDUP_REMOVED lines=12> */
.L_x_22953:
[----:B0-----:R-:W-:Y:S05]  /*0520*/  BSYNC B0 ;  /* 0x0000000000007941 */ /* 0x001fea0003800000 */
.L_x_22952:
[----:B------:R-:W-:Y:S01]  /*0530*/  ISETP.GE.U32.AND P0, PT, R82, 0x300, PT ;  /* 0x000003005200780c */ /* 0x000fe20003f06070 */
[----:B------:R-:W-:Y:S03]  /*0540*/  BSSY B0, `(.L_x_22954) ;  /* 0x000000d000007945 */ /* 0x000fe60003800000 */
[----:B------:R-:W-:-:S09]  /*0550*/  P2R R2, PR, RZ, 0x1 ;  /* 0x00000001ff027803 */ /* 0x000fd20000000000 */
        /* <DEDUP_REMOVED lines=11> */
.L_x_22955:
[----:B0-----:R-:W-:Y:S05]  /*0610*/  BSYNC B0 ;  /* 0x0000000000007941 */ /* 0x001fea0003800000 */
.L_x_22954:
[----:B------:R-:W-:Y:S01]  /*0620*/  ISETP.GE.U32.AND P0, PT, R82, 0x380, PT ;  /* 0x000003805200780c */ /* 0x000fe20003f06070 */
[----:B------:R-:W-:Y:S03]  /*0630*/  BSSY B0, `(.L_x_22956) ;  /* 0x000000d000007945 */ /* 0x000fe60003800000 */
[----:B------:R-:W-:-:S09]  /*0640*/  P2R R2, PR, RZ, 0x1 ;  /* 0x00000001ff027803 */ /* 0x000fd20000000000 */
[----:B------:R-:W-:Y:S05]  /*0650*/  @!P0 BRA `(.L_x_22957) ;  /* 0x000000a000008947 */ /* 0x000fea0003800000 */
[----:B------:R-:W-:-:S04]  /*0660*/  ISETP.NE.U32.AND P0, PT, RZ, c[0x0][0x218], PT ;  /* 0x00008600ff007a0c */ /* 0x000fc80003f05070 */
[----:B------:R-:W-:Y:S01]  /*0670*/  ISETP.NE.AND.EX P0, PT, RZ, c[0x0][0x21c], PT, P0 ;  /* 0x00008700ff007a0c */ /* 0x000fe20003f05300 */
[----:B------:R-:W-:-:S12]  /*0680*/  HFMA2.MMA R17, -RZ, RZ, 0, 4.76837158203125e-07 ;  /* 0x00000008ff117435 */ /* 0x000fd800000001ff */
[----:B------:R-:W-:-:S04]  /*0690*/  @P0 LEA R14, P2, R30, c[0x0][0x218], 0x3 ;  /* 0x000086001e0e0a11 */ /* 0x000fc800078418ff */
[C---:B------:R-:W-:Y:S01]  /*06a0*/  @P0 LEA.HI.X R15, R30.reuse, c[0x0][0x21c], RZ, 0x3, P2 ;  /* 0x000087001e0f0a11 */ /* 0x040fe200010f1cff */
[----:B------:R-:W-:-:S04]  /*06b0*/  IMAD.WIDE.U32 R16, R30, R17, c[0x0][0x1b0] ;  /* 0x00006c001e107625 */ /* 0x000fc800078e0011 */
[----:B------:R0:W5:Y:S04]  /*06c0*/  @P0 LDG.E.64 R2, [R14.64] ;  /* 0x000000040e020981 */ /* 0x000168000c1e1b00 */
[----:B------:R0:W5:Y:S01]  /*06d0*/  LDG.E.64 R34, [R16.64] ;  /* 0x0000000410227981 */ /* 0x000162000c1e1b00 */
[----:B------:R-:W-:Y:S01]  /*06e0*/  IADD3 R30, R30, 0x80, RZ ;  /* 0x000000801e1e7810 */ /* 0x000fe20007ffe0ff */
[----:B------:R-:W-:Y:S02]  /*06f0*/  @!P0 CS2R R2, SRZ ;  /* 0x0000000000028805 */ /* 0x000fe4000001ff00 */
.L_x_22957:
[----:B0-----:R-:W-:Y:S05]  /*0700*/  BSYNC B0 ;  /* 0x0000000000007941 */ /* 0x001fea0003800000 */
.L_x_22956:
[----:B------:R-:W-:Y:S01]  /*0710*/  ISETP.GE.U32.AND P0, PT, R82, 0x400, PT ;  /* 0x000004005200780c */ /* 0x000fe20003f06070 */
[----:B------:R-:W-:Y:S03]  /*0720*/  BSSY B0, `(.L_x_22958) ;  /* 0x000000c000007945 */ /* 0x000fe60003800000 */
[----:B------:R-:W-:-:S09]  /*0730*/  P2R R14, PR, RZ, 0x1 ;  /* 0x00000001ff0e7803 */ /* 0x000fd20000000000 */
[----:B------:R-:W-:Y:S05]  /*0740*/  @!P0 BRA `(.L_x_22959) ;  /* 0x0000009000008947 */ /* 0x000fea0003800000 */
[----:B------:R-:W-:-:S04]  /*0750*/  ISETP.NE.U32.AND P0, PT, RZ, c[0x0][0x218], PT ;  /* 0x00008600ff007a0c */ /* 0x000fc80003f05070 */
[----:B------:R-:W-:Y:S02]  /*0760*/  ISETP.NE.AND.EX P0, PT, RZ, c[0x0][0x21c], PT, P0 ;  /* 0x00008700ff007a0c */ /* 0x000fe40003f05300 */
[----:B------:R-:W-:-:S11]  /*0770*/  MOV R17, 0x8 ;  /* 0x0000000800117802 */ /* 0x000fd60000000f00 */
[C---:B------:R-:W-:Y:S01]  /*0780*/  @P0 LEA R18, P2, R30.reuse, c[0x0][0x218], 0x3 ;  /* 0x000086001e120a11 */ /* 0x040fe200078418ff */
[----:B------:R-:W-:-:S03]  /*0790*/  IMAD.WIDE.U32 R16, R30, R17, c[0x0][0x1b0] ;  /* 0x00006c001e107625 */ /* 0x000fc600078e0011 */
[----:B------:R-:W-:-:S03]  /*07a0*/  @P0 LEA.HI.X R19, R30, c[0x0][0x21c], RZ, 0x3, P2 ;  /* 0x000087001e130a11 */ /* 0x000fc600010f1cff */
[----:B------:R-:W5:Y:S04]  /*07b0*/  LDG.E.64 R16, [R16.64] ;  /* 0x0000000410107981 */ /* 0x000f68000c1e1b00 */
[----:B------:R0:W5:Y:S01]  /*07c0*/  @P0 LDG.E.64 R14, [R18.64] ;  /* 0x00000004120e0981 */ /* 0x000162000c1e1b00 */
[----:B------:R-:W-:-:S03]  /*07d0*/  @!P0 CS2R R14, SRZ ;  /* 0x00000000000e8805 */ /* 0x000fc6000001ff00 */
.L_x_22959:
[----:B0-----:R-:W-:Y:S05]  /*07e0*/  BSYNC B0 ;  /* 0x0000000000007941 */ /* 0x001fea0003800000 */
.L_x_22958:
        /* <DEDUP_REMOVED lines=9> */
[----:B-----5:R-:W-:Y:S01]  /*0880*/  HADD2.F32 R67, -RZ, R12.H0_H0 ;  /* 0x2000000cff437230 */ /* 0x020fe20000004100 */
[----:B------:R-:W-:Y:S01]  /*0890*/  LOP3.LUT R19, R77, 0x60, RZ, 0xc0, !PT ;  /* 0x000000604d137812 */ /* 0x000fe200078ec0ff */
[----:B------:R-:W-:Y:S01]  /*08a0*/  HADD2.F32 R75, -RZ, R70.H0_H0 ;  /* 0x20000046ff4b7230 */ /* 0x000fe20000004100 */
[----:B------:R-:W-:Y:S01]  /*08b0*/  LOP3.LUT R18, R0, 0x7f, RZ, 0xc0, !PT ;  /* 0x0000007f00127812 */ /* 0x000fe200078ec0ff */
[----:B------:R-:W-:Y:S01]  /*08c0*/  HFMA2.MMA R78, -RZ, RZ, 0, 5.9604644775390625e-08 ;  /* 0x00000001ff4e7435 */ /* 0x000fe200000001ff */
[----:B------:R-:W-:Y:S01]  /*08d0*/  SHF.R.U32.HI R0, RZ, 0x2, R0 ;  /* 0x00000002ff007819 */ /* 0x000fe20000011600 */
[----:B------:R-:W-:Y:S01]  /*08e0*/  ULDC.U8 UR6, c[0x0][0x1f0] ;  /* 0x00007c0000067ab9 */ /* 0x000fe20000000000 */
[----:B------:R-:W-:Y:S02]  /*08f0*/  IADD3 R19, R18, -R19, RZ ;  /* 0x8000001312137210 */ /* 0x000fe40007ffe0ff */
[----:B------:R-:W-:-:S02]  /*0900*/  LOP3.LUT R0, R0, 0x3fffffe0, RZ, 0xc0, !PT ;  /* 0x3fffffe000007812 */ /* 0x000fc400078ec0ff */
[----:B------:R-:W-:Y:S02]  /*0910*/  IMNMX R19, RZ, R19, !PT ;  /* 0x00000013ff137217 */ /* 0x000fe40007800200 */
[----:B------:R-:W-:Y:S02]  /*0920*/  MOV R76, R20 ;  /* 0x00000014004c7202 */ /* 0x000fe40000000f00 */
[----:B------:R-:W-:Y:S02]  /*0930*/  IMNMX R19, R19, 0x20, PT ;  /* 0x0000002013137817 */ /* 0x000fe40003800200 */
[----:B------:R-:W-:Y:S01]  /*0940*/  SHF.R.U64 R74, R20, 0x10, R21 ;  /* 0x00000010144a7819 */ /* 0x000fe20000001215 */
[----:B------:R-:W-:Y:S01]  /*0950*/  HADD2.F32 R76, -RZ, R76.H0_H0 ;  /* 0x2000004cff4c7230 */ /* 0x000fe20000004100 */
[----:B------:R-:W-:Y:S02]  /*0960*/  IADD3 R30, R19, R0, RZ ;  /* 0x00000000131e7210 */ /* 0x000fe40007ffe0ff */
[----:B------:R-:W-:Y:S01]  /*0970*/  SHF.L.U32 R20, R77, 0x5, RZ ;  /* 0x000000054d147819 */ /* 0x000fe200000006ff */
[----:B------:R-:W-:Y:S01]  /*0980*/  HADD2.F32 R74, -RZ, R74.H0_H0 ;  /* 0x2000004aff4a7230 */ /* 0x000fe20000004100 */
[----:B------:R-:W-:-:S02]  /*0990*/  SHF.L.U32 R30, R30, 0x2, RZ ;  /* 0x000000021e1e7819 */ /* 0x000fc400000006ff */
[----:B------:R-:W-:Y:S02]  /*09a0*/  MOV R72, R21 ;  /* 0x0000001500487202 */ /* 0x000fe40000000f00 */
[----:B------:R-:W-:Y:S02]  /*09b0*/  SHF.R.U32.HI R73, RZ, 0x10, R21 ;  /* 0x00000010ff497819 */ /* 0x000fe40000011615 */
[----:B------:R-:W0:Y:S01]  /*09c0*/  I2F.U32 R30, R30 ;  /* 0x0000001e001e7306 */ /* 0x000e220000201000 */
[----:B------:R-:W-:Y:S01]  /*09d0*/  LOP3.LUT R21, R20, 0x3e0, RZ, 0xc0, !PT ;  /* 0x000003e014157812 */ /* 0x000fe200078ec0ff */
[----:B------:R-:W-:Y:S01]  /*09e0*/  HADD2.F32 R72, -RZ, R72.H0_H0 ;  /* 0x20000048ff487230 */ /* 0x000fe20000004100 */
[----:B------:R-:W-:Y:S02]  /*09f0*/  MOV R68, R22 ;  /* 0x0000001600447202 */ /* 0x000fe40000000f00 */
[----:B------:R-:W-:Y:S02]  /*0a00*/  IADD3 R21, R18, -R21, RZ ;  /* 0x8000001512157210 */ /* 0x000fe40007ffe0ff */
[----:B------:R-:W-:Y:S01]  /*0a10*/  SHF.R.U64 R66, R22, 0x10, R23 ;  /* 0x0000001016427819 */ /* 0x000fe20000001217 */
[----:B------:R-:W-:Y:S01]  /*0a20*/  HADD2.F32 R68, -RZ, R68.H0_H0 ;  /* 0x20000044ff447230 */ /* 0x000fe20000004100 */
[----:B------:R-:W-:-:S02]  /*0a30*/  IMNMX R21, RZ, R21, !PT ;  /* 0x00000015ff157217 */ /* 0x000fc40007800200 */
[----:B------:R-:W-:Y:S01]  /*0a40*/  MOV R36, R23 ;  /* 0x0000001700247202 */ /* 0x000fe20000000f00 */
[----:B------:R-:W-:Y:S01]  /*0a50*/  HADD2.F32 R66, -RZ, R66.H0_H0 ;  /* 0x20000042ff427230 */ /* 0x000fe20000004100 */
[----:B------:R-:W-:Y:S02]  /*0a60*/  SHF.R.U32.HI R52, RZ, 0x10, R23 ;  /* 0x00000010ff347819 */ /* 0x000fe40000011617 */
[----:B------:R-:W-:Y:S01]  /*0a70*/  MOV R22, R24 ;  /* 0x0000001800167202 */ /* 0x000fe20000000f00 */
[----:B0-----:R0:W1:Y:S01]  /*0a80*/  MUFU.RCP R80, R30 ;  /* 0x0000001e00507308 */ /* 0x0010620000001000 */
[--C-:B------:R-:W-:Y:S02]  /*0a90*/  SHF.R.U64 R46, R24, 0x10, R25.reuse ;  /* 0x00000010182e7819 */ /* 0x100fe40000001219 */
[----:B------:R-:W-:Y:S02]  /*0aa0*/  MOV R23, R25 ;  /* 0x0000001900177202 */ /* 0x000fe40000000f00 */
[----:B------:R-:W-:-:S02]  /*0ab0*/  SHF.R.U32.HI R42, RZ, 0x10, R25 ;  /* 0x00000010ff2a7819 */ /* 0x000fc40000011619 */
[----:B------:R-:W-:Y:S01]  /*0ac0*/  MOV R24, R26 ;  /* 0x0000001a00187202 */ /* 0x000fe20000000f00 */
[----:B------:R-:W-:Y:S01]  /*0ad0*/  HADD2.F32 R18, -RZ, R23.H0_H0 ;  /* 0x20000017ff127230 */ /* 0x000fe20000004100 */
[----:B------:R-:W-:Y:S01]  /*0ae0*/  SHF.R.U64 R39, R26, 0x10, R27 ;  /* 0x000000101a277819 */ /* 0x000fe2000000121b */
[----:B------:R-:W-:Y:S01]  /*0af0*/  HADD2.F32 R19, -RZ, R42.H0_H0 ;  /* 0x2000002aff137230 */ /* 0x000fe20000004100 */
[----:B------:R-:W-:Y:S01]  /*0b00*/  MOV R40, R32 ;  /* 0x0000002000287202 */ /* 0x000fe20000000f00 */
[----:B------:R-:W-:Y:S01]  /*0b10*/  HADD2.F32 R20, -RZ, R24.H0_H0 ;  /* 0x20000018ff147230 */ /* 0x000fe20000004100 */
[----:B------:R-:W-:Y:S02]  /*0b20*/  SHF.R.U64 R41, R32, 0x10, R33 ;  /* 0x0000001020297819 */ /* 0x000fe40000001221 */
[----:B------:R-:W-:Y:S01]  /*0b30*/  IMNMX R21, R21, 0x20, PT ;  /* 0x0000002015157817 */ /* 0x000fe20003800200 */
[----:B------:R-:W-:Y:S01]  /*0b40*/  HADD2.F32 R40, -RZ, R40.H0_H0 ;  /* 0x20000028ff287230 */ /* 0x000fe20000004100 */
[----:B------:R-:W-:Y:S01]  /*0b50*/  MOV R37, R27 ;  /* 0x0000001b00257202 */ /* 0x000fe20000000f00 */
[----:B------:R-:W-:Y:S01]  /*0b60*/  HADD2.F32 R41, -RZ, R41.H0_H0 ;  /* 0x20000029ff297230 */ /* 0x000fe20000004100 */
[----:B------:R-:W-:-:S02]  /*0b70*/  SHF.R.U32.HI R38, RZ, 0x10, R27 ;  /* 0x00000010ff267819 */ /* 0x000fc4000001161b */
[----:B------:R-:W-:Y:S02]  /*0b80*/  MOV R26, R28 ;  /* 0x0000001c001a7202 */ /* 0x000fe40000000f00 */
[----:B------:R-:W-:Y:S01]  /*0b90*/  SHF.R.U64 R25, R28, 0x10, R29 ;  /* 0x000000101c197819 */ /* 0x000fe2000000121d */
[----:B------:R-:W-:Y:S01]  /*0ba0*/  HADD2.F32 R23, -RZ, R38.H0_H0 ;  /* 0x20000026ff177230 */ /* 0x000fe20000004100 */
[----:B------:R-:W-:Y:S01]  /*0bb0*/  SHF.R.U64 R32, R12, 0x10, R13 ;  /* 0x000000100c207819 */ /* 0x000fe2000000120d */
[----:B------:R-:W-:Y:S01]  /*0bc0*/  HADD2.F32 R12, -RZ, R10.H0_H0 ;  /* 0x2000000aff0c7230 */ /* 0x000fe20000004100 */
[----:B------:R-:W-:Y:S01]  /*0bd0*/  MOV R27, R29 ;  /* 0x0000001d001b7202 */ /* 0x000fe20000000f00 */
[----:B------:R-:W-:Y:S01]  /*0be0*/  HADD2.F32 R24, -RZ, R26.H0_H0 ;  /* 0x2000001aff187230 */ /* 0x000fe20000004100 */
[----:B------:R-:W-:Y:S01]  /*0bf0*/  SHF.R.U32.HI R28, RZ, 0x10, R29 ;  /* 0x00000010ff1c7819 */ /* 0x000fe2000001161d */
[----:B------:R-:W-:Y:S01]  /*0c00*/  HADD2.F32 R25, -RZ, R25.H0_H0 ;  /* 0x20000019ff197230 */ /* 0x000fe20000004100 */
[----:B------:R-:W-:Y:S01]  /*0c10*/  MOV R31, R33 ;  /* 0x00000021001f7202 */ /* 0x000fe20000000f00 */
[----:B------:R-:W-:Y:S01]  /*0c20*/  HADD2.F32 R26, -RZ, R27.H0_H0 ;  /* 0x2000001bff1a7230 */ /* 0x000fe20000004100 */
[----:B------:R-:W-:Y:S01]  /*0c30*/  SHF.R.U32.HI R43, RZ, 0x10, R33 ;  /* 0x00000010ff2b7819 */ /* 0x000fe20000011621 */
[----:B------:R-:W-:Y:S01]  /*0c40*/  HADD2.F32 R27, -RZ, R28.H0_H0 ;  /* 0x2000001cff1b7230 */ /* 0x000fe20000004100 */
[----:B------:R-:W-:Y:S01]  /*0c50*/  SHF.R.U64 R54, R10, 0x10, R11 ;  /* 0x000000100a367819 */ /* 0x000fe2000000120b */
[----:B------:R-:W-:Y:S01]  /*0c60*/  HADD2.F32 R10, -RZ, R8.H0_H0 ;  /* 0x20000008ff0a7230 */ /* 0x000fe20000004100 */
[----:B------:R-:W-:Y:S01]  /*0c70*/  MOV R44, R34 ;  /* 0x00000022002c7202 */ /* 0x000fe20000000f00 */
[----:B------:R-:W-:Y:S01]  /*0c80*/  HADD2.F32 R42, -RZ, R31.H0_H0 ;  /* 0x2000001fff2a7230 */ /* 0x000fe20000004100 */
[--C-:B------:R-:W-:Y:S01]  /*0c90*/  SHF.R.U64 R45, R34, 0x10, R35.reuse ;  /* 0x00000010222d7819 */ /* 0x100fe20000001223 */
[----:B------:R-:W-:Y:S01]  /*0ca0*/  HADD2.F32 R43, -RZ, R43.H0_H0 ;  /* 0x2000002bff2b7230 */ /* 0x000fe20000004100 */
[----:B------:R-:W-:Y:S01]  /*0cb0*/  MOV R29, R35 ;  /* 0x00000023001d7202 */ /* 0x000fe20000000f00 */
[----:B------:R-:W-:Y:S01]  /*0cc0*/  HADD2.F32 R44, -RZ, R44.H0_H0 ;  /* 0x2000002cff2c7230 */ /* 0x000fe20000004100 */
[----:B------:R-:W-:Y:S01]  /*0cd0*/  SHF.R.U32.HI R47, RZ, 0x10, R35 ;  /* 0x00000010ff2f7819 */ /* 0x000fe20000011623 */
        /* <DEDUP_REMOVED lines=9> */
[--C-:B------:R-:W-:Y:S01]  /*0d70*/  SHF.R.U64 R33, R70, 0x10, R71.reuse ;  /* 0x0000001046217819 */ /* 0x100fe20000001247 */
[----:B------:R-:W-:Y:S01]  /*0d80*/  HADD2.F32 R70, -RZ, R73.H0_H0 ;  /* 0x20000049ff467230 */ /* 0x000fe20000004100 */
[----:B------:R-:W-:Y:S01]  /*0d90*/  SHF.R.U32.HI R69, RZ, 0x10, R71 ;  /* 0x00000010ff457819 */ /* 0x000fe20000011647 */
[----:B------:R-:W-:Y:S01]  /*0da0*/  HADD2.F32 R71, -RZ, R71.H0_H0 ;  /* 0x20000047ff477230 */ /* 0x000fe20000004100 */
[----:B------:R-:W-:Y:S01]  /*0db0*/  SHF.R.U32.HI R53, RZ, 0x10, R13 ;  /* 0x00000010ff357819 */ /* 0x000fe2000001160d */
[----:B------:R-:W-:Y:S01]  /*0dc0*/  HADD2.F32 R13, -RZ, R13.H0_H0 ;  /* 0x2000000dff0d7230 */ /* 0x000fe20000004100 */
[----:B------:R-:W-:Y:S01]  /*0dd0*/  SHF.R.U32.HI R55, RZ, 0x10, R11 ;  /* 0x00000010ff377819 */ /* 0x000fe2000001160b */
[----:B------:R-:W-:Y:S01]  /*0de0*/  HADD2.F32 R11, -RZ, R11.H0_H0 ;  /* 0x2000000bff0b7230 */ /* 0x000fe20000004100 */
[--C-:B------:R-:W-:Y:S01]  /*0df0*/  SHF.R.U64 R56, R8, 0x10, R9.reuse ;  /* 0x0000001008387819 */ /* 0x100fe20000001209 */
        /* <DEDUP_REMOVED lines=19> */
[----:B------:R-:W-:Y:S01]  /*0f30*/  IADD3 R79, R0, R21, RZ ;  /* 0x00000015004f7210 */ /* 0x000fe20007ffe0ff */
[----:B------:R-:W-:-:S02]  /*0f40*/  HADD2.F32 R0, -RZ, R15.H0_H0 ;  /* 0x2000000fff007230 */ /* 0x000fc40000004100 */
[----:B------:R-:W-:Y:S01]  /*0f50*/  HADD2.F32 R15, -RZ, R52.H0_H0 ;  /* 0x20000034ff0f7230 */ /* 0x000fe20000004100 */
[----:B------:R-:W-:Y:S01]  /*0f60*/  SHF.L.U32 R79, R79, 0x2, RZ ;  /* 0x000000024f4f7819 */ /* 0x000fe200000006ff */
[----:B------:R-:W-:Y:S02]  /*0f70*/  HADD2.F32 R21, -RZ, R39.H0_H0 ;  /* 0x20000027ff157230 */ /* 0x000fe40000004100 */
[----:B------:R-:W-:Y:S02]  /*0f80*/  HADD2.F32 R47, -RZ, R47.H0_H0 ;  /* 0x2000002fff2f7230 */ /* 0x000fe40000004100 */
[----:B------:R-:W-:Y:S02]  /*0f90*/  HADD2.F32 R48, -RZ, R48.H0_H0 ;  /* 0x20000030ff307230 */ /* 0x000fe40000004100 */
[----:B------:R-:W-:Y:S02]  /*0fa0*/  HADD2.F32 R49, -RZ, R49.H0_H0 ;  /* 0x20000031ff317230 */ /* 0x000fe40000004100 */
[----:B------:R-:W-:-:S02]  /*0fb0*/  HADD2.F32 R50, -RZ, R50.H0_H0 ;  /* 0x20000032ff327230 */ /* 0x000fc40000004100 */
[----:B------:R-:W-:Y:S02]  /*0fc0*/  HADD2.F32 R51, -RZ, R51.H0_H0 ;  /* 0x20000033ff337230 */ /* 0x000fe40000004100 */
        /* <DEDUP_REMOVED lines=14> */
[----:B01----:R-:W-:Y:S02]  /*10b0*/  HADD2.F32 R65, -RZ, R65.H0_H0 ;  /* 0x20000041ff417230 */ /* 0x003fe40000004100 */
.L_x_23091:
[----:B------:R-:W-:Y:S02]  /*10c0*/  ISETP.NE.U32.AND P2, PT, RZ, c[0x0][0x1c0], PT ;  /* 0x00007000ff007a0c */ /* 0x000fe40003f45070 */
[----:B------:R-:W-:Y:S02]  /*10d0*/  MOV R116, 0x3f800000 ;  /* 0x3f80000000747802 */ /* 0x000fe40000000f00 */
[----:B------:R-:W-:-:S13]  /*10e0*/  ISETP.NE.AND.EX P2, PT, RZ, c[0x0][0x1c4], PT, P2 ;  /* 0x00007100ff007a0c */ /* 0x000fda0003f45320 */
[----:B------:R-:W-:-:S05]  /*10f0*/  @P2 MOV R36, 0x4 ;  /* 0x0000000400242802 */ /* 0x000fca0000000f00 */
[----:B------:R-:W-:-:S05]  /*1100*/  @P2 IMAD.WIDE R36, R81, R36, c[0x0][0x1c0] ;  /* 0x0000700051242625 */ /* 0x000fca00078e0224 */
[----:B------:R0:W5:Y:S01]  /*1110*/  @P2 LDG.E R116, [R36.64] ;  /* 0x0000000424742981 */ /* 0x000162000c1e1900 */
[----:B------:R-:W-:Y:S01]  /*1120*/  IMAD R38, R81, c[0x0][0x168], RZ ;  /* 0x00005a0051267a24 */ /* 0x000fe200078e02ff */
[----:B------:R-:W-:Y:S04]  /*1130*/  BSSY B0, `(.L_x_22960) ;  /* 0x000002d000007945 */ /* 0x000fe80003800000 */
[----:B------:R-:W-:-:S04]  /*1140*/  SHF.R.S32.HI R39, RZ, 0x1f, R38 ;  /* 0x0000001fff277819 */ /* 0x000fc80000011426 */
[----:B------:R-:W-:Y:S02]  /*1150*/  LEA.HI R39, R39, R38, RZ, 0x2 ;  /* 0x0000002627277211 */ /* 0x000fe400078f10ff */
[----:B------:R-:W-:-:S04]  /*1160*/  LOP3.LUT R38, R77, 0x7f, RZ, 0xc0, !PT ;  /* 0x0000007f4d267812 */ /* 0x000fc800078ec0ff */
[----:B------:R-:W-:-:S04]  /*1170*/  LEA.HI.SX32 R115, R39, R38, 0x1e ;  /* 0x0000002627737211 */ /* 0x000fc800078ff2ff */
[----:B------:R-:W-:Y:S01]  /*1180*/  MOV R117, R115 ;  /* 0x0000007300757202 */ /* 0x000fe20000000f00 */
[----:B------:R-:W-:Y:S05]  /*1190*/  @!P1 BRA `(.L_x_22961) ;  /* 0x0000026000009947 */ /* 0x000fea0003800000 */
[----:B0-----:R-:W-:-:S04]  /*11a0*/  ISETP.NE.U32.AND P2, PT, RZ, c[0x0][0x180], PT ;  /* 0x00006000ff007a0c */ /* 0x001fc80003f45070 */
[----:B------:R-:W-:Y:S01]  /*11b0*/  ISETP.NE.AND.EX P2, PT, RZ, c[0x0][0x184], PT, P2 ;  /* 0x00006100ff007a0c */ /* 0x000fe20003f45320 */
[----:B------:R-:W-:-:S12]  /*11c0*/  HFMA2.MMA R38, -RZ, RZ, 0, 9.5367431640625e-07 ;  /* 0x00000010ff267435 */ /* 0x000fd800000001ff */
[C---:B------:R-:W-:Y:S01]  /*11d0*/  @P2 LEA R36, P3, R115.reuse, c[0x0][0x180], 0x4 ;  /* 0x0000600073242a11 */ /* 0x040fe200078620ff */
[----:B------:R-:W-:-:S03]  /*11e0*/  IMAD.WIDE.U32 R38, R115, R38, c[0x0][0x170] ;  /* 0x00005c0073267625 */ /* 0x000fc600078e0026 */
[----:B------:R-:W-:-:S05]  /*11f0*/  @P2 LEA.HI.X R37, R115, c[0x0][0x184], RZ, 0x4, P3 ;  /* 0x0000610073252a11 */ /* 0x000fca00018f24ff */
[----:B------:R0:W5:Y:S04]  /*1200*/  @P2 LDG.E.128 R28, [R36.64] ;  /* 0x00000004241c2981 */ /* 0x000168000c1e1d00 */
[----:B0-----:R-:W2:Y:S01]  /*1210*/  LDG.E.128 R36, [R38.64] ;  /* 0x0000000426247981 */ /* 0x001ea2000c1e1d00 */
[----:B------:R-:W-:-:S04]  /*1220*/  ISETP.NE.U32.AND P2, PT, RZ, c[0x0][0x180], PT ;  /* 0x00006000ff007a0c */ /* 0x000fc80003f45070 */
[----:B------:R-:W-:Y:S01]  /*1230*/  ISETP.NE.AND.EX P2, PT, RZ, c[0x0][0x184], PT, P2 ;  /* 0x00006100ff007a0c */ /* 0x000fe20003f45320 */
[----:B--2--5:R-:W-:-:S12]  /*1240*/  FMUL.FTZ R83, R36, R116 ;  /* 0x0000007424537220 */ /* 0x024fd80000410000 */
[----:B------:R-:W-:Y:S05]  /*1250*/  @P2 BRA `(.L_x_22962) ;  /* 0x0000002000002947 */ /* 0x000fea0003800000 */
[----:B------:R-:W-:Y:S05]  /*1260*/  @P0 BRA `(.L_x_22963) ;  /* 0x0000002000000947 */ /* 0x000fea0003800000 */
[----:B------:R-:W-:Y:S05]  /*1270*/  BRA `(.L_x_22964) ;  /* 0x0000002000007947 */ /* 0x000fea0003800000 */
.L_x_22962:
[----:B------:R-:W-:-:S05]  /*1280*/  FADD.FTZ R83, R28, R83 ;  /* 0x000000531c537221 */ /* 0x000fca0000010000 */
.L_x_22963:
[----:B------:R-:W-:Y:S02]  /*1290*/  MOV R32, R83 ;  /* 0x0000005300207202 */ /* 0x000fe40000000f00 */
.L_x_22964:
[----:B------:R-:W-:Y:S01]  /*12a0*/  FMUL.FTZ R91, R37, R116 ;  /* 0x00000074255b7220 */ /* 0x000fe20000410000 */
[----:B------:R-:W-:Y:S05]  /*12b0*/  @P2 BRA `(.L_x_22965) ;  /* 0x0000002000002947 */ /* 0x000fea0003800000 */
[----:B------:R-:W-:Y:S05]  /*12c0*/  @P0 BRA `(.L_x_22966) ;  /* 0x0000002000000947 */ /* 0x000fea0003800000 */
[----:B------:R-:W-:Y:S05]  /*12d0*/  BRA `(.L_x_22967) ;  /* 0x0000002000007947 */ /* 0x000fea0003800000 */
.L_x_22965:
[----:B------:R-:W-:-:S05]  /*12e0*/  FADD.FTZ R91, R29, R91 ;  /* 0x0000005b1d5b7221 */ /* 0x000fca0000010000 */
.L_x_22966:
[----:B------:R-:W-:Y:S02]  /*12f0*/  MOV R33, R91 ;  /* 0x0000005b00217202 */ /* 0x000fe40000000f00 */
.L_x_22967:
[----:B------:R-:W-:Y:S01]  /*1300*/  FMUL.FTZ R99, R38, R116 ;  /* 0x0000007426637220 */ /* 0x000fe20000410000 */
[----:B------:R-:W-:Y:S05]  /*1310*/  @P2 BRA `(.L_x_22968) ;  /* 0x0000002000002947 */ /* 0x000fea0003800000 */
[----:B------:R-:W-:Y:S05]  /*1320*/  @P0 BRA `(.L_x_22969) ;  /* 0x0000002000000947 */ /* 0x000fea0003800000 */
[----:B------:R-:W-:Y:S05]  /*1330*/  BRA `(.L_x_22970) ;  /* 0x0000002000007947 */ /* 0x000fea0003800000 */
.L_x_22968:
[----:B------:R-:W-:-:S05]  /*1340*/  FADD.FTZ R99, R30, R99 ;  /* 0x000000631e637221 */ /* 0x000fca0000010000 */
.L_x_22969:
[----:B------:R-:W-:Y:S02]  /*1350*/  MOV R34, R99 ;  /* 0x0000006300227202 */ /* 0x000fe40000000f00 */
.L_x_22970:
[----:B------:R-:W-:Y:S01]  /*1360*/  FMUL.FTZ R107, R39, R116 ;  /* 0x00000074276b7220 */ /* 0x000fe20000410000 */
[----:B------:R-:W-:Y:S05]  /*1370*/  @P2 BRA `(.L_x_22971) ;  /* 0x0000002000002947 */ /* 0x000fea0003800000 */
[----:B------:R-:W-:Y:S05]  /*1380*/  @P0 BRA `(.L_x_22972) ;  /* 0x0000002000000947 */ /* 0x000fea0003800000 */
[----:B------:R-:W-:Y:S05]  /*1390*/  BRA `(.L_x_22973) ;  /* 0x0000002000007947 */ /* 0x000fea0003800000 */
.L_x_22971:
[----:B------:R-:W-:-:S05]  /*13a0*/  FADD.FTZ R107, R31, R107 ;  /* 0x0000006b1f6b7221 */ /* 0x000fca0000010000 */
.L_x_22972:
[----:B------:R-:W-:Y:S02]  /*13b0*/  MOV R35, R107 ;  /* 0x0000006b00237202 */ /* 0x000fe40000000f00 */
.L_x_22973:
[C---:B------:R-:W-:Y:S02]  /*13c0*/  @P0 LEA R36, P2, R115.reuse, c[0x0][0x188], 0x4 ;  /* 0x0000620073240a11 */ /* 0x040fe400078420ff */
[C---:B------:R-:W-:Y:S02]  /*13d0*/  IADD3 R117, R115.reuse, 0x80, RZ ;  /* 0x0000008073757810 */ /* 0x040fe40007ffe0ff */
[----:B------:R-:W-:-:S05]  /*13e0*/  @P0 LEA.HI.X R37, R115, c[0x0][0x18c], RZ, 0x4, P2 ;  /* 0x0000630073250a11 */ /* 0x000fca00010f24ff */
[----:B------:R0:W-:Y:S04]  /*13f0*/  @P0 STG.E.128 [R36.64], R32 ;  /* 0x0000002024000986 */ /* 0x0001e8000c101d04 */
.L_x_22961:
[----:B0-----:R-:W-:Y:S05]  /*1400*/  BSYNC B0 ;  /* 0x0000000000007941 */ /* 0x001fea0003800000 */
.L_x_22960:
[----:B------:R-:W-:Y:S01]  /*1410*/  ISETP.GE.U32.AND P2, PT, R82, 0x100, PT ;  /* 0x000001005200780c */ /* 0x000fe20003f46070 */
[----:B------:R-:W-:-:S12]  /*1420*/  BSSY B0, `(.L_x_22974) ;  /* 0x0000028000007945 */ /* 0x000fd80003800000 */
[----:B------:R-:W-:Y:S05]  /*1430*/  @!P2 BRA `(.L_x_22975) ;  /* 0x000002600000a947 */ /* 0x000fea0003800000 */
[----:B------:R-:W-:-:S04]  /*1440*/  ISETP.NE.U32.AND P2, PT, RZ, c[0x0][0x180], PT ;  /* 0x00006000ff007a0c */ /* 0x000fc80003f45070 */
[----:B------:R-:W-:Y:S01]  /*1450*/  ISETP.NE.AND.EX P2, PT, RZ, c[0x0][0x184], PT, P2 ;  /* 0x00006100ff007a0c */ /* 0x000fe20003f45320 */
[----:B------:R-:W-:-:S12]  /*1460*/  HFMA2.MMA R38, -RZ, RZ, 0, 9.5367431640625e-07 ;  /* 0x00000010ff267435 */ /* 0x000fd800000001ff */
[----:B------:R-:W-:-:S04]  /*1470*/  @P2 LEA R36, P3, R117, c[0x0][0x180], 0x4 ;  /* 0x0000600075242a11 */ /* 0x000fc800078620ff */
[----:B------:R-:W-:-:S05]  /*1480*/  @P2 LEA.HI.X R37, R117, c[0x0][0x184], RZ, 0x4, P3 ;  /* 0x0000610075252a11 */ /* 0x000fca00018f24ff */
[----:B------:R0:W5:Y:S02]  /*1490*/  @P2 LDG.E.128 R28, [R36.64] ;  /* 0x00000004241c2981 */ /* 0x000164000c1e1d00 */
[----:B0-----:R-:W-:-:S06]  /*14a0*/  IMAD.WIDE.U32 R36, R117, R38, c[0x0][0x170] ;  /* 0x00005c0075247625 */ /* 0x001fcc00078e0026 */
[----:B------:R-:W2:Y:S01]  /*14b0*/  LDG.E.128 R36, [R36.64] ;  /* 0x0000000424247981 */ /* 0x000ea2000c1e1d00 */
[----:B------:R-:W-:-:S04]  /*14c0*/  ISETP.NE.U32.AND P2, PT, RZ, c[0x0][0x180], PT ;  /* 0x00006000ff007a0c */ /* 0x000fc80003f45070 */
[----:B------:R-:W-:Y:S01]  /*14d0*/  ISETP.NE.AND.EX P2, PT, RZ, c[0x0][0x184], PT, P2 ;  /* 0x00006100ff007a0c */ /* 0x000fe20003f45320 */
[----:B--2--5:R-:W-:-:S12]  /*14e0*/  FMUL.FTZ R84, R36, R116 ;  /* 0x0000007424547220 */ /* 0x024fd80000410000 */
[----:B------:R-:W-:Y:S05]  /*14f0*/  @P2 BRA `(.L_x_22976) ;  /* 0x0000002000002947 */ /* 0x000fea0003800000 */
[----:B------:R-:W-:Y:S05]  /*1500*/  @P0 BRA `(.L_x_22977) ;  /* 0x0000002000000947 */ /* 0x000fea0003800000 */
[----:B------:R-:W-:Y:S05]  /*1510*/  BRA `(.L_x_22978) ;  /* 0x0000002000007947 */ /* 0x000fea0003800000 */
.L_x_22976:
[----:B------:R-:W-:-:S05]  /*1520*/  FADD.FTZ R84, R28, R84 ;  /* 0x000000541c547221 */ /* 0x000fca0000010000 */
.L_x_22977:
[----:B------:R-:W-:Y:S02]  /*1530*/  MOV R32, R84 ;  /* 0x0000005400207202 */ /* 0x000fe40000000f00 */
.L_x_22978:
[----:B------:R-:W-:Y:S01]  /*1540*/  FMUL.FTZ R92, R37, R116 ;  /* 0x00000074255c7220 */ /* 0x000fe20000410000 */
[----:B------:R-:W-:Y:S05]  /*1550*/  @P2 BRA `(.L_x_22979) ;  /* 0x0000002000002947 */ /* 0x000fea0003800000 */
[----:B------:R-:W-:Y:S05]  /*1560*/  @P0 BRA `(.L_x_22980) ;  /* 0x0000002000000947 */ /* 0x000fea0003800000 */
[----:B------:R-:W-:Y:S05]  /*1570*/  BRA `(.L_x_22981) ;  /* 0x0000002000007947 */ /* 0x000fea0003800000 */
.L_x_22979:
[----:B------:R-:W-:-:S05]  /*1580*/  FADD.FTZ R92, R29, R92 ;  /* 0x0000005c1d5c7221 */ /* 0x000fca0000010000 */
.L_x_22980:
[----:B------:R-:W-:Y:S02]  /*1590*/  MOV R33, R92 ;  /* 0x0000005c00217202 */ /* 0x000fe40000000f00 */
.L_x_22981:
[----:B------:R-:W-:Y:S01]  /*15a0*/  FMUL.FTZ R100, R38, R116 ;  /* 0x0000007426647220 */ /* 0x000fe20000410000 */
[----:B------:R-:W-:Y:S05]  /*15b0*/  @P2 BRA `(.L_x_22982) ;  /* 0x0000002000002947 */ /* 0x000fea0003800000 */
[----:B------:R-:W-:Y:S05]  /*15c0*/  @P0 BRA `(.L_x_22983) ;  /* 0x0000002000000947 */ /* 0x000fea0003800000 */
[----:B------:R-:W-:Y:S05]  /*15d0*/  BRA `(.L_x_22984) ;  /* 0x0000002000007947 */ /* 0x000fea0003800000 */
.L_x_22982:
[----:B------:R-:W-:-:S05]  /*15e0*/  FADD.FTZ R100, R30, R100 ;  /* 0x000000641e647221 */ /* 0x000fca0000010000 */
.L_x_22983:
[----:B------:R-:W-:Y:S02]  /*15f0*/  MOV R34, R100 ;  /* 0x0000006400227202 */ /* 0x000fe40000000f00 */
.L_x_22984:
[----:B------:R-:W-:Y:S01]  /*1600*/  FMUL.FTZ R108, R39, R116 ;  /* 0x00000074276c7220 */ /* 0x000fe20000410000 */
[----:B------:R-:W-:Y:S05]  /*1610*/  @P2 BRA `(.L_x_22985) ;  /* 0x0000002000002947 */ /* 0x000fea0003800000 */
[----:B------:R-:W-:Y:S05]  /*1620*/  @P0 BRA `(.L_x_22986) ;  /* 0x0000002000000947 */ /* 0x000fea0003800000 */
[----:B------:R-:W-:Y:S05]  /*1630*/  BRA `(.L_x_22987) ;  /* 0x0000002000007947 */ /* 0x000fea0003800000 */
.L_x_22985:
[----:B------:R-:W-:-:S05]  /*1640*/  FADD.FTZ R108, R31, R108 ;  /* 0x0000006c1f6c7221 */ /* 0x000fca0000010000 */
.L_x_22986:
[----:B------:R-:W-:Y:S02]  /*1650*/  MOV R35, R108 ;  /* 0x0000006c00237202 */ /* 0x000fe40000000f00 */
.L_x_22987:
[----:B------:R-:W-:-:S04]  /*1660*/  @P0 LEA R36, P2, R117, c[0x0][0x188], 0x4 ;  /* 0x0000620075240a11 */ /* 0x000fc800078420ff */
[C---:B------:R-:W-:Y:S02]  /*1670*/  @P0 LEA.HI.X R37, R117.reuse, c[0x0][0x18c], RZ, 0x4, P2 ;  /* 0x0000630075250a11 */ /* 0x040fe400010f24ff */
[----:B------:R-:W-:-:S03]  /*1680*/  IADD3 R117, R117, 0x80, RZ ;  /* 0x0000008075757810 */ /* 0x000fc60007ffe0ff */
[----:B------:R0:W-:Y:S04]  /*1690*/  @P0 STG.E.128 [R36.64], R32 ;  /* 0x0000002024000986 */ /* 0x0001e8000c101d04 */
.L_x_22975:
[----:B------:R-:W-:Y:S05]  /*16a0*/  BSYNC B0 ;  /* 0x0000000000007941 */ /* 0x000fea0003800000 */
.L_x_22974:
[----:B------:R-:W-:Y:S01]  /*16b0*/  ISETP.GE.U32.AND P2, PT, R82, 0x180, PT ;  /* 0x000001805200780c */ /* 0x000fe20003f46070 */
[----:B------:R-:W-:-:S12]  /*16c0*/  BSSY B0, `(.L_x_22988) ;  /* 0x0000028000007945 */ /* 0x000fd80003800000 */
[----:B------:R-:W-:Y:S05]  /*16d0*/  @!P2 BRA `(.L_x_22989) ;  /* 0x000002600000a947 */ /* 0x000fea0003800000 */
[----:B------:R-:W-:-:S04]  /*16e0*/  ISETP.NE.U32.AND P2, PT, RZ, c[0x0][0x180], PT ;  /* 0x00006000ff007a0c */ /* 0x000fc80003f45070 */
[----:B------:R-:W-:Y:S01]  /*16f0*/  ISETP.NE.AND.EX P2, PT, RZ, c[0x0][0x184], PT, P2 ;  /* 0x00006100ff007a0c */ /* 0x000fe20003f45320 */
[----:B------:R-:W-:-:S12]  /*1700*/  HFMA2.MMA R38, -RZ, RZ, 0, 9.5367431640625e-07 ;  /* 0x00000010ff267435 */ /* 0x000fd800000001ff */
[----:B0-----:R-:W-:-:S04]  /*1710*/  @P2 LEA R36, P3, R117, c[0x0][0x180], 0x4 ;  /* 0x0000600075242a11 */ /* 0x001fc800078620ff */
        /* <DEDUP_REMOVED lines=10> */
.L_x_22990:
[----:B------:R-:W-:-:S05]  /*17c0*/  FADD.FTZ R85, R28, R85 ;  /* 0x000000551c557221 */ /* 0x000fca0000010000 */
.L_x_22991:
[----:B------:R-:W-:Y:S02]  /*17d0*/  MOV R32, R85 ;  /* 0x0000005500207202 */ /* 0x000fe40000000f00 */
.L_x_22992:
[----:B------:R-:W-:Y:S01]  /*17e0*/  FMUL.FTZ R93, R37, R116 ;  /* 0x00000074255d7220 */ /* 0x000fe20000410000 */
[----:B------:R-:W-:Y:S05]  /*17f0*/  @P2 BRA `(.L_x_22993) ;  /* 0x0000002000002947 */ /* 0x000fea0003800000 */
[----:B------:R-:W-:Y:S05]  /*1800*/  @P0 BRA `(.L_x_22994) ;  /* 0x0000002000000947 */ /* 0x000fea0003800000 */
[----:B------:R-:W-:Y:S05]  /*1810*/  BRA `(.L_x_22995) ;  /* 0x0000002000007947 */ /* 0x000fea0003800000 */
.L_x_22993:
[----:B------:R-:W-:-:S05]  /*1820*/  FADD.FTZ R93, R29, R93 ;  /* 0x0000005d1d5d7221 */ /* 0x000fca0000010000 */
.L_x_22994:
[----:B------:R-:W-:Y:S02]  /*1830*/  MOV R33, R93 ;  /* 0x0000005d00217202 */ /* 0x000fe40000000f00 */
.L_x_22995:
[----:B------:R-:W-:Y:S01]  /*1840*/  FMUL.FTZ R101, R38, R116 ;  /* 0x0000007426657220 */ /* 0x000fe20000410000 */
[----:B------:R-:W-:Y:S05]  /*1850*/  @P2 BRA `(.L_x_22996) ;  /* 0x0000002000002947 */ /* 0x000fea0003800000 */
[----:B------:R-:W-:Y:S05]  /*1860*/  @P0 BRA `(.L_x_22997) ;  /* 0x0000002000000947 */ /* 0x000fea0003800000 */
[----:B------:R-:W-:Y:S05]  /*1870*/  BRA `(.L_x_22998) ;  /* 0x0000002000007947 */ /* 0x000fea0003800000 */
.L_x_22996:
[----:B------:R-:W-:-:S05]  /*1880*/  FADD.FTZ R101, R30, R101 ;  /* 0x000000651e657221 */ /* 0x000fca0000010000 */
.L_x_22997:
[----:B------:R-:W-:Y:S02]  /*1890*/  MOV R34, R101 ;  /* 0x0000006500227202 */ /* 0x000fe40000000f00 */
.L_x_22998:
[----:B------:R-:W-:Y:S01]  /*18a0*/  FMUL.FTZ R109, R39, R116 ;  /* 0x00000074276d7220 */ /* 0x000fe20000410000 */
[----:B------:R-:W-:Y:S05]  /*18b0*/  @P2 BRA `(.L_x_22999) ;  /* 0x0000002000002947 */ /* 0x000fea0003800000 */
[----:B------:R-:W-:Y:S05]  /*18c0*/  @P0 BRA `(.L_x_23000) ;  /* 0x0000002000000947 */ /* 0x000fea0003800000 */
[----:B------:R-:W-:Y:S05]  /*18d0*/  BRA `(.L_x_23001) ;  /* 0x0000002000007947 */ /* 0x000fea0003800000 */
.L_x_22999:
[----:B------:R-:W-:-:S05]  /*18e0*/  FADD.FTZ R109, R31, R109 ;  /* 0x0000006d1f6d7221 */ /* 0x000fca0000010000 */
.L_x_23000:
[----:B------:R-:W-:Y:S02]  /*18f0*/  MOV R35, R109 ;  /* 0x0000006d00237202 */ /* 0x000fe40000000f00 */
.L_x_23001:
[----:B------:R-:W-:-:S04]  /*1900*/  @P0 LEA R36, P2, R117, c[0x0][0x188], 0x4 ;  /* 0x0000620075240a11 */ /* 0x000fc800078420ff */
[C---:B------:R-:W-:Y:S02]  /*1910*/  @P0 LEA.HI.X R37, R117.reuse, c[0x0][0x18c], RZ, 0x4, P2 ;  /* 0x0000630075250a11 */ /* 0x040fe400010f24ff */
[----:B------:R-:W-:-:S03]  /*1920*/  IADD3 R117, R117, 0x80, RZ ;  /* 0x0000008075757810 */ /* 0x000fc60007ffe0ff */
[----:B------:R0:W-:Y:S04]  /*1930*/  @P0 STG.E.128 [R36.64], R32 ;  /* 0x0000002024000986 */ /* 0x0001e8000c101d04 */
.L_x_22989:
[----:B------:R-:W-:Y:S05]  /*1940*/  BSYNC B0 ;  /* 0x0000000000007941 */ /* 0x000fea0003800000 */
.L_x_22988:
        /* <DEDUP_REMOVED lines=17> */
.L_x_23004:
[----:B------:R-:W-:-:S05]  /*1a60*/  FADD.FTZ R86, R28, R86 ;  /* 0x000000561c567221 */ /* 0x000fca0000010000 */
.L_x_23005:
[----:B------:R-:W-:Y:S02]  /*1a70*/  MOV R32, R86 ;  /* 0x0000005600207202 */ /* 0x000fe40000000f00 */
.L_x_23006:
[----:B------:R-:W-:Y:S01]  /*1a80*/  FMUL.FTZ R94, R37, R116 ;  /* 0x00000074255e7220 */ /* 0x000fe20000410000 */
[----:B------:R-:W-:Y:S05]  /*1a90*/  @P2 BRA `(.L_x_23007) ;  /* 0x0000002000002947 */ /* 0x000fea0003800000 */
[----:B------:R-:W-:Y:S05]  /*1aa0*/  @P0 BRA `(.L_x_23008) ;  /* 0x0000002000000947 */ /* 0x000fea0003800000 */
[----:B------:R-:W-:Y:S05]  /*1ab0*/  BRA `(.L_x_23009) ;  /* 0x0000002000007947 */ /* 0x000fea0003800000 */
.L_x_23007:
[----:B------:R-:W-:-:S05]  /*1ac0*/  FADD.FTZ R94, R29, R94 ;  /* 0x0000005e1d5e7221 */ /* 0x000fca0000010000 */
.L_x_23008:
[----:B------:R-:W-:Y:S02]  /*1ad0*/  MOV R33, R94 ;  /* 0x0000005e00217202 */ /* 0x000fe40000000f00 */
.L_x_23009:
[----:B------:R-:W-:Y:S01]  /*1ae0*/  FMUL.FTZ R102, R38, R116 ;  /* 0x0000007426667220 */ /* 0x000fe20000410000 */
[----:B------:R-:W-:Y:S05]  /*1af0*/  @P2 BRA `(.L_x_23010) ;  /* 0x0000002000002947 */ /* 0x000fea0003800000 */
[----:B------:R-:W-:Y:S05]  /*1b00*/  @P0 BRA `(.L_x_23011) ;  /* 0x0000002000000947 */ /* 0x000fea0003800000 */
[----:B------:R-:W-:Y:S05]  /*1b10*/  BRA `(.L_x_23012) ;  /* 0x0000002000007947 */ /* 0x000fea0003800000 */
.L_x_23010:
[----:B------:R-:W-:-:S05]  /*1b20*/  FADD.FTZ R102, R30, R102 ;  /* 0x000000661e667221 */ /* 0x000fca0000010000 */
.L_x_23011:
[----:B------:R-:W-:Y:S02]  /*1b30*/  MOV R34, R102 ;  /* 0x0000006600227202 */ /* 0x000fe40000000f00 */
.L_x_23012:
[----:B------:R-:W-:Y:S01]  /*1b40*/  FMUL.FTZ R110, R39, R116 ;  /* 0x00000074276e7220 */ /* 0x000fe20000410000 */
[----:B------:R-:W-:Y:S05]  /*1b50*/  @P2 BRA `(.L_x_23013) ;  /* 0x0000002000002947 */ /* 0x000fea0003800000 */
[----:B------:R-:W-:Y:S05]  /*1b60*/  @P0 BRA `(.L_x_23014) ;  /* 0x0000002000000947 */ /* 0x000fea0003800000 */
[----:B------:R-:W-:Y:S05]  /*1b70*/  BRA `(.L_x_23015) ;  /* 0x0000002000007947 */ /* 0x000fea0003800000 */
.L_x_23013:
[----:B------:R-:W-:-:S05]  /*1b80*/  FADD.FTZ R110, R31, R110 ;  /* 0x0000006e1f6e7221 */ /* 0x000fca0000010000 */
.L_x_23014:
[----:B------:R-:W-:Y:S02]  /*1b90*/  MOV R35, R110 ;  /* 0x0000006e00237202 */ /* 0x000fe40000000f00 */
.L_x_23015:
[----:B------:R-:W-:-:S04]  /*1ba0*/  @P0 LEA R36, P2, R117, c[0x0][0x188], 0x4 ;  /* 0x0000620075240a11 */ /* 0x000fc800078420ff */
[C---:B------:R-:W-:Y:S02]  /*1bb0*/  @P0 LEA.HI.X R37, R117.reuse, c[0x0][0x18c], RZ, 0x4, P2 ;  /* 0x0000630075250a11 */ /* 0x040fe400010f24ff */
[----:B------:R-:W-:-:S03]  /*1bc0*/  IADD3 R117, R117, 0x80, RZ ;  /* 0x0000008075757810 */ /* 0x000fc60007ffe0ff */
[----:B------:R0:W-:Y:S04]  /*1bd0*/  @P0 STG.E.128 [R36.64], R32 ;  /* 0x0000002024000986 */ /* 0x0001e8000c101d04 */
.L_x_23003:
[----:B------:R-:W-:Y:S05]  /*1be0*/  BSYNC B0 ;  /* 0x0000000000007941 */ /* 0x000fea0003800000 */
.L_x_23002:
        /* <DEDUP_REMOVED lines=17> */
.L_x_23018:
[----:B------:R-:W-:-:S05]  /*1d00*/  FADD.FTZ R87, R28, R87 ;  /* 0x000000571c577221 */ /* 0x000fca0000010000 */
.L_x_23019:
[----:B------:R-:W-:Y:S02]  /*1d10*/  MOV R32, R87 ;  /* 0x0000005700207202 */ /* 0x000fe40000000f00 */
.L_x_23020:
[----:B------:R-:W-:Y:S01]  /*1d20*/  FMUL.FTZ R95, R37, R116 ;  /* 0x00000074255f7220 */ /* 0x000fe20000410000 */
[----:B------:R-:W-:Y:S05]  /*1d30*/  @P2 BRA `(.L_x_23021) ;  /* 0x0000002000002947 */ /* 0x000fea0003800000 */
[----:B------:R-:W-:Y:S05]  /*1d40*/  @P0 BRA `(.L_x_23022) ;  /* 0x0000002000000947 */ /* 0x000fea0003800000 */
[----:B------:R-:W-:Y:S05]  /*1d50*/  BRA `(.L_x_23023) ;  /* 0x0000002000007947 */ /* 0x000fea0003800000 */
.L_x_23021:
[----:B------:R-:W-:-:S05]  /*1d60*/  FADD.FTZ R95, R29, R95 ;  /* 0x0000005f1d5f7221 */ /* 0x000fca0000010000 */
.L_x_23022:
[----:B------:R-:W-:Y:S02]  /*1d70*/  MOV R33, R95 ;  /* 0x0000005f00217202 */ /* 0x000fe40000000f00 */
.L_x_23023:
[----:B------:R-:W-:Y:S01]  /*1d80*/  FMUL.FTZ R103, R38, R116 ;  /* 0x0000007426677220 */ /* 0x000fe20000410000 */
[----:B------:R-:W-:Y:S05]  /*1d90*/  @P2 BRA `(.L_x_23024) ;  /* 0x0000002000002947 */ /* 0x000fea0003800000 */
[----:B------:R-:W-:Y:S05]  /*1da0*/  @P0 BRA `(.L_x_23025) ;  /* 0x0000002000000947 */ /* 0x000fea0003800000 */
[----:B------:R-:W-:Y:S05]  /*1db0*/  BRA `(.L_x_23026) ;  /* 0x0000002000007947 */ /* 0x000fea0003800000 */
.L_x_23024:
[----:B------:R-:W-:-:S05]  /*1dc0*/  FADD.FTZ R103, R30, R103 ;  /* 0x000000671e677221 */ /* 0x000fca0000010000 */
.L_x_23025:
[----:B------:R-:W-:Y:S02]  /*1dd0*/  MOV R34, R103 ;  /* 0x0000006700227202 */ /* 0x000fe40000000f00 */
.L_x_23026:
[----:B------:R-:W-:Y:S01]  /*1de0*/  FMUL.FTZ R111, R39, R116 ;  /* 0x00000074276f7220 */ /* 0x000fe20000410000 */
[----:B------:R-:W-:Y:S05]  /*1df0*/  @P2 BRA `(.L_x_23027) ;  /* 0x0000002000002947 */ /* 0x000fea0003800000 */
[----:B------:R-:W-:Y:S05]  /*1e00*/  @P0 BRA `(.L_x_23028) ;  /* 0x0000002000000947 */ /* 0x000fea0003800000 */
[----:B------:R-:W-:Y:S05]  /*1e10*/  BRA `(.L_x_23029) ;  /* 0x0000002000007947 */ /* 0x000fea0003800000 */
.L_x_23027:
[----:B------:R-:W-:-:S05]  /*1e20*/  FADD.FTZ R111, R31, R111 ;  /* 0x0000006f1f6f7221 */ /* 0x000fca0000010000 */
.L_x_23028:
[----:B------:R-:W-:Y:S02]  /*1e30*/  MOV R35, R111 ;  /* 0x0000006f00237202 */ /* 0x000fe40000000f00 */
.L_x_23029:
[----:B------:R-:W-:-:S04]  /*1e40*/  @P0 LEA R36, P2, R117, c[0x0][0x188], 0x4 ;  /* 0x0000620075240a11 */ /* 0x000fc800078420ff */
[C---:B------:R-:W-:Y:S02]  /*1e50*/  @P0 LEA.HI.X R37, R117.reuse, c[0x0][0x18c], RZ, 0x4, P2 ;  /* 0x0000630075250a11 */ /* 0x040fe400010f24ff */
[----:B------:R-:W-:-:S03]  /*1e60*/  IADD3 R117, R117, 0x80, RZ ;  /* 0x0000008075757810 */ /* 0x000fc60007ffe0ff */
[----:B------:R0:W-:Y:S04]  /*1e70*/  @P0 STG.E.128 [R36.64], R32 ;  /* 0x0000002024000986 */ /* 0x0001e8000c101d04 */
.L_x_23017:
[----:B------:R-:W-:Y:S05]  /*1e80*/  BSYNC B0 ;  /* 0x0000000000007941 */ /* 0x000fea0003800000 */
.L_x_23016:
        /* <DEDUP_REMOVED lines=17> */
.L_x_23032:
[----:B------:R-:W-:-:S05]  /*1fa0*/  FADD.FTZ R88, R28, R88 ;  /* 0x000000581c587221 */ /* 0x000fca0000010000 */
.L_x_23033:
[----:B------:R-:W-:Y:S02]  /*1fb0*/  MOV R32, R88 ;  /* 0x0000005800207202 */ /* 0x000fe40000000f00 */
.L_x_23034:
[----:B------:R-:W-:Y:S01]  /*1fc0*/  FMUL.FTZ R96, R37, R116 ;  /* 0x0000007425607220 */ /* 0x000fe20000410000 */
[----:B------:R-:W-:Y:S05]  /*1fd0*/  @P2 BRA `(.L_x_23035) ;  /* 0x0000002000002947 */ /* 0x000fea0003800000 */
[----:B------:R-:W-:Y:S05]  /*1fe0*/  @P0 BRA `(.L_x_23036) ;  /* 0x0000002000000947 */ /* 0x000fea0003800000 */
[----:B------:R-:W-:Y:S05]  /*1ff0*/  BRA `(.L_x_23037) ;  /* 0x0000002000007947 */ /* 0x000fea0003800000 */
.L_x_23035:
[----:B------:R-:W-:-:S05]  /*2000*/  FADD.FTZ R96, R29, R96 ;  /* 0x000000601d607221 */ /* 0x000fca0000010000 */
.L_x_23036:
[----:B------:R-:W-:Y:S02]  /*2010*/  MOV R33, R96 ;  /* 0x0000006000217202 */ /* 0x000fe40000000f00 */
.L_x_23037:
[----:B------:R-:W-:Y:S01]  /*2020*/  FMUL.FTZ R104, R38, R116 ;  /* 0x0000007426687220 */ /* 0x000fe20000410000 */
[----:B------:R-:W-:Y:S05]  /*2030*/  @P2 BRA `(.L_x_23038) ;  /* 0x0000002000002947 */ /* 0x000fea0003800000 */
[----:B------:R-:W-:Y:S05]  /*2040*/  @P0 BRA `(.L_x_23039) ;  /* 0x0000002000000947 */ /* 0x000fea0003800000 */
[----:B------:R-:W-:Y:S05]  /*2050*/  BRA `(.L_x_23040) ;  /* 0x0000002000007947 */ /* 0x000fea0003800000 */
.L_x_23038:
[----:B------:R-:W-:-:S05]  /*2060*/  FADD.FTZ R104, R30, R104 ;  /* 0x000000681e687221 */ /* 0x000fca0000010000 */
.L_x_23039:
[----:B------:R-:W-:Y:S02]  /*2070*/  MOV R34, R104 ;  /* 0x0000006800227202 */ /* 0x000fe40000000f00 */
.L_x_23040:
[----:B------:R-:W-:Y:S01]  /*2080*/  FMUL.FTZ R112, R39, R116 ;  /* 0x0000007427707220 */ /* 0x000fe20000410000 */
[----:B------:R-:W-:Y:S05]  /*2090*/  @P2 BRA `(.L_x_23041) ;  /* 0x0000002000002947 */ /* 0x000fea0003800000 */
[----:B------:R-:W-:Y:S05]  /*20a0*/  @P0 BRA `(.L_x_23042) ;  /* 0x0000002000000947 */ /* 0x000fea0003800000 */
[----:B------:R-:W-:Y:S05]  /*20b0*/  BRA `(.L_x_23043) ;  /* 0x0000002000007947 */ /* 0x000fea0003800000 */
.L_x_23041:
[----:B------:R-:W-:-:S05]  /*20c0*/  FADD.FTZ R112, R31, R112 ;  /* 0x000000701f707221 */ /* 0x000fca0000010000 */
.L_x_23042:
[----:B------:R-:W-:Y:S02]  /*20d0*/  MOV R35, R112 ;  /* 0x0000007000237202 */ /* 0x000fe40000000f00 */
.L_x_23043:
[----:B------:R-:W-:-:S04]  /*20e0*/  @P0 LEA R36, P2, R117, c[0x0][0x188], 0x4 ;  /* 0x0000620075240a11 */ /* 0x000fc800078420ff */
[C---:B------:R-:W-:Y:S02]  /*20f0*/  @P0 LEA.HI.X R37, R117.reuse, c[0x0][0x18c], RZ, 0x4, P2 ;  /* 0x0000630075250a11 */ /* 0x040fe400010f24ff */
[----:B------:R-:W-:-:S03]  /*2100*/  IADD3 R117, R117, 0x80, RZ ;  /* 0x0000008075757810 */ /* 0x000fc60007ffe0ff */
[----:B------:R0:W-:Y:S04]  /*2110*/  @P0 STG.E.128 [R36.64], R32 ;  /* 0x0000002024000986 */ /* 0x0001e8000c101d04 */
.L_x_23031:
[----:B------:R-:W-:Y:S05]  /*2120*/  BSYNC B0 ;  /* 0x0000000000007941 */ /* 0x000fea0003800000 */
.L_x_23030:
        /* <DEDUP_REMOVED lines=17> */
.L_x_23046:
[----:B------:R-:W-:-:S05]  /*2240*/  FADD.FTZ R89, R28, R89 ;  /* 0x000000591c597221 */ /* 0x000fca0000010000 */
.L_x_23047:
[----:B------:R-:W-:Y:S02]  /*2250*/  MOV R32, R89 ;  /* 0x0000005900207202 */ /* 0x000fe40000000f00 */
.L_x_23048:
[----:B------:R-:W-:Y:S01]  /*2260*/  FMUL.FTZ R97, R37, R116 ;  /* 0x0000007425617220 */ /* 0x000fe20000410000 */
[----:B------:R-:W-:Y:S05]  /*2270*/  @P2 BRA `(.L_x_23049) ;  /* 0x0000002000002947 */ /* 0x000fea0003800000 */
[----:B------:R-:W-:Y:S05]  /*2280*/  @P0 BRA `(.L_x_23050) ;  /* 0x0000002000000947 */ /* 0x000fea0003800000 */
[----:B------:R-:W-:Y:S05]  /*2290*/  BRA `(.L_x_23051) ;  /* 0x0000002000007947 */ /* 0x000fea0003800000 */
.L_x_23049:
[----:B------:R-:W-:-:S05]  /*22a0*/  FADD.FTZ R97, R29, R97 ;  /* 0x000000611d617221 */ /* 0x000fca0000010000 */
.L_x_23050:
[----:B------:R-:W-:Y:S02]  /*22b0*/  MOV R33, R97 ;  /* 0x0000006100217202 */ /* 0x000fe40000000f00 */
.L_x_23051:
[----:B------:R-:W-:Y:S01]  /*22c0*/  FMUL.FTZ R105, R38, R116 ;  /* 0x0000007426697220 */ /* 0x000fe20000410000 */
[----:B------:R-:W-:Y:S05]  /*22d0*/  @P2 BRA `(.L_x_23052) ;  /* 0x0000002000002947 */ /* 0x000fea0003800000 */
[----:B------:R-:W-:Y:S05]  /*22e0*/  @P0 BRA `(.L_x_23053) ;  /* 0x0000002000000947 */ /* 0x000fea0003800000 */
[----:B------:R-:W-:Y:S05]  /*22f0*/  BRA `(.L_x_23054) ;  /* 0x0000002000007947 */ /* 0x000fea0003800000 */
.L_x_23052:
[----:B------:R-:W-:-:S05]  /*2300*/  FADD.FTZ R105, R30, R105 ;  /* 0x000000691e697221 */ /* 0x000fca0000010000 */
.L_x_23053:
[----:B------:R-:W-:Y:S02]  /*2310*/  MOV R34, R105 ;  /* 0x0000006900227202 */ /* 0x000fe40000000f00 */
.L_x_23054:
[----:B------:R-:W-:Y:S01]  /*2320*/  FMUL.FTZ R113, R39, R116 ;  /* 0x0000007427717220 */ /* 0x000fe20000410000 */
[----:B------:R-:W-:Y:S05]  /*2330*/  @P2 BRA `(.L_x_23055) ;  /* 0x0000002000002947 */ /* 0x000fea0003800000 */
[----:B------:R-:W-:Y:S05]  /*2340*/  @P0 BRA `(.L_x_23056) ;  /* 0x0000002000000947 */ /* 0x000fea0003800000 */
[----:B------:R-:W-:Y:S05]  /*2350*/  BRA `(.L_x_23057) ;  /* 0x0000002000007947 */ /* 0x000fea0003800000 */
.L_x_23055:
[----:B------:R-:W-:-:S05]  /*2360*/  FADD.FTZ R113, R31, R113 ;  /* 0x000000711f717221 */ /* 0x000fca0000010000 */
.L_x_23056:
[----:B------:R-:W-:Y:S02]  /*2370*/  MOV R35, R113 ;  /* 0x0000007100237202 */ /* 0x000fe40000000f00 */
.L_x_23057:
[----:B------:R-:W-:-:S04]  /*2380*/  @P0 LEA R36, P2, R117, c[0x0][0x188], 0x4 ;  /* 0x0000620075240a11 */ /* 0x000fc800078420ff */
[C---:B------:R-:W-:Y:S02]  /*2390*/  @P0 LEA.HI.X R37, R117.reuse, c[0x0][0x18c], RZ, 0x4, P2 ;  /* 0x0000630075250a11 */ /* 0x040fe400010f24ff */
[----:B------:R-:W-:-:S03]  /*23a0*/  IADD3 R117, R117, 0x80, RZ ;  /* 0x0000008075757810 */ /* 0x000fc60007ffe0ff */
[----:B------:R0:W-:Y:S04]  /*23b0*/  @P0 STG.E.128 [R36.64], R32 ;  /* 0x0000002024000986 */ /* 0x0001e8000c101d04 */
.L_x_23045:
[----:B------:R-:W-:Y:S05]  /*23c0*/  BSYNC B0 ;  /* 0x0000000000007941 */ /* 0x000fea0003800000 */
.L_x_23044:
        /* <DEDUP_REMOVED lines=17> */
.L_x_23060:
[----:B------:R-:W-:-:S05]  /*24e0*/  FADD.FTZ R90, R28, R90 ;  /* 0x0000005a1c5a7221 */ /* 0x000fca0000010000 */
.L_x_23061:
[----:B------:R-:W-:Y:S02]  /*24f0*/  MOV R32, R90 ;  /* 0x0000005a00207202 */ /* 0x000fe40000000f00 */
.L_x_23062:
[----:B------:R-:W-:Y:S01]  /*2500*/  FMUL.FTZ R98, R37, R116 ;  /* 0x0000007425627220 */ /* 0x000fe20000410000 */
[----:B------:R-:W-:Y:S05]  /*2510*/  @P2 BRA `(.L_x_23063) ;  /* 0x0000002000002947 */ /* 0x000fea0003800000 */
[----:B------:R-:W-:Y:S05]  /*2520*/  @P0 BRA `(.L_x_23064) ;  /* 0x0000002000000947 */ /* 0x000fea0003800000 */
[----:B------:R-:W-:Y:S05]  /*2530*/  BRA `(.L_x_23065) ;  /* 0x0000002000007947 */ /* 0x000fea0003800000 */
.L_x_23063:
[----:B------:R-:W-:-:S05]  /*2540*/  FADD.FTZ R98, R29, R98 ;  /* 0x000000621d627221 */ /* 0x000fca0000010000 */
.L_x_23064:
[----:B------:R-:W-:Y:S02]  /*2550*/  MOV R33, R98 ;  /* 0x0000006200217202 */ /* 0x000fe40000000f00 */
.L_x_23065:
[----:B------:R-:W-:Y:S01]  /*2560*/  FMUL.FTZ R106, R38, R116 ;  /* 0x00000074266a7220 */ /* 0x000fe20000410000 */
[----:B------:R-:W-:Y:S05]  /*2570*/  @P2 BRA `(.L_x_23066) ;  /* 0x0000002000002947 */ /* 0x000fea0003800000 */
[----:B------:R-:W-:Y:S05]  /*2580*/  @P0 BRA `(.L_x_23067) ;  /* 0x0000002000000947 */ /* 0x000fea0003800000 */
[----:B------:R-:W-:Y:S05]  /*2590*/  BRA `(.L_x_23068) ;  /* 0x0000002000007947 */ /* 0x000fea0003800000 */
.L_x_23066:
[----:B------:R-:W-:-:S05]  /*25a0*/  FADD.FTZ R106, R30, R106 ;  /* 0x0000006a1e6a7221 */ /* 0x000fca0000010000 */
.L_x_23067:
[----:B------:R-:W-:Y:S02]  /*25b0*/  MOV R34, R106 ;  /* 0x0000006a00227202 */ /* 0x000fe40000000f00 */
.L_x_23068:
[----:B------:R-:W-:Y:S01]  /*25c0*/  FMUL.FTZ R114, R39, R116 ;  /* 0x0000007427727220 */ /* 0x000fe20000410000 */
[----:B------:R-:W-:Y:S05]  /*25d0*/  @P2 BRA `(.L_x_23069) ;  /* 0x0000002000002947 */ /* 0x000fea0003800000 */
[----:B------:R-:W-:Y:S05]  /*25e0*/  @P0 BRA `(.L_x_23070) ;  /* 0x0000002000000947 */ /* 0x000fea0003800000 */
[----:B------:R-:W-:Y:S05]  /*25f0*/  BRA `(.L_x_23071) ;  /* 0x0000002000007947 */ /* 0x000fea0003800000 */
.L_x_23069:
[----:B------:R-:W-:-:S05]  /*2600*/  FADD.FTZ R114, R31, R114 ;  /* 0x000000721f727221 */ /* 0x000fca0000010000 */
.L_x_23070:
[----:B------:R-:W-:Y:S02]  /*2610*/  MOV R35, R114 ;  /* 0x0000007200237202 */ /* 0x000fe40000000f00 */
.L_x_23071:
[----:B------:R-:W-:-:S04]  /*2620*/  @P0 LEA R36, P2, R117, c[0x0][0x188], 0x4 ;  /* 0x0000620075240a11 */ /* 0x000fc800078420ff */
[----:B------:R-:W-:-:S05]  /*2630*/  @P0 LEA.HI.X R37, R117, c[0x0][0x18c], RZ, 0x4, P2 ;  /* 0x0000630075250a11 */ /* 0x000fca00010f24ff */
[----:B------:R0:W-:Y:S04]  /*2640*/  @P0 STG.E.128 [R36.64], R32 ;  /* 0x0000002024000986 */ /* 0x0001e8000c101d04 */
.L_x_23059:
[----:B------:R-:W-:Y:S05]  /*2650*/  BSYNC B0 ;  /* 0x0000000000007941 */ /* 0x000fea0003800000 */
.L_x_23058:
[----:B0-----:R-:W-:Y:S01]  /*2660*/  FADD.FTZ R36, RZ, R83 ;  /* 0x00000053ff247221 */ /* 0x001fe20000010000 */
[----:B------:R-:W-:Y:S02]  /*2670*/  ISETP.GT.U32.AND P3, PT, R82, 0xff, PT ;  /* 0x000000ff5200780c */ /* 0x000fe40003f64070 */
[----:B------:R-:W-:Y:S01]  /*2680*/  LOP3.LUT P2, RZ, R78, 0xff, RZ, 0xc0, !PT ;  /* 0x000000ff4eff7812 */ /* 0x000fe2000784c0ff */
[----:B------:R-:W-:Y:S01]  /*2690*/  FADD.FTZ R36, R91, R36 ;  /* 0x000000245b247221 */ /* 0x000fe20000010000 */
[----:B------:R-:W-:Y:S02]  /*26a0*/  SHF.R.U32.HI R117, RZ, 0x5, R77 ;  /* 0x00000005ff757819 */ /* 0x000fe4000001164d */
[C---:B------:R-:W-:Y:S01]  /*26b0*/  ISETP.GT.U32.AND P4, PT, R82.reuse, 0x2ff, PT ;  /* 0x000002ff5200780c */ /* 0x040fe20003f84070 */
[----:B------:R-:W-:Y:S01]  /*26c0*/  FADD.FTZ R36, R99, R36 ;  /* 0x0000002463247221 */ /* 0x000fe20000010000 */
[----:B------:R-:W-:Y:S02]  /*26d0*/  LOP3.LUT R117, R117, 0x7fffffc, RZ, 0xc0, !PT ;  /* 0x07fffffc75757812 */ /* 0x000fe400078ec0ff */
[C---:B------:R-:W-:Y:S01]  /*26e0*/  ISETP.GT.U32.AND P5, PT, R82.reuse, 0x37f, PT ;  /* 0x0000037f5200780c */ /* 0x040fe20003fa4070 */
[----:B------:R-:W-:Y:S01]  /*26f0*/  FADD.FTZ R36, R107, R36 ;  /* 0x000000246b247221 */ /* 0x000fe20000010000 */
[----:B------:R-:W-:-:S03]  /*2700*/  ISETP.GT.U32.AND P6, PT, R82, 0x3ff, PT ;  /* 0x000003ff5200780c */ /* 0x000fc60003fc4070 */
[----:B------:R-:W-:Y:S02]  /*2710*/  @!P2 IADD3 R117, R117, 0x4, RZ ;  /* 0x000000047575a810 */ /* 0x000fe40007ffe0ff */
[----:B------:R-:W-:Y:S02]  /*2720*/  FSEL R37, R36, RZ, P1 ;  /* 0x000000ff24257208 */ /* 0x000fe40000800000 */
[----:B------:R-:W-:Y:S02]  /*2730*/  P2R R36, PR, RZ, 0x8 ;  /* 0x00000008ff247803 */ /* 0x000fe40000000000 */
[----:B------:R-:W-:Y:S01]  /*2740*/  ISETP.GT.U32.AND P2, PT, R82, 0x17f, PT ;  /* 0x0000017f5200780c */ /* 0x000fe20003f44070 */
[----:B------:R-:W-:-:S03]  /*2750*/  FADD.FTZ R39, R84, R37 ;  /* 0x0000002554277221 */ /* 0x000fc60000010000 */
[----:B------:R-:W-:Y:S01]  /*2760*/  P2R R38, PR, RZ, 0x4 ;  /* 0x00000004ff267803 */ /* 0x000fe20000000000 */
[----:B------:R-:W-:-:S04]  /*2770*/  FADD.FTZ R39, R92, R39 ;  /* 0x000000275c277221 */ /* 0x000fc80000010000 */
[----:B------:R-:W-:-:S04]  /*2780*/  FADD.FTZ R39, R100, R39 ;  /* 0x0000002764277221 */ /* 0x000fc80000010000 */
[----:B------:R-:W-:Y:S01]  /*2790*/  @P3 FADD.FTZ R37, R108, R39 ;  /* 0x000000276c253221 */ /* 0x000fe20000010000 */
[----:B------:R-:W-:-:S03]  /*27a0*/  ISETP.GT.U32.AND P3, PT, R82, 0x27f, PT ;  /* 0x0000027f5200780c */ /* 0x000fc60003f64070 */
[----:B------:R-:W-:-:S04]  /*27b0*/  FADD.FTZ R36, R85, R37 ;  /* 0x0000002555247221 */ /* 0x000fc80000010000 */
[----:B------:R-:W-:-:S04]  /*27c0*/  FADD.FTZ R36, R93, R36 ;  /* 0x000000245d247221 */ /* 0x000fc80000010000 */
[----:B------:R-:W-:-:S04]  /*27d0*/  FADD.FTZ R36, R101, R36 ;  /* 0x0000002465247221 */ /* 0x000fc80000010000 */
[----:B------:R-:W-:Y:S01]  /*27e0*/  @P2 FADD.FTZ R37, R109, R36 ;  /* 0x000000246d252221 */ /* 0x000fe20000010000 */
[----:B------:R-:W-:-:S03]  /*27f0*/  ISETP.GT.U32.AND P2, PT, R82, 0x1ff, PT ;  /* 0x000001ff5200780c */ /* 0x000fc60003f44070 */
[----:B------:R-:W-:-:S04]  /*2800*/  FADD.FTZ R39, R86, R37 ;  /* 0x0000002556277221 */ /* 0x000fc80000010000 */
[----:B------:R-:W-:-:S04]  /*2810*/  FADD.FTZ R39, R94, R39 ;  /* 0x000000275e277221 */ /* 0x000fc80000010000 */
[----:B------:R-:W-:-:S04]  /*2820*/  FADD.FTZ R39, R102, R39 ;  /* 0x0000002766277221 */ /* 0x000fc80000010000 */
[----:B------:R-:W-:-:S04]  /*2830*/  @P2 FADD.FTZ R37, R110, R39 ;  /* 0x000000276e252221 */ /* 0x000fc80000010000 */
        /* <DEDUP_REMOVED lines=15> */
[----:B------:R-:W-:Y:S01]  /*2930*/  @P6 FADD.FTZ R37, R114, R39 ;  /* 0x0000002772256221 */ /* 0x000fe20000010000 */
[----:B------:R-:W-:Y:S05]  /*2940*/  BRA.DIV ~URZ, `(.L_x_23072) ;  /* 0x000014027f007947 */ /* 0x000fea000b800000 */
[----:B-----5:R0:W1:Y:S02]  /*2950*/  SHFL.BFLY PT, R116, R37, 0x1, 0x1f ;  /* 0x0c201f0025747f89 */ /* 0x02006400000e0000 */
.L_x_23092:
[----:B01----:R-:W-:Y:S01]  /*2960*/  FADD.FTZ R37, R37, R116 ;  /* 0x0000007425257221 */ /* 0x003fe20000010000 */
[----:B------:R-:W-:Y:S05]  /*2970*/  BRA.DIV ~URZ, `(.L_x_23073) ;  /* 0x000014327f007947 */ /* 0x000fea000b800000 */
[----:B------:R-:W0:Y:S01]  /*2980*/  SHFL.BFLY PT, R36, R37, 0x2, 0x1f ;  /* 0x0c401f0025247f89 */ /* 0x000e2200000e0000 */
[----:B------:R-:W-:Y:S02]  /*2990*/  P2R R118, PR, RZ, 0x1 ;  /* 0x00000001ff767803 */ /* 0x000fe40000000000 */
[----:B------:R-:W-:Y:S01]  /*29a0*/  ISETP.GT.U32.AND P0, PT, R82, 0xff, PT ;  /* 0x000000ff5200780c */ /* 0x000fe20003f04070 */
        /* <DEDUP_REMOVED lines=17> */
[----:B------:R-:W-:-:S05]  /*2ac0*/  FFMA.FTZ R37, R37, R37, R116 ;  /* 0x0000002525257223 */ /* 0x000fca0000010074 */
[----:B------:R-:W-:-:S05]  /*2ad0*/  FSEL R37, R37, RZ, P1 ;  /* 0x000000ff25257208 */ /* 0x000fca0000800000 */
[----:B------:R-:W-:-:S04]  /*2ae0*/  FFMA.FTZ R38, R38, R38, R37 ;  /* 0x0000002626267223 */ /* 0x000fc80000010025 */
[----:B------:R-:W-:Y:S02]  /*2af0*/  FFMA.FTZ R38, R39, R39, R38 ;  /* 0x0000002727267223 */ /* 0x000fe40000010026 */
[----:B------:R-:W-:-:S04]  /*2b00*/  FADD.FTZ R39, R100, -R36 ;  /* 0x8000002464277221 */ /* 0x000fc80000010000 */
[----:B------:R-:W-:Y:S02]  /*2b10*/  FFMA.FTZ R38, R39, R39, R38 ;  /* 0x0000002727267223 */ /* 0x000fe40000010026 */
[----:B------:R-:W-:-:S04]  /*2b20*/  FADD.FTZ R39, R108, -R36 ;  /* 0x800000246c277221 */ /* 0x000fc80000010000 */
[----:B------:R-:W-:Y:S01]  /*2b30*/  @P0 FFMA.FTZ R37, R39, R39, R38 ;  /* 0x0000002727250223 */ /* 0x000fe20000010026 */
[----:B------:R-:W-:Y:S01]  /*2b40*/  ISETP.GT.U32.AND P0, PT, R82, 0x17f, PT ;  /* 0x0000017f5200780c */ /* 0x000fe20003f04070 */
[--C-:B------:R-:W-:Y:S02]  /*2b50*/  FADD.FTZ R38, R85, -R36.reuse ;  /* 0x8000002455267221 */ /* 0x100fe40000010000 */
[----:B------:R-:W-:Y:S02]  /*2b60*/  FADD.FTZ R39, R93, -R36 ;  /* 0x800000245d277221 */ /* 0x000fe40000010000 */
[----:B------:R-:W-:-:S04]  /*2b70*/  FFMA.FTZ R38, R38, R38, R37 ;  /* 0x0000002626267223 */ /* 0x000fc80000010025 */
[----:B------:R-:W-:Y:S02]  /*2b80*/  FFMA.FTZ R38, R39, R39, R38 ;  /* 0x0000002727267223 */ /* 0x000fe40000010026 */
[----:B------:R-:W-:-:S04]  /*2b90*/  FADD.FTZ R39, R101, -R36 ;  /* 0x8000002465277221 */ /* 0x000fc80000010000 */
[----:B------:R-:W-:Y:S02]  /*2ba0*/  FFMA.FTZ R38, R39, R39, R38 ;  /* 0x0000002727267223 */ /* 0x000fe40000010026 */
[----:B------:R-:W-:-:S04]  /*2bb0*/  FADD.FTZ R39, R109, -R36 ;  /* 0x800000246d277221 */ /* 0x000fc80000010000 */
[----:B------:R-:W-:Y:S01]  /*2bc0*/  @P0 FFMA.FTZ R37, R39, R39, R38 ;  /* 0x0000002727250223 */ /* 0x000fe20000010026 */
[----:B------:R-:W-:Y:S01]  /*2bd0*/  ISETP.NE.AND P0, PT, R118, RZ, PT ;  /* 0x000000ff7600720c */ /* 0x000fe20003f05270 */
[--C-:B------:R-:W-:Y:S02]  /*2be0*/  FADD.FTZ R38, R86, -R36.reuse ;  /* 0x8000002456267221 */ /* 0x100fe40000010000 */
[----:B------:R-:W-:Y:S02]  /*2bf0*/  FADD.FTZ R39, R94, -R36 ;  /* 0x800000245e277221 */ /* 0x000fe40000010000 */
[----:B------:R-:W-:-:S04]  /*2c00*/  FFMA.FTZ R38, R38, R38, R37 ;  /* 0x0000002626267223 */ /* 0x000fc80000010025 */
        /* <DEDUP_REMOVED lines=46> */
.L_x_23093:
        /* <DEDUP_REMOVED lines=13> */
[----:B------:R-:W-:Y:S02]  /*2fc0*/  LOP3.LUT P3, RZ, R38, 0x1f, R77, 0xf8, !PT ;  /* 0x0000001f26ff7812 */ /* 0x000fe4000786f84d */
[----:B------:R-:W-:Y:S03]  /*2fd0*/  BSSY B0, `(.L_x_23074) ;  /* 0x0000045000007945 */ /* 0x000fe60003800000 */
[----:B------:R-:W-:-:S04]  /*2fe0*/  @!P2 MOV R120, R79 ;  /* 0x0000004f0078a202 */ /* 0x000fc80000000f00 */
[----:B------:R-:W-:Y:S01]  /*2ff0*/  I2F R119, R120 ;  /* 0x0000007800777306 */ /* 0x000fe20000201400 */
[----:B------:R-:W0:Y:S03]  /*3000*/  SHFL.DOWN PT, R123, R120, 0x2, 0x1f ;  /* 0x08401f00787b7f89 */ /* 0x000e2600000e0000 */
[----:B------:R-:W-:Y:S01]  /*3010*/  @!P3 MOV R38, 0x4 ;  /* 0x000000040026b802 */ /* 0x000fe20000000f00 */
        /* <DEDUP_REMOVED lines=48> */
[--C-:B------:R-:W-:Y:S02]  /*3320*/  FADD.FTZ R38, R91, -R116.reuse ;  /* 0x800000745b267221 */ /* 0x100fe40000010000 */
[--C-:B------:R-:W-:Y:S02]  /*3330*/  FADD.FTZ R118, R99, -R116.reuse ;  /* 0x8000007463767221 */ /* 0x100fe40000010000 */
[--C-:B0-----:R-:W-:Y:S02]  /*3340*/  FADD.FTZ R36, R83, -R116.reuse ;  /* 0x8000007453247221 */ /* 0x101fe40000010000 */
[----:B------:R-:W-:Y:S02]  /*3350*/  FADD.FTZ R120, R107, -R116 ;  /* 0x800000746b787221 */ /* 0x000fe40000010000 */
[C---:B------:R-:W-:Y:S02]  /*3360*/  FMUL.FTZ R37, R117.reuse, R38 ;  /* 0x0000002675257220 */ /* 0x040fe40000410000 */
[C---:B------:R-:W-:Y:S01]  /*3370*/  FMUL.FTZ R38, R117.reuse, R118 ;  /* 0x0000007675267220 */ /* 0x040fe20000410000 */
[----:B------:R-:W-:Y:S01]  /*3380*/  MOV R118, 0x10 ;  /* 0x0000001000767802 */ /* 0x000fe20000000f00 */
[----:B------:R-:W-:-:S02]  /*3390*/  FMUL.FTZ R36, R117, R36 ;  /* 0x0000002475247220 */ /* 0x000fc40000410000 */
[----:B------:R-:W-:Y:S02]  /*33a0*/  FMUL.FTZ R39, R117, R120 ;  /* 0x0000007875277220 */ /* 0x000fe40000410000 */
[----:B------:R-:W-:Y:S02]  /*33b0*/  FFMA.FTZ R36, R76, R36, R75 ;  /* 0x000000244c247223 */ /* 0x000fe4000001004b */
[----:B------:R-:W-:Y:S02]  /*33c0*/  FFMA.FTZ R37, R74, R37, R73 ;  /* 0x000000254a257223 */ /* 0x000fe40000010049 */
[----:B------:R-:W-:Y:S02]  /*33d0*/  FFMA.FTZ R38, R72, R38, R71 ;  /* 0x0000002648267223 */ /* 0x000fe40000010047 */
[----:B------:R-:W-:Y:S02]  /*33e0*/  FFMA.FTZ R39, R70, R39, R69 ;  /* 0x0000002746277223 */ /* 0x000fe40000010045 */
[C---:B------:R-:W-:Y:S01]  /*33f0*/  IMAD.WIDE.U32 R118, R115.reuse, R118, c[0x0][0x208] ;  /* 0x0000820073767625 */ /* 0x040fe200078e0076 */
[----:B------:R-:W-:-:S04]  /*3400*/  IADD3 R115, R115, 0x80, RZ ;  /* 0x0000008073737810 */ /* 0x000fc80007ffe0ff */
[----:B------:R0:W-:Y:S03]  /*3410*/  STG.E.128 [R118.64], R36 ;  /* 0x0000002476007986 */ /* 0x0001e6000c101d04 */
.L_x_23075:
[----:B------:R-:W-:Y:S05]  /*3420*/  BSYNC B0 ;  /* 0x0000000000007941 */ /* 0x000fea0003800000 */
.L_x_23074:
[----:B------:R-:W-:Y:S01]  /*3430*/  ISETP.GE.U32.AND P2, PT, R82, 0x100, PT ;  /* 0x000001005200780c */ /* 0x000fe20003f46070 */
[----:B------:R-:W-:-:S12]  /*3440*/  BSSY B0, `(.L_x_23076) ;  /* 0x0000012000007945 */ /* 0x000fd80003800000 */
[----:B------:R-:W-:Y:S05]  /*3450*/  @!P2 BRA `(.L_x_23077) ;  /* 0x000001000000a947 */ /* 0x000fea0003800000 */
[--C-:B0-----:R-:W-:Y:S02]  /*3460*/  FADD.FTZ R38, R92, -R116.reuse ;  /* 0x800000745c267221 */ /* 0x101fe40000010000 */
[--C-:B------:R-:W-:Y:S02]  /*3470*/  FADD.FTZ R118, R100, -R116.reuse ;  /* 0x8000007464767221 */ /* 0x100fe40000010000 */
[C---:B------:R-:W-:Y:S02]  /*3480*/  FMUL.FTZ R37, R117.reuse, R38 ;  /* 0x0000002675257220 */ /* 0x040fe40000410000 */
[----:B------:R-:W-:Y:S01]  /*3490*/  FMUL.FTZ R38, R117, R118 ;  /* 0x0000007675267220 */ /* 0x000fe20000410000 */
[----:B------:R-:W-:Y:S01]  /*34a0*/  HFMA2.MMA R118, -RZ, RZ, 0, 9.5367431640625e-07 ;  /* 0x00000010ff767435 */ /* 0x000fe200000001ff */
[--C-:B------:R-:W-:Y:S02]  /*34b0*/  FADD.FTZ R36, R84, -R116.reuse ;  /* 0x8000007454247221 */ /* 0x100fe40000010000 */
[----:B------:R-:W-:-:S02]  /*34c0*/  FADD.FTZ R120, R108, -R116 ;  /* 0x800000746c787221 */ /* 0x000fc40000010000 */
[C---:B------:R-:W-:Y:S02]  /*34d0*/  FMUL.FTZ R36, R117.reuse, R36 ;  /* 0x0000002475247220 */ /* 0x040fe40000410000 */
[----:B------:R-:W-:Y:S02]  /*34e0*/  FMUL.FTZ R120, R117, R120 ;  /* 0x0000007875787220 */ /* 0x000fe40000410000 */
[----:B------:R-:W-:Y:S02]  /*34f0*/  FFMA.FTZ R36, R68, R36, R67 ;  /* 0x0000002444247223 */ /* 0x000fe40000010043 */
[----:B------:R-:W-:Y:S02]  /*3500*/  FFMA.FTZ R37, R66, R37, R52 ;  /* 0x0000002542257223 */ /* 0x000fe40000010034 */
[----:B------:R-:W-:Y:S02]  /*3510*/  FFMA.FTZ R38, R14, R38, R13 ;  /* 0x000000260e267223 */ /* 0x000fe4000001000d */
[----:B------:R-:W-:-:S02]  /*3520*/  FFMA.FTZ R39, R15, R120, R53 ;  /* 0x000000780f277223 */ /* 0x000fc40000010035 */
[C---:B------:R-:W-:Y:S01]  /*3530*/  IMAD.WIDE.U32 R118, R115.reuse, R118, c[0x0][0x208] ;  /* 0x0000820073767625 */ /* 0x040fe200078e0076 */
[----:B------:R-:W-:-:S04]  /*3540*/  IADD3 R115, R115, 0x80, RZ ;  /* 0x0000008073737810 */ /* 0x000fc80007ffe0ff */
[----:B------:R0:W-:Y:S03]  /*3550*/  STG.E.128 [R118.64], R36 ;  /* 0x0000002476007986 */ /* 0x0001e6000c101d04 */
.L_x_23077:
[----:B------:R-:W-:Y:S05]  /*3560*/  BSYNC B0 ;  /* 0x0000000000007941 */ /* 0x000fea0003800000 */
.L_x_23076:
        /* <DEDUP_REMOVED lines=19> */
.L_x_23079:
[----:B------:R-:W-:Y:S05]  /*36a0*/  BSYNC B0 ;  /* 0x0000000000007941 */ /* 0x000fea0003800000 */
.L_x_23078:
[----:B------:R-:W-:Y:S01]  /*36b0*/  ISETP.GE.U32.AND P2, PT, R82, 0x200, PT ;  /* 0x000002005200780c */ /* 0x000fe20003f46070 */
[----:B------:R-:W-:-:S12]  /*36c0*/  BSSY B0, `(.L_x_23080) ;  /* 0x0000012000007945 */ /* 0x000fd80003800000 */
[----:B------:R-:W-:Y:S05]  /*36d0*/  @!P2 BRA `(.L_x_23081) ;  /* 0x000001000000a947 */ /* 0x000fea0003800000 */
[--C-:B0-----:R-:W-:Y:S01]  /*36e0*/  FADD.FTZ R36, R86, -R116.reuse ;  /* 0x8000007456247221 */ /* 0x101fe20000010000 */
[----:B------:R-:W-:Y:S01]  /*36f0*/  HFMA2.MMA R122, -RZ, RZ, 0, 9.5367431640625e-07 ;  /* 0x00000010ff7a7435 */ /* 0x000fe200000001ff */
[--C-:B------:R-:W-:Y:S02]  /*3700*/  FADD.FTZ R118, R102, -R116.reuse ;  /* 0x8000007466767221 */ /* 0x100fe40000010000 */
[C---:B------:R-:W-:Y:S02]  /*3710*/  FMUL.FTZ R37, R117.reuse, R36 ;  /* 0x0000002475257220 */ /* 0x040fe40000410000 */
        /* <DEDUP_REMOVED lines=12> */
.L_x_23081:
[----:B------:R-:W-:Y:S05]  /*37e0*/  BSYNC B0 ;  /* 0x0000000000007941 */ /* 0x000fea0003800000 */
.L_x_23080:
        /* <DEDUP_REMOVED lines=19> */
.L_x_23083:
[----:B------:R-:W-:Y:S05]  /*3920*/  BSYNC B0 ;  /* 0x0000000000007941 */ /* 0x000fea0003800000 */
.L_x_23082:
        /* <DEDUP_REMOVED lines=19> */
.L_x_23085:
[----:B------:R-:W-:Y:S05]  /*3a60*/  BSYNC B0 ;  /* 0x0000000000007941 */ /* 0x000fea0003800000 */
.L_x_23084:
        /* <DEDUP_REMOVED lines=19> */
.L_x_23087:
[----:B------:R-:W-:Y:S05]  /*3ba0*/  BSYNC B0 ;  /* 0x0000000000007941 */ /* 0x000fea0003800000 */
.L_x_23086:
        /* <DEDUP_REMOVED lines=8> */
[C---:B------:R-:W-:Y:S01]  /*3c30*/  FMUL.FTZ R118, R117.reuse, R116 ;  /* 0x0000007475767220 */ /* 0x040fe20000410000 */
[----:B------:R-:W-:Y:S01]  /*3c40*/  HFMA2.MMA R116, -RZ, RZ, 0, 9.5367431640625e-07 ;  /* 0x00000010ff747435 */ /* 0x000fe200000001ff */
[----:B------:R-:W-:-:S02]  /*3c50*/  FMUL.FTZ R37, R117, R36 ;  /* 0x0000002475257220 */ /* 0x000fc40000410000 */
[----:B------:R-:W-:Y:S02]  /*3c60*/  FMUL.FTZ R38, R117, R38 ;  /* 0x0000002675267220 */ /* 0x000fe40000410000 */
[----:B------:R-:W-:Y:S02]  /*3c70*/  FFMA.FTZ R36, R48, R37, R2 ;  /* 0x0000002530247223 */ /* 0x000fe40000010002 */
[----:B------:R-:W-:Y:S02]  /*3c80*/  FFMA.FTZ R37, R49, R38, R64 ;  /* 0x0000002631257223 */ /* 0x000fe40000010040 */
[----:B------:R-:W-:Y:S02]  /*3c90*/  FFMA.FTZ R39, R51, R118, R65 ;  /* 0x0000007633277223 */ /* 0x000fe40000010041 */
[----:B------:R-:W-:-:S04]  /*3ca0*/  IMAD.WIDE.U32 R116, R115, R116, c[0x0][0x208] ;  /* 0x0000820073747625 */ /* 0x000fc800078e0074 */
[----:B------:R-:W-:-:S05]  /*3cb0*/  FFMA.FTZ R38, R50, R119, R0 ;  /* 0x0000007732267223 */ /* 0x000fca0000010000 */
[----:B------:R0:W-:Y:S02]  /*3cc0*/  STG.E.128 [R116.64], R36 ;  /* 0x0000002474007986 */ /* 0x0001e4000c101d04 */
.L_x_23089:
[----:B------:R-:W-:Y:S05]  /*3cd0*/  BSYNC B0 ;  /* 0x0000000000007941 */ /* 0x000fea0003800000 */
.L_x_23088:
[----:B------:R-:W-:Y:S02]  /*3ce0*/  LOP3.LUT P2, RZ, R78, 0xff, RZ, 0xc0, !PT ;  /* 0x000000ff4eff7812 */ /* 0x000fe4000784c0ff */
[----:B------:R-:W-:Y:S02]  /*3cf0*/  IADD3 R81, R81, c[0x0][0x160], RZ ;  /* 0x0000580051517a10 */ /* 0x000fe40007ffe0ff */
[----:B------:R-:W-:Y:S02]  /*3d00*/  SEL R78, RZ, 0x1, P2 ;  /* 0x00000001ff4e7807 */ /* 0x000fe40001000000 */
[----:B------:R-:W-:-:S13]  /*3d10*/  ISETP.GE.AND P2, PT, R81, c[0x0][0x164], PT ;  /* 0x0000590051007a0c */ /* 0x000fda0003f46270 */
[----:B0-----:R-:W-:Y:S01]  /*3d20*/  @P2 CALL.REL.NOINC `(.L_x_23090) ;  /* 0x0000001000002944 */ /* 0x001fe20003c00000 */
[----:B------:R-:W-:Y:S05]  /*3d30*/  BRA `(.L_x_23091) ;  /* 0xffffd38000007947 */ /* 0x000fea000383ffff */
.L_x_23090:
[----:B------:R-:W-:Y:S05]  /*3d40*/  EXIT ;  /* 0x000000000000794d */ /* 0x000fea0003800000 */
.L_x_23072:
[----:B------:R-:W-:Y:S01]  /*3d50*/  HFMA2.MMA R119, -RZ, RZ, 0, 1.847743988037109375e-06 ;  /* 0x0000001fff777435 */ /* 0x000fe200000001ff */
[----:B------:R-:W-:Y:S02]  /*3d60*/  MOV R118, 0x1 ;  /* 0x0000000100767802 */ /* 0x000fe40000000f00 */
[----:B-----5:R-:W-:Y:S02]  /*3d70*/  MOV R116, 0xffffffff ;  /* 0xffffffff00747802 */ /* 0x020fe40000000f00 */
[----:B------:R-:W-:Y:S02]  /*3d80*/  MOV R38, 0x3da0 ;  /* 0x00003da000267802 */ /* 0x000fe40000000f00 */
[----:B------:R-:W-:Y:S05]  /*3d90*/  CALL.REL.NOINC `($__internal_128_$__cuda_sm70_shflsync_bfly_p) ;  /* 0x000007f000007944 */ /* 0x000fea0003c00000 */
[----:B01----:R-:W-:Y:S05]  /*3da0*/  BRA `(.L_x_23092) ;  /* 0xffffebb000007947 */ /* 0x003fea000383ffff */
.L_x_23073:
[----:B------:R-:W-:Y:S01]  /*3db0*/  HFMA2.MMA R118, -RZ, RZ, 0, 1.1920928955078125e-07 ;  /* 0x00000002ff767435 */ /* 0x000fe200000001ff */
[----:B------:R-:W-:Y:S02]  /*3dc0*/  MOV R119, 0x1f ;  /* 0x0000001f00777802 */ /* 0x000fe40000000f00 */
[----:B------:R-:W-:Y:S02]  /*3dd0*/  MOV R116, 0xffffffff ;  /* 0xffffffff00747802 */ /* 0x000fe40000000f00 */
[----:B------:R-:W-:-:S02]  /*3de0*/  MOV R38, 0x3e00 ;  /* 0x00003e0000267802 */ /* 0x000fc40000000f00 */
[----:B------:R-:W-:Y:S05]  /*3df0*/  CALL.REL.NOINC `($__internal_128_$__cuda_sm70_shflsync_bfly_p) ;  /* 0x0000079000007944 */ /* 0x000fea0003c00000 */
[----:B0-----:R-:W-:Y:S01]  /*3e00*/  HFMA2.MMA R118, -RZ, RZ, 0, 2.384185791015625e-07 ;  /* 0x00000004ff767435 */ /* 0x001fe200000001ff */
[----:B-1----:R-:W-:Y:S01]  /*3e10*/  FADD.FTZ R37, R37, R116 ;  /* 0x0000007425257221 */ /* 0x002fe20000010000 */
[----:B------:R-:W-:-:S02]  /*3e20*/  MOV R119, 0x1f ;  /* 0x0000001f00777802 */ /* 0x000fc40000000f00 */
[----:B------:R-:W-:Y:S02]  /*3e30*/  MOV R116, 0xffffffff ;  /* 0xffffffff00747802 */ /* 0x000fe40000000f00 */
[----:B------:R-:W-:Y:S02]  /*3e40*/  MOV R38, 0x3e60 ;  /* 0x00003e6000267802 */ /* 0x000fe40000000f00 */
[----:B------:R-:W-:Y:S05]  /*3e50*/  CALL.REL.NOINC `($__internal_128_$__cuda_sm70_shflsync_bfly_p) ;  /* 0x0000073000007944 */ /* 0x000fea0003c00000 */
[----:B0-----:R-:W-:Y:S01]  /*3e60*/  HFMA2.MMA R118, -RZ, RZ, 0, 4.76837158203125e-07 ;  /* 0x00000008ff767435 */ /* 0x001fe200000001ff */
[----:B-1----:R-:W-:Y:S01]  /*3e70*/  FADD.FTZ R37, R37, R116 ;  /* 0x0000007425257221 */ /* 0x002fe20000010000 */
[----:B------:R-:W-:Y:S02]  /*3e80*/  MOV R119, 0x1f ;  /* 0x0000001f00777802 */ /* 0x000fe40000000f00 */
[----:B------:R-:W-:Y:S02]  /*3e90*/  MOV R116, 0xffffffff ;  /* 0xffffffff00747802 */ /* 0x000fe40000000f00 */
[----:B------:R-:W-:Y:S02]  /*3ea0*/  MOV R38, 0x3ec0 ;  /* 0x00003ec000267802 */ /* 0x000fe40000000f00 */
[----:B------:R-:W-:Y:S05]  /*3eb0*/  CALL.REL.NOINC `($__internal_128_$__cuda_sm70_shflsync_bfly_p) ;  /* 0x000006d000007944 */ /* 0x000fea0003c00000 */
[----:B0-----:R-:W-:Y:S01]  /*3ec0*/  HFMA2.MMA R118, -RZ, RZ, 0, 9.5367431640625e-07 ;  /* 0x00000010ff767435 */ /* 0x001fe200000001ff */
[----:B-1----:R-:W-:Y:S01]  /*3ed0*/  FADD.FTZ R37, R37, R116 ;  /* 0x0000007425257221 */ /* 0x002fe20000010000 */
[----:B------:R-:W-:-:S02]  /*3ee0*/  MOV R119, 0x1f ;  /* 0x0000001f00777802 */ /* 0x000fc40000000f00 */
[----:B------:R-:W-:Y:S02]  /*3ef0*/  MOV R116, 0xffffffff ;  /* 0xffffffff00747802 */ /* 0x000fe40000000f00 */
[----:B------:R-:W-:Y:S02]  /*3f00*/  MOV R38, 0x3f20 ;  /* 0x00003f2000267802 */ /* 0x000fe40000000f00 */
[----:B------:R-:W-:Y:S05]  /*3f10*/  CALL.REL.NOINC `($__internal_128_$__cuda_sm70_shflsync_bfly_p) ;  /* 0x0000067000007944 */ /* 0x000fea0003c00000 */
[----:B01----:R-:W-:Y:S01]  /*3f20*/  FADD.FTZ R37, R37, R116 ;  /* 0x0000007425257221 */ /* 0x003fe20000010000 */
[----:B------:R-:W-:Y:S01]  /*3f30*/  P2R R39, PR, RZ, 0x1 ;  /* 0x00000001ff277803 */ /* 0x000fe20000000000 */
[----:B------:R-:W-:Y:S01]  /*3f40*/  HFMA2.MMA R118, -RZ, RZ, 0, 5.9604644775390625e-08 ;  /* 0x00000001ff767435 */ /* 0x000fe200000001ff */
[----:B------:R-:W-:Y:S01]  /*3f50*/  ISETP.GT.U32.AND P0, PT, R82, 0xff, PT ;  /* 0x000000ff5200780c */ /* 0x000fe20003f04070 */
        /* <DEDUP_REMOVED lines=29> */
[--C-:B------:R-:W-:Y:S01]  /*4130*/  FADD.FTZ R38, R86, -R36.reuse ;  /* 0x8000002456267221 */ /* 0x100fe20000010000 */
[----:B------:R-:W-:Y:S01]  /*4140*/  MOV R119, 0x1f ;  /* 0x0000001f00777802 */ /* 0x000fe20000000f00 */
        /* <DEDUP_REMOVED lines=39> */
[----:B------:R-:W-:Y:S02]  /*43c0*/  MOV R38, 0x43e0 ;  /* 0x000043e000267802 */ /* 0x000fe40000000f00 */
[----:B------:R-:W-:Y:S05]  /*43d0*/  CALL.REL.NOINC `($__internal_128_$__cuda_sm70_shflsync_bfly_p) ;  /* 0x000001b000007944 */ /* 0x000fea0003c00000 */
[----:B0-----:R-:W-:Y:S01]  /*43e0*/  HFMA2.MMA R118, -RZ, RZ, 0, 1.1920928955078125e-07 ;  /* 0x00000002ff767435 */ /* 0x001fe200000001ff */
[----:B-1----:R-:W-:Y:S01]  /*43f0*/  FADD.FTZ R37, R37, R116 ;  /* 0x0000007425257221 */ /* 0x002fe20000010000 */
[----:B------:R-:W-:Y:S02]  /*4400*/  MOV R119, 0x1f ;  /* 0x0000001f00777802 */ /* 0x000fe40000000f00 */
[----:B------:R-:W-:Y:S02]  /*4410*/  MOV R116, 0xffffffff ;  /* 0xffffffff00747802 */ /* 0x000fe40000000f00 */
[----:B------:R-:W-:Y:S02]  /*4420*/  MOV R38, 0x4440 ;  /* 0x0000444000267802 */ /* 0x000fe40000000f00 */
[----:B------:R-:W-:Y:S05]  /*4430*/  CALL.REL.NOINC `($__internal_128_$__cuda_sm70_shflsync_bfly_p) ;  /* 0x0000015000007944 */ /* 0x000fea0003c00000 */
[----:B0-----:R-:W-:Y:S01]  /*4440*/  HFMA2.MMA R118, -RZ, RZ, 0, 2.384185791015625e-07 ;  /* 0x00000004ff767435 */ /* 0x001fe200000001ff */
[----:B-1----:R-:W-:Y:S01]  /*4450*/  FADD.FTZ R37, R37, R116 ;  /* 0x0000007425257221 */ /* 0x002fe20000010000 */
[----:B------:R-:W-:Y:S02]  /*4460*/  MOV R119, 0x1f ;  /* 0x0000001f00777802 */ /* 0x000fe40000000f00 */
[----:B------:R-:W-:-:S02]  /*4470*/  MOV R116, 0xffffffff ;  /* 0xffffffff00747802 */ /* 0x000fc40000000f00 */
        /* <DEDUP_REMOVED lines=8> */
[----:B-1----:R-:W-:Y:S01]  /*4500*/  FADD.FTZ R120, R37, R116 ;  /* 0x0000007425787221 */ /* 0x002fe20000010000 */
[----:B0-----:R-:W-:Y:S01]  /*4510*/  HFMA2.MMA R118, -RZ, RZ, 0, 9.5367431640625e-07 ;  /* 0x00000010ff767435 */ /* 0x001fe200000001ff */
[----:B------:R-:W-:Y:S02]  /*4520*/  MOV R119, 0x1f ;  /* 0x0000001f00777802 */ /* 0x000fe40000000f00 */
[----:B------:R-:W-:-:S02]  /*4530*/  MOV R116, 0xffffffff ;  /* 0xffffffff00747802 */ /* 0x000fc40000000f00 */
[----:B------:R-:W-:Y:S02]  /*4540*/  MOV R37, R120 ;  /* 0x0000007800257202 */ /* 0x000fe40000000f00 */
[----:B------:R-:W-:Y:S02]  /*4550*/  MOV R38, 0x4570 ;  /* 0x0000457000267802 */ /* 0x000fe40000000f00 */
[----:B------:R-:W-:Y:S05]  /*4560*/  CALL.REL.NOINC `($__internal_128_$__cuda_sm70_shflsync_bfly_p) ;  /* 0x0000002000007944 */ /* 0x000fea0003c00000 */
[----:B01----:R-:W-:Y:S01]  /*4570*/  MOV R119, R116 ;  /* 0x0000007400777202 */ /* 0x003fe20000000f00 */
[----:B------:R-:W-:Y:S05]  /*4580*/  BRA `(.L_x_23093) ;  /* 0xffffe96000007947 */ /* 0x000fea000383ffff */
        .weak           $__internal_128_$__cuda_sm70_shflsync_bfly_p
        .type           $__internal_128_$__cuda_sm70_shflsync_bfly_p,@function
        .size           $__internal_128_$__cuda_sm70_shflsync_bfly_p,(.L_x_29192 - $__internal_128_$__cuda_sm70_shflsync_bfly_p)
$__internal_128_$__cuda_sm70_shflsync_bfly_p:
[----:B------:R-:W-:Y:S01]  /*4590*/  HFMA2.MMA R39, -RZ, RZ, 0, 0 ;  /* 0x00000000ff277435 */ /* 0x000fe200000001ff */
[----:B------:R-:W-:Y:S04]  /*45a0*/  WARPSYNC R116 ;  /* 0x0000007400007348 */ /* 0x000fe80003800000 */
[----:B------:R0:W1:Y:S01]  /*45b0*/  SHFL.BFLY PT, R116, R37, R118, R119 ;  /* 0x0c00007625747389 */ /* 0x00006200000e0077 */
[----:B------:R-:W-:Y:S05]  /*45c0*/  RET.REL.NODEC R38 `(_ZN10layer_norm13ln_fwd_kernelINS_13Kernel_traitsI6__halfffffjLj4096ELj1ELj1ELj4ELj16ENS_18Kernel_traits_baseILj4096ES2_ffffjLj128EEEEELb0ELb0ELb0ELb0EEEvNS_9FwdParamsE) ;  /* 0xffffba3026007950 */ /* 0x000fea0003c3ffff */
.L_x_23094:
        /* <DEDUP_REMOVED lines=11> */
.L_x_29192:


//--------------------- .text._ZN10layer_norm13ln_fwd_kernelINS_13Kernel_traitsI6__halfffffjLj4096ELj1ELj1ELj4ELj16ENS_18Kernel_traits_baseILj4096ES2_ffffjLj128EEEEELb0ELb0ELb0ELb1EEEvNS_9FwdParamsE --------------------------
	.section	.text._ZN10layer_norm13ln_fwd_kernelINS_13Kernel_traitsI6__halfffffjLj4096ELj1ELj1ELj4ELj16ENS_18Kernel_traits_baseILj4096ES2_ffffjLj128EEEEELb0ELb0ELb0ELb1EEEvNS_9FwdParamsE,"ax",@progbits
	.sectioninfo	@"SHI_REGISTERS=128"
	.align	128
        .global         _ZN10layer_norm13ln_fwd_kernelINS_13Kernel_traitsI6__halfffffjLj4096ELj1ELj1ELj4ELj16ENS_18Kernel_traits_baseILj4096ES2_ffffjLj128EEEEELb0ELb0ELb0ELb1EEEvNS_9FwdParamsE
        .type           _ZN10layer_norm13ln_fwd_kernelINS_13Kernel_traitsI6__halfffffjLj4096ELj1ELj1ELj4ELj16ENS_18Kernel_traits_baseILj4096ES2_ffffjLj128EEEEELb0ELb0ELb0ELb1EEEvNS_9FwdParamsE,@function
        .size           _ZN10layer_norm13ln_fwd_kernelINS_13Kernel_traitsI6__halfffffjLj4096ELj1ELj1ELj4ELj16ENS_18Kernel_traits_baseILj4096ES2_ffffjLj128EEEEELb0ELb0ELb0ELb1EEEvNS_9FwdParamsE,(.L_x_29193 - _ZN10layer_norm13ln_fwd_kernelINS_13Kernel_traitsI6__halfffffjLj4096ELj1ELj1ELj4ELj16ENS_18Kernel_traits_baseILj4096ES2_ffffjLj128EEEEELb0ELb0ELb0ELb1EEEvNS_9FwdParamsE)
        .other          _ZN10layer_norm13ln_fwd_kernelINS_13Kernel_traitsI6__halfffffjLj4096ELj1ELj1ELj4ELj16ENS_18Kernel_traits_baseILj4096ES2_ffffjLj128EEEEELb0ELb0ELb0ELb1EEEvNS_9FwdParamsE,@"STO_CUDA_ENTRY STV_DEFAULT"
_ZN10layer_norm13ln_fwd_kernelINS_13Kernel_traitsI6__halfffffjLj4096ELj1ELj1ELj4ELj16ENS_18Kernel_traits_baseILj4096ES2_ffffjLj128EEEEELb0ELb0ELb0ELb1EEEvNS_9FwdParamsE:
.text._ZN10layer_norm13ln_fwd_kernelINS_13Kernel_traitsI6__halfffffjLj4096ELj1ELj1ELj4ELj16ENS_18Kernel_traits_baseILj4096ES2_ffffjLj128EEEEELb0ELb0ELb0ELb1EEEvNS_9FwdParamsE:
        /* <DEDUP_REMOVED lines=9> */
[----:B------:R0:W5:Y:S04]  /*0090*/  @P1 LDG.E.64 R68, [R4.64] ;  /* 0x0000000404441981 */ /* 0x000168000c1e1b00 */
[----:B------:R0:W5:Y:S01]  /*00a0*/  @P1 LDG.E.64 R66, [R4.64+0x400] ;  /* 0x0004000404421981 */ /* 0x000162000c1e1b00 */
[----:B------:R-:W1:Y:S03]  /*00b0*/  S2UR UR6, SR_CTAID.X ;  /* 0x00000000000679c3 */ /* 0x000e660000002500 */
[----:B------:R0:W5:Y:S04]  /*00c0*/  @P1 LDG.E.64 R64, [R4.64+0x800] ;  /* 0x0008000404401981 */ /* 0x000168000c1e1b00 */
[----:B------:R0:W5:Y:S04]  /*00d0*/  @P1 LDG.E.64 R62, [R4.64+0xc00] ;  /* 0x000c0004043e1981 */ /* 0x000168000c1e1b00 */
[----:B------:R0:W5:Y:S04]  /*00e0*/  @P1 LDG.E.64 R60, [R4.64+0x1000] ;  /* 0x00100004043c1981 */ /* 0x000168000c1e1b00 */
[----:B------:R0:W5:Y:S01]  /*00f0*/  @P1 LDG.E.64 R58, [R4.64+0x1400] ;  /* 0x00140004043a1981 */ /* 0x000162000c1e1b00 */
[----:B------:R-:W-:-:S03]  /*0100*/  IADD3 R2, P2, R0, c[0x0][0x1b0], RZ ;  /* 0x00006c0000027a10 */ /* 0x000fc60007f5e0ff */
[----:B------:R0:W5:Y:S04]  /*0110*/  @P1 LDG.E.64 R56, [R4.64+0x1800] ;  /* 0x0018000404381981 */ /* 0x000168000c1e1b00 */
[----:B------:R0:W5:Y:S01]  /*0120*/  @P1 LDG.E.64 R54, [R4.64+0x1c00] ;  /* 0x001c000404361981 */ /* 0x000162000c1e1b00 */
[----:B-1----:R-:W-:-:S04]  /*0130*/  LEA.HI R94, R71, UR6, RZ, 0x19 ;  /* 0x00000006475e7c11 */ /* 0x002fc8000f8fc8ff */
[----:B------:R-:W-:Y:S02]  /*0140*/  ISETP.GE.AND P0, PT, R94, c[0x0][0x164], PT ;  /* 0x000059005e007a0c */ /* 0x000fe40003f06270 */
[----:B------:R-:W-:-:S11]  /*0150*/  IADD3.X R3, RZ, c[0x0][0x1b4], RZ, P2, !PT ;  /* 0x00006d00ff037a10 */ /* 0x000fd600017fe4ff */
[----:B------:R-:W-:Y:S05]  /*0160*/  @P0 EXIT ;  /* 0x000000000000094d */ /* 0x000fea0003800000 */
[----:B0-----:R0:W2:Y:S04]  /*0170*/  LDG.E.64 R90, [R2.64] ;  /* 0x00000004025a7981 */ /* 0x0010a8000c1e1b00 */
[----:B------:R0:W3:Y:S04]  /*0180*/  LDG.E.64 R86, [R2.64+0x400] ;  /* 0x0004000402567981 */ /* 0x0000e8000c1e1b00 */
[----:B------:R0:W4:Y:S04]  /*0190*/  LDG.E.64 R82, [R2.64+0x800] ;  /* 0x0008000402527981 */ /* 0x000128000c1e1b00 */
[----:B------:R0:W4:Y:S04]  /*01a0*/  LDG.E.64 R52, [R2.64+0xc00] ;  /* 0x000c000402347981 */ /* 0x000128000c1e1b00 */
[----:B------:R0:W4:Y:S04]  /*01b0*/  LDG.E.64 R22, [R2.64+0x1000] ;  /* 0x0010000402167981 */ /* 0x000128000c1e1b00 */
[----:B------:R0:W4:Y:S04]  /*01c0*/  LDG.E.64 R20, [R2.64+0x1400] ;  /* 0x0014000402147981 */ /* 0x000128000c1e1b00 */
[----:B------:R0:W4:Y:S04]  /*01d0*/  LDG.E.64 R18, [R2.64+0x1800] ;  /* 0x0018000402127981 */ /* 0x000128000c1e1b00 */
[----:B------:R0:W4:Y:S01]  /*01e0*/  LDG.E.64 R16, [R2.64+0x1c00] ;  /* 0x001c000402107981 */ /* 0x000122000c1e1b00 */
[----:B-----5:R-:W-:Y:S01]  /*01f0*/  @!P1 CS2R R68, SRZ ;  /* 0x0000000000449805 */ /* 0x020fe2000001ff00 */
[----:B------:R-:W-:Y:S01]  /*0200*/  @!P1 CS2R R66, SRZ ;  /* 0x0000000000429805 */ /* 0x000fe2000001ff00 */
[----:B------:R-:W-:Y:S01]  /*0210*/  @!P1 CS2R R64, SRZ ;  /* 0x0000000000409805 */ /* 0x000fe2000001ff00 */
[----:B------:R-:W-:Y:S01]  /*0220*/  @!P1 CS2R R62, SRZ ;  /* 0x00000000003e9805 */ /* 0x000fe2000001ff00 */
[----:B------:R-:W-:Y:S01]  /*0230*/  MOV R0, c[0x0][0x180] ;  /* 0x0000600000007a02 */ /* 0x000fe20000000f00 */
[----:B------:R-:W-:Y:S01]  /*0240*/  @!P1 CS2R R60, SRZ ;  /* 0x00000000003c9805 */ /* 0x000fe2000001ff00 */
[----:B------:R-:W-:Y:S01]  /*0250*/  @!P1 CS2R R58, SRZ ;  /* 0x00000000003a9805 */ /* 0x000fe2000001ff00 */
[----:B------:R-:W-:Y:S01]  /*0260*/  SHF.R.U64 R24, R68, 0x10, R69 ;  /* 0x0000001044187819 */ /* 0x000fe20000001245 */
[----:B------:R-:W-:Y:S01]  /*0270*/  HADD2.F32 R70, -RZ, R68.H0_H0 ;  /* 0x20000044ff467230 */ /* 0x000fe20000004100 */
[----:B------:R-:W-:Y:S01]  /*0280*/  @!P1 CS2R R56, SRZ ;  /* 0x0000000000389805 */ /* 0x000fe2000001ff00 */
[----:B------:R-:W-:Y:S01]  /*0290*/  SHF.R.U64 R14, R66, 0x10, R67 ;  /* 0x00000010420e7819 */ /* 0x000fe20000001243 */
[----:B------:R-:W-:Y:S01]  /*02a0*/  HADD2.F32 R68, -RZ, R66.H0_H0 ;  /* 0x20000042ff447230 */ /* 0x000fe20000004100 */
[----:B------:R-:W-:Y:S01]  /*02b0*/  @!P1 CS2R R54, SRZ ;  /* 0x0000000000369805 */ /* 0x000fe2000001ff00 */
[----:B------:R-:W-:Y:S01]  /*02c0*/  LOP3.LUT P0, RZ, R0, c[0x0][0x1c0], RZ, 0xfc, !PT ;  /* 0x0000700000ff7a12 */ /* 0x000fe2000780fcff */
[----:B------:R-:W-:Y:S01]  /*02d0*/  HADD2.F32 R66, -RZ, R64.H0_H0 ;  /* 0x20000040ff427230 */ /* 0x000fe20000004100 */
[----:B------:R-:W-:Y:S01]  /*02e0*/  SHF.R.U64 R12, R64, 0x10, R65 ;  /* 0x00000010400c7819 */ /* 0x000fe20000001241 */
[----:B------:R-:W-:Y:S01]  /*02f0*/  HADD2.F32 R64, -RZ, R62.H0_H0 ;  /* 0x2000003eff407230 */ /* 0x000fe20000004100 */
[----:B------:R-:W-:Y:S01]  /*0300*/  MOV R0, c[0x0][0x184] ;  /* 0x0000610000007a02 */ /* 0x000fe20000000f00 */
[----:B------:R-:W-:Y:S01]  /*0310*/  HFMA2.MMA R38, -RZ, RZ, 0, 5.9604644775390625e-08 ;  /* 0x00000001ff267435 */ /* 0x000fe200000001ff */
[----:B------:R-:W-:Y:S01]  /*0320*/  SHF.R.U64 R10, R62, 0x10, R63 ;  /* 0x000000103e0a7819 */ /* 0x000fe2000000123f */
[----:B------:R-:W-:Y:S01]  /*0330*/  HADD2.F32 R62, -RZ, R60.H0_H0 ;  /* 0x2000003cff3e7230 */ /* 0x000fe20000004100 */
[----:B------:R-:W-:Y:S01]  /*0340*/  SHF.R.U64 R8, R60, 0x10, R61 ;  /* 0x000000103c087819 */ /* 0x000fe2000000123d */
[----:B------:R-:W-:Y:S01]  /*0350*/  HADD2.F32 R60, -RZ, R58.H0_H0 ;  /* 0x2000003aff3c7230 */ /* 0x000fe20000004100 */
[----:B------:R-:W-:Y:S01]  /*0360*/  SHF.R.U64 R6, R58, 0x10, R59 ;  /* 0x000000103a067819 */ /* 0x000fe2000000123b */
[----:B------:R-:W-:Y:S01]  /*0370*/  HADD2.F32 R58, -RZ, R56.H0_H0 ;  /* 0x20000038ff3a7230 */ /* 0x000fe20000004100 */
[----:B------:R-:W-:Y:S01]  /*0380*/  SHF.R.U64 R4, R56, 0x10, R57 ;  /* 0x0000001038047819 */ /* 0x000fe20000001239 */
[----:B------:R-:W-:Y:S01]  /*0390*/  HADD2.F32 R56, -RZ, R54.H0_H0 ;  /* 0x20000036ff387230 */ /* 0x000fe20000004100 */
[----:B------:R-:W-:Y:S01]  /*03a0*/  LOP3.LUT P0, RZ, R0, c[0x0][0x1c4], RZ, 0xfc, P0 ;  /* 0x0000710000ff7a12 */ /* 0x000fe2000000fcff */
[----:B------:R-:W-:Y:S01]  /*03b0*/  HADD2.F32 R14, -RZ, R14.H0_H0 ;  /* 0x2000000eff0e7230 */ /* 0x000fe20000004100 */
[----:B0-----:R-:W-:Y:S01]  /*03c0*/  SHF.R.U64 R2, R54, 0x10, R55 ;  /* 0x0000001036027819 */ /* 0x001fe20000001237 */
[----:B------:R-:W-:Y:S01]  /*03d0*/  HADD2.F32 R12, -RZ, R12.H0_H0 ;  /* 0x2000000cff0c7230 */ /* 0x000fe20000004100 */
[----:B------:R-:W-:Y:S01]  /*03e0*/  SHF.R.U32.HI R15, RZ, 0x10, R69 ;  /* 0x00000010ff0f7819 */ /* 0x000fe20000011645 */
        /* <DEDUP_REMOVED lines=15> */
[----:B------:R-:W-:Y:S01]  /*04e0*/  ULDC.U8 UR6, c[0x0][0x1f0] ;  /* 0x00007c0000067ab9 */ /* 0x000fe20000000000 */
        /* <DEDUP_REMOVED lines=12> */
[----:B------:R-:W-:Y:S01]  /*05b0*/  HADD2.F32 R0, -RZ, R0.H0_H0 ;  /* 0x20000000ff007230 */ /* 0x000fe20000004100 */
[--C-:B--2---:R-:W-:Y:S01]  /*05c0*/  SHF.R.U64 R92, R90, 0x10, R91.reuse ;  /* 0x000000105a5c7819 */ /* 0x104fe2000000125b */
[----:B------:R-:W-:Y:S01]  /*05d0*/  HADD2.F32 R93, -RZ, R90.H0_H0 ;  /* 0x2000005aff5d7230 */ /* 0x000fe20000004100 */
[----:B------:R-:W-:Y:S01]  /*05e0*/  SHF.R.U32.HI R90, RZ, 0x10, R91 ;  /* 0x00000010ff5a7819 */ /* 0x000fe2000001165b */
[----:B------:R-:W-:Y:S01]  /*05f0*/  HADD2.F32 R91, -RZ, R91.H0_H0 ;  /* 0x2000005bff5b7230 */ /* 0x000fe20000004100 */
[--C-:B---3--:R-:W-:Y:S01]  /*0600*/  SHF.R.U64 R88, R86, 0x10, R87.reuse ;  /* 0x0000001056587819 */ /* 0x108fe20000001257 */
[----:B------:R-:W-:Y:S01]  /*0610*/  HADD2.F32 R89, -RZ, R86.H0_H0 ;  /* 0x20000056ff597230 */ /* 0x000fe20000004100 */
[----:B------:R-:W-:Y:S01]  /*0620*/  SHF.R.U32.HI R86, RZ, 0x10, R87 ;  /* 0x00000010ff567819 */ /* 0x000fe20000011657 */
[----:B------:R-:W-:Y:S01]  /*0630*/  HADD2.F32 R87, -RZ, R87.H0_H0 ;  /* 0x20000057ff577230 */ /* 0x000fe20000004100 */
[--C-:B----4-:R-:W-:Y:S01]  /*0640*/  SHF.R.U64 R84, R82, 0x10, R83.reuse ;  /* 0x0000001052547819 */ /* 0x110fe20000001253 */
        /* <DEDUP_REMOVED lines=40> */
.L_x_23194:
[----:B------:R-:W-:Y:S01]  /*08d0*/  ISETP.NE.U32.AND P2, PT, RZ, c[0x0][0x1c0], PT ;  /* 0x00007000ff007a0c */ /* 0x000fe20003f45070 */
[----:B------:R-:W-:Y:S01]  /*08e0*/  IMAD R32, R94, c[0x0][0x168], RZ ;  /* 0x00005a005e207a24 */ /* 0x000fe200078e02ff */
[----:B------:R-:W-:-:S02]  /*08f0*/  LOP3.LUT R37, R71, 0x7f, RZ, 0xc0, !PT ;  /* 0x0000007f47257812 */ /* 0x000fc400078ec0ff */
[----:B------:R-:W-:Y:S02]  /*0900*/  ISETP.NE.AND.EX P2, PT, RZ, c[0x0][0x1c4], PT, P2 ;  /* 0x00007100ff007a0c */ /* 0x000fe40003f45320 */
[----:B------:R-:W-:Y:S02]  /*0910*/  SHF.R.S32.HI R33, RZ, 0x1f, R32 ;  /* 0x0000001fff217819 */ /* 0x000fe40000011420 */
[----:B------:R-:W-:Y:S02]  /*0920*/  MOV R50, 0x10 ;  /* 0x0000001000327802 */ /* 0x000fe40000000f00 */
[----:B------:R-:W-:Y:S02]  /*0930*/  LEA.HI R32, R33, R32, RZ, 0x2 ;  /* 0x0000002021207211 */ /* 0x000fe400078f10ff */
[----:B------:R-:W-:Y:S02]  /*0940*/  MOV R49, 0x3f800000 ;  /* 0x3f80000000317802 */ /* 0x000fe40000000f00 */
[----:B------:R-:W-:-:S02]  /*0950*/  LEA.HI.SX32 R37, R32, R37, 0x1e ;  /* 0x0000002520257211 */ /* 0x000fc400078ff2ff */
[----:B------:R-:W-:Y:S02]  /*0960*/  ISETP.NE.U32.AND P1, PT, RZ, c[0x0][0x180], PT ;  /* 0x00006000ff007a0c */ /* 0x000fe40003f25070 */
[----:B------:R-:W-:Y:S01]  /*0970*/  @P2 MOV R43, 0x4 ;  /* 0x00000004002b2802 */ /* 0x000fe20000000f00 */
[----:B------:R-:W-:Y:S01]  /*0980*/  IMAD.WIDE.U32 R32, R37, R50, c[0x0][0x170] ;  /* 0x00005c0025207625 */ /* 0x000fe200078e0032 */
[----:B------:R-:W-:-:S03]  /*0990*/  ISETP.NE.AND.EX P1, PT, RZ, c[0x0][0x184], PT, P1 ;  /* 0x00006100ff007a0c */ /* 0x000fc60003f25310 */
[----:B------:R-:W-:Y:S02]  /*09a0*/  @P2 IMAD.WIDE R42, R94, R43, c[0x0][0x1c0] ;  /* 0x000070005e2a2625 */ /* 0x000fe400078e022b */
[----:B------:R-:W2:Y:S04]  /*09b0*/  LDG.E.128 R32, [R32.64] ;  /* 0x0000000420207981 */ /* 0x000ea8000c1e1d00 */
[----:B------:R-:W2:Y:S01]  /*09c0*/  @P2 LDG.E R49, [R42.64] ;  /* 0x000000042a312981 */ /* 0x000ea2000c1e1900 */
[----:B------:R-:W-:-:S03]  /*09d0*/  ISETP.NE.U32.AND P2, PT, RZ, c[0x0][0x180], PT ;  /* 0x00006000ff007a0c */ /* 0x000fc60003f45070 */
[C---:B------:R-:W-:Y:S02]  /*09e0*/  @P1 LEA R40, P3, R37.reuse, c[0x0][0x180], 0x4 ;  /* 0x0000600025281a11 */ /* 0x040fe400078620ff */
[----:B------:R-:W-:Y:S02]  /*09f0*/  ISETP.NE.AND.EX P2, PT, RZ, c[0x0][0x184], PT, P2 ;  /* 0x00006100ff007a0c */ /* 0x000fe40003f45320 */
[----:B------:R-:W-:-:S05]  /*0a00*/  @P1 LEA.HI.X R41, R37, c[0x0][0x184], RZ, 0x4, P3 ;  /* 0x0000610025291a11 */ /* 0x000fca00018f24ff */
[----:B------:R2:W5:Y:S02]  /*0a10*/  @P1 LDG.E.128 R24, [R40.64] ;  /* 0x0000000428181981 */ /* 0x000564000c1e1d00 */
[----:B--2---:R-:W-:-:S04]  /*0a20*/  FMUL.FTZ R41, R32, R49 ;  /* 0x0000003120297220 */ /* 0x004fc80000410000 */
[----:B------:R-:W-:Y:S05]  /*0a30*/  @P2 BRA `(.L_x_23095) ;  /* 0x0000002000002947 */ /* 0x000fea0003800000 */
[----:B------:R-:W-:Y:S05]  /*0a40*/  @P0 BRA `(.L_x_23096) ;  /* 0x0000002000000947 */ /* 0x000fea0003800000 */
[----:B------:R-:W-:Y:S05]  /*0a50*/  BRA `(.L_x_23097) ;  /* 0x0000002000007947 */ /* 0x000fea0003800000 */
.L_x_23095:
[----:B-----5:R-:W-:-:S05]  /*0a60*/  FADD.FTZ R41, R24, R41 ;  /* 0x0000002918297221 */ /* 0x020fca0000010000 */
.L_x_23096:
[----:B------:R-:W-:Y:S02]  /*0a70*/  MOV R28, R41 ;  /* 0x00000029001c7202 */ /* 0x000fe40000000f00 */
.L_x_23097:
[----:B------:R-:W-:Y:S01]  /*0a80*/  FMUL.FTZ R43, R33, R49 ;  /* 0x00000031212b7220 */ /* 0x000fe20000410000 */
[----:B------:R-:W-:Y:S05]  /*0a90*/  @P2 BRA `(.L_x_23098) ;  /* 0x0000002000002947 */ /* 0x000fea0003800000 */
[----:B------:R-:W-:Y:S05]  /*0aa0*/  @P0 BRA `(.L_x_23099) ;  /* 0x0000002000000947 */ /* 0x000fea0003800000 */
[----:B------:R-:W-:Y:S05]  /*0ab0*/  BRA `(.L_x_23100) ;  /* 0x0000002000007947 */ /* 0x000fea0003800000 */
.L_x_23098:
[----:B-----5:R-:W-:-:S05]  /*0ac0*/  FADD.FTZ R43, R25, R43 ;  /* 0x0000002b192b7221 */ /* 0x020fca0000010000 */
.L_x_23099:
[----:B------:R-:W-:Y:S02]  /*0ad0*/  MOV R29, R43 ;  /* 0x0000002b001d7202 */ /* 0x000fe40000000f00 */
.L_x_23100:
[----:B------:R-:W-:Y:S01]  /*0ae0*/  FMUL.FTZ R45, R34, R49 ;  /* 0x00000031222d7220 */ /* 0x000fe20000410000 */
[----:B------:R-:W-:Y:S05]  /*0af0*/  @P2 BRA `(.L_x_23101) ;  /* 0x0000002000002947 */ /* 0x000fea0003800000 */
[----:B------:R-:W-:Y:S05]  /*0b00*/  @P0 BRA `(.L_x_23102) ;  /* 0x0000002000000947 */ /* 0x000fea0003800000 */
[----:B------:R-:W-:Y:S05]  /*0b10*/  BRA `(.L_x_23103) ;  /* 0x0000002000007947 */ /* 0x000fea0003800000 */
.L_x_23101:
[----:B-----5:R-:W-:-:S05]  /*0b20*/  FADD.FTZ R45, R26, R45 ;  /* 0x0000002d1a2d7221 */ /* 0x020fca0000010000 */
.L_x_23102:
[----:B------:R-:W-:Y:S02]  /*0b30*/  MOV R30, R45 ;  /* 0x0000002d001e7202 */ /* 0x000fe40000000f00 */
.L_x_23103:
[----:B------:R-:W-:Y:S01]  /*0b40*/  FMUL.FTZ R48, R35, R49 ;  /* 0x0000003123307220 */ /* 0x000fe20000410000 */
[----:B------:R-:W-:Y:S05]  /*0b50*/  @P2 BRA `(.L_x_23104) ;  /* 0x0000002000002947 */ /* 0x000fea0003800000 */
[----:B------:R-:W-:Y:S05]  /*0b60*/  @P0 BRA `(.L_x_23105) ;  /* 0x0000002000000947 */ /* 0x000fea0003800000 */
[----:B------:R-:W-:Y:S05]  /*0b70*/  BRA `(.L_x_23106) ;  /* 0x0000002000007947 */ /* 0x000fea0003800000 */
.L_x_23104:
[----:B-----5:R-:W-:-:S05]  /*0b80*/  FADD.FTZ R48, R27, R48 ;  /* 0x000000301b307221 */ /* 0x020fca0000010000 */
.L_x_23105:
[----:B------:R-:W-:Y:S02]  /*0b90*/  MOV R31, R48 ;  /* 0x00000030001f7202 */ /* 0x000fe40000000f00 */
.L_x_23106:
[C---:B------:R-:W-:Y:S02]  /*0ba0*/  IADD3 R36, R37.reuse, 0x80, RZ ;  /* 0x0000008025247810 */ /* 0x040fe40007ffe0ff */
[----:B------:R-:W-:-:S03]  /*0bb0*/  @P0 LEA R32, P3, R37, c[0x0][0x188], 0x4 ;  /* 0x0000620025200a11 */ /* 0x000fc600078620ff */
[----:B------:R-:W-:Y:S01]  /*0bc0*/  IMAD.WIDE.U32 R34, R36, R50, c[0x0][0x170] ;  /* 0x00005c0024227625 */ /* 0x000fe200078e0032 */
[----:B------:R-:W-:-:S03]  /*0bd0*/  @P0 LEA.HI.X R33, R37, c[0x0][0x18c], RZ, 0x4, P3 ;  /* 0x0000630025210a11 */ /* 0x000fc600018f24ff */
[----:B------:R-:W-:Y:S02]  /*0be0*/  @P1 IMAD.WIDE.U32 R46, R36, R50, c[0x0][0x180] ;  /* 0x00006000242e1625 */ /* 0x000fe400078e0032 */
[----:B------:R0:W-:Y:S04]  /*0bf0*/  @P0 STG.E.128 [R32.64], R28 ;  /* 0x0000001c20000986 */ /* 0x0001e8000c101d04 */
[----:B-----5:R1:W5:Y:S04]  /*0c00*/  @P1 LDG.E.128 R24, [R46.64] ;  /* 0x000000042e181981 */ /* 0x020368000c1e1d00 */
[----:B0-----:R-:W2:Y:S02]  /*0c10*/  LDG.E.128 R32, [R34.64] ;  /* 0x0000000422207981 */ /* 0x001ea4000c1e1d00 */
[----:B--2---:R-:W-:Y:S01]  /*0c20*/  FMUL.FTZ R39, R32, R49 ;  /* 0x0000003120277220 */ /* 0x004fe20000410000 */
[----:B------:R-:W-:Y:S05]  /*0c30*/  @P2 BRA `(.L_x_23107) ;  /* 0x0000002000002947 */ /* 0x000fea0003800000 */
[----:B-1----:R-:W-:Y:S05]  /*0c40*/  @P0 BRA `(.L_x_23108) ;  /* 0x0000002000000947 */ /* 0x002fea0003800000 */
[----:B------:R-:W-:Y:S05]  /*0c50*/  BRA `(.L_x_23109) ;  /* 0x0000002000007947 */ /* 0x000fea0003800000 */
.L_x_23107:
[----:B-1---5:R-:W-:-:S05]  /*0c60*/  FADD.FTZ R39, R24, R39 ;  /* 0x0000002718277221 */ /* 0x022fca0000010000 */
.L_x_23108:
[----:B------:R-:W-:Y:S02]  /*0c70*/  MOV R28, R39 ;  /* 0x00000027001c7202 */ /* 0x000fe40000000f00 */
.L_x_23109:
[----:B------:R-:W-:Y:S01]  /*0c80*/  FMUL.FTZ R42, R33, R49 ;  /* 0x00000031212a7220 */ /* 0x000fe20000410000 */
[----:B------:R-:W-:Y:S05]  /*0c90*/  @P2 BRA `(.L_x_23110) ;  /* 0x0000002000002947 */ /* 0x000fea0003800000 */
[----:B------:R-:W-:Y:S05]  /*0ca0*/  @P0 BRA `(.L_x_23111) ;  /* 0x0000002000000947 */ /* 0x000fea0003800000 */
[----:B------:R-:W-:Y:S05]  /*0cb0*/  BRA `(.L_x_23112) ;  /* 0x0000002000007947 */ /* 0x000fea0003800000 */
.L_x_23110:
[----:B-----5:R-:W-:-:S05]  /*0cc0*/  FADD.FTZ R42, R25, R42 ;  /* 0x0000002a192a7221 */ /* 0x020fca0000010000 */
.L_x_23111:
[----:B------:R-:W-:Y:S02]  /*0cd0*/  MOV R29, R42 ;  /* 0x0000002a001d7202 */ /* 0x000fe40000000f00 */
.L_x_23112:
[----:B------:R-:W-:Y:S01]  /*0ce0*/  FMUL.FTZ R44, R34, R49 ;  /* 0x00000031222c7220 */ /* 0x000fe20000410000 */
[----:B------:R-:W-:Y:S05]  /*0cf0*/  @P2 BRA `(.L_x_23113) ;  /* 0x0000002000002947 */ /* 0x000fea0003800000 */
[----:B------:R-:W-:Y:S05]  /*0d00*/  @P0 BRA `(.L_x_23114) ;  /* 0x0000002000000947 */ /* 0x000fea0003800000 */
[----:B------:R-:W-:Y:S05]  /*0d10*/  BRA `(.L_x_23115) ;  /* 0x0000002000007947 */ /* 0x000fea0003800000 */
.L_x_23113:
[----:B-----5:R-:W-:-:S05]  /*0d20*/  FADD.FTZ R44, R26, R44 ;  /* 0x0000002c1a2c7221 */ /* 0x020fca0000010000 */
.L_x_23114:
[----:B------:R-:W-:Y:S02]  /*0d30*/  MOV R30, R44 ;  /* 0x0000002c001e7202 */ /* 0x000fe40000000f00 */
.L_x_23115:
[----:B------:R-:W-:Y:S01]  /*0d40*/  FMUL.FTZ R47, R35, R49 ;  /* 0x00000031232f7220 */ /* 0x000fe20000410000 */
[----:B------:R-:W-:Y:S05]  /*0d50*/  @P2 BRA `(.L_x_23116) ;  /* 0x0000002000002947 */ /* 0x000fea0003800000 */
[----:B------:R-:W-:Y:S05]  /*0d60*/  @P0 BRA `(.L_x_23117) ;  /* 0x0000002000000947 */ /* 0x000fea0003800000 */
[----:B------:R-:W-:Y:S05]  /*0d70*/  BRA `(.L_x_23118) ;  /* 0x0000002000007947 */ /* 0x000fea0003800000 */
.L_x_23116:
[----:B-----5:R-:W-:-:S05]  /*0d80*/  FADD.FTZ R47, R27, R47 ;  /* 0x0000002f1b2f7221 */ /* 0x020fca0000010000 */
.L_x_23117:
[----:B------:R-:W-:Y:S02]  /*0d90*/  MOV R31, R47 ;  /* 0x0000002f001f7202 */ /* 0x000fe40000000f00 */
.L_x_23118:
[----:B------:R-:W-:Y:S01]  /*0da0*/  IADD3 R46, R37, 0x100, RZ ;  /* 0x00000100252e7810 */ /* 0x000fe20007ffe0ff */
[----:B------:R-:W-:-:S04]  /*0db0*/  @P0 IMAD.WIDE.U32 R34, R36, R50, c[0x0][0x188] ;  /* 0x0000620024220625 */ /* 0x000fc800078e0032 */
[CC--:B------:R-:W-:Y:S01]  /*0dc0*/  IMAD.WIDE.U32 R32, R46.reuse, R50.reuse, c[0x0][0x170] ;  /* 0x00005c002e207625 */ /* 0x0c0fe200078e0032 */
[----:B------:R0:W-:Y:S03]  /*0dd0*/  @P0 STG.E.128 [R34.64], R28 ;  /* 0x0000001c22000986 */ /* 0x0001e6000c101d04 */
[----:B------:R-:W-:-:S05]  /*0de0*/  @P1 IMAD.WIDE.U32 R96, R46, R50, c[0x0][0x180] ;  /* 0x000060002e601625 */ /* 0x000fca00078e0032 */
[----:B-----5:R1:W5:Y:S04]  /*0df0*/  @P1 LDG.E.128 R24, [R96.64] ;  /* 0x0000000460181981 */ /* 0x020368000c1e1d00 */
[----:B0-----:R-:W2:Y:S02]  /*0e00*/  LDG.E.128 R32, [R32.64] ;  /* 0x0000000420207981 */ /* 0x001ea4000c1e1d00 */
[----:B--2---:R-:W-:Y:S01]  /*0e10*/  FMUL.FTZ R95, R32, R49 ;  /* 0x00000031205f7220 */ /* 0x004fe20000410000 */
[----:B------:R-:W-:Y:S05]  /*0e20*/  @P2 BRA `(.L_x_23119) ;  /* 0x0000002000002947 */ /* 0x000fea0003800000 */
[----:B-1----:R-:W-:Y:S05]  /*0e30*/  @P0 BRA `(.L_x_23120) ;  /* 0x0000002000000947 */ /* 0x002fea0003800000 */
[----:B------:R-:W-:Y:S05]  /*0e40*/  BRA `(.L_x_23121) ;  /* 0x0000002000007947 */ /* 0x000fea0003800000 */
.L_x_23119:
[----:B-1---5:R-:W-:-:S05]  /*0e50*/  FADD.FTZ R95, R24, R95 ;  /* 0x0000005f185f7221 */ /* 0x022fca0000010000 */
.L_x_23120:
[----:B------:R-:W-:Y:S02]  /*0e60*/  MOV R28, R95 ;  /* 0x0000005f001c7202 */ /* 0x000fe40000000f00 */
.L_x_23121:
[----:B------:R-:W-:Y:S01]  /*0e70*/  FMUL.FTZ R96, R33, R49 ;  /* 0x0000003121607220 */ /* 0x000fe20000410000 */
[----:B------:R-:W-:Y:S05]  /*0e80*/  @P2 BRA `(.L_x_23122) ;  /* 0x0000002000002947 */ /* 0x000fea0003800000 */
[----:B------:R-:W-:Y:S05]  /*0e90*/  @P0 BRA `(.L_x_23123) ;  /* 0x0000002000000947 */ /* 0x000fea0003800000 */
[----:B------:R-:W-:Y:S05]  /*0ea0*/  BRA `(.L_x_23124) ;  /* 0x0000002000007947 */ /* 0x000fea0003800000 */
.L_x_23122:
[----:B-----5:R-:W-:-:S05]  /*0eb0*/  FADD.FTZ R96, R25, R96 ;  /* 0x0000006019607221 */ /* 0x020fca0000010000 */
.L_x_23123:
[----:B------:R-:W-:Y:S02]  /*0ec0*/  MOV R29, R96 ;  /* 0x00000060001d7202 */ /* 0x000fe40000000f00 */
.L_x_23124:
[----:B------:R-:W-:Y:S01]  /*0ed0*/  FMUL.FTZ R97, R34, R49 ;  /* 0x0000003122617220 */ /* 0x000fe20000410000 */
[----:B------:R-:W-:Y:S05]  /*0ee0*/  @P2 BRA `(.L_x_23125) ;  /* 0x0000002000002947 */ /* 0x000fea0003800000 */
[----:B------:R-:W-:Y:S05]  /*0ef0*/  @P0 BRA `(.L_x_23126) ;  /* 0x0000002000000947 */ /* 0x000fea0003800000 */
[----:B------:R-:W-:Y:S05]  /*0f00*/  BRA `(.L_x_23127) ;  /* 0x0000002000007947 */ /* 0x000fea0003800000 */
.L_x_23125:
[----:B-----5:R-:W-:-:S05]  /*0f10*/  FADD.FTZ R97, R26, R97 ;  /* 0x000000611a617221 */ /* 0x020fca0000010000 */
.L_x_23126:
[----:B------:R-:W-:Y:S02]  /*0f20*/  MOV R30, R97 ;  /* 0x00000061001e7202 */ /* 0x000fe40000000f00 */
.L_x_23127:
[----:B------:R-:W-:Y:S01]  /*0f30*/  FMUL.FTZ R98, R35, R49 ;  /* 0x0000003123627220 */ /* 0x000fe20000410000 */
[----:B------:R-:W-:Y:S05]  /*0f40*/  @P2 BRA `(.L_x_23128) ;  /* 0x0000002000002947 */ /* 0x000fea0003800000 */
[----:B------:R-:W-:Y:S05]  /*0f50*/  @P0 BRA `(.L_x_23129) ;  /* 0x0000002000000947 */ /* 0x000fea0003800000 */
[----:B------:R-:W-:Y:S05]  /*0f60*/  BRA `(.L_x_23130) ;  /* 0x0000002000007947 */ /* 0x000fea0003800000 */
.L_x_23128:
[----:B-----5:R-:W-:-:S05]  /*0f70*/  FADD.FTZ R98, R27, R98 ;  /* 0x000000621b627221 */ /* 0x020fca0000010000 */
.L_x_23129:
[----:B------:R-:W-:Y:S02]  /*0f80*/  MOV R31, R98 ;  /* 0x00000062001f7202 */ /* 0x000fe40000000f00 */
.L_x_23130:
[----:B------:R-:W-:Y:S01]  /*0f90*/  IADD3 R40, R37, 0x180, RZ ;  /* 0x0000018025287810 */ /* 0x000fe20007ffe0ff */
[----:B------:R-:W-:-:S04]  /*0fa0*/  @P0 IMAD.WIDE.U32 R34, R46, R50, c[0x0][0x188] ;  /* 0x000062002e220625 */ /* 0x000fc800078e0032 */
[CC--:B------:R-:W-:Y:S01]  /*0fb0*/  IMAD.WIDE.U32 R32, R40.reuse, R50.reuse, c[0x0][0x170] ;  /* 0x00005c0028207625 */ /* 0x0c0fe200078e0032 */
[----:B------:R0:W-:Y:S05]  /*0fc0*/  @P0 STG.E.128 [R34.64], R28 ;  /* 0x0000001c22000986 */ /* 0x0001ea000c101d04 */
[----:B0-----:R-:W2:Y:S01]  /*0fd0*/  LDG.E.128 R32, [R32.64] ;  /* 0x0000000420207981 */ /* 0x001ea2000c1e1d00 */
[----:B------:R-:W-:-:S05]  /*0fe0*/  @P1 IMAD.WIDE.U32 R100, R40, R50, c[0x0][0x180] ;  /* 0x0000600028641625 */ /* 0x000fca00078e0032 */
[----:B-----5:R2:W5:Y:S02]  /*0ff0*/  @P1 LDG.E.128 R24, [R100.64] ;  /* 0x0000000464181981 */ /* 0x020564000c1e1d00 */
[----:B--2---:R-:W-:Y:S01]  /*1000*/  FMUL.FTZ R100, R32, R49 ;  /* 0x0000003120647220 */ /* 0x004fe20000410000 */
[----:B------:R-:W-:Y:S05]  /*1010*/  @P2 BRA `(.L_x_23131) ;  /* 0x0000002000002947 */ /* 0x000fea0003800000 */
[----:B------:R-:W-:Y:S05]  /*1020*/  @P0 BRA `(.L_x_23132) ;  /* 0x0000002000000947 */ /* 0x000fea0003800000 */
[----:B------:R-:W-:Y:S05]  /*1030*/  BRA `(.L_x_23133) ;  /* 0x0000002000007947 */ /* 0x000fea0003800000 */
.L_x_23131:
[----:B-----5:R-:W-:-:S05]  /*1040*/  FADD.FTZ R100, R24, R100 ;  /* 0x0000006418647221 */ /* 0x020fca0000010000 */
.L_x_23132:
[----:B------:R-:W-:Y:S02]  /*1050*/  MOV R28, R100 ;  /* 0x00000064001c7202 */ /* 0x000fe40000000f00 */
.L_x_23133:
[----:B------:R-:W-:Y:S01]  /*1060*/  FMUL.FTZ R101, R33, R49 ;  /* 0x0000003121657220 */ /* 0x000fe20000410000 */
[----:B------:R-:W-:Y:S05]  /*1070*/  @P2 BRA `(.L_x_23134) ;  /* 0x0000002000002947 */ /* 0x000fea0003800000 */
[----:B------:R-:W-:Y:S05]  /*1080*/  @P0 BRA `(.L_x_23135) ;  /* 0x0000002000000947 */ /* 0x000fea0003800000 */
[----:B------:R-:W-:Y:S05]  /*1090*/  BRA `(.L_x_23136) ;  /* 0x0000002000007947 */ /* 0x000fea0003800000 */
.L_x_23134:
[----:B-----5:R-:W-:-:S05]  /*10a0*/  FADD.FTZ R101, R25, R101 ;  /* 0x0000006519657221 */ /* 0x020fca0000010000 */
.L_x_23135:
[----:B------:R-:W-:Y:S02]  /*10b0*/  MOV R29, R101 ;  /* 0x00000065001d7202 */ /* 0x000fe40000000f00 */
.L_x_23136:
[----:B------:R-:W-:Y:S01]  /*10c0*/  FMUL.FTZ R102, R34, R49 ;  /* 0x0000003122667220 */ /* 0x000fe20000410000 */
[----:B------:R-:W-:Y:S05]  /*10d0*/  @P2 BRA `(.L_x_23137) ;  /* 0x0000002000002947 */ /* 0x000fea0003800000 */
[----:B------:R-:W-:Y:S05]  /*10e0*/  @P0 BRA `(.L_x_23138) ;  /* 0x0000002000000947 */ /* 0x000fea0003800000 */
[----:B------:R-:W-:Y:S05]  /*10f0*/  BRA `(.L_x_23139) ;  /* 0x0000002000007947 */ /* 0x000fea0003800000 */
.L_x_23137:
[----:B-----5:R-:W-:-:S05]  /*1100*/  FADD.FTZ R102, R26, R102 ;  /* 0x000000661a667221 */ /* 0x020fca0000010000 */
.L_x_23138:
[----:B------:R-:W-:Y:S02]  /*1110*/  MOV R30, R102 ;  /* 0x00000066001e7202 */ /* 0x000fe40000000f00 */
.L_x_23139:
[----:B------:R-:W-:Y:S01]  /*1120*/  FMUL.FTZ R103, R35, R49 ;  /* 0x0000003123677220 */ /* 0x000fe20000410000 */
[----:B------:R-:W-:Y:S05]  /*1130*/  @P2 BRA `(.L_x_23140) ;  /* 0x0000002000002947 */ /* 0x000fea0003800000 */
[----:B------:R-:W-:Y:S05]  /*1140*/  @P0 BRA `(.L_x_23141) ;  /* 0x0000002000000947 */ /* 0x000fea0003800000 */
[----:B------:R-:W-:Y:S05]  /*1150*/  BRA `(.L_x_23142) ;  /* 0x0000002000007947 */ /* 0x000fea0003800000 */
.L_x_23140:
[----:B-----5:R-:W-:-:S05]  /*1160*/  FADD.FTZ R103, R27, R103 ;  /* 0x000000671b677221 */ /* 0x020fca0000010000 */
.L_x_23141:
[----:B------:R-:W-:Y:S02]  /*1170*/  MOV R31, R103 ;  /* 0x00000067001f7202 */ /* 0x000fe40000000f00 */
.L_x_23142:
        /* <DEDUP_REMOVED lines=11> */
.L_x_23143:
[----:B-----5:R-:W-:-:S05]  /*1230*/  FADD.FTZ R105, R24, R105 ;  /* 0x0000006918697221 */ /* 0x020fca0000010000 */
.L_x_23144:
[----:B------:R-:W-:Y:S02]  /*1240*/  MOV R28, R105 ;  /* 0x00000069001c7202 */ /* 0x000fe40000000f00 */
.L_x_23145:
[----:B------:R-:W-:Y:S01]  /*1250*/  FMUL.FTZ R106, R33, R49 ;  /* 0x00000031216a7220 */ /* 0x000fe20000410000 */
[----:B------:R-:W-:Y:S05]  /*1260*/  @P2 BRA `(.L_x_23146) ;  /* 0x0000002000002947 */ /* 0x000fea0003800000 */
[----:B------:R-:W-:Y:S05]  /*1270*/  @P0 BRA `(.L_x_23147) ;  /* 0x0000002000000947 */ /* 0x000fea0003800000 */
[----:B------:R-:W-:Y:S05]  /*1280*/  BRA `(.L_x_23148) ;  /* 0x0000002000007947 */ /* 0x000fea0003800000 */
.L_x_23146:
[----:B-----5:R-:W-:-:S05]  /*1290*/  FADD.FTZ R106, R25, R106 ;  /* 0x0000006a196a7221 */ /* 0x020fca0000010000 */
.L_x_23147:
[----:B------:R-:W-:Y:S02]  /*12a0*/  MOV R29, R106 ;  /* 0x0000006a001d7202 */ /* 0x000fe40000000f00 */
.L_x_23148:
[----:B------:R-:W-:Y:S01]  /*12b0*/  FMUL.FTZ R107, R34, R49 ;  /* 0x00000031226b7220 */ /* 0x000fe20000410000 */
[----:B------:R-:W-:Y:S05]  /*12c0*/  @P2 BRA `(.L_x_23149) ;  /* 0x0000002000002947 */ /* 0x000fea0003800000 */
[----:B------:R-:W-:Y:S05]  /*12d0*/  @P0 BRA `(.L_x_23150) ;  /* 0x0000002000000947 */ /* 0x000fea0003800000 */
[----:B------:R-:W-:Y:S05]  /*12e0*/  BRA `(.L_x_23151) ;  /* 0x0000002000007947 */ /* 0x000fea0003800000 */
.L_x_23149:
[----:B-----5:R-:W-:-:S05]  /*12f0*/  FADD.FTZ R107, R26, R107 ;  /* 0x0000006b1a6b7221 */ /* 0x020fca0000010000 */
.L_x_23150:
[----:B------:R-:W-:Y:S02]  /*1300*/  MOV R30, R107 ;  /* 0x0000006b001e7202 */ /* 0x000fe40000000f00 */
.L_x_23151:
[----:B------:R-:W-:Y:S01]  /*1310*/  FMUL.FTZ R108, R35, R49 ;  /* 0x00000031236c7220 */ /* 0x000fe20000410000 */
[----:B------:R-:W-:Y:S05]  /*1320*/  @P2 BRA `(.L_x_23152) ;  /* 0x0000002000002947 */ /* 0x000fea0003800000 */
[----:B------:R-:W-:Y:S05]  /*1330*/  @P0 BRA `(.L_x_23153) ;  /* 0x0000002000000947 */ /* 0x000fea0003800000 */
[----:B------:R-:W-:Y:S05]  /*1340*/  BRA `(.L_x_23154) ;  /* 0x0000002000007947 */ /* 0x000fea0003800000 */
.L_x_23152:
[----:B-----5:R-:W-:-:S05]  /*1350*/  FADD.FTZ R108, R27, R108 ;  /* 0x0000006c1b6c7221 */ /* 0x020fca0000010000 */
.L_x_23153:
[----:B------:R-:W-:Y:S02]  /*1360*/  MOV R31, R108 ;  /* 0x0000006c001f7202 */ /* 0x000fe40000000f00 */
.L_x_23154:
        /* <DEDUP_REMOVED lines=11> */
.L_x_23155:
[----:B-----5:R-:W-:-:S05]  /*1420*/  FADD.FTZ R110, R24, R110 ;  /* 0x0000006e186e7221 */ /* 0x020fca0000010000 */
.L_x_23156:
[----:B------:R-:W-:Y:S02]  /*1430*/  MOV R28, R110 ;  /* 0x0000006e001c7202 */ /* 0x000fe40000000f00 */
.L_x_23157:
[----:B------:R-:W-:Y:S01]  /*1440*/  FMUL.FTZ R111, R33, R49 ;  /* 0x00000031216f7220 */ /* 0x000fe20000410000 */
[----:B------:R-:W-:Y:S05]  /*1450*/  @P2 BRA `(.L_x_23158) ;  /* 0x0000002000002947 */ /* 0x000fea0003800000 */
[----:B------:R-:W-:Y:S05]  /*1460*/  @P0 BRA `(.L_x_23159) ;  /* 0x0000002000000947 */ /* 0x000fea0003800000 */
[----:B------:R-:W-:Y:S05]  /*1470*/  BRA `(.L_x_23160) ;  /* 0x0000002000007947 */ /* 0x000fea0003800000 */
.L_x_23158:
[----:B-----5:R-:W-:-:S05]  /*1480*/  FADD.FTZ R111, R25, R111 ;  /* 0x0000006f196f7221 */ /* 0x020fca0000010000 */
.L_x_23159:
[----:B------:R-:W-:Y:S02]  /*1490*/  MOV R29, R111 ;  /* 0x0000006f001d7202 */ /* 0x000fe40000000f00 */
.L_x_23160:
[----:B------:R-:W-:Y:S01]  /*14a0*/  FMUL.FTZ R112, R34, R49 ;  /* 0x0000003122707220 */ /* 0x000fe20000410000 */
[----:B------:R-:W-:Y:S05]  /*14b0*/  @P2 BRA `(.L_x_23161) ;  /* 0x0000002000002947 */ /* 0x000fea0003800000 */
[----:B------:R-:W-:Y:S05]  /*14c0*/  @P0 BRA `(.L_x_23162) ;  /* 0x0000002000000947 */ /* 0x000fea0003800000 */
[----:B------:R-:W-:Y:S05]  /*14d0*/  BRA `(.L_x_23163) ;  /* 0x0000002000007947 */ /* 0x000fea0003800000 */
.L_x_23161:
[----:B-----5:R-:W-:-:S05]  /*14e0*/  FADD.FTZ R112, R26, R112 ;  /* 0x000000701a707221 */ /* 0x020fca0000010000 */
.L_x_23162:
[----:B------:R-:W-:Y:S02]  /*14f0*/  MOV R30, R112 ;  /* 0x00000070001e7202 */ /* 0x000fe40000000f00 */
.L_x_23163:
[----:B------:R-:W-:Y:S01]  /*1500*/  FMUL.FTZ R113, R35, R49 ;  /* 0x0000003123717220 */ /* 0x000fe20000410000 */
[----:B------:R-:W-:Y:S05]  /*1510*/  @P2 BRA `(.L_x_23164) ;  /* 0x0000002000002947 */ /* 0x000fea0003800000 */
[----:B------:R-:W-:Y:S05]  /*1520*/  @P0 BRA `(.L_x_23165) ;  /* 0x0000002000000947 */ /* 0x000fea0003800000 */
[----:B------:R-:W-:Y:S05]  /*1530*/  BRA `(.L_x_23166) ;  /* 0x0000002000007947 */ /* 0x000fea0003800000 */
.L_x_23164:
[----:B-----5:R-:W-:-:S05]  /*1540*/  FADD.FTZ R113, R27, R113 ;  /* 0x000000711b717221 */ /* 0x020fca0000010000 */
.L_x_23165:
[----:B------:R-:W-:Y:S02]  /*1550*/  MOV R31, R113 ;  /* 0x00000071001f7202 */ /* 0x000fe40000000f00 */
.L_x_23166:
        /* <DEDUP_REMOVED lines=11> */
.L_x_23167:
[----:B-----5:R-:W-:-:S05]  /*1610*/  FADD.FTZ R114, R24, R114 ;  /* 0x0000007218727221 */ /* 0x020fca0000010000 */
.L_x_23168:
[----:B------:R-:W-:Y:S02]  /*1620*/  MOV R28, R114 ;  /* 0x00000072001c7202 */ /* 0x000fe40000000f00 */
.L_x_23169:
[----:B------:R-:W-:Y:S01]  /*1630*/  FMUL.FTZ R115, R33, R49 ;  /* 0x0000003121737220 */ /* 0x000fe20000410000 */
[----:B------:R-:W-:Y:S05]  /*1640*/  @P2 BRA `(.L_x_23170) ;  /* 0x0000002000002947 */ /* 0x000fea0003800000 */
[----:B------:R-:W-:Y:S05]  /*1650*/  @P0 BRA `(.L_x_23171) ;  /* 0x0000002000000947 */ /* 0x000fea0003800000 */
[----:B------:R-:W-:Y:S05]  /*1660*/  BRA `(.L_x_23172) ;  /* 0x0000002000007947 */ /* 0x000fea0003800000 */
.L_x_23170:
[----:B-----5:R-:W-:-:S05]  /*1670*/  FADD.FTZ R115, R25, R115 ;  /* 0x0000007319737221 */ /* 0x020fca0000010000 */
.L_x_23171:
[----:B------:R-:W-:Y:S02]  /*1680*/  MOV R29, R115 ;  /* 0x00000073001d7202 */ /* 0x000fe40000000f00 */
.L_x_23172:
[----:B------:R-:W-:Y:S01]  /*1690*/  FMUL.FTZ R116, R34, R49 ;  /* 0x0000003122747220 */ /* 0x000fe20000410000 */
[----:B------:R-:W-:Y:S05]  /*16a0*/  @P2 BRA `(.L_x_23173) ;  /* 0x0000002000002947 */ /* 0x000fea0003800000 */
[----:B------:R-:W-:Y:S05]  /*16b0*/  @P0 BRA `(.L_x_23174) ;  /* 0x0000002000000947 */ /* 0x000fea0003800000 */
[----:B------:R-:W-:Y:S05]  /*16c0*/  BRA `(.L_x_23175) ;  /* 0x0000002000007947 */ /* 0x000fea0003800000 */
.L_x_23173:
[----:B-----5:R-:W-:-:S05]  /*16d0*/  FADD.FTZ R116, R26, R116 ;  /* 0x000000741a747221 */ /* 0x020fca0000010000 */
.L_x_23174:
[----:B------:R-:W-:Y:S02]  /*16e0*/  MOV R30, R116 ;  /* 0x00000074001e7202 */ /* 0x000fe40000000f00 */
.L_x_23175:
[----:B------:R-:W-:Y:S01]  /*16f0*/  FMUL.FTZ R117, R35, R49 ;  /* 0x0000003123757220 */ /* 0x000fe20000410000 */
[----:B------:R-:W-:Y:S05]  /*1700*/  @P2 BRA `(.L_x_23176) ;  /* 0x0000002000002947 */ /* 0x000fea0003800000 */
[----:B------:R-:W-:Y:S05]  /*1710*/  @P0 BRA `(.L_x_23177) ;  /* 0x0000002000000947 */ /* 0x000fea0003800000 */
[----:B------:R-:W-:Y:S05]  /*1720*/  BRA `(.L_x_23178) ;  /* 0x0000002000007947 */ /* 0x000fea0003800000 */
.L_x_23176:
[----:B-----5:R-:W-:-:S05]  /*1730*/  FADD.FTZ R117, R27, R117 ;  /* 0x000000751b757221 */ /* 0x020fca0000010000 */
.L_x_23177:
[----:B------:R-:W-:Y:S02]  /*1740*/  MOV R31, R117 ;  /* 0x00000075001f7202 */ /* 0x000fe40000000f00 */
.L_x_23178:
[----:B------:R-:W-:Y:S01]  /*1750*/  @P0 IMAD.WIDE.U32 R32, R104, R50, c[0x0][0x188] ;  /* 0x0000620068200625 */ /* 0x000fe200078e0032 */
[----:B------:R-:W-:-:S04]  /*1760*/  IADD3 R109, R37, 0x380, RZ ;  /* 0x00000380256d7810 */ /* 0x000fc80007ffe0ff */
[----:B------:R0:W-:Y:S02]  /*1770*/  @P0 STG.E.128 [R32.64], R28 ;  /* 0x0000001c20000986 */ /* 0x0001e4000c101d04 */
[----:B0-----:R-:W-:-:S05]  /*1780*/  @P1 IMAD.WIDE.U32 R32, R109, R50, c[0x0][0x180] ;  /* 0x000060006d201625 */ /* 0x001fca00078e0032 */
[----:B-----5:R0:W5:Y:S02]  /*1790*/  @P1 LDG.E.128 R24, [R32.64] ;  /* 0x0000000420181981 */ /* 0x020164000c1e1d00 */
[----:B0-----:R-:W-:-:S06]  /*17a0*/  IMAD.WIDE.U32 R32, R109, R50, c[0x0][0x170] ;  /* 0x00005c006d207625 */ /* 0x001fcc00078e0032 */
[----:B------:R-:W2:Y:S02]  /*17b0*/  LDG.E.128 R32, [R32.64] ;  /* 0x0000000420207981 */ /* 0x000ea4000c1e1d00 */
[----:B--2---:R-:W-:Y:S01]  /*17c0*/  FMUL.FTZ R118, R32, R49 ;  /* 0x0000003120767220 */ /* 0x004fe20000410000 */
[----:B------:R-:W-:Y:S05]  /*17d0*/  @P2 BRA `(.L_x_23179) ;  /* 0x0000002000002947 */ /* 0x000fea0003800000 */
[----:B------:R-:W-:Y:S05]  /*17e0*/  @P0 BRA `(.L_x_23180) ;  /* 0x0000002000000947 */ /* 0x000fea0003800000 */
[----:B------:R-:W-:Y:S05]  /*17f0*/  BRA `(.L_x_23181) ;  /* 0x0000002000007947 */ /* 0x000fea0003800000 */
.L_x_23179:
[----:B-----5:R-:W-:-:S05]  /*1800*/  FADD.FTZ R118, R24, R118 ;  /* 0x0000007618767221 */ /* 0x020fca0000010000 */
.L_x_23180:
[----:B------:R-:W-:Y:S02]  /*1810*/  MOV R28, R118 ;  /* 0x00000076001c7202 */ /* 0x000fe40000000f00 */
.L_x_23181:
[----:B------:R-:W-:Y:S01]  /*1820*/  FMUL.FTZ R119, R33, R49 ;  /* 0x0000003121777220 */ /* 0x000fe20000410000 */
[----:B------:R-:W-:Y:S05]  /*1830*/  @P2 BRA `(.L_x_23182) ;  /* 0x0000002000002947 */ /* 0x000fea0003800000 */
[----:B------:R-:W-:Y:S05]  /*1840*/  @P0 BRA `(.L_x_23183) ;  /* 0x0000002000000947 */ /* 0x000fea0003800000 */
[----:B------:R-:W-:Y:S05]  /*1850*/  BRA `(.L_x_23184) ;  /* 0x0000002000007947 */ /* 0x000fea0003800000 */
.L_x_23182:
[----:B-----5:R-:W-:-:S05]  /*1860*/  FADD.FTZ R119, R25, R119 ;  /* 0x0000007719777221 */ /* 0x020fca0000010000 */
.L_x_23183:
[----:B------:R-:W-:Y:S02]  /*1870*/  MOV R29, R119 ;  /* 0x00000077001d7202 */ /* 0x000fe40000000f00 */
.L_x_23184:
[----:B------:R-:W-:Y:S01]  /*1880*/  FMUL.FTZ R120, R34, R49 ;  /* 0x0000003122787220 */ /* 0x000fe20000410000 */
[----:B------:R-:W-:Y:S05]  /*1890*/  @P2 BRA `(.L_x_23185) ;  /* 0x0000002000002947 */ /* 0x000fea0003800000 */
[----:B------:R-:W-:Y:S05]  /*18a0*/  @P0 BRA `(.L_x_23186) ;  /* 0x0000002000000947 */ /* 0x000fea0003800000 */
[----:B------:R-:W-:Y:S05]  /*18b0*/  BRA `(.L_x_23187) ;  /* 0x0000002000007947 */ /* 0x000fea0003800000 */
.L_x_23185:
[----:B-----5:R-:W-:-:S05]  /*18c0*/  FADD.FTZ R120, R26, R120 ;  /* 0x000000781a787221 */ /* 0x020fca0000010000 */
.L_x_23186:
[----:B------:R-:W-:Y:S02]  /*18d0*/  MOV R30, R120 ;  /* 0x00000078001e7202 */ /* 0x000fe40000000f00 */
.L_x_23187:
[----:B------:R-:W-:Y:S01]  /*18e0*/  FMUL.FTZ R121, R35, R49 ;  /* 0x0000003123797220 */ /* 0x000fe20000410000 */
[----:B------:R-:W-:Y:S05]  /*18f0*/  @P2 BRA `(.L_x_23188) ;  /* 0x0000002000002947 */ /* 0x000fea0003800000 */
[----:B------:R-:W-:Y:S05]  /*1900*/  @P0 BRA `(.L_x_23189) ;  /* 0x0000002000000947 */ /* 0x000fea0003800000 */
[----:B------:R-:W-:Y:S05]  /*1910*/  BRA `(.L_x_23190) ;  /* 0x0000002000007947 */ /* 0x000fea0003800000 */
.L_x_23188:
[----:B-----5:R-:W-:-:S05]  /*1920*/  FADD.FTZ R121, R27, R121 ;  /* 0x000000791b797221 */ /* 0x020fca0000010000 */
.L_x_23189:
[----:B------:R-:W-:Y:S02]  /*1930*/  MOV R31, R121 ;  /* 0x00000079001f7202 */ /* 0x000fe40000000f00 */
.L_x_23190:
[----:B------:R-:W-:Y:S01]  /*1940*/  FADD.FTZ R34, RZ, R41 ;  /* 0x00000029ff227221 */ /* 0x000fe20000010000 */
[----:B------:R-:W-:Y:S01]  /*1950*/  LOP3.LUT P2, RZ, R38, 0xff, RZ, 0xc0, !PT ;  /* 0x000000ff26ff7812 */ /* 0x000fe2000784c0ff */
[----:B------:R-:W-:Y:S01]  /*1960*/  @P0 IMAD.WIDE.U32 R32, R109, R50, c[0x0][0x188] ;  /* 0x000062006d200625 */ /* 0x000fe200078e0032 */
[----:B------:R-:W-:Y:S02]  /*1970*/  SHF.R.U32.HI R49, RZ, 0x5, R71 ;  /* 0x00000005ff317819 */ /* 0x000fe40000011647 */
[----:B------:R-:W-:Y:S01]  /*1980*/  LOP3.LUT P1, RZ, R71, 0x1f, RZ, 0xc0, !PT ;  /* 0x0000001f47ff7812 */ /* 0x000fe2000782c0ff */
[----:B------:R-:W-:Y:S01]  /*1990*/  FADD.FTZ R34, R34, R43 ;  /* 0x0000002b22227221 */ /* 0x000fe20000010000 */
[----:B------:R0:W-:Y:S01]  /*19a0*/  @P0 STG.E.128 [R32.64], R28 ;  /* 0x0000001c20000986 */ /* 0x0001e2000c101d04 */
[----:B------:R-:W-:-:S02]  /*19b0*/  LOP3.LUT R49, R49, 0x7fffffc, RZ, 0xc0, !PT ;  /* 0x07fffffc31317812 */ /* 0x000fc400078ec0ff */
[----:B------:R-:W-:-:S04]  /*19c0*/  FADD.FTZ R35, R34, R45 ;  /* 0x0000002d22237221 */ /* 0x000fc80000010000 */
        /* <DEDUP_REMOVED lines=32> */
.L_x_23195:
        /* <DEDUP_REMOVED lines=84> */
.L_x_23196:
[----:B------:R-:W-:Y:S01]  /*2110*/  SHF.R.U32.HI R34, RZ, 0x5, R71 ;  /* 0x00000005ff227819 */ /* 0x000fe20000011647 */
[----:B-1----:R-:W-:Y:S01]  /*2120*/  FADD.FTZ R33, R33, R50 ;  /* 0x0000003221217221 */ /* 0x002fe20000010000 */
[----:B------:R-:W-:Y:S01]  /*2130*/  WARPSYNC 0xffffffff ;  /* 0xffffffff00007948 */ /* 0x000fe20003800000 */
[----:B------:R-:W-:Y:S01]  /*2140*/  LOP3.LUT R122, R71, 0x1f, RZ, 0xc0, !PT ;  /* 0x0000001f477a7812 */ /* 0x000fe200078ec0ff */
[----:B0-----:R-:W-:Y:S01]  /*2150*/  HFMA2.MMA R50, -RZ, RZ, 0, 0 ;  /* 0x00000000ff327435 */ /* 0x001fe200000001ff */
[----:B------:R-:W-:Y:S02]  /*2160*/  LOP3.LUT R34, R34, 0x3, RZ, 0xc0, !PT ;  /* 0x0000000322227812 */ /* 0x000fe400078ec0ff */
[----:B------:R-:W-:Y:S02]  /*2170*/  ISETP.GT.U32.AND P2, PT, R122, 0x3, PT ;  /* 0x000000037a00780c */ /* 0x000fe40003f44070 */
[----:B------:R-:W-:Y:S02]  /*2180*/  @!P1 IADD3 R35, R49, R34, RZ ;  /* 0x0000002231239210 */ /* 0x000fe40007ffe0ff */
[----:B------:R-:W-:-:S03]  /*2190*/  ISETP.NE.AND P3, PT, RZ, UR6, PT ;  /* 0x00000006ff007c0c */ /* 0x000fc6000bf65270 */
[----:B------:R0:W-:Y:S04]  /*21a0*/  @!P1 STS.64 [R35.X8], R32 ;  /* 0x0000002023009388 */ /* 0x0001e80000008a00 */
[----:B------:R-:W-:Y:S01]  /*21b0*/  BAR.SYNC.DEFER_BLOCKING 0x0 ;  /* 0x0000000000007b1d */ /* 0x000fe20000010000 */
[----:B------:R-:W-:Y:S02]  /*21c0*/  LOP3.LUT P1, RZ, R38, 0xff, RZ, 0xc0, !PT ;  /* 0x000000ff26ff7812 */ /* 0x000fe4000782c0ff */
[----:B------:R-:W-:Y:S02]  /*21d0*/  @!P2 IADD3 R122, R49, R122, RZ ;  /* 0x0000007a317aa210 */ /* 0x000fe40007ffe0ff */
[----:B------:R-:W-:Y:S01]  /*21e0*/  @!P2 MOV R50, 0x400 ;  /* 0x000004000032a802 */ /* 0x000fe20000000f00 */
[----:B0-----:R-:W-:-:S03]  /*21f0*/  CS2R R32, SRZ ;  /* 0x0000000000207805 */ /* 0x001fc6000001ff00 */
[----:B------:R-:W-:Y:S01]  /*2200*/  I2F R49, R50 ;  /* 0x0000003200317306 */ /* 0x000fe20000201400 */
[----:B------:R-:W0:Y:S04]  /*2210*/  SHFL.DOWN PT, R123, R50, 0x2, 0x1f ;  /* 0x08401f00327b7f89 */ /* 0x000e2800000e0000 */
[----:B------:R-:W1:Y:S01]  /*2220*/  @!P2 LDS.64 R32, [R122.X8] ;  /* 0x000000007a20a984 */ /* 0x000e620000008a00 */
[----:B------:R-:W-:Y:S02]  /*2230*/  LOP3.LUT P2, RZ, R34, 0x1f, R71, 0xf8, !PT ;  /* 0x0000001f22ff7812 */ /* 0x000fe4000784f847 */
[----:B0-----:R0:W2:Y:S01]  /*2240*/  I2F R35, R123 ;  /* 0x0000007b00237306 */ /* 0x0010a20000201400 */
[----:B------:R-:W-:-:S05]  /*2250*/  IADD3 R34, R123, R50, RZ ;  /* 0x000000327b227210 */ /* 0x000fca0007ffe0ff */
[----:B0-----:R-:W-:Y:S04]  /*2260*/  SHFL.DOWN PT, R123, R34, 0x1, 0x1f ;  /* 0x08201f00227b7f89 */ /* 0x001fe800000e0000 */
[----:B-1----:R-:W0:Y:S02]  /*2270*/  SHFL.DOWN PT, R124, R32, 0x2, 0x1f ;  /* 0x08401f00207c7f89 */ /* 0x002e2400000e0000 */
[C---:B0-----:R-:W-:Y:S02]  /*2280*/  FADD.FTZ R38, -R124.reuse, R32 ;  /* 0x000000207c267221 */ /* 0x041fe40000010100 */
[----:B--2---:R-:W-:Y:S02]  /*2290*/  FMUL.FTZ R124, R124, R35 ;  /* 0x000000237c7c7220 */ /* 0x004fe40000410000 */
[----:B------:R-:W-:-:S02]  /*22a0*/  FMUL.FTZ R122, R38, R38 ;  /* 0x00000026267a7220 */ /* 0x000fc40000410000 */
[----:B------:R-:W-:Y:S02]  /*22b0*/  FFMA.FTZ R38, R49, R32, R124 ;  /* 0x0000002031267223 */ /* 0x000fe4000001007c */
[----:B------:R-:W0:Y:S01]  /*22c0*/  I2F R32, R34 ;  /* 0x0000002200207306 */ /* 0x000e220000201400 */
[----:B------:R-:W-:Y:S02]  /*22d0*/  FMUL.FTZ R124, R122, R49 ;  /* 0x000000317a7c7220 */ /* 0x000fe40000410000 */
[----:B------:R-:W1:Y:S02]  /*22e0*/  SHFL.DOWN PT, R122, R33, 0x2, 0x1f ;  /* 0x08401f00217a7f89 */ /* 0x000e6400000e0000 */
[----:B------:R-:W-:-:S03]  /*22f0*/  FMUL.FTZ R124, R124, R35 ;  /* 0x000000237c7c7220 */ /* 0x000fc60000410000 */
[----:B0-----:R-:W0:Y:S01]  /*2300*/  MUFU.RCP R35, R32 ;  /* 0x0000002000237308 */ /* 0x001e220000001000 */
[----:B-1----:R-:W-:Y:S02]  /*2310*/  FADD.FTZ R122, R122, R33 ;  /* 0x000000217a7a7221 */ /* 0x002fe40000010000 */
[----:B0-----:R-:W-:-:S05]  /*2320*/  FMUL.FTZ R49, R35, R38 ;  /* 0x0000002623317220 */ /* 0x001fca0000410000 */
[----:B------:R-:W-:Y:S01]  /*2330*/  I2F R38, R123 ;  /* 0x0000007b00267306 */ /* 0x000fe20000201400 */
[----:B------:R-:W-:Y:S01]  /*2340*/  FFMA.FTZ R35, R35, R124, R122 ;  /* 0x0000007c23237223 */ /* 0x000fe2000001007a */
[----:B------:R-:W-:Y:S01]  /*2350*/  IADD3 R122, R34, R123, RZ ;  /* 0x0000007b227a7210 */ /* 0x000fe20007ffe0ff */
[----:B------:R-:W0:Y:S05]  /*2360*/  SHFL.DOWN PT, R50, R49, 0x1, 0x1f ;  /* 0x08201f0031327f89 */ /* 0x000e2a00000e0000 */
        /* <DEDUP_REMOVED lines=8> */
[----:B------:R-:W-:-:S03]  /*23f0*/  MOV R32, c[0x0][0x1e0] ;  /* 0x0000780000207a02 */ /* 0x000fc60000000f00 */
[----:B------:R-:W-:Y:S02]  /*2400*/  FMUL.FTZ R125, R125, R38 ;  /* 0x000000267d7d7220 */ /* 0x000fe40000410000 */
[----:B-1----:R-:W-:Y:S02]  /*2410*/  FMUL.FTZ R38, R34, R33 ;  /* 0x0000002122267220 */ /* 0x002fe40000410000 */
[----:B0-----:R-:W-:Y:S01]  /*2420*/  FADD.FTZ R49, R35, R50 ;  /* 0x0000003223317221 */ /* 0x001fe20000010000 */
[----:B------:R-:W-:-:S03]  /*2430*/  @!P2 MOV R35, 0x4 ;  /* 0x000000040023a802 */ /* 0x000fc60000000f00 */
[----:B------:R-:W-:Y:S02]  /*2440*/  FFMA.FTZ R34, R34, R125, R49 ;  /* 0x0000007d22227223 */ /* 0x000fe40000010031 */
[----:B------:R-:W0:Y:S04]  /*2450*/  SHFL.IDX PT, R125, R38, RZ, 0x1f ;  /* 0x00001fff267d7589 */ /* 0x000e2800000e0000 */
[----:B------:R-:W1:Y:S01]  /*2460*/  SHFL.IDX PT, R49, R34, RZ, 0x1f ;  /* 0x00001fff22317589 */ /* 0x000e6200000e0000 */
[C---:B0-----:R-:W-:Y:S01]  /*2470*/  FMUL.FTZ R33, R125.reuse, R125 ;  /* 0x0000007d7d217220 */ /* 0x041fe20000410000 */
[----:B------:R-:W-:Y:S01]  /*2480*/  FSEL R38, R125, RZ, !P3 ;  /* 0x000000ff7d267208 */ /* 0x000fe20005800000 */
[----:B-1----:R-:W-:-:S03]  /*2490*/  FFMA.FTZ R32, R49, R32, c[0x0][0x228] ;  /* 0x00008a0031207623 */ /* 0x002fc60000010020 */
[----:B------:R-:W-:Y:S01]  /*24a0*/  FSEL R33, R33, RZ, P3 ;  /* 0x000000ff21217208 */ /* 0x000fe20001800000 */
[C---:B------:R-:W-:Y:S02]  /*24b0*/  FADD.FTZ R124, -R38.reuse, R48 ;  /* 0x00000030267c7221 */ /* 0x040fe40000010100 */
[----:B------:R-:W-:Y:S02]  /*24c0*/  FADD.FTZ R50, -R38, R45 ;  /* 0x0000002d26327221 */ /* 0x000fe40000010100 */
[----:B------:R-:W-:Y:S01]  /*24d0*/  FADD.FTZ R49, R32, R33 ;  /* 0x0000002120317221 */ /* 0x000fe20000010000 */
[----:B------:R-:W-:Y:S01]  /*24e0*/  @!P2 MOV R33, 0x4 ;  /* 0x000000040021a802 */ /* 0x000fe20000000f00 */
[C---:B------:R-:W-:Y:S02]  /*24f0*/  FADD.FTZ R48, -R38.reuse, R43 ;  /* 0x0000002b26307221 */ /* 0x040fe40000010100 */
[----:B------:R-:W-:Y:S01]  /*2500*/  FADD.FTZ R34, -R38, R41 ;  /* 0x0000002926227221 */ /* 0x000fe20000010100 */
[----:B------:R-:W-:Y:S01]  /*2510*/  HFMA2.MMA R41, -RZ, RZ, 0, 9.5367431640625e-07 ;  /* 0x00000010ff297435 */ /* 0x000fe200000001ff */
[----:B------:R-:W0:Y:S01]  /*2520*/  MUFU.RSQ R49, R49 ;  /* 0x0000003100317308 */ /* 0x000e220000001400 */
[----:B------:R-:W-:-:S04]  /*2530*/  @!P2 IMAD.WIDE R32, R94, R33, c[0x0][0x1a0] ;  /* 0x000068005e20a625 */ /* 0x000fc800078e0221 */
[C---:B------:R-:W-:Y:S01]  /*2540*/  FADD.FTZ R45, -R38.reuse, R98 ;  /* 0x00000062262d7221 */ /* 0x040fe20000010100 */
[----:B------:R1:W-:Y:S01]  /*2550*/  @!P2 STG.E [R32.64], R125 ;  /* 0x0000007d2000a986 */ /* 0x0003e2000c101904 */
[C---:B------:R-:W-:Y:S02]  /*2560*/  FADD.FTZ R98, -R38.reuse, R107 ;  /* 0x0000006b26627221 */ /* 0x040fe40000010100 */
[C---:B------:R-:W-:Y:S02]  /*2570*/  FADD.FTZ R107, -R38.reuse, R113 ;  /* 0x00000071266b7221 */ /* 0x040fe40000010100 */
[----:B------:R-:W-:Y:S02]  /*2580*/  FADD.FTZ R113, -R38, R117 ;  /* 0x0000007526717221 */ /* 0x000fe40000010100 */
[----:B0-----:R-:W-:Y:S02]  /*2590*/  FMUL.FTZ R50, R49, R50 ;  /* 0x0000003231327220 */ /* 0x001fe40000410000 */
[C---:B-1----:R-:W-:Y:S01]  /*25a0*/  @!P2 IMAD.WIDE R32, R94.reuse, R35, c[0x0][0x1a8] ;  /* 0x00006a005e20a625 */ /* 0x042fe200078e0223 */
[----:B------:R-:W-:-:S03]  /*25b0*/  IADD3 R94, R94, c[0x0][0x160], RZ ;  /* 0x000058005e5e7a10 */ /* 0x000fc60007ffe0ff */
[----:B------:R-:W-:Y:S01]  /*25c0*/  FMUL.FTZ R35, R49, R124 ;  /* 0x0000007c31237220 */ /* 0x000fe20000410000 */
[----:B------:R0:W-:Y:S01]  /*25d0*/  @!P2 STG.E [R32.64], R49 ;  /* 0x000000312000a986 */ /* 0x0001e2000c101904 */
[----:B------:R-:W-:Y:S01]  /*25e0*/  LEA R122, P2, R37, c[0x0][0x208], 0x4 ;  /* 0x00008200257a7a11 */ /* 0x000fe200078420ff */
[----:B------:R-:W-:Y:S02]  /*25f0*/  FMUL.FTZ R98, R49, R98 ;  /* 0x0000006231627220 */ /* 0x000fe40000410000 */
[----:B------:R-:W-:Y:S01]  /*2600*/  FFMA.FTZ R35, R90, R35, R15 ;  /* 0x000000235a237223 */ /* 0x000fe2000001000f */
[----:B------:R-:W-:Y:S01]  /*2610*/  LEA.HI.X R123, R37, c[0x0][0x20c], RZ, 0x4, P2 ;  /* 0x00008300257b7a11 */ /* 0x000fe200010f24ff */
[----:B------:R-:W-:Y:S01]  /*2620*/  FMUL.FTZ R37, R49, R48 ;  /* 0x0000003031257220 */ /* 0x000fe20000410000 */
[----:B------:R-:W-:Y:S01]  /*2630*/  ISETP.GE.AND P2, PT, R94, c[0x0][0x164], PT ;  /* 0x000059005e007a0c */ /* 0x000fe20003f46270 */
[C---:B------:R-:W-:Y:S02]  /*2640*/  FADD.FTZ R48, -R38.reuse, R101 ;  /* 0x0000006526307221 */ /* 0x040fe40000010100 */
[----:B------:R-:W-:-:S02]  /*2650*/  FADD.FTZ R101, -R38, R110 ;  /* 0x0000006e26657221 */ /* 0x000fc40000010100 */
[----:B0-----:R-:W-:Y:S02]  /*2660*/  FMUL.FTZ R32, R49, R34 ;  /* 0x0000002231207220 */ /* 0x001fe40000410000 */
[----:B------:R-:W-:Y:S02]  /*2670*/  FFMA.FTZ R34, R91, R50, R69 ;  /* 0x000000325b227223 */ /* 0x000fe40000010045 */
[----:B------:R-:W-:Y:S02]  /*2680*/  FFMA.FTZ R33, R92, R37, R16 ;  /* 0x000000255c217223 */ /* 0x000fe40000010010 */
[----:B------:R-:W-:Y:S02]  /*2690*/  FFMA.FTZ R32, R93, R32, R70 ;  /* 0x000000205d207223 */ /* 0x000fe40000010046 */
[C---:B------:R-:W-:Y:S02]  /*26a0*/  FADD.FTZ R37, -R38.reuse, R95 ;  /* 0x0000005f26257221 */ /* 0x040fe40000010100 */
[C---:B------:R-:W-:Y:S01]  /*26b0*/  FADD.FTZ R95, -R38.reuse, R103 ;  /* 0x00000067265f7221 */ /* 0x040fe20000010100 */
[----:B------:R0:W-:Y:S01]  /*26c0*/  STG.E.128 [R122.64], R32 ;  /* 0x000000207a007986 */ /* 0x0001e2000c101d04 */
        /* <DEDUP_REMOVED lines=8> */
[----:B------:R-:W-:Y:S02]  /*2750*/  FMUL.FTZ R101, R49, R101 ;  /* 0x0000006531657220 */ /* 0x000fe40000410000 */
[C---:B0-----:R-:W-:Y:S02]  /*2760*/  FADD.FTZ R32, -R38.reuse, R39 ;  /* 0x0000002726207221 */ /* 0x041fe40000010100 */
[C---:B------:R-:W-:Y:S02]  /*2770*/  FADD.FTZ R33, -R38.reuse, R42 ;  /* 0x0000002a26217221 */ /* 0x040fe40000010100 */
[C---:B------:R-:W-:Y:S02]  /*2780*/  FADD.FTZ R34, -R38.reuse, R44 ;  /* 0x0000002c26227221 */ /* 0x040fe40000010100 */
[----:B------:R-:W-:-:S02]  /*2790*/  FADD.FTZ R35, -R38, R47 ;  /* 0x0000002f26237221 */ /* 0x000fc40000010100 */
[C---:B------:R-:W-:Y:S02]  /*27a0*/  FADD.FTZ R39, -R38.reuse, R96 ;  /* 0x0000006026277221 */ /* 0x040fe40000010100 */
[C---:B------:R-:W-:Y:S02]  /*27b0*/  FADD.FTZ R44, -R38.reuse, R97 ;  /* 0x00000061262c7221 */ /* 0x040fe40000010100 */
[C---:B------:R-:W-:Y:S02]  /*27c0*/  FADD.FTZ R47, -R38.reuse, R100 ;  /* 0x00000064262f7221 */ /* 0x040fe40000010100 */
[----:B------:R-:W-:Y:S02]  /*27d0*/  FADD.FTZ R97, -R38, R106 ;  /* 0x0000006a26617221 */ /* 0x000fe40000010100 */
[----:B------:R-:W-:-:S04]  /*27e0*/  IMAD.WIDE.U32 R42, R36, R41, c[0x0][0x208] ;  /* 0x00008200242a7625 */ /* 0x000fc800078e0029 */
[C---:B------:R-:W-:Y:S02]  /*27f0*/  FADD.FTZ R96, -R38.reuse, R105 ;  /* 0x0000006926607221 */ /* 0x040fe40000010100 */
[C---:B------:R-:W-:Y:S02]  /*2800*/  FADD.FTZ R100, -R38.reuse, R108 ;  /* 0x0000006c26647221 */ /* 0x040fe40000010100 */
[C---:B------:R-:W-:Y:S02]  /*2810*/  FADD.FTZ R106, -R38.reuse, R112 ;  /* 0x00000070266a7221 */ /* 0x040fe40000010100 */
[----:B------:R-:W-:Y:S02]  /*2820*/  FMUL.FTZ R36, R49, R37 ;  /* 0x0000002531247220 */ /* 0x000fe40000410000 */
        /* <DEDUP_REMOVED lines=14> */
[----:B------:R-:W-:-:S03]  /*2910*/  IMAD.WIDE.U32 R116, R46, R41, c[0x0][0x208] ;  /* 0x000082002e747625 */ /* 0x000fc600078e0029 */
[----:B------:R0:W-:Y:S01]  /*2920*/  STG.E.128 [R42.64], R32 ;  /* 0x000000202a007986 */ /* 0x0001e2000c101d04 */
[----:B------:R-:W-:Y:S02]  /*2930*/  FFMA.FTZ R39, R82, R39, R11 ;  /* 0x0000002752277223 */ /* 0x000fe4000001000b */
[----:B------:R-:W-:Y:S02]  /*2940*/  FFMA.FTZ R38, R83, R38, R65 ;  /* 0x0000002653267223 */ /* 0x000fe40000010041 */
[----:B------:R-:W-:Y:S02]  /*2950*/  FFMA.FTZ R37, R84, R37, R12 ;  /* 0x0000002554257223 */ /* 0x000fe4000001000c */
[----:B------:R-:W-:Y:S02]  /*2960*/  FFMA.FTZ R36, R85, R36, R66 ;  /* 0x0000002455247223 */ /* 0x000fe40000010042 */
[C---:B------:R-:W-:Y:S02]  /*2970*/  FMUL.FTZ R47, R49.reuse, R47 ;  /* 0x0000002f312f7220 */ /* 0x040fe40000410000 */
[C---:B------:R-:W-:Y:S01]  /*2980*/  FMUL.FTZ R45, R49.reuse, R48 ;  /* 0x00000030312d7220 */ /* 0x040fe20000410000 */
[----:B------:R1:W-:Y:S01]  /*2990*/  STG.E.128 [R116.64], R36 ;  /* 0x0000002474007986 */ /* 0x0003e2000c101d04 */
        /* <DEDUP_REMOVED lines=14> */
[----:B------:R-:W-:-:S04]  /*2a80*/  IMAD.WIDE.U32 R114, R40, R41, c[0x0][0x208] ;  /* 0x0000820028727625 */ /* 0x000fc800078e0029 */
[----:B0-----:R-:W-:Y:S01]  /*2a90*/  FFMA.FTZ R35, R73, R95, R9 ;  /* 0x0000005f49237223 */ /* 0x001fe20000010009 */
[----:B------:R-:W-:Y:S01]  /*2aa0*/  SEL R95, RZ, 0x1, P1 ;  /* 0x00000001ff5f7807 */ /* 0x000fe20000800000 */
[----:B------:R-:W-:Y:S02]  /*2ab0*/  FFMA.FTZ R34, R53, R50, R63 ;  /* 0x0000003235227223 */ /* 0x000fe4000001003f */
[----:B------:R-:W-:Y:S02]  /*2ac0*/  FFMA.FTZ R33, R72, R45, R10 ;  /* 0x0000002d48217223 */ /* 0x000fe4000001000a */
[----:B------:R-:W-:Y:S02]  /*2ad0*/  FFMA.FTZ R32, R54, R47, R64 ;  /* 0x0000002f36207223 */ /* 0x000fe40000010040 */
[----:B-1----:R-:W-:-:S03]  /*2ae0*/  IMAD.WIDE.U32 R116, R51, R41, c[0x0][0x208] ;  /* 0x0000820033747625 */ /* 0x002fc600078e0029 */
[----:B------:R-:W-:Y:S01]  /*2af0*/  STG.E.128 [R114.64], R32 ;  /* 0x0000002072007986 */ /* 0x000fe2000c101d04 */
[----:B------:R-:W-:-:S04]  /*2b00*/  IMAD.WIDE.U32 R118, R99, R41, c[0x0][0x208] ;  /* 0x0000820063767625 */ /* 0x000fc800078e0029 */
[----:B------:R-:W-:-:S04]  /*2b10*/  IMAD.WIDE.U32 R120, R104, R41, c[0x0][0x208] ;  /* 0x0000820068787625 */ /* 0x000fc800078e0029 */
[----:B------:R-:W-:-:S04]  /*2b20*/  IMAD.WIDE.U32 R122, R109, R41, c[0x0][0x208] ;  /* 0x000082006d7a7625 */ /* 0x000fc800078e0029 */
[----:B------:R-:W-:Y:S02]  /*2b30*/  FFMA.FTZ R39, R75, R100, R7 ;  /* 0x000000644b277223 */ /* 0x000fe40000010007 */
[----:B------:R-:W-:Y:S02]  /*2b40*/  FFMA.FTZ R38, R23, R98, R61 ;  /* 0x0000006217267223 */ /* 0x000fe4000001003d */
[----:B------:R-:W-:Y:S02]  /*2b50*/  FFMA.FTZ R37, R74, R97, R8 ;  /* 0x000000614a257223 */ /* 0x000fe40000010008 */
[----:B------:R-:W-:Y:S02]  /*2b60*/  FFMA.FTZ R36, R52, R96, R62 ;  /* 0x0000006034247223 */ /* 0x000fe4000001003e */
[----:B------:R-:W-:Y:S02]  /*2b70*/  FFMA.FTZ R43, R77, R107, R5 ;  /* 0x0000006b4d2b7223 */ /* 0x000fe40000010005 */
[----:B------:R-:W-:Y:S01]  /*2b80*/  FFMA.FTZ R42, R21, R106, R59 ;  /* 0x0000006a152a7223 */ /* 0x000fe2000001003b */
[----:B------:R0:W-:Y:S01]  /*2b90*/  STG.E.128 [R116.64], R36 ;  /* 0x0000002474007986 */ /* 0x0001e2000c101d04 */
[----:B------:R-:W-:-:S02]  /*2ba0*/  FFMA.FTZ R41, R76, R103, R6 ;  /* 0x000000674c297223 */ /* 0x000fc40000010006 */
[----:B------:R-:W-:Y:S02]  /*2bb0*/  FFMA.FTZ R40, R22, R101, R60 ;  /* 0x0000006516287223 */ /* 0x000fe4000001003c */
[----:B------:R-:W-:Y:S02]  /*2bc0*/  FFMA.FTZ R47, R79, R113, R3 ;  /* 0x000000714f2f7223 */ /* 0x000fe40000010003 */
[----:B------:R-:W-:Y:S01]  /*2bd0*/  FFMA.FTZ R46, R19, R46, R57 ;  /* 0x0000002e132e7223 */ /* 0x000fe20000010039 */
[----:B------:R1:W-:Y:S01]  /*2be0*/  STG.E.128 [R118.64], R40 ;  /* 0x0000002876007986 */ /* 0x0003e2000c101d04 */
[----:B------:R-:W-:Y:S02]  /*2bf0*/  FFMA.FTZ R45, R78, R111, R4 ;  /* 0x0000006f4e2d7223 */ /* 0x000fe40000010004 */
[----:B------:R-:W-:Y:S02]  /*2c00*/  FFMA.FTZ R44, R20, R44, R58 ;  /* 0x0000002c142c7223 */ /* 0x000fe4000001003a */
[----:B------:R-:W-:-:S02]  /*2c10*/  FFMA.FTZ R51, R81, R108, R0 ;  /* 0x0000006c51337223 */ /* 0x000fc40000010000 */
[----:B------:R-:W-:Y:S01]  /*2c20*/  FFMA.FTZ R50, R17, R105, R55 ;  /* 0x0000006911327223 */ /* 0x000fe20000010037 */
[----:B------:R1:W-:Y:S01]  /*2c30*/  STG.E.128 [R120.64], R44 ;  /* 0x0000002c78007986 */ /* 0x0003e2000c101d04 */
[----:B------:R-:W-:Y:S01]  /*2c40*/  FFMA.FTZ R49, R80, R102, R2 ;  /* 0x0000006650317223 */ /* 0x000fe20000010002 */
[----:B0-----:R-:W-:Y:S01]  /*2c50*/  PRMT R38, R95, 0x7610, R38 ;  /* 0x000076105f267816 */ /* 0x001fe20000000026 */
[----:B------:R-:W-:-:S05]  /*2c60*/  FFMA.FTZ R48, R18, R48, R56 ;  /* 0x0000003012307223 */ /* 0x000fca0000010038 */
[----:B------:R1:W-:Y:S02]  /*2c70*/  STG.E.128 [R122.64], R48 ;  /* 0x000000307a007986 */ /* 0x0003e4000c101d04 */
[----:B-1---5:R-:W-:Y:S01]  /*2c80*/  @P2 CALL.REL.NOINC `(.L_x_23193) ;  /* 0x0000001000002944 */ /* 0x022fe20003c00000 */
[----:B------:R-:W-:Y:S05]  /*2c90*/  BRA `(.L_x_23194) ;  /* 0xffffdc3000007947 */ /* 0x000fea000383ffff */
.L_x_23193:
[----:B------:R-:W-:Y:S05]  /*2ca0*/  EXIT ;  /* 0x000000000000794d */ /* 0x000fea0003800000 */
.L_x_23191:
[----:B------:R-:W-:Y:S01]  /*2cb0*/  HFMA2.MMA R122, -RZ, RZ, 0, 5.9604644775390625e-08 ;  /* 0x00000001ff7a7435 */ /* 0x000fe200000001ff */
[----:B------:R-:W-:Y:S02]  /*2cc0*/  MOV R50, R32 ;  /* 0x0000002000327202 */ /* 0x000fe40000000f00 */
[----:B------:R-:W-:Y:S02]  /*2cd0*/  MOV R35, 0x1f ;  /* 0x0000001f00237802 */ /* 0x000fe40000000f00 */
[----:B------:R-:W-:Y:S02]  /*2ce0*/  MOV R33, 0xffffffff ;  /* 0xffffffff00217802 */ /* 0x000fe40000000f00 */
[----:B------:R-:W-:Y:S02]  /*2cf0*/  MOV R34, 0x2d10 ;  /* 0x00002d1000227802 */ /* 0x000fe40000000f00 */
[----:B-----5:R-:W-:Y:S05]  /*2d00*/  CALL.REL.NOINC `($__internal_129_$__cuda_sm70_shflsync_bfly_p) ;  /* 0x000007c000007944 */ /* 0x020fea0003c00000 */
[----:B-1----:R-:W-:Y:S05]  /*2d10*/  BRA `(.L_x_23195) ;  /* 0xffffeeb000007947 */ /* 0x002fea000383ffff */
.L_x_23192:
[----:B------:R-:W-:Y:S01]  /*2d20*/  HFMA2.MMA R122, -RZ, RZ, 0, 1.1920928955078125e-07 ;  /* 0x00000002ff7a7435 */ /* 0x000fe200000001ff */
[----:B------:R-:W-:-:S02]  /*2d30*/  MOV R50, R32 ;  /* 0x0000002000327202 */ /* 0x000fc40000000f00 */
[----:B------:R-:W-:Y:S02]  /*2d40*/  MOV R35, 0x1f ;  /* 0x0000001f00237802 */ /* 0x000fe40000000f00 */
[----:B------:R-:W-:Y:S02]  /*2d50*/  MOV R33, 0xffffffff ;  /* 0xffffffff00217802 */ /* 0x000fe40000000f00 */
[----:B------:R-:W-:Y:S02]  /*2d60*/  MOV R34, 0x2d80 ;  /* 0x00002d8000227802 */ /* 0x000fe40000000f00 */
[----:B-----5:R-:W-:Y:S05]  /*2d70*/  CALL.REL.NOINC `($__internal_129_$__cuda_sm70_shflsync_bfly_p) ;  /* 0x0000075000007944 */ /* 0x020fea0003c00000 */
[----:B-1----:R-:W-:Y:S01]  /*2d80*/  FADD.FTZ R32, R32, R33 ;  /* 0x0000002120207221 */ /* 0x002fe20000010000 */
[----:B------:R-:W-:Y:S01]  /*2d90*/  HFMA2.MMA R122, -RZ, RZ, 0, 2.384185791015625e-07 ;  /* 0x00000004ff7a7435 */ /* 0x000fe200000001ff */
[----:B------:R-:W-:Y:S02]  /*2da0*/  MOV R35, 0x1f ;  /* 0x0000001f00237802 */ /* 0x000fe40000000f00 */
[----:B------:R-:W-:Y:S02]  /*2db0*/  MOV R33, 0xffffffff ;  /* 0xffffffff00217802 */ /* 0x000fe40000000f00 */
[----:B------:R-:W-:-:S02]  /*2dc0*/  MOV R50, R32 ;  /* 0x0000002000327202 */ /* 0x000fc40000000f00 */
[----:B------:R-:W-:Y:S02]  /*2dd0*/  MOV R34, 0x2df0 ;  /* 0x00002df000227802 */ /* 0x000fe40000000f00 */
[----:B------:R-:W-:Y:S05]  /*2de0*/  CALL.REL.NOINC `($__internal_129_$__cuda_sm70_shflsync_bfly_p) ;  /* 0x000006e000007944 */ /* 0x000fea0003c00000 */
[----:B-1----:R-:W-:Y:S01]  /*2df0*/  FADD.FTZ R32, R32, R33 ;  /* 0x0000002120207221 */ /* 0x002fe20000010000 */
[----:B------:R-:W-:Y:S01]  /*2e00*/  HFMA2.MMA R122, -RZ, RZ, 0, 4.76837158203125e-07 ;  /* 0x00000008ff7a7435 */ /* 0x000fe200000001ff */
[----:B------:R-:W-:Y:S02]  /*2e10*/  MOV R35, 0x1f ;  /* 0x0000001f00237802 */ /* 0x000fe40000000f00 */
[----:B------:R-:W-:Y:S02]  /*2e20*/  MOV R33, 0xffffffff ;  /* 0xffffffff00217802 */ /* 0x000fe40000000f00 */
[----:B------:R-:W-:Y:S02]  /*2e30*/  MOV R50, R32 ;  /* 0x0000002000327202 */ /* 0x000fe40000000f00 */
[----:B------:R-:W-:Y:S02]  /*2e40*/  MOV R34, 0x2e60 ;  /* 0x00002e6000227802 */ /* 0x000fe40000000f00 */
[----:B------:R-:W-:Y:S05]  /*2e50*/  CALL.REL.NOINC `($__internal_129_$__cuda_sm70_shflsync_bfly_p) ;  /* 0x0000067000007944 */ /* 0x000fea0003c00000 */
[----:B-1----:R-:W-:Y:S01]  /*2e60*/  FADD.FTZ R32, R32, R33 ;  /* 0x0000002120207221 */ /* 0x002fe20000010000 */
[----:B------:R-:W-:Y:S01]  /*2e70*/  HFMA2.MMA R122, -RZ, RZ, 0, 9.5367431640625e-07 ;  /* 0x00000010ff7a7435 */ /* 0x000fe200000001ff */
[----:B------:R-:W-:-:S02]  /*2e80*/  MOV R35, 0x1f ;  /* 0x0000001f00237802 */ /* 0x000fc40000000f00 */
[----:B------:R-:W-:Y:S02]  /*2e90*/  MOV R33, 0xffffffff ;  /* 0xffffffff00217802 */ /* 0x000fe40000000f00 */
[----:B------:R-:W-:Y:S02]  /*2ea0*/  MOV R50, R32 ;  /* 0x0000002000327202 */ /* 0x000fe40000000f00 */
[----:B------:R-:W-:Y:S02]  /*2eb0*/  MOV R34, 0x2ed0 ;  /* 0x00002ed000227802 */ /* 0x000fe40000000f00 */
[----:B------:R-:W-:Y:S05]  /*2ec0*/  CALL.REL.NOINC `($__internal_129_$__cuda_sm70_shflsync_bfly_p) ;  /* 0x0000060000007944 */ /* 0x000fea0003c00000 */
[----:B-1----:R-:W-:Y:S01]  /*2ed0*/  FADD.FTZ R32, R32, R33 ;  /* 0x0000002120207221 */ /* 0x002fe20000010000 */
[----:B------:R-:W-:Y:S01]  /*2ee0*/  HFMA2.MMA R122, -RZ, RZ, 0, 5.9604644775390625e-08 ;  /* 0x00000001ff7a7435 */ /* 0x000fe200000001ff */
[----:B------:R-:W-:Y:S02]  /*2ef0*/  MOV R35, 0x1f ;  /* 0x0000001f00237802 */ /* 0x000fe40000000f00 */
        /* <DEDUP_REMOVED lines=65> */
[----:B------:R-:W-:Y:S01]  /*3310*/  FFMA.FTZ R50, R50, R50, R33 ;  /* 0x0000003232327223 */ /* 0x000fe20000010021 */
[----:B------:R-:W-:Y:S02]  /*3320*/  MOV R33, 0xffffffff ;  /* 0xffffffff00217802 */ /* 0x000fe40000000f00 */
[----:B------:R-:W-:Y:S05]  /*3330*/  CALL.REL.NOINC `($__internal_129_$__cuda_sm70_shflsync_bfly_p) ;  /* 0x0000019000007944 */ /* 0x000fea0003c00000 */
[----:B------:R-:W-:Y:S01]  /*3340*/  HFMA2.MMA R122, -RZ, RZ, 0, 1.1920928955078125e-07 ;  /* 0x00000002ff7a7435 */ /* 0x000fe200000001ff */
[----:B-1----:R-:W-:Y:S01]  /*3350*/  FADD.FTZ R50, R50, R33 ;  /* 0x0000002132327221 */ /* 0x002fe20000010000 */
[----:B------:R-:W-:Y:S02]  /*3360*/  MOV R35, 0x1f ;  /* 0x0000001f00237802 */ /* 0x000fe40000000f00 */
[----:B------:R-:W-:Y:S02]  /*3370*/  MOV R33, 0xffffffff ;  /* 0xffffffff00217802 */ /* 0x000fe40000000f00 */
[----:B------:R-:W-:Y:S02]  /*3380*/  MOV R34, 0x33a0 ;  /* 0x000033a000227802 */ /* 0x000fe40000000f00 */
[----:B------:R-:W-:Y:S05]  /*3390*/  CALL.REL.NOINC `($__internal_129_$__cuda_sm70_shflsync_bfly_p) ;  /* 0x0000013000007944 */ /* 0x000fea0003c00000 */
[----:B------:R-:W-:Y:S01]  /*33a0*/  HFMA2.MMA R122, -RZ, RZ, 0, 2.384185791015625e-07 ;  /* 0x00000004ff7a7435 */ /* 0x000fe200000001ff */
[----:B-1----:R-:W-:Y:S01]  /*33b0*/  FADD.FTZ R50, R50, R33 ;  /* 0x0000002132327221 */ /* 0x002fe20000010000 */
[----:B------:R-:W-:Y:S02]  /*33c0*/  MOV R35, 0x1f ;  /* 0x0000001f00237802 */ /* 0x000fe40000000f00 */
[----:B------:R-:W-:-:S02]  /*33d0*/  MOV R33, 0xffffffff ;  /* 0xffffffff00217802 */ /* 0x000fc40000000f00 */
[----:B------:R-:W-:Y:S02]  /*33e0*/  MOV R34, 0x3400 ;  /* 0x0000340000227802 */ /* 0x000fe40000000f00 */
[----:B------:R-:W-:Y:S05]  /*33f0*/  CALL.REL.NOINC `($__internal_129_$__cuda_sm70_shflsync_bfly_p) ;  /* 0x000000d000007944 */ /* 0x000fea0003c00000 */
[----:B------:R-:W-:Y:S01]  /*3400*/  HFMA2.MMA R122, -RZ, RZ, 0, 4.76837158203125e-07 ;  /* 0x00000008ff7a7435 */ /* 0x000fe200000001ff */
[----:B-1----:R-:W-:Y:S01]  /*3410*/  FADD.FTZ R50, R50, R33 ;  /* 0x0000002132327221 */ /* 0x002fe20000010000 */
[----:B------:R-:W-:Y:S02]  /*3420*/  MOV R35, 0x1f ;  /* 0x0000001f00237802 */ /* 0x000fe40000000f00 */
[----:B------:R-:W-:Y:S02]  /*3430*/  MOV R33, 0xffffffff ;  /* 0xffffffff00217802 */ /* 0x000fe40000000f00 */
[----:B------:R-:W-:Y:S02]  /*3440*/  MOV R34, 0x3460 ;  /* 0x0000346000227802 */ /* 0x000fe40000000f00 */
[----:B------:R-:W-:Y:S05]  /*3450*/  CALL.REL.NOINC `($__internal_129_$__cuda_sm70_shflsync_bfly_p) ;  /* 0x0000007000007944 */ /* 0x000fea0003c00000 */
[----:B------:R-:W-:Y:S01]  /*3460*/  HFMA2.MMA R122, -RZ, RZ, 0, 9.5367431640625e-07 ;  /* 0x00000010ff7a7435 */ /* 0x000fe200000001ff */
[----:B-1----:R-:W-:Y:S01]  /*3470*/  FADD.FTZ R50, R50, R33 ;  /* 0x0000002132327221 */ /* 0x002fe20000010000 */
[----:B------:R-:W-:Y:S02]  /*3480*/  MOV R35, 0x1f ;  /* 0x0000001f00237802 */ /* 0x000fe40000000f00 */
[----:B------:R-:W-:-:S02]  /*3490*/  MOV R33, 0xffffffff ;  /* 0xffffffff00217802 */ /* 0x000fc40000000f00 */
[----:B------:R-:W-:Y:S02]  /*34a0*/  MOV R34, 0x34c0 ;  /* 0x000034c000227802 */ /* 0x000fe40000000f00 */
[----:B------:R-:W-:Y:S05]  /*34b0*/  CALL.REL.NOINC `($__internal_129_$__cuda_sm70_shflsync_bfly_p) ;  /* 0x0000001000007944 */ /* 0x000fea0003c00000 */
[----:B-1----:R-:W-:Y:S05]  /*34c0*/  BRA `(.L_x_23196) ;  /* 0xffffec4000007947 */ /* 0x002fea000383ffff */
        .weak           $__internal_129_$__cuda_sm70_shflsync_bfly_p
        .type           $__internal_129_$__cuda_sm70_shflsync_bfly_p,@function
        .size           $__internal_129_$__cuda_sm70_shflsync_bfly_p,(.L_x_29193 - $__internal_129_$__cuda_sm70_shflsync_bfly_p)
$__internal_129_$__cuda_sm70_shflsync_bfly_p:
[----:B------:R-:W-:Y:S04]  /*34d0*/  WARPSYNC R33 ;  /* 0x0000002100007348 */ /* 0x000fe80003800000 */
[----:B------:R0:W1:Y:S02]  /*34e0*/  SHFL.BFLY PT, R33, R50, R122, R35 ;  /* 0x0c00007a32217389 */ /* 0x00006400000e0023 */
[----:B0-----:R-:W-:-:S06]  /*34f0*/  HFMA2.MMA R35, -RZ, RZ, 0, 0 ;  /* 0x00000000ff237435 */ /* 0x001fcc00000001ff */
[----:B------:R-:W-:Y:S05]  /*3500*/  RET.REL.NODEC R34 `(_ZN10layer_norm13ln_fwd_kernelINS_13Kernel_traitsI6__halfffffjLj4096ELj1ELj1ELj4ELj16ENS_18Kernel_traits_baseILj4096ES2_ffffjLj128EEEEELb0ELb0ELb0ELb1EEEvNS_9FwdParamsE) ;  /* 0xffffcaf022007950 */ /* 0x000fea0003c3ffff */
.L_x_23197:
        /* <DEDUP_REMOVED lines=15> */
.L_x_29193:


//--------------------- .text._ZN10layer_norm13ln_fwd_kernelINS_13Kernel_traitsI6__halfffffjLj4096ELj1ELj1ELj4ELj16ENS_18Kernel_traits_baseILj4096ES2_ffffjLj128EEEEELb0ELb0ELb1ELb0EEEvNS_9FwdParamsE --------------------------
	.section	.text._ZN10layer_norm13ln_fwd_kernelINS_13Kernel_traitsI6__halfffffjLj4096ELj1ELj1ELj4ELj16ENS_18Kernel_traits_baseILj4096ES2_ffffjLj128EEEEELb0ELb0ELb1ELb0EEEvNS_9FwdParamsE,"ax",@progbits
	.sectioninfo	@"SHI_REGISTERS=128"
	.align	128
        .global         _ZN10layer_norm13ln_fwd_kernelINS_13Kernel_traitsI6__halfffffjLj4096ELj1ELj1ELj4ELj16ENS_18Kernel_traits_baseILj4096ES2_ffffjLj128EEEEELb0ELb0ELb1ELb0EEEvNS_9FwdParamsE
        .type           _ZN10layer_norm13ln_fwd_kernelINS_13Kernel_traitsI6__halfffffjLj4096ELj1ELj1ELj4ELj16ENS_18Kernel_traits_baseILj4096ES2_ffffjLj128EEEEELb0ELb0ELb1ELb0EEEvNS_9FwdParamsE,@function
        .size           _ZN10layer_norm13ln_fwd_kernelINS_13Kernel_traitsI6__halfffffjLj4096ELj1ELj1ELj4ELj16ENS_18Kernel_traits_baseILj4096ES2_ffffjLj128EEEEELb0ELb0ELb1ELb0EEEvNS_9FwdParamsE,(.L_x_29194 - _ZN10layer_norm13ln_fwd_kernelINS_13Kernel_traitsI6__halfffffjLj4096ELj1ELj1ELj4ELj16ENS_18Kernel_traits_baseILj4096ES2_ffffjLj128EEEEELb0ELb0ELb1ELb0EEEvNS_9FwdParamsE)
        .other          _ZN10layer_norm13ln_fwd_kernelINS_13Kernel_traitsI6__halfffffjLj4096ELj1ELj1ELj4ELj16ENS_18Kernel_traits_baseILj4096ES2_ffffjLj128EEEEELb0ELb0ELb1ELb0EEEvNS_9FwdParamsE,@"STO_CUDA_ENTRY STV_DEFAULT"
_ZN10layer_norm13ln_fwd_kernelINS_13Kernel_traitsI6__halfffffjLj4096ELj1ELj1ELj4ELj16ENS_18Kernel_traits_baseILj4096ES2_ffffjLj128EEEEELb0ELb0ELb1ELb0EEEvNS_9FwdParamsE:
.text._ZN10layer_norm13ln_fwd_kernelINS_13Kernel_traitsI6__halfffffjLj4096ELj1ELj1ELj4ELj16ENS_18Kernel_traits_baseILj4096ES2_ffffjLj128EEEEELb0ELb0ELb1ELb0EEEvNS_9FwdParamsE:
        /* <DEDUP_REMOVED lines=30> */
.L_x_23199:
[----:B0-----:R-:W-:Y:S05]  /*01e0*/  BSYNC B0 ;  /* 0x0000000000007941 */ /* 0x001fea0003800000 */
.L_x_23198:
        /* <DEDUP_REMOVED lines=12> */
.L_x_23201:
[----:B0-----:R-:W-:Y:S05]  /*02b0*/  BSYNC B0 ;  /* 0x0000000000007941 */ /* 0x001fea0003800000 */
.L_x_23200:
        /* <DEDUP_REMOVED lines=12> */
.L_x_23203:
[----:B0-----:R-:W-:Y:S05]  /*0380*/  BSYNC B0 ;  /* 0x0000000000007941 */ /* 0x001fea0003800000 */
.L_x_23202:
        /* <DEDUP_REMOVED lines=12> */
.L_x_23205:
[----:B0-----:R-:W-:Y:S05]  /*0450*/  BSYNC B0 ;  /* 0x0000000000007941 */ /* 0x001fea0003800000 */
.L_x_23204:
        /* <DEDUP_REMOVED lines=12> */
.L_x_23207:
[----:B0-----:R-:W-:Y:S05]  /*0520*/  BSYNC B0 ;  /* 0x0000000000007941 */ /* 0x001fea0003800000 */
.L_x_23206:
        /* <DEDUP_REMOVED lines=14> */
.L_x_23209:
[----:B0-----:R-:W-:Y:S05]  /*0610*/  BSYNC B0 ;  /* 0x0000000000007941 */ /* 0x001fea0003800000 */
.L_x_23208:
[----:B------:R-:W-:Y:S01]  /*0620*/  ISETP.GE.U32.AND P1, PT, R114, 0x380, PT ;  /* 0x000003807200780c */ /* 0x000fe20003f26070 */
[----:B------:R-:W-:Y:S03]  /*0630*/  BSSY B0, `(.L_x_23210) ;  /* 0x000000d000007945 */ /* 0x000fe60003800000 */
[----:B------:R-:W-:-:S09]  /*0640*/  P2R R2, PR, RZ, 0x2 ;  /* 0x00000002ff027803 */ /* 0x000fd20000000000 */
[----:B------:R-:W-:Y:S05]  /*0650*/  @!P1 BRA `(.L_x_23211) ;  /* 0x000000a000009947 */ /* 0x000fea0003800000 */
[----:B------:R-:W-:-:S04]  /*0660*/  ISETP.NE.U32.AND P1, PT, RZ, c[0x0][0x218], PT ;  /* 0x00008600ff007a0c */ /* 0x000fc80003f25070 */
[----:B------:R-:W-:Y:S01]  /*0670*/  ISETP.NE.AND.EX P1, PT, RZ, c[0x0][0x21c], PT, P1 ;  /* 0x00008700ff007a0c */ /* 0x000fe20003f25310 */
[----:B------:R-:W-:-:S04]  /*0680*/  IMAD.MOV.U32 R15, RZ, RZ, 0x8 ;  /* 0x00000008ff0f7424 */ /* 0x000fc800078e00ff */
[----:B------:R-:W-:-:S05]  /*0690*/  IMAD.WIDE.U32 R14, R28, R15, c[0x0][0x1b0] ;  /* 0x00006c001c0e7625 */ /* 0x000fca00078e000f */
[----:B------:R0:W5:Y:S03]  /*06a0*/  LDG.E.64 R32, [R14.64] ;  /* 0x000000040e207981 */ /* 0x000166000c1e1b00 */
[----:B------:R-:W-:-:S04]  /*06b0*/  @P1 LEA R12, P2, R28, c[0x0][0x218], 0x3 ;  /* 0x000086001c0c1a11 */ /* 0x000fc800078418ff */
[----:B------:R-:W-:-:S05]  /*06c0*/  @P1 LEA.HI.X R13, R28, c[0x0][0x21c], RZ, 0x3, P2 ;  /* 0x000087001c0d1a11 */ /* 0x000fca00010f1cff */
[----:B------:R0:W5:Y:S01]  /*06d0*/  @P1 LDG.E.64 R2, [R12.64] ;  /* 0x000000040c021981 */ /* 0x000162000c1e1b00 */
[----:B------:R-:W-:Y:S01]  /*06e0*/  IADD3 R28, R28, 0x80, RZ ;  /* 0x000000801c1c7810 */ /* 0x000fe20007ffe0ff */
[----:B------:R-:W-:Y:S02]  /*06f0*/  @!P1 CS2R R2, SRZ ;  /* 0x0000000000029805 */ /* 0x000fe4000001ff00 */
.L_x_23211:
[----:B0-----:R-:W-:Y:S05]  /*0700*/  BSYNC B0 ;  /* 0x0000000000007941 */ /* 0x001fea0003800000 */
.L_x_23210:
[----:B------:R-:W-:Y:S01]  /*0710*/  ISETP.GE.U32.AND P1, PT, R114, 0x400, PT ;  /* 0x000004007200780c */ /* 0x000fe20003f26070 */
[----:B------:R-:W-:Y:S03]  /*0720*/  BSSY B0, `(.L_x_23212) ;  /* 0x000000c000007945 */ /* 0x000fe60003800000 */
[----:B------:R-:W-:-:S09]  /*0730*/  P2R R12, PR, RZ, 0x2 ;  /* 0x00000002ff0c7803 */ /* 0x000fd20000000000 */
[----:B------:R-:W-:Y:S05]  /*0740*/  @!P1 BRA `(.L_x_23213) ;  /* 0x0000009000009947 */ /* 0x000fea0003800000 */
[----:B------:R-:W-:-:S04]  /*0750*/  ISETP.NE.U32.AND P1, PT, RZ, c[0x0][0x218], PT ;  /* 0x00008600ff007a0c */ /* 0x000fc80003f25070 */
[----:B------:R-:W-:Y:S01]  /*0760*/  ISETP.NE.AND.EX P1, PT, RZ, c[0x0][0x21c], PT, P1 ;  /* 0x00008700ff007a0c */ /* 0x000fe20003f25310 */
[----:B------:R-:W-:-:S12]  /*0770*/  HFMA2.MMA R13, -RZ, RZ, 0, 4.76837158203125e-07 ;  /* 0x00000008ff0d7435 */ /* 0x000fd800000001ff */
[C---:B------:R-:W-:Y:S01]  /*0780*/  @P1 LEA R16, P2, R28.reuse, c[0x0][0x218], 0x3 ;  /* 0x000086001c101a11 */ /* 0x040fe200078418ff */
[----:B------:R-:W-:-:S03]  /*0790*/  IMAD.WIDE.U32 R12, R28, R13, c[0x0][0x1b0] ;  /* 0x00006c001c0c7625 */ /* 0x000fc600078e000d */
[----:B------:R-:W-:-:S03]  /*07a0*/  @P1 LEA.HI.X R17, R28, c[0x0][0x21c], RZ, 0x3, P2 ;  /* 0x000087001c111a11 */ /* 0x000fc600010f1cff */
[----:B------:R-:W5:Y:S04]  /*07b0*/  LDG.E.64 R12, [R12.64] ;  /* 0x000000040c0c7981 */ /* 0x000f68000c1e1b00 */
[----:B------:R0:W5:Y:S01]  /*07c0*/  @P1 LDG.E.64 R14, [R16.64] ;  /* 0x00000004100e1981 */ /* 0x000162000c1e1b00 */
[----:B------:R-:W-:-:S03]  /*07d0*/  @!P1 CS2R R14, SRZ ;  /* 0x00000000000e9805 */ /* 0x000fc6000001ff00 */
.L_x_23213:
[----:B0-----:R-:W-:Y:S05]  /*07e0*/  BSYNC B0 ;  /* 0x0000000000007941 */ /* 0x001fea0003800000 */
.L_x_23212:
[----:B------:R-:W0:Y:S02]  /*07f0*/  S2UR UR6, SR_CTAID.X ;  /* 0x00000000000679c3 */ /* 0x000e240000002500 */
[----:B0-----:R-:W-:-:S04]  /*0800*/  LEA.HI R113, R108, UR6, RZ, 0x19 ;  /* 0x000000066c717c11 */ /* 0x001fc8000f8fc8ff */
[----:B------:R-:W-:-:S13]  /*0810*/  ISETP.GE.AND P1, PT, R113, c[0x0][0x164], PT ;  /* 0x0000590071007a0c */ /* 0x000fda0003f26270 */
[----:B------:R-:W-:Y:S05]  /*0820*/  @P1 EXIT ;  /* 0x000000000000194d */ /* 0x000fea0003800000 */
[----:B------:R-:W-:Y:S01]  /*0830*/  SHF.R.S32.HI R0, RZ, 0x2, R0 ;  /* 0x00000002ff007819 */ /* 0x000fe20000011400 */
[----:B-----5:R-:W-:Y:S01]  /*0840*/  IMAD.MOV.U32 R35, RZ, RZ, R25 ;  /* 0x000000ffff237224 */ /* 0x020fe200078e0019 */
[----:B------:R-:W-:Y:S01]  /*0850*/  LOP3.LUT R17, R108, 0x60, RZ, 0xc0, !PT ;  /* 0x000000606c117812 */ /* 0x000fe200078ec0ff */
[----:B------:R-:W-:Y:S01]  /*0860*/  HFMA2.MMA R110, -RZ, RZ, 0, 5.9604644775390625e-08 ;  /* 0x00000001ff6e7435 */ /* 0x000fe200000001ff */
[----:B------:R-:W-:Y:S01]  /*0870*/  LOP3.LUT R16, R0, 0x7f, RZ, 0xc0, !PT ;  /* 0x0000007f00107812 */ /* 0x000fe200078ec0ff */
[----:B------:R-:W-:Y:S01]  /*0880*/  HADD2.F32 R102, -RZ, R107.H0_H0 ;  /* 0x2000006bff667230 */ /* 0x000fe20000004100 */
[----:B------:R-:W-:Y:S01]  /*0890*/  SHF.R.U32.HI R0, RZ, 0x2, R0 ;  /* 0x00000002ff007819 */ /* 0x000fe20000011600 */
[----:B------:R-:W-:Y:S01]  /*08a0*/  HADD2.F32 R94, -RZ, R99.H0_H0 ;  /* 0x20000063ff5e7230 */ /* 0x000fe20000004100 */
[----:B------:R-:W-:Y:S01]  /*08b0*/  IADD3 R17, R16, -R17, RZ ;  /* 0x8000001110117210 */ /* 0x000fe20007ffe0ff */
[----:B------:R-:W-:Y:S01]  /*08c0*/  ULDC.U8 UR6, c[0x0][0x1f0] ;  /* 0x00007c0000067ab9 */ /* 0x000fe20000000000 */
[----:B------:R-:W-:-:S02]  /*08d0*/  LOP3.LUT R0, R0, 0x3fffffe0, RZ, 0xc0, !PT ;  /* 0x3fffffe000007812 */ /* 0x000fc400078ec0ff */
[----:B------:R-:W-:Y:S02]  /*08e0*/  IMNMX R17, RZ, R17, !PT ;  /* 0x00000011ff117217 */ /* 0x000fe40007800200 */
[----:B------:R-:W-:Y:S02]  /*08f0*/  MOV R109, R18 ;  /* 0x00000012006d7202 */ /* 0x000fe40000000f00 */
[----:B------:R-:W-:Y:S02]  /*0900*/  IMNMX R17, R17, 0x20, PT ;  /* 0x0000002011117817 */ /* 0x000fe40003800200 */
[----:B------:R-:W-:Y:S01]  /*0910*/  SHF.R.U64 R42, R18, 0x10, R19 ;  /* 0x00000010122a7819 */ /* 0x000fe20000001213 */
[----:B------:R-:W-:Y:S01]  /*0920*/  HADD2.F32 R109, -RZ, R109.H0_H0 ;  /* 0x2000006dff6d7230 */ /* 0x000fe20000004100 */
[----:B------:R-:W-:Y:S02]  /*0930*/  IADD3 R29, R17, R0, RZ ;  /* 0x00000000111d7210 */ /* 0x000fe40007ffe0ff */
[----:B------:R-:W-:-:S02]  /*0940*/  SHF.L.U32 R18, R108, 0x5, RZ ;  /* 0x000000056c127819 */ /* 0x000fc400000006ff */
[----:B------:R-:W-:Y:S02]  /*0950*/  SHF.L.U32 R29, R29, 0x2, RZ ;  /* 0x000000021d1d7819 */ /* 0x000fe400000006ff */
[----:B------:R-:W-:Y:S02]  /*0960*/  MOV R105, R19 ;  /* 0x0000001300697202 */ /* 0x000fe40000000f00 */
[----:B------:R-:W-:Y:S02]  /*0970*/  SHF.R.U32.HI R103, RZ, 0x10, R19 ;  /* 0x00000010ff677819 */ /* 0x000fe40000011613 */
[----:B------:R-:W0:Y:S01]  /*0980*/  I2F.U32 R29, R29 ;  /* 0x0000001d001d7306 */ /* 0x000e220000201000 */
[----:B------:R-:W-:Y:S01]  /*0990*/  LOP3.LUT R19, R18, 0x3e0, RZ, 0xc0, !PT ;  /* 0x000003e012137812 */ /* 0x000fe200078ec0ff */
[----:B------:R-:W-:Y:S01]  /*09a0*/  HADD2.F32 R105, -RZ, R105.H0_H0 ;  /* 0x20000069ff697230 */ /* 0x000fe20000004100 */
[----:B------:R-:W-:Y:S01]  /*09b0*/  MOV R101, R20 ;  /* 0x0000001400657202 */ /* 0x000fe20000000f00 */
[----:B------:R-:W-:Y:S01]  /*09c0*/  HADD2.F32 R103, -RZ, R103.H0_H0 ;  /* 0x20000067ff677230 */ /* 0x000fe20000004100 */
[----:B------:R-:W-:Y:S01]  /*09d0*/  SHF.R.U64 R41, R20, 0x10, R21 ;  /* 0x0000001014297819 */ /* 0x000fe20000001215 */
[----:B------:R-:W-:Y:S01]  /*09e0*/  IMAD.IADD R19, R16, 0x1, -R19 ;  /* 0x0000000110137824 */ /* 0x000fe200078e0a13 */
[----:B------:R-:W-:Y:S01]  /*09f0*/  MOV R97, R21 ;  /* 0x0000001500617202 */ /* 0x000fe20000000f00 */
[----:B------:R-:W-:Y:S01]  /*0a00*/  HADD2.F32 R101, -RZ, R101.H0_H0 ;  /* 0x20000065ff657230 */ /* 0x000fe20000004100 */
[----:B------:R-:W-:-:S02]  /*0a10*/  SHF.R.U32.HI R92, RZ, 0x10, R21 ;  /* 0x00000010ff5c7819 */ /* 0x000fc40000011615 */
[----:B------:R-:W-:Y:S01]  /*0a20*/  IMNMX R19, RZ, R19, !PT ;  /* 0x00000013ff137217 */ /* 0x000fe20007800200 */
[----:B------:R-:W-:Y:S01]  /*0a30*/  HADD2.F32 R97, -RZ, R97.H0_H0 ;  /* 0x20000061ff617230 */ /* 0x000fe20000004100 */
[----:B------:R-:W-:Y:S01]  /*0a40*/  MOV R20, R22 ;  /* 0x0000001600147202 */ /* 0x000fe20000000f00 */
[----:B------:R-:W-:Y:S01]  /*0a50*/  HADD2.F32 R92, -RZ, R92.H0_H0 ;  /* 0x2000005cff5c7230 */ /* 0x000fe20000004100 */
[----:B------:R-:W-:Y:S01]  /*0a60*/  IMNMX R19, R19, 0x20, PT ;  /* 0x0000002013137817 */ /* 0x000fe20003800200 */
        /* <DEDUP_REMOVED lines=10> */
[--C-:B------:R-:W-:Y:S01]  /*0b10*/  SHF.R.U64 R38, R24, 0x10, R25.reuse ;  /* 0x0000001018267819 */ /* 0x100fe20000001219 */
[----:B------:R-:W-:Y:S01]  /*0b20*/  HADD2.F32 R78, -RZ, R78.H0_H0 ;  /* 0x2000004eff4e7230 */ /* 0x000fe20000004100 */
[----:B------:R-:W-:Y:S01]  /*0b30*/  SHF.R.U32.HI R37, RZ, 0x10, R25 ;  /* 0x00000010ff257819 */ /* 0x000fe20000011619 */
[----:B------:R-:W-:Y:S01]  /*0b40*/  HADD2.F32 R17, -RZ, R34.H0_H0 ;  /* 0x20000022ff117230 */ /* 0x000fe20000004100 */
[----:B------:R-:W-:Y:S01]  /*0b50*/  MOV R36, R26 ;  /* 0x0000001a00247202 */ /* 0x000fe20000000f00 */
[----:B------:R-:W-:Y:S01]  /*0b60*/  HADD2.F32 R18, -RZ, R38.H0_H0 ;  /* 0x20000026ff127230 */ /* 0x000fe20000004100 */
[----:B------:R-:W-:-:S02]  /*0b70*/  SHF.R.U64 R22, R26, 0x10, R27 ;  /* 0x000000101a167819 */ /* 0x000fc4000000121b */
        /* <DEDUP_REMOVED lines=79> */
[----:B01----:R-:W-:Y:S02]  /*1070*/  HADD2.F32 R95, -RZ, R95.H0_H0 ;  /* 0x2000005fff5f7230 */ /* 0x003fe40000004100 */
.L_x_23313:
[----:B------:R-:W-:-:S05]  /*1080*/  MOV R64, 0x4 ;  /* 0x0000000400407802 */ /* 0x000fca0000000f00 */
[----:B------:R-:W-:-:S05]  /*1090*/  IMAD.WIDE R116, R113, R64, c[0x0][0x1d0] ;  /* 0x0000740071747625 */ /* 0x000fca00078e0240 */
[----:B------:R0:W2:Y:S01]  /*10a0*/  LDG.E R67, [R116.64] ;  /* 0x0000000474437981 */ /* 0x0000a2000c1e1900 */
[----:B------:R-:W-:-:S05]  /*10b0*/  IMAD.WIDE R64, R113, R64, c[0x0][0x1d8] ;  /* 0x0000760071407625 */ /* 0x000fca00078e0240 */
[----:B------:R1:W5:Y:S01]  /*10c0*/  LDG.E R66, [R64.64] ;  /* 0x0000000440427981 */ /* 0x000362000c1e1900 */
[----:B------:R-:W-:Y:S01]  /*10d0*/  IMAD R115, R113, c[0x0][0x168], RZ ;  /* 0x00005a0071737a24 */ /* 0x000fe200078e02ff */
[----:B------:R-:W-:Y:S01]  /*10e0*/  BSSY B0, `(.L_x_23214) ;  /* 0x000003c000007945 */ /* 0x000fe20003800000 */
[----:B0-----:R-:W-:Y:S02]  /*10f0*/  LOP3.LUT R117, R108, 0x7f, RZ, 0xc0, !PT ;  /* 0x0000007f6c757812 */ /* 0x001fe400078ec0ff */
[----:B------:R-:W-:Y:S02]  /*1100*/  SHF.R.S32.HI R116, RZ, 0x1f, R113 ;  /* 0x0000001fff747819 */ /* 0x000fe40000011471 */
[----:B--2---:R-:W-:-:S13]  /*1110*/  ISETP.GE.AND P1, PT, R67, 0x1, PT ;  /* 0x000000014300780c */ /* 0x004fda0003f26270 */
[----:B------:R-:W-:-:S05]  /*1120*/  @P1 IADD3 R118, R67, -0x1, RZ ;  /* 0xffffffff43761810 */ /* 0x000fca0007ffe0ff */
[----:B------:R-:W-:Y:S01]  /*1130*/  @P1 IMAD R119, R118, c[0x0][0x168], RZ ;  /* 0x00005a0076771a24 */ /* 0x000fe200078e02ff */
[----:B------:R-:W-:-:S04]  /*1140*/  SHF.R.S32.HI R118, RZ, 0x1f, R115 ;  /* 0x0000001fff767819 */ /* 0x000fc80000011473 */
[----:B------:R-:W-:Y:S02]  /*1150*/  @P1 SHF.R.S32.HI R120, RZ, 0x1f, R119 ;  /* 0x0000001fff781819 */ /* 0x000fe40000011477 */
[----:B------:R-:W-:Y:S01]  /*1160*/  LEA.HI R118, R118, R115, RZ, 0x2 ;  /* 0x0000007376767211 */ /* 0x000fe200078f10ff */
[----:B------:R-:W-:Y:S01]  /*1170*/  IMAD.MOV.U32 R115, RZ, RZ, RZ ;  /* 0x000000ffff737224 */ /* 0x000fe200078e00ff */
[----:B------:R-:W-:-:S04]  /*1180*/  @P1 LEA.HI R120, R120, R119, RZ, 0x2 ;  /* 0x0000007778781211 */ /* 0x000fc800078f10ff */
[-C--:B------:R-:W-:Y:S02]  /*1190*/  @P1 LEA.HI.SX32 R115, R120, R117.reuse, 0x1e ;  /* 0x0000007578731211 */ /* 0x080fe400078ff2ff */
[----:B------:R-:W-:Y:S01]  /*11a0*/  LEA.HI.SX32 R117, R118, R117, 0x1e ;  /* 0x0000007576757211 */ /* 0x000fe200078ff2ff */
[----:B------:R-:W-:Y:S05]  /*11b0*/  @!P0 BRA `(.L_x_23215) ;  /* 0x000002e000008947 */ /* 0x000fea0003800000 */
[----:B-1----:R-:W-:-:S04]  /*11c0*/  ISETP.NE.U32.AND P2, PT, RZ, c[0x0][0x180], PT ;  /* 0x00006000ff007a0c */ /* 0x002fc80003f45070 */
[----:B------:R-:W-:-:S13]  /*11d0*/  ISETP.NE.AND.EX P2, PT, RZ, c[0x0][0x184], PT, P2 ;  /* 0x00006100ff007a0c */ /* 0x000fda0003f45320 */
[----:B------:R-:W-:-:S05]  /*11e0*/  @P2 MOV R64, 0x10 ;  /* 0x0000001000402802 */ /* 0x000fca0000000f00 */
[----:B------:R-:W-:-:S05]  /*11f0*/  @P2 IMAD.WIDE.U32 R64, R117, R64, c[0x0][0x180] ;  /* 0x0000600075402625 */ /* 0x000fca00078e0040 */
[----:B------:R0:W2:Y:S01]  /*1200*/  @P2 LDG.E.128 R24, [R64.64] ;  /* 0x0000000440182981 */ /* 0x0000a2000c1e1d00 */
[----:B------:R-:W-:Y:S02]  /*1210*/  ISETP.GT.AND P3, PT, R67, RZ, PT ;  /* 0x000000ff4300720c */ /* 0x000fe40003f64270 */
[----:B0-----:R-:W-:-:S11]  /*1220*/  @P1 MOV R64, 0x10 ;  /* 0x0000001000401802 */ /* 0x001fd60000000f00 */
        /* <DEDUP_REMOVED lines=16> */
[----:B0----5:R-:W-:-:S04]  /*1330*/  FMUL.FTZ R28, R32, c[0x0][0x1ec] ;  /* 0x00007b00201c7a20 */ /* 0x021fc80000410000 */
[----:B------:R-:W-:Y:S02]  /*1340*/  @P2 FADD.FTZ R28, R24, R28 ;  /* 0x0000001c181c2221 */ /* 0x000fe40000010000 */
.L_x_23217:
[----:B0-----:R-:W-:Y:S05]  /*1350*/  BSYNC B1 ;  /* 0x0000000000017941 */ /* 0x001fea0003800000 */
.L_x_23216:
[----:B------:R-:W-:Y:S01]  /*1360*/  BSSY B1, `(.L_x_23218) ;  /* 0x0000004000017945 */ /* 0x000fe20003800000 */
[----:B------:R-:W-:Y:S05]  /*1370*/  @!P3 BRA `(.L_x_23219) ;  /* 0x000000200000b947 */ /* 0x000fea0003800000 */
[----:B-----5:R-:W-:-:S04]  /*1380*/  FMUL.FTZ R29, R33, c[0x0][0x1ec] ;  /* 0x00007b00211d7a20 */ /* 0x020fc80000410000 */
[----:B------:R-:W-:Y:S02]  /*1390*/  @P2 FADD.FTZ R29, R25, R29 ;  /* 0x0000001d191d2221 */ /* 0x000fe40000010000 */
.L_x_23219:
[----:B------:R-:W-:Y:S05]  /*13a0*/  BSYNC B1 ;  /* 0x0000000000017941 */ /* 0x000fea0003800000 */
.L_x_23218:
[----:B------:R-:W-:Y:S01]  /*13b0*/  BSSY B1, `(.L_x_23220) ;  /* 0x0000004000017945 */ /* 0x000fe20003800000 */
[----:B------:R-:W-:Y:S05]  /*13c0*/  @!P3 BRA `(.L_x_23221) ;  /* 0x000000200000b947 */ /* 0x000fea0003800000 */
[----:B-----5:R-:W-:-:S04]  /*13d0*/  FMUL.FTZ R30, R34, c[0x0][0x1ec] ;  /* 0x00007b00221e7a20 */ /* 0x020fc80000410000 */
[----:B------:R-:W-:Y:S02]  /*13e0*/  @P2 FADD.FTZ R30, R26, R30 ;  /* 0x0000001e1a1e2221 */ /* 0x000fe40000010000 */
.L_x_23221:
[----:B------:R-:W-:Y:S05]  /*13f0*/  BSYNC B1 ;  /* 0x0000000000017941 */ /* 0x000fea0003800000 */
.L_x_23220:
[----:B------:R-:W-:Y:S01]  /*1400*/  BSSY B1, `(.L_x_23222) ;  /* 0x0000004000017945 */ /* 0x000fe20003800000 */
[----:B------:R-:W-:Y:S05]  /*1410*/  @!P3 BRA `(.L_x_23223) ;  /* 0x000000200000b947 */ /* 0x000fea0003800000 */
[----:B-----5:R-:W-:-:S04]  /*1420*/  FMUL.FTZ R31, R35, c[0x0][0x1ec] ;  /* 0x00007b00231f7a20 */ /* 0x020fc80000410000 */
[----:B------:R-:W-:Y:S02]  /*1430*/  @P2 FADD.FTZ R31, R27, R31 ;  /* 0x0000001f1b1f2221 */ /* 0x000fe40000010000 */
.L_x_23223:
[----:B------:R-:W-:Y:S05]  /*1440*/  BSYNC B1 ;  /* 0x0000000000017941 */ /* 0x000fea0003800000 */
.L_x_23222:
[----:B------:R-:W-:Y:S01]  /*1450*/  HFMA2.MMA R64, -RZ, RZ, 0, 9.5367431640625e-07 ;  /* 0x00000010ff407435 */ /* 0x000fe200000001ff */
[----:B------:R-:W-:-:S09]  /*1460*/  IADD3 R115, R115, 0x80, RZ ;  /* 0x0000008073737810 */ /* 0x000fd20007ffe0ff */
[C---:B------:R-:W-:Y:S01]  /*1470*/  IMAD.WIDE.U32 R64, R117.reuse, R64, c[0x0][0x188] ;  /* 0x0000620075407625 */ /* 0x040fe200078e0040 */
[----:B------:R-:W-:-:S04]  /*1480*/  IADD3 R117, R117, 0x80, RZ ;  /* 0x0000008075757810 */ /* 0x000fc80007ffe0ff */
[----:B------:R0:W-:Y:S03]  /*1490*/  STG.E.128 [R64.64], R28 ;  /* 0x0000001c40007986 */ /* 0x0001e6000c101d04 */
.L_x_23215:
[----:B-1----:R-:W-:Y:S05]  /*14a0*/  BSYNC B0 ;  /* 0x0000000000007941 */ /* 0x002fea0003800000 */
.L_x_23214:
        /* <DEDUP_REMOVED lines=8> */
[----:B------:R-:W-:Y:S02]  /*1530*/  ISETP.GT.AND P3, PT, R67, RZ, PT ;  /* 0x000000ff4300720c */ /* 0x000fe40003f64270 */
[----:B0-----:R-:W-:-:S11]  /*1540*/  @P1 MOV R64, 0x10 ;  /* 0x0000001000401802 */ /* 0x001fd60000000f00 */
        /* <DEDUP_REMOVED lines=18> */
.L_x_23227:
[----:B0-----:R-:W-:Y:S05]  /*1670*/  BSYNC B1 ;  /* 0x0000000000017941 */ /* 0x001fea0003800000 */
.L_x_23226:
[----:B------:R-:W-:Y:S01]  /*1680*/  BSSY B1, `(.L_x_23228) ;  /* 0x0000004000017945 */ /* 0x000fe20003800000 */
[----:B------:R-:W-:Y:S05]  /*1690*/  @!P3 BRA `(.L_x_23229) ;  /* 0x000000200000b947 */ /* 0x000fea0003800000 */
[----:B-----5:R-:W-:-:S04]  /*16a0*/  FMUL.FTZ R37, R33, c[0x0][0x1ec] ;  /* 0x00007b0021257a20 */ /* 0x020fc80000410000 */
[----:B------:R-:W-:Y:S02]  /*16b0*/  @P2 FADD.FTZ R37, R25, R37 ;  /* 0x0000002519252221 */ /* 0x000fe40000010000 */
.L_x_23229:
[----:B------:R-:W-:Y:S05]  /*16c0*/  BSYNC B1 ;  /* 0x0000000000017941 */ /* 0x000fea0003800000 */
.L_x_23228:
[----:B------:R-:W-:Y:S01]  /*16d0*/  BSSY B1, `(.L_x_23230) ;  /* 0x0000004000017945 */ /* 0x000fe20003800000 */
[----:B------:R-:W-:Y:S05]  /*16e0*/  @!P3 BRA `(.L_x_23231) ;  /* 0x000000200000b947 */ /* 0x000fea0003800000 */
[----:B-----5:R-:W-:-:S04]  /*16f0*/  FMUL.FTZ R38, R34, c[0x0][0x1ec] ;  /* 0x00007b0022267a20 */ /* 0x020fc80000410000 */
[----:B------:R-:W-:Y:S02]  /*1700*/  @P2 FADD.FTZ R38, R26, R38 ;  /* 0x000000261a262221 */ /* 0x000fe40000010000 */
.L_x_23231:
[----:B------:R-:W-:Y:S05]  /*1710*/  BSYNC B1 ;  /* 0x0000000000017941 */ /* 0x000fea0003800000 */
.L_x_23230:
[----:B------:R-:W-:Y:S01]  /*1720*/  BSSY B1, `(.L_x_23232) ;  /* 0x0000004000017945 */ /* 0x000fe20003800000 */
[----:B------:R-:W-:Y:S05]  /*1730*/  @!P3 BRA `(.L_x_23233) ;  /* 0x000000200000b947 */ /* 0x000fea0003800000 */
[----:B-----5:R-:W-:-:S04]  /*1740*/  FMUL.FTZ R39, R35, c[0x0][0x1ec] ;  /* 0x00007b0023277a20 */ /* 0x020fc80000410000 */
[----:B------:R-:W-:Y:S02]  /*1750*/  @P2 FADD.FTZ R39, R27, R39 ;  /* 0x000000271b272221 */ /* 0x000fe40000010000 */
.L_x_23233:
[----:B------:R-:W-:Y:S05]  /*1760*/  BSYNC B1 ;  /* 0x0000000000017941 */ /* 0x000fea0003800000 */
.L_x_23232:
[----:B------:R-:W-:Y:S01]  /*1770*/  HFMA2.MMA R64, -RZ, RZ, 0, 9.5367431640625e-07 ;  /* 0x00000010ff407435 */ /* 0x000fe200000001ff */
[----:B------:R-:W-:-:S09]  /*1780*/  IADD3 R115, R115, 0x80, RZ ;  /* 0x0000008073737810 */ /* 0x000fd20007ffe0ff */
[C---:B------:R-:W-:Y:S01]  /*1790*/  IMAD.WIDE.U32 R64, R117.reuse, R64, c[0x0][0x188] ;  /* 0x0000620075407625 */ /* 0x040fe200078e0040 */
[----:B------:R-:W-:-:S04]  /*17a0*/  IADD3 R117, R117, 0x80, RZ ;  /* 0x0000008075757810 */ /* 0x000fc80007ffe0ff */
[----:B------:R0:W-:Y:S03]  /*17b0*/  STG.E.128 [R64.64], R36 ;  /* 0x0000002440007986 */ /* 0x0001e6000c101d04 */
.L_x_23225:
[----:B------:R-:W-:Y:S05]  /*17c0*/  BSYNC B0 ;  /* 0x0000000000007941 */ /* 0x000fea0003800000 */
.L_x_23224:
        /* <DEDUP_REMOVED lines=28> */
.L_x_23237:
[----:B0-----:R-:W-:Y:S05]  /*1990*/  BSYNC B1 ;  /* 0x0000000000017941 */ /* 0x001fea0003800000 */
.L_x_23236:
[----:B------:R-:W-:Y:S01]  /*19a0*/  BSSY B1, `(.L_x_23238) ;  /* 0x0000004000017945 */ /* 0x000fe20003800000 */
[----:B------:R-:W-:Y:S05]  /*19b0*/  @!P3 BRA `(.L_x_23239) ;  /* 0x000000200000b947 */ /* 0x000fea0003800000 */
[----:B-----5:R-:W-:-:S04]  /*19c0*/  FMUL.FTZ R41, R33, c[0x0][0x1ec] ;  /* 0x00007b0021297a20 */ /* 0x020fc80000410000 */
[----:B------:R-:W-:Y:S02]  /*19d0*/  @P2 FADD.FTZ R41, R25, R41 ;  /* 0x0000002919292221 */ /* 0x000fe40000010000 */
.L_x_23239:
[----:B------:R-:W-:Y:S05]  /*19e0*/  BSYNC B1 ;  /* 0x0000000000017941 */ /* 0x000fea0003800000 */
.L_x_23238:
[----:B------:R-:W-:Y:S01]  /*19f0*/  BSSY B1, `(.L_x_23240) ;  /* 0x0000004000017945 */ /* 0x000fe20003800000 */
[----:B------:R-:W-:Y:S05]  /*1a00*/  @!P3 BRA `(.L_x_23241) ;  /* 0x000000200000b947 */ /* 0x000fea0003800000 */
[----:B-----5:R-:W-:-:S04]  /*1a10*/  FMUL.FTZ R42, R34, c[0x0][0x1ec] ;  /* 0x00007b00222a7a20 */ /* 0x020fc80000410000 */
[----:B------:R-:W-:Y:S02]  /*1a20*/  @P2 FADD.FTZ R42, R26, R42 ;  /* 0x0000002a1a2a2221 */ /* 0x000fe40000010000 */
.L_x_23241:
[----:B------:R-:W-:Y:S05]  /*1a30*/  BSYNC B1 ;  /* 0x0000000000017941 */ /* 0x000fea0003800000 */
.L_x_23240:
[----:B------:R-:W-:Y:S01]  /*1a40*/  BSSY B1, `(.L_x_23242) ;  /* 0x0000004000017945 */ /* 0x000fe20003800000 */
[----:B------:R-:W-:Y:S05]  /*1a50*/  @!P3 BRA `(.L_x_23243) ;  /* 0x000000200000b947 */ /* 0x000fea0003800000 */
[----:B-----5:R-:W-:-:S04]  /*1a60*/  FMUL.FTZ R43, R35, c[0x0][0x1ec] ;  /* 0x00007b00232b7a20 */ /* 0x020fc80000410000 */
[----:B------:R-:W-:Y:S02]  /*1a70*/  @P2 FADD.FTZ R43, R27, R43 ;  /* 0x0000002b1b2b2221 */ /* 0x000fe40000010000 */
.L_x_23243:
[----:B------:R-:W-:Y:S05]  /*1a80*/  BSYNC B1 ;  /* 0x0000000000017941 */ /* 0x000fea0003800000 */
.L_x_23242:
[----:B------:R-:W-:Y:S01]  /*1a90*/  IMAD.MOV.U32 R64, RZ, RZ, 0x10 ;  /* 0x00000010ff407424 */ /* 0x000fe200078e00ff */
[----:B------:R-:W-:-:S03]  /*1aa0*/  IADD3 R115, R115, 0x80, RZ ;  /* 0x0000008073737810 */ /* 0x000fc60007ffe0ff */
[C---:B------:R-:W-:Y:S01]  /*1ab0*/  IMAD.WIDE.U32 R64, R117.reuse, R64, c[0x0][0x188] ;  /* 0x0000620075407625 */ /* 0x040fe200078e0040 */
[----:B------:R-:W-:-:S04]  /*1ac0*/  IADD3 R117, R117, 0x80, RZ ;  /* 0x0000008075757810 */ /* 0x000fc80007ffe0ff */
[----:B------:R0:W-:Y:S03]  /*1ad0*/  STG.E.128 [R64.64], R40 ;  /* 0x0000002840007986 */ /* 0x0001e6000c101d04 */
.L_x_23235:
[----:B------:R-:W-:Y:S05]  /*1ae0*/  BSYNC B0 ;  /* 0x0000000000007941 */ /* 0x000fea0003800000 */
.L_x_23234:
        /* <DEDUP_REMOVED lines=28> */
.L_x_23247:
[----:B0-----:R-:W-:Y:S05]  /*1cb0*/  BSYNC B1 ;  /* 0x0000000000017941 */ /* 0x001fea0003800000 */
.L_x_23246:
[----:B------:R-:W-:Y:S01]  /*1cc0*/  BSSY B1, `(.L_x_23248) ;  /* 0x0000004000017945 */ /* 0x000fe20003800000 */
[----:B------:R-:W-:Y:S05]  /*1cd0*/  @!P3 BRA `(.L_x_23249) ;  /* 0x000000200000b947 */ /* 0x000fea0003800000 */
[----:B-----5:R-:W-:-:S04]  /*1ce0*/  FMUL.FTZ R45, R33, c[0x0][0x1ec] ;  /* 0x00007b00212d7a20 */ /* 0x020fc80000410000 */
[----:B------:R-:W-:Y:S02]  /*1cf0*/  @P2 FADD.FTZ R45, R25, R45 ;  /* 0x0000002d192d2221 */ /* 0x000fe40000010000 */
.L_x_23249:
[----:B------:R-:W-:Y:S05]  /*1d00*/  BSYNC B1 ;  /* 0x0000000000017941 */ /* 0x000fea0003800000 */
.L_x_23248:
[----:B------:R-:W-:Y:S01]  /*1d10*/  BSSY B1, `(.L_x_23250) ;  /* 0x0000004000017945 */ /* 0x000fe20003800000 */
[----:B------:R-:W-:Y:S05]  /*1d20*/  @!P3 BRA `(.L_x_23251) ;  /* 0x000000200000b947 */ /* 0x000fea0003800000 */
[----:B-----5:R-:W-:-:S04]  /*1d30*/  FMUL.FTZ R46, R34, c[0x0][0x1ec] ;  /* 0x00007b00222e7a20 */ /* 0x020fc80000410000 */
[----:B------:R-:W-:Y:S02]  /*1d40*/  @P2 FADD.FTZ R46, R26, R46 ;  /* 0x0000002e1a2e2221 */ /* 0x000fe40000010000 */
.L_x_23251:
[----:B------:R-:W-:Y:S05]  /*1d50*/  BSYNC B1 ;  /* 0x0000000000017941 */ /* 0x000fea0003800000 */
.L_x_23250:
[----:B------:R-:W-:Y:S01]  /*1d60*/  BSSY B1, `(.L_x_23252) ;  /* 0x0000004000017945 */ /* 0x000fe20003800000 */
[----:B------:R-:W-:Y:S05]  /*1d70*/  @!P3 BRA `(.L_x_23253) ;  /* 0x000000200000b947 */ /* 0x000fea0003800000 */
[----:B-----5:R-:W-:-:S04]  /*1d80*/  FMUL.FTZ R47, R35, c[0x0][0x1ec] ;  /* 0x00007b00232f7a20 */ /* 0x020fc80000410000 */
[----:B------:R-:W-:Y:S02]  /*1d90*/  @P2 FADD.FTZ R47, R27, R47 ;  /* 0x0000002f1b2f2221 */ /* 0x000fe40000010000 */
.L_x_23253:
[----:B------:R-:W-:Y:S05]  /*1da0*/  BSYNC B1 ;  /* 0x0000000000017941 */ /* 0x000fea0003800000 */
.L_x_23252:
[----:B------:R-:W-:Y:S01]  /*1db0*/  HFMA2.MMA R64, -RZ, RZ, 0, 9.5367431640625e-07 ;  /* 0x00000010ff407435 */ /* 0x000fe200000001ff */
[----:B------:R-:W-:-:S09]  /*1dc0*/  IADD3 R115, R115, 0x80, RZ ;  /* 0x0000008073737810 */ /* 0x000fd20007ffe0ff */
[C---:B------:R-:W-:Y:S01]  /*1dd0*/  IMAD.WIDE.U32 R64, R117.reuse, R64, c[0x0][0x188] ;  /* 0x0000620075407625 */ /* 0x040fe200078e0040 */
[----:B------:R-:W-:-:S04]  /*1de0*/  IADD3 R117, R117, 0x80, RZ ;  /* 0x0000008075757810 */ /* 0x000fc80007ffe0ff */
[----:B------:R0:W-:Y:S03]  /*1df0*/  STG.E.128 [R64.64], R44 ;  /* 0x0000002c40007986 */ /* 0x0001e6000c101d04 */
.L_x_23245:
[----:B------:R-:W-:Y:S05]  /*1e00*/  BSYNC B0 ;  /* 0x0000000000007941 */ /* 0x000fea0003800000 */
.L_x_23244:
        /* <DEDUP_REMOVED lines=28> */
.L_x_23257:
[----:B0-----:R-:W-:Y:S05]  /*1fd0*/  BSYNC B1 ;  /* 0x0000000000017941 */ /* 0x001fea0003800000 */
.L_x_23256:
[----:B------:R-:W-:Y:S01]  /*1fe0*/  BSSY B1, `(.L_x_23258) ;  /* 0x0000004000017945 */ /* 0x000fe20003800000 */
[----:B------:R-:W-:Y:S05]  /*1ff0*/  @!P3 BRA `(.L_x_23259) ;  /* 0x000000200000b947 */ /* 0x000fea0003800000 */
[----:B-----5:R-:W-:-:S04]  /*2000*/  FMUL.FTZ R49, R33, c[0x0][0x1ec] ;  /* 0x00007b0021317a20 */ /* 0x020fc80000410000 */
[----:B------:R-:W-:Y:S02]  /*2010*/  @P2 FADD.FTZ R49, R25, R49 ;  /* 0x0000003119312221 */ /* 0x000fe40000010000 */
.L_x_23259:
[----:B------:R-:W-:Y:S05]  /*2020*/  BSYNC B1 ;  /* 0x0000000000017941 */ /* 0x000fea0003800000 */
.L_x_23258:
[----:B------:R-:W-:Y:S01]  /*2030*/  BSSY B1, `(.L_x_23260) ;  /* 0x0000004000017945 */ /* 0x000fe20003800000 */
[----:B------:R-:W-:Y:S05]  /*2040*/  @!P3 BRA `(.L_x_23261) ;  /* 0x000000200000b947 */ /* 0x000fea0003800000 */
[----:B-----5:R-:W-:-:S04]  /*2050*/  FMUL.FTZ R50, R34, c[0x0][0x1ec] ;  /* 0x00007b0022327a20 */ /* 0x020fc80000410000 */
[----:B------:R-:W-:Y:S02]  /*2060*/  @P2 FADD.FTZ R50, R26, R50 ;  /* 0x000000321a322221 */ /* 0x000fe40000010000 */
.L_x_23261:
[----:B------:R-:W-:Y:S05]  /*2070*/  BSYNC B1 ;  /* 0x0000000000017941 */ /* 0x000fea0003800000 */
.L_x_23260:
[----:B------:R-:W-:Y:S01]  /*2080*/  BSSY B1, `(.L_x_23262) ;  /* 0x0000004000017945 */ /* 0x000fe20003800000 */
[----:B------:R-:W-:Y:S05]  /*2090*/  @!P3 BRA `(.L_x_23263) ;  /* 0x000000200000b947 */ /* 0x000fea0003800000 */
[----:B-----5:R-:W-:-:S04]  /*20a0*/  FMUL.FTZ R51, R35, c[0x0][0x1ec] ;  /* 0x00007b0023337a20 */ /* 0x020fc80000410000 */
[----:B------:R-:W-:Y:S02]  /*20b0*/  @P2 FADD.FTZ R51, R27, R51 ;  /* 0x000000331b332221 */ /* 0x000fe40000010000 */
.L_x_23263:
[----:B------:R-:W-:Y:S05]  /*20c0*/  BSYNC B1 ;  /* 0x0000000000017941 */ /* 0x000fea0003800000 */
.L_x_23262:
[----:B------:R-:W-:Y:S01]  /*20d0*/  HFMA2.MMA R64, -RZ, RZ, 0, 9.5367431640625e-07 ;  /* 0x00000010ff407435 */ /* 0x000fe200000001ff */
[----:B------:R-:W-:-:S09]  /*20e0*/  IADD3 R115, R115, 0x80, RZ ;  /* 0x0000008073737810 */ /* 0x000fd20007ffe0ff */
[C---:B------:R-:W-:Y:S01]  /*20f0*/  IMAD.WIDE.U32 R64, R117.reuse, R64, c[0x0][0x188] ;  /* 0x0000620075407625 */ /* 0x040fe200078e0040 */
[----:B------:R-:W-:-:S04]  /*2100*/  IADD3 R117, R117, 0x80, RZ ;  /* 0x0000008075757810 */ /* 0x000fc80007ffe0ff */
[----:B------:R0:W-:Y:S03]  /*2110*/  STG.E.128 [R64.64], R48 ;  /* 0x0000003040007986 */ /* 0x0001e6000c101d04 */
.L_x_23255:
[----:B------:R-:W-:Y:S05]  /*2120*/  BSYNC B0 ;  /* 0x0000000000007941 */ /* 0x000fea0003800000 */
.L_x_23254:
        /* <DEDUP_REMOVED lines=28> */
.L_x_23267:
[----:B0-----:R-:W-:Y:S05]  /*22f0*/  BSYNC B1 ;  /* 0x0000000000017941 */ /* 0x001fea0003800000 */
.L_x_23266:
[----:B------:R-:W-:Y:S01]  /*2300*/  BSSY B1, `(.L_x_23268) ;  /* 0x0000004000017945 */ /* 0x000fe20003800000 */
[----:B------:R-:W-:Y:S05]  /*2310*/  @!P3 BRA `(.L_x_23269) ;  /* 0x000000200000b947 */ /* 0x000fea0003800000 */
[----:B-----5:R-:W-:-:S04]  /*2320*/  FMUL.FTZ R53, R33, c[0x0][0x1ec] ;  /* 0x00007b0021357a20 */ /* 0x020fc80000410000 */
[----:B------:R-:W-:Y:S02]  /*2330*/  @P2 FADD.FTZ R53, R25, R53 ;  /* 0x0000003519352221 */ /* 0x000fe40000010000 */
.L_x_23269:
[----:B------:R-:W-:Y:S05]  /*2340*/  BSYNC B1 ;  /* 0x0000000000017941 */ /* 0x000fea0003800000 */
.L_x_23268:
[----:B------:R-:W-:Y:S01]  /*2350*/  BSSY B1, `(.L_x_23270) ;  /* 0x0000004000017945 */ /* 0x000fe20003800000 */
[----:B------:R-:W-:Y:S05]  /*2360*/  @!P3 BRA `(.L_x_23271) ;  /* 0x000000200000b947 */ /* 0x000fea0003800000 */
[----:B-----5:R-:W-:-:S04]  /*2370*/  FMUL.FTZ R54, R34, c[0x0][0x1ec] ;  /* 0x00007b0022367a20 */ /* 0x020fc80000410000 */
[----:B------:R-:W-:Y:S02]  /*2380*/  @P2 FADD.FTZ R54, R26, R54 ;  /* 0x000000361a362221 */ /* 0x000fe40000010000 */
.L_x_23271:
[----:B------:R-:W-:Y:S05]  /*2390*/  BSYNC B1 ;  /* 0x0000000000017941 */ /* 0x000fea0003800000 */
.L_x_23270:
[----:B------:R-:W-:Y:S01]  /*23a0*/  BSSY B1, `(.L_x_23272) ;  /* 0x0000004000017945 */ /* 0x000fe20003800000 */
[----:B------:R-:W-:Y:S05]  /*23b0*/  @!P3 BRA `(.L_x_23273) ;  /* 0x000000200000b947 */ /* 0x000fea0003800000 */
[----:B-----5:R-:W-:-:S04]  /*23c0*/  FMUL.FTZ R55, R35, c[0x0][0x1ec] ;  /* 0x00007b0023377a20 */ /* 0x020fc80000410000 */
[----:B------:R-:W-:Y:S02]  /*23d0*/  @P2 FADD.FTZ R55, R27, R55 ;  /* 0x000000371b372221 */ /* 0x000fe40000010000 */
.L_x_23273:
[----:B------:R-:W-:Y:S05]  /*23e0*/  BSYNC B1 ;  /* 0x0000000000017941 */ /* 0x000fea0003800000 */
.L_x_23272:
[----:B------:R-:W-:Y:S01]  /*23f0*/  IMAD.MOV.U32 R64, RZ, RZ, 0x10 ;  /* 0x00000010ff407424 */ /* 0x000fe200078e00ff */
[----:B------:R-:W-:-:S03]  /*2400*/  IADD3 R115, R115, 0x80, RZ ;  /* 0x0000008073737810 */ /* 0x000fc60007ffe0ff */
[C---:B------:R-:W-:Y:S01]  /*2410*/  IMAD.WIDE.U32 R64, R117.reuse, R64, c[0x0][0x188] ;  /* 0x0000620075407625 */ /* 0x040fe200078e0040 */
[----:B------:R-:W-:-:S04]  /*2420*/  IADD3 R117, R117, 0x80, RZ ;  /* 0x0000008075757810 */ /* 0x000fc80007ffe0ff */
[----:B------:R0:W-:Y:S03]  /*2430*/  STG.E.128 [R64.64], R52 ;  /* 0x0000003440007986 */ /* 0x0001e6000c101d04 */
.L_x_23265:
[----:B------:R-:W-:Y:S05]  /*2440*/  BSYNC B0 ;  /* 0x0000000000007941 */ /* 0x000fea0003800000 */
.L_x_23264:
        /* <DEDUP_REMOVED lines=28> */
.L_x_23277:
[----:B0-----:R-:W-:Y:S05]  /*2610*/  BSYNC B1 ;  /* 0x0000000000017941 */ /* 0x001fea0003800000 */
.L_x_23276:
[----:B------:R-:W-:Y:S01]  /*2620*/  BSSY B1, `(.L_x_23278) ;  /* 0x0000004000017945 */ /* 0x000fe20003800000 */
[----:B------:R-:W-:Y:S05]  /*2630*/  @!P3 BRA `(.L_x_23279) ;  /* 0x000000200000b947 */ /* 0x000fea0003800000 */
[----:B-----5:R-:W-:-:S04]  /*2640*/  FMUL.FTZ R57, R33, c[0x0][0x1ec] ;  /* 0x00007b0021397a20 */ /* 0x020fc80000410000 */
[----:B------:R-:W-:Y:S02]  /*2650*/  @P2 FADD.FTZ R57, R25, R57 ;  /* 0x0000003919392221 */ /* 0x000fe40000010000 */
.L_x_23279:
[----:B------:R-:W-:Y:S05]  /*2660*/  BSYNC B1 ;  /* 0x0000000000017941 */ /* 0x000fea0003800000 */
.L_x_23278:
[----:B------:R-:W-:Y:S01]  /*2670*/  BSSY B1, `(.L_x_23280) ;  /* 0x0000004000017945 */ /* 0x000fe20003800000 */
[----:B------:R-:W-:Y:S05]  /*2680*/  @!P3 BRA `(.L_x_23281) ;  /* 0x000000200000b947 */ /* 0x000fea0003800000 */
[----:B-----5:R-:W-:-:S04]  /*2690*/  FMUL.FTZ R58, R34, c[0x0][0x1ec] ;  /* 0x00007b00223a7a20 */ /* 0x020fc80000410000 */
[----:B------:R-:W-:Y:S02]  /*26a0*/  @P2 FADD.FTZ R58, R26, R58 ;  /* 0x0000003a1a3a2221 */ /* 0x000fe40000010000 */
.L_x_23281:
[----:B------:R-:W-:Y:S05]  /*26b0*/  BSYNC B1 ;  /* 0x0000000000017941 */ /* 0x000fea0003800000 */
.L_x_23280:
[----:B------:R-:W-:Y:S01]  /*26c0*/  BSSY B1, `(.L_x_23282) ;  /* 0x0000004000017945 */ /* 0x000fe20003800000 */
[----:B------:R-:W-:Y:S05]  /*26d0*/  @!P3 BRA `(.L_x_23283) ;  /* 0x000000200000b947 */ /* 0x000fea0003800000 */
[----:B-----5:R-:W-:-:S04]  /*26e0*/  FMUL.FTZ R59, R35, c[0x0][0x1ec] ;  /* 0x00007b00233b7a20 */ /* 0x020fc80000410000 */
[----:B------:R-:W-:Y:S02]  /*26f0*/  @P2 FADD.FTZ R59, R27, R59 ;  /* 0x0000003b1b3b2221 */ /* 0x000fe40000010000 */
.L_x_23283:
[----:B------:R-:W-:Y:S05]  /*2700*/  BSYNC B1 ;  /* 0x0000000000017941 */ /* 0x000fea0003800000 */
.L_x_23282:
[----:B------:R-:W-:Y:S01]  /*2710*/  HFMA2.MMA R64, -RZ, RZ, 0, 9.5367431640625e-07 ;  /* 0x00000010ff407435 */ /* 0x000fe200000001ff */
[----:B------:R-:W-:-:S09]  /*2720*/  IADD3 R115, R115, 0x80, RZ ;  /* 0x0000008073737810 */ /* 0x000fd20007ffe0ff */
[C---:B------:R-:W-:Y:S01]  /*2730*/  IMAD.WIDE.U32 R64, R117.reuse, R64, c[0x0][0x188] ;  /* 0x0000620075407625 */ /* 0x040fe200078e0040 */
[----:B------:R-:W-:-:S04]  /*2740*/  IADD3 R117, R117, 0x80, RZ ;  /* 0x0000008075757810 */ /* 0x000fc80007ffe0ff */
[----:B------:R0:W-:Y:S03]  /*2750*/  STG.E.128 [R64.64], R56 ;  /* 0x0000003840007986 */ /* 0x0001e6000c101d04 */
.L_x_23275:
[----:B------:R-:W-:Y:S05]  /*2760*/  BSYNC B0 ;  /* 0x0000000000007941 */ /* 0x000fea0003800000 */
.L_x_23274:
[----:B------:R-:W-:Y:S01]  /*2770*/  ISETP.GE.U32.AND P2, PT, R114, 0x400, PT ;  /* 0x000004007200780c */ /* 0x000fe20003f46070 */
[----:B------:R-:W-:-:S12]  /*2780*/  BSSY B0, `(.L_x_23284) ;  /* 0x000002e000007945 */ /* 0x000fd80003800000 */
[----:B------:R-:W-:Y:S05]  /*2790*/  @!P2 BRA `(.L_x_23285) ;  /* 0x000002c00000a947 */ /* 0x000fea0003800000 */
[----:B------:R-:W-:-:S05]  /*27a0*/  @P1 MOV R62, 0x10 ;  /* 0x00000010003e1802 */ /* 0x000fca0000000f00 */
[----:B------:R-:W-:-:S05]  /*27b0*/  @P1 IMAD.WIDE.U32 R62, R115, R62, c[0x0][0x170] ;  /* 0x00005c00733e1625 */ /* 0x000fca00078e003e */
[----:B-----5:R1:W5:Y:S01]  /*27c0*/  @P1 LDG.E.128 R32, [R62.64] ;  /* 0x000000043e201981 */ /* 0x020362000c1e1d00 */
[----:B------:R-:W-:-:S04]  /*27d0*/  ISETP.NE.U32.AND P1, PT, RZ, c[0x0][0x180], PT ;  /* 0x00006000ff007a0c */ /* 0x000fc80003f25070 */
[----:B------:R-:W-:-:S13]  /*27e0*/  ISETP.NE.AND.EX P1, PT, RZ, c[0x0][0x184], PT, P1 ;  /* 0x00006100ff007a0c */ /* 0x000fda0003f25310 */
[----:B0-----:R-:W-:-:S05]  /*27f0*/  @P1 MOV R64, 0x10 ;  /* 0x0000001000401802 */ /* 0x001fca0000000f00 */
[----:B------:R-:W-:-:S05]  /*2800*/  @P1 IMAD.WIDE.U32 R64, R117, R64, c[0x0][0x180] ;  /* 0x0000600075401625 */ /* 0x000fca00078e0040 */
[----:B------:R-:W2:Y:S01]  /*2810*/  @P1 LDG.E.128 R24, [R64.64] ;  /* 0x0000000440181981 */ /* 0x000ea2000c1e1d00 */
[----:B------:R-:W-:Y:S01]  /*2820*/  ISETP.GT.AND P2, PT, R67, RZ, PT ;  /* 0x000000ff4300720c */ /* 0x000fe20003f44270 */
[----:B------:R-:W-:-:S12]  /*2830*/  BSSY B1, `(.L_x_23286) ;  /* 0x0000010000017945 */ /* 0x000fd80003800000 */
[----:B------:R-:W-:-:S04]  /*2840*/  @!P2 ISETP.NE.U32.AND P3, PT, RZ, c[0x0][0x180], PT ;  /* 0x00006000ff00aa0c */ /* 0x000fc80003f65070 */
[----:B------:R-:W-:-:S04]  /*2850*/  @!P2 ISETP.NE.AND.EX P3, PT, RZ, c[0x0][0x184], PT, P3 ;  /* 0x00006100ff00aa0c */ /* 0x000fc80003f65330 */
[----:B--2---:R-:W-:Y:S02]  /*2860*/  @!P2 FSEL R61, R25, RZ, P3 ;  /* 0x000000ff193da208 */ /* 0x004fe40001800000 */
        /* <DEDUP_REMOVED lines=8> */
[----:B------:R-:W-:Y:S01]  /*28f0*/  @!P2 FSEL R60, R24, RZ, P3 ;  /* 0x000000ff183ca208 */ /* 0x000fe20001800000 */
[----:B------:R-:W-:Y:S05]  /*2900*/  @!P2 BRA `(.L_x_23287) ;  /* 0x000000200000a947 */ /* 0x000fea0003800000 */
[----:B-----5:R-:W-:-:S04]  /*2910*/  FMUL.FTZ R60, R32, c[0x0][0x1ec] ;  /* 0x00007b00203c7a20 */ /* 0x020fc80000410000 */
[----:B------:R-:W-:Y:S02]  /*2920*/  @P1 FADD.FTZ R60, R24, R60 ;  /* 0x0000003c183c1221 */ /* 0x000fe40000010000 */
.L_x_23287:
[----:B------:R-:W-:Y:S05]  /*2930*/  BSYNC B1 ;  /* 0x0000000000017941 */ /* 0x000fea0003800000 */
.L_x_23286:
[----:B------:R-:W-:Y:S01]  /*2940*/  BSSY B1, `(.L_x_23288) ;  /* 0x0000004000017945 */ /* 0x000fe20003800000 */
[----:B------:R-:W-:Y:S05]  /*2950*/  @!P2 BRA `(.L_x_23289) ;  /* 0x000000200000a947 */ /* 0x000fea0003800000 */
[----:B-----5:R-:W-:-:S04]  /*2960*/  FMUL.FTZ R61, R33, c[0x0][0x1ec] ;  /* 0x00007b00213d7a20 */ /* 0x020fc80000410000 */
[----:B------:R-:W-:Y:S02]  /*2970*/  @P1 FADD.FTZ R61, R25, R61 ;  /* 0x0000003d193d1221 */ /* 0x000fe40000010000 */
.L_x_23289:
[----:B------:R-:W-:Y:S05]  /*2980*/  BSYNC B1 ;  /* 0x0000000000017941 */ /* 0x000fea0003800000 */
.L_x_23288:
[----:B------:R-:W-:Y:S01]  /*2990*/  BSSY B1, `(.L_x_23290) ;  /* 0x0000004000017945 */ /* 0x000fe20003800000 */
[----:B------:R-:W-:Y:S05]  /*29a0*/  @!P2 BRA `(.L_x_23291) ;  /* 0x000000200000a947 */ /* 0x000fea0003800000 */
[----:B-----5:R-:W-:-:S04]  /*29b0*/  FMUL.FTZ R62, R34, c[0x0][0x1ec] ;  /* 0x00007b00223e7a20 */ /* 0x020fc80000410000 */
[----:B------:R-:W-:Y:S02]  /*29c0*/  @P1 FADD.FTZ R62, R26, R62 ;  /* 0x0000003e1a3e1221 */ /* 0x000fe40000010000 */
.L_x_23291:
[----:B------:R-:W-:Y:S05]  /*29d0*/  BSYNC B1 ;  /* 0x0000000000017941 */ /* 0x000fea0003800000 */
.L_x_23290:
[----:B------:R-:W-:Y:S01]  /*29e0*/  BSSY B1, `(.L_x_23292) ;  /* 0x0000004000017945 */ /* 0x000fe20003800000 */
[----:B------:R-:W-:Y:S05]  /*29f0*/  @!P2 BRA `(.L_x_23293) ;  /* 0x000000200000a947 */ /* 0x000fea0003800000 */
[----:B-----5:R-:W-:-:S04]  /*2a00*/  FMUL.FTZ R63, R35, c[0x0][0x1ec] ;  /* 0x00007b00233f7a20 */ /* 0x020fc80000410000 */
[----:B------:R-:W-:Y:S02]  /*2a10*/  @P1 FADD.FTZ R63, R27, R63 ;  /* 0x0000003f1b3f1221 */ /* 0x000fe40000010000 */
.L_x_23293:
[----:B------:R-:W-:Y:S05]  /*2a20*/  BSYNC B1 ;  /* 0x0000000000017941 */ /* 0x000fea0003800000 */
.L_x_23292:
[----:B------:R-:W-:-:S10]  /*2a30*/  HFMA2.MMA R64, -RZ, RZ, 0, 9.5367431640625e-07 ;  /* 0x00000010ff407435 */ /* 0x000fd400000001ff */
[----:B------:R-:W-:-:S05]  /*2a40*/  IMAD.WIDE.U32 R64, R117, R64, c[0x0][0x188] ;  /* 0x0000620075407625 */ /* 0x000fca00078e0040 */
[----:B------:R0:W-:Y:S02]  /*2a50*/  STG.E.128 [R64.64], R60 ;  /* 0x0000003c40007986 */ /* 0x0001e4000c101d04 */
.L_x_23285:
[----:B------:R-:W-:Y:S05]  /*2a60*/  BSYNC B0 ;  /* 0x0000000000007941 */ /* 0x000fea0003800000 */
.L_x_23284:
[----:B0-----:R-:W-:Y:S01]  /*2a70*/  FADD.FTZ R64, RZ, R28 ;  /* 0x0000001cff407221 */ /* 0x001fe20000010000 */
[----:B------:R-:W-:Y:S02]  /*2a80*/  ISETP.GT.U32.AND P2, PT, R114, 0xff, PT ;  /* 0x000000ff7200780c */ /* 0x000fe40003f44070 */
[----:B------:R-:W-:Y:S01]  /*2a90*/  LOP3.LUT P1, RZ, R110, 0xff, RZ, 0xc0, !PT ;  /* 0x000000ff6eff7812 */ /* 0x000fe2000782c0ff */
[----:B------:R-:W-:Y:S01]  /*2aa0*/  FADD.FTZ R65, R29, R64 ;  /* 0x000000401d417221 */ /* 0x000fe20000010000 */
[----:B------:R-:W-:Y:S02]  /*2ab0*/  SHF.R.U32.HI R67, RZ, 0x5, R108 ;  /* 0x00000005ff437819 */ /* 0x000fe4000001166c */
[----:B------:R-:W-:Y:S01]  /*2ac0*/  ISETP.GT.U32.AND P3, PT, R114, 0x27f, PT ;  /* 0x0000027f7200780c */ /* 0x000fe20003f64070 */
[----:B------:R-:W-:Y:S01]  /*2ad0*/  FADD.FTZ R64, R30, R65 ;  /* 0x000000411e407221 */ /* 0x000fe20000010000 */
[----:B------:R-:W-:Y:S02]  /*2ae0*/  LOP3.LUT R67, R67, 0x7fffffc, RZ, 0xc0, !PT ;  /* 0x07fffffc43437812 */ /* 0x000fe400078ec0ff */
[C---:B------:R-:W-:Y:S01]  /*2af0*/  ISETP.GT.U32.AND P4, PT, R114.reuse, 0x2ff, PT ;  /* 0x000002ff7200780c */ /* 0x040fe20003f84070 */
[----:B------:R-:W-:Y:S01]  /*2b00*/  FADD.FTZ R64, R31, R64 ;  /* 0x000000401f407221 */ /* 0x000fe20000010000 */
[----:B------:R-:W-:-:S02]  /*2b10*/  ISETP.GT.U32.AND P5, PT, R114, 0x37f, PT ;  /* 0x0000037f7200780c */ /* 0x000fc40003fa4070 */
[----:B------:R-:W-:Y:S02]  /*2b20*/  ISETP.GT.U32.AND P6, PT, R114, 0x3ff, PT ;  /* 0x000003ff7200780c */ /* 0x000fe40003fc4070 */
[----:B------:R-:W-:Y:S02]  /*2b30*/  FSEL R65, R64, RZ, P0 ;  /* 0x000000ff40417208 */ /* 0x000fe40000000000 */
[----:B------:R-:W-:Y:S02]  /*2b40*/  @!P1 IADD3 R67, R67, 0x4, RZ ;  /* 0x0000000443439810 */ /* 0x000fe40007ffe0ff */
[----:B------:R-:W-:Y:S01]  /*2b50*/  ISETP.GT.U32.AND P1, PT, R114, 0x17f, PT ;  /* 0x0000017f7200780c */ /* 0x000fe20003f24070 */
[----:B------:R-:W-:-:S04]  /*2b60*/  FADD.FTZ R64, R36, R65 ;  /* 0x0000004124407221 */ /* 0x000fc80000010000 */
[----:B------:R-:W-:-:S04]  /*2b70*/  FADD.FTZ R115, R37, R64 ;  /* 0x0000004025737221 */ /* 0x000fc80000010000 */
[----:B------:R-:W-:Y:S01]  /*2b80*/  FADD.FTZ R64, R38, R115 ;  /* 0x0000007326407221 */ /* 0x000fe20000010000 */
[----:B------:R-:W-:-:S03]  /*2b90*/  P2R R115, PR, RZ, 0x4 ;  /* 0x00000004ff737803 */ /* 0x000fc60000000000 */
        /* <DEDUP_REMOVED lines=27> */
[----:B------:R0:W1:Y:S02]  /*2d50*/  SHFL.BFLY PT, R120, R65, 0x1, 0x1f ;  /* 0x0c201f0041787f89 */ /* 0x00006400000e0000 */
.L_x_23314:
        /* <DEDUP_REMOVED lines=88> */
.L_x_23315:
        /* <DEDUP_REMOVED lines=12> */
[----:B------:R-:W-:Y:S01]  /*33a0*/  IMAD.MOV.U32 R117, RZ, RZ, RZ ;  /* 0x000000ffff757224 */ /* 0x000fe200078e00ff */
[----:B------:R-:W-:Y:S02]  /*33b0*/  @!P1 MOV R117, R111 ;  /* 0x0000006f00759202 */ /* 0x000fe40000000f00 */
[----:B------:R-:W-:Y:S02]  /*33c0*/  BSSY B0, `(.L_x_23296) ;  /* 0x00000d8000007945 */ /* 0x000fe40003800000 */
[----:B------:R-:W-:Y:S01]  /*33d0*/  I2F R124, R117 ;  /* 0x00000075007c7306 */ /* 0x000fe20000201400 */
[----:B------:R-:W1:Y:S04]  /*33e0*/  SHFL.DOWN PT, R122, R117, 0x2, 0x1f ;  /* 0x08401f00757a7f89 */ /* 0x000e6800000e0000 */
[----:B------:R1:W2:Y:S01]  /*33f0*/  @!P1 LDS.64 R64, [R67.X8] ;  /* 0x0000000043409984 */ /* 0x0002a20000008a00 */
[----:B------:R-:W-:-:S02]  /*3400*/  LOP3.LUT P1, RZ, R115, 0x1f, R108, 0xf8, !PT ;  /* 0x0000001f73ff7812 */ /* 0x000fc4000782f86c */
[----:B-1----:R-:W-:-:S11]  /*3410*/  IADD3 R67, R122, R117, RZ ;  /* 0x000000757a437210 */ /* 0x002fd60007ffe0ff */
[----:B------:R-:W-:-:S04]  /*3420*/  @!P1 LEA R120, P2, R113, c[0x0][0x1a0], 0x2 ;  /* 0x0000680071789a11 */ /* 0x000fc800078410ff */
[C---:B0-----:R-:W-:Y:S02]  /*3430*/  @!P1 LEA.HI.X R121, R113.reuse, c[0x0][0x1a4], R116, 0x2, P2 ;  /* 0x0000690071799a11 */ /* 0x041fe400010f1474 */
[----:B------:R-:W-:-:S04]  /*3440*/  @!P1 LEA R118, P2, R113, c[0x0][0x1a8], 0x2 ;  /* 0x00006a0071769a11 */ /* 0x000fc800078410ff */
[----:B------:R-:W-:Y:S02]  /*3450*/  @!P1 LEA.HI.X R119, R113, c[0x0][0x1ac], R116, 0x2, P2 ;  /* 0x00006b0071779a11 */ /* 0x000fe400010f1474 */
[----:B------:R-:W0:Y:S01]  /*3460*/  I2F R116, R122 ;  /* 0x0000007a00747306 */ /* 0x000e220000201400 */
[----:B------:R-:W-:Y:S01]  /*3470*/  ISETP.NE.AND P2, PT, RZ, UR6, PT ;  /* 0x00000006ff007c0c */ /* 0x000fe2000bf45270 */
[----:B--2---:R-:W1:Y:S02]  /*3480*/  SHFL.DOWN PT, R115, R64, 0x2, 0x1f ;  /* 0x08401f0040737f89 */ /* 0x004e6400000e0000 */
[C---:B-1----:R-:W-:Y:S02]  /*3490*/  FADD.FTZ R123, -R115.reuse, R64 ;  /* 0x00000040737b7221 */ /* 0x042fe40000010100 */
[----:B0-----:R-:W-:Y:S02]  /*34a0*/  FMUL.FTZ R125, R115, R116 ;  /* 0x00000074737d7220 */ /* 0x001fe40000410000 */
[----:B------:R-:W-:-:S02]  /*34b0*/  FMUL.FTZ R123, R123, R123 ;  /* 0x0000007b7b7b7220 */ /* 0x000fc40000410000 */
[----:B------:R-:W-:Y:S02]  /*34c0*/  FFMA.FTZ R115, R124, R64, R125 ;  /* 0x000000407c737223 */ /* 0x000fe4000001007d */
[----:B------:R-:W-:Y:S01]  /*34d0*/  FMUL.FTZ R123, R123, R124 ;  /* 0x0000007c7b7b7220 */ /* 0x000fe20000410000 */
[----:B------:R-:W0:Y:S01]  /*34e0*/  I2F R64, R67 ;  /* 0x0000004300407306 */ /* 0x000e220000201400 */
[----:B------:R-:W1:Y:S02]  /*34f0*/  SHFL.DOWN PT, R124, R65, 0x2, 0x1f ;  /* 0x08401f00417c7f89 */ /* 0x000e6400000e0000 */
[----:B------:R-:W-:-:S05]  /*3500*/  FMUL.FTZ R116, R123, R116 ;  /* 0x000000747b747220 */ /* 0x000fca0000410000 */
[----:B0-----:R-:W0:Y:S01]  /*3510*/  MUFU.RCP R122, R64 ;  /* 0x00000040007a7308 */ /* 0x001e220000001000 */
[----:B-1----:R-:W-:Y:S02]  /*3520*/  FADD.FTZ R123, R124, R65 ;  /* 0x000000417c7b7221 */ /* 0x002fe40000010000 */
[----:B------:R-:W1:Y:S02]  /*3530*/  SHFL.DOWN PT, R124, R67, 0x1, 0x1f ;  /* 0x08201f00437c7f89 */ /* 0x000e6400000e0000 */
[C---:B0-----:R-:W-:Y:S02]  /*3540*/  FFMA.FTZ R116, R122.reuse, R116, R123 ;  /* 0x000000747a747223 */ /* 0x041fe4000001007b */
[----:B------:R-:W-:-:S05]  /*3550*/  FMUL.FTZ R123, R122, R115 ;  /* 0x000000737a7b7220 */ /* 0x000fca0000410000 */
[----:B------:R-:W0:Y:S01]  /*3560*/  SHFL.DOWN PT, R122, R123, 0x1, 0x1f ;  /* 0x08201f007b7a7f89 */ /* 0x000e2200000e0000 */
[----:B-1----:R-:W0:Y:S01]  /*3570*/  I2F R115, R124 ;  /* 0x0000007c00737306 */ /* 0x002e220000201400 */
[----:B------:R-:W-:Y:S02]  /*3580*/  IADD3 R117, R67, R124, RZ ;  /* 0x0000007c43757210 */ /* 0x000fe40007ffe0ff */
[----:B------:R-:W1:Y:S05]  /*3590*/  SHFL.DOWN PT, R67, R116, 0x1, 0x1f ;  /* 0x08201f0074437f89 */ /* 0x000e6a00000e0000 */
[----:B------:R-:W2:Y:S01]  /*35a0*/  I2F R117, R117 ;  /* 0x0000007500757306 */ /* 0x000ea20000201400 */
[----:B0-----:R-:W-:-:S02]  /*35b0*/  FMUL.FTZ R65, R122, R115 ;  /* 0x000000737a417220 */ /* 0x001fc40000410000 */
[----:B------:R-:W-:Y:S02]  /*35c0*/  FADD.FTZ R122, R123, -R122 ;  /* 0x8000007a7b7a7221 */ /* 0x000fe40000010000 */
[----:B------:R-:W-:Y:S02]  /*35d0*/  FFMA.FTZ R65, R64, R123, R65 ;  /* 0x0000007b40417223 */ /* 0x000fe40000010041 */
[----:B------:R-:W-:-:S04]  /*35e0*/  FMUL.FTZ R125, R122, R122 ;  /* 0x0000007a7a7d7220 */ /* 0x000fc80000410000 */
[----:B------:R-:W-:Y:S02]  /*35f0*/  FMUL.FTZ R122, R64, R125 ;  /* 0x0000007d407a7220 */ /* 0x000fe40000410000 */
[----:B--2---:R-:W0:Y:S01]  /*3600*/  MUFU.RCP R64, R117 ;  /* 0x0000007500407308 */ /* 0x004e220000001000 */
[----:B-1----:R-:W-:Y:S02]  /*3610*/  FADD.FTZ R67, R116, R67 ;  /* 0x0000004374437221 */ /* 0x002fe40000010000 */
[----:B------:R-:W-:Y:S02]  /*3620*/  FMUL.FTZ R122, R122, R115 ;  /* 0x000000737a7a7220 */ /* 0x000fe40000410000 */
[C---:B0-----:R-:W-:Y:S02]  /*3630*/  FMUL.FTZ R65, R64.reuse, R65 ;  /* 0x0000004140417220 */ /* 0x041fe40000410000 */
        /* <DEDUP_REMOVED lines=8> */
[----:B------:R-:W-:-:S04]  /*36c0*/  FADD.FTZ R64, R64, R115 ;  /* 0x0000007340407221 */ /* 0x000fc80000010000 */
[----:B------:R-:W1:Y:S02]  /*36d0*/  MUFU.RSQ R116, R64 ;  /* 0x0000004000747308 */ /* 0x000e640000001400 */
[----:B-1----:R0:W-:Y:S01]  /*36e0*/  @!P1 STG.E [R118.64], R116 ;  /* 0x0000007476009986 */ /* 0x0021e2000c101904 */
[----:B-----5:R-:W-:-:S13]  /*36f0*/  ISETP.GE.AND P1, PT, R66, 0x1, PT ;  /* 0x000000014200780c */ /* 0x020fda0003f26270 */
[----:B------:R-:W-:Y:S05]  /*3700*/  @!P1 BRA `(.L_x_23297) ;  /* 0x00000a3000009947 */ /* 0x000fea0003800000 */
[----:B0-----:R-:W-:Y:S01]  /*3710*/  IADD3 R66, R66, -0x1, RZ ;  /* 0xffffffff42427810 */ /* 0x001fe20007ffe0ff */
[----:B------:R-:W-:Y:S01]  /*3720*/  BSSY B1, `(.L_x_23298) ;  /* 0x0000018000017945 */ /* 0x000fe20003800000 */
[----:B------:R-:W-:Y:S02]  /*3730*/  FSEL R115, R65, RZ, !P2 ;  /* 0x000000ff41737208 */ /* 0x000fe40005000000 */
[----:B------:R-:W-:Y:S01]  /*3740*/  LOP3.LUT R64, R108, 0x7f, RZ, 0xc0, !PT ;  /* 0x0000007f6c407812 */ /* 0x000fe200078ec0ff */
        /* <DEDUP_REMOVED lines=21> */
.L_x_23299:
[----:B------:R-:W-:Y:S05]  /*38a0*/  BSYNC B1 ;  /* 0x0000000000017941 */ /* 0x000fea0003800000 */
.L_x_23298:
[----:B------:R-:W-:Y:S01]  /*38b0*/  ISETP.GE.U32.AND P1, PT, R114, 0x100, PT ;  /* 0x000001007200780c */ /* 0x000fe20003f26070 */
[----:B------:R-:W-:-:S12]  /*38c0*/  BSSY B1, `(.L_x_23300) ;  /* 0x0000012000017945 */ /* 0x000fd80003800000 */
[----:B------:R-:W-:Y:S05]  /*38d0*/  @!P1 BRA `(.L_x_23301) ;  /* 0x0000010000009947 */ /* 0x000fea0003800000 */
[--C-:B0-----:R-:W-:Y:S01]  /*38e0*/  FADD.FTZ R65, R36, -R115.reuse ;  /* 0x8000007324417221 */ /* 0x101fe20000010000 */
[----:B------:R-:W-:Y:S01]  /*38f0*/  MOV R118, 0x10 ;  /* 0x0000001000767802 */ /* 0x000fe20000000f00 */
        /* <DEDUP_REMOVED lines=14> */
.L_x_23301:
[----:B------:R-:W-:Y:S05]  /*39e0*/  BSYNC B1 ;  /* 0x0000000000017941 */ /* 0x000fea0003800000 */
.L_x_23300:
        /* <DEDUP_REMOVED lines=19> */
.L_x_23303:
[----:B------:R-:W-:Y:S05]  /*3b20*/  BSYNC B1 ;  /* 0x0000000000017941 */ /* 0x000fea0003800000 */
.L_x_23302:
        /* <DEDUP_REMOVED lines=19> */
.L_x_23305:
[----:B------:R-:W-:Y:S05]  /*3c60*/  BSYNC B1 ;  /* 0x0000000000017941 */ /* 0x000fea0003800000 */
.L_x_23304:
[----:B------:R-:W-:Y:S01]  /*3c70*/  ISETP.GE.U32.AND P1, PT, R114, 0x280, PT ;  /* 0x000002807200780c */ /* 0x000fe20003f26070 */
[----:B------:R-:W-:-:S12]  /*3c80*/  BSSY B1, `(.L_x_23306) ;  /* 0x0000012000017945 */ /* 0x000fd80003800000 */
[----:B------:R-:W-:Y:S05]  /*3c90*/  @!P1 BRA `(.L_x_23307) ;  /* 0x0000010000009947 */ /* 0x000fea0003800000 */
[--C-:B0-----:R-:W-:Y:S02]  /*3ca0*/  FADD.FTZ R65, R48, -R115.reuse ;  /* 0x8000007330417221 */ /* 0x101fe40000010000 */
[--C-:B------:R-:W-:Y:S02]  /*3cb0*/  FADD.FTZ R67, R50, -R115.reuse ;  /* 0x8000007332437221 */ /* 0x100fe40000010000 */
[C---:B------:R-:W-:Y:S02]  /*3cc0*/  FMUL.FTZ R64, R116.reuse, R65 ;  /* 0x0000004174407220 */ /* 0x040fe40000410000 */
[--C-:B------:R-:W-:Y:S02]  /*3cd0*/  FADD.FTZ R65, R49, -R115.reuse ;  /* 0x8000007331417221 */ /* 0x100fe40000010000 */
[----:B------:R-:W-:Y:S02]  /*3ce0*/  FADD.FTZ R119, R51, -R115 ;  /* 0x8000007333777221 */ /* 0x000fe40000010000 */
[----:B------:R-:W-:-:S02]  /*3cf0*/  FMUL.FTZ R66, R116, R67 ;  /* 0x0000004374427220 */ /* 0x000fc40000410000 */
[C---:B------:R-:W-:Y:S02]  /*3d00*/  FMUL.FTZ R65, R116.reuse, R65 ;  /* 0x0000004174417220 */ /* 0x040fe40000410000 */
[----:B------:R-:W-:Y:S02]  /*3d10*/  FMUL.FTZ R67, R116, R119 ;  /* 0x0000007774437220 */ /* 0x000fe40000410000 */
[----:B------:R-:W-:Y:S02]  /*3d20*/  IMAD.MOV.U32 R118, RZ, RZ, 0x10 ;  /* 0x00000010ff767424 */ /* 0x000fe400078e00ff */
[----:B------:R-:W-:Y:S02]  /*3d30*/  FFMA.FTZ R64, R21, R64, R8 ;  /* 0x0000004015407223 */ /* 0x000fe40000010008 */
[----:B------:R-:W-:Y:S02]  /*3d40*/  FFMA.FTZ R65, R22, R65, R87 ;  /* 0x0000004116417223 */ /* 0x000fe40000010057 */
[----:B------:R-:W-:-:S02]  /*3d50*/  FFMA.FTZ R66, R68, R66, R7 ;  /* 0x0000004244427223 */ /* 0x000fc40000010007 */
[----:B------:R-:W-:Y:S02]  /*3d60*/  FFMA.FTZ R67, R23, R67, R86 ;  /* 0x0000004317437223 */ /* 0x000fe40000010056 */
[C---:B------:R-:W-:Y:S01]  /*3d70*/  IMAD.WIDE.U32 R118, R117.reuse, R118, c[0x0][0x208] ;  /* 0x0000820075767625 */ /* 0x040fe200078e0076 */
[----:B------:R-:W-:-:S04]  /*3d80*/  IADD3 R117, R117, 0x80, RZ ;  /* 0x0000008075757810 */ /* 0x000fc80007ffe0ff */
[----:B------:R0:W-:Y:S03]  /*3d90*/  STG.E.128 [R118.64], R64 ;  /* 0x0000004076007986 */ /* 0x0001e6000c101d04 */
.L_x_23307:
[----:B------:R-:W-:Y:S05]  /*3da0*/  BSYNC B1 ;  /* 0x0000000000017941 */ /* 0x000fea0003800000 */
.L_x_23306:
        /* <DEDUP_REMOVED lines=19> */
.L_x_23309:
[----:B------:R-:W-:Y:S05]  /*3ee0*/  BSYNC B1 ;  /* 0x0000000000017941 */ /* 0x000fea0003800000 */
.L_x_23308:
        /* <DEDUP_REMOVED lines=19> */
.L_x_23311:
[----:B------:R-:W-:Y:S05]  /*4020*/  BSYNC B1 ;  /* 0x0000000000017941 */ /* 0x000fea0003800000 */
.L_x_23310:
[----:B------:R-:W-:-:S13]  /*4030*/  ISETP.GE.U32.AND P1, PT, R114, 0x400, PT ;  /* 0x000004007200780c */ /* 0x000fda0003f26070 */
        /* <DEDUP_REMOVED lines=8> */
[----:B------:R-:W-:Y:S01]  /*40c0*/  FMUL.FTZ R67, R116, R115 ;  /* 0x0000007374437220 */ /* 0x000fe20000410000 */
[----:B------:R-:W-:Y:S01]  /*40d0*/  HFMA2.MMA R116, -RZ, RZ, 0, 9.5367431640625e-07 ;  /* 0x00000010ff747435 */ /* 0x000fe200000001ff */
[----:B------:R-:W-:Y:S02]  /*40e0*/  FFMA.FTZ R64, R77, R64, R2 ;  /* 0x000000404d407223 */ /* 0x000fe40000010002 */
[----:B------:R-:W-:Y:S02]  /*40f0*/  FFMA.FTZ R65, R78, R65, R93 ;  /* 0x000000414e417223 */ /* 0x000fe4000001005d */
[----:B------:R-:W-:Y:S02]  /*4100*/  FFMA.FTZ R67, R80, R67, R95 ;  /* 0x0000004350437223 */ /* 0x000fe4000001005f */
[----:B------:R-:W-:-:S03]  /*4110*/  FFMA.FTZ R66, R79, R66, R0 ;  /* 0x000000424f427223 */ /* 0x000fc60000010000 */
[----:B------:R-:W-:-:S05]  /*4120*/  IMAD.WIDE.U32 R116, R117, R116, c[0x0][0x208] ;  /* 0x0000820075747625 */ /* 0x000fca00078e0074 */
[----:B------:R0:W-:Y:S02]  /*4130*/  STG.E.128 [R116.64], R64 ;  /* 0x0000004074007986 */ /* 0x0001e4000c101d04 */
.L_x_23297:
[----:B0-----:R-:W-:Y:S05]  /*4140*/  BSYNC B0 ;  /* 0x0000000000007941 */ /* 0x001fea0003800000 */
.L_x_23296:
[----:B------:R-:W-:Y:S02]  /*4150*/  LOP3.LUT P1, RZ, R110, 0xff, RZ, 0xc0, !PT ;  /* 0x000000ff6eff7812 */ /* 0x000fe4000782c0ff */
[----:B------:R-:W-:Y:S02]  /*4160*/  IADD3 R113, R113, c[0x0][0x160], RZ ;  /* 0x0000580071717a10 */ /* 0x000fe40007ffe0ff */
[----:B------:R-:W-:Y:S02]  /*4170*/  SEL R110, RZ, 0x1, P1 ;  /* 0x00000001ff6e7807 */ /* 0x000fe40000800000 */
[----:B------:R-:W-:-:S13]  /*4180*/  ISETP.GE.AND P1, PT, R113, c[0x0][0x164], PT ;  /* 0x0000590071007a0c */ /* 0x000fda0003f26270 */
[----:B------:R-:W-:Y:S01]  /*4190*/  @P1 CALL.REL.NOINC `(.L_x_23312) ;  /* 0x0000001000001944 */ /* 0x000fe20003c00000 */
[----:B------:R-:W-:Y:S05]  /*41a0*/  BRA `(.L_x_23313) ;  /* 0xffffced000007947 */ /* 0x000fea000383ffff */
.L_x_23312:
[----:B------:R-:W-:Y:S05]  /*41b0*/  EXIT ;  /* 0x000000000000794d */ /* 0x000fea0003800000 */
.L_x_23294:
[----:B------:R-:W-:Y:S01]  /*41c0*/  HFMA2.MMA R115, -RZ, RZ, 0, 1.847743988037109375e-06 ;  /* 0x0000001fff737435 */ /* 0x000fe200000001ff */
[----:B------:R-:W-:Y:S02]  /*41d0*/  MOV R117, 0x1 ;  /* 0x0000000100757802 */ /* 0x000fe40000000f00 */
[----:B------:R-:W-:Y:S02]  /*41e0*/  MOV R120, 0xffffffff ;  /* 0xffffffff00787802 */ /* 0x000fe40000000f00 */
[----:B------:R-:W-:Y:S02]  /*41f0*/  MOV R118, 0x4210 ;  /* 0x0000421000767802 */ /* 0x000fe40000000f00 */
[----:B-----5:R-:W-:Y:S05]  /*4200*/  CALL.REL.NOINC `($__internal_130_$__cuda_sm70_shflsync_bfly_p) ;  /* 0x000007d000007944 */ /* 0x020fea0003c00000 */
[----:B01----:R-:W-:Y:S05]  /*4210*/  BRA `(.L_x_23314) ;  /* 0xffffeb4000007947 */ /* 0x003fea000383ffff */
.L_x_23295:
[----:B------:R-:W-:Y:S01]  /*4220*/  HFMA2.MMA R117, -RZ, RZ, 0, 1.1920928955078125e-07 ;  /* 0x00000002ff757435 */ /* 0x000fe200000001ff */
[----:B------:R-:W-:Y:S01]  /*4230*/  MOV R115, 0x1f ;  /* 0x0000001f00737802 */ /* 0x000fe20000000f00 */
[----:B------:R-:W-:Y:S01]  /*4240*/  IMAD.MOV.U32 R120, RZ, RZ, -0x1 ;  /* 0xffffffffff787424 */ /* 0x000fe200078e00ff */
[----:B------:R-:W-:-:S03]  /*4250*/  MOV R118, 0x4270 ;  /* 0x0000427000767802 */ /* 0x000fc60000000f00 */
[----:B-----5:R-:W-:Y:S05]  /*4260*/  CALL.REL.NOINC `($__internal_130_$__cuda_sm70_shflsync_bfly_p) ;  /* 0x0000077000007944 */ /* 0x020fea0003c00000 */
[----:B0-----:R-:W-:Y:S01]  /*4270*/  HFMA2.MMA R117, -RZ, RZ, 0, 2.384185791015625e-07 ;  /* 0x00000004ff757435 */ /* 0x001fe200000001ff */
[----:B-1----:R-:W-:Y:S01]  /*4280*/  FADD.FTZ R65, R65, R120 ;  /* 0x0000007841417221 */ /* 0x002fe20000010000 */
[----:B------:R-:W-:-:S02]  /*4290*/  MOV R115, 0x1f ;  /* 0x0000001f00737802 */ /* 0x000fc40000000f00 */
[----:B------:R-:W-:Y:S02]  /*42a0*/  MOV R120, 0xffffffff ;  /* 0xffffffff00787802 */ /* 0x000fe40000000f00 */
[----:B------:R-:W-:Y:S02]  /*42b0*/  MOV R118, 0x42d0 ;  /* 0x000042d000767802 */ /* 0x000fe40000000f00 */
[----:B------:R-:W-:Y:S05]  /*42c0*/  CALL.REL.NOINC `($__internal_130_$__cuda_sm70_shflsync_bfly_p) ;  /* 0x0000071000007944 */ /* 0x000fea0003c00000 */
[----:B0-----:R-:W-:Y:S01]  /*42d0*/  HFMA2.MMA R117, -RZ, RZ, 0, 4.76837158203125e-07 ;  /* 0x00000008ff757435 */ /* 0x001fe200000001ff */
[----:B-1----:R-:W-:Y:S01]  /*42e0*/  FADD.FTZ R65, R65, R120 ;  /* 0x0000007841417221 */ /* 0x002fe20000010000 */
[----:B------:R-:W-:Y:S02]  /*42f0*/  MOV R115, 0x1f ;  /* 0x0000001f00737802 */ /* 0x000fe40000000f00 */
[----:B------:R-:W-:Y:S02]  /*4300*/  MOV R120, 0xffffffff ;  /* 0xffffffff00787802 */ /* 0x000fe40000000f00 */
[----:B------:R-:W-:Y:S02]  /*4310*/  MOV R118, 0x4330 ;  /* 0x0000433000767802 */ /* 0x000fe40000000f00 */
[----:B------:R-:W-:Y:S05]  /*4320*/  CALL.REL.NOINC `($__internal_130_$__cuda_sm70_shflsync_bfly_p) ;  /* 0x000006b000007944 */ /* 0x000fea0003c00000 */
[----:B0-----:R-:W-:Y:S01]  /*4330*/  HFMA2.MMA R117, -RZ, RZ, 0, 9.5367431640625e-07 ;  /* 0x00000010ff757435 */ /* 0x001fe200000001ff */
[----:B-1----:R-:W-:Y:S01]  /*4340*/  FADD.FTZ R65, R65, R120 ;  /* 0x0000007841417221 */ /* 0x002fe20000010000 */
[----:B------:R-:W-:Y:S01]  /*4350*/  MOV R115, 0x1f ;  /* 0x0000001f00737802 */ /* 0x000fe20000000f00 */
[----:B------:R-:W-:Y:S01]  /*4360*/  IMAD.MOV.U32 R120, RZ, RZ, -0x1 ;  /* 0xffffffffff787424 */ /* 0x000fe200078e00ff */
[----:B------:R-:W-:-:S02]  /*4370*/  MOV R118, 0x4390 ;  /* 0x0000439000767802 */ /* 0x000fc40000000f00 */
[----:B------:R-:W-:Y:S05]  /*4380*/  CALL.REL.NOINC `($__internal_130_$__cuda_sm70_shflsync_bfly_p) ;  /* 0x0000065000007944 */ /* 0x000fea0003c00000 */
[----:B01----:R-:W-:Y:S01]  /*4390*/  FADD.FTZ R65, R65, R120 ;  /* 0x0000007841417221 */ /* 0x003fe20000010000 */
[----:B------:R-:W-:-:S02]  /*43a0*/  P2R R115, PR, RZ, 0x40 ;  /* 0x00000040ff737803 */ /* 0x000fc40000000000 */
        /* <DEDUP_REMOVED lines=22> */
[----:B------:R-:W-:Y:S01]  /*4510*/  HFMA2.MMA R117, -RZ, RZ, 0, 5.9604644775390625e-08 ;  /* 0x00000001ff757435 */ /* 0x000fe200000001ff */
        /* <DEDUP_REMOVED lines=48> */
[----:B------:R-:W-:Y:S02]  /*4820*/  MOV R118, 0x4840 ;  /* 0x0000484000767802 */ /* 0x000fe40000000f00 */
[----:B------:R-:W-:Y:S05]  /*4830*/  CALL.REL.NOINC `($__internal_130_$__cuda_sm70_shflsync_bfly_p) ;  /* 0x000001a000007944 */ /* 0x000fea0003c00000 */
[----:B0-----:R-:W-:Y:S01]  /*4840*/  HFMA2.MMA R117, -RZ, RZ, 0, 1.1920928955078125e-07 ;  /* 0x00000002ff757435 */ /* 0x001fe200000001ff */
[----:B-1----:R-:W-:Y:S01]  /*4850*/  FADD.FTZ R65, R65, R120 ;  /* 0x0000007841417221 */ /* 0x002fe20000010000 */
[----:B------:R-:W-:Y:S02]  /*4860*/  MOV R115, 0x1f ;  /* 0x0000001f00737802 */ /* 0x000fe40000000f00 */
[----:B------:R-:W-:Y:S02]  /*4870*/  MOV R120, 0xffffffff ;  /* 0xffffffff00787802 */ /* 0x000fe40000000f00 */
[----:B------:R-:W-:Y:S02]  /*4880*/  MOV R118, 0x48a0 ;  /* 0x000048a000767802 */ /* 0x000fe40000000f00 */
[----:B------:R-:W-:Y:S05]  /*4890*/  CALL.REL.NOINC `($__internal_130_$__cuda_sm70_shflsync_bfly_p) ;  /* 0x0000014000007944 */ /* 0x000fea0003c00000 */
[----:B0-----:R-:W-:Y:S01]  /*48a0*/  HFMA2.MMA R117, -RZ, RZ, 0, 2.384185791015625e-07 ;  /* 0x00000004ff757435 */ /* 0x001fe200000001ff */
[----:B-1----:R-:W-:Y:S01]  /*48b0*/  FADD.FTZ R65, R65, R120 ;  /* 0x0000007841417221 */ /* 0x002fe20000010000 */
[----:B------:R-:W-:Y:S01]  /*48c0*/  MOV R115, 0x1f ;  /* 0x0000001f00737802 */ /* 0x000fe20000000f00 */
[----:B------:R-:W-:Y:S01]  /*48d0*/  IMAD.MOV.U32 R120, RZ, RZ, -0x1 ;  /* 0xffffffffff787424 */ /* 0x000fe200078e00ff */
[----:B------:R-:W-:-:S02]  /*48e0*/  MOV R118, 0x4900 ;  /* 0x0000490000767802 */ /* 0x000fc40000000f00 */
[----:B------:R-:W-:Y:S05]  /*48f0*/  CALL.REL.NOINC `($__internal_130_$__cuda_sm70_shflsync_bfly_p) ;  /* 0x000000e000007944 */ /* 0x000fea0003c00000 */
[----:B0-----:R-:W-:Y:S01]  /*4900*/  HFMA2.MMA R117, -RZ, RZ, 0, 4.76837158203125e-07 ;  /* 0x00000008ff757435 */ /* 0x001fe200000001ff */
[----:B-1----:R-:W-:Y:S01]  /*4910*/  FADD.FTZ R65, R65, R120 ;  /* 0x0000007841417221 */ /* 0x002fe20000010000 */
[----:B------:R-:W-:-:S02]  /*4920*/  MOV R115, 0x1f ;  /* 0x0000001f00737802 */ /* 0x000fc40000000f00 */
[----:B------:R-:W-:Y:S02]  /*4930*/  MOV R120, 0xffffffff ;  /* 0xffffffff00787802 */ /* 0x000fe40000000f00 */
[----:B------:R-:W-:Y:S02]  /*4940*/  MOV R118, 0x4960 ;  /* 0x0000496000767802 */ /* 0x000fe40000000f00 */
[----:B------:R-:W-:Y:S05]  /*4950*/  CALL.REL.NOINC `($__internal_130_$__cuda_sm70_shflsync_bfly_p) ;  /* 0x0000008000007944 */ /* 0x000fea0003c00000 */
[----:B-1----:R-:W-:Y:S01]  /*4960*/  FADD.FTZ R121, R65, R120 ;  /* 0x0000007841797221 */ /* 0x002fe20000010000 */
[----:B0-----:R-:W-:Y:S01]  /*4970*/  HFMA2.MMA R117, -RZ, RZ, 0, 9.5367431640625e-07 ;  /* 0x00000010ff757435 */ /* 0x001fe200000001ff */
[----:B------:R-:W-:Y:S02]  /*4980*/  MOV R115, 0x1f ;  /* 0x0000001f00737802 */ /* 0x000fe40000000f00 */
[----:B------:R-:W-:Y:S02]  /*4990*/  MOV R120, 0xffffffff ;  /* 0xffffffff00787802 */ /* 0x000fe40000000f00 */
[----:B------:R-:W-:Y:S02]  /*49a0*/  MOV R65, R121 ;  /* 0x0000007900417202 */ /* 0x000fe40000000f00 */
[----:B------:R-:W-:-:S02]  /*49b0*/  MOV R118, 0x49d0 ;  /* 0x000049d000767802 */ /* 0x000fc40000000f00 */
[----:B------:R-:W-:Y:S05]  /*49c0*/  CALL.REL.NOINC `($__internal_130_$__cuda_sm70_shflsync_bfly_p) ;  /* 0x0000001000007944 */ /* 0x000fea0003c00000 */
[----:B01----:R-:W-:Y:S05]  /*49d0*/  BRA `(.L_x_23315) ;  /* 0xffffe90000007947 */ /* 0x003fea000383ffff */
        .weak           $__internal_130_$__cuda_sm70_shflsync_bfly_p
        .type           $__internal_130_$__cuda_sm70_shflsync_bfly_p,@function
        .size           $__internal_130_$__cuda_sm70_shflsync_bfly_p,(.L_x_29194 - $__internal_130_$__cuda_sm70_shflsync_bfly_p)
$__internal_130_$__cuda_sm70_shflsync_bfly_p:
[----:B------:R-:W-:Y:S01]  /*49e0*/  HFMA2.MMA R119, -RZ, RZ, 0, 0 ;  /* 0x00000000ff777435 */ /* 0x000fe200000001ff */
[----:B------:R-:W-:Y:S04]  /*49f0*/  WARPSYNC R120 ;  /* 0x0000007800007348 */ /* 0x000fe80003800000 */
[----:B------:R0:W1:Y:S01]  /*4a00*/  SHFL.BFLY PT, R120, R65, R117, R115 ;  /* 0x0c00007541787389 */ /* 0x00006200000e0073 */
[----:B------:R-:W-:Y:S05]  /*4a10*/  RET.REL.NODEC R118 `(_ZN10layer_norm13ln_fwd_kernelINS_13Kernel_traitsI6__halfffffjLj4096ELj1ELj1ELj4ELj16ENS_18Kernel_traits_baseILj4096ES2_ffffjLj128EEEEELb0ELb0ELb1ELb0EEEvNS_9FwdParamsE) ;  /* 0xffffb5e076007950 */ /* 0x000fea0003c3ffff */
.L_x_23316:
        /* <DEDUP_REMOVED lines=14> */
.L_x_29194:


//--------------------- .text._ZN10layer_norm13ln_fwd_kernelINS_13Kernel_traitsI6__halfffffjLj4096ELj1ELj1ELj4ELj16ENS_18Kernel_traits_baseILj4096ES2_ffffjLj128EEEEELb0ELb0ELb1ELb1EEEvNS_9FwdParamsE --------------------------
	.section	.text._ZN10layer_norm13ln_fwd_kernelINS_13Kernel_traitsI6__halfffffjLj4096ELj1ELj1ELj4ELj16ENS_18Kernel_traits_baseILj4096ES2_ffffjLj128EEEEELb0ELb0ELb1ELb1EEEvNS_9FwdParamsE,"ax",@progbits
	.sectioninfo	@"SHI_REGISTERS=128"
	.align	128
        .global         _ZN10layer_norm13ln_fwd_kernelINS_13Kernel_traitsI6__halfffffjLj4096ELj1ELj1ELj4ELj16ENS_18Kernel_traits_baseILj4096ES2_ffffjLj128EEEEELb0ELb0ELb1ELb1EEEvNS_9FwdParamsE
        .type           _ZN10layer_norm13ln_fwd_kernelINS_13Kernel_traitsI6__halfffffjLj4096ELj1ELj1ELj4ELj16ENS_18Kernel_traits_baseILj4096ES2_ffffjLj128EEEEELb0ELb0ELb1ELb1EEEvNS_9FwdParamsE,@function
        .size           _ZN10layer_norm13ln_fwd_kernelINS_13Kernel_traitsI6__halfffffjLj4096ELj1ELj1ELj4ELj16ENS_18Kernel_traits_baseILj4096ES2_ffffjLj128EEEEELb0ELb0ELb1ELb1EEEvNS_9FwdParamsE,(.L_x_29195 - _ZN10layer_norm13ln_fwd_kernelINS_13Kernel_traitsI6__halfffffjLj4096ELj1ELj1ELj4ELj16ENS_18Kernel_traits_baseILj4096ES2_ffffjLj128EEEEELb0ELb0ELb1ELb1EEEvNS_9FwdParamsE)
        .other          _ZN10layer_norm13ln_fwd_kernelINS_13Kernel_traitsI6__halfffffjLj4096ELj1ELj1ELj4ELj16ENS_18Kernel_traits_baseILj4096ES2_ffffjLj128EEEEELb0ELb0ELb1ELb1EEEvNS_9FwdParamsE,@"STO_CUDA_ENTRY STV_DEFAULT"
_ZN10layer_norm13ln_fwd_kernelINS_13Kernel_traitsI6__halfffffjLj4096ELj1ELj1ELj4ELj16ENS_18Kernel_traits_baseILj4096ES2_ffffjLj128EEEEELb0ELb0ELb1ELb1EEEvNS_9FwdParamsE:
.text._ZN10layer_norm13ln_fwd_kernelINS_13Kernel_traitsI6__halfffffjLj4096ELj1ELj1ELj4ELj16ENS_18Kernel_traits_baseILj4096ES2_ffffjLj128EEEEELb0ELb0ELb1ELb1EEEvNS_9FwdParamsE:
        /* <DEDUP_REMOVED lines=23> */
[----:B0-----:R0:W2:Y:S04]  /*0170*/  LDG.E.64 R18, [R2.64+0x1000] ;  /* 0x0010000402127981 */ /* 0x0010a8000c1e1b00 */
[----:B------:R0:W3:Y:S04]  /*0180*/  LDG.E.64 R34, [R2.64] ;  /* 0x0000000402227981 */ /* 0x0000e8000c1e1b00 */
        /* <DEDUP_REMOVED lines=14> */
[--C-:B------:R-:W-:Y:S01]  /*0270*/  SHF.R.U64 R26, R14, 0x10, R15.reuse ;  /* 0x000000100e1a7819 */ /* 0x100fe2000000120f */
[----:B------:R-:W-:Y:S01]  /*0280*/  HADD2.F32 R16, -RZ, R14.H0_H0 ;  /* 0x2000000eff107230 */ /* 0x000fe20000004100 */
[----:B------:R-:W-:Y:S01]  /*0290*/  SHF.R.U32.HI R66, RZ, 0x10, R15 ;  /* 0x00000010ff427819 */ /* 0x000fe2000001160f */
[----:B------:R-:W-:Y:S01]  /*02a0*/  HADD2.F32 R14, -RZ, R12.H0_H0 ;  /* 0x2000000cff0e7230 */ /* 0x000fe20000004100 */
[----:B------:R-:W-:-:S02]  /*02b0*/  SHF.R.U64 R67, R12, 0x10, R13 ;  /* 0x000000100c437819 */ /* 0x000fc4000000120d */
[----:B------:R-:W-:Y:S02]  /*02c0*/  SHF.R.U32.HI R68, RZ, 0x10, R13 ;  /* 0x00000010ff447819 */ /* 0x000fe4000001160d */
[--C-:B------:R-:W-:Y:S02]  /*02d0*/  SHF.R.U64 R69, R10, 0x10, R11.reuse ;  /* 0x000000100a457819 */ /* 0x100fe4000000120b */
[----:B------:R-:W-:Y:S02]  /*02e0*/  SHF.R.U32.HI R70, RZ, 0x10, R11 ;  /* 0x00000010ff467819 */ /* 0x000fe4000001160b */
[--C-:B------:R-:W-:Y:S02]  /*02f0*/  SHF.R.U64 R71, R8, 0x10, R9.reuse ;  /* 0x0000001008477819 */ /* 0x100fe40000001209 */
[----:B------:R-:W-:Y:S02]  /*0300*/  SHF.R.U32.HI R72, RZ, 0x10, R9 ;  /* 0x00000010ff487819 */ /* 0x000fe40000011609 */
[----:B------:R-:W-:-:S02]  /*0310*/  SHF.R.U64 R73, R6, 0x10, R7 ;  /* 0x0000001006497819 */ /* 0x000fc40000001207 */
[----:B------:R-:W-:Y:S02]  /*0320*/  SHF.R.U32.HI R74, RZ, 0x10, R7 ;  /* 0x00000010ff4a7819 */ /* 0x000fe40000011607 */
[--C-:B------:R-:W-:Y:S02]  /*0330*/  SHF.R.U64 R75, R32, 0x10, R33.reuse ;  /* 0x00000010204b7819 */ /* 0x100fe40000001221 */
[----:B------:R-:W-:Y:S02]  /*0340*/  SHF.R.U32.HI R76, RZ, 0x10, R33 ;  /* 0x00000010ff4c7819 */ /* 0x000fe40000011621 */
[--C-:B------:R-:W-:Y:S02]  /*0350*/  SHF.R.U64 R77, R30, 0x10, R31.reuse ;  /* 0x000000101e4d7819 */ /* 0x100fe4000000121f */
[----:B------:R-:W-:Y:S02]  /*0360*/  SHF.R.U32.HI R78, RZ, 0x10, R31 ;  /* 0x00000010ff4e7819 */ /* 0x000fe4000001161f */
[----:B------:R-:W-:-:S02]  /*0370*/  SHF.R.U64 R79, R28, 0x10, R29 ;  /* 0x000000101c4f7819 */ /* 0x000fc4000000121d */
[----:B------:R-:W-:Y:S01]  /*0380*/  SHF.R.U32.HI R80, RZ, 0x10, R29 ;  /* 0x00000010ff507819 */ /* 0x000fe2000001161d */
[----:B------:R-:W-:Y:S01]  /*0390*/  HADD2.F32 R12, -RZ, R10.H0_H0 ;  /* 0x2000000aff0c7230 */ /* 0x000fe20000004100 */
[----:B------:R-:W-:Y:S01]  /*03a0*/  HFMA2.MMA R81, -RZ, RZ, 0, 5.9604644775390625e-08 ;  /* 0x00000001ff517435 */ /* 0x000fe200000001ff */
        /* <DEDUP_REMOVED lines=10> */
[----:B0-----:R-:W-:-:S02]  /*0450*/  HADD2.F32 R3, -RZ, R31.H0_H0 ;  /* 0x2000001fff037230 */ /* 0x001fc40000004100 */
        /* <DEDUP_REMOVED lines=16> */
[----:B------:R-:W-:Y:S01]  /*0560*/  HADD2.F32 R80, -RZ, R80.H0_H0 ;  /* 0x20000050ff507230 */ /* 0x000fe20000004100 */
[----:B------:R-:W-:Y:S01]  /*0570*/  ULDC.U8 UR6, c[0x0][0x1f0] ;  /* 0x00007c0000067ab9 */ /* 0x000fe20000000000 */
[--C-:B--2---:R-:W-:Y:S01]  /*0580*/  SHF.R.U64 R84, R18, 0x10, R19.reuse ;  /* 0x0000001012547819 */ /* 0x104fe20000001213 */
[----:B------:R-:W-:Y:S01]  /*0590*/  HADD2.F32 R93, -RZ, R18.H0_H0 ;  /* 0x20000012ff5d7230 */ /* 0x000fe20000004100 */
[----:B------:R-:W-:Y:S01]  /*05a0*/  SHF.R.U32.HI R85, RZ, 0x10, R19 ;  /* 0x00000010ff557819 */ /* 0x000fe20000011613 */
[----:B------:R-:W-:Y:S01]  /*05b0*/  HADD2.F32 R18, -RZ, R19.H0_H0 ;  /* 0x20000013ff127230 */ /* 0x000fe20000004100 */
[----:B---3--:R-:W-:-:S02]  /*05c0*/  SHF.R.U64 R109, R34, 0x10, R35 ;  /* 0x00000010226d7819 */ /* 0x008fc40000001223 */
[----:B------:R-:W-:Y:S02]  /*05d0*/  SHF.R.U32.HI R107, RZ, 0x10, R35 ;  /* 0x00000010ff6b7819 */ /* 0x000fe40000011623 */
[--C-:B----4-:R-:W-:Y:S02]  /*05e0*/  SHF.R.U64 R102, R36, 0x10, R37.reuse ;  /* 0x0000001024667819 */ /* 0x110fe40000001225 */
[----:B------:R-:W-:Y:S02]  /*05f0*/  SHF.R.U32.HI R103, RZ, 0x10, R37 ;  /* 0x00000010ff677819 */ /* 0x000fe40000011625 */
[--C-:B------:R-:W-:Y:S02]  /*0600*/  SHF.R.U64 R98, R38, 0x10, R39.reuse ;  /* 0x0000001026627819 */ /* 0x100fe40000001227 */
[----:B------:R-:W-:Y:S02]  /*0610*/  SHF.R.U32.HI R99, RZ, 0x10, R39 ;  /* 0x00000010ff637819 */ /* 0x000fe40000011627 */
[----:B------:R-:W-:-:S02]  /*0620*/  SHF.R.U64 R94, R24, 0x10, R25 ;  /* 0x00000010185e7819 */ /* 0x000fc40000001219 */
[----:B------:R-:W-:Y:S02]  /*0630*/  SHF.R.U32.HI R95, RZ, 0x10, R25 ;  /* 0x00000010ff5f7819 */ /* 0x000fe40000011619 */
[--C-:B------:R-:W-:Y:S01]  /*0640*/  SHF.R.U64 R86, R20, 0x10, R21.reuse ;  /* 0x0000001014567819 */ /* 0x100fe20000001215 */
[----:B------:R-:W-:Y:S01]  /*0650*/  HADD2.F32 R19, -RZ, R20.H0_H0 ;  /* 0x20000014ff137230 */ /* 0x000fe20000004100 */
[----:B------:R-:W-:Y:S01]  /*0660*/  SHF.R.U32.HI R87, RZ, 0x10, R21 ;  /* 0x00000010ff577819 */ /* 0x000fe20000011615 */
[----:B------:R-:W-:Y:S01]  /*0670*/  HADD2.F32 R20, -RZ, R21.H0_H0 ;  /* 0x20000015ff147230 */ /* 0x000fe20000004100 */
[--C-:B------:R-:W-:Y:S02]  /*0680*/  SHF.R.U64 R88, R22, 0x10, R23.reuse ;  /* 0x0000001016587819 */ /* 0x100fe40000001217 */
[----:B------:R-:W-:Y:S02]  /*0690*/  SHF.R.U32.HI R89, RZ, 0x10, R23 ;  /* 0x00000010ff597819 */ /* 0x000fe40000011617 */
[----:B------:R-:W-:-:S02]  /*06a0*/  SHF.R.U64 R90, R64, 0x10, R65 ;  /* 0x00000010405a7819 */ /* 0x000fc40000001241 */
[----:B------:R-:W-:Y:S01]  /*06b0*/  SHF.R.U32.HI R91, RZ, 0x10, R65 ;  /* 0x00000010ff5b7819 */ /* 0x000fe20000011641 */
        /* <DEDUP_REMOVED lines=29> */
.L_x_23386:
[----:B------:R-:W-:-:S05]  /*0890*/  MOV R37, 0x4 ;  /* 0x0000000400257802 */ /* 0x000fca0000000f00 */
[----:B------:R-:W-:-:S05]  /*08a0*/  IMAD.WIDE R34, R106, R37, c[0x0][0x1d0] ;  /* 0x000074006a227625 */ /* 0x000fca00078e0225 */
[----:B------:R0:W2:Y:S01]  /*08b0*/  LDG.E R39, [R34.64] ;  /* 0x0000000422277981 */ /* 0x0000a2000c1e1900 */
[----:B------:R-:W-:Y:S01]  /*08c0*/  ISETP.NE.U32.AND P0, PT, RZ, c[0x0][0x180], PT ;  /* 0x00006000ff007a0c */ /* 0x000fe20003f05070 */
[----:B------:R-:W-:Y:S01]  /*08d0*/  IMAD R32, R106, c[0x0][0x168], RZ ;  /* 0x00005a006a207a24 */ /* 0x000fe200078e02ff */
[----:B------:R-:W-:Y:S02]  /*08e0*/  LOP3.LUT R36, R17, 0x7f, RZ, 0xc0, !PT ;  /* 0x0000007f11247812 */ /* 0x000fe400078ec0ff */
[----:B------:R-:W-:Y:S02]  /*08f0*/  ISETP.NE.AND.EX P0, PT, RZ, c[0x0][0x184], PT, P0 ;  /* 0x00006100ff007a0c */ /* 0x000fe40003f05300 */
[----:B------:R-:W-:-:S04]  /*0900*/  SHF.R.S32.HI R33, RZ, 0x1f, R32 ;  /* 0x0000001fff217819 */ /* 0x000fc80000011420 */
[----:B------:R-:W-:-:S04]  /*0910*/  LEA.HI R33, R33, R32, RZ, 0x2 ;  /* 0x0000002021217211 */ /* 0x000fc800078f10ff */
[----:B------:R-:W-:-:S03]  /*0920*/  LEA.HI.SX32 R63, R33, R36, 0x1e ;  /* 0x00000024213f7211 */ /* 0x000fc600078ff2ff */
[----:B------:R-:W-:-:S05]  /*0930*/  @P0 MOV R32, 0x10 ;  /* 0x0000001000200802 */ /* 0x000fca0000000f00 */
[----:B------:R-:W-:-:S05]  /*0940*/  @P0 IMAD.WIDE.U32 R32, R63, R32, c[0x0][0x180] ;  /* 0x000060003f200625 */ /* 0x000fca00078e0020 */
[----:B------:R1:W3:Y:S01]  /*0950*/  @P0 LDG.E.128 R24, [R32.64] ;  /* 0x0000000420180981 */ /* 0x0002e2000c1e1d00 */
[----:B0-----:R-:W-:Y:S01]  /*0960*/  IMAD.WIDE R34, R106, R37, c[0x0][0x1d8] ;  /* 0x000076006a227625 */ /* 0x001fe200078e0225 */
[----:B------:R-:W-:Y:S02]  /*0970*/  MOV R112, RZ ;  /* 0x000000ff00707202 */ /* 0x000fe40000000f00 */
[----:B------:R-:W-:Y:S02]  /*0980*/  MOV R110, 0x10 ;  /* 0x00000010006e7802 */ /* 0x000fe40000000f00 */
[----:B------:R-:W-:Y:S01]  /*0990*/  IADD3 R43, R63, 0x80, RZ ;  /* 0x000000803f2b7810 */ /* 0x000fe20007ffe0ff */
[----:B------:R-:W-:Y:S01]  /*09a0*/  BSSY B0, `(.L_x_23317) ;  /* 0x000001d000007945 */ /* 0x000fe20003800000 */
[----:B------:R3:W5:Y:S01]  /*09b0*/  LDG.E R108, [R34.64] ;  /* 0x00000004226c7981 */ /* 0x000762000c1e1900 */
        /* <DEDUP_REMOVED lines=15> */
[----:B------:R-:W-:Y:S01]  /*0ab0*/  @!P6 ISETP.NE.AND.EX P2, PT, RZ, c[0x0][0x184], PT, P2 ;  /* 0x00006100ff00ea0c */ /* 0x000fe20003f45320 */
[----:B------:R-:W-:Y:S01]  /*0ac0*/  IMAD.WIDE.U32 R38, R63, R110, c[0x0][0x188] ;  /* 0x000062003f267625 */ /* 0x000fe200078e006e */
[----:B------:R-:W-:-:S02]  /*0ad0*/  @!P6 ISETP.NE.AND.EX P4, PT, RZ, c[0x0][0x184], PT, P4 ;  /* 0x00006100ff00ea0c */ /* 0x000fc40003f85340 */
[----:B------:R-:W-:Y:S01]  /*0ae0*/  @!P6 ISETP.NE.AND.EX P3, PT, RZ, c[0x0][0x184], PT, P3 ;  /* 0x00006100ff00ea0c */ /* 0x000fe20003f65330 */
[----:B------:R-:W-:Y:S01]  /*0af0*/  @P0 IMAD.WIDE.U32 R36, R43, R110, c[0x0][0x180] ;  /* 0x000060002b240625 */ /* 0x000fe200078e006e */
[----:B---3--:R-:W-:Y:S02]  /*0b00*/  @!P6 FSEL R34, R26, RZ, P2 ;  /* 0x000000ff1a22e208 */ /* 0x008fe40001000000 */
[----:B------:R-:W-:Y:S02]  /*0b10*/  @!P6 FSEL R35, R27, RZ, P4 ;  /* 0x000000ff1b23e208 */ /* 0x000fe40002000000 */
[----:B0-----:R-:W-:Y:S02]  /*0b20*/  @!P6 FSEL R33, R25, RZ, P1 ;  /* 0x000000ff1921e208 */ /* 0x001fe40000800000 */
[----:B------:R-:W-:Y:S01]  /*0b30*/  @!P6 FSEL R32, R24, RZ, P3 ;  /* 0x000000ff1820e208 */ /* 0x000fe20001800000 */
[----:B------:R-:W-:Y:S05]  /*0b40*/  @!P6 BRA `(.L_x_23318) ;  /* 0x000000200000e947 */ /* 0x000fea0003800000 */
[----:B-----5:R-:W-:-:S04]  /*0b50*/  FMUL.FTZ R32, R28, c[0x0][0x1ec] ;  /* 0x00007b001c207a20 */ /* 0x020fc80000410000 */
[----:B------:R-:W-:Y:S02]  /*0b60*/  @P0 FADD.FTZ R32, R24, R32 ;  /* 0x0000002018200221 */ /* 0x000fe40000010000 */
.L_x_23318:
[----:B------:R-:W-:Y:S05]  /*0b70*/  BSYNC B0 ;  /* 0x0000000000007941 */ /* 0x000fea0003800000 */
.L_x_23317:
[----:B------:R-:W-:Y:S01]  /*0b80*/  BSSY B0, `(.L_x_23319) ;  /* 0x0000004000007945 */ /* 0x000fe20003800000 */
[----:B------:R-:W-:Y:S05]  /*0b90*/  @!P6 BRA `(.L_x_23320) ;  /* 0x000000200000e947 */ /* 0x000fea0003800000 */
[----:B-----5:R-:W-:-:S04]  /*0ba0*/  FMUL.FTZ R33, R29, c[0x0][0x1ec] ;  /* 0x00007b001d217a20 */ /* 0x020fc80000410000 */
[----:B------:R-:W-:Y:S02]  /*0bb0*/  @P0 FADD.FTZ R33, R25, R33 ;  /* 0x0000002119210221 */ /* 0x000fe40000010000 */
.L_x_23320:
[----:B------:R-:W-:Y:S05]  /*0bc0*/  BSYNC B0 ;  /* 0x0000000000007941 */ /* 0x000fea0003800000 */
.L_x_23319:
[----:B------:R-:W-:Y:S01]  /*0bd0*/  BSSY B0, `(.L_x_23321) ;  /* 0x0000004000007945 */ /* 0x000fe20003800000 */
[----:B------:R-:W-:Y:S05]  /*0be0*/  @!P6 BRA `(.L_x_23322) ;  /* 0x000000200000e947 */ /* 0x000fea0003800000 */
[----:B-----5:R-:W-:-:S04]  /*0bf0*/  FMUL.FTZ R34, R30, c[0x0][0x1ec] ;  /* 0x00007b001e227a20 */ /* 0x020fc80000410000 */
[----:B------:R-:W-:Y:S02]  /*0c00*/  @P0 FADD.FTZ R34, R26, R34 ;  /* 0x000000221a220221 */ /* 0x000fe40000010000 */
.L_x_23322:
[----:B------:R-:W-:Y:S05]  /*0c10*/  BSYNC B0 ;  /* 0x0000000000007941 */ /* 0x000fea0003800000 */
.L_x_23321:
[----:B------:R-:W-:Y:S01]  /*0c20*/  BSSY B0, `(.L_x_23323) ;  /* 0x0000004000007945 */ /* 0x000fe20003800000 */
[----:B------:R-:W-:Y:S05]  /*0c30*/  @!P6 BRA `(.L_x_23324) ;  /* 0x000000200000e947 */ /* 0x000fea0003800000 */
[----:B-----5:R-:W-:-:S04]  /*0c40*/  FMUL.FTZ R35, R31, c[0x0][0x1ec] ;  /* 0x00007b001f237a20 */ /* 0x020fc80000410000 */
[----:B------:R-:W-:Y:S02]  /*0c50*/  @P0 FADD.FTZ R35, R27, R35 ;  /* 0x000000231b230221 */ /* 0x000fe40000010000 */
.L_x_23324:
[----:B------:R-:W-:Y:S05]  /*0c60*/  BSYNC B0 ;  /* 0x0000000000007941 */ /* 0x000fea0003800000 */
.L_x_23323:
[----:B------:R-:W-:Y:S01]  /*0c70*/  @P5 IADD3 R45, R112, 0x80, RZ ;  /* 0x00000080702d5810 */ /* 0x000fe20007ffe0ff */
[----:B------:R0:W-:Y:S04]  /*0c80*/  STG.E.128 [R38.64], R32 ;  /* 0x0000002026007986 */ /* 0x0001e8000c101d04 */
[----:B------:R-:W-:Y:S01]  /*0c90*/  @P5 IMAD.WIDE.U32 R44, R45, R110, c[0x0][0x170] ;  /* 0x00005c002d2c5625 */ /* 0x000fe200078e006e */
[----:B------:R-:W2:Y:S01]  /*0ca0*/  @P0 LDG.E.128 R24, [R36.64] ;  /* 0x0000000424180981 */ /* 0x000ea2000c1e1d00 */
[----:B------:R-:W-:-:S03]  /*0cb0*/  IADD3 R47, R63, 0x100, RZ ;  /* 0x000001003f2f7810 */ /* 0x000fc60007ffe0ff */
[----:B-----5:R1:W5:Y:S01]  /*0cc0*/  @P5 LDG.E.128 R28, [R44.64] ;  /* 0x000000042c1c5981 */ /* 0x020362000c1e1d00 */
[----:B------:R-:W-:Y:S01]  /*0cd0*/  @!P6 ISETP.NE.U32.AND P3, PT, RZ, c[0x0][0x180], PT ;  /* 0x00006000ff00ea0c */ /* 0x000fe20003f65070 */
[----:B------:R-:W-:Y:S01]  /*0ce0*/  BSSY B0, `(.L_x_23325) ;  /* 0x0000011000007945 */ /* 0x000fe20003800000 */
[----:B------:R-:W-:Y:S01]  /*0cf0*/  @!P6 ISETP.NE.U32.AND P1, PT, RZ, c[0x0][0x180], PT ;  /* 0x00006000ff00ea0c */ /* 0x000fe20003f25070 */
[-C--:B------:R-:W-:Y:S01]  /*0d00*/  IMAD.WIDE.U32 R42, R43, R110.reuse, c[0x0][0x188] ;  /* 0x000062002b2a7625 */ /* 0x080fe200078e006e */
[----:B------:R-:W-:Y:S02]  /*0d10*/  @!P6 ISETP.NE.U32.AND P2, PT, RZ, c[0x0][0x180], PT ;  /* 0x00006000ff00ea0c */ /* 0x000fe40003f45070 */
[----:B------:R-:W-:Y:S01]  /*0d20*/  @!P6 ISETP.NE.U32.AND P4, PT, RZ, c[0x0][0x180], PT ;  /* 0x00006000ff00ea0c */ /* 0x000fe20003f85070 */
[----:B------:R-:W-:Y:S01]  /*0d30*/  @P0 IMAD.WIDE.U32 R40, R47, R110, c[0x0][0x180] ;  /* 0x000060002f280625 */ /* 0x000fe200078e006e */
[----:B------:R-:W-:Y:S02]  /*0d40*/  @!P6 ISETP.NE.AND.EX P1, PT, RZ, c[0x0][0x184], PT, P1 ;  /* 0x00006100ff00ea0c */ /* 0x000fe40003f25310 */
[----:B------:R-:W-:-:S02]  /*0d50*/  @!P6 ISETP.NE.AND.EX P2, PT, RZ, c[0x0][0x184], PT, P2 ;  /* 0x00006100ff00ea0c */ /* 0x000fc40003f45320 */
[----:B------:R-:W-:Y:S02]  /*0d60*/  @!P6 ISETP.NE.AND.EX P4, PT, RZ, c[0x0][0x184], PT, P4 ;  /* 0x00006100ff00ea0c */ /* 0x000fe40003f85340 */
[----:B------:R-:W-:Y:S02]  /*0d70*/  @!P6 ISETP.NE.AND.EX P3, PT, RZ, c[0x0][0x184], PT, P3 ;  /* 0x00006100ff00ea0c */ /* 0x000fe40003f65330 */
[----:B--2---:R-:W-:Y:S02]  /*0d80*/  @!P6 FSEL R37, R25, RZ, P1 ;  /* 0x000000ff1925e208 */ /* 0x004fe40000800000 */
[----:B0-----:R-:W-:Y:S02]  /*0d90*/  @!P6 FSEL R38, R26, RZ, P2 ;  /* 0x000000ff1a26e208 */ /* 0x001fe40001000000 */
[----:B------:R-:W-:Y:S02]  /*0da0*/  @!P6 FSEL R39, R27, RZ, P4 ;  /* 0x000000ff1b27e208 */ /* 0x000fe40002000000 */
[----:B------:R-:W-:Y:S01]  /*0db0*/  @!P6 FSEL R36, R24, RZ, P3 ;  /* 0x000000ff1824e208 */ /* 0x000fe20001800000 */
[----:B------:R-:W-:Y:S05]  /*0dc0*/  @!P6 BRA `(.L_x_23326) ;  /* 0x000000200000e947 */ /* 0x000fea0003800000 */
[----:B-1---5:R-:W-:-:S04]  /*0dd0*/  FMUL.FTZ R36, R28, c[0x0][0x1ec] ;  /* 0x00007b001c247a20 */ /* 0x022fc80000410000 */
[----:B------:R-:W-:Y:S02]  /*0de0*/  @P0 FADD.FTZ R36, R24, R36 ;  /* 0x0000002418240221 */ /* 0x000fe40000010000 */
.L_x_23326:
[----:B-1----:R-:W-:Y:S05]  /*0df0*/  BSYNC B0 ;  /* 0x0000000000007941 */ /* 0x002fea0003800000 */
.L_x_23325:
[----:B------:R-:W-:Y:S01]  /*0e00*/  BSSY B0, `(.L_x_23327) ;  /* 0x0000004000007945 */ /* 0x000fe20003800000 */
[----:B------:R-:W-:Y:S05]  /*0e10*/  @!P6 BRA `(.L_x_23328) ;  /* 0x000000200000e947 */ /* 0x000fea0003800000 */
[----:B-----5:R-:W-:-:S04]  /*0e20*/  FMUL.FTZ R37, R29, c[0x0][0x1ec] ;  /* 0x00007b001d257a20 */ /* 0x020fc80000410000 */
[----:B------:R-:W-:Y:S02]  /*0e30*/  @P0 FADD.FTZ R37, R25, R37 ;  /* 0x0000002519250221 */ /* 0x000fe40000010000 */
.L_x_23328:
[----:B------:R-:W-:Y:S05]  /*0e40*/  BSYNC B0 ;  /* 0x0000000000007941 */ /* 0x000fea0003800000 */
.L_x_23327:
[----:B------:R-:W-:Y:S01]  /*0e50*/  BSSY B0, `(.L_x_23329) ;  /* 0x0000004000007945 */ /* 0x000fe20003800000 */
[----:B------:R-:W-:Y:S05]  /*0e60*/  @!P6 BRA `(.L_x_23330) ;  /* 0x000000200000e947 */ /* 0x000fea0003800000 */
[----:B-----5:R-:W-:-:S04]  /*0e70*/  FMUL.FTZ R38, R30, c[0x0][0x1ec] ;  /* 0x00007b001e267a20 */ /* 0x020fc80000410000 */
[----:B------:R-:W-:Y:S02]  /*0e80*/  @P0 FADD.FTZ R38, R26, R38 ;  /* 0x000000261a260221 */ /* 0x000fe40000010000 */
.L_x_23330:
[----:B------:R-:W-:Y:S05]  /*0e90*/  BSYNC B0 ;  /* 0x0000000000007941 */ /* 0x000fea0003800000 */
.L_x_23329:
[----:B------:R-:W-:Y:S01]  /*0ea0*/  BSSY B0, `(.L_x_23331) ;  /* 0x0000004000007945 */ /* 0x000fe20003800000 */
[----:B------:R-:W-:Y:S05]  /*0eb0*/  @!P6 BRA `(.L_x_23332) ;  /* 0x000000200000e947 */ /* 0x000fea0003800000 */
[----:B-----5:R-:W-:-:S04]  /*0ec0*/  FMUL.FTZ R39, R31, c[0x0][0x1ec] ;  /* 0x00007b001f277a20 */ /* 0x020fc80000410000 */
[----:B------:R-:W-:Y:S02]  /*0ed0*/  @P0 FADD.FTZ R39, R27, R39 ;  /* 0x000000271b270221 */ /* 0x000fe40000010000 */
.L_x_23332:
[----:B------:R-:W-:Y:S05]  /*0ee0*/  BSYNC B0 ;  /* 0x0000000000007941 */ /* 0x000fea0003800000 */
.L_x_23331:
        /* <DEDUP_REMOVED lines=24> */
.L_x_23334:
[----:B-1----:R-:W-:Y:S05]  /*1070*/  BSYNC B0 ;  /* 0x0000000000007941 */ /* 0x002fea0003800000 */
.L_x_23333:
[----:B------:R-:W-:Y:S01]  /*1080*/  BSSY B0, `(.L_x_23335) ;  /* 0x0000004000007945 */ /* 0x000fe20003800000 */
[----:B------:R-:W-:Y:S05]  /*1090*/  @!P6 BRA `(.L_x_23336) ;  /* 0x000000200000e947 */ /* 0x000fea0003800000 */
[----:B-----5:R-:W-:-:S04]  /*10a0*/  FMUL.FTZ R41, R29, c[0x0][0x1ec] ;  /* 0x00007b001d297a20 */ /* 0x020fc80000410000 */
[----:B------:R-:W-:Y:S02]  /*10b0*/  @P0 FADD.FTZ R41, R25, R41 ;  /* 0x0000002919290221 */ /* 0x000fe40000010000 */
.L_x_23336:
[----:B------:R-:W-:Y:S05]  /*10c0*/  BSYNC B0 ;  /* 0x0000000000007941 */ /* 0x000fea0003800000 */
.L_x_23335:
[----:B------:R-:W-:Y:S01]  /*10d0*/  BSSY B0, `(.L_x_23337) ;  /* 0x0000004000007945 */ /* 0x000fe20003800000 */
[----:B------:R-:W-:Y:S05]  /*10e0*/  @!P6 BRA `(.L_x_23338) ;  /* 0x000000200000e947 */ /* 0x000fea0003800000 */
[----:B-----5:R-:W-:-:S04]  /*10f0*/  FMUL.FTZ R42, R30, c[0x0][0x1ec] ;  /* 0x00007b001e2a7a20 */ /* 0x020fc80000410000 */
[----:B------:R-:W-:Y:S02]  /*1100*/  @P0 FADD.FTZ R42, R26, R42 ;  /* 0x0000002a1a2a0221 */ /* 0x000fe40000010000 */
.L_x_23338:
[----:B------:R-:W-:Y:S05]  /*1110*/  BSYNC B0 ;  /* 0x0000000000007941 */ /* 0x000fea0003800000 */
.L_x_23337:
[----:B------:R-:W-:Y:S01]  /*1120*/  BSSY B0, `(.L_x_23339) ;  /* 0x0000004000007945 */ /* 0x000fe20003800000 */
[----:B------:R-:W-:Y:S05]  /*1130*/  @!P6 BRA `(.L_x_23340) ;  /* 0x000000200000e947 */ /* 0x000fea0003800000 */
[----:B-----5:R-:W-:-:S04]  /*1140*/  FMUL.FTZ R43, R31, c[0x0][0x1ec] ;  /* 0x00007b001f2b7a20 */ /* 0x020fc80000410000 */
[----:B------:R-:W-:Y:S02]  /*1150*/  @P0 FADD.FTZ R43, R27, R43 ;  /* 0x0000002b1b2b0221 */ /* 0x000fe40000010000 */
.L_x_23340:
[----:B------:R-:W-:Y:S05]  /*1160*/  BSYNC B0 ;  /* 0x0000000000007941 */ /* 0x000fea0003800000 */
.L_x_23339:
[----:B------:R-:W-:Y:S01]  /*1170*/  @P5 IADD3 R53, R112, 0x180, RZ ;  /* 0x0000018070355810 */ /* 0x000fe20007ffe0ff */
[----:B------:R0:W-:Y:S04]  /*1180*/  STG.E.128 [R46.64], R40 ;  /* 0x000000282e007986 */ /* 0x0001e8000c101d04 */
[-C--:B------:R-:W-:Y:S01]  /*1190*/  @P5 IMAD.WIDE.U32 R52, R53, R110.reuse, c[0x0][0x170] ;  /* 0x00005c0035345625 */ /* 0x080fe200078e006e */
[----:B------:R-:W2:Y:S04]  /*11a0*/  @P0 LDG.E.128 R24, [R44.64] ;  /* 0x000000042c180981 */ /* 0x000ea8000c1e1d00 */
[----:B-----5:R1:W5:Y:S01]  /*11b0*/  @P5 LDG.E.128 R28, [R52.64] ;  /* 0x00000004341c5981 */ /* 0x020362000c1e1d00 */
[----:B------:R-:W-:Y:S01]  /*11c0*/  @!P6 ISETP.NE.U32.AND P3, PT, RZ, c[0x0][0x180], PT ;  /* 0x00006000ff00ea0c */ /* 0x000fe20003f65070 */
[----:B------:R-:W-:Y:S01]  /*11d0*/  BSSY B0, `(.L_x_23341) ;  /* 0x0000012000007945 */ /* 0x000fe20003800000 */
[----:B------:R-:W-:Y:S01]  /*11e0*/  @!P6 ISETP.NE.U32.AND P1, PT, RZ, c[0x0][0x180], PT ;  /* 0x00006000ff00ea0c */ /* 0x000fe20003f25070 */
[----:B------:R-:W-:Y:S01]  /*11f0*/  IMAD.WIDE.U32 R50, R51, R110, c[0x0][0x188] ;  /* 0x0000620033327625 */ /* 0x000fe200078e006e */
[----:B------:R-:W-:-:S02]  /*1200*/  @!P6 ISETP.NE.U32.AND P2, PT, RZ, c[0x0][0x180], PT ;  /* 0x00006000ff00ea0c */ /* 0x000fc40003f45070 */
[----:B------:R-:W-:Y:S02]  /*1210*/  @!P6 ISETP.NE.U32.AND P4, PT, RZ, c[0x0][0x180], PT ;  /* 0x00006000ff00ea0c */ /* 0x000fe40003f85070 */
[----:B------:R-:W-:Y:S02]  /*1220*/  IADD3 R55, R63, 0x200, RZ ;  /* 0x000002003f377810 */ /* 0x000fe40007ffe0ff */
[----:B------:R-:W-:Y:S02]  /*1230*/  @!P6 ISETP.NE.AND.EX P1, PT, RZ, c[0x0][0x184], PT, P1 ;  /* 0x00006100ff00ea0c */ /* 0x000fe40003f25310 */
[----:B------:R-:W-:Y:S01]  /*1240*/  @!P6 ISETP.NE.AND.EX P2, PT, RZ, c[0x0][0x184], PT, P2 ;  /* 0x00006100ff00ea0c */ /* 0x000fe20003f45320 */
[----:B------:R-:W-:Y:S01]  /*1250*/  @P0 IMAD.WIDE.U32 R48, R55, R110, c[0x0][0x180] ;  /* 0x0000600037300625 */ /* 0x000fe200078e006e */
[----:B------:R-:W-:Y:S02]  /*1260*/  @!P6 ISETP.NE.AND.EX P4, PT, RZ, c[0x0][0x184], PT, P4 ;  /* 0x00006100ff00ea0c */ /* 0x000fe40003f85340 */
[----:B------:R-:W-:-:S02]  /*1270*/  @!P6 ISETP.NE.AND.EX P3, PT, RZ, c[0x0][0x184], PT, P3 ;  /* 0x00006100ff00ea0c */ /* 0x000fc40003f65330 */
[----:B--2---:R-:W-:Y:S02]  /*1280*/  @!P6 FSEL R45, R25, RZ, P1 ;  /* 0x000000ff192de208 */ /* 0x004fe40000800000 */
[----:B0-----:R-:W-:Y:S02]  /*1290*/  @!P6 FSEL R46, R26, RZ, P2 ;  /* 0x000000ff1a2ee208 */ /* 0x001fe40001000000 */
[----:B------:R-:W-:Y:S02]  /*12a0*/  @!P6 FSEL R47, R27, RZ, P4 ;  /* 0x000000ff1b2fe208 */ /* 0x000fe40002000000 */
[----:B------:R-:W-:Y:S01]  /*12b0*/  @!P6 FSEL R44, R24, RZ, P3 ;  /* 0x000000ff182ce208 */ /* 0x000fe20001800000 */
[----:B------:R-:W-:Y:S05]  /*12c0*/  @!P6 BRA `(.L_x_23342) ;  /* 0x000000200000e947 */ /* 0x000fea0003800000 */
[----:B-1---5:R-:W-:-:S04]  /*12d0*/  FMUL.FTZ R44, R28, c[0x0][0x1ec] ;  /* 0x00007b001c2c7a20 */ /* 0x022fc80000410000 */
[----:B------:R-:W-:Y:S02]  /*12e0*/  @P0 FADD.FTZ R44, R24, R44 ;  /* 0x0000002c182c0221 */ /* 0x000fe40000010000 */
.L_x_23342:
[----:B-1----:R-:W-:Y:S05]  /*12f0*/  BSYNC B0 ;  /* 0x0000000000007941 */ /* 0x002fea0003800000 */
.L_x_23341:
[----:B------:R-:W-:Y:S01]  /*1300*/  BSSY B0, `(.L_x_23343) ;  /* 0x0000004000007945 */ /* 0x000fe20003800000 */
[----:B------:R-:W-:Y:S05]  /*1310*/  @!P6 BRA `(.L_x_23344) ;  /* 0x000000200000e947 */ /* 0x000fea0003800000 */
[----:B-----5:R-:W-:-:S04]  /*1320*/  FMUL.FTZ R45, R29, c[0x0][0x1ec] ;  /* 0x00007b001d2d7a20 */ /* 0x020fc80000410000 */
[----:B------:R-:W-:Y:S02]  /*1330*/  @P0 FADD.FTZ R45, R25, R45 ;  /* 0x0000002d192d0221 */ /* 0x000fe40000010000 */
.L_x_23344:
[----:B------:R-:W-:Y:S05]  /*1340*/  BSYNC B0 ;  /* 0x0000000000007941 */ /* 0x000fea0003800000 */
.L_x_23343:
[----:B------:R-:W-:Y:S01]  /*1350*/  BSSY B0, `(.L_x_23345) ;  /* 0x0000004000007945 */ /* 0x000fe20003800000 */
[----:B------:R-:W-:Y:S05]  /*1360*/  @!P6 BRA `(.L_x_23346) ;  /* 0x000000200000e947 */ /* 0x000fea0003800000 */
[----:B-----5:R-:W-:-:S04]  /*1370*/  FMUL.FTZ R46, R30, c[0x0][0x1ec] ;  /* 0x00007b001e2e7a20 */ /* 0x020fc80000410000 */
[----:B------:R-:W-:Y:S02]  /*1380*/  @P0 FADD.FTZ R46, R26, R46 ;  /* 0x0000002e1a2e0221 */ /* 0x000fe40000010000 */
.L_x_23346:
[----:B------:R-:W-:Y:S05]  /*1390*/  BSYNC B0 ;  /* 0x0000000000007941 */ /* 0x000fea0003800000 */
.L_x_23345:
[----:B------:R-:W-:Y:S01]  /*13a0*/  BSSY B0, `(.L_x_23347) ;  /* 0x0000004000007945 */ /* 0x000fe20003800000 */
[----:B------:R-:W-:Y:S05]  /*13b0*/  @!P6 BRA `(.L_x_23348) ;  /* 0x000000200000e947 */ /* 0x000fea0003800000 */
[----:B-----5:R-:W-:-:S04]  /*13c0*/  FMUL.FTZ R47, R31, c[0x0][0x1ec] ;  /* 0x00007b001f2f7a20 */ /* 0x020fc80000410000 */
[----:B------:R-:W-:Y:S02]  /*13d0*/  @P0 FADD.FTZ R47, R27, R47 ;  /* 0x0000002f1b2f0221 */ /* 0x000fe40000010000 */
.L_x_23348:
[----:B------:R-:W-:Y:S05]  /*13e0*/  BSYNC B0 ;  /* 0x0000000000007941 */ /* 0x000fea0003800000 */
.L_x_23347:
        /* <DEDUP_REMOVED lines=24> */
.L_x_23350:
[----:B-1----:R-:W-:Y:S05]  /*1570*/  BSYNC B0 ;  /* 0x0000000000007941 */ /* 0x002fea0003800000 */
.L_x_23349:
[----:B------:R-:W-:Y:S01]  /*1580*/  BSSY B0, `(.L_x_23351) ;  /* 0x0000004000007945 */ /* 0x000fe20003800000 */
[----:B------:R-:W-:Y:S05]  /*1590*/  @!P6 BRA `(.L_x_23352) ;  /* 0x000000200000e947 */ /* 0x000fea0003800000 */
[----:B-----5:R-:W-:-:S04]  /*15a0*/  FMUL.FTZ R49, R29, c[0x0][0x1ec] ;  /* 0x00007b001d317a20 */ /* 0x020fc80000410000 */
[----:B------:R-:W-:Y:S02]  /*15b0*/  @P0 FADD.FTZ R49, R25, R49 ;  /* 0x0000003119310221 */ /* 0x000fe40000010000 */
.L_x_23352:
[----:B------:R-:W-:Y:S05]  /*15c0*/  BSYNC B0 ;  /* 0x0000000000007941 */ /* 0x000fea0003800000 */
.L_x_23351:
[----:B------:R-:W-:Y:S01]  /*15d0*/  BSSY B0, `(.L_x_23353) ;  /* 0x0000004000007945 */ /* 0x000fe20003800000 */
[----:B------:R-:W-:Y:S05]  /*15e0*/  @!P6 BRA `(.L_x_23354) ;  /* 0x000000200000e947 */ /* 0x000fea0003800000 */
[----:B-----5:R-:W-:-:S04]  /*15f0*/  FMUL.FTZ R50, R30, c[0x0][0x1ec] ;  /* 0x00007b001e327a20 */ /* 0x020fc80000410000 */
[----:B------:R-:W-:Y:S02]  /*1600*/  @P0 FADD.FTZ R50, R26, R50 ;  /* 0x000000321a320221 */ /* 0x000fe40000010000 */
.L_x_23354:
[----:B------:R-:W-:Y:S05]  /*1610*/  BSYNC B0 ;  /* 0x0000000000007941 */ /* 0x000fea0003800000 */
.L_x_23353:
[----:B------:R-:W-:Y:S01]  /*1620*/  BSSY B0, `(.L_x_23355) ;  /* 0x0000004000007945 */ /* 0x000fe20003800000 */
[----:B------:R-:W-:Y:S05]  /*1630*/  @!P6 BRA `(.L_x_23356) ;  /* 0x000000200000e947 */ /* 0x000fea0003800000 */
[----:B-----5:R-:W-:-:S04]  /*1640*/  FMUL.FTZ R51, R31, c[0x0][0x1ec] ;  /* 0x00007b001f337a20 */ /* 0x020fc80000410000 */
[----:B------:R-:W-:Y:S02]  /*1650*/  @P0 FADD.FTZ R51, R27, R51 ;  /* 0x000000331b330221 */ /* 0x000fe40000010000 */
.L_x_23356:
[----:B------:R-:W-:Y:S05]  /*1660*/  BSYNC B0 ;  /* 0x0000000000007941 */ /* 0x000fea0003800000 */
.L_x_23355:
        /* <DEDUP_REMOVED lines=24> */
.L_x_23358:
[----:B-1----:R-:W-:Y:S05]  /*17f0*/  BSYNC B0 ;  /* 0x0000000000007941 */ /* 0x002fea0003800000 */
.L_x_23357:
[----:B------:R-:W-:Y:S01]  /*1800*/  BSSY B0, `(.L_x_23359) ;  /* 0x0000004000007945 */ /* 0x000fe20003800000 */
[----:B------:R-:W-:Y:S05]  /*1810*/  @!P6 BRA `(.L_x_23360) ;  /* 0x000000200000e947 */ /* 0x000fea0003800000 */
[----:B-----5:R-:W-:-:S04]  /*1820*/  FMUL.FTZ R53, R29, c[0x0][0x1ec] ;  /* 0x00007b001d357a20 */ /* 0x020fc80000410000 */
[----:B------:R-:W-:Y:S02]  /*1830*/  @P0 FADD.FTZ R53, R25, R53 ;  /* 0x0000003519350221 */ /* 0x000fe40000010000 */
.L_x_23360:
[----:B------:R-:W-:Y:S05]  /*1840*/  BSYNC B0 ;  /* 0x0000000000007941 */ /* 0x000fea0003800000 */
.L_x_23359:
[----:B------:R-:W-:Y:S01]  /*1850*/  BSSY B0, `(.L_x_23361) ;  /* 0x0000004000007945 */ /* 0x000fe20003800000 */
[----:B------:R-:W-:Y:S05]  /*1860*/  @!P6 BRA `(.L_x_23362) ;  /* 0x000000200000e947 */ /* 0x000fea0003800000 */
[----:B-----5:R-:W-:-:S04]  /*1870*/  FMUL.FTZ R54, R30, c[0x0][0x1ec] ;  /* 0x00007b001e367a20 */ /* 0x020fc80000410000 */
[----:B------:R-:W-:Y:S02]  /*1880*/  @P0 FADD.FTZ R54, R26, R54 ;  /* 0x000000361a360221 */ /* 0x000fe40000010000 */
.L_x_23362:
[----:B------:R-:W-:Y:S05]  /*1890*/  BSYNC B0 ;  /* 0x0000000000007941 */ /* 0x000fea0003800000 */
.L_x_23361:
[----:B------:R-:W-:Y:S01]  /*18a0*/  BSSY B0, `(.L_x_23363) ;  /* 0x0000004000007945 */ /* 0x000fe20003800000 */
[----:B------:R-:W-:Y:S05]  /*18b0*/  @!P6 BRA `(.L_x_23364) ;  /* 0x000000200000e947 */ /* 0x000fea0003800000 */
[----:B-----5:R-:W-:-:S04]  /*18c0*/  FMUL.FTZ R55, R31, c[0x0][0x1ec] ;  /* 0x00007b001f377a20 */ /* 0x020fc80000410000 */
[----:B------:R-:W-:Y:S02]  /*18d0*/  @P0 FADD.FTZ R55, R27, R55 ;  /* 0x000000371b370221 */ /* 0x000fe40000010000 */
.L_x_23364:
[----:B------:R-:W-:Y:S05]  /*18e0*/  BSYNC B0 ;  /* 0x0000000000007941 */ /* 0x000fea0003800000 */
.L_x_23363:
[----:B------:R-:W-:Y:S01]  /*18f0*/  @P5 IADD3 R83, R112, 0x300, RZ ;  /* 0x0000030070535810 */ /* 0x000fe20007ffe0ff */
[----:B------:R0:W-:Y:S04]  /*1900*/  STG.E.128 [R58.64], R52 ;  /* 0x000000343a007986 */ /* 0x0001e8000c101d04 */
[----:B------:R-:W-:Y:S01]  /*1910*/  @P5 IMAD.WIDE.U32 R82, R83, R110, c[0x0][0x170] ;  /* 0x00005c0053525625 */ /* 0x000fe200078e006e */
[----:B------:R-:W2:Y:S04]  /*1920*/  @P0 LDG.E.128 R24, [R56.64] ;  /* 0x0000000438180981 */ /* 0x000ea8000c1e1d00 */
[----:B-----5:R1:W5:Y:S01]  /*1930*/  @P5 LDG.E.128 R28, [R82.64] ;  /* 0x00000004521c5981 */ /* 0x020362000c1e1d00 */
[----:B------:R-:W-:Y:S01]  /*1940*/  @!P6 ISETP.NE.U32.AND P3, PT, RZ, c[0x0][0x180], PT ;  /* 0x00006000ff00ea0c */ /* 0x000fe20003f65070 */
[----:B------:R-:W-:Y:S01]  /*1950*/  BSSY B0, `(.L_x_23365) ;  /* 0x0000012000007945 */ /* 0x000fe20003800000 */
[----:B------:R-:W-:-:S02]  /*1960*/  @!P6 ISETP.NE.U32.AND P1, PT, RZ, c[0x0][0x180], PT ;  /* 0x00006000ff00ea0c */ /* 0x000fc40003f25070 */
[----:B------:R-:W-:Y:S02]  /*1970*/  @!P6 ISETP.NE.U32.AND P2, PT, RZ, c[0x0][0x180], PT ;  /* 0x00006000ff00ea0c */ /* 0x000fe40003f45070 */
[----:B------:R-:W-:Y:S02]  /*1980*/  @!P6 ISETP.NE.U32.AND P4, PT, RZ, c[0x0][0x180], PT ;  /* 0x00006000ff00ea0c */ /* 0x000fe40003f85070 */
[----:B------:R-:W-:Y:S01]  /*1990*/  IADD3 R113, R63, 0x380, RZ ;  /* 0x000003803f717810 */ /* 0x000fe20007ffe0ff */
[-C--:B------:R-:W-:Y:S01]  /*19a0*/  IMAD.WIDE.U32 R62, R115, R110.reuse, c[0x0][0x188] ;  /* 0x00006200733e7625 */ /* 0x080fe200078e006e */
[----:B------:R-:W-:Y:S02]  /*19b0*/  @!P6 ISETP.NE.AND.EX P1, PT, RZ, c[0x0][0x184], PT, P1 ;  /* 0x00006100ff00ea0c */ /* 0x000fe40003f25310 */
[----:B------:R-:W-:Y:S01]  /*19c0*/  @!P6 ISETP.NE.AND.EX P2, PT, RZ, c[0x0][0x184], PT, P2 ;  /* 0x00006100ff00ea0c */ /* 0x000fe20003f45320 */
[----:B------:R-:W-:Y:S01]  /*19d0*/  @P0 IMAD.WIDE.U32 R60, R113, R110, c[0x0][0x180] ;  /* 0x00006000713c0625 */ /* 0x000fe200078e006e */
[----:B------:R-:W-:-:S02]  /*19e0*/  @!P6 ISETP.NE.AND.EX P4, PT, RZ, c[0x0][0x184], PT, P4 ;  /* 0x00006100ff00ea0c */ /* 0x000fc40003f85340 */
        /* <DEDUP_REMOVED lines=8> */
.L_x_23366:
[----:B-1----:R-:W-:Y:S05]  /*1a70*/  BSYNC B0 ;  /* 0x0000000000007941 */ /* 0x002fea0003800000 */
.L_x_23365:
[----:B------:R-:W-:Y:S01]  /*1a80*/  BSSY B0, `(.L_x_23367) ;  /* 0x0000004000007945 */ /* 0x000fe20003800000 */
[----:B------:R-:W-:Y:S05]  /*1a90*/  @!P6 BRA `(.L_x_23368) ;  /* 0x000000200000e947 */ /* 0x000fea0003800000 */
[----:B-----5:R-:W-:-:S04]  /*1aa0*/  FMUL.FTZ R57, R29, c[0x0][0x1ec] ;  /* 0x00007b001d397a20 */ /* 0x020fc80000410000 */
[----:B------:R-:W-:Y:S02]  /*1ab0*/  @P0 FADD.FTZ R57, R25, R57 ;  /* 0x0000003919390221 */ /* 0x000fe40000010000 */
.L_x_23368:
[----:B------:R-:W-:Y:S05]  /*1ac0*/  BSYNC B0 ;  /* 0x0000000000007941 */ /* 0x000fea0003800000 */
.L_x_23367:
[----:B------:R-:W-:Y:S01]  /*1ad0*/  BSSY B0, `(.L_x_23369) ;  /* 0x0000004000007945 */ /* 0x000fe20003800000 */
[----:B------:R-:W-:Y:S05]  /*1ae0*/  @!P6 BRA `(.L_x_23370) ;  /* 0x000000200000e947 */ /* 0x000fea0003800000 */
[----:B-----5:R-:W-:-:S04]  /*1af0*/  FMUL.FTZ R58, R30, c[0x0][0x1ec] ;  /* 0x00007b001e3a7a20 */ /* 0x020fc80000410000 */
[----:B------:R-:W-:Y:S02]  /*1b00*/  @P0 FADD.FTZ R58, R26, R58 ;  /* 0x0000003a1a3a0221 */ /* 0x000fe40000010000 */
.L_x_23370:
[----:B------:R-:W-:Y:S05]  /*1b10*/  BSYNC B0 ;  /* 0x0000000000007941 */ /* 0x000fea0003800000 */
.L_x_23369:
[----:B------:R-:W-:Y:S01]  /*1b20*/  BSSY B0, `(.L_x_23371) ;  /* 0x0000004000007945 */ /* 0x000fe20003800000 */
[----:B------:R-:W-:Y:S05]  /*1b30*/  @!P6 BRA `(.L_x_23372) ;  /* 0x000000200000e947 */ /* 0x000fea0003800000 */
[----:B-----5:R-:W-:-:S04]  /*1b40*/  FMUL.FTZ R59, R31, c[0x0][0x1ec] ;  /* 0x00007b001f3b7a20 */ /* 0x020fc80000410000 */
[----:B------:R-:W-:Y:S02]  /*1b50*/  @P0 FADD.FTZ R59, R27, R59 ;  /* 0x0000003b1b3b0221 */ /* 0x000fe40000010000 */
.L_x_23372:
[----:B------:R-:W-:Y:S05]  /*1b60*/  BSYNC B0 ;  /* 0x0000000000007941 */ /* 0x000fea0003800000 */
.L_x_23371:
        /* <DEDUP_REMOVED lines=10> */
[----:B------:R-:W-:Y:S02]  /*1c10*/  @!P6 ISETP.NE.AND.EX P3, PT, RZ, c[0x0][0x184], PT, P3 ;  /* 0x00006100ff00ea0c */ /* 0x000fe40003f65330 */
[----:B------:R-:W-:Y:S02]  /*1c20*/  @!P6 ISETP.NE.AND.EX P4, PT, RZ, c[0x0][0x184], PT, P4 ;  /* 0x00006100ff00ea0c */ /* 0x000fe40003f85340 */
        /* <DEDUP_REMOVED lines=9> */
.L_x_23374:
[----:B-1----:R-:W-:Y:S05]  /*1cc0*/  BSYNC B0 ;  /* 0x0000000000007941 */ /* 0x002fea0003800000 */
.L_x_23373:
[----:B------:R-:W-:Y:S01]  /*1cd0*/  BSSY B0, `(.L_x_23375) ;  /* 0x0000004000007945 */ /* 0x000fe20003800000 */
[----:B------:R-:W-:Y:S05]  /*1ce0*/  @!P6 BRA `(.L_x_23376) ;  /* 0x000000200000e947 */ /* 0x000fea0003800000 */
[----:B-----5:R-:W-:-:S04]  /*1cf0*/  FMUL.FTZ R61, R29, c[0x0][0x1ec] ;  /* 0x00007b001d3d7a20 */ /* 0x020fc80000410000 */
[----:B------:R-:W-:Y:S02]  /*1d00*/  @P0 FADD.FTZ R61, R25, R61 ;  /* 0x0000003d193d0221 */ /* 0x000fe40000010000 */
.L_x_23376:
[----:B------:R-:W-:Y:S05]  /*1d10*/  BSYNC B0 ;  /* 0x0000000000007941 */ /* 0x000fea0003800000 */
.L_x_23375:
[----:B------:R-:W-:Y:S01]  /*1d20*/  BSSY B0, `(.L_x_23377) ;  /* 0x0000004000007945 */ /* 0x000fe20003800000 */
[----:B------:R-:W-:Y:S05]  /*1d30*/  @!P6 BRA `(.L_x_23378) ;  /* 0x000000200000e947 */ /* 0x000fea0003800000 */
[----:B-----5:R-:W-:-:S04]  /*1d40*/  FMUL.FTZ R62, R30, c[0x0][0x1ec] ;  /* 0x00007b001e3e7a20 */ /* 0x020fc80000410000 */
[----:B------:R-:W-:Y:S02]  /*1d50*/  @P0 FADD.FTZ R62, R26, R62 ;  /* 0x0000003e1a3e0221 */ /* 0x000fe40000010000 */
.L_x_23378:
[----:B------:R-:W-:Y:S05]  /*1d60*/  BSYNC B0 ;  /* 0x0000000000007941 */ /* 0x000fea0003800000 */
.L_x_23377:
[----:B------:R-:W-:Y:S01]  /*1d70*/  BSSY B0, `(.L_x_23379) ;  /* 0x0000004000007945 */ /* 0x000fe20003800000 */
[----:B------:R-:W-:Y:S05]  /*1d80*/  @!P6 BRA `(.L_x_23380) ;  /* 0x000000200000e947 */ /* 0x000fea0003800000 */
[----:B-----5:R-:W-:-:S04]  /*1d90*/  FMUL.FTZ R63, R31, c[0x0][0x1ec] ;  /* 0x00007b001f3f7a20 */ /* 0x020fc80000410000 */
[----:B------:R-:W-:Y:S02]  /*1da0*/  @P0 FADD.FTZ R63, R27, R63 ;  /* 0x0000003f1b3f0221 */ /* 0x000fe40000010000 */
.L_x_23380:
[----:B------:R-:W-:Y:S05]  /*1db0*/  BSYNC B0 ;  /* 0x0000000000007941 */ /* 0x000fea0003800000 */
.L_x_23379:
[----:B------:R-:W-:Y:S01]  /*1dc0*/  FADD.FTZ R82, RZ, R32 ;  /* 0x00000020ff527221 */ /* 0x000fe20000010000 */
[----:B------:R-:W-:Y:S02]  /*1dd0*/  LOP3.LUT P1, RZ, R81, 0xff, RZ, 0xc0, !PT ;  /* 0x000000ff51ff7812 */ /* 0x000fe4000782c0ff */
[----:B------:R-:W-:Y:S01]  /*1de0*/  LOP3.LUT P0, RZ, R17, 0x1f, RZ, 0xc0, !PT ;  /* 0x0000001f11ff7812 */ /* 0x000fe2000780c0ff */
        /* <DEDUP_REMOVED lines=38> */
[----:B0-----:R0:W1:Y:S02]  /*2050*/  SHFL.BFLY PT, R83, R116, 0x1, 0x1f ;  /* 0x0c201f0074537f89 */ /* 0x00106400000e0000 */
.L_x_23387:
        /* <DEDUP_REMOVED lines=84> */
.L_x_23388:
        /* <DEDUP_REMOVED lines=20> */
[----:B------:R-:W-:Y:S09]  /*26e0*/  I2F R121, R121 ;  /* 0x0000007900797306 */ /* 0x000ff20000201400 */
[----:B------:R-:W-:Y:S01]  /*26f0*/  @!P0 LEA R112, P3, R106, c[0x0][0x1a8], 0x2 ;  /* 0x00006a006a708a11 */ /* 0x000fe200078610ff */
[----:B------:R-:W1:Y:S01]  /*2700*/  SHFL.DOWN PT, R114, R113, 0x1, 0x1f ;  /* 0x08201f0071727f89 */ /* 0x000e6200000e0000 */
[----:B------:R-:W3:Y:S03]  /*2710*/  I2F R110, R113 ;  /* 0x00000071006e7306 */ /* 0x000ee60000201400 */
[----:B--2---:R-:W2:Y:S05]  /*2720*/  SHFL.DOWN PT, R123, R82, 0x2, 0x1f ;  /* 0x08401f00527b7f89 */ /* 0x004eaa00000e0000 */
        /* <DEDUP_REMOVED lines=10> */
[----:B---3--:R-:W-:Y:S02]  /*27d0*/  FMUL.FTZ R119, R115, R82 ;  /* 0x0000005273777220 */ /* 0x008fe40000410000 */
[----:B------:R-:W-:-:S02]  /*27e0*/  FMUL.FTZ R120, R120, R121 ;  /* 0x0000007978787220 */ /* 0x000fc40000410000 */
[----:B0-----:R-:W-:Y:S01]  /*27f0*/  FADD.FTZ R116, R116, R83 ;  /* 0x0000005374747221 */ /* 0x001fe20000010000 */
[----:B------:R-:W0:Y:S01]  /*2800*/  SHFL.DOWN PT, R82, R119, 0x1, 0x1f ;  /* 0x08201f0077527f89 */ /* 0x000e2200000e0000 */
[----:B-1----:R1:W2:Y:S02]  /*2810*/  MUFU.RCP R83, R113 ;  /* 0x0000007100537308 */ /* 0x0022a40000001000 */
[----:B------:R-:W-:-:S05]  /*2820*/  FFMA.FTZ R115, R115, R120, R116 ;  /* 0x0000007873737223 */ /* 0x000fca0000010074 */
[----:B------:R-:W3:Y:S01]  /*2830*/  SHFL.DOWN PT, R116, R115, 0x1, 0x1f ;  /* 0x08201f0073747f89 */ /* 0x000ee200000e0000 */
[----:B-1----:R-:W-:Y:S01]  /*2840*/  MOV R113, c[0x0][0x1e0] ;  /* 0x0000780000717a02 */ /* 0x002fe20000000f00 */
[----:B0-----:R-:W-:Y:S02]  /*2850*/  FADD.FTZ R118, R119, -R82 ;  /* 0x8000005277767221 */ /* 0x001fe40000010000 */
[----:B----4-:R-:W-:Y:S02]  /*2860*/  FMUL.FTZ R82, R82, R114 ;  /* 0x0000007252527220 */ /* 0x010fe40000410000 */
[----:B------:R-:W-:Y:S02]  /*2870*/  FMUL.FTZ R121, R118, R118 ;  /* 0x0000007676797220 */ /* 0x000fe40000410000 */
[C---:B------:R-:W-:Y:S02]  /*2880*/  FFMA.FTZ R82, R110.reuse, R119, R82 ;  /* 0x000000776e527223 */ /* 0x040fe40000010052 */
[----:B------:R-:W-:-:S02]  /*2890*/  FMUL.FTZ R121, R110, R121 ;  /* 0x000000796e797220 */ /* 0x000fc40000410000 */
[----:B--2---:R-:W-:Y:S02]  /*28a0*/  FMUL.FTZ R110, R83, R82 ;  /* 0x00000052536e7220 */ /* 0x004fe40000410000 */
[----:B------:R-:W-:Y:S01]  /*28b0*/  FMUL.FTZ R121, R121, R114 ;  /* 0x0000007279797220 */ /* 0x000fe20000410000 */
[C---:B------:R-:W-:Y:S01]  /*28c0*/  @!P0 LEA R114, P2, R106.reuse, c[0x0][0x1a0], 0x2 ;  /* 0x000068006a728a11 */ /* 0x040fe200078410ff */
[----:B---3--:R-:W-:Y:S01]  /*28d0*/  FADD.FTZ R116, R115, R116 ;  /* 0x0000007473747221 */ /* 0x008fe20000010000 */
[----:B------:R-:W0:Y:S02]  /*28e0*/  SHFL.IDX PT, R119, R110, RZ, 0x1f ;  /* 0x00001fff6e777589 */ /* 0x000e2400000e0000 */
[----:B------:R-:W-:Y:S01]  /*28f0*/  @!P0 LEA.HI.X R115, R106, c[0x0][0x1a4], R117, 0x2, P2 ;  /* 0x000069006a738a11 */ /* 0x000fe200010f1475 */
[----:B------:R-:W-:-:S06]  /*2900*/  FFMA.FTZ R116, R83, R121, R116 ;  /* 0x0000007953747223 */ /* 0x000fcc0000010074 */
[----:B------:R-:W1:Y:S01]  /*2910*/  SHFL.IDX PT, R116, R116, RZ, 0x1f ;  /* 0x00001fff74747589 */ /* 0x000e6200000e0000 */
[----:B0-----:R-:W-:-:S03]  /*2920*/  FMUL.FTZ R82, R119, R119 ;  /* 0x0000007777527220 */ /* 0x001fc60000410000 */
[----:B------:R0:W-:Y:S02]  /*2930*/  @!P0 STG.E [R114.64], R119 ;  /* 0x0000007772008986 */ /* 0x0001e4000c101904 */
[----:B------:R-:W-:Y:S01]  /*2940*/  FSEL R83, R82, RZ, P1 ;  /* 0x000000ff52537208 */ /* 0x000fe20000800000 */
[----:B-1----:R-:W-:Y:S01]  /*2950*/  FFMA.FTZ R82, R116, R113, c[0x0][0x228] ;  /* 0x00008a0074527623 */ /* 0x002fe20000010071 */
[----:B------:R-:W-:-:S03]  /*2960*/  @!P0 LEA.HI.X R113, R106, c[0x0][0x1ac], R117, 0x2, P3 ;  /* 0x00006b006a718a11 */ /* 0x000fc600018f1475 */
[----:B------:R-:W-:-:S06]  /*2970*/  FADD.FTZ R82, R82, R83 ;  /* 0x0000005352527221 */ /* 0x000fcc0000010000 */
[----:B------:R-:W1:Y:S02]  /*2980*/  MUFU.RSQ R82, R82 ;  /* 0x0000005200527308 */ /* 0x000e640000001400 */
[----:B-1----:R0:W-:Y:S01]  /*2990*/  @!P0 STG.E [R112.64], R82 ;  /* 0x0000005270008986 */ /* 0x0021e2000c101904 */
[----:B------:R-:W-:-:S13]  /*29a0*/  ISETP.GE.AND P0, PT, R108, 0x1, PT ;  /* 0x000000016c00780c */ /* 0x000fda0003f06270 */
[----:B------:R-:W-:Y:S05]  /*29b0*/  @!P0 BRA `(.L_x_23384) ;  /* 0x000007f000008947 */ /* 0x000fea0003800000 */
[----:B0-----:R-:W-:Y:S02]  /*29c0*/  IADD3 R108, R108, -0x1, RZ ;  /* 0xffffffff6c6c7810 */ /* 0x001fe40007ffe0ff */
[----:B------:R-:W-:-:S03]  /*29d0*/  FSEL R83, R119, RZ, !P1 ;  /* 0x000000ff77537208 */ /* 0x000fc60004800000 */
[----:B------:R-:W-:Y:S02]  /*29e0*/  IMAD R108, R108, c[0x0][0x168], RZ ;  /* 0x00005a006c6c7a24 */ /* 0x000fe400078e02ff */
[C---:B------:R-:W-:Y:S02]  /*29f0*/  FADD.FTZ R115, -R83.reuse, R32 ;  /* 0x0000002053737221 */ /* 0x040fe40000010100 */
[C---:B------:R-:W-:Y:S01]  /*2a00*/  FADD.FTZ R117, -R83.reuse, R38 ;  /* 0x0000002653757221 */ /* 0x040fe20000010100 */
[----:B------:R-:W-:Y:S01]  /*2a10*/  SHF.R.S32.HI R32, RZ, 0x1f, R108 ;  /* 0x0000001fff207819 */ /* 0x000fe2000001146c */
[----:B------:R-:W-:Y:S01]  /*2a20*/  FADD.FTZ R38, -R83, R53 ;  /* 0x0000003553267221 */ /* 0x000fe20000010100 */
[----:B------:R-:W-:Y:S01]  /*2a30*/  LOP3.LUT R53, R17, 0x7f, RZ, 0xc0, !PT ;  /* 0x0000007f11357812 */ /* 0x000fe200078ec0ff */
[C---:B------:R-:W-:Y:S01]  /*2a40*/  FADD.FTZ R33, -R83.reuse, R33 ;  /* 0x0000002153217221 */ /* 0x040fe20000010100 */
[----:B------:R-:W-:Y:S01]  /*2a50*/  LEA.HI R32, R32, R108, RZ, 0x2 ;  /* 0x0000006c20207211 */ /* 0x000fe200078f10ff */
[----:B------:R-:W-:-:S02]  /*2a60*/  FADD.FTZ R119, -R83, R34 ;  /* 0x0000002253777221 */ /* 0x000fc40000010100 */
[C---:B------:R-:W-:Y:S02]  /*2a70*/  FADD.FTZ R35, -R83.reuse, R35 ;  /* 0x0000002353237221 */ /* 0x040fe40000010100 */
[C---:B------:R-:W-:Y:S02]  /*2a80*/  FADD.FTZ R113, -R83.reuse, R36 ;  /* 0x0000002453717221 */ /* 0x040fe40000010100 */
[----:B------:R-:W-:Y:S01]  /*2a90*/  FADD.FTZ R36, -R83, R52 ;  /* 0x0000003453247221 */ /* 0x000fe20000010100 */
[----:B------:R-:W-:Y:S01]  /*2aa0*/  LEA.HI.SX32 R52, R32, R53, 0x1e ;  /* 0x0000003520347211 */ /* 0x000fe200078ff2ff */
[C---:B------:R-:W-:Y:S01]  /*2ab0*/  FMUL.FTZ R35, R82.reuse, R35 ;  /* 0x0000002352237220 */ /* 0x040fe20000410000 */
[----:B------:R-:W-:Y:S01]  /*2ac0*/  MOV R53, 0x10 ;  /* 0x0000001000357802 */ /* 0x000fe20000000f00 */
[----:B------:R-:W-:Y:S01]  /*2ad0*/  FMUL.FTZ R34, R82, R119 ;  /* 0x0000007752227220 */ /* 0x000fe20000410000 */
[----:B------:R-:W-:Y:S01]  /*2ae0*/  IADD3 R116, R52, 0x80, RZ ;  /* 0x0000008034747810 */ /* 0x000fe20007ffe0ff */
[----:B------:R-:W-:-:S02]  /*2af0*/  FMUL.FTZ R33, R82, R33 ;  /* 0x0000002152217220 */ /* 0x000fc40000410000 */
[----:B------:R-:W-:Y:S02]  /*2b00*/  FMUL.FTZ R32, R82, R115 ;  /* 0x0000007352207220 */ /* 0x000fe40000410000 */
[C---:B------:R-:W-:Y:S02]  /*2b10*/  FADD.FTZ R43, -R83.reuse, R43 ;  /* 0x0000002b532b7221 */ /* 0x040fe40000010100 */
[C---:B------:R-:W-:Y:S02]  /*2b20*/  FADD.FTZ R37, -R83.reuse, R37 ;  /* 0x0000002553257221 */ /* 0x040fe40000010100 */
[----:B------:R-:W-:Y:S02]  /*2b30*/  FADD.FTZ R39, -R83, R39 ;  /* 0x0000002753277221 */ /* 0x000fe40000010100 */
[----:B------:R-:W-:Y:S02]  /*2b40*/  FFMA.FTZ R35, R107, R35, R66 ;  /* 0x000000236b237223 */ /* 0x000fe40000010042 */
[----:B------:R-:W-:-:S02]  /*2b50*/  FFMA.FTZ R34, R104, R34, R15 ;  /* 0x0000002268227223 */ /* 0x000fc4000001000f */
[----:B------:R-:W-:Y:S02]  /*2b60*/  FFMA.FTZ R33, R109, R33, R64 ;  /* 0x000000216d217223 */ /* 0x000fe40000010040 */
[----:B------:R-:W-:Y:S02]  /*2b70*/  FFMA.FTZ R32, R111, R32, R16 ;  /* 0x000000206f207223 */ /* 0x000fe40000010010 */
[----:B------:R-:W-:-:S04]  /*2b80*/  IMAD.WIDE.U32 R118, R52, R53, c[0x0][0x208] ;  /* 0x0000820034767625 */ /* 0x000fc800078e0035 */
[C---:B------:R-:W-:Y:S01]  /*2b90*/  FADD.FTZ R51, -R83.reuse, R51 ;  /* 0x0000003353337221 */ /* 0x040fe20000010100 */
[----:B------:R0:W-:Y:S01]  /*2ba0*/  STG.E.128 [R118.64], R32 ;  /* 0x0000002076007986 */ /* 0x0001e2000c101d04 */
[C---:B------:R-:W-:Y:S02]  /*2bb0*/  FADD.FTZ R125, -R83.reuse, R44 ;  /* 0x0000002c537d7221 */ /* 0x040fe40000010100 */
[C---:B------:R-:W-:Y:S02]  /*2bc0*/  FADD.FTZ R46, -R83.reuse, R46 ;  /* 0x0000002e532e7221 */ /* 0x040fe40000010100 */
[----:B------:R-:W-:Y:S02]  /*2bd0*/  FMUL.FTZ R112, R82, R43 ;  /* 0x0000002b52707220 */ /* 0x000fe40000410000 */
[C---:B------:R-:W-:Y:S02]  /*2be0*/  FADD.FTZ R123, -R83.reuse, R42 ;  /* 0x0000002a537b7221 */ /* 0x040fe40000010100 */
[----:B------:R-:W-:-:S02]  /*2bf0*/  FADD.FTZ R45, -R83, R45 ;  /* 0x0000002d532d7221 */ /* 0x000fc40000010100 */
[C---:B------:R-:W-:Y:S02]  /*2c00*/  FADD.FTZ R47, -R83.reuse, R47 ;  /* 0x0000002f532f7221 */ /* 0x040fe40000010100 */
[C---:B------:R-:W-:Y:S02]  /*2c10*/  FMUL.FTZ R44, R82.reuse, R113 ;  /* 0x00000071522c7220 */ /* 0x040fe40000410000 */
[C---:B------:R-:W-:Y:S02]  /*2c20*/  FMUL.FTZ R117, R82.reuse, R117 ;  /* 0x0000007552757220 */ /* 0x040fe40000410000 */
[C---:B------:R-:W-:Y:S02]  /*2c30*/  FADD.FTZ R121, -R83.reuse, R40 ;  /* 0x0000002853797221 */ /* 0x040fe40000010100 */
[----:B------:R-:W-:Y:S02]  /*2c40*/  FADD.FTZ R41, -R83, R41 ;  /* 0x0000002953297221 */ /* 0x000fe40000010100 */
[----:B------:R-:W-:-:S02]  /*2c50*/  FMUL.FTZ R42, R82, R37 ;  /* 0x00000025522a7220 */ /* 0x000fc40000410000 */
[C---:B------:R-:W-:Y:S02]  /*2c60*/  FMUL.FTZ R113, R82.reuse, R39 ;  /* 0x0000002752717220 */ /* 0x040fe40000410000 */
[C---:B------:R-:W-:Y:S02]  /*2c70*/  FMUL.FTZ R108, R82.reuse, R51 ;  /* 0x00000033526c7220 */ /* 0x040fe40000410000 */
[----:B------:R-:W-:Y:S02]  /*2c80*/  FADD.FTZ R58, -R83, R58 ;  /* 0x0000003a533a7221 */ /* 0x000fe40000010100 */
[----:B0-----:R-:W-:Y:S02]  /*2c90*/  FMUL.FTZ R34, R82, R46 ;  /* 0x0000002e52227220 */ /* 0x001fe40000410000 */
[----:B------:R-:W-:Y:S01]  /*2ca0*/  FFMA.FTZ R51, R99, R112, R70 ;  /* 0x0000007063337223 */ /* 0x000fe20000010046 */
[----:B------:R-:W-:Y:S01]  /*2cb0*/  IADD3 R112, R52, 0x100, RZ ;  /* 0x0000010034707810 */ /* 0x000fe20007ffe0ff */
[----:B------:R-:W-:-:S02]  /*2cc0*/  FADD.FTZ R48, -R83, R48 ;  /* 0x0000003053307221 */ /* 0x000fc40000010100 */
[C---:B------:R-:W-:Y:S02]  /*2cd0*/  FADD.FTZ R49, -R83.reuse, R49 ;  /* 0x0000003153317221 */ /* 0x040fe40000010100 */
[C---:B------:R-:W-:Y:S02]  /*2ce0*/  FADD.FTZ R50, -R83.reuse, R50 ;  /* 0x0000003253327221 */ /* 0x040fe40000010100 */
[----:B------:R-:W-:Y:S02]  /*2cf0*/  FADD.FTZ R56, -R83, R56 ;  /* 0x0000003853387221 */ /* 0x000fe40000010100 */
[C---:B------:R-:W-:Y:S02]  /*2d00*/  FMUL.FTZ R37, R82.reuse, R45 ;  /* 0x0000002d52257220 */ /* 0x040fe40000410000 */
[----:B------:R-:W-:Y:S02]  /*2d10*/  FMUL.FTZ R35, R82, R47 ;  /* 0x0000002f52237220 */ /* 0x000fe40000410000 */
[----:B------:R-:W-:-:S02]  /*2d20*/  FFMA.FTZ R46, R100, R117, R13 ;  /* 0x00000075642e7223 */ /* 0x000fc4000001000d */
[C---:B------:R-:W-:Y:S02]  /*2d30*/  FADD.FTZ R54, -R83.reuse, R54 ;  /* 0x0000003653367221 */ /* 0x040fe40000010100 */
[C---:B------:R-:W-:Y:S02]  /*2d40*/  FADD.FTZ R40, -R83.reuse, R59 ;  /* 0x0000003b53287221 */ /* 0x040fe40000010100 */
[----:B------:R-:W-:Y:S02]  /*2d50*/  FADD.FTZ R115, -R83, R60 ;  /* 0x0000003c53737221 */ /* 0x000fe40000010100 */
[C---:B------:R-:W-:Y:S02]  /*2d60*/  FMUL.FTZ R121, R82.reuse, R121 ;  /* 0x0000007952797220 */ /* 0x040fe40000410000 */
[C---:B------:R-:W-:Y:S02]  /*2d70*/  FMUL.FTZ R39, R82.reuse, R41 ;  /* 0x0000002952277220 */ /* 0x040fe40000410000 */
[----:B------:R-:W-:-:S02]  /*2d80*/  FMUL.FTZ R123, R82, R123 ;  /* 0x0000007b527b7220 */ /* 0x000fc40000410000 */
[----:B------:R-:W-:Y:S02]  /*2d90*/  FFMA.FTZ R47, R103, R113, R68 ;  /* 0x00000071672f7223 */ /* 0x000fe40000010044 */
[----:B------:R-:W-:Y:S02]  /*2da0*/  FFMA.FTZ R45, R102, R42, R67 ;  /* 0x0000002a662d7223 */ /* 0x000fe40000010043 */
[----:B------:R-:W-:Y:S02]  /*2db0*/  FFMA.FTZ R44, R105, R44, R14 ;  /* 0x0000002c692c7223 */ /* 0x000fe4000001000e */
[----:B------:R-:W-:-:S04]  /*2dc0*/  IMAD.WIDE.U32 R116, R116, R53, c[0x0][0x208] ;  /* 0x0000820074747625 */ /* 0x000fc800078e0035 */
[----:B------:R-:W-:Y:S01]  /*2dd0*/  FMUL.FTZ R60, R82, R36 ;  /* 0x00000024523c7220 */ /* 0x000fe20000410000 */
[----:B------:R0:W-:Y:S01]  /*2de0*/  STG.E.128 [R116.64], R44 ;  /* 0x0000002c74007986 */ /* 0x0001e2000c101d04 */
        /* <DEDUP_REMOVED lines=15> */
[----:B------:R-:W-:-:S04]  /*2ee0*/  IMAD.WIDE.U32 R112, R112, R53, c[0x0][0x208] ;  /* 0x0000820070707625 */ /* 0x000fc800078e0035 */
[----:B------:R-:W-:Y:S01]  /*2ef0*/  FFMA.FTZ R40, R19, R60, R6 ;  /* 0x0000003c13287223 */ /* 0x000fe20000010006 */
[----:B------:R-:W-:Y:S01]  /*2f00*/  IADD3 R60, R52, 0x180, RZ ;  /* 0x00000180343c7810 */ /* 0x000fe20007ffe0ff */
[----:B------:R-:W-:Y:S01]  /*2f10*/  FMUL.FTZ R61, R82, R61 ;  /* 0x0000003d523d7220 */ /* 0x000fe20000410000 */
[----:B------:R1:W-:Y:S01]  /*2f20*/  STG.E.128 [R112.64], R48 ;  /* 0x0000003070007986 */ /* 0x0003e2000c101d04 */
[----:B0-----:R-:W-:Y:S01]  /*2f30*/  FFMA.FTZ R46, R22, R58, R3 ;  /* 0x0000003a162e7223 */ /* 0x001fe20000010003 */
[----:B------:R-:W-:Y:S01]  /*2f40*/  IADD3 R58, R52, 0x200, RZ ;  /* 0x00000200343a7810 */ /* 0x000fe20007ffe0ff */
[C---:B------:R-:W-:Y:S02]  /*2f50*/  FMUL.FTZ R125, R82.reuse, R125 ;  /* 0x0000007d527d7220 */ /* 0x040fe40000410000 */
[----:B------:R-:W-:Y:S02]  /*2f60*/  FMUL.FTZ R59, R82, R59 ;  /* 0x0000003b523b7220 */ /* 0x000fe40000410000 */
[----:B------:R-:W-:Y:S01]  /*2f70*/  FFMA.FTZ R44, R21, R56, R4 ;  /* 0x00000038152c7223 */ /* 0x000fe20000010004 */
[----:B------:R-:W-:Y:S01]  /*2f80*/  IADD3 R56, R52, 0x280, RZ ;  /* 0x0000028034387810 */ /* 0x000fe20007ffe0ff */
[----:B------:R-:W-:-:S02]  /*2f90*/  FMUL.FTZ R57, R82, R57 ;  /* 0x0000003952397220 */ /* 0x000fc40000410000 */
[----:B------:R-:W-:Y:S01]  /*2fa0*/  FFMA.FTZ R42, R20, R54, R5 ;  /* 0x00000036142a7223 */ /* 0x000fe20000010005 */
[----:B------:R-:W-:Y:S01]  /*2fb0*/  IADD3 R54, R52, 0x300, RZ ;  /* 0x0000030034367810 */ /* 0x000fe20007ffe0ff */
[----:B------:R-:W-:Y:S01]  /*2fc0*/  FMUL.FTZ R62, R82, R38 ;  /* 0x00000026523e7220 */ /* 0x000fe20000410000 */
[----:B------:R-:W-:Y:S01]  /*2fd0*/  IADD3 R52, R52, 0x380, RZ ;  /* 0x0000038034347810 */ /* 0x000fe20007ffe0ff */
[C---:B------:R-:W-:Y:S02]  /*2fe0*/  FMUL.FTZ R55, R82.reuse, R55 ;  /* 0x0000003752377220 */ /* 0x040fe40000410000 */
[----:B------:R-:W-:Y:S02]  /*2ff0*/  FMUL.FTZ R115, R82, R115 ;  /* 0x0000007352737220 */ /* 0x000fe40000410000 */
[----:B-1----:R-:W-:Y:S02]  /*3000*/  FFMA.FTZ R49, R90, R61, R79 ;  /* 0x0000003d5a317223 */ /* 0x002fe4000001004f */
[----:B------:R-:W-:-:S02]  /*3010*/  FMUL.FTZ R63, R82, R63 ;  /* 0x0000003f523f7220 */ /* 0x000fc40000410000 */
[----:B------:R-:W-:Y:S02]  /*3020*/  FFMA.FTZ R35, R95, R35, R72 ;  /* 0x000000235f237223 */ /* 0x000fe40000010048 */
[----:B------:R-:W-:Y:S02]  /*3030*/  FFMA.FTZ R34, R92, R34, R9 ;  /* 0x000000225c227223 */ /* 0x000fe40000010009 */
[----:B------:R-:W-:Y:S02]  /*3040*/  FFMA.FTZ R33, R94, R37, R71 ;  /* 0x000000255e217223 */ /* 0x000fe40000010047 */
[----:B------:R-:W-:Y:S02]  /*3050*/  FFMA.FTZ R32, R97, R125, R10 ;  /* 0x0000007d61207223 */ /* 0x000fe4000001000a */
[----:B------:R-:W-:Y:S02]  /*3060*/  FFMA.FTZ R50, R65, R59, R0 ;  /* 0x0000003b41327223 */ /* 0x000fe40000010000 */
[----:B------:R-:W-:-:S04]  /*3070*/  IMAD.WIDE.U32 R60, R60, R53, c[0x0][0x208] ;  /* 0x000082003c3c7625 */ /* 0x000fc800078e0035 */
[----:B------:R-:W-:Y:S01]  /*3080*/  FFMA.FTZ R39, R85, R108, R74 ;  /* 0x0000006c55277223 */ /* 0x000fe2000001004a */
[----:B------:R0:W-:Y:S01]  /*3090*/  STG.E.128 [R60.64], R32 ;  /* 0x000000203c007986 */ /* 0x0001e2000c101d04 */
        /* <DEDUP_REMOVED lines=8> */
[----:B------:R-:W-:-:S04]  /*3120*/  IMAD.WIDE.U32 R56, R56, R53, c[0x0][0x208] ;  /* 0x0000820038387625 */ /* 0x000fc800078e0035 */
[----:B------:R-:W-:Y:S01]  /*3130*/  FFMA.FTZ R47, R89, R110, R78 ;  /* 0x0000006e592f7223 */ /* 0x000fe2000001004e */
[----:B------:R0:W-:Y:S01]  /*3140*/  STG.E.128 [R56.64], R40 ;  /* 0x0000002838007986 */ /* 0x0001e2000c101d04 */
[----:B------:R-:W-:-:S04]  /*3150*/  IMAD.WIDE.U32 R54, R54, R53, c[0x0][0x208] ;  /* 0x0000820036367625 */ /* 0x000fc800078e0035 */
[----:B------:R-:W-:Y:S01]  /*3160*/  FFMA.FTZ R51, R91, R63, R80 ;  /* 0x0000003f5b337223 */ /* 0x000fe20000010050 */
[----:B------:R0:W-:Y:S01]  /*3170*/  STG.E.128 [R54.64], R44 ;  /* 0x0000002c36007986 */ /* 0x0001e2000c101d04 */
[----:B------:R-:W-:Y:S02]  /*3180*/  FFMA.FTZ R48, R23, R115, R2 ;  /* 0x0000007317307223 */ /* 0x000fe40000010002 */
[----:B------:R-:W-:-:S05]  /*3190*/  IMAD.WIDE.U32 R52, R52, R53, c[0x0][0x208] ;  /* 0x0000820034347625 */ /* 0x000fca00078e0035 */
[----:B------:R0:W-:Y:S02]  /*31a0*/  STG.E.128 [R52.64], R48 ;  /* 0x0000003034007986 */ /* 0x0001e4000c101d04 */
.L_x_23384:
[----:B0-----:R-:W-:Y:S05]  /*31b0*/  BSYNC B0 ;  /* 0x0000000000007941 */ /* 0x001fea0003800000 */
.L_x_23383:
[----:B------:R-:W-:Y:S02]  /*31c0*/  IADD3 R106, R106, c[0x0][0x160], RZ ;  /* 0x000058006a6a7a10 */ /* 0x000fe40007ffe0ff */
[----:B------:R-:W-:Y:S02]  /*31d0*/  LOP3.LUT P1, RZ, R81, 0xff, RZ, 0xc0, !PT ;  /* 0x000000ff51ff7812 */ /* 0x000fe4000782c0ff */
[----:B------:R-:W-:Y:S02]  /*31e0*/  ISETP.GE.AND P0, PT, R106, c[0x0][0x164], PT ;  /* 0x000059006a007a0c */ /* 0x000fe40003f06270 */
[----:B------:R-:W-:-:S11]  /*31f0*/  SEL R81, RZ, 0x1, P1 ;  /* 0x00000001ff517807 */ /* 0x000fd60000800000 */
[----:B-----5:R-:W-:Y:S01]  /*3200*/  @P0 CALL.REL.NOINC `(.L_x_23385) ;  /* 0x0000001000000944 */ /* 0x020fe20003c00000 */
[----:B------:R-:W-:Y:S05]  /*3210*/  BRA `(.L_x_23386) ;  /* 0xffffd67000007947 */ /* 0x000fea000383ffff */
.L_x_23385:
[----:B------:R-:W-:Y:S05]  /*3220*/  EXIT ;  /* 0x000000000000794d */ /* 0x000fea0003800000 */
.L_x_23381:
[----:B0-----:R-:W-:Y:S01]  /*3230*/  HFMA2.MMA R115, -RZ, RZ, 0, 5.9604644775390625e-08 ;  /* 0x00000001ff737435 */ /* 0x001fe200000001ff */
[----:B------:R-:W-:Y:S02]  /*3240*/  MOV R114, 0x1f ;  /* 0x0000001f00727802 */ /* 0x000fe40000000f00 */
[----:B------:R-:W-:Y:S02]  /*3250*/  MOV R83, 0xffffffff ;  /* 0xffffffff00537802 */ /* 0x000fe40000000f00 */
[----:B------:R-:W-:Y:S02]  /*3260*/  MOV R112, 0x3280 ;  /* 0x0000328000707802 */ /* 0x000fe40000000f00 */
[----:B-----5:R-:W-:Y:S05]  /*3270*/  CALL.REL.NOINC `($__internal_131_$__cuda_sm70_shflsync_bfly_p) ;  /* 0x0000078000007944 */ /* 0x020fea0003c00000 */
[----:B01----:R-:W-:Y:S05]  /*3280*/  BRA `(.L_x_23387) ;  /* 0xffffedd000007947 */ /* 0x003fea000383ffff */
.L_x_23382:
[----:B------:R-:W-:Y:S01]  /*3290*/  HFMA2.MMA R115, -RZ, RZ, 0, 1.1920928955078125e-07 ;  /* 0x00000002ff737435 */ /* 0x000fe200000001ff */
[----:B------:R-:W-:Y:S02]  /*32a0*/  MOV R114, 0x1f ;  /* 0x0000001f00727802 */ /* 0x000fe40000000f00 */
[----:B------:R-:W-:Y:S02]  /*32b0*/  MOV R83, 0xffffffff ;  /* 0xffffffff00537802 */ /* 0x000fe40000000f00 */
[----:B------:R-:W-:-:S02]  /*32c0*/  MOV R112, 0x32e0 ;  /* 0x000032e000707802 */ /* 0x000fc40000000f00 */
[----:B-----5:R-:W-:Y:S05]  /*32d0*/  CALL.REL.NOINC `($__internal_131_$__cuda_sm70_shflsync_bfly_p) ;  /* 0x0000072000007944 */ /* 0x020fea0003c00000 */
[----:B0-----:R-:W-:Y:S01]  /*32e0*/  HFMA2.MMA R115, -RZ, RZ, 0, 2.384185791015625e-07 ;  /* 0x00000004ff737435 */ /* 0x001fe200000001ff */
[----:B-1----:R-:W-:Y:S01]  /*32f0*/  FADD.FTZ R116, R116, R83 ;  /* 0x0000005374747221 */ /* 0x002fe20000010000 */
[----:B------:R-:W-:-:S02]  /*3300*/  MOV R114, 0x1f ;  /* 0x0000001f00727802 */ /* 0x000fc40000000f00 */
[----:B------:R-:W-:Y:S02]  /*3310*/  MOV R83, 0xffffffff ;  /* 0xffffffff00537802 */ /* 0x000fe40000000f00 */
[----:B------:R-:W-:Y:S02]  /*3320*/  MOV R112, 0x3340 ;  /* 0x0000334000707802 */ /* 0x000fe40000000f00 */
[----:B------:R-:W-:Y:S05]  /*3330*/  CALL.REL.NOINC `($__internal_131_$__cuda_sm70_shflsync_bfly_p) ;  /* 0x000006c000007944 */ /* 0x000fea0003c00000 */
[----:B0-----:R-:W-:Y:S01]  /*3340*/  HFMA2.MMA R115, -RZ, RZ, 0, 4.76837158203125e-07 ;  /* 0x00000008ff737435 */ /* 0x001fe200000001ff */
[----:B-1----:R-:W-:Y:S01]  /*3350*/  FADD.FTZ R116, R116, R83 ;  /* 0x0000005374747221 */ /* 0x002fe20000010000 */
[----:B------:R-:W-:Y:S02]  /*3360*/  MOV R114, 0x1f ;  /* 0x0000001f00727802 */ /* 0x000fe40000000f00 */
[----:B------:R-:W-:Y:S02]  /*3370*/  MOV R83, 0xffffffff ;  /* 0xffffffff00537802 */ /* 0x000fe40000000f00 */
[----:B------:R-:W-:Y:S02]  /*3380*/  MOV R112, 0x33a0 ;  /* 0x000033a000707802 */ /* 0x000fe40000000f00 */
[----:B------:R-:W-:Y:S05]  /*3390*/  CALL.REL.NOINC `($__internal_131_$__cuda_sm70_shflsync_bfly_p) ;  /* 0x0000066000007944 */ /* 0x000fea0003c00000 */
[----:B0-----:R-:W-:Y:S01]  /*33a0*/  HFMA2.MMA R115, -RZ, RZ, 0, 9.5367431640625e-07 ;  /* 0x00000010ff737435 */ /* 0x001fe200000001ff */
[----:B-1----:R-:W-:Y:S01]  /*33b0*/  FADD.FTZ R116, R116, R83 ;  /* 0x0000005374747221 */ /* 0x002fe20000010000 */
[----:B------:R-:W-:-:S02]  /*33c0*/  MOV R114, 0x1f ;  /* 0x0000001f00727802 */ /* 0x000fc40000000f00 */
[----:B------:R-:W-:Y:S02]  /*33d0*/  MOV R83, 0xffffffff ;  /* 0xffffffff00537802 */ /* 0x000fe40000000f00 */
[----:B------:R-:W-:Y:S02]  /*33e0*/  MOV R112, 0x3400 ;  /* 0x0000340000707802 */ /* 0x000fe40000000f00 */
[----:B------:R-:W-:Y:S05]  /*33f0*/  CALL.REL.NOINC `($__internal_131_$__cuda_sm70_shflsync_bfly_p) ;  /* 0x0000060000007944 */ /* 0x000fea0003c00000 */
        /* <DEDUP_REMOVED lines=70> */
[----:B------:R-:W-:Y:S05]  /*3860*/  CALL.REL.NOINC `($__internal_131_$__cuda_sm70_shflsync_bfly_p) ;  /* 0x0000019000007944 */ /* 0x000fea0003c00000 */
[----:B0-----:R-:W-:Y:S01]  /*3870*/  HFMA2.MMA R115, -RZ, RZ, 0, 1.1920928955078125e-07 ;  /* 0x00000002ff737435 */ /* 0x001fe200000001ff */
[----:B-1----:R-:W-:Y:S01]  /*3880*/  FADD.FTZ R116, R116, R83 ;  /* 0x0000005374747221 */ /* 0x002fe20000010000 */
[----:B------:R-:W-:Y:S02]  /*3890*/  MOV R114, 0x1f ;  /* 0x0000001f00727802 */ /* 0x000fe40000000f00 */
[----:B------:R-:W-:Y:S02]  /*38a0*/  MOV R83, 0xffffffff ;  /* 0xffffffff00537802 */ /* 0x000fe40000000f00 */
[----:B------:R-:W-:Y:S02]  /*38b0*/  MOV R112, 0x38d0 ;  /* 0x000038d000707802 */ /* 0x000fe40000000f00 */
[----:B------:R-:W-:Y:S05]  /*38c0*/  CALL.REL.NOINC `($__internal_131_$__cuda_sm70_shflsync_bfly_p) ;  /* 0x0000013000007944 */ /* 0x000fea0003c00000 */
        /* <DEDUP_REMOVED lines=18> */
[----:B01----:R-:W-:Y:S05]  /*39f0*/  BRA `(.L_x_23388) ;  /* 0xffffeba000007947 */ /* 0x003fea000383ffff */
        .weak           $__internal_131_$__cuda_sm70_shflsync_bfly_p
        .type           $__internal_131_$__cuda_sm70_shflsync_bfly_p,@function
        .size           $__internal_131_$__cuda_sm70_shflsync_bfly_p,(.L_x_29195 - $__internal_131_$__cuda_sm70_shflsync_bfly_p)
$__internal_131_$__cuda_sm70_shflsync_bfly_p:
[----:B------:R-:W-:Y:S01]  /*3a00*/  HFMA2.MMA R113, -RZ, RZ, 0, 0 ;  /* 0x00000000ff717435 */ /* 0x000fe200000001ff */
[----:B------:R-:W-:Y:S04]  /*3a10*/  WARPSYNC R83 ;  /* 0x0000005300007348 */ /* 0x000fe80003800000 */
[----:B------:R0:W1:Y:S01]  /*3a20*/  SHFL.BFLY PT, R83, R116, R115, R114 ;  /* 0x0c00007374537389 */ /* 0x00006200000e0072 */
[----:B------:R-:W-:Y:S05]  /*3a30*/  RET.REL.NODEC R112 `(_ZN10layer_norm13ln_fwd_kernelINS_13Kernel_traitsI6__halfffffjLj4096ELj1ELj1ELj4ELj16ENS_18Kernel_traits_baseILj4096ES2_ffffjLj128EEEEELb0ELb0ELb1ELb1EEEvNS_9FwdParamsE) ;  /* 0xffffc5c070007950 */ /* 0x000fea0003c3ffff */
.L_x_23389:
        /* <DEDUP_REMOVED lines=12> */
.L_x_29195:


//--------------------- .text._ZN10layer_norm13ln_fwd_kernelINS_13Kernel_traitsI6__halfffffjLj4096ELj1ELj1ELj4ELj16ENS_18Kernel_traits_baseILj4096ES2_ffffjLj128EEEEELb0ELb1ELb0ELb0EEEvNS_9FwdParamsE --------------------------
	.section	.text._ZN10layer_norm13ln_fwd_kernelINS_13Kernel_traitsI6__halfffffjLj4096ELj1ELj1ELj4ELj16ENS_18Kernel_traits_baseILj4096ES2_ffffjLj128EEEEELb0ELb1ELb0ELb0EEEvNS_9FwdParamsE,"ax",@progbits
	.sectioninfo	@"SHI_REGISTERS=160"
	.align	128
        .global         _ZN10layer_norm13ln_fwd_kernelINS_13Kernel_traitsI6__halfffffjLj4096ELj1ELj1ELj4ELj16ENS_18Kernel_traits_baseILj4096ES2_ffffjLj128EEEEELb0ELb1ELb0ELb0EEEvNS_9FwdParamsE
        .type           _ZN10layer_norm13ln_fwd_kernelINS_13Kernel_traitsI6__halfffffjLj4096ELj1ELj1ELj4ELj16ENS_18Kernel_traits_baseILj4096ES2_ffffjLj128EEEEELb0ELb1ELb0ELb0EEEvNS_9FwdParamsE,@function
        .size           _ZN10layer_norm13ln_fwd_kernelINS_13Kernel_traitsI6__halfffffjLj4096ELj1ELj1ELj4ELj16ENS_18Kernel_traits_baseILj4096ES2_ffffjLj128EEEEELb0ELb1ELb0ELb0EEEvNS_9FwdParamsE,(.L_x_29196 - _ZN10layer_norm13ln_fwd_kernelINS_13Kernel_traitsI6__halfffffjLj4096ELj1ELj1ELj4ELj16ENS_18Kernel_traits_baseILj4096ES2_ffffjLj128EEEEELb0ELb1ELb0ELb0EEEvNS_9FwdParamsE)
        .other          _ZN10layer_norm13ln_fwd_kernelINS_13Kernel_traitsI6__halfffffjLj4096ELj1ELj1ELj4ELj16ENS_18Kernel_traits_baseILj4096ES2_ffffjLj128EEEEELb0ELb1ELb0ELb0EEEvNS_9FwdParamsE,@"STO_CUDA_ENTRY STV_DEFAULT"
_ZN10layer_norm13ln_fwd_kernelINS_13Kernel_traitsI6__halfffffjLj4096ELj1ELj1ELj4ELj16ENS_18Kernel_traits_baseILj4096ES2_ffffjLj128EEEEELb0ELb1ELb0ELb0EEEvNS_9FwdParamsE:
.text._ZN10layer_norm13ln_fwd_kernelINS_13Kernel_traitsI6__halfffffjLj4096ELj1ELj1ELj4ELj16ENS_18Kernel_traits_baseILj4096ES2_ffffjLj128EEEEELb0ELb1ELb0ELb0EEEvNS_9FwdParamsE:
        /* <DEDUP_REMOVED lines=24> */
[C---:B------:R-:W-:Y:S02]  /*0180*/  @P1 LEA.HI.X R5, R36.reuse, c[0x0][0x21c], RZ, 0x3, P2 ;  /* 0x0000870024051a11 */ /* 0x040fe400010f1cff */
[C---:B------:R-:W-:Y:S01]  /*0190*/  LEA R6, P2, R36.reuse, c[0x0][0x1c8], 0x3 ;  /* 0x0000720024067a11 */ /* 0x040fe200078418ff */
[C---:B------:R-:W-:Y:S02]  /*01a0*/  IMAD.WIDE.U32 R20, R36.reuse, R21, c[0x0][0x1b0] ;  /* 0x00006c0024147625 */ /* 0x040fe400078e0015 */
[----:B------:R0:W5:Y:S01]  /*01b0*/  @P1 LDG.E.64 R2, [R4.64] ;  /* 0x0000000404021981 */ /* 0x000162000c1e1b00 */
[----:B------:R-:W-:-:S03]  /*01c0*/  LEA.HI.X R7, R36, c[0x0][0x1cc], RZ, 0x3, P2 ;  /* 0x0000730024077a11 */ /* 0x000fc600010f1cff */
[----:B------:R-:W5:Y:S04]  /*01d0*/  LDG.E.64 R20, [R20.64] ;  /* 0x0000000414147981 */ /* 0x000f68000c1e1b00 */
[----:B------:R0:W5:Y:S01]  /*01e0*/  LDG.E.64 R26, [R6.64] ;  /* 0x00000004061a7981 */ /* 0x000162000c1e1b00 */
[----:B------:R-:W-:Y:S01]  /*01f0*/  LOP3.LUT R36, R36, 0x80, RZ, 0xfc, !PT ;  /* 0x0000008024247812 */ /* 0x000fe200078efcff */
[----:B------:R-:W-:Y:S02]  /*0200*/  @!P1 CS2R R2, SRZ ;  /* 0x0000000000029805 */ /* 0x000fe4000001ff00 */
.L_x_23391:
[----:B0-----:R-:W-:Y:S05]  /*0210*/  BSYNC B0 ;  /* 0x0000000000007941 */ /* 0x001fea0003800000 */
.L_x_23390:
[----:B------:R-:W-:Y:S01]  /*0220*/  BSSY B0, `(.L_x_23392) ;  /* 0x000000f000007945 */ /* 0x000fe20003800000 */
[----:B------:R-:W-:Y:S05]  /*0230*/  @!P6 BRA `(.L_x_23393) ;  /* 0x000000d00000e947 */ /* 0x000fea0003800000 */
[----:B------:R-:W-:Y:S02]  /*0240*/  ISETP.NE.U32.AND P1, PT, RZ, c[0x0][0x218], PT ;  /* 0x00008600ff007a0c */ /* 0x000fe40003f25070 */
[----:B------:R-:W-:Y:S02]  /*0250*/  MOV R25, 0x8 ;  /* 0x0000000800197802 */ /* 0x000fe40000000f00 */
[----:B------:R-:W-:-:S03]  /*0260*/  ISETP.NE.AND.EX P1, PT, RZ, c[0x0][0x21c], PT, P1 ;  /* 0x00008700ff007a0c */ /* 0x000fc60003f25310 */
[----:B------:R-:W-:-:S06]  /*0270*/  IMAD.WIDE.U32 R24, R36, R25, c[0x0][0x1b0] ;  /* 0x00006c0024187625 */ /* 0x000fcc00078e0019 */
[----:B------:R-:W5:Y:S04]  /*0280*/  LDG.E.64 R24, [R24.64] ;  /* 0x0000000418187981 */ /* 0x000f68000c1e1b00 */
[----:B------:R-:W-:-:S04]  /*0290*/  @P1 LEA R6, P2, R36, c[0x0][0x218], 0x3 ;  /* 0x0000860024061a11 */ /* 0x000fc800078418ff */
[C---:B------:R-:W-:Y:S02]  /*02a0*/  @P1 LEA.HI.X R7, R36.reuse, c[0x0][0x21c], RZ, 0x3, P2 ;  /* 0x0000870024071a11 */ /* 0x040fe400010f1cff */
[----:B------:R-:W-:-:S03]  /*02b0*/  LEA R8, P2, R36, c[0x0][0x1c8], 0x3 ;  /* 0x0000720024087a11 */ /* 0x000fc600078418ff */
[----:B------:R0:W5:Y:S01]  /*02c0*/  @P1 LDG.E.64 R4, [R6.64] ;  /* 0x0000000406041981 */ /* 0x000162000c1e1b00 */
[----:B------:R-:W-:-:S05]  /*02d0*/  LEA.HI.X R9, R36, c[0x0][0x1cc], RZ, 0x3, P2 ;  /* 0x0000730024097a11 */ /* 0x000fca00010f1cff */
[----:B------:R0:W5:Y:S01]  /*02e0*/  LDG.E.64 R30, [R8.64] ;  /* 0x00000004081e7981 */ /* 0x000162000c1e1b00 */
[----:B------:R-:W-:Y:S01]  /*02f0*/  IADD3 R36, R36, 0x80, RZ ;  /* 0x0000008024247810 */ /* 0x000fe20007ffe0ff */
[----:B------:R-:W-:Y:S02]  /*0300*/  @!P1 CS2R R4, SRZ ;  /* 0x0000000000049805 */ /* 0x000fe4000001ff00 */
.L_x_23393:
[----:B0-----:R-:W-:Y:S05]  /*0310*/  BSYNC B0 ;  /* 0x0000000000007941 */ /* 0x001fea0003800000 */
.L_x_23392:
[----:B------:R-:W-:Y:S01]  /*0320*/  BSSY B0, `(.L_x_23394) ;  /* 0x000000f000007945 */ /* 0x000fe20003800000 */
        /* <DEDUP_REMOVED lines=12> */
[----:B------:R-:W-:Y:S01]  /*03f0*/  IADD3 R36, R36, 0x80, RZ ;  /* 0x0000008024247810 */ /* 0x000fe20007ffe0ff */
[----:B------:R-:W-:Y:S02]  /*0400*/  @!P1 CS2R R6, SRZ ;  /* 0x0000000000069805 */ /* 0x000fe4000001ff00 */
.L_x_23395:
[----:B0-----:R-:W-:Y:S05]  /*0410*/  BSYNC B0 ;  /* 0x0000000000007941 */ /* 0x001fea0003800000 */
.L_x_23394:
        /* <DEDUP_REMOVED lines=15> */
.L_x_23397:
[----:B0-----:R-:W-:Y:S05]  /*0510*/  BSYNC B0 ;  /* 0x0000000000007941 */ /* 0x001fea0003800000 */
.L_x_23396:
        /* <DEDUP_REMOVED lines=15> */
.L_x_23399:
[----:B0-----:R-:W-:Y:S05]  /*0610*/  BSYNC B0 ;  /* 0x0000000000007941 */ /* 0x001fea0003800000 */
.L_x_23398:
[----:B------:R-:W-:Y:S01]  /*0620*/  ISETP.GE.U32.AND P1, PT, R142, 0x300, PT ;  /* 0x000003008e00780c */ /* 0x000fe20003f26070 */
[----:B------:R-:W-:Y:S03]  /*0630*/  BSSY B0, `(.L_x_23400) ;  /* 0x0000010000007945 */ /* 0x000fe60003800000 */
[----:B------:R-:W-:-:S09]  /*0640*/  P2R R12, PR, RZ, 0x2 ;  /* 0x00000002ff0c7803 */ /* 0x000fd20000000000 */
        /* <DEDUP_REMOVED lines=14> */
.L_x_23401:
[----:B0-----:R-:W-:Y:S05]  /*0730*/  BSYNC B0 ;  /* 0x0000000000007941 */ /* 0x001fea0003800000 */
.L_x_23400:
        /* <DEDUP_REMOVED lines=17> */
.L_x_23403:
[----:B0-----:R-:W-:Y:S05]  /*0850*/  BSYNC B0 ;  /* 0x0000000000007941 */ /* 0x001fea0003800000 */
.L_x_23402:
[----:B------:R-:W-:Y:S01]  /*0860*/  ISETP.GE.U32.AND P1, PT, R142, 0x400, PT ;  /* 0x000004008e00780c */ /* 0x000fe20003f26070 */
[----:B------:R-:W-:Y:S03]  /*0870*/  BSSY B0, `(.L_x_23404) ;  /* 0x000000f000007945 */ /* 0x000fe60003800000 */
[----:B------:R-:W-:-:S09]  /*0880*/  P2R R16, PR, RZ, 0x2 ;  /* 0x00000002ff107803 */ /* 0x000fd20000000000 */
[----:B------:R-:W-:Y:S05]  /*0890*/  @!P1 BRA `(.L_x_23405) ;  /* 0x000000c000009947 */ /* 0x000fea0003800000 */
[----:B------:R-:W-:-:S04]  /*08a0*/  ISETP.NE.U32.AND P1, PT, RZ, c[0x0][0x218], PT ;  /* 0x00008600ff007a0c */ /* 0x000fc80003f25070 */
[----:B------:R-:W-:Y:S02]  /*08b0*/  ISETP.NE.AND.EX P1, PT, RZ, c[0x0][0x21c], PT, P1 ;  /* 0x00008700ff007a0c */ /* 0x000fe40003f25310 */
[----:B------:R-:W-:-:S11]  /*08c0*/  MOV R37, 0x8 ;  /* 0x0000000800257802 */ /* 0x000fd60000000f00 */
[----:B------:R-:W-:-:S04]  /*08d0*/  @P1 LEA R18, P2, R36, c[0x0][0x218], 0x3 ;  /* 0x0000860024121a11 */ /* 0x000fc800078418ff */
[C---:B------:R-:W-:Y:S02]  /*08e0*/  @P1 LEA.HI.X R19, R36.reuse, c[0x0][0x21c], RZ, 0x3, P2 ;  /* 0x0000870024131a11 */ /* 0x040fe400010f1cff */
[----:B------:R-:W-:-:S03]  /*08f0*/  LEA R22, P2, R36, c[0x0][0x1c8], 0x3 ;  /* 0x0000720024167a11 */ /* 0x000fc600078418ff */
[----:B------:R0:W5:Y:S01]  /*0900*/  @P1 LDG.E.64 R16, [R18.64] ;  /* 0x0000000412101981 */ /* 0x000162000c1e1b00 */
[C---:B------:R-:W-:Y:S01]  /*0910*/  LEA.HI.X R23, R36.reuse, c[0x0][0x1cc], RZ, 0x3, P2 ;  /* 0x0000730024177a11 */ /* 0x040fe200010f1cff */
[----:B------:R-:W-:-:S05]  /*0920*/  IMAD.WIDE.U32 R36, R36, R37, c[0x0][0x1b0] ;  /* 0x00006c0024247625 */ /* 0x000fca00078e0025 */
[----:B------:R-:W5:Y:S04]  /*0930*/  LDG.E.64 R22, [R22.64] ;  /* 0x0000000416167981 */ /* 0x000f68000c1e1b00 */
[----:B------:R-:W5:Y:S01]  /*0940*/  LDG.E.64 R36, [R36.64] ;  /* 0x0000000424247981 */ /* 0x000f62000c1e1b00 */
[----:B------:R-:W-:-:S03]  /*0950*/  @!P1 CS2R R16, SRZ ;  /* 0x0000000000109805 */ /* 0x000fc6000001ff00 */
.L_x_23405:
[----:B0-----:R-:W-:Y:S05]  /*0960*/  BSYNC B0 ;  /* 0x0000000000007941 */ /* 0x001fea0003800000 */
.L_x_23404:
[----:B------:R-:W0:Y:S02]  /*0970*/  S2UR UR6, SR_CTAID.X ;  /* 0x00000000000679c3 */ /* 0x000e240000002500 */
[----:B0-----:R-:W-:-:S04]  /*0980*/  LEA.HI R141, R137, UR6, RZ, 0x19 ;  /* 0x00000006898d7c11 */ /* 0x001fc8000f8fc8ff */
[----:B------:R-:W-:-:S13]  /*0990*/  ISETP.GE.AND P1, PT, R141, c[0x0][0x164], PT ;  /* 0x000059008d007a0c */ /* 0x000fda0003f26270 */
[----:B------:R-:W-:Y:S05]  /*09a0*/  @P1 EXIT ;  /* 0x000000000000194d */ /* 0x000fea0003800000 */
[----:B------:R-:W-:Y:S01]  /*09b0*/  SHF.R.S32.HI R0, RZ, 0x2, R0 ;  /* 0x00000002ff007819 */ /* 0x000fe20000011400 */
[----:B------:R-:W-:Y:S01]  /*09c0*/  HFMA2.MMA R138, -RZ, RZ, 0, 5.9604644775390625e-08 ;  /* 0x00000001ff8a7435 */ /* 0x000fe200000001ff */
[----:B-----5:R-:W-:Y:S01]  /*09d0*/  MOV R128, R32 ;  /* 0x0000002000807202 */ /* 0x020fe20000000f00 */
[----:B------:R-:W-:Y:S01]  /*09e0*/  ULDC.U8 UR6, c[0x0][0x1f0] ;  /* 0x00007c0000067ab9 */ /* 0x000fe20000000000 */
[----:B------:R-:W-:Y:S02]  /*09f0*/  SHF.R.U64 R127, R32, 0x10, R33 ;  /* 0x00000010207f7819 */ /* 0x000fe40000001221 */
[--C-:B------:R-:W-:Y:S01]  /*0a00*/  SHF.R.U64 R77, R40, 0x10, R41.reuse ;  /* 0x00000010284d7819 */ /* 0x100fe20000001229 */
[----:B------:R-:W-:Y:S01]  /*0a10*/  HADD2.F32 R128, -RZ, R128.H0_H0 ;  /* 0x20000080ff807230 */ /* 0x000fe20000004100 */
[----:B------:R-:W-:Y:S01]  /*0a20*/  MOV R79, R41 ;  /* 0x00000029004f7202 */ /* 0x000fe20000000f00 */
[----:B------:R-:W-:Y:S01]  /*0a30*/  HADD2.F32 R127, -RZ, R127.H0_H0 ;  /* 0x2000007fff7f7230 */ /* 0x000fe20000004100 */
[----:B------:R-:W-:Y:S01]  /*0a40*/  SHF.R.U32.HI R78, RZ, 0x10, R41 ;  /* 0x00000010ff4e7819 */ /* 0x000fe20000011629 */
[----:B------:R-:W-:Y:S01]  /*0a50*/  HADD2.F32 R77, -RZ, R77.H0_H0 ;  /* 0x2000004dff4d7230 */ /* 0x000fe20000004100 */
[----:B------:R-:W-:Y:S01]  /*0a60*/  LOP3.LUT R41, R137, 0x60, RZ, 0xc0, !PT ;  /* 0x0000006089297812 */ /* 0x000fe200078ec0ff */
[----:B------:R-:W-:Y:S01]  /*0a70*/  HADD2.F32 R79, -RZ, R79.H0_H0 ;  /* 0x2000004fff4f7230 */ /* 0x000fe20000004100 */
[----:B------:R-:W-:Y:S01]  /*0a80*/  LOP3.LUT R32, R0, 0x7f, RZ, 0xc0, !PT ;  /* 0x0000007f00207812 */ /* 0x000fe200078ec0ff */
[----:B------:R-:W-:Y:S01]  /*0a90*/  HADD2.F32 R78, -RZ, R78.H0_H0 ;  /* 0x2000004eff4e7230 */ /* 0x000fe20000004100 */
[----:B------:R-:W-:-:S02]  /*0aa0*/  MOV R76, R40 ;  /* 0x00000028004c7202 */ /* 0x000fc40000000f00 */
[----:B------:R-:W-:Y:S02]  /*0ab0*/  SHF.L.U32 R40, R137, 0x5, RZ ;  /* 0x0000000589287819 */ /* 0x000fe400000006ff */
[----:B------:R-:W-:Y:S01]  /*0ac0*/  IADD3 R41, R32, -R41, RZ ;  /* 0x8000002920297210 */ /* 0x000fe20007ffe0ff */
[----:B------:R-:W-:Y:S01]  /*0ad0*/  HADD2.F32 R76, -RZ, R76.H0_H0 ;  /* 0x2000004cff4c7230 */ /* 0x000fe20000004100 */
[--C-:B------:R-:W-:Y:S02]  /*0ae0*/  SHF.R.U64 R73, R42, 0x10, R43.reuse ;  /* 0x000000102a497819 */ /* 0x100fe4000000122b */
[----:B------:R-:W-:Y:S02]  /*0af0*/  MOV R75, R43 ;  /* 0x0000002b004b7202 */ /* 0x000fe40000000f00 */
[----:B------:R-:W-:Y:S01]  /*0b00*/  SHF.R.U32.HI R74, RZ, 0x10, R43 ;  /* 0x00000010ff4a7819 */ /* 0x000fe2000001162b */
[----:B------:R-:W-:Y:S01]  /*0b10*/  HADD2.F32 R73, -RZ, R73.H0_H0 ;  /* 0x20000049ff497230 */ /* 0x000fe20000004100 */
[----:B------:R-:W-:Y:S01]  /*0b20*/  LOP3.LUT R43, R40, 0x3e0, RZ, 0xc0, !PT ;  /* 0x000003e0282b7812 */ /* 0x000fe200078ec0ff */
[----:B------:R-:W-:Y:S01]  /*0b30*/  HADD2.F32 R75, -RZ, R75.H0_H0 ;  /* 0x2000004bff4b7230 */ /* 0x000fe20000004100 */
[----:B------:R-:W-:Y:S01]  /*0b40*/  SHF.R.U32.HI R0, RZ, 0x2, R0 ;  /* 0x00000002ff007819 */ /* 0x000fe20000011600 */
[----:B------:R-:W-:Y:S01]  /*0b50*/  HADD2.F32 R74, -RZ, R74.H0_H0 ;  /* 0x2000004aff4a7230 */ /* 0x000fe20000004100 */
[----:B------:R-:W-:-:S02]  /*0b60*/  IMNMX R41, RZ, R41, !PT ;  /* 0x00000029ff297217 */ /* 0x000fc40007800200 */
[----:B------:R-:W-:Y:S02]  /*0b70*/  IADD3 R43, R32, -R43, RZ ;  /* 0x8000002b202b7210 */ /* 0x000fe40007ffe0ff */
[----:B------:R-:W-:Y:S02]  /*0b80*/  LOP3.LUT R139, R0, 0x3fffffe0, RZ, 0xc0, !PT ;  /* 0x3fffffe0008b7812 */ /* 0x000fe400078ec0ff */
[----:B------:R-:W-:Y:S02]  /*0b90*/  IMNMX R32, R41, 0x20, PT ;  /* 0x0000002029207817 */ /* 0x000fe40003800200 */
[----:B------:R-:W-:Y:S02]  /*0ba0*/  IMNMX R43, RZ, R43, !PT ;  /* 0x0000002bff2b7217 */ /* 0x000fe40007800200 */
[----:B------:R-:W-:Y:S02]  /*0bb0*/  IADD3 R32, R32, R139, RZ ;  /* 0x0000008b20207210 */ /* 0x000fe40007ffe0ff */
[----:B------:R-:W-:-:S02]  /*0bc0*/  IMNMX R0, R43, 0x20, PT ;  /* 0x000000202b007817 */ /* 0x000fc40003800200 */
[----:B------:R-:W-:Y:S02]  /*0bd0*/  SHF.L.U32 R32, R32, 0x2, RZ ;  /* 0x0000000220207819 */ /* 0x000fe400000006ff */
[----:B------:R-:W-:Y:S01]  /*0be0*/  IADD3 R139, R139, R0, RZ ;  /* 0x000000008b8b7210 */ /* 0x000fe20007ffe0ff */
[----:B------:R-:W-:Y:S01]  /*0bf0*/  HADD2.F32 R0, -RZ, R2.H0_H0 ;  /* 0x20000002ff007230 */ /* 0x000fe20000004100 */
[--C-:B------:R-:W-:Y:S01]  /*0c00*/  SHF.R.U64 R88, R2, 0x10, R3.reuse ;  /* 0x0000001002587819 */ /* 0x100fe20000001203 */
[----:B------:R-:W-:Y:S01]  /*0c10*/  HADD2.F32 R2, -RZ, R3.H0_H0 ;  /* 0x20000003ff027230 */ /* 0x000fe20000004100 */
[----:B------:R-:W0:Y:S01]  /*0c20*/  I2F.U32 R32, R32 ;  /* 0x0000002000207306 */ /* 0x000e220000201000 */
        /* <DEDUP_REMOVED lines=14> */
[----:B------:R-:W-:Y:S01]  /*0d10*/  MOV R55, R33 ;  /* 0x0000002100377202 */ /* 0x000fe20000000f00 */
[----:B0-----:R0:W1:Y:S01]  /*0d20*/  MUFU.RCP R140, R32 ;  /* 0x00000020008c7308 */ /* 0x0010620000001000 */
        /* <DEDUP_REMOVED lines=124> */
[----:B------:R-:W-:Y:S01]  /*14f0*/  SHF.L.U32 R139, R139, 0x2, RZ ;  /* 0x000000028b8b7819 */ /* 0x000fe200000006ff */
        /* <DEDUP_REMOVED lines=16> */
.L_x_23441:
[----:B------:R-:W-:Y:S02]  /*1600*/  ISETP.NE.U32.AND P1, PT, RZ, c[0x0][0x1c0], PT ;  /* 0x00007000ff007a0c */ /* 0x000fe40003f25070 */
[----:B------:R-:W-:Y:S02]  /*1610*/  MOV R68, 0x3f800000 ;  /* 0x3f80000000447802 */ /* 0x000fe40000000f00 */
[----:B------:R-:W-:Y:S01]  /*1620*/  ISETP.NE.AND.EX P1, PT, RZ, c[0x0][0x1c4], PT, P1 ;  /* 0x00007100ff007a0c */ /* 0x000fe20003f25310 */
[----:B------:R-:W-:-:S12]  /*1630*/  IMAD R69, R141, c[0x0][0x168], RZ ;  /* 0x00005a008d457a24 */ /* 0x000fd800078e02ff */
[----:B------:R-:W-:-:S05]  /*1640*/  @P1 MOV R144, 0x4 ;  /* 0x0000000400901802 */ /* 0x000fca0000000f00 */
[----:B------:R-:W-:Y:S01]  /*1650*/  @P1 IMAD.WIDE R144, R141, R144, c[0x0][0x1c0] ;  /* 0x000070008d901625 */ /* 0x000fe200078e0290 */
[----:B------:R-:W-:-:S04]  /*1660*/  SHF.R.S32.HI R146, RZ, 0x1f, R69 ;  /* 0x0000001fff927819 */ /* 0x000fc80000011445 */
[----:B------:R0:W5:Y:S01]  /*1670*/  @P1 LDG.E R68, [R144.64] ;  /* 0x0000000490441981 */ /* 0x000162000c1e1900 */
[----:B------:R-:W-:Y:S01]  /*1680*/  LOP3.LUT P1, RZ, R138, 0xff, RZ, 0xc0, !PT ;  /* 0x000000ff8aff7812 */ /* 0x000fe2000782c0ff */
[----:B------:R-:W-:Y:S01]  /*1690*/  BSSY B0, `(.L_x_23406) ;  /* 0x0000023000007945 */ /* 0x000fe20003800000 */
[----:B------:R-:W-:Y:S02]  /*16a0*/  SHF.R.U32.HI R70, RZ, 0x5, R137 ;  /* 0x00000005ff467819 */ /* 0x000fe40000011689 */
[----:B------:R-:W-:Y:S02]  /*16b0*/  LEA.HI R146, R146, R69, RZ, 0x2 ;  /* 0x0000004592927211 */ /* 0x000fe400078f10ff */
[----:B------:R-:W-:Y:S02]  /*16c0*/  LOP3.LUT R143, R137, 0x7f, RZ, 0xc0, !PT ;  /* 0x0000007f898f7812 */ /* 0x000fe400078ec0ff */
[----:B------:R-:W-:Y:S02]  /*16d0*/  LOP3.LUT R70, R70, 0x7fffffc, RZ, 0xc0, !PT ;  /* 0x07fffffc46467812 */ /* 0x000fe400078ec0ff */
[----:B------:R-:W-:-:S03]  /*16e0*/  LEA.HI.SX32 R143, R146, R143, 0x1e ;  /* 0x0000008f928f7211 */ /* 0x000fc600078ff2ff */
[----:B------:R-:W-:Y:S02]  /*16f0*/  @!P1 IADD3 R70, R70, 0x4, RZ ;  /* 0x0000000446469810 */ /* 0x000fe40007ffe0ff */
[----:B------:R-:W-:Y:S01]  /*1700*/  MOV R69, R143 ;  /* 0x0000008f00457202 */ /* 0x000fe20000000f00 */
[----:B------:R-:W-:Y:S05]  /*1710*/  @!P0 BRA `(.L_x_23407) ;  /* 0x000001a000008947 */ /* 0x000fea0003800000 */
[----:B0-----:R-:W-:Y:S01]  /*1720*/  ISETP.NE.U32.AND P1, PT, RZ, c[0x0][0x180], PT ;  /* 0x00006000ff007a0c */ /* 0x001fe20003f25070 */
[----:B------:R-:W-:-:S03]  /*1730*/  HFMA2.MMA R148, -RZ, RZ, 0, 9.5367431640625e-07 ;  /* 0x00000010ff947435 */ /* 0x000fc600000001ff */
[----:B------:R-:W-:-:S07]  /*1740*/  ISETP.NE.AND.EX P1, PT, RZ, c[0x0][0x184], PT, P1 ;  /* 0x00006100ff007a0c */ /* 0x000fce0003f25310 */
[----:B------:R-:W-:-:S05]  /*1750*/  IMAD.WIDE.U32 R148, R143, R148, c[0x0][0x170] ;  /* 0x00005c008f947625 */ /* 0x000fca00078e0094 */
[----:B------:R-:W2:Y:S01]  /*1760*/  LDG.E.128 R36, [R148.64] ;  /* 0x0000000494247981 */ /* 0x000ea2000c1e1d00 */
[----:B------:R-:W-:-:S04]  /*1770*/  @P1 LEA R146, P2, R143, c[0x0][0x180], 0x4 ;  /* 0x000060008f921a11 */ /* 0x000fc800078420ff */
[C---:B------:R-:W-:Y:S02]  /*1780*/  @P1 LEA.HI.X R147, R143.reuse, c[0x0][0x184], RZ, 0x4, P2 ;  /* 0x000061008f931a11 */ /* 0x040fe400010f24ff */
[----:B------:R-:W-:-:S03]  /*1790*/  LEA R144, P2, R143, c[0x0][0x188], 0x4 ;  /* 0x000062008f907a11 */ /* 0x000fc600078420ff */
[----:B------:R-:W3:Y:S01]  /*17a0*/  @P1 LDG.E.128 R32, [R146.64] ;  /* 0x0000000492201981 */ /* 0x000ee2000c1e1d00 */
[----:B------:R-:W-:Y:S02]  /*17b0*/  ISETP.NE.U32.AND P1, PT, RZ, c[0x0][0x180], PT ;  /* 0x00006000ff007a0c */ /* 0x000fe40003f25070 */
[----:B------:R-:W-:Y:S02]  /*17c0*/  LEA.HI.X R145, R143, c[0x0][0x18c], RZ, 0x4, P2 ;  /* 0x000063008f917a11 */ /* 0x000fe400010f24ff */
[----:B------:R-:W-:Y:S01]  /*17d0*/  ISETP.NE.AND.EX P1, PT, RZ, c[0x0][0x184], PT, P1 ;  /* 0x00006100ff007a0c */ /* 0x000fe20003f25310 */
[-C--:B--2--5:R-:W-:Y:S02]  /*17e0*/  FMUL.FTZ R69, R36, R68.reuse ;  /* 0x0000004424457220 */ /* 0x0a4fe40000410000 */
[-C--:B------:R-:W-:Y:S02]  /*17f0*/  FMUL.FTZ R150, R37, R68.reuse ;  /* 0x0000004425967220 */ /* 0x080fe40000410000 */
        /* <DEDUP_REMOVED lines=9> */
[----:B------:R-:W-:-:S05]  /*1890*/  @P1 FADD.FTZ R39, R35, R39 ;  /* 0x0000002723271221 */ /* 0x000fca0000010000 */
[----:B------:R0:W-:Y:S01]  /*18a0*/  STG.E.128 [R144.64], R36 ;  /* 0x0000002490007986 */ /* 0x0001e2000c101d04 */
[----:B------:R-:W-:-:S03]  /*18b0*/  IADD3 R69, R143, 0x80, RZ ;  /* 0x000000808f457810 */ /* 0x000fc60007ffe0ff */
.L_x_23407:
[----:B0-----:R-:W-:Y:S05]  /*18c0*/  BSYNC B0 ;  /* 0x0000000000007941 */ /* 0x001fea0003800000 */
.L_x_23406:
[----:B------:R-:W-:Y:S01]  /*18d0*/  ISETP.GE.U32.AND P1, PT, R142, 0x100, PT ;  /* 0x000001008e00780c */ /* 0x000fe20003f26070 */
[----:B------:R-:W-:-:S12]  /*18e0*/  BSSY B0, `(.L_x_23408) ;  /* 0x000001c000007945 */ /* 0x000fd80003800000 */
[----:B------:R-:W-:Y:S05]  /*18f0*/  @!P1 BRA `(.L_x_23409) ;  /* 0x000001a000009947 */ /* 0x000fea0003800000 */
[----:B------:R-:W-:-:S04]  /*1900*/  ISETP.NE.U32.AND P1, PT, RZ, c[0x0][0x180], PT ;  /* 0x00006000ff007a0c */ /* 0x000fc80003f25070 */
[----:B------:R-:W-:Y:S02]  /*1910*/  ISETP.NE.AND.EX P1, PT, RZ, c[0x0][0x184], PT, P1 ;  /* 0x00006100ff007a0c */ /* 0x000fe40003f25310 */
[----:B------:R-:W-:-:S05]  /*1920*/  MOV R148, 0x10 ;  /* 0x0000001000947802 */ /* 0x000fca0000000f00 */
[----:B------:R-:W-:-:S05]  /*1930*/  IMAD.WIDE.U32 R148, R69, R148, c[0x0][0x170] ;  /* 0x00005c0045947625 */ /* 0x000fca00078e0094 */
[----:B------:R-:W2:Y:S01]  /*1940*/  LDG.E.128 R40, [R148.64] ;  /* 0x0000000494287981 */ /* 0x000ea2000c1e1d00 */
[----:B------:R-:W-:-:S04]  /*1950*/  @P1 LEA R146, P2, R69, c[0x0][0x180], 0x4 ;  /* 0x0000600045921a11 */ /* 0x000fc800078420ff */
[C---:B------:R-:W-:Y:S02]  /*1960*/  @P1 LEA.HI.X R147, R69.reuse, c[0x0][0x184], RZ, 0x4, P2 ;  /* 0x0000610045931a11 */ /* 0x040fe400010f24ff */
[----:B------:R-:W-:-:S03]  /*1970*/  LEA R144, P2, R69, c[0x0][0x188], 0x4 ;  /* 0x0000620045907a11 */ /* 0x000fc600078420ff */
[----:B------:R-:W3:Y:S01]  /*1980*/  @P1 LDG.E.128 R32, [R146.64] ;  /* 0x0000000492201981 */ /* 0x000ee2000c1e1d00 */
[----:B------:R-:W-:Y:S02]  /*1990*/  ISETP.NE.U32.AND P1, PT, RZ, c[0x0][0x180], PT ;  /* 0x00006000ff007a0c */ /* 0x000fe40003f25070 */
[C---:B------:R-:W-:Y:S02]  /*19a0*/  LEA.HI.X R145, R69.reuse, c[0x0][0x18c], RZ, 0x4, P2 ;  /* 0x0000630045917a11 */ /* 0x040fe400010f24ff */
[----:B------:R-:W-:Y:S02]  /*19b0*/  ISETP.NE.AND.EX P1, PT, RZ, c[0x0][0x184], PT, P1 ;  /* 0x00006100ff007a0c */ /* 0x000fe40003f25310 */
[----:B------:R-:W-:Y:S01]  /*19c0*/  IADD3 R69, R69, 0x80, RZ ;  /* 0x0000008045457810 */ /* 0x000fe20007ffe0ff */
[-C--:B--2--5:R-:W-:Y:S02]  /*19d0*/  FMUL.FTZ R71, R40, R68.reuse ;  /* 0x0000004428477220 */ /* 0x0a4fe40000410000 */
[----:B------:R-:W-:-:S02]  /*19e0*/  FMUL.FTZ R150, R41, R68 ;  /* 0x0000004429967220 */ /* 0x000fc40000410000 */
[-C--:B------:R-:W-:Y:S02]  /*19f0*/  FMUL.FTZ R151, R42, R68.reuse ;  /* 0x000000442a977220 */ /* 0x080fe40000410000 */
[----:B------:R-:W-:Y:S02]  /*1a00*/  FMUL.FTZ R152, R43, R68 ;  /* 0x000000442b987220 */ /* 0x000fe40000410000 */
[----:B------:R-:W-:Y:S02]  /*1a10*/  FMUL.FTZ R40, R132, R71 ;  /* 0x0000004784287220 */ /* 0x000fe40000410000 */
[----:B------:R-:W-:Y:S02]  /*1a20*/  FMUL.FTZ R41, R131, R150 ;  /* 0x0000009683297220 */ /* 0x000fe40000410000 */
[----:B------:R-:W-:Y:S02]  /*1a30*/  FMUL.FTZ R42, R130, R151 ;  /* 0x00000097822a7220 */ /* 0x000fe40000410000 */
[----:B------:R-:W-:-:S02]  /*1a40*/  FMUL.FTZ R43, R129, R152 ;  /* 0x00000098812b7220 */ /* 0x000fc40000410000 */
[----:B---3--:R-:W-:Y:S02]  /*1a50*/  @P1 FADD.FTZ R40, R32, R40 ;  /* 0x0000002820281221 */ /* 0x008fe40000010000 */
[----:B------:R-:W-:Y:S02]  /*1a60*/  @P1 FADD.FTZ R41, R33, R41 ;  /* 0x0000002921291221 */ /* 0x000fe40000010000 */
[----:B------:R-:W-:Y:S02]  /*1a70*/  @P1 FADD.FTZ R42, R34, R42 ;  /* 0x0000002a222a1221 */ /* 0x000fe40000010000 */
[----:B------:R-:W-:-:S05]  /*1a80*/  @P1 FADD.FTZ R43, R35, R43 ;  /* 0x0000002b232b1221 */ /* 0x000fca0000010000 */
[----:B------:R0:W-:Y:S02]  /*1a90*/  STG.E.128 [R144.64], R40 ;  /* 0x0000002890007986 */ /* 0x0001e4000c101d04 */
.L_x_23409:
[----:B------:R-:W-:Y:S05]  /*1aa0*/  BSYNC B0 ;  /* 0x0000000000007941 */ /* 0x000fea0003800000 */
.L_x_23408:
[----:B------:R-:W-:Y:S01]  /*1ab0*/  ISETP.GE.U32.AND P1, PT, R142, 0x180, PT ;  /* 0x000001808e00780c */ /* 0x000fe20003f26070 */
[----:B------:R-:W-:-:S12]  /*1ac0*/  BSSY B0, `(.L_x_23410) ;  /* 0x000001c000007945 */ /* 0x000fd80003800000 */
[----:B------:R-:W-:Y:S05]  /*1ad0*/  @!P1 BRA `(.L_x_23411) ;  /* 0x000001a000009947 */ /* 0x000fea0003800000 */
[----:B------:R-:W-:Y:S01]  /*1ae0*/  ISETP.NE.U32.AND P1, PT, RZ, c[0x0][0x180], PT ;  /* 0x00006000ff007a0c */ /* 0x000fe20003f25070 */
[----:B------:R-:W-:-:S03]  /*1af0*/  HFMA2.MMA R146, -RZ, RZ, 0, 9.5367431640625e-07 ;  /* 0x00000010ff927435 */ /* 0x000fc600000001ff */
[----:B------:R-:W-:-:S07]  /*1b00*/  ISETP.NE.AND.EX P1, PT, RZ, c[0x0][0x184], PT, P1 ;  /* 0x00006100ff007a0c */ /* 0x000fce0003f25310 */
[----:B------:R-:W-:-:S05]  /*1b10*/  IMAD.WIDE.U32 R146, R69, R146, c[0x0][0x170] ;  /* 0x00005c0045927625 */ /* 0x000fca00078e0092 */
[----:B------:R-:W2:Y:S01]  /*1b20*/  LDG.E.128 R44, [R146.64] ;  /* 0x00000004922c7981 */ /* 0x000ea2000c1e1d00 */
[----:B------:R-:W-:-:S04]  /*1b30*/  @P1 LEA R148, P2, R69, c[0x0][0x180], 0x4 ;  /* 0x0000600045941a11 */ /* 0x000fc800078420ff */
[C---:B------:R-:W-:Y:S02]  /*1b40*/  @P1 LEA.HI.X R149, R69.reuse, c[0x0][0x184], RZ, 0x4, P2 ;  /* 0x0000610045951a11 */ /* 0x040fe400010f24ff */
[----:B0-----:R-:W-:-:S03]  /*1b50*/  LEA R144, P2, R69, c[0x0][0x188], 0x4 ;  /* 0x0000620045907a11 */ /* 0x001fc600078420ff */
        /* <DEDUP_REMOVED lines=18> */
.L_x_23411:
[----:B------:R-:W-:Y:S05]  /*1c80*/  BSYNC B0 ;  /* 0x0000000000007941 */ /* 0x000fea0003800000 */
.L_x_23410:
        /* <DEDUP_REMOVED lines=29> */
.L_x_23413:
[----:B------:R-:W-:Y:S05]  /*1e60*/  BSYNC B0 ;  /* 0x0000000000007941 */ /* 0x000fea0003800000 */
.L_x_23412:
        /* <DEDUP_REMOVED lines=29> */
.L_x_23415:
[----:B------:R-:W-:Y:S05]  /*2040*/  BSYNC B0 ;  /* 0x0000000000007941 */ /* 0x000fea0003800000 */
.L_x_23414:
        /* <DEDUP_REMOVED lines=29> */
.L_x_23417:
[----:B------:R-:W-:Y:S05]  /*2220*/  BSYNC B0 ;  /* 0x0000000000007941 */ /* 0x000fea0003800000 */
.L_x_23416:
        /* <DEDUP_REMOVED lines=29> */
.L_x_23419:
[----:B------:R-:W-:Y:S05]  /*2400*/  BSYNC B0 ;  /* 0x0000000000007941 */ /* 0x000fea0003800000 */
.L_x_23418:
        /* <DEDUP_REMOVED lines=27> */
[----:B------:R0:W-:Y:S02]  /*25c0*/  STG.E.128 [R144.64], R64 ;  /* 0x0000004090007986 */ /* 0x0001e4000c101d04 */
.L_x_23421:
[----:B------:R-:W-:Y:S05]  /*25d0*/  BSYNC B0 ;  /* 0x0000000000007941 */ /* 0x000fea0003800000 */
.L_x_23420:
[----:B-----5:R-:W-:Y:S01]  /*25e0*/  FADD.FTZ R68, RZ, R36 ;  /* 0x00000024ff447221 */ /* 0x020fe20000010000 */
[C---:B------:R-:W-:Y:S02]  /*25f0*/  ISETP.GT.U32.AND P1, PT, R142.reuse, 0xff, PT ;  /* 0x000000ff8e00780c */ /* 0x040fe40003f24070 */
[C---:B------:R-:W-:Y:S01]  /*2600*/  ISETP.GT.U32.AND P2, PT, R142.reuse, 0x1ff, PT ;  /* 0x000001ff8e00780c */ /* 0x040fe20003f44070 */
[----:B------:R-:W-:Y:S01]  /*2610*/  FADD.FTZ R69, R37, R68 ;  /* 0x0000004425457221 */ /* 0x000fe20000010000 */
[C---:B------:R-:W-:Y:S02]  /*2620*/  ISETP.GT.U32.AND P3, PT, R142.reuse, 0x27f, PT ;  /* 0x0000027f8e00780c */ /* 0x040fe40003f64070 */
[----:B------:R-:W-:Y:S01]  /*2630*/  ISETP.GT.U32.AND P4, PT, R142, 0x2ff, PT ;  /* 0x000002ff8e00780c */ /* 0x000fe20003f84070 */
[----:B------:R-:W-:Y:S01]  /*2640*/  FADD.FTZ R68, R38, R69 ;  /* 0x0000004526447221 */ /* 0x000fe20000010000 */
[C---:B------:R-:W-:Y:S02]  /*2650*/  ISETP.GT.U32.AND P5, PT, R142.reuse, 0x37f, PT ;  /* 0x0000037f8e00780c */ /* 0x040fe40003fa4070 */
[----:B------:R-:W-:Y:S01]  /*2660*/  ISETP.GT.U32.AND P6, PT, R142, 0x3ff, PT ;  /* 0x000003ff8e00780c */ /* 0x000fe20003fc4070 */
[----:B------:R-:W-:-:S05]  /*2670*/  FADD.FTZ R68, R39, R68 ;  /* 0x0000004427447221 */ /* 0x000fca0000010000 */
[----:B------:R-:W-:-:S05]  /*2680*/  FSEL R69, R68, RZ, P0 ;  /* 0x000000ff44457208 */ /* 0x000fca0000000000 */
        /* <DEDUP_REMOVED lines=31> */
[----:B------:R1:W2:Y:S02]  /*2880*/  SHFL.BFLY PT, R68, R69, 0x1, 0x1f ;  /* 0x0c201f0045447f89 */ /* 0x0002a400000e0000 */
.L_x_23442:
[----:B-12---:R-:W-:Y:S01]  /*2890*/  FADD.FTZ R69, R69, R68 ;  /* 0x0000004445457221 */ /* 0x006fe20000010000 */
[----:B------:R-:W-:Y:S05]  /*28a0*/  BRA.DIV ~URZ, `(.L_x_23423) ;  /* 0x000014327f007947 */ /* 0x000fea000b800000 */
[----:B------:R-:W1:Y:S01]  /*28b0*/  SHFL.BFLY PT, R68, R69, 0x2, 0x1f ;  /* 0x0c401f0045447f89 */ /* 0x000e6200000e0000 */
[----:B------:R-:W-:Y:S02]  /*28c0*/  P2R R147, PR, RZ, 0x40 ;  /* 0x00000040ff937803 */ /* 0x000fe40000000000 */
[----:B------:R-:W-:Y:S01]  /*28d0*/  ISETP.GT.U32.AND P6, PT, R142, 0xff, PT ;  /* 0x000000ff8e00780c */ /* 0x000fe20003fc4070 */
[----:B-1----:R-:W-:-:S05]  /*28e0*/  FADD.FTZ R69, R69, R68 ;  /* 0x0000004445457221 */ /* 0x002fca0000010000 */
[----:B------:R-:W1:Y:S02]  /*28f0*/  SHFL.BFLY PT, R68, R69, 0x4, 0x1f ;  /* 0x0c801f0045447f89 */ /* 0x000e6400000e0000 */
[----:B-1----:R-:W-:-:S05]  /*2900*/  FADD.FTZ R71, R69, R68 ;  /* 0x0000004445477221 */ /* 0x002fca0000010000 */
[----:B------:R-:W1:Y:S02]  /*2910*/  SHFL.BFLY PT, R68, R71, 0x8, 0x1f ;  /* 0x0d001f0047447f89 */ /* 0x000e6400000e0000 */
[----:B01----:R-:W-:-:S05]  /*2920*/  FADD.FTZ R144, R71, R68 ;  /* 0x0000004447907221 */ /* 0x003fca0000010000 */
        /* <DEDUP_REMOVED lines=12> */
[----:B------:R-:W-:-:S03]  /*29f0*/  FADD.FTZ R71, R41, -R68 ;  /* 0x8000004429477221 */ /* 0x000fc60000010000 */
[----:B------:R-:W-:Y:S01]  /*2a00*/  FSEL R69, R145, RZ, P0 ;  /* 0x000000ff91457208 */ /* 0x000fe20000000000 */
[----:B------:R-:W-:-:S04]  /*2a10*/  FADD.FTZ R145, R42, -R68 ;  /* 0x800000442a917221 */ /* 0x000fc80000010000 */
[----:B------:R-:W-:-:S04]  /*2a20*/  FFMA.FTZ R144, R144, R144, R69 ;  /* 0x0000009090907223 */ /* 0x000fc80000010045 */
[----:B------:R-:W-:Y:S02]  /*2a30*/  FFMA.FTZ R144, R71, R71, R144 ;  /* 0x0000004747907223 */ /* 0x000fe40000010090 */
[----:B------:R-:W-:Y:S02]  /*2a40*/  FADD.FTZ R71, R43, -R68 ;  /* 0x800000442b477221 */ /* 0x000fe40000010000 */
[----:B------:R-:W-:Y:S02]  /*2a50*/  FFMA.FTZ R144, R145, R145, R144 ;  /* 0x0000009191907223 */ /* 0x000fe40000010090 */
[----:B------:R-:W-:Y:S02]  /*2a60*/  FADD.FTZ R145, R46, -R68 ;  /* 0x800000442e917221 */ /* 0x000fe40000010000 */
[----:B------:R-:W-:Y:S01]  /*2a70*/  @P6 FFMA.FTZ R69, R71, R71, R144 ;  /* 0x0000004747456223 */ /* 0x000fe20000010090 */
[----:B------:R-:W-:Y:S01]  /*2a80*/  ISETP.NE.AND P6, PT, R147, RZ, PT ;  /* 0x000000ff9300720c */ /* 0x000fe20003fc5270 */
[----:B------:R-:W-:-:S02]  /*2a90*/  FADD.FTZ R144, R44, -R68 ;  /* 0x800000442c907221 */ /* 0x000fc40000010000 */
[----:B------:R-:W-:Y:S02]  /*2aa0*/  FADD.FTZ R71, R45, -R68 ;  /* 0x800000442d477221 */ /* 0x000fe40000010000 */
[----:B------:R-:W-:-:S04]  /*2ab0*/  FFMA.FTZ R144, R144, R144, R69 ;  /* 0x0000009090907223 */ /* 0x000fc80000010045 */
[----:B------:R-:W-:Y:S02]  /*2ac0*/  FFMA.FTZ R144, R71, R71, R144 ;  /* 0x0000004747907223 */ /* 0x000fe40000010090 */
[----:B------:R-:W-:Y:S02]  /*2ad0*/  FADD.FTZ R71, R47, -R68 ;  /* 0x800000442f477221 */ /* 0x000fe40000010000 */
[----:B------:R-:W-:Y:S02]  /*2ae0*/  FFMA.FTZ R144, R145, R145, R144 ;  /* 0x0000009191907223 */ /* 0x000fe40000010090 */
[----:B------:R-:W-:Y:S02]  /*2af0*/  FADD.FTZ R145, R50, -R68 ;  /* 0x8000004432917221 */ /* 0x000fe40000010000 */
[----:B------:R-:W-:Y:S02]  /*2b00*/  @P1 FFMA.FTZ R69, R71, R71, R144 ;  /* 0x0000004747451223 */ /* 0x000fe40000010090 */
        /* <DEDUP_REMOVED lines=48> */
.L_x_23443:
        /* <DEDUP_REMOVED lines=8> */
[----:B------:R-:W-:-:S10]  /*2e90*/  ISETP.GT.U32.AND P1, PT, R145, 0x3, PT ;  /* 0x000000039100780c */ /* 0x000fd40003f24070 */
[----:B------:R-:W-:Y:S01]  /*2ea0*/  BAR.SYNC.DEFER_BLOCKING 0x0 ;  /* 0x0000000000007b1d */ /* 0x000fe20000010000 */
[----:B-1----:R-:W-:Y:S01]  /*2eb0*/  HFMA2.MMA R144, -RZ, RZ, 0, 0 ;  /* 0x00000000ff907435 */ /* 0x002fe200000001ff */
[----:B------:R-:W-:Y:S01]  /*2ec0*/  CS2R R68, SRZ ;  /* 0x0000000000447805 */ /* 0x000fe2000001ff00 */
[----:B------:R-:W-:-:S03]  /*2ed0*/  @!P1 IADD3 R146, R70, R145, RZ ;  /* 0x0000009146929210 */ /* 0x000fc60007ffe0ff */
[----:B------:R-:W-:Y:S01]  /*2ee0*/  BSSY B0, `(.L_x_23424) ;  /* 0x0000046000007945 */ /* 0x000fe20003800000 */
[----:B------:R-:W-:-:S04]  /*2ef0*/  @!P1 MOV R144, R139 ;  /* 0x0000008b00909202 */ /* 0x000fc80000000f00 */
[----:B------:R-:W-:Y:S01]  /*2f00*/  I2F R151, R144 ;  /* 0x0000009000977306 */ /* 0x000fe20000201400 */
[----:B0-----:R-:W0:Y:S04]  /*2f10*/  SHFL.DOWN PT, R147, R144, 0x2, 0x1f ;  /* 0x08401f0090937f89 */ /* 0x001e2800000e0000 */
[----:B------:R-:W1:Y:S01]  /*2f20*/  @!P1 LDS.64 R68, [R146.X8] ;  /* 0x0000000092449984 */ /* 0x000e620000008a00 */
[----:B------:R-:W-:Y:S02]  /*2f30*/  ISETP.NE.AND P1, PT, RZ, UR6, PT ;  /* 0x00000006ff007c0c */ /* 0x000fe4000bf25270 */
[----:B0-----:R-:W-:Y:S01]  /*2f40*/  IADD3 R148, R147, R144, RZ ;  /* 0x0000009093947210 */ /* 0x001fe20007ffe0ff */
[----:B------:R-:W-:Y:S04]  /*2f50*/  I2F R150, R147 ;  /* 0x0000009300967306 */ /* 0x000fe80000201400 */
[----:B------:R-:W0:Y:S04]  /*2f60*/  SHFL.DOWN PT, R157, R148, 0x1, 0x1f ;  /* 0x08201f00949d7f89 */ /* 0x000e2800000e0000 */
[----:B------:R-:W2:Y:S08]  /*2f70*/  I2F R70, R148 ;  /* 0x0000009400467306 */ /* 0x000eb00000201400 */
[----:B--2---:R-:W-:Y:S01]  /*2f80*/  MUFU.RCP R145, R70 ;  /* 0x0000004600917308 */ /* 0x004fe20000001000 */
[----:B-1----:R-:W1:Y:S01]  /*2f90*/  SHFL.DOWN PT, R155, R68, 0x2, 0x1f ;  /* 0x08401f00449b7f89 */ /* 0x002e6200000e0000 */
[----:B0-----:R-:W-:-:S06]  /*2fa0*/  IADD3 R154, R148, R157, RZ ;  /* 0x0000009d949a7210 */ /* 0x001fcc0007ffe0ff */
[----:B------:R0:W2:Y:S02]  /*2fb0*/  I2F R149, R154 ;  /* 0x0000009a00957306 */ /* 0x0000a40000201400 */
[----:B0-----:R-:W0:Y:S06]  /*2fc0*/  SHFL.DOWN PT, R154, R69, 0x2, 0x1f ;  /* 0x08401f00459a7f89 */ /* 0x001e2c00000e0000 */
[----:B--2---:R-:W-:Y:S01]  /*2fd0*/  MUFU.RCP R149, R149 ;  /* 0x0000009500957308 */ /* 0x004fe20000001000 */
[----:B-1----:R-:W-:-:S04]  /*2fe0*/  FMUL.FTZ R146, R155, R150 ;  /* 0x000000969b927220 */ /* 0x002fc80000410000 */
[----:B------:R-:W-:Y:S02]  /*2ff0*/  FFMA.FTZ R146, R151, R68, R146 ;  /* 0x0000004497927223 */ /* 0x000fe40000010092 */
[----:B------:R-:W-:Y:S02]  /*3000*/  FADD.FTZ R68, -R155, R68 ;  /* 0x000000449b447221 */ /* 0x000fe40000010100 */
[----:B------:R-:W-:Y:S02]  /*3010*/  FMUL.FTZ R153, R145, R146 ;  /* 0x0000009291997220 */ /* 0x000fe40000410000 */
[----:B------:R-:W-:Y:S01]  /*3020*/  FMUL.FTZ R68, R68, R68 ;  /* 0x0000004444447220 */ /* 0x000fe20000410000 */
[----:B------:R-:W1:Y:S02]  /*3030*/  I2F R146, R157 ;  /* 0x0000009d00927306 */ /* 0x000e640000201400 */
[----:B------:R-:W1:Y:S01]  /*3040*/  SHFL.DOWN PT, R152, R153, 0x1, 0x1f ;  /* 0x08201f0099987f89 */ /* 0x000e6200000e0000 */
[----:B------:R-:W-:-:S02]  /*3050*/  FMUL.FTZ R151, R68, R151 ;  /* 0x0000009744977220 */ /* 0x000fc40000410000 */
[----:B0-----:R-:W-:Y:S01]  /*3060*/  FADD.FTZ R154, R154, R69 ;  /* 0x000000459a9a7221 */ /* 0x001fe20000010000 */
[----:B------:R-:W-:Y:S01]  /*3070*/  MOV R69, c[0x0][0x1e0] ;  /* 0x0000780000457a02 */ /* 0x000fe20000000f00 */
[----:B------:R-:W-:-:S04]  /*3080*/  FMUL.FTZ R151, R151, R150 ;  /* 0x0000009697977220 */ /* 0x000fc80000410000 */
[----:B------:R-:W-:-:S05]  /*3090*/  FFMA.FTZ R151, R145, R151, R154 ;  /* 0x0000009791977223 */ /* 0x000fca000001009a */
[----:B------:R-:W0:Y:S01]  /*30a0*/  SHFL.DOWN PT, R68, R151, 0x1, 0x1f ;  /* 0x08201f0097447f89 */ /* 0x000e2200000e0000 */
[----:B-1----:R-:W-:Y:S02]  /*30b0*/  FMUL.FTZ R144, R152, R146 ;  /* 0x0000009298907220 */ /* 0x002fe40000410000 */
[----:B------:R-:W-:Y:S02]  /*30c0*/  FADD.FTZ R152, R153, -R152 ;  /* 0x8000009899987221 */ /* 0x000fe40000010000 */
[----:B------:R-:W-:Y:S02]  /*30d0*/  FFMA.FTZ R144, R70, R153, R144 ;  /* 0x0000009946907223 */ /* 0x000fe40000010090 */
[----:B------:R-:W-:Y:S02]  /*30e0*/  FMUL.FTZ R145, R152, R152 ;  /* 0x0000009898917220 */ /* 0x000fe40000410000 */
[----:B------:R-:W-:Y:S02]  /*30f0*/  FMUL.FTZ R147, R149, R144 ;  /* 0x0000009095937220 */ /* 0x000fe40000410000 */
[----:B------:R-:W-:-:S02]  /*3100*/  FMUL.FTZ R145, R70, R145 ;  /* 0x0000009146917220 */ /* 0x000fc40000410000 */
[----:B0-----:R-:W-:Y:S02]  /*3110*/  FADD.FTZ R68, R151, R68 ;  /* 0x0000004497447221 */ /* 0x001fe40000010000 */
[----:B------:R-:W0:Y:S01]  /*3120*/  SHFL.IDX PT, R147, R147, RZ, 0x1f ;  /* 0x00001fff93937589 */ /* 0x000e2200000e0000 */
[----:B------:R-:W-:-:S04]  /*3130*/  FMUL.FTZ R145, R145, R146 ;  /* 0x0000009291917220 */ /* 0x000fc80000410000 */
[----:B------:R-:W-:-:S05]  /*3140*/  FFMA.FTZ R149, R149, R145, R68 ;  /* 0x0000009195957223 */ /* 0x000fca0000010044 */
[----:B------:R-:W1:Y:S01]  /*3150*/  SHFL.IDX PT, R68, R149, RZ, 0x1f ;  /* 0x00001fff95447589 */ /* 0x000e6200000e0000 */
[C---:B0-----:R-:W-:Y:S01]  /*3160*/  FMUL.FTZ R148, R147.reuse, R147 ;  /* 0x0000009393947220 */ /* 0x041fe20000410000 */
[----:B------:R-:W-:-:S04]  /*3170*/  FSEL R144, R147, RZ, !P1 ;  /* 0x000000ff93907208 */ /* 0x000fc80004800000 */
[----:B------:R-:W-:Y:S02]  /*3180*/  FSEL R148, R148, RZ, P1 ;  /* 0x000000ff94947208 */ /* 0x000fe40000800000 */
[----:B------:R-:W-:Y:S01]  /*3190*/  LOP3.LUT P1, RZ, R71, 0x1f, R137, 0xf8, !PT ;  /* 0x0000001f47ff7812 */ /* 0x000fe2000782f889 */
[----:B-1----:R-:W-:-:S04]  /*31a0*/  FFMA.FTZ R69, R68, R69, c[0x0][0x228] ;  /* 0x00008a0044457623 */ /* 0x002fc80000010045 */
[----:B------:R-:W-:-:S06]  /*31b0*/  FADD.FTZ R145, R69, R148 ;  /* 0x0000009445917221 */ /* 0x000fcc0000010000 */
[----:B------:R-:W0:Y:S02]  /*31c0*/  MUFU.RSQ R145, R145 ;  /* 0x0000009100917308 */ /* 0x000e240000001400 */
[----:B------:R-:W-:Y:S02]  /*31d0*/  @!P1 MOV R70, 0x4 ;  /* 0x0000000400469802 */ /* 0x000fe40000000f00 */
[----:B------:R-:W-:-:S03]  /*31e0*/  @!P1 MOV R68, 0x4 ;  /* 0x0000000400449802 */ /* 0x000fc60000000f00 */
[----:B------:R-:W-:-:S04]  /*31f0*/  @!P1 IMAD.WIDE R70, R141, R70, c[0x0][0x1a0] ;  /* 0x000068008d469625 */ /* 0x000fc800078e0246 */
[----:B------:R-:W-:Y:S01]  /*3200*/  @!P1 IMAD.WIDE R68, R141, R68, c[0x0][0x1a8] ;  /* 0x00006a008d449625 */ /* 0x000fe200078e0244 */
[----:B------:R1:W-:Y:S04]  /*3210*/  @!P1 STG.E [R70.64], R147 ;  /* 0x0000009346009986 */ /* 0x0003e8000c101904 */
[----:B0-----:R1:W-:Y:S01]  /*3220*/  @!P1 STG.E [R68.64], R145 ;  /* 0x0000009144009986 */ /* 0x0013e2000c101904 */
[----:B------:R-:W-:Y:S05]  /*3230*/  @!P0 BRA `(.L_x_23425) ;  /* 0x0000010000008947 */ /* 0x000fea0003800000 */
[--C-:B-1----:R-:W-:Y:S01]  /*3240*/  FADD.FTZ R70, R37, -R144.reuse ;  /* 0x8000009025467221 */ /* 0x102fe20000010000 */
[----:B------:R-:W-:Y:S01]  /*3250*/  MOV R150, 0x10 ;  /* 0x0000001000967802 */ /* 0x000fe20000000f00 */
[--C-:B------:R-:W-:Y:S02]  /*3260*/  FADD.FTZ R68, R36, -R144.reuse ;  /* 0x8000009024447221 */ /* 0x100fe40000010000 */
[----:B------:R-:W-:-:S02]  /*3270*/  FADD.FTZ R146, R38, -R144 ;  /* 0x8000009026927221 */ /* 0x000fc40000010000 */
[----:B------:R-:W-:Y:S02]  /*3280*/  FADD.FTZ R148, R39, -R144 ;  /* 0x8000009027947221 */ /* 0x000fe40000010000 */
[C---:B------:R-:W-:Y:S02]  /*3290*/  FMUL.FTZ R69, R145.reuse, R70 ;  /* 0x0000004691457220 */ /* 0x040fe40000410000 */
[C---:B------:R-:W-:Y:S02]  /*32a0*/  FMUL.FTZ R68, R145.reuse, R68 ;  /* 0x0000004491447220 */ /* 0x040fe40000410000 */
[C---:B------:R-:W-:Y:S02]  /*32b0*/  FMUL.FTZ R70, R145.reuse, R146 ;  /* 0x0000009291467220 */ /* 0x040fe40000410000 */
[----:B------:R-:W-:Y:S02]  /*32c0*/  FMUL.FTZ R71, R145, R148 ;  /* 0x0000009491477220 */ /* 0x000fe40000410000 */
[C---:B------:R-:W-:Y:S01]  /*32d0*/  IMAD.WIDE.U32 R146, R143.reuse, R150, c[0x0][0x208] ;  /* 0x000082008f927625 */ /* 0x040fe200078e0096 */
[----:B------:R-:W-:-:S03]  /*32e0*/  IADD3 R143, R143, 0x80, RZ ;  /* 0x000000808f8f7810 */ /* 0x000fc60007ffe0ff */
[----:B------:R-:W-:Y:S02]  /*32f0*/  FFMA.FTZ R68, R105, R68, R0 ;  /* 0x0000004469447223 */ /* 0x000fe40000010000 */
[----:B------:R-:W-:Y:S02]  /*3300*/  FFMA.FTZ R69, R17, R69, R88 ;  /* 0x0000004511457223 */ /* 0x000fe40000010058 */
[----:B------:R-:W-:Y:S02]  /*3310*/  FFMA.FTZ R70, R19, R70, R2 ;  /* 0x0000004613467223 */ /* 0x000fe40000010002 */
[----:B------:R-:W-:-:S05]  /*3320*/  FFMA.FTZ R71, R18, R71, R89 ;  /* 0x0000004712477223 */ /* 0x000fca0000010059 */
[----:B------:R0:W-:Y:S02]  /*3330*/  STG.E.128 [R146.64], R68 ;  /* 0x0000004492007986 */ /* 0x0001e4000c101d04 */
.L_x_23425:
[----:B------:R-:W-:Y:S05]  /*3340*/  BSYNC B0 ;  /* 0x0000000000007941 */ /* 0x000fea0003800000 */
.L_x_23424:
[----:B------:R-:W-:Y:S01]  /*3350*/  ISETP.GE.U32.AND P1, PT, R142, 0x100, PT ;  /* 0x000001008e00780c */ /* 0x000fe20003f26070 */
[----:B------:R-:W-:-:S12]  /*3360*/  BSSY B0, `(.L_x_23426) ;  /* 0x0000012000007945 */ /* 0x000fd80003800000 */
[----:B------:R-:W-:Y:S05]  /*3370*/  @!P1 BRA `(.L_x_23427) ;  /* 0x0000010000009947 */ /* 0x000fea0003800000 */
[----:B------:R-:W-:Y:S01]  /*3380*/  HFMA2.MMA R150, -RZ, RZ, 0, 9.5367431640625e-07 ;  /* 0x00000010ff967435 */ /* 0x000fe200000001ff */
[--C-:B01----:R-:W-:Y:S02]  /*3390*/  FADD.FTZ R70, R41, -R144.reuse ;  /* 0x8000009029467221 */ /* 0x103fe40000010000 */
[--C-:B------:R-:W-:Y:S02]  /*33a0*/  FADD.FTZ R68, R40, -R144.reuse ;  /* 0x8000009028447221 */ /* 0x100fe40000010000 */
[--C-:B------:R-:W-:Y:S02]  /*33b0*/  FADD.FTZ R146, R42, -R144.reuse ;  /* 0x800000902a927221 */ /* 0x100fe40000010000 */
[----:B------:R-:W-:Y:S02]  /*33c0*/  FADD.FTZ R148, R43, -R144 ;  /* 0x800000902b947221 */ /* 0x000fe40000010000 */
[C---:B------:R-:W-:Y:S02]  /*33d0*/  FMUL.FTZ R69, R145.reuse, R70 ;  /* 0x0000004691457220 */ /* 0x040fe40000410000 */
[----:B------:R-:W-:-:S02]  /*33e0*/  FMUL.FTZ R68, R145, R68 ;  /* 0x0000004491447220 */ /* 0x000fc40000410000 */
        /* <DEDUP_REMOVED lines=9> */
.L_x_23427:
[----:B------:R-:W-:Y:S05]  /*3480*/  BSYNC B0 ;  /* 0x0000000000007941 */ /* 0x000fea0003800000 */
.L_x_23426:
[----:B------:R-:W-:Y:S01]  /*3490*/  ISETP.GE.U32.AND P1, PT, R142, 0x180, PT ;  /* 0x000001808e00780c */ /* 0x000fe20003f26070 */
[----:B------:R-:W-:-:S12]  /*34a0*/  BSSY B0, `(.L_x_23428) ;  /* 0x0000012000007945 */ /* 0x000fd80003800000 */
[----:B------:R-:W-:Y:S05]  /*34b0*/  @!P1 BRA `(.L_x_23429) ;  /* 0x0000010000009947 */ /* 0x000fea0003800000 */
[--C-:B01----:R-:W-:Y:S01]  /*34c0*/  FADD.FTZ R70, R45, -R144.reuse ;  /* 0x800000902d467221 */ /* 0x103fe20000010000 */
[----:B------:R-:W-:Y:S01]  /*34d0*/  MOV R150, 0x10 ;  /* 0x0000001000967802 */ /* 0x000fe20000000f00 */
        /* <DEDUP_REMOVED lines=14> */
.L_x_23429:
[----:B------:R-:W-:Y:S05]  /*35c0*/  BSYNC B0 ;  /* 0x0000000000007941 */ /* 0x000fea0003800000 */
.L_x_23428:
        /* <DEDUP_REMOVED lines=19> */
.L_x_23431:
[----:B------:R-:W-:Y:S05]  /*3700*/  BSYNC B0 ;  /* 0x0000000000007941 */ /* 0x000fea0003800000 */
.L_x_23430:
        /* <DEDUP_REMOVED lines=19> */
.L_x_23433:
[----:B------:R-:W-:Y:S05]  /*3840*/  BSYNC B0 ;  /* 0x0000000000007941 */ /* 0x000fea0003800000 */
.L_x_23432:
        /* <DEDUP_REMOVED lines=19> */
.L_x_23435:
[----:B------:R-:W-:Y:S05]  /*3980*/  BSYNC B0 ;  /* 0x0000000000007941 */ /* 0x000fea0003800000 */
.L_x_23434:
        /* <DEDUP_REMOVED lines=19> */
.L_x_23437:
[----:B------:R-:W-:Y:S05]  /*3ac0*/  BSYNC B0 ;  /* 0x0000000000007941 */ /* 0x000fea0003800000 */
.L_x_23436:
        /* <DEDUP_REMOVED lines=12> */
[----:B------:R-:W-:-:S04]  /*3b90*/  IMAD.WIDE.U32 R144, R143, R148, c[0x0][0x208] ;  /* 0x000082008f907625 */ /* 0x000fc800078e0094 */
[----:B------:R-:W-:Y:S02]  /*3ba0*/  FFMA.FTZ R68, R84, R68, R15 ;  /* 0x0000004454447223 */ /* 0x000fe4000001000f */
[----:B------:R-:W-:Y:S02]  /*3bb0*/  FFMA.FTZ R69, R85, R69, R102 ;  /* 0x0000004555457223 */ /* 0x000fe40000010066 */
[----:B------:R-:W-:Y:S02]  /*3bc0*/  FFMA.FTZ R71, R86, R71, R103 ;  /* 0x0000004756477223 */ /* 0x000fe40000010067 */
[----:B------:R-:W-:-:S05]  /*3bd0*/  FFMA.FTZ R70, R87, R70, R16 ;  /* 0x0000004657467223 */ /* 0x000fca0000010010 */
[----:B------:R0:W-:Y:S02]  /*3be0*/  STG.E.128 [R144.64], R68 ;  /* 0x0000004490007986 */ /* 0x0001e4000c101d04 */
.L_x_23439:
[----:B------:R-:W-:Y:S05]  /*3bf0*/  BSYNC B0 ;  /* 0x0000000000007941 */ /* 0x000fea0003800000 */
.L_x_23438:
[----:B------:R-:W-:Y:S02]  /*3c00*/  LOP3.LUT P1, RZ, R138, 0xff, RZ, 0xc0, !PT ;  /* 0x000000ff8aff7812 */ /* 0x000fe4000782c0ff */
[----:B------:R-:W-:Y:S02]  /*3c10*/  IADD3 R141, R141, c[0x0][0x160], RZ ;  /* 0x000058008d8d7a10 */ /* 0x000fe40007ffe0ff */
[----:B------:R-:W-:Y:S02]  /*3c20*/  SEL R138, RZ, 0x1, P1 ;  /* 0x00000001ff8a7807 */ /* 0x000fe40000800000 */
[----:B------:R-:W-:-:S13]  /*3c30*/  ISETP.GE.AND P1, PT, R141, c[0x0][0x164], PT ;  /* 0x000059008d007a0c */ /* 0x000fda0003f26270 */
[----:B01----:R-:W-:Y:S01]  /*3c40*/  @P1 CALL.REL.NOINC `(.L_x_23440) ;  /* 0x0000001000001944 */ /* 0x003fe20003c00000 */
[----:B------:R-:W-:Y:S05]  /*3c50*/  BRA `(.L_x_23441) ;  /* 0xffffd9a000007947 */ /* 0x000fea000383ffff */
.L_x_23440:
[----:B------:R-:W-:Y:S05]  /*3c60*/  EXIT ;  /* 0x000000000000794d */ /* 0x000fea0003800000 */
.L_x_23422:
[----:B------:R-:W-:Y:S01]  /*3c70*/  HFMA2.MMA R71, -RZ, RZ, 0, 1.847743988037109375e-06 ;  /* 0x0000001fff477435 */ /* 0x000fe200000001ff */
[----:B------:R-:W-:Y:S02]  /*3c80*/  MOV R148, 0x1 ;  /* 0x0000000100947802 */ /* 0x000fe40000000f00 */
[----:B------:R-:W-:Y:S02]  /*3c90*/  MOV R146, 0xffffffff ;  /* 0xffffffff00927802 */ /* 0x000fe40000000f00 */
[----:B0-----:R-:W-:Y:S02]  /*3ca0*/  MOV R144, 0x3cc0 ;  /* 0x00003cc000907802 */ /* 0x001fe40000000f00 */
[----:B------:R-:W-:Y:S05]  /*3cb0*/  CALL.REL.NOINC `($__internal_132_$__cuda_sm70_shflsync_bfly_p) ;  /* 0x000007e000007944 */ /* 0x000fea0003c00000 */
[----:B-1----:R-:W-:Y:S01]  /*3cc0*/  MOV R68, R148 ;  /* 0x0000009400447202 */ /* 0x002fe20000000f00 */
[----:B0-----:R-:W-:Y:S05]  /*3cd0*/  BRA `(.L_x_23442) ;  /* 0xffffebb000007947 */ /* 0x001fea000383ffff */
.L_x_23423:
[----:B------:R-:W-:Y:S01]  /*3ce0*/  HFMA2.MMA R148, -RZ, RZ, 0, 1.1920928955078125e-07 ;  /* 0x00000002ff947435 */ /* 0x000fe200000001ff */
[----:B------:R-:W-:Y:S02]  /*3cf0*/  MOV R71, 0x1f ;  /* 0x0000001f00477802 */ /* 0x000fe40000000f00 */
[----:B------:R-:W-:Y:S02]  /*3d00*/  MOV R146, 0xffffffff ;  /* 0xffffffff00927802 */ /* 0x000fe40000000f00 */
[----:B0-----:R-:W-:-:S02]  /*3d10*/  MOV R144, 0x3d30 ;  /* 0x00003d3000907802 */ /* 0x001fc40000000f00 */
[----:B------:R-:W-:Y:S05]  /*3d20*/  CALL.REL.NOINC `($__internal_132_$__cuda_sm70_shflsync_bfly_p) ;  /* 0x0000077000007944 */ /* 0x000fea0003c00000 */
[----:B01----:R-:W-:Y:S01]  /*3d30*/  FADD.FTZ R69, R69, R148 ;  /* 0x0000009445457221 */ /* 0x003fe20000010000 */
[----:B------:R-:W-:Y:S01]  /*3d40*/  HFMA2.MMA R148, -RZ, RZ, 0, 2.384185791015625e-07 ;  /* 0x00000004ff947435 */ /* 0x000fe200000001ff */
[----:B------:R-:W-:-:S02]  /*3d50*/  MOV R71, 0x1f ;  /* 0x0000001f00477802 */ /* 0x000fc40000000f00 */
[----:B------:R-:W-:Y:S02]  /*3d60*/  MOV R146, 0xffffffff ;  /* 0xffffffff00927802 */ /* 0x000fe40000000f00 */
[----:B------:R-:W-:Y:S02]  /*3d70*/  MOV R144, 0x3d90 ;  /* 0x00003d9000907802 */ /* 0x000fe40000000f00 */
[----:B------:R-:W-:Y:S05]  /*3d80*/  CALL.REL.NOINC `($__internal_132_$__cuda_sm70_shflsync_bfly_p) ;  /* 0x0000071000007944 */ /* 0x000fea0003c00000 */
[----:B01----:R-:W-:Y:S01]  /*3d90*/  FADD.FTZ R69, R69, R148 ;  /* 0x0000009445457221 */ /* 0x003fe20000010000 */
[----:B------:R-:W-:Y:S01]  /*3da0*/  HFMA2.MMA R148, -RZ, RZ, 0, 4.76837158203125e-07 ;  /* 0x00000008ff947435 */ /* 0x000fe200000001ff */
[----:B------:R-:W-:Y:S02]  /*3db0*/  MOV R71, 0x1f ;  /* 0x0000001f00477802 */ /* 0x000fe40000000f00 */
[----:B------:R-:W-:Y:S02]  /*3dc0*/  MOV R146, 0xffffffff ;  /* 0xffffffff00927802 */ /* 0x000fe40000000f00 */
[----:B------:R-:W-:Y:S02]  /*3dd0*/  MOV R144, 0x3df0 ;  /* 0x00003df000907802 */ /* 0x000fe40000000f00 */
[----:B------:R-:W-:Y:S05]  /*3de0*/  CALL.REL.NOINC `($__internal_132_$__cuda_sm70_shflsync_bfly_p) ;  /* 0x000006b000007944 */ /* 0x000fea0003c00000 */
[----:B01----:R-:W-:Y:S01]  /*3df0*/  FADD.FTZ R69, R69, R148 ;  /* 0x0000009445457221 */ /* 0x003fe20000010000 */
[----:B------:R-:W-:Y:S01]  /*3e00*/  HFMA2.MMA R148, -RZ, RZ, 0, 9.5367431640625e-07 ;  /* 0x00000010ff947435 */ /* 0x000fe200000001ff */
[----:B------:R-:W-:-:S02]  /*3e10*/  MOV R71, 0x1f ;  /* 0x0000001f00477802 */ /* 0x000fc40000000f00 */
[----:B------:R-:W-:Y:S02]  /*3e20*/  MOV R146, 0xffffffff ;  /* 0xffffffff00927802 */ /* 0x000fe40000000f00 */
[----:B------:R-:W-:Y:S02]  /*3e30*/  MOV R144, 0x3e50 ;  /* 0x00003e5000907802 */ /* 0x000fe40000000f00 */
[----:B------:R-:W-:Y:S05]  /*3e40*/  CALL.REL.NOINC `($__internal_132_$__cuda_sm70_shflsync_bfly_p) ;  /* 0x0000065000007944 */ /* 0x000fea0003c00000 */
[----:B01----:R-:W-:Y:S01]  /*3e50*/  FADD.FTZ R69, R69, R148 ;  /* 0x0000009445457221 */ /* 0x003fe20000010000 */
[----:B------:R-:W-:Y:S01]  /*3e60*/  P2R R147, PR, RZ, 0x40 ;  /* 0x00000040ff937803 */ /* 0x000fe20000000000 */
[----:B------:R-:W-:Y:S01]  /*3e70*/  HFMA2.MMA R148, -RZ, RZ, 0, 5.9604644775390625e-08 ;  /* 0x00000001ff947435 */ /* 0x000fe200000001ff */
[----:B------:R-:W-:Y:S01]  /*3e80*/  ISETP.GT.U32.AND P6, PT, R142, 0xff, PT ;  /* 0x000000ff8e00780c */ /* 0x000fe20003fc4070 */
[----:B------:R-:W-:-:S04]  /*3e90*/  FMUL.FTZ R68, R140, R69 ;  /* 0x000000458c447220 */ /* 0x000fc80000410000 */
[--C-:B------:R-:W-:Y:S02]  /*3ea0*/  FADD.FTZ R69, R36, -R68.reuse ;  /* 0x8000004424457221 */ /* 0x100fe40000010000 */
[--C-:B------:R-:W-:Y:S02]  /*3eb0*/  FADD.FTZ R144, R37, -R68.reuse ;  /* 0x8000004425907221 */ /* 0x100fe40000010000 */
[----:B------:R-:W-:Y:S02]  /*3ec0*/  FFMA.FTZ R69, R69, R69, RZ ;  /* 0x0000004545457223 */ /* 0x000fe400000100ff */
[--C-:B------:R-:W-:Y:S02]  /*3ed0*/  FADD.FTZ R146, R38, -R68.reuse ;  /* 0x8000004426927221 */ /* 0x100fe40000010000 */
[----:B------:R-:W-:Y:S02]  /*3ee0*/  FFMA.FTZ R69, R144, R144, R69 ;  /* 0x0000009090457223 */ /* 0x000fe40000010045 */
[----:B------:R-:W-:-:S02]  /*3ef0*/  FADD.FTZ R144, R39, -R68 ;  /* 0x8000004427907221 */ /* 0x000fc40000010000 */
[----:B------:R-:W-:Y:S01]  /*3f00*/  FFMA.FTZ R69, R146, R146, R69 ;  /* 0x0000009292457223 */ /* 0x000fe20000010045 */
[----:B------:R-:W-:Y:S01]  /*3f10*/  MOV R146, 0xffffffff ;  /* 0xffffffff00927802 */ /* 0x000fe20000000f00 */
[--C-:B------:R-:W-:Y:S02]  /*3f20*/  FADD.FTZ R71, R41, -R68.reuse ;  /* 0x8000004429477221 */ /* 0x100fe40000010000 */
[----:B------:R-:W-:Y:S02]  /*3f30*/  FFMA.FTZ R69, R144, R144, R69 ;  /* 0x0000009090457223 */ /* 0x000fe40000010045 */
[--C-:B------:R-:W-:Y:S02]  /*3f40*/  FADD.FTZ R144, R40, -R68.reuse ;  /* 0x8000004428907221 */ /* 0x100fe40000010000 */
[----:B------:R-:W-:Y:S01]  /*3f50*/  FADD.FTZ R145, R42, -R68 ;  /* 0x800000442a917221 */ /* 0x000fe20000010000 */
[----:B------:R-:W-:-:S05]  /*3f60*/  FSEL R69, R69, RZ, P0 ;  /* 0x000000ff45457208 */ /* 0x000fca0000000000 */
        /* <DEDUP_REMOVED lines=53> */
[----:B------:R-:W-:Y:S01]  /*42c0*/  @P6 FFMA.FTZ R69, R71, R71, R144 ;  /* 0x0000004747456223 */ /* 0x000fe20000010090 */
[----:B------:R-:W-:Y:S02]  /*42d0*/  MOV R71, 0x1f ;  /* 0x0000001f00477802 */ /* 0x000fe40000000f00 */
[----:B------:R-:W-:Y:S02]  /*42e0*/  MOV R144, 0x4300 ;  /* 0x0000430000907802 */ /* 0x000fe40000000f00 */
[----:B------:R-:W-:Y:S05]  /*42f0*/  CALL.REL.NOINC `($__internal_132_$__cuda_sm70_shflsync_bfly_p) ;  /* 0x000001a000007944 */ /* 0x000fea0003c00000 */
[----:B01----:R-:W-:Y:S01]  /*4300*/  FADD.FTZ R69, R69, R148 ;  /* 0x0000009445457221 */ /* 0x003fe20000010000 */
[----:B------:R-:W-:Y:S01]  /*4310*/  HFMA2.MMA R148, -RZ, RZ, 0, 1.1920928955078125e-07 ;  /* 0x00000002ff947435 */ /* 0x000fe200000001ff */
[----:B------:R-:W-:Y:S02]  /*4320*/  MOV R71, 0x1f ;  /* 0x0000001f00477802 */ /* 0x000fe40000000f00 */
[----:B------:R-:W-:Y:S02]  /*4330*/  MOV R146, 0xffffffff ;  /* 0xffffffff00927802 */ /* 0x000fe40000000f00 */
[----:B------:R-:W-:Y:S02]  /*4340*/  MOV R144, 0x4360 ;  /* 0x0000436000907802 */ /* 0x000fe40000000f00 */
        /* <DEDUP_REMOVED lines=13> */
[----:B-1----:R-:W-:Y:S01]  /*4420*/  FADD.FTZ R147, R69, R148 ;  /* 0x0000009445937221 */ /* 0x002fe20000010000 */
[----:B------:R-:W-:Y:S01]  /*4430*/  HFMA2.MMA R148, -RZ, RZ, 0, 9.5367431640625e-07 ;  /* 0x00000010ff947435 */ /* 0x000fe200000001ff */
[----:B0-----:R-:W-:-:S02]  /*4440*/  MOV R71, 0x1f ;  /* 0x0000001f00477802 */ /* 0x001fc40000000f00 */
[----:B------:R-:W-:Y:S02]  /*4450*/  MOV R146, 0xffffffff ;  /* 0xffffffff00927802 */ /* 0x000fe40000000f00 */
[----:B------:R-:W-:Y:S02]  /*4460*/  MOV R69, R147 ;  /* 0x0000009300457202 */ /* 0x000fe40000000f00 */
[----:B------:R-:W-:Y:S02]  /*4470*/  MOV R144, 0x4490 ;  /* 0x0000449000907802 */ /* 0x000fe40000000f00 */
[----:B------:R-:W-:Y:S05]  /*4480*/  CALL.REL.NOINC `($__internal_132_$__cuda_sm70_shflsync_bfly_p) ;  /* 0x0000001000007944 */ /* 0x000fea0003c00000 */
[----:B01----:R-:W-:Y:S05]  /*4490*/  BRA `(.L_x_23443) ;  /* 0xffffe97000007947 */ /* 0x003fea000383ffff */
        .weak           $__internal_132_$__cuda_sm70_shflsync_bfly_p
        .type           $__internal_132_$__cuda_sm70_shflsync_bfly_p,@function
        .size           $__internal_132_$__cuda_sm70_shflsync_bfly_p,(.L_x_29196 - $__internal_132_$__cuda_sm70_shflsync_bfly_p)
$__internal_132_$__cuda_sm70_shflsync_bfly_p:
[----:B------:R-:W-:Y:S01]  /*44a0*/  HFMA2.MMA R145, -RZ, RZ, 0, 0 ;  /* 0x00000000ff917435 */ /* 0x000fe200000001ff */
[----:B------:R-:W-:Y:S04]  /*44b0*/  WARPSYNC R146 ;  /* 0x0000009200007348 */ /* 0x000fe80003800000 */
[----:B------:R0:W1:Y:S01]  /*44c0*/  SHFL.BFLY PT, R148, R69, R148, R71 ;  /* 0x0c00009445947389 */ /* 0x00006200000e0047 */
[----:B------:R-:W-:Y:S05]  /*44d0*/  RET.REL.NODEC R144 `(_ZN10layer_norm13ln_fwd_kernelINS_13Kernel_traitsI6__halfffffjLj4096ELj1ELj1ELj4ELj16ENS_18Kernel_traits_baseILj4096ES2_ffffjLj128EEEEELb0ELb1ELb0ELb0EEEvNS_9FwdParamsE) ;  /* 0xffffbb2090007950 */ /* 0x000fea0003c3ffff */
.L_x_23444:
        /* <DEDUP_REMOVED lines=10> */
.L_x_29196:


//--------------------- .text._ZN10layer_norm13ln_fwd_kernelINS_13Kernel_traitsI6__halfffffjLj4096ELj1ELj1ELj4ELj16ENS_18Kernel_traits_baseILj4096ES2_ffffjLj128EEEEELb0ELb1ELb0ELb1EEEvNS_9FwdParamsE --------------------------
	.section	.text._ZN10layer_norm13ln_fwd_kernelINS_13Kernel_traitsI6__halfffffjLj4096ELj1ELj1ELj4ELj16ENS_18Kernel_traits_baseILj4096ES2_ffffjLj128EEEEELb0ELb1ELb0ELb1EEEvNS_9FwdParamsE,"ax",@progbits
	.sectioninfo	@"SHI_REGISTERS=167"
	.align	128
        .global         _ZN10layer_norm13ln_fwd_kernelINS_13Kernel_traitsI6__halfffffjLj4096ELj1ELj1ELj4ELj16ENS_18Kernel_traits_baseILj4096ES2_ffffjLj128EEEEELb0ELb1ELb0ELb1EEEvNS_9FwdParamsE
        .type           _ZN10layer_norm13ln_fwd_kernelINS_13Kernel_traitsI6__halfffffjLj4096ELj1ELj1ELj4ELj16ENS_18Kernel_traits_baseILj4096ES2_ffffjLj128EEEEELb0ELb1ELb0ELb1EEEvNS_9FwdParamsE,@function
        .size           _ZN10layer_norm13ln_fwd_kernelINS_13Kernel_traitsI6__halfffffjLj4096ELj1ELj1ELj4ELj16ENS_18Kernel_traits_baseILj4096ES2_ffffjLj128EEEEELb0ELb1ELb0ELb1EEEvNS_9FwdParamsE,(.L_x_29197 - _ZN10layer_norm13ln_fwd_kernelINS_13Kernel_traitsI6__halfffffjLj4096ELj1ELj1ELj4ELj16ENS_18Kernel_traits_baseILj4096ES2_ffffjLj128EEEEELb0ELb1ELb0ELb1EEEvNS_9FwdParamsE)
        .other          _ZN10layer_norm13ln_fwd_kernelINS_13Kernel_traitsI6__halfffffjLj4096ELj1ELj1ELj4ELj16ENS_18Kernel_traits_baseILj4096ES2_ffffjLj128EEEEELb0ELb1ELb0ELb1EEEvNS_9FwdParamsE,@"STO_CUDA_ENTRY STV_DEFAULT"
_ZN10layer_norm13ln_fwd_kernelINS_13Kernel_traitsI6__halfffffjLj4096ELj1ELj1ELj4ELj16ENS_18Kernel_traits_baseILj4096ES2_ffffjLj128EEEEELb0ELb1ELb0ELb1EEEvNS_9FwdParamsE:
.text._ZN10layer_norm13ln_fwd_kernelINS_13Kernel_traitsI6__halfffffjLj4096ELj1ELj1ELj4ELj16ENS_18Kernel_traits_baseILj4096ES2_ffffjLj128EEEEELb0ELb1ELb0ELb1EEEvNS_9FwdParamsE:
        /* <DEDUP_REMOVED lines=23> */
[----:B0-----:R-:W-:Y:S01]  /*0170*/  LOP3.LUT R139, R139, 0x7f, RZ, 0xc0, !PT ;  /* 0x0000007f8b8b7812 */ /* 0x001fe200078ec0ff */
[----:B------:R0:W2:Y:S03]  /*0180*/  LDG.E.64 R104, [R8.64] ;  /* 0x0000000408687981 */ /* 0x0000a6000c1e1b00 */
[----:B------:R-:W-:Y:S01]  /*0190*/  LEA R10, P1, R139, c[0x0][0x1c8], 0x3 ;  /* 0x000072008b0a7a11 */ /* 0x000fe200078218ff */
[----:B------:R0:W3:Y:S03]  /*01a0*/  LDG.E.64 R18, [R8.64+0x400] ;  /* 0x0004000408127981 */ /* 0x0000e6000c1e1b00 */
[----:B------:R-:W-:Y:S01]  /*01b0*/  IADD3.X R11, RZ, c[0x0][0x1cc], RZ, P1, !PT ;  /* 0x00007300ff0b7a10 */ /* 0x000fe20000ffe4ff */
[----:B------:R0:W4:Y:S04]  /*01c0*/  LDG.E.64 R20, [R8.64+0x800] ;  /* 0x0008000408147981 */ /* 0x000128000c1e1b00 */
[----:B------:R1:W4:Y:S04]  /*01d0*/  LDG.E.64 R134, [R10.64] ;  /* 0x000000040a867981 */ /* 0x000328000c1e1b00 */
[----:B------:R1:W4:Y:S04]  /*01e0*/  LDG.E.64 R130, [R10.64+0x400] ;  /* 0x000400040a827981 */ /* 0x000328000c1e1b00 */
        /* <DEDUP_REMOVED lines=19> */
[----:B------:R-:W-:Y:S01]  /*0320*/  HFMA2.MMA R37, -RZ, RZ, 0, 5.9604644775390625e-08 ;  /* 0x00000001ff257435 */ /* 0x000fe200000001ff */
[--C-:B------:R-:W-:Y:S01]  /*0330*/  SHF.R.U64 R17, R12, 0x10, R13.reuse ;  /* 0x000000100c117819 */ /* 0x100fe2000000120d */
[----:B------:R-:W-:Y:S01]  /*0340*/  HADD2.F32 R87, -RZ, R12.H0_H0 ;  /* 0x2000000cff577230 */ /* 0x000fe20000004100 */
[----:B------:R-:W-:Y:S01]  /*0350*/  SHF.R.U32.HI R16, RZ, 0x10, R13 ;  /* 0x00000010ff107819 */ /* 0x000fe2000001160d */
[----:B------:R-:W-:Y:S01]  /*0360*/  HADD2.F32 R86, -RZ, R13.H0_H0 ;  /* 0x2000000dff567230 */ /* 0x000fe20000004100 */
[----:B------:R-:W-:-:S02]  /*0370*/  SHF.R.U32.HI R0, RZ, 0x10, R73 ;  /* 0x00000010ff007819 */ /* 0x000fc40000011649 */
[--C-:B------:R-:W-:Y:S02]  /*0380*/  SHF.R.U64 R15, R84, 0x10, R85.reuse ;  /* 0x00000010540f7819 */ /* 0x100fe40000001255 */
[----:B------:R-:W-:Y:S02]  /*0390*/  SHF.R.U32.HI R14, RZ, 0x10, R85 ;  /* 0x00000010ff0e7819 */ /* 0x000fe40000011655 */
[--C-:B------:R-:W-:Y:S02]  /*03a0*/  SHF.R.U64 R13, R82, 0x10, R83.reuse ;  /* 0x00000010520d7819 */ /* 0x100fe40000001253 */
[----:B------:R-:W-:Y:S02]  /*03b0*/  SHF.R.U32.HI R12, RZ, 0x10, R83 ;  /* 0x00000010ff0c7819 */ /* 0x000fe40000011653 */
[--C-:B-1----:R-:W-:Y:S02]  /*03c0*/  SHF.R.U64 R11, R80, 0x10, R81.reuse ;  /* 0x00000010500b7819 */ /* 0x102fe40000001251 */
[----:B------:R-:W-:-:S02]  /*03d0*/  SHF.R.U32.HI R10, RZ, 0x10, R81 ;  /* 0x00000010ff0a7819 */ /* 0x000fc40000011651 */
[--C-:B0-----:R-:W-:Y:S02]  /*03e0*/  SHF.R.U64 R9, R78, 0x10, R79.reuse ;  /* 0x000000104e097819 */ /* 0x101fe4000000124f */
[----:B------:R-:W-:Y:S02]  /*03f0*/  SHF.R.U32.HI R8, RZ, 0x10, R79 ;  /* 0x00000010ff087819 */ /* 0x000fe4000001164f */
[--C-:B------:R-:W-:Y:S02]  /*0400*/  SHF.R.U64 R36, R76, 0x10, R77.reuse ;  /* 0x000000104c247819 */ /* 0x100fe4000000124d */
[----:B------:R-:W-:Y:S02]  /*0410*/  SHF.R.U32.HI R35, RZ, 0x10, R77 ;  /* 0x00000010ff237819 */ /* 0x000fe4000001164d */
[--C-:B------:R-:W-:Y:S02]  /*0420*/  SHF.R.U64 R34, R74, 0x10, R75.reuse ;  /* 0x000000104a227819 */ /* 0x100fe4000000124b */
[----:B------:R-:W-:-:S02]  /*0430*/  SHF.R.U32.HI R33, RZ, 0x10, R75 ;  /* 0x00000010ff217819 */ /* 0x000fc4000001164b */
[----:B------:R-:W-:Y:S01]  /*0440*/  SHF.R.U64 R32, R72, 0x10, R73 ;  /* 0x0000001048207819 */ /* 0x000fe20000001249 */
        /* <DEDUP_REMOVED lines=24> */
[----:B------:R-:W-:Y:S01]  /*05d0*/  ULDC.U8 UR6, c[0x0][0x1f0] ;  /* 0x00007c0000067ab9 */ /* 0x000fe20000000000 */
[----:B--2---:R-:W-:-:S02]  /*05e0*/  SHF.R.U64 R102, R104, 0x10, R105 ;  /* 0x0000001068667819 */ /* 0x004fc40000001269 */
[----:B------:R-:W-:Y:S02]  /*05f0*/  SHF.R.U32.HI R103, RZ, 0x10, R105 ;  /* 0x00000010ff677819 */ /* 0x000fe40000011669 */
[--C-:B---3--:R-:W-:Y:S02]  /*0600*/  SHF.R.U64 R88, R18, 0x10, R19.reuse ;  /* 0x0000001012587819 */ /* 0x108fe40000001213 */
[----:B------:R-:W-:Y:S02]  /*0610*/  SHF.R.U32.HI R89, RZ, 0x10, R19 ;  /* 0x00000010ff597819 */ /* 0x000fe40000011613 */
[--C-:B----4-:R-:W-:Y:S02]  /*0620*/  SHF.R.U64 R90, R20, 0x10, R21.reuse ;  /* 0x00000010145a7819 */ /* 0x110fe40000001215 */
[----:B------:R-:W-:Y:S02]  /*0630*/  SHF.R.U32.HI R91, RZ, 0x10, R21 ;  /* 0x00000010ff5b7819 */ /* 0x000fe40000011615 */
[--C-:B------:R-:W-:Y:S01]  /*0640*/  SHF.R.U64 R136, R134, 0x10, R135.reuse ;  /* 0x0000001086887819 */ /* 0x100fe20000001287 */
[----:B------:R-:W-:Y:S01]  /*0650*/  HADD2.F32 R137, -RZ, R134.H0_H0 ;  /* 0x20000086ff897230 */ /* 0x000fe20000004100 */
[----:B------:R-:W-:-:S02]  /*0660*/  SHF.R.U32.HI R134, RZ, 0x10, R135 ;  /* 0x00000010ff867819 */ /* 0x000fc40000011687 */
[--C-:B------:R-:W-:Y:S01]  /*0670*/  SHF.R.U64 R132, R130, 0x10, R131.reuse ;  /* 0x0000001082847819 */ /* 0x100fe20000001283 */
[----:B------:R-:W-:Y:S01]  /*0680*/  HADD2.F32 R133, -RZ, R130.H0_H0 ;  /* 0x20000082ff857230 */ /* 0x000fe20000004100 */
[----:B------:R-:W-:Y:S02]  /*0690*/  SHF.R.U32.HI R130, RZ, 0x10, R131 ;  /* 0x00000010ff827819 */ /* 0x000fe40000011683 */
[--C-:B------:R-:W-:Y:S01]  /*06a0*/  SHF.R.U64 R128, R126, 0x10, R127.reuse ;  /* 0x000000107e807819 */ /* 0x100fe2000000127f */
[----:B------:R-:W-:Y:S01]  /*06b0*/  HADD2.F32 R129, -RZ, R126.H0_H0 ;  /* 0x2000007eff817230 */ /* 0x000fe20000004100 */
        /* <DEDUP_REMOVED lines=16> */
[--C-:B------:R-:W-:Y:S02]  /*07c0*/  SHF.R.U64 R92, R22, 0x10, R23.reuse ;  /* 0x00000010165c7819 */ /* 0x100fe40000001217 */
[----:B------:R-:W-:Y:S02]  /*07d0*/  SHF.R.U32.HI R93, RZ, 0x10, R23 ;  /* 0x00000010ff5d7819 */ /* 0x000fe40000011617 */
[--C-:B------:R-:W-:Y:S02]  /*07e0*/  SHF.R.U64 R94, R38, 0x10, R39.reuse ;  /* 0x00000010265e7819 */ /* 0x100fe40000001227 */
[----:B------:R-:W-:-:S02]  /*07f0*/  SHF.R.U32.HI R95, RZ, 0x10, R39 ;  /* 0x00000010ff5f7819 */ /* 0x000fc40000011627 */
[--C-:B------:R-:W-:Y:S02]  /*0800*/  SHF.R.U64 R96, R6, 0x10, R7.reuse ;  /* 0x0000001006607819 */ /* 0x100fe40000001207 */
[----:B------:R-:W-:Y:S02]  /*0810*/  SHF.R.U32.HI R97, RZ, 0x10, R7 ;  /* 0x00000010ff617819 */ /* 0x000fe40000011607 */
[--C-:B------:R-:W-:Y:S02]  /*0820*/  SHF.R.U64 R98, R4, 0x10, R5.reuse ;  /* 0x0000001004627819 */ /* 0x100fe40000001205 */
[----:B------:R-:W-:Y:S02]  /*0830*/  SHF.R.U32.HI R99, RZ, 0x10, R5 ;  /* 0x00000010ff637819 */ /* 0x000fe40000011605 */
[--C-:B------:R-:W-:Y:S02]  /*0840*/  SHF.R.U64 R100, R2, 0x10, R3.reuse ;  /* 0x0000001002647819 */ /* 0x100fe40000001203 */
        /* <DEDUP_REMOVED lines=14> */
[----:B------:R-:W-:Y:S01]  /*0930*/  PRMT R0, R37, 0x7610, R0 ;  /* 0x0000761025007816 */ /* 0x000fe20000000000 */
        /* <DEDUP_REMOVED lines=49> */
.L_x_23448:
[----:B------:R-:W-:Y:S01]  /*0c50*/  ISETP.NE.U32.AND P1, PT, RZ, c[0x0][0x1c0], PT ;  /* 0x00007000ff007a0c */ /* 0x000fe20003f25070 */
[----:B------:R-:W-:Y:S01]  /*0c60*/  IMAD R36, R138, c[0x0][0x168], RZ ;  /* 0x00005a008a247a24 */ /* 0x000fe200078e02ff */
[----:B------:R-:W-:-:S02]  /*0c70*/  ISETP.NE.U32.AND P0, PT, RZ, c[0x0][0x180], PT ;  /* 0x00006000ff007a0c */ /* 0x000fc40003f05070 */
[----:B------:R-:W-:Y:S02]  /*0c80*/  ISETP.NE.AND.EX P1, PT, RZ, c[0x0][0x1c4], PT, P1 ;  /* 0x00007100ff007a0c */ /* 0x000fe40003f25310 */
[----:B------:R-:W-:Y:S02]  /*0c90*/  SHF.R.S32.HI R37, RZ, 0x1f, R36 ;  /* 0x0000001fff257819 */ /* 0x000fe40000011424 */
[----:B------:R-:W-:Y:S02]  /*0ca0*/  MOV R144, 0x10 ;  /* 0x0000001000907802 */ /* 0x000fe40000000f00 */
[----:B------:R-:W-:Y:S02]  /*0cb0*/  LEA.HI R36, R37, R36, RZ, 0x2 ;  /* 0x0000002425247211 */ /* 0x000fe400078f10ff */
[----:B------:R-:W-:Y:S02]  /*0cc0*/  ISETP.NE.AND.EX P0, PT, RZ, c[0x0][0x184], PT, P0 ;  /* 0x00006100ff007a0c */ /* 0x000fe40003f05300 */
[----:B------:R-:W-:-:S02]  /*0cd0*/  LEA.HI.SX32 R141, R36, R139, 0x1e ;  /* 0x0000008b248d7211 */ /* 0x000fc400078ff2ff */
[----:B------:R-:W-:Y:S02]  /*0ce0*/  MOV R146, 0x3f800000 ;  /* 0x3f80000000927802 */ /* 0x000fe40000000f00 */
[----:B------:R-:W-:Y:S01]  /*0cf0*/  @P1 MOV R43, 0x4 ;  /* 0x00000004002b1802 */ /* 0x000fe20000000f00 */
[----:B------:R-:W-:-:S04]  /*0d00*/  IMAD.WIDE.U32 R36, R141, R144, c[0x0][0x170] ;  /* 0x00005c008d247625 */ /* 0x000fc800078e0090 */
[----:B------:R-:W-:Y:S02]  /*0d10*/  @P1 IMAD.WIDE R42, R138, R43, c[0x0][0x1c0] ;  /* 0x000070008a2a1625 */ /* 0x000fe400078e022b */
[----:B------:R-:W2:Y:S04]  /*0d20*/  LDG.E.128 R36, [R36.64] ;  /* 0x0000000424247981 */ /* 0x000ea8000c1e1d00 */
[----:B------:R-:W2:Y:S01]  /*0d30*/  @P1 LDG.E R146, [R42.64] ;  /* 0x000000042a921981 */ /* 0x000ea2000c1e1900 */
[----:B------:R-:W-:-:S05]  /*0d40*/  @P0 IMAD.WIDE.U32 R40, R141, R144, c[0x0][0x180] ;  /* 0x000060008d280625 */ /* 0x000fca00078e0090 */
[----:B------:R0:W3:Y:S01]  /*0d50*/  @P0 LDG.E.128 R32, [R40.64] ;  /* 0x0000000428200981 */ /* 0x0000e2000c1e1d00 */
[----:B------:R-:W-:-:S04]  /*0d60*/  ISETP.NE.U32.AND P1, PT, RZ, c[0x0][0x180], PT ;  /* 0x00006000ff007a0c */ /* 0x000fc80003f25070 */
[----:B------:R-:W-:Y:S02]  /*0d70*/  ISETP.NE.AND.EX P1, PT, RZ, c[0x0][0x184], PT, P1 ;  /* 0x00006100ff007a0c */ /* 0x000fe40003f25310 */
[C---:B------:R-:W-:Y:S01]  /*0d80*/  IADD3 R143, R141.reuse, 0x80, RZ ;  /* 0x000000808d8f7810 */ /* 0x040fe20007ffe0ff */
[----:B------:R-:W-:-:S04]  /*0d90*/  IMAD.WIDE.U32 R46, R141, R144, c[0x0][0x188] ;  /* 0x000062008d2e7625 */ /* 0x000fc800078e0090 */
[----:B0-----:R-:W-:-:S04]  /*0da0*/  IMAD.WIDE.U32 R40, R143, R144, c[0x0][0x170] ;  /* 0x00005c008f287625 */ /* 0x001fc800078e0090 */
[-C--:B--2---:R-:W-:Y:S02]  /*0db0*/  FMUL.FTZ R44, R36, R146.reuse ;  /* 0x00000092242c7220 */ /* 0x084fe40000410000 */
[-C--:B------:R-:W-:Y:S02]  /*0dc0*/  FMUL.FTZ R45, R37, R146.reuse ;  /* 0x00000092252d7220 */ /* 0x080fe40000410000 */
[-C--:B------:R-:W-:Y:S02]  /*0dd0*/  FMUL.FTZ R38, R38, R146.reuse ;  /* 0x0000009226267220 */ /* 0x080fe40000410000 */
[----:B------:R-:W-:Y:S02]  /*0de0*/  FMUL.FTZ R39, R39, R146 ;  /* 0x0000009227277220 */ /* 0x000fe40000410000 */
[----:B------:R-:W-:Y:S02]  /*0df0*/  FMUL.FTZ R36, R137, R44 ;  /* 0x0000002c89247220 */ /* 0x000fe40000410000 */
[----:B------:R-:W-:-:S02]  /*0e00*/  FMUL.FTZ R37, R136, R45 ;  /* 0x0000002d88257220 */ /* 0x000fc40000410000 */
[----:B------:R-:W-:Y:S02]  /*0e10*/  FMUL.FTZ R38, R135, R38 ;  /* 0x0000002687267220 */ /* 0x000fe40000410000 */
[----:B------:R-:W-:Y:S02]  /*0e20*/  FMUL.FTZ R39, R134, R39 ;  /* 0x0000002786277220 */ /* 0x000fe40000410000 */
[----:B---3--:R-:W-:Y:S02]  /*0e30*/  @P1 FADD.FTZ R36, R32, R36 ;  /* 0x0000002420241221 */ /* 0x008fe40000010000 */
[----:B------:R-:W-:Y:S02]  /*0e40*/  @P1 FADD.FTZ R37, R33, R37 ;  /* 0x0000002521251221 */ /* 0x000fe40000010000 */
[----:B------:R-:W-:Y:S02]  /*0e50*/  @P1 FADD.FTZ R38, R34, R38 ;  /* 0x0000002622261221 */ /* 0x000fe40000010000 */
[----:B------:R-:W-:Y:S01]  /*0e60*/  @P1 FADD.FTZ R39, R35, R39 ;  /* 0x0000002723271221 */ /* 0x000fe20000010000 */
[----:B------:R-:W-:-:S04]  /*0e70*/  MOV R64, R32 ;  /* 0x0000002000407202 */ /* 0x000fc80000000f00 */
[----:B------:R0:W-:Y:S01]  /*0e80*/  STG.E.128 [R46.64], R36 ;  /* 0x000000242e007986 */ /* 0x0001e2000c101d04 */
[----:B------:R-:W-:-:S03]  /*0e90*/  MOV R65, R33 ;  /* 0x0000002100417202 */ /* 0x000fc60000000f00 */
[----:B------:R-:W2:Y:S01]  /*0ea0*/  LDG.E.128 R40, [R40.64] ;  /* 0x0000000428287981 */ /* 0x000ea2000c1e1d00 */
[----:B------:R-:W-:Y:S01]  /*0eb0*/  MOV R66, R34 ;  /* 0x0000002200427202 */ /* 0x000fe20000000f00 */
[----:B------:R-:W-:Y:S01]  /*0ec0*/  @P0 IMAD.WIDE.U32 R44, R144, R143, c[0x0][0x180] ;  /* 0x00006000902c0625 */ /* 0x000fe200078e008f */
[----:B------:R-:W-:-:S06]  /*0ed0*/  MOV R67, R35 ;  /* 0x0000002300437202 */ /* 0x000fcc0000000f00 */
[----:B------:R1:W3:Y:S01]  /*0ee0*/  @P0 LDG.E.128 R64, [R44.64] ;  /* 0x000000042c400981 */ /* 0x0002e2000c1e1d00 */
[----:B------:R-:W-:Y:S01]  /*0ef0*/  IADD3 R147, R141, 0x100, RZ ;  /* 0x000001008d937810 */ /* 0x000fe20007ffe0ff */
[----:B------:R-:W-:-:S04]  /*0f00*/  IMAD.WIDE.U32 R50, R144, R143, c[0x0][0x188] ;  /* 0x0000620090327625 */ /* 0x000fc800078e008f */
[----:B-1----:R-:W-:-:S04]  /*0f10*/  IMAD.WIDE.U32 R44, R147, R144, c[0x0][0x170] ;  /* 0x00005c00932c7625 */ /* 0x002fc800078e0090 */
        /* <DEDUP_REMOVED lines=11> */
[----:B------:R-:W-:-:S05]  /*0fd0*/  @P1 FADD.FTZ R43, R67, R43 ;  /* 0x0000002b432b1221 */ /* 0x000fca0000010000 */
[----:B------:R1:W-:Y:S01]  /*0fe0*/  STG.E.128 [R50.64], R40 ;  /* 0x0000002832007986 */ /* 0x0003e2000c101d04 */
[----:B------:R-:W-:-:S03]  /*0ff0*/  @P0 IMAD.WIDE.U32 R48, R144, R147, c[0x0][0x180] ;  /* 0x0000600090300625 */ /* 0x000fc600078e0093 */
[----:B0-----:R-:W2:Y:S01]  /*1000*/  LDG.E.128 R44, [R44.64] ;  /* 0x000000042c2c7981 */ /* 0x001ea2000c1e1d00 */
[----:B------:R-:W-:Y:S02]  /*1010*/  @P0 MOV R32, R64 ;  /* 0x0000004000200202 */ /* 0x000fe40000000f00 */
[----:B------:R-:W-:Y:S02]  /*1020*/  @P0 MOV R33, R65 ;  /* 0x0000004100210202 */ /* 0x000fe40000000f00 */
[----:B------:R-:W-:Y:S02]  /*1030*/  @P0 MOV R34, R66 ;  /* 0x0000004200220202 */ /* 0x000fe40000000f00 */
[----:B------:R-:W-:Y:S02]  /*1040*/  @P0 MOV R35, R67 ;  /* 0x0000004300230202 */ /* 0x000fe40000000f00 */
[----:B------:R0:W3:Y:S01]  /*1050*/  @P0 LDG.E.128 R64, [R48.64] ;  /* 0x0000000430400981 */ /* 0x0000e2000c1e1d00 */
[----:B------:R-:W-:Y:S01]  /*1060*/  IADD3 R140, R141, 0x180, RZ ;  /* 0x000001808d8c7810 */ /* 0x000fe20007ffe0ff */
        /* <DEDUP_REMOVED lines=16> */
[----:B-1----:R-:W2:Y:S01]  /*1170*/  LDG.E.128 R48, [R48.64] ;  /* 0x0000000430307981 */ /* 0x002ea2000c1e1d00 */
[----:B------:R-:W-:Y:S02]  /*1180*/  @P0 MOV R32, R64 ;  /* 0x0000004000200202 */ /* 0x000fe40000000f00 */
[----:B------:R-:W-:Y:S02]  /*1190*/  @P0 MOV R33, R65 ;  /* 0x0000004100210202 */ /* 0x000fe40000000f00 */
[----:B------:R-:W-:Y:S02]  /*11a0*/  @P0 MOV R34, R66 ;  /* 0x0000004200220202 */ /* 0x000fe40000000f00 */
[----:B------:R-:W-:Y:S02]  /*11b0*/  @P0 MOV R35, R67 ;  /* 0x0000004300230202 */ /* 0x000fe40000000f00 */
        /* <DEDUP_REMOVED lines=85> */
[----:B------:R-:W-:Y:S01]  /*1710*/  @P0 MOV R32, R64 ;  /* 0x0000004000200202 */ /* 0x000fe20000000f00 */
[----:B------:R-:W-:Y:S01]  /*1720*/  @P0 IMAD.WIDE.U32 R152, R144, R151, c[0x0][0x180] ;  /* 0x0000600090980625 */ /* 0x000fe200078e0097 */
[----:B------:R-:W-:-:S02]  /*1730*/  @P0 MOV R33, R65 ;  /* 0x0000004100210202 */ /* 0x000fc40000000f00 */
[----:B------:R-:W-:Y:S02]  /*1740*/  @P0 MOV R34, R66 ;  /* 0x0000004200220202 */ /* 0x000fe40000000f00 */
[----:B------:R-:W-:Y:S01]  /*1750*/  @P0 MOV R35, R67 ;  /* 0x0000004300230202 */ /* 0x000fe20000000f00 */
[----:B------:R0:W-:Y:S04]  /*1760*/  STG.E.128 [R154.64], R60 ;  /* 0x0000003c9a007986 */ /* 0x0001e8000c101d04 */
[----:B-1----:R-:W2:Y:S04]  /*1770*/  LDG.E.128 R68, [R68.64] ;  /* 0x0000000444447981 */ /* 0x002ea8000c1e1d00 */
[----:B------:R1:W3:Y:S01]  /*1780*/  @P0 LDG.E.128 R32, [R152.64] ;  /* 0x0000000498200981 */ /* 0x0002e2000c1e1d00 */
[----:B------:R-:W-:-:S04]  /*1790*/  FADD.FTZ R148, RZ, R36 ;  /* 0x00000024ff947221 */ /* 0x000fc80000010000 */
        /* <DEDUP_REMOVED lines=21> */
[-C--:B--2---:R-:W-:Y:S02]  /*18f0*/  FMUL.FTZ R68, R68, R146.reuse ;  /* 0x0000009244447220 */ /* 0x084fe40000410000 */
[-C--:B------:R-:W-:Y:S02]  /*1900*/  FMUL.FTZ R69, R69, R146.reuse ;  /* 0x0000009245457220 */ /* 0x080fe40000410000 */
[-C--:B------:R-:W-:Y:S02]  /*1910*/  FMUL.FTZ R70, R70, R146.reuse ;  /* 0x0000009246467220 */ /* 0x080fe40000410000 */
[----:B------:R-:W-:Y:S02]  /*1920*/  FMUL.FTZ R71, R71, R146 ;  /* 0x0000009247477220 */ /* 0x000fe40000410000 */
[----:B------:R-:W-:Y:S01]  /*1930*/  FADD.FTZ R146, R58, R153 ;  /* 0x000000993a927221 */ /* 0x000fe20000010000 */
[----:B---3--:R-:W-:Y:S01]  /*1940*/  @P0 MOV R64, R32 ;  /* 0x0000002000400202 */ /* 0x008fe20000000f00 */
[----:B------:R-:W-:-:S02]  /*1950*/  FMUL.FTZ R68, R109, R68 ;  /* 0x000000446d447220 */ /* 0x000fc40000410000 */
[----:B------:R-:W-:Y:S01]  /*1960*/  FADD.FTZ R153, R59, R146 ;  /* 0x000000923b997221 */ /* 0x000fe20000010000 */
[----:B------:R-:W-:Y:S01]  /*1970*/  @P0 MOV R65, R33 ;  /* 0x0000002100410202 */ /* 0x000fe20000000f00 */
[----:B------:R-:W0:Y:S01]  /*1980*/  S2R R146, SR_TID.X ;  /* 0x0000000000927919 */ /* 0x000e220000002100 */
[----:B------:R-:W-:Y:S01]  /*1990*/  @P1 FADD.FTZ R68, R68, R64 ;  /* 0x0000004044441221 */ /* 0x000fe20000010000 */
[----:B------:R-:W-:Y:S01]  /*19a0*/  @P0 MOV R66, R34 ;  /* 0x0000002200420202 */ /* 0x000fe20000000f00 */
[----:B------:R-:W-:Y:S01]  /*19b0*/  FADD.FTZ R64, R60, R153 ;  /* 0x000000993c407221 */ /* 0x000fe20000010000 */
[----:B------:R-:W-:Y:S01]  /*19c0*/  @P0 MOV R67, R35 ;  /* 0x0000002300430202 */ /* 0x000fe20000000f00 */
[----:B------:R-:W-:Y:S02]  /*19d0*/  FMUL.FTZ R69, R108, R69 ;  /* 0x000000456c457220 */ /* 0x000fe40000410000 */
[----:B------:R-:W-:Y:S02]  /*19e0*/  FMUL.FTZ R70, R107, R70 ;  /* 0x000000466b467220 */ /* 0x000fe40000410000 */
[----:B------:R-:W-:-:S02]  /*19f0*/  FMUL.FTZ R71, R106, R71 ;  /* 0x000000476a477220 */ /* 0x000fc40000410000 */
[----:B------:R-:W-:Y:S02]  /*1a00*/  @P1 FADD.FTZ R69, R69, R65 ;  /* 0x0000004145451221 */ /* 0x000fe40000010000 */
[----:B------:R-:W-:Y:S02]  /*1a10*/  FADD.FTZ R153, R61, R64 ;  /* 0x000000403d997221 */ /* 0x000fe40000010000 */
[----:B------:R-:W-:Y:S02]  /*1a20*/  @P1 FADD.FTZ R70, R70, R66 ;  /* 0x0000004246461221 */ /* 0x000fe40000010000 */
[----:B------:R-:W-:Y:S02]  /*1a30*/  @P1 FADD.FTZ R71, R71, R67 ;  /* 0x0000004347471221 */ /* 0x000fe40000010000 */
[----:B------:R-:W-:-:S04]  /*1a40*/  IMAD.WIDE.U32 R64, R144, R151, c[0x0][0x188] ;  /* 0x0000620090407625 */ /* 0x000fc800078e0097 */
[----:B------:R-:W-:Y:S01]  /*1a50*/  FADD.FTZ R66, R62, R153 ;  /* 0x000000993e427221 */ /* 0x000fe20000010000 */
[----:B------:R1:W-:Y:S03]  /*1a60*/  STG.E.128 [R64.64], R68 ;  /* 0x0000004440007986 */ /* 0x0003e6000c101d04 */
        /* <DEDUP_REMOVED lines=12> */
.L_x_23449:
        /* <DEDUP_REMOVED lines=84> */
.L_x_23450:
[----:B------:R-:W2:Y:S01]  /*2070*/  S2R R148, SR_TID.X ;  /* 0x0000000000947919 */ /* 0x000ea20000002100 */
[----:B------:R-:W-:Y:S01]  /*2080*/  @!P0 SHF.R.U32.HI R67, RZ, 0x5, R146 ;  /* 0x00000005ff438819 */ /* 0x000fe20000011692 */
[----:B-1----:R-:W-:Y:S01]  /*2090*/  FADD.FTZ R65, R153, R150 ;  /* 0x0000009699417221 */ /* 0x002fe20000010000 */
[----:B------:R-:W-:Y:S01]  /*20a0*/  WARPSYNC 0xffffffff ;  /* 0xffffffff00007948 */ /* 0x000fe20003800000 */
[----:B0-----:R-:W-:Y:S01]  /*20b0*/  HFMA2.MMA R150, -RZ, RZ, 0, 0 ;  /* 0x00000000ff967435 */ /* 0x001fe200000001ff */
[----:B------:R-:W-:-:S04]  /*20c0*/  @!P0 LOP3.LUT R67, R67, 0x3, RZ, 0xc0, !PT ;  /* 0x0000000343438812 */ /* 0x000fc800078ec0ff */
[----:B------:R-:W-:Y:S02]  /*20d0*/  @!P0 IADD3 R146, R144, R67, RZ ;  /* 0x0000004390928210 */ /* 0x000fe40007ffe0ff */
[----:B------:R-:W-:-:S03]  /*20e0*/  CS2R R66, SRZ ;  /* 0x0000000000427805 */ /* 0x000fc6000001ff00 */
[----:B------:R-:W-:Y:S01]  /*20f0*/  @!P0 STS.64 [R146.X8], R64 ;  /* 0x0000004092008388 */ /* 0x000fe20000008a00 */
[----:B--2---:R-:W-:-:S03]  /*2100*/  LOP3.LUT R155, R148, 0x1f, RZ, 0xc0, !PT ;  /* 0x0000001f949b7812 */ /* 0x004fc600078ec0ff */
[----:B------:R-:W-:Y:S01]  /*2110*/  BAR.SYNC.DEFER_BLOCKING 0x0 ;  /* 0x0000000000007b1d */ /* 0x000fe20000010000 */
[----:B------:R-:W-:-:S13]  /*2120*/  ISETP.GT.U32.AND P1, PT, R155, 0x3, PT ;  /* 0x000000039b00780c */ /* 0x000fda0003f24070 */
[----:B------:R-:W-:Y:S02]  /*2130*/  @!P1 IADD3 R155, R144, R155, RZ ;  /* 0x0000009b909b9210 */ /* 0x000fe40007ffe0ff */
        /* <DEDUP_REMOVED lines=15> */
[C---:B-1----:R-:W-:Y:S02]  /*2230*/  FADD.FTZ R152, -R157.reuse, R66 ;  /* 0x000000429d987221 */ /* 0x042fe40000010100 */
[----:B------:R-:W-:-:S02]  /*2240*/  FMUL.FTZ R157, R157, R153 ;  /* 0x000000999d9d7220 */ /* 0x000fc40000410000 */
[----:B------:R-:W-:Y:S02]  /*2250*/  FMUL.FTZ R152, R152, R152 ;  /* 0x0000009898987220 */ /* 0x000fe40000410000 */
[----:B------:R-:W-:Y:S02]  /*2260*/  FFMA.FTZ R66, R161, R66, R157 ;  /* 0x00000042a1427223 */ /* 0x000fe4000001009d */
[----:B------:R-:W-:Y:S02]  /*2270*/  FMUL.FTZ R152, R152, R161 ;  /* 0x000000a198987220 */ /* 0x000fe40000410000 */
[----:B---3--:R-:W-:Y:S02]  /*2280*/  FADD.FTZ R146, R146, R67 ;  /* 0x0000004392927221 */ /* 0x008fe40000010000 */
[----:B------:R-:W-:Y:S02]  /*2290*/  FMUL.FTZ R152, R152, R153 ;  /* 0x0000009998987220 */ /* 0x000fe40000410000 */
[----:B--2---:R-:W-:-:S02]  /*22a0*/  FMUL.FTZ R153, R65, R66 ;  /* 0x0000004241997220 */ /* 0x004fc40000410000 */
[----:B------:R-:W-:Y:S01]  /*22b0*/  FFMA.FTZ R146, R65, R152, R146 ;  /* 0x0000009841927223 */ /* 0x000fe20000010092 */
[--C-:B------:R-:W-:Y:S01]  /*22c0*/  SHF.R.U32.HI R65, RZ, 0x5, R148.reuse ;  /* 0x00000005ff417819 */ /* 0x100fe20000011694 */
[----:B0-----:R-:W0:Y:S01]  /*22d0*/  MUFU.RCP R152, R150 ;  /* 0x0000009600987308 */ /* 0x001e220000001000 */
[----:B------:R-:W1:Y:S02]  /*22e0*/  SHFL.DOWN PT, R66, R153, 0x1, 0x1f ;  /* 0x08201f0099427f89 */ /* 0x000e6400000e0000 */
[----:B------:R-:W-:Y:S02]  /*22f0*/  LOP3.LUT R65, R65, 0x3, RZ, 0xc0, !PT ;  /* 0x0000000341417812 */ /* 0x000fe400078ec0ff */
[----:B------:R-:W2:Y:S02]  /*2300*/  SHFL.DOWN PT, R67, R146, 0x1, 0x1f ;  /* 0x08201f0092437f89 */ /* 0x000ea400000e0000 */
[----:B------:R-:W-:Y:S02]  /*2310*/  LOP3.LUT P0, RZ, R65, 0x1f, R148, 0xf8, !PT ;  /* 0x0000001f41ff7812 */ /* 0x000fe4000780f894 */
[----:B------:R-:W-:Y:S01]  /*2320*/  MOV R148, c[0x0][0x1e0] ;  /* 0x0000780000947a02 */ /* 0x000fe20000000f00 */
[----:B-1----:R-:W-:-:S02]  /*2330*/  FMUL.FTZ R65, R66, R64 ;  /* 0x0000004042417220 */ /* 0x002fc40000410000 */
[----:B------:R-:W-:Y:S02]  /*2340*/  FADD.FTZ R66, R153, -R66 ;  /* 0x8000004299427221 */ /* 0x000fe40000010000 */
[----:B------:R-:W-:Y:S02]  /*2350*/  FFMA.FTZ R65, R144, R153, R65 ;  /* 0x0000009990417223 */ /* 0x000fe40000010041 */
[----:B------:R-:W-:Y:S02]  /*2360*/  FMUL.FTZ R153, R66, R66 ;  /* 0x0000004242997220 */ /* 0x000fe40000410000 */
[----:B0-----:R-:W-:Y:S02]  /*2370*/  FMUL.FTZ R65, R152, R65 ;  /* 0x0000004198417220 */ /* 0x001fe40000410000 */
[----:B------:R-:W-:Y:S02]  /*2380*/  FMUL.FTZ R153, R144, R153 ;  /* 0x0000009990997220 */ /* 0x000fe40000410000 */
[----:B--2---:R-:W-:-:S02]  /*2390*/  FADD.FTZ R67, R146, R67 ;  /* 0x0000004392437221 */ /* 0x004fc40000010000 */
[----:B------:R-:W-:Y:S01]  /*23a0*/  FMUL.FTZ R153, R153, R64 ;  /* 0x0000004099997220 */ /* 0x000fe20000410000 */
[----:B------:R-:W0:Y:S03]  /*23b0*/  SHFL.IDX PT, R65, R65, RZ, 0x1f ;  /* 0x00001fff41417589 */ /* 0x000e2600000e0000 */
[----:B------:R-:W-:Y:S01]  /*23c0*/  FFMA.FTZ R153, R152, R153, R67 ;  /* 0x0000009998997223 */ /* 0x000fe20000010043 */
[----:B------:R-:W-:-:S05]  /*23d0*/  @!P0 MOV R67, 0x4 ;  /* 0x0000000400438802 */ /* 0x000fca0000000f00 */
[----:B------:R-:W1:Y:S01]  /*23e0*/  SHFL.IDX PT, R153, R153, RZ, 0x1f ;  /* 0x00001fff99997589 */ /* 0x000e6200000e0000 */
[----:B------:R-:W-:Y:S01]  /*23f0*/  @!P0 IMAD.WIDE R66, R138, R67, c[0x0][0x1a0] ;  /* 0x000068008a428625 */ /* 0x000fe200078e0243 */
[----:B0-----:R-:W-:-:S03]  /*2400*/  FSEL R64, R65, RZ, !P1 ;  /* 0x000000ff41407208 */ /* 0x001fc60004800000 */
[----:B------:R-:W-:Y:S01]  /*2410*/  FMUL.FTZ R146, R65, R65 ;  /* 0x0000004141927220 */ /* 0x000fe20000410000 */
[----:B------:R0:W-:Y:S01]  /*2420*/  @!P0 STG.E [R66.64], R65 ;  /* 0x0000004142008986 */ /* 0x0001e2000c101904 */
[----:B------:R-:W-:-:S03]  /*2430*/  FADD.FTZ R152, R53, -R64 ;  /* 0x8000004035987221 */ /* 0x000fc60000010000 */
[----:B------:R-:W-:Y:S01]  /*2440*/  FSEL R150, R146, RZ, P1 ;  /* 0x000000ff92967208 */ /* 0x000fe20000800000 */
[--C-:B------:R-:W-:Y:S01]  /*2450*/  FADD.FTZ R162, R58, -R64.reuse ;  /* 0x800000403aa27221 */ /* 0x100fe20000010000 */
[----:B------:R-:W-:Y:S01]  /*2460*/  @!P0 MOV R53, 0x4 ;  /* 0x0000000400358802 */ /* 0x000fe20000000f00 */
[----:B------:R-:W-:Y:S01]  /*2470*/  HFMA2.MMA R58, -RZ, RZ, 0, 9.5367431640625e-07 ;  /* 0x00000010ff3a7435 */ /* 0x000fe200000001ff */
[--C-:B------:R-:W-:Y:S01]  /*2480*/  FADD.FTZ R36, R36, -R64.reuse ;  /* 0x8000004024247221 */ /* 0x100fe20000010000 */
[----:B------:R-:W-:Y:S01]  /*2490*/  LOP3.LUT P1, RZ, R0, 0xff, RZ, 0xc0, !PT ;  /* 0x000000ff00ff7812 */ /* 0x000fe2000782c0ff */
[--C-:B------:R-:W-:Y:S02]  /*24a0*/  FADD.FTZ R37, R37, -R64.reuse ;  /* 0x8000004025257221 */ /* 0x100fe40000010000 */
[----:B0-----:R-:W-:Y:S01]  /*24b0*/  FADD.FTZ R66, R45, -R64 ;  /* 0x800000402d427221 */ /* 0x001fe20000010000 */
[----:B------:R-:W-:Y:S01]  /*24c0*/  SEL R0, RZ, 0x1, P1 ;  /* 0x00000001ff007807 */ /* 0x000fe20000800000 */
[----:B-1----:R-:W-:-:S02]  /*24d0*/  FFMA.FTZ R45, R153, R148, c[0x0][0x228] ;  /* 0x00008a00992d7623 */ /* 0x002fc40000010094 */
[----:B------:R-:W-:Y:S02]  /*24e0*/  FADD.FTZ R38, R38, -R64 ;  /* 0x8000004026267221 */ /* 0x000fe40000010000 */
[----:B------:R-:W-:Y:S02]  /*24f0*/  FADD.FTZ R45, R45, R150 ;  /* 0x000000962d2d7221 */ /* 0x000fe40000010000 */
        /* <DEDUP_REMOVED lines=11> */
[--C-:B------:R-:W-:Y:S01]  /*25b0*/  FADD.FTZ R46, R46, -R64.reuse ;  /* 0x800000402e2e7221 */ /* 0x100fe20000010000 */
[----:B------:R-:W-:Y:S01]  /*25c0*/  ISETP.GE.AND P0, PT, R138, c[0x0][0x164], PT ;  /* 0x000059008a007a0c */ /* 0x000fe20003f06270 */
        /* <DEDUP_REMOVED lines=17> */
[----:B0-----:R-:W-:-:S04]  /*26e0*/  IMAD.WIDE.U32 R52, R141, R58, c[0x0][0x208] ;  /* 0x000082008d347625 */ /* 0x001fc800078e003a */
[----:B------:R-:W-:Y:S02]  /*26f0*/  FADD.FTZ R64, R71, -R64 ;  /* 0x8000004047407221 */ /* 0x000fe40000010000 */
        /* <DEDUP_REMOVED lines=15> */
[----:B------:R-:W-:Y:S02]  /*27f0*/  FFMA.FTZ R40, R104, R45, R87 ;  /* 0x0000002d68287223 */ /* 0x000fe40000010057 */
[----:B------:R-:W-:-:S03]  /*2800*/  IMAD.WIDE.U32 R54, R143, R58, c[0x0][0x208] ;  /* 0x000082008f367625 */ /* 0x000fc600078e003a */
[----:B------:R0:W-:Y:S01]  /*2810*/  STG.E.128 [R52.64], R40 ;  /* 0x0000002834007986 */ /* 0x0001e2000c101d04 */
        /* <DEDUP_REMOVED lines=18> */
[C---:B------:R-:W-:Y:S02]  /*2940*/  FMUL.FTZ R158, R65.reuse, R158 ;  /* 0x0000009e419e7220 */ /* 0x040fe40000410000 */
[C---:B------:R-:W-:Y:S01]  /*2950*/  FMUL.FTZ R160, R65.reuse, R160 ;  /* 0x000000a041a07220 */ /* 0x040fe20000410000 */
[----:B------:R2:W-:Y:S01]  /*2960*/  STG.E.128 [R56.64], R48 ;  /* 0x0000003038007986 */ /* 0x0005e2000c101d04 */
        /* <DEDUP_REMOVED lines=14> */
[----:B------:R-:W-:Y:S02]  /*2a50*/  FFMA.FTZ R36, R27, R36, R80 ;  /* 0x000000241b247223 */ /* 0x000fe40000010050 */
[----:B------:R-:W-:-:S03]  /*2a60*/  IMAD.WIDE.U32 R142, R142, R58, c[0x0][0x208] ;  /* 0x000082008e8e7625 */ /* 0x000fc600078e003a */
[----:B------:R3:W-:Y:S01]  /*2a70*/  STG.E.128 [R140.64], R36 ;  /* 0x000000248c007986 */ /* 0x0007e2000c101d04 */
[----:B0-----:R-:W-:Y:S02]  /*2a80*/  FFMA.FTZ R43, R95, R156, R8 ;  /* 0x0000009c5f2b7223 */ /* 0x001fe40000010008 */
[----:B------:R-:W-:Y:S02]  /*2a90*/  FFMA.FTZ R42, R24, R154, R79 ;  /* 0x0000009a182a7223 */ /* 0x000fe4000001004f */
[----:B------:R-:W-:Y:S02]  /*2aa0*/  FFMA.FTZ R41, R94, R152, R9 ;  /* 0x000000985e297223 */ /* 0x000fe40000010009 */
[----:B------:R-:W-:Y:S02]  /*2ab0*/  FFMA.FTZ R40, R25, R150, R78 ;  /* 0x0000009619287223 */ /* 0x000fe4000001004e */
[----:B------:R-:W-:-:S03]  /*2ac0*/  IMAD.WIDE.U32 R66, R145, R58, c[0x0][0x208] ;  /* 0x0000820091427625 */ /* 0x000fc600078e003a */
[----:B------:R3:W-:Y:S01]  /*2ad0*/  STG.E.128 [R142.64], R40 ;  /* 0x000000288e007986 */ /* 0x0007e2000c101d04 */
[----:B-1----:R-:W-:Y:S02]  /*2ae0*/  FFMA.FTZ R47, R97, R164, R6 ;  /* 0x000000a4612f7223 */ /* 0x002fe40000010006 */
[----:B------:R-:W-:Y:S02]  /*2af0*/  FFMA.FTZ R46, R22, R162, R77 ;  /* 0x000000a2162e7223 */ /* 0x000fe4000001004d */
[----:B------:R-:W-:Y:S02]  /*2b00*/  FFMA.FTZ R45, R96, R160, R7 ;  /* 0x000000a0602d7223 */ /* 0x000fe40000010007 */
[----:B------:R-:W-:Y:S02]  /*2b10*/  FFMA.FTZ R44, R23, R158, R76 ;  /* 0x0000009e172c7223 */ /* 0x000fe4000001004c */
[----:B------:R-:W-:-:S03]  /*2b20*/  IMAD.WIDE.U32 R144, R149, R58, c[0x0][0x208] ;  /* 0x0000820095907625 */ /* 0x000fc600078e003a */
[----:B------:R3:W-:Y:S01]  /*2b30*/  STG.E.128 [R66.64], R44 ;  /* 0x0000002c42007986 */ /* 0x0007e2000c101d04 */
[----:B--2---:R-:W-:Y:S02]  /*2b40*/  FFMA.FTZ R51, R99, R63, R4 ;  /* 0x0000003f63337223 */ /* 0x004fe40000010004 */
[----:B------:R-:W-:Y:S02]  /*2b50*/  FFMA.FTZ R50, R20, R62, R75 ;  /* 0x0000003e14327223 */ /* 0x000fe4000001004b */
[----:B------:R-:W-:Y:S02]  /*2b60*/  FFMA.FTZ R49, R98, R61, R5 ;  /* 0x0000003d62317223 */ /* 0x000fe40000010005 */
[----:B------:R-:W-:Y:S02]  /*2b70*/  FFMA.FTZ R48, R21, R60, R74 ;  /* 0x0000003c15307223 */ /* 0x000fe4000001004a */
[----:B------:R-:W-:-:S03]  /*2b80*/  IMAD.WIDE.U32 R56, R151, R58, c[0x0][0x208] ;  /* 0x0000820097387625 */ /* 0x000fc600078e003a */
[----:B------:R3:W-:Y:S01]  /*2b90*/  STG.E.128 [R144.64], R48 ;  /* 0x0000003090007986 */ /* 0x0007e2000c101d04 */
[----:B------:R-:W-:Y:S02]  /*2ba0*/  FFMA.FTZ R55, R101, R64, R2 ;  /* 0x0000004065377223 */ /* 0x000fe40000010002 */
[----:B------:R-:W-:Y:S02]  /*2bb0*/  FFMA.FTZ R54, R18, R70, R73 ;  /* 0x0000004612367223 */ /* 0x000fe40000010049 */
[----:B------:R-:W-:Y:S02]  /*2bc0*/  FFMA.FTZ R53, R100, R69, R3 ;  /* 0x0000004564357223 */ /* 0x000fe40000010003 */
[----:B------:R-:W-:-:S05]  /*2bd0*/  FFMA.FTZ R52, R19, R68, R72 ;  /* 0x0000004413347223 */ /* 0x000fca0000010048 */
[----:B------:R3:W-:Y:S02]  /*2be0*/  STG.E.128 [R56.64], R52 ;  /* 0x0000003438007986 */ /* 0x0007e4000c101d04 */
[----:B---3--:R-:W-:Y:S01]  /*2bf0*/  @P0 CALL.REL.NOINC `(.L_x_23447) ;  /* 0x0000001000000944 */ /* 0x008fe20003c00000 */
[----:B------:R-:W-:Y:S05]  /*2c00*/  BRA `(.L_x_23448) ;  /* 0xffffe04000007947 */ /* 0x000fea000383ffff */
.L_x_23447:
[----:B------:R-:W-:Y:S05]  /*2c10*/  EXIT ;  /* 0x000000000000794d */ /* 0x000fea0003800000 */
.L_x_23445:
[----:B-1----:R-:W-:Y:S01]  /*2c20*/  HFMA2.MMA R65, -RZ, RZ, 0, 1.847743988037109375e-06 ;  /* 0x0000001fff417435 */ /* 0x002fe200000001ff */
[----:B------:R-:W-:Y:S02]  /*2c30*/  MOV R153, 0x1 ;  /* 0x0000000100997802 */ /* 0x000fe40000000f00 */
[----:B------:R-:W-:Y:S02]  /*2c40*/  MOV R148, 0xffffffff ;  /* 0xffffffff00947802 */ /* 0x000fe40000000f00 */
[----:B------:R-:W-:Y:S02]  /*2c50*/  MOV R66, 0x2c70 ;  /* 0x00002c7000427802 */ /* 0x000fe40000000f00 */
[----:B------:R-:W-:Y:S05]  /*2c60*/  CALL.REL.NOINC `($__internal_133_$__cuda_sm70_shflsync_bfly_p) ;  /* 0x0000079000007944 */ /* 0x000fea0003c00000 */
[----:B-1----:R-:W-:Y:S01]  /*2c70*/  MOV R64, R153 ;  /* 0x0000009900407202 */ /* 0x002fe20000000f00 */
[----:B0-----:R-:W-:Y:S05]  /*2c80*/  BRA `(.L_x_23449) ;  /* 0xffffeea000007947 */ /* 0x001fea000383ffff */
.L_x_23446:
[----:B------:R-:W-:Y:S01]  /*2c90*/  HFMA2.MMA R153, -RZ, RZ, 0, 1.1920928955078125e-07 ;  /* 0x00000002ff997435 */ /* 0x000fe200000001ff */
[----:B------:R-:W-:Y:S02]  /*2ca0*/  MOV R65, 0x1f ;  /* 0x0000001f00417802 */ /* 0x000fe40000000f00 */
[----:B------:R-:W-:-:S02]  /*2cb0*/  MOV R148, 0xffffffff ;  /* 0xffffffff00947802 */ /* 0x000fc40000000f00 */
[----:B------:R-:W-:Y:S02]  /*2cc0*/  MOV R66, 0x2ce0 ;  /* 0x00002ce000427802 */ /* 0x000fe40000000f00 */
[----:B------:R-:W-:Y:S05]  /*2cd0*/  CALL.REL.NOINC `($__internal_133_$__cuda_sm70_shflsync_bfly_p) ;  /* 0x0000072000007944 */ /* 0x000fea0003c00000 */
[----:B01----:R-:W-:Y:S01]  /*2ce0*/  FADD.FTZ R150, R150, R153 ;  /* 0x0000009996967221 */ /* 0x003fe20000010000 */
[----:B------:R-:W-:Y:S01]  /*2cf0*/  HFMA2.MMA R153, -RZ, RZ, 0, 2.384185791015625e-07 ;  /* 0x00000004ff997435 */ /* 0x000fe200000001ff */
[----:B------:R-:W-:Y:S02]  /*2d00*/  MOV R65, 0x1f ;  /* 0x0000001f00417802 */ /* 0x000fe40000000f00 */
[----:B------:R-:W-:Y:S02]  /*2d10*/  MOV R148, 0xffffffff ;  /* 0xffffffff00947802 */ /* 0x000fe40000000f00 */
[----:B------:R-:W-:Y:S02]  /*2d20*/  MOV R66, 0x2d40 ;  /* 0x00002d4000427802 */ /* 0x000fe40000000f00 */
[----:B------:R-:W-:Y:S05]  /*2d30*/  CALL.REL.NOINC `($__internal_133_$__cuda_sm70_shflsync_bfly_p) ;  /* 0x000006c000007944 */ /* 0x000fea0003c00000 */
[----:B01----:R-:W-:Y:S01]  /*2d40*/  FADD.FTZ R150, R150, R153 ;  /* 0x0000009996967221 */ /* 0x003fe20000010000 */
[----:B------:R-:W-:Y:S01]  /*2d50*/  HFMA2.MMA R153, -RZ, RZ, 0, 4.76837158203125e-07 ;  /* 0x00000008ff997435 */ /* 0x000fe200000001ff */
[----:B------:R-:W-:Y:S02]  /*2d60*/  MOV R65, 0x1f ;  /* 0x0000001f00417802 */ /* 0x000fe40000000f00 */
[----:B------:R-:W-:-:S02]  /*2d70*/  MOV R148, 0xffffffff ;  /* 0xffffffff00947802 */ /* 0x000fc40000000f00 */
[----:B------:R-:W-:Y:S02]  /*2d80*/  MOV R66, 0x2da0 ;  /* 0x00002da000427802 */ /* 0x000fe40000000f00 */
[----:B------:R-:W-:Y:S05]  /*2d90*/  CALL.REL.NOINC `($__internal_133_$__cuda_sm70_shflsync_bfly_p) ;  /* 0x0000066000007944 */ /* 0x000fea0003c00000 */
[----:B01----:R-:W-:Y:S01]  /*2da0*/  FADD.FTZ R150, R150, R153 ;  /* 0x0000009996967221 */ /* 0x003fe20000010000 */
[----:B------:R-:W-:Y:S01]  /*2db0*/  HFMA2.MMA R153, -RZ, RZ, 0, 9.5367431640625e-07 ;  /* 0x00000010ff997435 */ /* 0x000fe200000001ff */
[----:B------:R-:W-:Y:S02]  /*2dc0*/  MOV R65, 0x1f ;  /* 0x0000001f00417802 */ /* 0x000fe40000000f00 */
[----:B------:R-:W-:Y:S02]  /*2dd0*/  MOV R148, 0xffffffff ;  /* 0xffffffff00947802 */ /* 0x000fe40000000f00 */
[----:B------:R-:W-:Y:S02]  /*2de0*/  MOV R66, 0x2e00 ;  /* 0x00002e0000427802 */ /* 0x000fe40000000f00 */
[----:B------:R-:W-:Y:S05]  /*2df0*/  CALL.REL.NOINC `($__internal_133_$__cuda_sm70_shflsync_bfly_p) ;  /* 0x0000060000007944 */ /* 0x000fea0003c00000 */
        /* <DEDUP_REMOVED lines=70> */
[----:B------:R-:W-:Y:S05]  /*3260*/  CALL.REL.NOINC `($__internal_133_$__cuda_sm70_shflsync_bfly_p) ;  /* 0x0000019000007944 */ /* 0x000fea0003c00000 */
[----:B01----:R-:W-:Y:S01]  /*3270*/  FADD.FTZ R150, R150, R153 ;  /* 0x0000009996967221 */ /* 0x003fe20000010000 */
[----:B------:R-:W-:Y:S01]  /*3280*/  HFMA2.MMA R153, -RZ, RZ, 0, 1.1920928955078125e-07 ;  /* 0x00000002ff997435 */ /* 0x000fe200000001ff */
[----:B------:R-:W-:Y:S02]  /*3290*/  MOV R65, 0x1f ;  /* 0x0000001f00417802 */ /* 0x000fe40000000f00 */
[----:B------:R-:W-:Y:S02]  /*32a0*/  MOV R148, 0xffffffff ;  /* 0xffffffff00947802 */ /* 0x000fe40000000f00 */
[----:B------:R-:W-:Y:S02]  /*32b0*/  MOV R66, 0x32d0 ;  /* 0x000032d000427802 */ /* 0x000fe40000000f00 */
[----:B------:R-:W-:Y:S05]  /*32c0*/  CALL.REL.NOINC `($__internal_133_$__cuda_sm70_shflsync_bfly_p) ;  /* 0x0000013000007944 */ /* 0x000fea0003c00000 */
[----:B01----:R-:W-:Y:S01]  /*32d0*/  FADD.FTZ R150, R150, R153 ;  /* 0x0000009996967221 */ /* 0x003fe20000010000 */
[----:B------:R-:W-:Y:S01]  /*32e0*/  HFMA2.MMA R153, -RZ, RZ, 0, 2.384185791015625e-07 ;  /* 0x00000004ff997435 */ /* 0x000fe200000001ff */
[----:B------:R-:W-:-:S02]  /*32f0*/  MOV R65, 0x1f ;  /* 0x0000001f00417802 */ /* 0x000fc40000000f00 */
[----:B------:R-:W-:Y:S02]  /*3300*/  MOV R148, 0xffffffff ;  /* 0xffffffff00947802 */ /* 0x000fe40000000f00 */
[----:B------:R-:W-:Y:S02]  /*3310*/  MOV R66, 0x3330 ;  /* 0x0000333000427802 */ /* 0x000fe40000000f00 */
[----:B------:R-:W-:Y:S05]  /*3320*/  CALL.REL.NOINC `($__internal_133_$__cuda_sm70_shflsync_bfly_p) ;  /* 0x000000d000007944 */ /* 0x000fea0003c00000 */
[----:B01----:R-:W-:Y:S01]  /*3330*/  FADD.FTZ R150, R150, R153 ;  /* 0x0000009996967221 */ /* 0x003fe20000010000 */
[----:B------:R-:W-:Y:S01]  /*3340*/  HFMA2.MMA R153, -RZ, RZ, 0, 4.76837158203125e-07 ;  /* 0x00000008ff997435 */ /* 0x000fe200000001ff */
[----:B------:R-:W-:Y:S02]  /*3350*/  MOV R65, 0x1f ;  /* 0x0000001f00417802 */ /* 0x000fe40000000f00 */
[----:B------:R-:W-:Y:S02]  /*3360*/  MOV R148, 0xffffffff ;  /* 0xffffffff00947802 */ /* 0x000fe40000000f00 */
[----:B------:R-:W-:Y:S02]  /*3370*/  MOV R66, 0x3390 ;  /* 0x0000339000427802 */ /* 0x000fe40000000f00 */
[----:B------:R-:W-:Y:S05]  /*3380*/  CALL.REL.NOINC `($__internal_133_$__cuda_sm70_shflsync_bfly_p) ;  /* 0x0000007000007944 */ /* 0x000fea0003c00000 */
[----:B01----:R-:W-:Y:S01]  /*3390*/  FADD.FTZ R150, R150, R153 ;  /* 0x0000009996967221 */ /* 0x003fe20000010000 */
[----:B------:R-:W-:Y:S01]  /*33a0*/  HFMA2.MMA R153, -RZ, RZ, 0, 9.5367431640625e-07 ;  /* 0x00000010ff997435 */ /* 0x000fe200000001ff */
[----:B------:R-:W-:-:S02]  /*33b0*/  MOV R65, 0x1f ;  /* 0x0000001f00417802 */ /* 0x000fc40000000f00 */
[----:B------:R-:W-:Y:S02]  /*33c0*/  MOV R148, 0xffffffff ;  /* 0xffffffff00947802 */ /* 0x000fe40000000f00 */
[----:B------:R-:W-:Y:S02]  /*33d0*/  MOV R66, 0x33f0 ;  /* 0x000033f000427802 */ /* 0x000fe40000000f00 */
[----:B------:R-:W-:Y:S05]  /*33e0*/  CALL.REL.NOINC `($__internal_133_$__cuda_sm70_shflsync_bfly_p) ;  /* 0x0000001000007944 */ /* 0x000fea0003c00000 */
[----:B01----:R-:W-:Y:S05]  /*33f0*/  BRA `(.L_x_23450) ;  /* 0xffffec7000007947 */ /* 0x003fea000383ffff */
        .weak           $__internal_133_$__cuda_sm70_shflsync_bfly_p
        .type           $__internal_133_$__cuda_sm70_shflsync_bfly_p,@function
        .size           $__internal_133_$__cuda_sm70_shflsync_bfly_p,(.L_x_29197 - $__internal_133_$__cuda_sm70_shflsync_bfly_p)
$__internal_133_$__cuda_sm70_shflsync_bfly_p:
[----:B------:R-:W-:Y:S01]  /*3400*/  HFMA2.MMA R67, -RZ, RZ, 0, 0 ;  /* 0x00000000ff437435 */ /* 0x000fe200000001ff */
[----:B------:R-:W-:Y:S04]  /*3410*/  WARPSYNC R148 ;  /* 0x0000009400007348 */ /* 0x000fe80003800000 */
[----:B------:R0:W1:Y:S01]  /*3420*/  SHFL.BFLY PT, R153, R150, R153, R65 ;  /* 0x0c00009996997389 */ /* 0x00006200000e0041 */
[----:B------:R-:W-:Y:S05]  /*3430*/  RET.REL.NODEC R66 `(_ZN10layer_norm13ln_fwd_kernelINS_13Kernel_traitsI6__halfffffjLj4096ELj1ELj1ELj4ELj16ENS_18Kernel_traits_baseILj4096ES2_ffffjLj128EEEEELb0ELb1ELb0ELb1EEEvNS_9FwdParamsE) ;  /* 0xffffcbc042007950 */ /* 0x000fea0003c3ffff */
.L_x_23451:
        /* <DEDUP_REMOVED lines=12> */
.L_x_29197:


//--------------------- .text._ZN10layer_norm13ln_fwd_kernelINS_13Kernel_traitsI6__halfffffjLj4096ELj1ELj1ELj4ELj16ENS_18Kernel_traits_baseILj4096ES2_ffffjLj128EEEEELb0ELb1ELb1ELb0EEEvNS_9FwdParamsE --------------------------
	.section	.text._ZN10layer_norm13ln_fwd_kernelINS_13Kernel_traitsI6__halfffffjLj4096ELj1ELj1ELj4ELj16ENS_18Kernel_traits_baseILj4096ES2_ffffjLj128EEEEELb0ELb1ELb1ELb0EEEvNS_9FwdParamsE,"ax",@progbits
	.sectioninfo	@"SHI_REGISTERS=162"
	.align	128
        .global         _ZN10layer_norm13ln_fwd_kernelINS_13Kernel_traitsI6__halfffffjLj4096ELj1ELj1ELj4ELj16ENS_18Kernel_traits_baseILj4096ES2_ffffjLj128EEEEELb0ELb1ELb1ELb0EEEvNS_9FwdParamsE
        .type           _ZN10layer_norm13ln_fwd_kernelINS_13Kernel_traitsI6__halfffffjLj4096ELj1ELj1ELj4ELj16ENS_18Kernel_traits_baseILj4096ES2_ffffjLj128EEEEELb0ELb1ELb1ELb0EEEvNS_9FwdParamsE,@function
        .size           _ZN10layer_norm13ln_fwd_kernelINS_13Kernel_traitsI6__halfffffjLj4096ELj1ELj1ELj4ELj16ENS_18Kernel_traits_baseILj4096ES2_ffffjLj128EEEEELb0ELb1ELb1ELb0EEEvNS_9FwdParamsE,(.L_x_29198 - _ZN10layer_norm13ln_fwd_kernelINS_13Kernel_traitsI6__halfffffjLj4096ELj1ELj1ELj4ELj16ENS_18Kernel_traits_baseILj4096ES2_ffffjLj128EEEEELb0ELb1ELb1ELb0EEEvNS_9FwdParamsE)
        .other          _ZN10layer_norm13ln_fwd_kernelINS_13Kernel_traitsI6__halfffffjLj4096ELj1ELj1ELj4ELj16ENS_18Kernel_traits_baseILj4096ES2_ffffjLj128EEEEELb0ELb1ELb1ELb0EEEvNS_9FwdParamsE,@"STO_CUDA_ENTRY STV_DEFAULT"
_ZN10layer_norm13ln_fwd_kernelINS_13Kernel_traitsI6__halfffffjLj4096ELj1ELj1ELj4ELj16ENS_18Kernel_traits_baseILj4096ES2_ffffjLj128EEEEELb0ELb1ELb1ELb0EEEvNS_9FwdParamsE:
.text._ZN10layer_norm13ln_fwd_kernelINS_13Kernel_traitsI6__halfffffjLj4096ELj1ELj1ELj4ELj16ENS_18Kernel_traits_baseILj4096ES2_ffffjLj128EEEEELb0ELb1ELb1ELb0EEEvNS_9FwdParamsE:
        /* <DEDUP_REMOVED lines=33> */
.L_x_23453:
[----:B0-----:R-:W-:Y:S05]  /*0210*/  BSYNC B0 ;  /* 0x0000000000007941 */ /* 0x001fea0003800000 */
.L_x_23452:
        /* <DEDUP_REMOVED lines=15> */
.L_x_23455:
[----:B0-----:R-:W-:Y:S05]  /*0310*/  BSYNC B0 ;  /* 0x0000000000007941 */ /* 0x001fea0003800000 */
.L_x_23454:
        /* <DEDUP_REMOVED lines=15> */
.L_x_23457:
[----:B0-----:R-:W-:Y:S05]  /*0410*/  BSYNC B0 ;  /* 0x0000000000007941 */ /* 0x001fea0003800000 */
.L_x_23456:
[----:B------:R-:W-:Y:S01]  /*0420*/  BSSY B0, `(.L_x_23458) ;  /* 0x000000f000007945 */ /* 0x000fe20003800000 */
[----:B------:R-:W-:Y:S05]  /*0430*/  @!P4 BRA `(.L_x_23459) ;  /* 0x000000d00000c947 */ /* 0x000fea0003800000 */
[----:B------:R-:W-:Y:S01]  /*0440*/  ISETP.NE.U32.AND P1, PT, RZ, c[0x0][0x218], PT ;  /* 0x00008600ff007a0c */ /* 0x000fe20003f25070 */
[----:B------:R-:W-:-:S03]  /*0450*/  IMAD.MOV.U32 R27, RZ, RZ, 0x8 ;  /* 0x00000008ff1b7424 */ /* 0x000fc600078e00ff */
[----:B------:R-:W-:Y:S01]  /*0460*/  ISETP.NE.AND.EX P1, PT, RZ, c[0x0][0x21c], PT, P1 ;  /* 0x00008700ff007a0c */ /* 0x000fe20003f25310 */
[----:B------:R-:W-:-:S06]  /*0470*/  IMAD.WIDE.U32 R26, R50, R27, c[0x0][0x1b0] ;  /* 0x00006c00321a7625 */ /* 0x000fcc00078e001b */
[----:B------:R-:W5:Y:S06]  /*0480*/  LDG.E.64 R26, [R26.64] ;  /* 0x000000041a1a7981 */ /* 0x000f6c000c1e1b00 */
        /* <DEDUP_REMOVED lines=8> */
.L_x_23459:
[----:B0-----:R-:W-:Y:S05]  /*0510*/  BSYNC B0 ;  /* 0x0000000000007941 */ /* 0x001fea0003800000 */
.L_x_23458:
        /* <DEDUP_REMOVED lines=15> */
.L_x_23461:
[----:B0-----:R-:W-:Y:S05]  /*0610*/  BSYNC B0 ;  /* 0x0000000000007941 */ /* 0x001fea0003800000 */
.L_x_23460:
[----:B------:R-:W-:Y:S01]  /*0620*/  ISETP.GE.U32.AND P1, PT, R146, 0x300, PT ;  /* 0x000003009200780c */ /* 0x000fe20003f26070 */
[----:B------:R-:W-:Y:S03]  /*0630*/  BSSY B0, `(.L_x_23462) ;  /* 0x0000010000007945 */ /* 0x000fe60003800000 */
[----:B------:R-:W-:-:S09]  /*0640*/  P2R R2, PR, RZ, 0x2 ;  /* 0x00000002ff027803 */ /* 0x000fd20000000000 */
        /* <DEDUP_REMOVED lines=14> */
.L_x_23463:
[----:B0-----:R-:W-:Y:S05]  /*0730*/  BSYNC B0 ;  /* 0x0000000000007941 */ /* 0x001fea0003800000 */
.L_x_23462:
        /* <DEDUP_REMOVED lines=17> */
.L_x_23465:
[----:B0-----:R-:W-:Y:S05]  /*0850*/  BSYNC B0 ;  /* 0x0000000000007941 */ /* 0x001fea0003800000 */
.L_x_23464:
        /* <DEDUP_REMOVED lines=14> */
[----:B------:R-:W5:Y:S01]  /*0940*/  LDG.E.64 R36, [R36.64] ;  /* 0x0000000424247981 */ /* 0x000f62000c1e1b00 */
[----:B------:R-:W-:-:S03]  /*0950*/  @!P1 CS2R R18, SRZ ;  /* 0x0000000000129805 */ /* 0x000fc6000001ff00 */
.L_x_23467:
[----:B0-----:R-:W-:Y:S05]  /*0960*/  BSYNC B0 ;  /* 0x0000000000007941 */ /* 0x001fea0003800000 */
.L_x_23466:
[----:B------:R-:W0:Y:S02]  /*0970*/  S2UR UR6, SR_CTAID.X ;  /* 0x00000000000679c3 */ /* 0x000e240000002500 */
[----:B0-----:R-:W-:-:S04]  /*0980*/  LEA.HI R145, R141, UR6, RZ, 0x19 ;  /* 0x000000068d917c11 */ /* 0x001fc8000f8fc8ff */
[----:B------:R-:W-:-:S13]  /*0990*/  ISETP.GE.AND P1, PT, R145, c[0x0][0x164], PT ;  /* 0x0000590091007a0c */ /* 0x000fda0003f26270 */
[----:B------:R-:W-:Y:S05]  /*09a0*/  @P1 EXIT ;  /* 0x000000000000194d */ /* 0x000fea0003800000 */
[----:B------:R-:W-:Y:S01]  /*09b0*/  SHF.R.S32.HI R0, RZ, 0x2, R0 ;  /* 0x00000002ff007819 */ /* 0x000fe20000011400 */
[----:B-----5:R-:W-:Y:S01]  /*09c0*/  IMAD.MOV.U32 R140, RZ, RZ, R38 ;  /* 0x000000ffff8c7224 */ /* 0x020fe200078e0026 */
[--C-:B------:R-:W-:Y:S01]  /*09d0*/  SHF.R.U64 R106, R22, 0x10, R23.reuse ;  /* 0x00000010166a7819 */ /* 0x100fe20000001217 */
[----:B------:R-:W-:Y:S01]  /*09e0*/  IMAD.MOV.U32 R60, RZ, RZ, R44 ;  /* 0x000000ffff3c7224 */ /* 0x000fe200078e002c */
[----:B------:R-:W-:Y:S01]  /*09f0*/  MOV R35, R23 ;  /* 0x0000001700237202 */ /* 0x000fe20000000f00 */
[----:B------:R-:W-:Y:S01]  /*0a00*/  IMAD.MOV.U32 R78, RZ, RZ, R68 ;  /* 0x000000ffff4e7224 */ /* 0x000fe200078e0044 */
[----:B------:R-:W-:Y:S01]  /*0a10*/  SHF.R.U32.HI R109, RZ, 0x10, R23 ;  /* 0x00000010ff6d7819 */ /* 0x000fe20000011617 */
[----:B------:R-:W-:Y:S01]  /*0a20*/  HFMA2.MMA R142, -RZ, RZ, 0, 5.9604644775390625e-08 ;  /* 0x00000001ff8e7435 */ /* 0x000fe200000001ff */
[----:B------:R-:W-:Y:S01]  /*0a30*/  MOV R34, R20 ;  /* 0x0000001400227202 */ /* 0x000fe20000000f00 */
[----:B------:R-:W-:Y:S01]  /*0a40*/  HADD2.F32 R140, -RZ, R140.H0_H0 ;  /* 0x2000008cff8c7230 */ /* 0x000fe20000004100 */
[----:B------:R-:W-:Y:S01]  /*0a50*/  SHF.R.U64 R110, R20, 0x10, R21 ;  /* 0x00000010146e7819 */ /* 0x000fe20000001215 */
[----:B------:R-:W-:Y:S01]  /*0a60*/  HADD2.F32 R78, -RZ, R78.H0_H0 ;  /* 0x2000004eff4e7230 */ /* 0x000fe20000004100 */
[----:B------:R-:W-:Y:S01]  /*0a70*/  LOP3.LUT R23, R141, 0x60, RZ, 0xc0, !PT ;  /* 0x000000608d177812 */ /* 0x000fe200078ec0ff */
[----:B------:R-:W-:Y:S01]  /*0a80*/  HADD2.F32 R106, -RZ, R106.H0_H0 ;  /* 0x2000006aff6a7230 */ /* 0x000fe20000004100 */
[----:B------:R-:W-:Y:S01]  /*0a90*/  LOP3.LUT R20, R0, 0x7f, RZ, 0xc0, !PT ;  /* 0x0000007f00147812 */ /* 0x000fe200078ec0ff */
[----:B------:R-:W-:Y:S01]  /*0aa0*/  HADD2.F32 R108, -RZ, R35.H0_H0 ;  /* 0x20000023ff6c7230 */ /* 0x000fe20000004100 */
[----:B------:R-:W-:Y:S01]  /*0ab0*/  SHF.R.U32.HI R0, RZ, 0x2, R0 ;  /* 0x00000002ff007819 */ /* 0x000fe20000011600 */
[----:B------:R-:W-:Y:S01]  /*0ac0*/  HADD2.F32 R109, -RZ, R109.H0_H0 ;  /* 0x2000006dff6d7230 */ /* 0x000fe20000004100 */
[----:B------:R-:W-:Y:S01]  /*0ad0*/  IADD3 R23, R20, -R23, RZ ;  /* 0x8000001714177210 */ /* 0x000fe20007ffe0ff */
[----:B------:R-:W-:Y:S01]  /*0ae0*/  HADD2.F32 R111, -RZ, R34.H0_H0 ;  /* 0x20000022ff6f7230 */ /* 0x000fe20000004100 */
[----:B------:R-:W-:Y:S01]  /*0af0*/  LOP3.LUT R0, R0, 0x3fffffe0, RZ, 0xc0, !PT ;  /* 0x3fffffe000007812 */ /* 0x000fe200078ec0ff */
[----:B------:R-:W-:Y:S01]  /*0b00*/  HADD2.F32 R110, -RZ, R110.H0_H0 ;  /* 0x2000006eff6e7230 */ /* 0x000fe20000004100 */
[----:B------:R-:W-:Y:S01]  /*0b10*/  IMNMX R23, RZ, R23, !PT ;  /* 0x00000017ff177217 */ /* 0x000fe20007800200 */
[----:B------:R-:W-:Y:S01]  /*0b20*/  ULDC.U8 UR6, c[0x0][0x1f0] ;  /* 0x00007c0000067ab9 */ /* 0x000fe20000000000 */
[----:B------:R-:W-:-:S02]  /*0b30*/  MOV R136, R40 ;  /* 0x0000002800887202 */ /* 0x000fc40000000f00 */
[----:B------:R-:W-:Y:S02]  /*0b40*/  IMNMX R23, R23, 0x20, PT ;  /* 0x0000002017177817 */ /* 0x000fe40003800200 */
[----:B------:R-:W-:Y:S01]  /*0b50*/  SHF.R.U64 R134, R40, 0x10, R41 ;  /* 0x0000001028867819 */ /* 0x000fe20000001229 */
[----:B------:R-:W-:Y:S01]  /*0b60*/  HADD2.F32 R136, -RZ, R136.H0_H0 ;  /* 0x20000088ff887230 */ /* 0x000fe20000004100 */
[----:B------:R-:W-:Y:S02]  /*0b70*/  IADD3 R40, R23, R0, RZ ;  /* 0x0000000017287210 */ /* 0x000fe40007ffe0ff */
[----:B------:R-:W-:Y:S01]  /*0b80*/  MOV R82, R36 ;  /* 0x0000002400527202 */ /* 0x000fe20000000f00 */
[----:B------:R-:W-:Y:S01]  /*0b90*/  HADD2.F32 R134, -RZ, R134.H0_H0 ;  /* 0x20000086ff867230 */ /* 0x000fe20000004100 */
[----:B------:R-:W-:Y:S02]  /*0ba0*/  SHF.L.U32 R40, R40, 0x2, RZ ;  /* 0x0000000228287819 */ /* 0x000fe400000006ff */
[----:B------:R-:W-:Y:S01]  /*0bb0*/  SHF.R.U64 R83, R36, 0x10, R37 ;  /* 0x0000001024537819 */ /* 0x000fe20000001225 */
[----:B------:R-:W-:Y:S01]  /*0bc0*/  HADD2.F32 R82, -RZ, R82.H0_H0 ;  /* 0x20000052ff527230 */ /* 0x000fe20000004100 */
[----:B------:R-:W-:-:S02]  /*0bd0*/  MOV R36, R22 ;  /* 0x0000001600247202 */ /* 0x000fc40000000f00 */
[----:B------:R-:W0:Y:S01]  /*0be0*/  I2F.U32 R40, R40 ;  /* 0x0000002800287306 */ /* 0x000e220000201000 */
[----:B------:R-:W-:Y:S01]  /*0bf0*/  SHF.L.U32 R22, R141, 0x5, RZ ;  /* 0x000000058d167819 */ /* 0x000fe200000006ff */
[----:B------:R-:W-:Y:S01]  /*0c00*/  HADD2.F32 R83, -RZ, R83.H0_H0 ;  /* 0x20000053ff537230 */ /* 0x000fe20000004100 */
[--C-:B------:R-:W-:Y:S01]  /*0c10*/  SHF.R.U64 R54, R46, 0x10, R47.reuse ;  /* 0x000000102e367819 */ /* 0x100fe2000000122f */
[----:B------:R-:W-:Y:S01]  /*0c20*/  HADD2.F32 R107, -RZ, R36.H0_H0 ;  /* 0x20000024ff6b7230 */ /* 0x000fe20000004100 */
[----:B------:R-:W-:Y:S02]  /*0c30*/  MOV R53, R47 ;  /* 0x0000002f00357202 */ /* 0x000fe40000000f00 */
[----:B------:R-:W-:Y:S02]  /*0c40*/  SHF.R.U32.HI R55, RZ, 0x10, R47 ;  /* 0x00000010ff377819 */ /* 0x000fe4000001162f */
[----:B------:R-:W-:Y:S02]  /*0c50*/  MOV R47, R37 ;  /* 0x00000025002f7202 */ /* 0x000fe40000000f00 */
[----:B------:R-:W-:-:S02]  /*0c60*/  SHF.R.U32.HI R85, RZ, 0x10, R37 ;  /* 0x00000010ff557819 */ /* 0x000fc40000011625 */
[--C-:B------:R-:W-:Y:S01]  /*0c70*/  SHF.R.U64 R102, R24, 0x10, R25.reuse ;  /* 0x0000001018667819 */ /* 0x100fe20000001219 */
[----:B------:R-:W-:Y:S01]  /*0c80*/  HADD2.F32 R84, -RZ, R47.H0_H0 ;  /* 0x2000002fff547230 */ /* 0x000fe20000004100 */
[----:B------:R-:W-:Y:S01]  /*0c90*/  MOV R37, R25 ;  /* 0x0000001900257202 */ /* 0x000fe20000000f00 */
[----:B0-----:R0:W1:Y:S01]  /*0ca0*/  MUFU.RCP R144, R40 ;  /* 0x0000002800907308 */ /* 0x0010620000001000 */
[----:B------:R-:W-:Y:S01]  /*0cb0*/  SHF.R.U32.HI R105, RZ, 0x10, R25 ;  /* 0x00000010ff697819 */ /* 0x000fe20000011619 */
[----:B------:R-:W-:Y:S01]  /*0cc0*/  HADD2.F32 R85, -RZ, R85.H0_H0 ;  /* 0x20000055ff557230 */ /* 0x000fe20000004100 */
[----:B------:R-:W-:Y:S01]  /*0cd0*/  LOP3.LUT R25, R22, 0x3e0, RZ, 0xc0, !PT ;  /* 0x000003e016197812 */ /* 0x000fe200078ec0ff */
[----:B------:R-:W-:Y:S01]  /*0ce0*/  HADD2.F32 R22, -RZ, R60.H0_H0 ;  /* 0x2000003cff167230 */ /* 0x000fe20000004100 */
[----:B------:R-:W-:Y:S01]  /*0cf0*/  MOV R52, R48 ;  /* 0x0000003000347202 */ /* 0x000fe20000000f00 */
[----:B------:R-:W-:Y:S01]  /*0d00*/  HADD2.F32 R102, -RZ, R102.H0_H0 ;  /* 0x20000066ff667230 */ /* 0x000fe20000004100 */
[----:B------:R-:W-:Y:S01]  /*0d10*/  IADD3 R25, R20, -R25, RZ ;  /* 0x8000001914197210 */ /* 0x000fe20007ffe0ff */
[----:B------:R-:W-:Y:S01]  /*0d20*/  HADD2.F32 R104, -RZ, R37.H0_H0 ;  /* 0x20000025ff687230 */ /* 0x000fe20000004100 */
[----:B------:R-:W-:Y:S01]  /*0d30*/  SHF.R.U64 R50, R48, 0x10, R49 ;  /* 0x0000001030327819 */ /* 0x000fe20000001231 */
[----:B------:R-:W-:Y:S01]  /*0d40*/  HADD2.F32 R105, -RZ, R105.H0_H0 ;  /* 0x20000069ff697230 */ /* 0x000fe20000004100 */
[----:B------:R-:W-:-:S02]  /*0d50*/  IMNMX R25, RZ, R25, !PT ;  /* 0x00000019ff197217 */ /* 0x000fc40007800200 */
[----:B------:R-:W-:Y:S02]  /*0d60*/  MOV R48, R32 ;  /* 0x0000002000307202 */ /* 0x000fe40000000f00 */
[----:B------:R-:W-:Y:S02]  /*0d70*/  SHF.R.U64 R86, R32, 0x10, R33 ;  /* 0x0000001020567819 */ /* 0x000fe40000001221 */
[----:B------:R-:W-:Y:S01]  /*0d80*/  IMNMX R25, R25, 0x20, PT ;  /* 0x0000002019197817 */ /* 0x000fe20003800200 */
[----:B------:R-:W-:Y:S01]  /*0d90*/  HADD2.F32 R87, -RZ, R48.H0_H0 ;  /* 0x20000030ff577230 */ /* 0x000fe20000004100 */
[----:B------:R-:W-:Y:S01]  /*0da0*/  MOV R32, R16 ;  /* 0x0000001000207202 */ /* 0x000fe20000000f00 */
[----:B------:R-:W-:Y:S01]  /*0db0*/  HADD2.F32 R86, -RZ, R86.H0_H0 ;  /* 0x20000056ff567230 */ /* 0x000fe20000004100 */
[----:B------:R-:W-:Y:S01]  /*0dc0*/  SHF.R.U64 R114, R16, 0x10, R17 ;  /* 0x0000001010727819 */ /* 0x000fe20000001211 */
[----:B------:R-:W-:Y:S01]  /*0dd0*/  HADD2.F32 R16, -RZ, R14.H0_H0 ;  /* 0x2000000eff107230 */ /* 0x000fe20000004100 */
[----:B------:R-:W-:Y:S01]  /*0de0*/  SHF.R.U64 R119, R14, 0x10, R15 ;  /* 0x000000100e777819 */ /* 0x000fe2000000120f */
[----:B------:R-:W-:Y:S01]  /*0df0*/  HADD2.F32 R14, -RZ, R12.H0_H0 ;  /* 0x2000000cff0e7230 */ /* 0x000fe20000004100 */
[----:B------:R-:W-:Y:S01]  /*0e00*/  SHF.R.U64 R58, R44, 0x10, R45 ;  /* 0x000000102c3a7819 */ /* 0x000fe2000000122d */
[----:B------:R-:W-:Y:S01]  /*0e10*/  IMAD.IADD R143, R0, 0x1, R25 ;  /* 0x00000001008f7824 */ /* 0x000fe200078e0219 */
[----:B------:R-:W-:Y:S01]  /*0e20*/  MOV R57, R45 ;  /* 0x0000002d00397202 */ /* 0x000fe20000000f00 */
[----:B------:R-:W-:Y:S01]  /*0e30*/  HADD2.F32 R0, -RZ, R19.H0_H0 ;  /* 0x20000013ff007230 */ /* 0x000fe20000004100 */
[----:B------:R-:W-:Y:S01]  /*0e40*/  SHF.R.U32.HI R59, RZ, 0x10, R45 ;  /* 0x00000010ff3b7819 */ /* 0x000fe2000001162d */
[----:B------:R-:W-:Y:S01]  /*0e50*/  HADD2.F32 R23, -RZ, R58.H0_H0 ;  /* 0x2000003aff177230 */ /* 0x000fe20000004100 */
[----:B------:R-:W-:Y:S01]  /*0e60*/  SHF.R.U64 R121, R12, 0x10, R13 ;  /* 0x000000100c797819 */ /* 0x000fe2000000120d */
[----:B------:R-:W-:Y:S01]  /*0e70*/  HADD2.F32 R12, -RZ, R10.H0_H0 ;  /* 0x2000000aff0c7230 */ /* 0x000fe20000004100 */
[--C-:B------:R-:W-:Y:S01]  /*0e80*/  SHF.R.U64 R139, R38, 0x10, R39.reuse ;  /* 0x00000010268b7819 */ /* 0x100fe20000001227 */
[----:B------:R-:W-:Y:S01]  /*0e90*/  IMAD.MOV.U32 R38, RZ, RZ, R24 ;  /* 0x000000ffff267224 */ /* 0x000fe200078e0018 */
        /* <DEDUP_REMOVED lines=25> */
[----:B------:R-:W-:Y:S01]  /*1030*/  IMAD.MOV.U32 R33, RZ, RZ, R21 ;  /* 0x000000ffff217224 */ /* 0x000fe200078e0015 */
[----:B------:R-:W-:Y:S01]  /*1040*/  SHF.R.U64 R123, R10, 0x10, R11 ;  /* 0x000000100a7b7819 */ /* 0x000fe2000000120b */
        /* <DEDUP_REMOVED lines=91> */
.L_x_23567:
[----:B------:R-:W-:-:S05]  /*1600*/  MOV R72, 0x4 ;  /* 0x0000000400487802 */ /* 0x000fca0000000f00 */
[----:B------:R-:W-:-:S05]  /*1610*/  IMAD.WIDE R148, R145, R72, c[0x0][0x1d0] ;  /* 0x0000740091947625 */ /* 0x000fca00078e0248 */
[----:B------:R0:W2:Y:S01]  /*1620*/  LDG.E R75, [R148.64] ;  /* 0x00000004944b7981 */ /* 0x0000a2000c1e1900 */
[----:B------:R-:W-:-:S05]  /*1630*/  IMAD.WIDE R72, R145, R72, c[0x0][0x1d8] ;  /* 0x0000760091487625 */ /* 0x000fca00078e0248 */
[----:B------:R1:W5:Y:S01]  /*1640*/  LDG.E R74, [R72.64] ;  /* 0x00000004484a7981 */ /* 0x000362000c1e1900 */
[----:B------:R-:W-:Y:S01]  /*1650*/  IMAD R147, R145, c[0x0][0x168], RZ ;  /* 0x00005a0091937a24 */ /* 0x000fe200078e02ff */
[----:B------:R-:W-:Y:S01]  /*1660*/  BSSY B0, `(.L_x_23468) ;  /* 0x0000040000007945 */ /* 0x000fe20003800000 */
[----:B0-----:R-:W-:Y:S02]  /*1670*/  SHF.R.S32.HI R148, RZ, 0x1f, R145 ;  /* 0x0000001fff947819 */ /* 0x001fe40000011491 */
[----:B--2---:R-:W-:-:S13]  /*1680*/  ISETP.GE.AND P1, PT, R75, 0x1, PT ;  /* 0x000000014b00780c */ /* 0x004fda0003f26270 */
        /* <DEDUP_REMOVED lines=8> */
[----:B------:R-:W-:-:S02]  /*1710*/  LEA.HI.SX32 R149, R150, R151, 0x1e ;  /* 0x0000009796957211 */ /* 0x000fc400078ff2ff */
[----:B------:R-:W-:Y:S01]  /*1720*/  @P1 LEA.HI.SX32 R147, R152, R151, 0x1e ;  /* 0x0000009798931211 */ /* 0x000fe200078ff2ff */
[----:B------:R-:W-:Y:S05]  /*1730*/  @!P0 BRA `(.L_x_23469) ;  /* 0x0000032000008947 */ /* 0x000fea0003800000 */
[----:B-1----:R-:W-:-:S04]  /*1740*/  ISETP.NE.U32.AND P2, PT, RZ, c[0x0][0x180], PT ;  /* 0x00006000ff007a0c */ /* 0x002fc80003f45070 */
[----:B------:R-:W-:-:S13]  /*1750*/  ISETP.NE.AND.EX P2, PT, RZ, c[0x0][0x184], PT, P2 ;  /* 0x00006100ff007a0c */ /* 0x000fda0003f45320 */
[----:B------:R-:W-:-:S04]  /*1760*/  @P2 IMAD.MOV.U32 R72, RZ, RZ, 0x10 ;  /* 0x00000010ff482424 */ /* 0x000fc800078e00ff */
        /* <DEDUP_REMOVED lines=21> */
[----:B------:R-:W-:-:S04]  /*18c0*/  FMUL.FTZ R36, R140, R73 ;  /* 0x000000498c247220 */ /* 0x000fc80000410000 */
[----:B------:R-:W-:Y:S02]  /*18d0*/  @P2 FADD.FTZ R36, R32, R36 ;  /* 0x0000002420242221 */ /* 0x000fe40000010000 */
.L_x_23471:
[----:B0-----:R-:W-:Y:S05]  /*18e0*/  BSYNC B1 ;  /* 0x0000000000017941 */ /* 0x001fea0003800000 */
.L_x_23470:
[----:B------:R-:W-:Y:S01]  /*18f0*/  BSSY B1, `(.L_x_23472) ;  /* 0x0000005000017945 */ /* 0x000fe20003800000 */
[----:B------:R-:W-:Y:S05]  /*1900*/  @!P3 BRA `(.L_x_23473) ;  /* 0x000000300000b947 */ /* 0x000fea0003800000 */
[----:B-----5:R-:W-:-:S04]  /*1910*/  FMUL.FTZ R72, R41, c[0x0][0x1ec] ;  /* 0x00007b0029487a20 */ /* 0x020fc80000410000 */
[----:B------:R-:W-:-:S04]  /*1920*/  FMUL.FTZ R37, R139, R72 ;  /* 0x000000488b257220 */ /* 0x000fc80000410000 */
[----:B------:R-:W-:Y:S02]  /*1930*/  @P2 FADD.FTZ R37, R33, R37 ;  /* 0x0000002521252221 */ /* 0x000fe40000010000 */
.L_x_23473:
[----:B------:R-:W-:Y:S05]  /*1940*/  BSYNC B1 ;  /* 0x0000000000017941 */ /* 0x000fea0003800000 */
.L_x_23472:
[----:B------:R-:W-:Y:S01]  /*1950*/  BSSY B1, `(.L_x_23474) ;  /* 0x0000005000017945 */ /* 0x000fe20003800000 */
[----:B------:R-:W-:Y:S05]  /*1960*/  @!P3 BRA `(.L_x_23475) ;  /* 0x000000300000b947 */ /* 0x000fea0003800000 */
[----:B-----5:R-:W-:-:S04]  /*1970*/  FMUL.FTZ R73, R42, c[0x0][0x1ec] ;  /* 0x00007b002a497a20 */ /* 0x020fc80000410000 */
[----:B------:R-:W-:-:S04]  /*1980*/  FMUL.FTZ R38, R138, R73 ;  /* 0x000000498a267220 */ /* 0x000fc80000410000 */
[----:B------:R-:W-:Y:S02]  /*1990*/  @P2 FADD.FTZ R38, R34, R38 ;  /* 0x0000002622262221 */ /* 0x000fe40000010000 */
.L_x_23475:
[----:B------:R-:W-:Y:S05]  /*19a0*/  BSYNC B1 ;  /* 0x0000000000017941 */ /* 0x000fea0003800000 */
.L_x_23474:
[----:B------:R-:W-:Y:S01]  /*19b0*/  BSSY B1, `(.L_x_23476) ;  /* 0x0000005000017945 */ /* 0x000fe20003800000 */
[----:B------:R-:W-:Y:S05]  /*19c0*/  @!P3 BRA `(.L_x_23477) ;  /* 0x000000300000b947 */ /* 0x000fea0003800000 */
[----:B-----5:R-:W-:-:S04]  /*19d0*/  FMUL.FTZ R72, R43, c[0x0][0x1ec] ;  /* 0x00007b002b487a20 */ /* 0x020fc80000410000 */
[----:B------:R-:W-:-:S04]  /*19e0*/  FMUL.FTZ R39, R137, R72 ;  /* 0x0000004889277220 */ /* 0x000fc80000410000 */
[----:B------:R-:W-:Y:S02]  /*19f0*/  @P2 FADD.FTZ R39, R35, R39 ;  /* 0x0000002723272221 */ /* 0x000fe40000010000 */
.L_x_23477:
[----:B------:R-:W-:Y:S05]  /*1a00*/  BSYNC B1 ;  /* 0x0000000000017941 */ /* 0x000fea0003800000 */
.L_x_23476:
[----:B------:R-:W-:Y:S01]  /*1a10*/  HFMA2.MMA R72, -RZ, RZ, 0, 9.5367431640625e-07 ;  /* 0x00000010ff487435 */ /* 0x000fe200000001ff */
[----:B------:R-:W-:-:S09]  /*1a20*/  IADD3 R147, R147, 0x80, RZ ;  /* 0x0000008093937810 */ /* 0x000fd20007ffe0ff */
[C---:B------:R-:W-:Y:S01]  /*1a30*/  IMAD.WIDE.U32 R72, R149.reuse, R72, c[0x0][0x188] ;  /* 0x0000620095487625 */ /* 0x040fe200078e0048 */
[----:B------:R-:W-:-:S04]  /*1a40*/  IADD3 R149, R149, 0x80, RZ ;  /* 0x0000008095957810 */ /* 0x000fc80007ffe0ff */
[----:B------:R0:W-:Y:S03]  /*1a50*/  STG.E.128 [R72.64], R36 ;  /* 0x0000002448007986 */ /* 0x0001e6000c101d04 */
.L_x_23469:
[----:B-1----:R-:W-:Y:S05]  /*1a60*/  BSYNC B0 ;  /* 0x0000000000007941 */ /* 0x002fea0003800000 */
.L_x_23468:
        /* <DEDUP_REMOVED lines=29> */
.L_x_23481:
[----:B0-----:R-:W-:Y:S05]  /*1c40*/  BSYNC B1 ;  /* 0x0000000000017941 */ /* 0x001fea0003800000 */
.L_x_23480:
[----:B------:R-:W-:Y:S01]  /*1c50*/  BSSY B1, `(.L_x_23482) ;  /* 0x0000005000017945 */ /* 0x000fe20003800000 */
[----:B------:R-:W-:Y:S05]  /*1c60*/  @!P3 BRA `(.L_x_23483) ;  /* 0x000000300000b947 */ /* 0x000fea0003800000 */
[----:B-----5:R-:W-:-:S04]  /*1c70*/  FMUL.FTZ R45, R41, c[0x0][0x1ec] ;  /* 0x00007b00292d7a20 */ /* 0x020fc80000410000 */
[----:B------:R-:W-:-:S04]  /*1c80*/  FMUL.FTZ R45, R134, R45 ;  /* 0x0000002d862d7220 */ /* 0x000fc80000410000 */
[----:B------:R-:W-:Y:S02]  /*1c90*/  @P2 FADD.FTZ R45, R33, R45 ;  /* 0x0000002d212d2221 */ /* 0x000fe40000010000 */
.L_x_23483:
[----:B------:R-:W-:Y:S05]  /*1ca0*/  BSYNC B1 ;  /* 0x0000000000017941 */ /* 0x000fea0003800000 */
.L_x_23482:
[----:B------:R-:W-:Y:S01]  /*1cb0*/  BSSY B1, `(.L_x_23484) ;  /* 0x0000005000017945 */ /* 0x000fe20003800000 */
[----:B------:R-:W-:Y:S05]  /*1cc0*/  @!P3 BRA `(.L_x_23485) ;  /* 0x000000300000b947 */ /* 0x000fea0003800000 */
[----:B-----5:R-:W-:-:S04]  /*1cd0*/  FMUL.FTZ R73, R42, c[0x0][0x1ec] ;  /* 0x00007b002a497a20 */ /* 0x020fc80000410000 */
[----:B------:R-:W-:-:S04]  /*1ce0*/  FMUL.FTZ R46, R132, R73 ;  /* 0x00000049842e7220 */ /* 0x000fc80000410000 */
[----:B------:R-:W-:Y:S02]  /*1cf0*/  @P2 FADD.FTZ R46, R34, R46 ;  /* 0x0000002e222e2221 */ /* 0x000fe40000010000 */
.L_x_23485:
[----:B------:R-:W-:Y:S05]  /*1d00*/  BSYNC B1 ;  /* 0x0000000000017941 */ /* 0x000fea0003800000 */
.L_x_23484:
[----:B------:R-:W-:Y:S01]  /*1d10*/  BSSY B1, `(.L_x_23486) ;  /* 0x0000005000017945 */ /* 0x000fe20003800000 */
[----:B------:R-:W-:Y:S05]  /*1d20*/  @!P3 BRA `(.L_x_23487) ;  /* 0x000000300000b947 */ /* 0x000fea0003800000 */
[----:B-----5:R-:W-:-:S04]  /*1d30*/  FMUL.FTZ R72, R43, c[0x0][0x1ec] ;  /* 0x00007b002b487a20 */ /* 0x020fc80000410000 */
[----:B------:R-:W-:-:S04]  /*1d40*/  FMUL.FTZ R47, R17, R72 ;  /* 0x00000048112f7220 */ /* 0x000fc80000410000 */
[----:B------:R-:W-:Y:S02]  /*1d50*/  @P2 FADD.FTZ R47, R35, R47 ;  /* 0x0000002f232f2221 */ /* 0x000fe40000010000 */
.L_x_23487:
[----:B------:R-:W-:Y:S05]  /*1d60*/  BSYNC B1 ;  /* 0x0000000000017941 */ /* 0x000fea0003800000 */
.L_x_23486:
[----:B------:R-:W-:Y:S01]  /*1d70*/  HFMA2.MMA R72, -RZ, RZ, 0, 9.5367431640625e-07 ;  /* 0x00000010ff487435 */ /* 0x000fe200000001ff */
[----:B------:R-:W-:-:S09]  /*1d80*/  IADD3 R147, R147, 0x80, RZ ;  /* 0x0000008093937810 */ /* 0x000fd20007ffe0ff */
[C---:B------:R-:W-:Y:S01]  /*1d90*/  IMAD.WIDE.U32 R72, R149.reuse, R72, c[0x0][0x188] ;  /* 0x0000620095487625 */ /* 0x040fe200078e0048 */
[----:B------:R-:W-:-:S04]  /*1da0*/  IADD3 R149, R149, 0x80, RZ ;  /* 0x0000008095957810 */ /* 0x000fc80007ffe0ff */
[----:B------:R0:W-:Y:S03]  /*1db0*/  STG.E.128 [R72.64], R44 ;  /* 0x0000002c48007986 */ /* 0x0001e6000c101d04 */
.L_x_23479:
[----:B------:R-:W-:Y:S05]  /*1dc0*/  BSYNC B0 ;  /* 0x0000000000007941 */ /* 0x000fea0003800000 */
.L_x_23478:
[----:B------:R-:W-:Y:S01]  /*1dd0*/  ISETP.GE.U32.AND P2, PT, R146, 0x180, PT ;  /* 0x000001809200780c */ /* 0x000fe20003f46070 */
[----:B------:R-:W-:-:S12]  /*1de0*/  BSSY B0, `(.L_x_23488) ;  /* 0x0000034000007945 */ /* 0x000fd80003800000 */
[----:B------:R-:W-:Y:S05]  /*1df0*/  @!P2 BRA `(.L_x_23489) ;  /* 0x000003200000a947 */ /* 0x000fea0003800000 */
[----:B------:R-:W-:-:S04]  /*1e00*/  ISETP.NE.U32.AND P2, PT, RZ, c[0x0][0x180], PT ;  /* 0x00006000ff007a0c */ /* 0x000fc80003f45070 */
[----:B------:R-:W-:-:S13]  /*1e10*/  ISETP.NE.AND.EX P2, PT, RZ, c[0x0][0x184], PT, P2 ;  /* 0x00006100ff007a0c */ /* 0x000fda0003f45320 */
[----:B0-----:R-:W-:-:S04]  /*1e20*/  @P2 IMAD.MOV.U32 R72, RZ, RZ, 0x10 ;  /* 0x00000010ff482424 */ /* 0x001fc800078e00ff */
        /* <DEDUP_REMOVED lines=23> */
.L_x_23491:
[----:B0-----:R-:W-:Y:S05]  /*1fa0*/  BSYNC B1 ;  /* 0x0000000000017941 */ /* 0x001fea0003800000 */
.L_x_23490:
[----:B------:R-:W-:Y:S01]  /*1fb0*/  BSSY B1, `(.L_x_23492) ;  /* 0x0000005000017945 */ /* 0x000fe20003800000 */
[----:B------:R-:W-:Y:S05]  /*1fc0*/  @!P3 BRA `(.L_x_23493) ;  /* 0x000000300000b947 */ /* 0x000fea0003800000 */
[----:B-----5:R-:W-:-:S04]  /*1fd0*/  FMUL.FTZ R72, R41, c[0x0][0x1ec] ;  /* 0x00007b0029487a20 */ /* 0x020fc80000410000 */
[----:B------:R-:W-:-:S04]  /*1fe0*/  FMUL.FTZ R49, R19, R72 ;  /* 0x0000004813317220 */ /* 0x000fc80000410000 */
[----:B------:R-:W-:Y:S02]  /*1ff0*/  @P2 FADD.FTZ R49, R33, R49 ;  /* 0x0000003121312221 */ /* 0x000fe40000010000 */
.L_x_23493:
[----:B------:R-:W-:Y:S05]  /*2000*/  BSYNC B1 ;  /* 0x0000000000017941 */ /* 0x000fea0003800000 */
.L_x_23492:
[----:B------:R-:W-:Y:S01]  /*2010*/  BSSY B1, `(.L_x_23494) ;  /* 0x0000005000017945 */ /* 0x000fe20003800000 */
[----:B------:R-:W-:Y:S05]  /*2020*/  @!P3 BRA `(.L_x_23495) ;  /* 0x000000300000b947 */ /* 0x000fea0003800000 */
[----:B-----5:R-:W-:-:S04]  /*2030*/  FMUL.FTZ R73, R42, c[0x0][0x1ec] ;  /* 0x00007b002a497a20 */ /* 0x020fc80000410000 */
[----:B------:R-:W-:-:S04]  /*2040*/  FMUL.FTZ R50, R20, R73 ;  /* 0x0000004914327220 */ /* 0x000fc80000410000 */
[----:B------:R-:W-:Y:S02]  /*2050*/  @P2 FADD.FTZ R50, R34, R50 ;  /* 0x0000003222322221 */ /* 0x000fe40000010000 */
.L_x_23495:
[----:B------:R-:W-:Y:S05]  /*2060*/  BSYNC B1 ;  /* 0x0000000000017941 */ /* 0x000fea0003800000 */
.L_x_23494:
[----:B------:R-:W-:Y:S01]  /*2070*/  BSSY B1, `(.L_x_23496) ;  /* 0x0000005000017945 */ /* 0x000fe20003800000 */
[----:B------:R-:W-:Y:S05]  /*2080*/  @!P3 BRA `(.L_x_23497) ;  /* 0x000000300000b947 */ /* 0x000fea0003800000 */
[----:B-----5:R-:W-:-:S04]  /*2090*/  FMUL.FTZ R72, R43, c[0x0][0x1ec] ;  /* 0x00007b002b487a20 */ /* 0x020fc80000410000 */
[----:B------:R-:W-:-:S04]  /*20a0*/  FMUL.FTZ R51, R21, R72 ;  /* 0x0000004815337220 */ /* 0x000fc80000410000 */
[----:B------:R-:W-:Y:S02]  /*20b0*/  @P2 FADD.FTZ R51, R35, R51 ;  /* 0x0000003323332221 */ /* 0x000fe40000010000 */
.L_x_23497:
[----:B------:R-:W-:Y:S05]  /*20c0*/  BSYNC B1 ;  /* 0x0000000000017941 */ /* 0x000fea0003800000 */
.L_x_23496:
[----:B------:R-:W-:Y:S01]  /*20d0*/  HFMA2.MMA R72, -RZ, RZ, 0, 9.5367431640625e-07 ;  /* 0x00000010ff487435 */ /* 0x000fe200000001ff */
[----:B------:R-:W-:-:S09]  /*20e0*/  IADD3 R147, R147, 0x80, RZ ;  /* 0x0000008093937810 */ /* 0x000fd20007ffe0ff */
[C---:B------:R-:W-:Y:S01]  /*20f0*/  IMAD.WIDE.U32 R72, R149.reuse, R72, c[0x0][0x188] ;  /* 0x0000620095487625 */ /* 0x040fe200078e0048 */
[----:B------:R-:W-:-:S04]  /*2100*/  IADD3 R149, R149, 0x80, RZ ;  /* 0x0000008095957810 */ /* 0x000fc80007ffe0ff */
[----:B------:R0:W-:Y:S03]  /*2110*/  STG.E.128 [R72.64], R48 ;  /* 0x0000003048007986 */ /* 0x0001e6000c101d04 */
.L_x_23489:
[----:B------:R-:W-:Y:S05]  /*2120*/  BSYNC B0 ;  /* 0x0000000000007941 */ /* 0x000fea0003800000 */
.L_x_23488:
        /* <DEDUP_REMOVED lines=29> */
.L_x_23501:
[----:B0-----:R-:W-:Y:S05]  /*2300*/  BSYNC B1 ;  /* 0x0000000000017941 */ /* 0x001fea0003800000 */
.L_x_23500:
[----:B------:R-:W-:Y:S01]  /*2310*/  BSSY B1, `(.L_x_23502) ;  /* 0x0000005000017945 */ /* 0x000fe20003800000 */
[----:B------:R-:W-:Y:S05]  /*2320*/  @!P3 BRA `(.L_x_23503) ;  /* 0x000000300000b947 */ /* 0x000fea0003800000 */
[----:B-----5:R-:W-:-:S04]  /*2330*/  FMUL.FTZ R72, R41, c[0x0][0x1ec] ;  /* 0x00007b0029487a20 */ /* 0x020fc80000410000 */
[----:B------:R-:W-:-:S04]  /*2340*/  FMUL.FTZ R53, R23, R72 ;  /* 0x0000004817357220 */ /* 0x000fc80000410000 */
[----:B------:R-:W-:Y:S02]  /*2350*/  @P2 FADD.FTZ R53, R33, R53 ;  /* 0x0000003521352221 */ /* 0x000fe40000010000 */
.L_x_23503:
[----:B------:R-:W-:Y:S05]  /*2360*/  BSYNC B1 ;  /* 0x0000000000017941 */ /* 0x000fea0003800000 */
.L_x_23502:
[----:B------:R-:W-:Y:S01]  /*2370*/  BSSY B1, `(.L_x_23504) ;  /* 0x0000005000017945 */ /* 0x000fe20003800000 */
[----:B------:R-:W-:Y:S05]  /*2380*/  @!P3 BRA `(.L_x_23505) ;  /* 0x000000300000b947 */ /* 0x000fea0003800000 */
[----:B-----5:R-:W-:-:S04]  /*2390*/  FMUL.FTZ R73, R42, c[0x0][0x1ec] ;  /* 0x00007b002a497a20 */ /* 0x020fc80000410000 */
[----:B------:R-:W-:-:S04]  /*23a0*/  FMUL.FTZ R54, R24, R73 ;  /* 0x0000004918367220 */ /* 0x000fc80000410000 */
[----:B------:R-:W-:Y:S02]  /*23b0*/  @P2 FADD.FTZ R54, R34, R54 ;  /* 0x0000003622362221 */ /* 0x000fe40000010000 */
.L_x_23505:
[----:B------:R-:W-:Y:S05]  /*23c0*/  BSYNC B1 ;  /* 0x0000000000017941 */ /* 0x000fea0003800000 */
.L_x_23504:
[----:B------:R-:W-:Y:S01]  /*23d0*/  BSSY B1, `(.L_x_23506) ;  /* 0x0000005000017945 */ /* 0x000fe20003800000 */
[----:B------:R-:W-:Y:S05]  /*23e0*/  @!P3 BRA `(.L_x_23507) ;  /* 0x000000300000b947 */ /* 0x000fea0003800000 */
[----:B-----5:R-:W-:-:S04]  /*23f0*/  FMUL.FTZ R72, R43, c[0x0][0x1ec] ;  /* 0x00007b002b487a20 */ /* 0x020fc80000410000 */
[----:B------:R-:W-:-:S04]  /*2400*/  FMUL.FTZ R55, R25, R72 ;  /* 0x0000004819377220 */ /* 0x000fc80000410000 */
[----:B------:R-:W-:Y:S02]  /*2410*/  @P2 FADD.FTZ R55, R35, R55 ;  /* 0x0000003723372221 */ /* 0x000fe40000010000 */
.L_x_23507:
[----:B------:R-:W-:Y:S05]  /*2420*/  BSYNC B1 ;  /* 0x0000000000017941 */ /* 0x000fea0003800000 */
.L_x_23506:
[----:B------:R-:W-:Y:S01]  /*2430*/  HFMA2.MMA R72, -RZ, RZ, 0, 9.5367431640625e-07 ;  /* 0x00000010ff487435 */ /* 0x000fe200000001ff */
[----:B------:R-:W-:-:S09]  /*2440*/  IADD3 R147, R147, 0x80, RZ ;  /* 0x0000008093937810 */ /* 0x000fd20007ffe0ff */
[C---:B------:R-:W-:Y:S01]  /*2450*/  IMAD.WIDE.U32 R72, R149.reuse, R72, c[0x0][0x188] ;  /* 0x0000620095487625 */ /* 0x040fe200078e0048 */
[----:B------:R-:W-:-:S04]  /*2460*/  IADD3 R149, R149, 0x80, RZ ;  /* 0x0000008095957810 */ /* 0x000fc80007ffe0ff */
[----:B------:R0:W-:Y:S03]  /*2470*/  STG.E.128 [R72.64], R52 ;  /* 0x0000003448007986 */ /* 0x0001e6000c101d04 */
.L_x_23499:
[----:B------:R-:W-:Y:S05]  /*2480*/  BSYNC B0 ;  /* 0x0000000000007941 */ /* 0x000fea0003800000 */
.L_x_23498:
        /* <DEDUP_REMOVED lines=29> */
.L_x_23511:
[----:B0-----:R-:W-:Y:S05]  /*2660*/  BSYNC B1 ;  /* 0x0000000000017941 */ /* 0x001fea0003800000 */
.L_x_23510:
[----:B------:R-:W-:Y:S01]  /*2670*/  BSSY B1, `(.L_x_23512) ;  /* 0x0000005000017945 */ /* 0x000fe20003800000 */
[----:B------:R-:W-:Y:S05]  /*2680*/  @!P3 BRA `(.L_x_23513) ;  /* 0x000000300000b947 */ /* 0x000fea0003800000 */
[----:B-----5:R-:W-:-:S04]  /*2690*/  FMUL.FTZ R72, R41, c[0x0][0x1ec] ;  /* 0x00007b0029487a20 */ /* 0x020fc80000410000 */
[----:B------:R-:W-:-:S04]  /*26a0*/  FMUL.FTZ R57, R27, R72 ;  /* 0x000000481b397220 */ /* 0x000fc80000410000 */
[----:B------:R-:W-:Y:S02]  /*26b0*/  @P2 FADD.FTZ R57, R33, R57 ;  /* 0x0000003921392221 */ /* 0x000fe40000010000 */
.L_x_23513:
[----:B------:R-:W-:Y:S05]  /*26c0*/  BSYNC B1 ;  /* 0x0000000000017941 */ /* 0x000fea0003800000 */
.L_x_23512:
[----:B------:R-:W-:Y:S01]  /*26d0*/  BSSY B1, `(.L_x_23514) ;  /* 0x0000005000017945 */ /* 0x000fe20003800000 */
[----:B------:R-:W-:Y:S05]  /*26e0*/  @!P3 BRA `(.L_x_23515) ;  /* 0x000000300000b947 */ /* 0x000fea0003800000 */
[----:B-----5:R-:W-:-:S04]  /*26f0*/  FMUL.FTZ R73, R42, c[0x0][0x1ec] ;  /* 0x00007b002a497a20 */ /* 0x020fc80000410000 */
[----:B------:R-:W-:-:S04]  /*2700*/  FMUL.FTZ R58, R28, R73 ;  /* 0x000000491c3a7220 */ /* 0x000fc80000410000 */
[----:B------:R-:W-:Y:S02]  /*2710*/  @P2 FADD.FTZ R58, R34, R58 ;  /* 0x0000003a223a2221 */ /* 0x000fe40000010000 */
.L_x_23515:
[----:B------:R-:W-:Y:S05]  /*2720*/  BSYNC B1 ;  /* 0x0000000000017941 */ /* 0x000fea0003800000 */
.L_x_23514:
[----:B------:R-:W-:Y:S01]  /*2730*/  BSSY B1, `(.L_x_23516) ;  /* 0x0000005000017945 */ /* 0x000fe20003800000 */
[----:B------:R-:W-:Y:S05]  /*2740*/  @!P3 BRA `(.L_x_23517) ;  /* 0x000000300000b947 */ /* 0x000fea0003800000 */
[----:B-----5:R-:W-:-:S04]  /*2750*/  FMUL.FTZ R72, R43, c[0x0][0x1ec] ;  /* 0x00007b002b487a20 */ /* 0x020fc80000410000 */
[----:B------:R-:W-:-:S04]  /*2760*/  FMUL.FTZ R59, R29, R72 ;  /* 0x000000481d3b7220 */ /* 0x000fc80000410000 */
[----:B------:R-:W-:Y:S02]  /*2770*/  @P2 FADD.FTZ R59, R35, R59 ;  /* 0x0000003b233b2221 */ /* 0x000fe40000010000 */
.L_x_23517:
[----:B------:R-:W-:Y:S05]  /*2780*/  BSYNC B1 ;  /* 0x0000000000017941 */ /* 0x000fea0003800000 */
.L_x_23516:
[----:B------:R-:W-:Y:S01]  /*2790*/  HFMA2.MMA R72, -RZ, RZ, 0, 9.5367431640625e-07 ;  /* 0x00000010ff487435 */ /* 0x000fe200000001ff */
[----:B------:R-:W-:-:S09]  /*27a0*/  IADD3 R147, R147, 0x80, RZ ;  /* 0x0000008093937810 */ /* 0x000fd20007ffe0ff */
[C---:B------:R-:W-:Y:S01]  /*27b0*/  IMAD.WIDE.U32 R72, R149.reuse, R72, c[0x0][0x188] ;  /* 0x0000620095487625 */ /* 0x040fe200078e0048 */
[----:B------:R-:W-:-:S04]  /*27c0*/  IADD3 R149, R149, 0x80, RZ ;  /* 0x0000008095957810 */ /* 0x000fc80007ffe0ff */
[----:B------:R0:W-:Y:S03]  /*27d0*/  STG.E.128 [R72.64], R56 ;  /* 0x0000003848007986 */ /* 0x0001e6000c101d04 */
.L_x_23509:
[----:B------:R-:W-:Y:S05]  /*27e0*/  BSYNC B0 ;  /* 0x0000000000007941 */ /* 0x000fea0003800000 */
.L_x_23508:
        /* <DEDUP_REMOVED lines=29> */
.L_x_23521:
[----:B0-----:R-:W-:Y:S05]  /*29c0*/  BSYNC B1 ;  /* 0x0000000000017941 */ /* 0x001fea0003800000 */
.L_x_23520:
[----:B------:R-:W-:Y:S01]  /*29d0*/  BSSY B1, `(.L_x_23522) ;  /* 0x0000005000017945 */ /* 0x000fe20003800000 */
[----:B------:R-:W-:Y:S05]  /*29e0*/  @!P3 BRA `(.L_x_23523) ;  /* 0x000000300000b947 */ /* 0x000fea0003800000 */
[----:B-----5:R-:W-:-:S04]  /*29f0*/  FMUL.FTZ R72, R41, c[0x0][0x1ec] ;  /* 0x00007b0029487a20 */ /* 0x020fc80000410000 */
[----:B------:R-:W-:-:S04]  /*2a00*/  FMUL.FTZ R61, R31, R72 ;  /* 0x000000481f3d7220 */ /* 0x000fc80000410000 */
[----:B------:R-:W-:Y:S02]  /*2a10*/  @P2 FADD.FTZ R61, R33, R61 ;  /* 0x0000003d213d2221 */ /* 0x000fe40000010000 */
.L_x_23523:
[----:B------:R-:W-:Y:S05]  /*2a20*/  BSYNC B1 ;  /* 0x0000000000017941 */ /* 0x000fea0003800000 */
.L_x_23522:
[----:B------:R-:W-:Y:S01]  /*2a30*/  BSSY B1, `(.L_x_23524) ;  /* 0x0000005000017945 */ /* 0x000fe20003800000 */
[----:B------:R-:W-:Y:S05]  /*2a40*/  @!P3 BRA `(.L_x_23525) ;  /* 0x000000300000b947 */ /* 0x000fea0003800000 */
[----:B-----5:R-:W-:-:S04]  /*2a50*/  FMUL.FTZ R73, R42, c[0x0][0x1ec] ;  /* 0x00007b002a497a20 */ /* 0x020fc80000410000 */
[----:B------:R-:W-:-:S04]  /*2a60*/  FMUL.FTZ R62, R76, R73 ;  /* 0x000000494c3e7220 */ /* 0x000fc80000410000 */
[----:B------:R-:W-:Y:S02]  /*2a70*/  @P2 FADD.FTZ R62, R34, R62 ;  /* 0x0000003e223e2221 */ /* 0x000fe40000010000 */
.L_x_23525:
[----:B------:R-:W-:Y:S05]  /*2a80*/  BSYNC B1 ;  /* 0x0000000000017941 */ /* 0x000fea0003800000 */
.L_x_23524:
[----:B------:R-:W-:Y:S01]  /*2a90*/  BSSY B1, `(.L_x_23526) ;  /* 0x0000005000017945 */ /* 0x000fe20003800000 */
[----:B------:R-:W-:Y:S05]  /*2aa0*/  @!P3 BRA `(.L_x_23527) ;  /* 0x000000300000b947 */ /* 0x000fea0003800000 */
[----:B-----5:R-:W-:-:S04]  /*2ab0*/  FMUL.FTZ R72, R43, c[0x0][0x1ec] ;  /* 0x00007b002b487a20 */ /* 0x020fc80000410000 */
[----:B------:R-:W-:-:S04]  /*2ac0*/  FMUL.FTZ R63, R77, R72 ;  /* 0x000000484d3f7220 */ /* 0x000fc80000410000 */
[----:B------:R-:W-:Y:S02]  /*2ad0*/  @P2 FADD.FTZ R63, R35, R63 ;  /* 0x0000003f233f2221 */ /* 0x000fe40000010000 */
.L_x_23527:
[----:B------:R-:W-:Y:S05]  /*2ae0*/  BSYNC B1 ;  /* 0x0000000000017941 */ /* 0x000fea0003800000 */
.L_x_23526:
[----:B------:R-:W-:Y:S01]  /*2af0*/  HFMA2.MMA R72, -RZ, RZ, 0, 9.5367431640625e-07 ;  /* 0x00000010ff487435 */ /* 0x000fe200000001ff */
[----:B------:R-:W-:-:S09]  /*2b00*/  IADD3 R147, R147, 0x80, RZ ;  /* 0x0000008093937810 */ /* 0x000fd20007ffe0ff */
[C---:B------:R-:W-:Y:S01]  /*2b10*/  IMAD.WIDE.U32 R72, R149.reuse, R72, c[0x0][0x188] ;  /* 0x0000620095487625 */ /* 0x040fe200078e0048 */
[----:B------:R-:W-:-:S04]  /*2b20*/  IADD3 R149, R149, 0x80, RZ ;  /* 0x0000008095957810 */ /* 0x000fc80007ffe0ff */
[----:B------:R0:W-:Y:S03]  /*2b30*/  STG.E.128 [R72.64], R60 ;  /* 0x0000003c48007986 */ /* 0x0001e6000c101d04 */
.L_x_23519:
[----:B------:R-:W-:Y:S05]  /*2b40*/  BSYNC B0 ;  /* 0x0000000000007941 */ /* 0x000fea0003800000 */
.L_x_23518:
        /* <DEDUP_REMOVED lines=29> */
.L_x_23531:
[----:B0-----:R-:W-:Y:S05]  /*2d20*/  BSYNC B1 ;  /* 0x0000000000017941 */ /* 0x001fea0003800000 */
.L_x_23530:
[----:B------:R-:W-:Y:S01]  /*2d30*/  BSSY B1, `(.L_x_23532) ;  /* 0x0000005000017945 */ /* 0x000fe20003800000 */
[----:B------:R-:W-:Y:S05]  /*2d40*/  @!P3 BRA `(.L_x_23533) ;  /* 0x000000300000b947 */ /* 0x000fea0003800000 */
[----:B-----5:R-:W-:-:S04]  /*2d50*/  FMUL.FTZ R72, R41, c[0x0][0x1ec] ;  /* 0x00007b0029487a20 */ /* 0x020fc80000410000 */
[----:B------:R-:W-:-:S04]  /*2d60*/  FMUL.FTZ R65, R79, R72 ;  /* 0x000000484f417220 */ /* 0x000fc80000410000 */
[----:B------:R-:W-:Y:S02]  /*2d70*/  @P2 FADD.FTZ R65, R33, R65 ;  /* 0x0000004121412221 */ /* 0x000fe40000010000 */
.L_x_23533:
[----:B------:R-:W-:Y:S05]  /*2d80*/  BSYNC B1 ;  /* 0x0000000000017941 */ /* 0x000fea0003800000 */
.L_x_23532:
[----:B------:R-:W-:Y:S01]  /*2d90*/  BSSY B1, `(.L_x_23534) ;  /* 0x0000005000017945 */ /* 0x000fe20003800000 */
[----:B------:R-:W-:Y:S05]  /*2da0*/  @!P3 BRA `(.L_x_23535) ;  /* 0x000000300000b947 */ /* 0x000fea0003800000 */
[----:B-----5:R-:W-:-:S04]  /*2db0*/  FMUL.FTZ R73, R42, c[0x0][0x1ec] ;  /* 0x00007b002a497a20 */ /* 0x020fc80000410000 */
[----:B------:R-:W-:-:S04]  /*2dc0*/  FMUL.FTZ R66, R80, R73 ;  /* 0x0000004950427220 */ /* 0x000fc80000410000 */
[----:B------:R-:W-:Y:S02]  /*2dd0*/  @P2 FADD.FTZ R66, R34, R66 ;  /* 0x0000004222422221 */ /* 0x000fe40000010000 */
.L_x_23535:
[----:B------:R-:W-:Y:S05]  /*2de0*/  BSYNC B1 ;  /* 0x0000000000017941 */ /* 0x000fea0003800000 */
.L_x_23534:
[----:B------:R-:W-:Y:S01]  /*2df0*/  BSSY B1, `(.L_x_23536) ;  /* 0x0000005000017945 */ /* 0x000fe20003800000 */
[----:B------:R-:W-:Y:S05]  /*2e00*/  @!P3 BRA `(.L_x_23537) ;  /* 0x000000300000b947 */ /* 0x000fea0003800000 */
[----:B-----5:R-:W-:-:S04]  /*2e10*/  FMUL.FTZ R72, R43, c[0x0][0x1ec] ;  /* 0x00007b002b487a20 */ /* 0x020fc80000410000 */
[----:B------:R-:W-:-:S04]  /*2e20*/  FMUL.FTZ R67, R81, R72 ;  /* 0x0000004851437220 */ /* 0x000fc80000410000 */
[----:B------:R-:W-:Y:S02]  /*2e30*/  @P2 FADD.FTZ R67, R35, R67 ;  /* 0x0000004323432221 */ /* 0x000fe40000010000 */
.L_x_23537:
[----:B------:R-:W-:Y:S05]  /*2e40*/  BSYNC B1 ;  /* 0x0000000000017941 */ /* 0x000fea0003800000 */
.L_x_23536:
[----:B------:R-:W-:Y:S01]  /*2e50*/  HFMA2.MMA R72, -RZ, RZ, 0, 9.5367431640625e-07 ;  /* 0x00000010ff487435 */ /* 0x000fe200000001ff */
[----:B------:R-:W-:-:S09]  /*2e60*/  IADD3 R147, R147, 0x80, RZ ;  /* 0x0000008093937810 */ /* 0x000fd20007ffe0ff */
[C---:B------:R-:W-:Y:S01]  /*2e70*/  IMAD.WIDE.U32 R72, R149.reuse, R72, c[0x0][0x188] ;  /* 0x0000620095487625 */ /* 0x040fe200078e0048 */
[----:B------:R-:W-:-:S04]  /*2e80*/  IADD3 R149, R149, 0x80, RZ ;  /* 0x0000008095957810 */ /* 0x000fc80007ffe0ff */
[----:B------:R0:W-:Y:S03]  /*2e90*/  STG.E.128 [R72.64], R64 ;  /* 0x0000004048007986 */ /* 0x0001e6000c101d04 */
.L_x_23529:
[----:B------:R-:W-:Y:S05]  /*2ea0*/  BSYNC B0 ;  /* 0x0000000000007941 */ /* 0x000fea0003800000 */
.L_x_23528:
        /* <DEDUP_REMOVED lines=27> */
[----:B------:R-:W-:-:S04]  /*3060*/  FMUL.FTZ R68, R82, R73 ;  /* 0x0000004952447220 */ /* 0x000fc80000410000 */
[----:B------:R-:W-:Y:S02]  /*3070*/  @P1 FADD.FTZ R68, R32, R68 ;  /* 0x0000004420441221 */ /* 0x000fe40000010000 */
.L_x_23541:
[----:B------:R-:W-:Y:S05]  /*3080*/  BSYNC B1 ;  /* 0x0000000000017941 */ /* 0x000fea0003800000 */
.L_x_23540:
[----:B------:R-:W-:Y:S01]  /*3090*/  BSSY B1, `(.L_x_23542) ;  /* 0x0000005000017945 */ /* 0x000fe20003800000 */
[----:B------:R-:W-:Y:S05]  /*30a0*/  @!P2 BRA `(.L_x_23543) ;  /* 0x000000300000a947 */ /* 0x000fea0003800000 */
[----:B-----5:R-:W-:-:S04]  /*30b0*/  FMUL.FTZ R72, R41, c[0x0][0x1ec] ;  /* 0x00007b0029487a20 */ /* 0x020fc80000410000 */
[----:B------:R-:W-:-:S04]  /*30c0*/  FMUL.FTZ R69, R83, R72 ;  /* 0x0000004853457220 */ /* 0x000fc80000410000 */
[----:B------:R-:W-:Y:S02]  /*30d0*/  @P1 FADD.FTZ R69, R33, R69 ;  /* 0x0000004521451221 */ /* 0x000fe40000010000 */
.L_x_23543:
[----:B------:R-:W-:Y:S05]  /*30e0*/  BSYNC B1 ;  /* 0x0000000000017941 */ /* 0x000fea0003800000 */
.L_x_23542:
[----:B------:R-:W-:Y:S01]  /*30f0*/  BSSY B1, `(.L_x_23544) ;  /* 0x0000005000017945 */ /* 0x000fe20003800000 */
[----:B------:R-:W-:Y:S05]  /*3100*/  @!P2 BRA `(.L_x_23545) ;  /* 0x000000300000a947 */ /* 0x000fea0003800000 */
[----:B-----5:R-:W-:-:S04]  /*3110*/  FMUL.FTZ R73, R42, c[0x0][0x1ec] ;  /* 0x00007b002a497a20 */ /* 0x020fc80000410000 */
[----:B------:R-:W-:-:S04]  /*3120*/  FMUL.FTZ R70, R84, R73 ;  /* 0x0000004954467220 */ /* 0x000fc80000410000 */
[----:B------:R-:W-:Y:S02]  /*3130*/  @P1 FADD.FTZ R70, R34, R70 ;  /* 0x0000004622461221 */ /* 0x000fe40000010000 */
.L_x_23545:
[----:B------:R-:W-:Y:S05]  /*3140*/  BSYNC B1 ;  /* 0x0000000000017941 */ /* 0x000fea0003800000 */
.L_x_23544:
[----:B------:R-:W-:Y:S01]  /*3150*/  BSSY B1, `(.L_x_23546) ;  /* 0x0000005000017945 */ /* 0x000fe20003800000 */
[----:B------:R-:W-:Y:S05]  /*3160*/  @!P2 BRA `(.L_x_23547) ;  /* 0x000000300000a947 */ /* 0x000fea0003800000 */
[----:B-----5:R-:W-:-:S04]  /*3170*/  FMUL.FTZ R72, R43, c[0x0][0x1ec] ;  /* 0x00007b002b487a20 */ /* 0x020fc80000410000 */
[----:B------:R-:W-:-:S04]  /*3180*/  FMUL.FTZ R71, R85, R72 ;  /* 0x0000004855477220 */ /* 0x000fc80000410000 */
[----:B------:R-:W-:Y:S02]  /*3190*/  @P1 FADD.FTZ R71, R35, R71 ;  /* 0x0000004723471221 */ /* 0x000fe40000010000 */
.L_x_23547:
[----:B------:R-:W-:Y:S05]  /*31a0*/  BSYNC B1 ;  /* 0x0000000000017941 */ /* 0x000fea0003800000 */
.L_x_23546:
[----:B------:R-:W-:-:S10]  /*31b0*/  HFMA2.MMA R72, -RZ, RZ, 0, 9.5367431640625e-07 ;  /* 0x00000010ff487435 */ /* 0x000fd400000001ff */
[----:B------:R-:W-:-:S05]  /*31c0*/  IMAD.WIDE.U32 R72, R149, R72, c[0x0][0x188] ;  /* 0x0000620095487625 */ /* 0x000fca00078e0048 */
[----:B------:R0:W-:Y:S02]  /*31d0*/  STG.E.128 [R72.64], R68 ;  /* 0x0000004448007986 */ /* 0x0001e4000c101d04 */
.L_x_23539:
[----:B------:R-:W-:Y:S05]  /*31e0*/  BSYNC B0 ;  /* 0x0000000000007941 */ /* 0x000fea0003800000 */
.L_x_23538:
        /* <DEDUP_REMOVED lines=47> */
.L_x_23568:
        /* <DEDUP_REMOVED lines=88> */
.L_x_23569:
        /* <DEDUP_REMOVED lines=11> */
[----:B------:R-:W-:Y:S02]  /*3b10*/  @!P1 IADD3 R75, R75, R152, RZ ;  /* 0x000000984b4b9210 */ /* 0x000fe40007ffe0ff */
[----:B0-----:R-:W-:Y:S02]  /*3b20*/  MOV R149, RZ ;  /* 0x000000ff00957202 */ /* 0x001fe40000000f00 */
[----:B------:R-:W-:Y:S01]  /*3b30*/  @!P1 MOV R149, R143 ;  /* 0x0000008f00959202 */ /* 0x000fe20000000f00 */
[----:B------:R-:W-:Y:S03]  /*3b40*/  BSSY B0, `(.L_x_23550) ;  /* 0x00000d8000007945 */ /* 0x000fe60003800000 */
[----:B------:R-:W-:Y:S01]  /*3b50*/  I2F R159, R149 ;  /* 0x00000095009f7306 */ /* 0x000fe20000201400 */
[----:B------:R-:W0:Y:S04]  /*3b60*/  SHFL.DOWN PT, R154, R149, 0x2, 0x1f ;  /* 0x08401f00959a7f89 */ /* 0x000e2800000e0000 */
[----:B------:R1:W2:Y:S01]  /*3b70*/  @!P1 LDS.64 R72, [R75.X8] ;  /* 0x000000004b489984 */ /* 0x0002a20000008a00 */
[----:B------:R-:W-:-:S02]  /*3b80*/  LOP3.LUT P1, RZ, R150, 0x1f, R141, 0xf8, !PT ;  /* 0x0000001f96ff7812 */ /* 0x000fc4000782f88d */
[----:B0-----:R-:W-:Y:S02]  /*3b90*/  IADD3 R147, R154, R149, RZ ;  /* 0x000000959a937210 */ /* 0x001fe40007ffe0ff */
[----:B------:R-:W-:Y:S09]  /*3ba0*/  I2F R154, R154 ;  /* 0x0000009a009a7306 */ /* 0x000ff20000201400 */
[----:B------:R-:W-:-:S04]  /*3bb0*/  @!P1 LEA R152, P2, R145, c[0x0][0x1a0], 0x2 ;  /* 0x0000680091989a11 */ /* 0x000fc800078410ff */
[C-C-:B------:R-:W-:Y:S02]  /*3bc0*/  @!P1 LEA.HI.X R153, R145.reuse, c[0x0][0x1a4], R148.reuse, 0x2, P2 ;  /* 0x0000690091999a11 */ /* 0x140fe400010f1494 */
[C---:B------:R-:W-:Y:S01]  /*3bd0*/  @!P1 LEA R150, P2, R145.reuse, c[0x0][0x1a8], 0x2 ;  /* 0x00006a0091969a11 */ /* 0x040fe200078410ff */
[----:B-1----:R-:W0:Y:S03]  /*3be0*/  I2F R75, R147 ;  /* 0x00000093004b7306 */ /* 0x002e260000201400 */
[----:B------:R-:W-:Y:S02]  /*3bf0*/  @!P1 LEA.HI.X R151, R145, c[0x0][0x1ac], R148, 0x2, P2 ;  /* 0x00006b0091979a11 */ /* 0x000fe400010f1494 */
[----:B------:R-:W1:Y:S01]  /*3c00*/  SHFL.DOWN PT, R148, R147, 0x1, 0x1f ;  /* 0x08201f0093947f89 */ /* 0x000e6200000e0000 */
[----:B------:R-:W-:Y:S02]  /*3c10*/  ISETP.NE.AND P2, PT, RZ, UR6, PT ;  /* 0x00000006ff007c0c */ /* 0x000fe4000bf45270 */
[----:B0-----:R-:W0:Y:S01]  /*3c20*/  MUFU.RCP R157, R75 ;  /* 0x0000004b009d7308 */ /* 0x001e220000001000 */
[----:B--2---:R-:W2:Y:S04]  /*3c30*/  SHFL.DOWN PT, R155, R72, 0x2, 0x1f ;  /* 0x08401f00489b7f89 */ /* 0x004ea800000e0000 */
[----:B------:R-:W3:Y:S01]  /*3c40*/  SHFL.DOWN PT, R156, R73, 0x2, 0x1f ;  /* 0x08401f00499c7f89 */ /* 0x000ee200000e0000 */
[----:B-1----:R-:W-:-:S02]  /*3c50*/  IADD3 R149, R147, R148, RZ ;  /* 0x0000009493957210 */ /* 0x002fc40007ffe0ff */
[----:B------:R-:W-:Y:S08]  /*3c60*/  I2F R148, R148 ;  /* 0x0000009400947306 */ /* 0x000ff00000201400 */
[----:B------:R-:W1:Y:S01]  /*3c70*/  I2F R149, R149 ;  /* 0x0000009500957306 */ /* 0x000e620000201400 */
[C---:B--2---:R-:W-:Y:S02]  /*3c80*/  FADD.FTZ R158, -R155.reuse, R72 ;  /* 0x000000489b9e7221 */ /* 0x044fe40000010100 */
[----:B------:R-:W-:-:S02]  /*3c90*/  FMUL.FTZ R155, R155, R154 ;  /* 0x0000009a9b9b7220 */ /* 0x000fc40000410000 */
[----:B------:R-:W-:Y:S02]  /*3ca0*/  FMUL.FTZ R158, R158, R158 ;  /* 0x0000009e9e9e7220 */ /* 0x000fe40000410000 */
[----:B------:R-:W-:Y:S02]  /*3cb0*/  FFMA.FTZ R72, R159, R72, R155 ;  /* 0x000000489f487223 */ /* 0x000fe4000001009b */
[----:B------:R-:W-:Y:S02]  /*3cc0*/  FMUL.FTZ R158, R158, R159 ;  /* 0x0000009f9e9e7220 */ /* 0x000fe40000410000 */
[C---:B0-----:R-:W-:Y:S02]  /*3cd0*/  FMUL.FTZ R72, R157.reuse, R72 ;  /* 0x000000489d487220 */ /* 0x041fe40000410000 */
[----:B---3--:R-:W-:Y:S02]  /*3ce0*/  FADD.FTZ R156, R156, R73 ;  /* 0x000000499c9c7221 */ /* 0x008fe40000010000 */
[----:B------:R-:W-:Y:S01]  /*3cf0*/  FMUL.FTZ R158, R158, R154 ;  /* 0x0000009a9e9e7220 */ /* 0x000fe20000410000 */
[----:B------:R-:W0:Y:S01]  /*3d00*/  SHFL.DOWN PT, R73, R72, 0x1, 0x1f ;  /* 0x08201f0048497f89 */ /* 0x000e2200000e0000 */
[----:B-1----:R-:W1:Y:S02]  /*3d10*/  MUFU.RCP R154, R149 ;  /* 0x00000095009a7308 */ /* 0x002e640000001000 */
        /* <DEDUP_REMOVED lines=8> */
[----:B------:R-:W-:Y:S02]  /*3da0*/  FMUL.FTZ R158, R158, R148 ;  /* 0x000000949e9e7220 */ /* 0x000fe40000410000 */
[----:B--2---:R-:W-:Y:S02]  /*3db0*/  FADD.FTZ R147, R156, R147 ;  /* 0x000000939c937221 */ /* 0x004fe40000010000 */
[----:B------:R-:W0:Y:S01]  /*3dc0*/  SHFL.IDX PT, R73, R73, RZ, 0x1f ;  /* 0x00001fff49497589 */ /* 0x000e2200000e0000 */
[----:B------:R-:W-:Y:S02]  /*3dd0*/  IMAD.MOV.U32 R72, RZ, RZ, c[0x0][0x1e0] ;  /* 0x00007800ff487624 */ /* 0x000fe400078e00ff */
[----:B------:R-:W-:-:S06]  /*3de0*/  FFMA.FTZ R147, R154, R158, R147 ;  /* 0x0000009e9a937223 */ /* 0x000fcc0000010093 */
[----:B------:R-:W1:Y:S01]  /*3df0*/  SHFL.IDX PT, R147, R147, RZ, 0x1f ;  /* 0x00001fff93937589 */ /* 0x000e6200000e0000 */
[----:B0-----:R-:W-:-:S03]  /*3e00*/  FMUL.FTZ R75, R73, R73 ;  /* 0x00000049494b7220 */ /* 0x001fc60000410000 */
[----:B------:R0:W-:Y:S02]  /*3e10*/  @!P1 STG.E [R152.64], R73 ;  /* 0x0000004998009986 */ /* 0x0001e4000c101904 */
[----:B------:R-:W-:Y:S01]  /*3e20*/  FSEL R75, R75, RZ, P2 ;  /* 0x000000ff4b4b7208 */ /* 0x000fe20001000000 */
[----:B-1----:R-:W-:-:S04]  /*3e30*/  FFMA.FTZ R72, R147, R72, c[0x0][0x228] ;  /* 0x00008a0093487623 */ /* 0x002fc80000010048 */
        /* <DEDUP_REMOVED lines=30> */
.L_x_23553:
[----:B------:R-:W-:Y:S05]  /*4020*/  BSYNC B1 ;  /* 0x0000000000017941 */ /* 0x000fea0003800000 */
.L_x_23552:
[----:B------:R-:W-:Y:S01]  /*4030*/  ISETP.GE.U32.AND P1, PT, R146, 0x100, PT ;  /* 0x000001009200780c */ /* 0x000fe20003f26070 */
[----:B------:R-:W-:-:S12]  /*4040*/  BSSY B1, `(.L_x_23554) ;  /* 0x0000012000017945 */ /* 0x000fd80003800000 */
        /* <DEDUP_REMOVED lines=17> */
.L_x_23555:
[----:B------:R-:W-:Y:S05]  /*4160*/  BSYNC B1 ;  /* 0x0000000000017941 */ /* 0x000fea0003800000 */
.L_x_23554:
[----:B------:R-:W-:Y:S01]  /*4170*/  ISETP.GE.U32.AND P1, PT, R146, 0x180, PT ;  /* 0x000001809200780c */ /* 0x000fe20003f26070 */
[----:B------:R-:W-:-:S12]  /*4180*/  BSSY B1, `(.L_x_23556) ;  /* 0x0000012000017945 */ /* 0x000fd80003800000 */
        /* <DEDUP_REMOVED lines=17> */
.L_x_23557:
[----:B------:R-:W-:Y:S05]  /*42a0*/  BSYNC B1 ;  /* 0x0000000000017941 */ /* 0x000fea0003800000 */
.L_x_23556:
        /* <DEDUP_REMOVED lines=19> */
.L_x_23559:
[----:B------:R-:W-:Y:S05]  /*43e0*/  BSYNC B1 ;  /* 0x0000000000017941 */ /* 0x000fea0003800000 */
.L_x_23558:
        /* <DEDUP_REMOVED lines=19> */
.L_x_23561:
[----:B------:R-:W-:Y:S05]  /*4520*/  BSYNC B1 ;  /* 0x0000000000017941 */ /* 0x000fea0003800000 */
.L_x_23560:
        /* <DEDUP_REMOVED lines=19> */
.L_x_23563:
[----:B------:R-:W-:Y:S05]  /*4660*/  BSYNC B1 ;  /* 0x0000000000017941 */ /* 0x000fea0003800000 */
.L_x_23562:
        /* <DEDUP_REMOVED lines=19> */
.L_x_23565:
[----:B------:R-:W-:Y:S05]  /*47a0*/  BSYNC B1 ;  /* 0x0000000000017941 */ /* 0x000fea0003800000 */
.L_x_23564:
[----:B------:R-:W-:-:S13]  /*47b0*/  ISETP.GE.U32.AND P1, PT, R146, 0x400, PT ;  /* 0x000004009200780c */ /* 0x000fda0003f26070 */
        /* <DEDUP_REMOVED lines=16> */
.L_x_23551:
[----:B0-----:R-:W-:Y:S05]  /*48c0*/  BSYNC B0 ;  /* 0x0000000000007941 */ /* 0x001fea0003800000 */
.L_x_23550:
[----:B------:R-:W-:Y:S02]  /*48d0*/  LOP3.LUT P1, RZ, R142, 0xff, RZ, 0xc0, !PT ;  /* 0x000000ff8eff7812 */ /* 0x000fe4000782c0ff */
[----:B------:R-:W-:Y:S02]  /*48e0*/  IADD3 R145, R145, c[0x0][0x160], RZ ;  /* 0x0000580091917a10 */ /* 0x000fe40007ffe0ff */
[----:B------:R-:W-:Y:S02]  /*48f0*/  SEL R142, RZ, 0x1, P1 ;  /* 0x00000001ff8e7807 */ /* 0x000fe40000800000 */
[----:B------:R-:W-:-:S13]  /*4900*/  ISETP.GE.AND P1, PT, R145, c[0x0][0x164], PT ;  /* 0x0000590091007a0c */ /* 0x000fda0003f26270 */
[----:B------:R-:W-:Y:S01]  /*4910*/  @P1 CALL.REL.NOINC `(.L_x_23566) ;  /* 0x0000001000001944 */ /* 0x000fe20003c00000 */
[----:B------:R-:W-:Y:S05]  /*4920*/  BRA `(.L_x_23567) ;  /* 0xffffccd000007947 */ /* 0x000fea000383ffff */
.L_x_23566:
[----:B------:R-:W-:Y:S05]  /*4930*/  EXIT ;  /* 0x000000000000794d */ /* 0x000fea0003800000 */
.L_x_23548:
[----:B------:R-:W-:Y:S01]  /*4940*/  HFMA2.MMA R147, -RZ, RZ, 0, 1.847743988037109375e-06 ;  /* 0x0000001fff937435 */ /* 0x000fe200000001ff */
[----:B------:R-:W-:Y:S02]  /*4950*/  MOV R154, 0x1 ;  /* 0x00000001009a7802 */ /* 0x000fe40000000f00 */
[----:B------:R-:W-:Y:S02]  /*4960*/  MOV R152, 0xffffffff ;  /* 0xffffffff00987802 */ /* 0x000fe40000000f00 */
[----:B------:R-:W-:Y:S02]  /*4970*/  MOV R150, 0x4990 ;  /* 0x0000499000967802 */ /* 0x000fe40000000f00 */
[----:B-----5:R-:W-:Y:S05]  /*4980*/  CALL.REL.NOINC `($__internal_134_$__cuda_sm70_shflsync_bfly_p) ;  /* 0x000007e000007944 */ /* 0x020fea0003c00000 */
[----:B-1----:R-:W-:Y:S01]  /*4990*/  IMAD.MOV.U32 R72, RZ, RZ, R154 ;  /* 0x000000ffff487224 */ /* 0x002fe200078e009a */
[----:B0-----:R-:W-:Y:S05]  /*49a0*/  BRA `(.L_x_23568) ;  /* 0xffffeb3000007947 */ /* 0x001fea000383ffff */
.L_x_23549:
[----:B------:R-:W-:Y:S01]  /*49b0*/  HFMA2.MMA R154, -RZ, RZ, 0, 1.1920928955078125e-07 ;  /* 0x00000002ff9a7435 */ /* 0x000fe200000001ff */
[----:B------:R-:W-:Y:S02]  /*49c0*/  MOV R147, 0x1f ;  /* 0x0000001f00937802 */ /* 0x000fe40000000f00 */
[----:B------:R-:W-:Y:S02]  /*49d0*/  MOV R152, 0xffffffff ;  /* 0xffffffff00987802 */ /* 0x000fe40000000f00 */
[----:B------:R-:W-:-:S02]  /*49e0*/  MOV R150, 0x4a00 ;  /* 0x00004a0000967802 */ /* 0x000fc40000000f00 */
[----:B-----5:R-:W-:Y:S05]  /*49f0*/  CALL.REL.NOINC `($__internal_134_$__cuda_sm70_shflsync_bfly_p) ;  /* 0x0000077000007944 */ /* 0x020fea0003c00000 */
[----:B01----:R-:W-:Y:S01]  /*4a00*/  FADD.FTZ R73, R73, R154 ;  /* 0x0000009a49497221 */ /* 0x003fe20000010000 */
[----:B------:R-:W-:Y:S01]  /*4a10*/  HFMA2.MMA R154, -RZ, RZ, 0, 2.384185791015625e-07 ;  /* 0x00000004ff9a7435 */ /* 0x000fe200000001ff */
[----:B------:R-:W-:Y:S01]  /*4a20*/  MOV R147, 0x1f ;  /* 0x0000001f00937802 */ /* 0x000fe20000000f00 */
[----:B------:R-:W-:Y:S01]  /*4a30*/  IMAD.MOV.U32 R152, RZ, RZ, -0x1 ;  /* 0xffffffffff987424 */ /* 0x000fe200078e00ff */
[----:B------:R-:W-:-:S03]  /*4a40*/  MOV R150, 0x4a60 ;  /* 0x00004a6000967802 */ /* 0x000fc60000000f00 */
[----:B------:R-:W-:Y:S05]  /*4a50*/  CALL.REL.NOINC `($__internal_134_$__cuda_sm70_shflsync_bfly_p) ;  /* 0x0000071000007944 */ /* 0x000fea0003c00000 */
[----:B01----:R-:W-:Y:S01]  /*4a60*/  FADD.FTZ R73, R73, R154 ;  /* 0x0000009a49497221 */ /* 0x003fe20000010000 */
[----:B------:R-:W-:Y:S01]  /*4a70*/  HFMA2.MMA R154, -RZ, RZ, 0, 4.76837158203125e-07 ;  /* 0x00000008ff9a7435 */ /* 0x000fe200000001ff */
[----:B------:R-:W-:-:S02]  /*4a80*/  MOV R147, 0x1f ;  /* 0x0000001f00937802 */ /* 0x000fc40000000f00 */
[----:B------:R-:W-:Y:S02]  /*4a90*/  MOV R152, 0xffffffff ;  /* 0xffffffff00987802 */ /* 0x000fe40000000f00 */
[----:B------:R-:W-:Y:S02]  /*4aa0*/  MOV R150, 0x4ac0 ;  /* 0x00004ac000967802 */ /* 0x000fe40000000f00 */
[----:B------:R-:W-:Y:S05]  /*4ab0*/  CALL.REL.NOINC `($__internal_134_$__cuda_sm70_shflsync_bfly_p) ;  /* 0x000006b000007944 */ /* 0x000fea0003c00000 */
[----:B01----:R-:W-:Y:S01]  /*4ac0*/  FADD.FTZ R73, R73, R154 ;  /* 0x0000009a49497221 */ /* 0x003fe20000010000 */
[----:B------:R-:W-:Y:S01]  /*4ad0*/  HFMA2.MMA R154, -RZ, RZ, 0, 9.5367431640625e-07 ;  /* 0x00000010ff9a7435 */ /* 0x000fe200000001ff */
[----:B------:R-:W-:Y:S01]  /*4ae0*/  MOV R147, 0x1f ;  /* 0x0000001f00937802 */ /* 0x000fe20000000f00 */
[----:B------:R-:W-:Y:S01]  /*4af0*/  IMAD.MOV.U32 R152, RZ, RZ, -0x1 ;  /* 0xffffffffff987424 */ /* 0x000fe200078e00ff */
[----:B------:R-:W-:-:S03]  /*4b00*/  MOV R150, 0x4b20 ;  /* 0x00004b2000967802 */ /* 0x000fc60000000f00 */
[----:B------:R-:W-:Y:S05]  /*4b10*/  CALL.REL.NOINC `($__internal_134_$__cuda_sm70_shflsync_bfly_p) ;  /* 0x0000065000007944 */ /* 0x000fea0003c00000 */
        /* <DEDUP_REMOVED lines=74> */
[----:B------:R-:W-:Y:S05]  /*4fc0*/  CALL.REL.NOINC `($__internal_134_$__cuda_sm70_shflsync_bfly_p) ;  /* 0x000001a000007944 */ /* 0x000fea0003c00000 */
[----:B01----:R-:W-:Y:S01]  /*4fd0*/  FADD.FTZ R73, R73, R154 ;  /* 0x0000009a49497221 */ /* 0x003fe20000010000 */
[----:B------:R-:W-:Y:S01]  /*4fe0*/  HFMA2.MMA R154, -RZ, RZ, 0, 1.1920928955078125e-07 ;  /* 0x00000002ff9a7435 */ /* 0x000fe200000001ff */
[----:B------:R-:W-:Y:S01]  /*4ff0*/  MOV R147, 0x1f ;  /* 0x0000001f00937802 */ /* 0x000fe20000000f00 */
[----:B------:R-:W-:Y:S01]  /*5000*/  IMAD.MOV.U32 R152, RZ, RZ, -0x1 ;  /* 0xffffffffff987424 */ /* 0x000fe200078e00ff */
[----:B------:R-:W-:-:S03]  /*5010*/  MOV R150, 0x5030 ;  /* 0x0000503000967802 */ /* 0x000fc60000000f00 */
[----:B------:R-:W-:Y:S05]  /*5020*/  CALL.REL.NOINC `($__internal_134_$__cuda_sm70_shflsync_bfly_p) ;  /* 0x0000014000007944 */ /* 0x000fea0003c00000 */
[----:B01----:R-:W-:Y:S01]  /*5030*/  FADD.FTZ R73, R73, R154 ;  /* 0x0000009a49497221 */ /* 0x003fe20000010000 */
[----:B------:R-:W-:Y:S01]  /*5040*/  HFMA2.MMA R154, -RZ, RZ, 0, 2.384185791015625e-07 ;  /* 0x00000004ff9a7435 */ /* 0x000fe200000001ff */
[----:B------:R-:W-:Y:S02]  /*5050*/  MOV R147, 0x1f ;  /* 0x0000001f00937802 */ /* 0x000fe40000000f00 */
[----:B------:R-:W-:-:S02]  /*5060*/  MOV R152, 0xffffffff ;  /* 0xffffffff00987802 */ /* 0x000fc40000000f00 */
[----:B------:R-:W-:Y:S02]  /*5070*/  MOV R150, 0x5090 ;  /* 0x0000509000967802 */ /* 0x000fe40000000f00 */
[----:B------:R-:W-:Y:S05]  /*5080*/  CALL.REL.NOINC `($__internal_134_$__cuda_sm70_shflsync_bfly_p) ;  /* 0x000000e000007944 */ /* 0x000fea0003c00000 */
[----:B01----:R-:W-:Y:S01]  /*5090*/  FADD.FTZ R73, R73, R154 ;  /* 0x0000009a49497221 */ /* 0x003fe20000010000 */
[----:B------:R-:W-:Y:S01]  /*50a0*/  HFMA2.MMA R154, -RZ, RZ, 0, 4.76837158203125e-07 ;  /* 0x00000008ff9a7435 */ /* 0x000fe200000001ff */
[----:B------:R-:W-:Y:S01]  /*50b0*/  MOV R147, 0x1f ;  /* 0x0000001f00937802 */ /* 0x000fe20000000f00 */
[----:B------:R-:W-:Y:S01]  /*50c0*/  IMAD.MOV.U32 R152, RZ, RZ, -0x1 ;  /* 0xffffffffff987424 */ /* 0x000fe200078e00ff */
[----:B------:R-:W-:-:S03]  /*50d0*/  MOV R150, 0x50f0 ;  /* 0x000050f000967802 */ /* 0x000fc60000000f00 */
[----:B------:R-:W-:Y:S05]  /*50e0*/  CALL.REL.NOINC `($__internal_134_$__cuda_sm70_shflsync_bfly_p) ;  /* 0x0000008000007944 */ /* 0x000fea0003c00000 */
[----:B-1----:R-:W-:Y:S01]  /*50f0*/  FADD.FTZ R149, R73, R154 ;  /* 0x0000009a49957221 */ /* 0x002fe20000010000 */
[----:B------:R-:W-:Y:S01]  /*5100*/  HFMA2.MMA R154, -RZ, RZ, 0, 9.5367431640625e-07 ;  /* 0x00000010ff9a7435 */ /* 0x000fe200000001ff */
[----:B0-----:R-:W-:Y:S02]  /*5110*/  MOV R147, 0x1f ;  /* 0x0000001f00937802 */ /* 0x001fe40000000f00 */
[----:B------:R-:W-:Y:S02]  /*5120*/  MOV R152, 0xffffffff ;  /* 0xffffffff00987802 */ /* 0x000fe40000000f00 */
[----:B------:R-:W-:-:S02]  /*5130*/  MOV R73, R149 ;  /* 0x0000009500497202 */ /* 0x000fc40000000f00 */
[----:B------:R-:W-:Y:S02]  /*5140*/  MOV R150, 0x5160 ;  /* 0x0000516000967802 */ /* 0x000fe40000000f00 */
[----:B------:R-:W-:Y:S05]  /*5150*/  CALL.REL.NOINC `($__internal_134_$__cuda_sm70_shflsync_bfly_p) ;  /* 0x0000001000007944 */ /* 0x000fea0003c00000 */
[----:B01----:R-:W-:Y:S05]  /*5160*/  BRA `(.L_x_23569) ;  /* 0xffffe8f000007947 */ /* 0x003fea000383ffff */
        .weak           $__internal_134_$__cuda_sm70_shflsync_bfly_p
        .type           $__internal_134_$__cuda_sm70_shflsync_bfly_p,@function
        .size           $__internal_134_$__cuda_sm70_shflsync_bfly_p,(.L_x_29198 - $__internal_134_$__cuda_sm70_shflsync_bfly_p)
$__internal_134_$__cuda_sm70_shflsync_bfly_p:
[----:B------:R-:W-:Y:S01]  /*5170*/  HFMA2.MMA R151, -RZ, RZ, 0, 0 ;  /* 0x00000000ff977435 */ /* 0x000fe200000001ff */
[----:B------:R-:W-:Y:S04]  /*5180*/  WARPSYNC R152 ;  /* 0x0000009800007348 */ /* 0x000fe80003800000 */
[----:B------:R0:W1:Y:S01]  /*5190*/  SHFL.BFLY PT, R154, R73, R154, R147 ;  /* 0x0c00009a499a7389 */ /* 0x00006200000e0093 */
[----:B------:R-:W-:Y:S05]  /*51a0*/  RET.REL.NODEC R150 `(_ZN10layer_norm13ln_fwd_kernelINS_13Kernel_traitsI6__halfffffjLj4096ELj1ELj1ELj4ELj16ENS_18Kernel_traits_baseILj4096ES2_ffffjLj128EEEEELb0ELb1ELb1ELb0EEEvNS_9FwdParamsE) ;  /* 0xffffae5096007950 */ /* 0x000fea0003c3ffff */
.L_x_23570:
        /* <DEDUP_REMOVED lines=13> */
.L_x_29198:


//--------------------- .text._ZN10layer_norm13ln_fwd_kernelINS_13Kernel_traitsI6__halfffffjLj4096ELj1ELj1ELj4ELj16ENS_18Kernel_traits_baseILj4096ES2_ffffjLj128EEEEELb0ELb1ELb1ELb1EEEvNS_9FwdParamsE --------------------------
	.section	.text._ZN10layer_norm13ln_fwd_kernelINS_13Kernel_traitsI6__halfffffjLj4096ELj1ELj1ELj4ELj16ENS_18Kernel_traits_baseILj4096ES2_ffffjLj128EEEEELb0ELb1ELb1ELb1EEEvNS_9FwdParamsE,"ax",@progbits
	.sectioninfo	@"SHI_REGISTERS=168"
	.align	128
        .global         _ZN10layer_norm13ln_fwd_kernelINS_13Kernel_traitsI6__halfffffjLj4096ELj1ELj1ELj4ELj16ENS_18Kernel_traits_baseILj4096ES2_ffffjLj128EEEEELb0ELb1ELb1ELb1EEEvNS_9FwdParamsE
        .type           _ZN10layer_norm13ln_fwd_kernelINS_13Kernel_traitsI6__halfffffjLj4096ELj1ELj1ELj4ELj16ENS_18Kernel_traits_baseILj4096ES2_ffffjLj128EEEEELb0ELb1ELb1ELb1EEEvNS_9FwdParamsE,@function
        .size           _ZN10layer_norm13ln_fwd_kernelINS_13Kernel_traitsI6__halfffffjLj4096ELj1ELj1ELj4ELj16ENS_18Kernel_traits_baseILj4096ES2_ffffjLj128EEEEELb0ELb1ELb1ELb1EEEvNS_9FwdParamsE,(.L_x_29199 - _ZN10layer_norm13ln_fwd_kernelINS_13Kernel_traitsI6__halfffffjLj4096ELj1ELj1ELj4ELj16ENS_18Kernel_traits_baseILj4096ES2_ffffjLj128EEEEELb0ELb1ELb1ELb1EEEvNS_9FwdParamsE)
        .other          _ZN10layer_norm13ln_fwd_kernelINS_13Kernel_traitsI6__halfffffjLj4096ELj1ELj1ELj4ELj16ENS_18Kernel_traits_baseILj4096ES2_ffffjLj128EEEEELb0ELb1ELb1ELb1EEEvNS_9FwdParamsE,@"STO_CUDA_ENTRY STV_DEFAULT"
_ZN10layer_norm13ln_fwd_kernelINS_13Kernel_traitsI6__halfffffjLj4096ELj1ELj1ELj4ELj16ENS_18Kernel_traits_baseILj4096ES2_ffffjLj128EEEEELb0ELb1ELb1ELb1EEEvNS_9FwdParamsE:
.text._ZN10layer_norm13ln_fwd_kernelINS_13Kernel_traitsI6__halfffffjLj4096ELj1ELj1ELj4ELj16ENS_18Kernel_traits_baseILj4096ES2_ffffjLj128EEEEELb0ELb1ELb1ELb1EEEvNS_9FwdParamsE:
        /* <DEDUP_REMOVED lines=61> */
[----:B-1----:R-:W-:Y:S02]  /*03d0*/  SHF.R.U32.HI R20, RZ, 0x10, R109 ;  /* 0x00000010ff147819 */ /* 0x002fe4000001166d */
[----:B------:R-:W-:-:S02]  /*03e0*/  SHF.R.U64 R23, R106, 0x10, R107 ;  /* 0x000000106a177819 */ /* 0x000fc4000000126b */
[----:B0-----:R-:W-:Y:S02]  /*03f0*/  SHF.R.U32.HI R18, RZ, 0x10, R107 ;  /* 0x00000010ff127819 */ /* 0x001fe4000001166b */
[--C-:B------:R-:W-:Y:S02]  /*0400*/  SHF.R.U64 R21, R104, 0x10, R105.reuse ;  /* 0x0000001068157819 */ /* 0x100fe40000001269 */
[----:B------:R-:W-:Y:S01]  /*0410*/  SHF.R.U32.HI R19, RZ, 0x10, R105 ;  /* 0x00000010ff137819 */ /* 0x000fe20000011669 */
        /* <DEDUP_REMOVED lines=72> */
[----:B------:R-:W-:Y:S01]  /*08a0*/  HADD2.F32 R90, -RZ, R17.H0_H0 ;  /* 0x20000011ff5a7230 */ /* 0x000fe20000004100 */
[----:B------:R-:W-:Y:S01]  /*08b0*/  HFMA2.MMA R17, -RZ, RZ, 0, 5.9604644775390625e-08 ;  /* 0x00000001ff117435 */ /* 0x000fe200000001ff */
        /* <DEDUP_REMOVED lines=56> */
.L_x_23640:
[----:B------:R-:W-:-:S05]  /*0c40*/  MOV R145, 0x4 ;  /* 0x0000000400917802 */ /* 0x000fca0000000f00 */
[----:B------:R-:W-:-:S05]  /*0c50*/  IMAD.WIDE R42, R140, R145, c[0x0][0x1d0] ;  /* 0x000074008c2a7625 */ /* 0x000fca00078e0291 */
[----:B------:R-:W2:Y:S01]  /*0c60*/  LDG.E R44, [R42.64] ;  /* 0x000000042a2c7981 */ /* 0x000ea2000c1e1900 */
[----:B------:R-:W-:Y:S01]  /*0c70*/  ISETP.NE.U32.AND P0, PT, RZ, c[0x0][0x180], PT ;  /* 0x00006000ff007a0c */ /* 0x000fe20003f05070 */
[----:B------:R-:W-:-:S03]  /*0c80*/  IMAD R40, R140, c[0x0][0x168], RZ ;  /* 0x00005a008c287a24 */ /* 0x000fc600078e02ff */
[----:B------:R-:W-:Y:S02]  /*0c90*/  ISETP.NE.AND.EX P0, PT, RZ, c[0x0][0x184], PT, P0 ;  /* 0x00006100ff007a0c */ /* 0x000fe40003f05300 */
[----:B------:R-:W-:-:S04]  /*0ca0*/  SHF.R.S32.HI R41, RZ, 0x1f, R40 ;  /* 0x0000001fff297819 */ /* 0x000fc80000011428 */
[----:B------:R-:W-:-:S04]  /*0cb0*/  LEA.HI R40, R41, R40, RZ, 0x2 ;  /* 0x0000002829287211 */ /* 0x000fc800078f10ff */
[----:B------:R-:W-:-:S03]  /*0cc0*/  LEA.HI.SX32 R71, R40, R141, 0x1e ;  /* 0x0000008d28477211 */ /* 0x000fc600078ff2ff */
[----:B------:R-:W-:Y:S01]  /*0cd0*/  @P0 MOV R46, 0x10 ;  /* 0x00000010002e0802 */ /* 0x000fe20000000f00 */
[----:B------:R-:W-:-:S04]  /*0ce0*/  IMAD.WIDE R144, R140, R145, c[0x0][0x1d8] ;  /* 0x000076008c907625 */ /* 0x000fc800078e0291 */
[C---:B------:R-:W-:Y:S02]  /*0cf0*/  @P0 IMAD.WIDE.U32 R40, R71.reuse, R46, c[0x0][0x180] ;  /* 0x0000600047280625 */ /* 0x040fe400078e002e */
[----:B------:R0:W5:Y:S04]  /*0d00*/  LDG.E R144, [R144.64] ;  /* 0x0000000490907981 */ /* 0x000168000c1e1900 */
[----:B------:R1:W3:Y:S01]  /*0d10*/  @P0 LDG.E.128 R32, [R40.64] ;  /* 0x0000000428200981 */ /* 0x0002e2000c1e1d00 */
[----:B------:R-:W-:Y:S02]  /*0d20*/  MOV R143, RZ ;  /* 0x000000ff008f7202 */ /* 0x000fe40000000f00 */
[----:B------:R-:W-:Y:S02]  /*0d30*/  MOV R142, 0x10 ;  /* 0x00000010008e7802 */ /* 0x000fe40000000f00 */
[C---:B------:R-:W-:Y:S01]  /*0d40*/  IADD3 R51, R71.reuse, 0x80, RZ ;  /* 0x0000008047337810 */ /* 0x040fe20007ffe0ff */
[----:B------:R-:W-:Y:S02]  /*0d50*/  BSSY B0, `(.L_x_23571) ;  /* 0x000001d000007945 */ /* 0x000fe40003800000 */
[----:B------:R-:W-:Y:S01]  /*0d60*/  IMAD.WIDE.U32 R46, R71, R142, c[0x0][0x188] ;  /* 0x00006200472e7625 */ /* 0x000fe200078e008e */
[----:B--2---:R-:W-:-:S02]  /*0d70*/  ISETP.GE.AND P5, PT, R44, 0x1, PT ;  /* 0x000000012c00780c */ /* 0x004fc40003fa6270 */
[----:B------:R-:W-:-:S11]  /*0d80*/  ISETP.GT.AND P6, PT, R44, RZ, PT ;  /* 0x000000ff2c00720c */ /* 0x000fd60003fc4270 */
[----:B------:R-:W-:-:S05]  /*0d90*/  @P5 IADD3 R42, R44, -0x1, RZ ;  /* 0xffffffff2c2a5810 */ /* 0x000fca0007ffe0ff */
[----:B------:R-:W-:-:S05]  /*0da0*/  @P5 IMAD R42, R42, c[0x0][0x168], RZ ;  /* 0x00005a002a2a5a24 */ /* 0x000fca00078e02ff */
[----:B------:R-:W-:-:S04]  /*0db0*/  @P5 SHF.R.S32.HI R43, RZ, 0x1f, R42 ;  /* 0x0000001fff2b5819 */ /* 0x000fc8000001142a */
[----:B------:R-:W-:Y:S02]  /*0dc0*/  @P5 LEA.HI R42, R43, R42, RZ, 0x2 ;  /* 0x0000002a2b2a5211 */ /* 0x000fe400078f10ff */
[----:B-1----:R-:W-:Y:S02]  /*0dd0*/  @P5 MOV R40, 0x10 ;  /* 0x0000001000285802 */ /* 0x002fe40000000f00 */
[----:B------:R-:W-:Y:S02]  /*0de0*/  @P5 LEA.HI.SX32 R143, R42, R141, 0x1e ;  /* 0x0000008d2a8f5211 */ /* 0x000fe400078ff2ff */
[----:B------:R-:W-:Y:S02]  /*0df0*/  @!P6 ISETP.NE.U32.AND P3, PT, RZ, c[0x0][0x180], PT ;  /* 0x00006000ff00ea0c */ /* 0x000fe40003f65070 */
[----:B------:R-:W-:Y:S02]  /*0e00*/  @!P6 ISETP.NE.U32.AND P1, PT, RZ, c[0x0][0x180], PT ;  /* 0x00006000ff00ea0c */ /* 0x000fe40003f25070 */
[----:B------:R-:W-:-:S02]  /*0e10*/  @!P6 ISETP.NE.U32.AND P2, PT, RZ, c[0x0][0x180], PT ;  /* 0x00006000ff00ea0c */ /* 0x000fc40003f45070 */
[----:B------:R-:W-:Y:S01]  /*0e20*/  @!P6 ISETP.NE.U32.AND P4, PT, RZ, c[0x0][0x180], PT ;  /* 0x00006000ff00ea0c */ /* 0x000fe20003f85070 */
[----:B------:R-:W-:Y:S01]  /*0e30*/  @P5 IMAD.WIDE.U32 R40, R143, R40, c[0x0][0x170] ;  /* 0x00005c008f285625 */ /* 0x000fe200078e0028 */
[----:B------:R-:W-:Y:S02]  /*0e40*/  @!P6 ISETP.NE.AND.EX P1, PT, RZ, c[0x0][0x184], PT, P1 ;  /* 0x00006100ff00ea0c */ /* 0x000fe40003f25310 */
[----:B------:R-:W-:Y:S02]  /*0e50*/  @!P6 ISETP.NE.AND.EX P2, PT, RZ, c[0x0][0x184], PT, P2 ;  /* 0x00006100ff00ea0c */ /* 0x000fe40003f45320 */
[----:B------:R-:W-:Y:S01]  /*0e60*/  @!P6 ISETP.NE.AND.EX P4, PT, RZ, c[0x0][0x184], PT, P4 ;  /* 0x00006100ff00ea0c */ /* 0x000fe20003f85340 */
[----:B------:R1:W5:Y:S01]  /*0e70*/  @P5 LDG.E.128 R36, [R40.64] ;  /* 0x0000000428245981 */ /* 0x000362000c1e1d00 */
[----:B------:R-:W-:Y:S01]  /*0e80*/  @!P6 ISETP.NE.AND.EX P3, PT, RZ, c[0x0][0x184], PT, P3 ;  /* 0x00006100ff00ea0c */ /* 0x000fe20003f65330 */
[----:B------:R-:W-:Y:S01]  /*0e90*/  @P0 IMAD.WIDE.U32 R44, R51, R142, c[0x0][0x180] ;  /* 0x00006000332c0625 */ /* 0x000fe200078e008e */
[----:B---3--:R-:W-:-:S02]  /*0ea0*/  @!P6 FSEL R42, R34, RZ, P2 ;  /* 0x000000ff222ae208 */ /* 0x008fc40001000000 */
[----:B------:R-:W-:Y:S02]  /*0eb0*/  @!P6 FSEL R43, R35, RZ, P4 ;  /* 0x000000ff232be208 */ /* 0x000fe40002000000 */
[----:B-1----:R-:W-:Y:S02]  /*0ec0*/  @!P6 FSEL R41, R33, RZ, P1 ;  /* 0x000000ff2129e208 */ /* 0x002fe40000800000 */
[----:B------:R-:W-:Y:S01]  /*0ed0*/  @!P6 FSEL R40, R32, RZ, P3 ;  /* 0x000000ff2028e208 */ /* 0x000fe20001800000 */
[----:B------:R-:W-:Y:S05]  /*0ee0*/  @!P6 BRA `(.L_x_23572) ;  /* 0x000000300000e947 */ /* 0x000fea0003800000 */
[----:B0----5:R-:W-:-:S04]  /*0ef0*/  FMUL.FTZ R40, R36, c[0x0][0x1ec] ;  /* 0x00007b0024287a20 */ /* 0x021fc80000410000 */
[----:B------:R-:W-:-:S04]  /*0f00*/  FMUL.FTZ R40, R139, R40 ;  /* 0x000000288b287220 */ /* 0x000fc80000410000 */
[----:B------:R-:W-:Y:S02]  /*0f10*/  @P0 FADD.FTZ R40, R32, R40 ;  /* 0x0000002820280221 */ /* 0x000fe40000010000 */
.L_x_23572:
[----:B0-----:R-:W-:Y:S05]  /*0f20*/  BSYNC B0 ;  /* 0x0000000000007941 */ /* 0x001fea0003800000 */
.L_x_23571:
[----:B------:R-:W-:Y:S01]  /*0f30*/  BSSY B0, `(.L_x_23573) ;  /* 0x0000005000007945 */ /* 0x000fe20003800000 */
[----:B------:R-:W-:Y:S05]  /*0f40*/  @!P6 BRA `(.L_x_23574) ;  /* 0x000000300000e947 */ /* 0x000fea0003800000 */
[----:B-----5:R-:W-:-:S04]  /*0f50*/  FMUL.FTZ R41, R37, c[0x0][0x1ec] ;  /* 0x00007b0025297a20 */ /* 0x020fc80000410000 */
[----:B------:R-:W-:-:S04]  /*0f60*/  FMUL.FTZ R41, R138, R41 ;  /* 0x000000298a297220 */ /* 0x000fc80000410000 */
[----:B------:R-:W-:Y:S02]  /*0f70*/  @P0 FADD.FTZ R41, R33, R41 ;  /* 0x0000002921290221 */ /* 0x000fe40000010000 */
.L_x_23574:
[----:B------:R-:W-:Y:S05]  /*0f80*/  BSYNC B0 ;  /* 0x0000000000007941 */ /* 0x000fea0003800000 */
.L_x_23573:
[----:B------:R-:W-:Y:S01]  /*0f90*/  BSSY B0, `(.L_x_23575) ;  /* 0x0000005000007945 */ /* 0x000fe20003800000 */
[----:B------:R-:W-:Y:S05]  /*0fa0*/  @!P6 BRA `(.L_x_23576) ;  /* 0x000000300000e947 */ /* 0x000fea0003800000 */
[----:B-----5:R-:W-:-:S04]  /*0fb0*/  FMUL.FTZ R42, R38, c[0x0][0x1ec] ;  /* 0x00007b00262a7a20 */ /* 0x020fc80000410000 */
[----:B------:R-:W-:-:S04]  /*0fc0*/  FMUL.FTZ R42, R137, R42 ;  /* 0x0000002a892a7220 */ /* 0x000fc80000410000 */
[----:B------:R-:W-:Y:S02]  /*0fd0*/  @P0 FADD.FTZ R42, R34, R42 ;  /* 0x0000002a222a0221 */ /* 0x000fe40000010000 */
.L_x_23576:
[----:B------:R-:W-:Y:S05]  /*0fe0*/  BSYNC B0 ;  /* 0x0000000000007941 */ /* 0x000fea0003800000 */
.L_x_23575:
[----:B------:R-:W-:Y:S01]  /*0ff0*/  BSSY B0, `(.L_x_23577) ;  /* 0x0000005000007945 */ /* 0x000fe20003800000 */
[----:B------:R-:W-:Y:S05]  /*1000*/  @!P6 BRA `(.L_x_23578) ;  /* 0x000000300000e947 */ /* 0x000fea0003800000 */
[----:B-----5:R-:W-:-:S04]  /*1010*/  FMUL.FTZ R43, R39, c[0x0][0x1ec] ;  /* 0x00007b00272b7a20 */ /* 0x020fc80000410000 */
[----:B------:R-:W-:-:S04]  /*1020*/  FMUL.FTZ R43, R136, R43 ;  /* 0x0000002b882b7220 */ /* 0x000fc80000410000 */
[----:B------:R-:W-:Y:S02]  /*1030*/  @P0 FADD.FTZ R43, R35, R43 ;  /* 0x0000002b232b0221 */ /* 0x000fe40000010000 */
.L_x_23578:
[----:B------:R-:W-:Y:S05]  /*1040*/  BSYNC B0 ;  /* 0x0000000000007941 */ /* 0x000fea0003800000 */
.L_x_23577:
        /* <DEDUP_REMOVED lines=23> */
[----:B------:R-:W-:-:S04]  /*11c0*/  FMUL.FTZ R44, R135, R44 ;  /* 0x0000002c872c7220 */ /* 0x000fc80000410000 */
[----:B------:R-:W-:Y:S02]  /*11d0*/  @P0 FADD.FTZ R44, R32, R44 ;  /* 0x0000002c202c0221 */ /* 0x000fe40000010000 */
.L_x_23580:
[----:B-1----:R-:W-:Y:S05]  /*11e0*/  BSYNC B0 ;  /* 0x0000000000007941 */ /* 0x002fea0003800000 */
.L_x_23579:
[----:B------:R-:W-:Y:S01]  /*11f0*/  BSSY B0, `(.L_x_23581) ;  /* 0x0000005000007945 */ /* 0x000fe20003800000 */
[----:B------:R-:W-:Y:S05]  /*1200*/  @!P6 BRA `(.L_x_23582) ;  /* 0x000000300000e947 */ /* 0x000fea0003800000 */
[----:B-----5:R-:W-:-:S04]  /*1210*/  FMUL.FTZ R45, R37, c[0x0][0x1ec] ;  /* 0x00007b00252d7a20 */ /* 0x020fc80000410000 */
[----:B------:R-:W-:-:S04]  /*1220*/  FMUL.FTZ R45, R134, R45 ;  /* 0x0000002d862d7220 */ /* 0x000fc80000410000 */
[----:B------:R-:W-:Y:S02]  /*1230*/  @P0 FADD.FTZ R45, R33, R45 ;  /* 0x0000002d212d0221 */ /* 0x000fe40000010000 */
.L_x_23582:
[----:B------:R-:W-:Y:S05]  /*1240*/  BSYNC B0 ;  /* 0x0000000000007941 */ /* 0x000fea0003800000 */
.L_x_23581:
[----:B------:R-:W-:Y:S01]  /*1250*/  BSSY B0, `(.L_x_23583) ;  /* 0x0000005000007945 */ /* 0x000fe20003800000 */
[----:B------:R-:W-:Y:S05]  /*1260*/  @!P6 BRA `(.L_x_23584) ;  /* 0x000000300000e947 */ /* 0x000fea0003800000 */
[----:B-----5:R-:W-:-:S04]  /*1270*/  FMUL.FTZ R46, R38, c[0x0][0x1ec] ;  /* 0x00007b00262e7a20 */ /* 0x020fc80000410000 */
[----:B------:R-:W-:-:S04]  /*1280*/  FMUL.FTZ R46, R133, R46 ;  /* 0x0000002e852e7220 */ /* 0x000fc80000410000 */
[----:B------:R-:W-:Y:S02]  /*1290*/  @P0 FADD.FTZ R46, R34, R46 ;  /* 0x0000002e222e0221 */ /* 0x000fe40000010000 */
.L_x_23584:
[----:B------:R-:W-:Y:S05]  /*12a0*/  BSYNC B0 ;  /* 0x0000000000007941 */ /* 0x000fea0003800000 */
.L_x_23583:
[----:B------:R-:W-:Y:S01]  /*12b0*/  BSSY B0, `(.L_x_23585) ;  /* 0x0000005000007945 */ /* 0x000fe20003800000 */
[----:B------:R-:W-:Y:S05]  /*12c0*/  @!P6 BRA `(.L_x_23586) ;  /* 0x000000300000e947 */ /* 0x000fea0003800000 */
[----:B-----5:R-:W-:-:S04]  /*12d0*/  FMUL.FTZ R47, R39, c[0x0][0x1ec] ;  /* 0x00007b00272f7a20 */ /* 0x020fc80000410000 */
[----:B------:R-:W-:-:S04]  /*12e0*/  FMUL.FTZ R47, R132, R47 ;  /* 0x0000002f842f7220 */ /* 0x000fc80000410000 */
[----:B------:R-:W-:Y:S02]  /*12f0*/  @P0 FADD.FTZ R47, R35, R47 ;  /* 0x0000002f232f0221 */ /* 0x000fe40000010000 */
.L_x_23586:
[----:B------:R-:W-:Y:S05]  /*1300*/  BSYNC B0 ;  /* 0x0000000000007941 */ /* 0x000fea0003800000 */
.L_x_23585:
        /* <DEDUP_REMOVED lines=25> */
.L_x_23588:
[----:B-1----:R-:W-:Y:S05]  /*14a0*/  BSYNC B0 ;  /* 0x0000000000007941 */ /* 0x002fea0003800000 */
.L_x_23587:
[----:B------:R-:W-:Y:S01]  /*14b0*/  BSSY B0, `(.L_x_23589) ;  /* 0x0000005000007945 */ /* 0x000fe20003800000 */
[----:B------:R-:W-:Y:S05]  /*14c0*/  @!P6 BRA `(.L_x_23590) ;  /* 0x000000300000e947 */ /* 0x000fea0003800000 */
[----:B-----5:R-:W-:-:S04]  /*14d0*/  FMUL.FTZ R49, R37, c[0x0][0x1ec] ;  /* 0x00007b0025317a20 */ /* 0x020fc80000410000 */
[----:B------:R-:W-:-:S04]  /*14e0*/  FMUL.FTZ R49, R120, R49 ;  /* 0x0000003178317220 */ /* 0x000fc80000410000 */
[----:B------:R-:W-:Y:S02]  /*14f0*/  @P0 FADD.FTZ R49, R33, R49 ;  /* 0x0000003121310221 */ /* 0x000fe40000010000 */
.L_x_23590:
[----:B------:R-:W-:Y:S05]  /*1500*/  BSYNC B0 ;  /* 0x0000000000007941 */ /* 0x000fea0003800000 */
.L_x_23589:
[----:B------:R-:W-:Y:S01]  /*1510*/  BSSY B0, `(.L_x_23591) ;  /* 0x0000005000007945 */ /* 0x000fe20003800000 */
[----:B------:R-:W-:Y:S05]  /*1520*/  @!P6 BRA `(.L_x_23592) ;  /* 0x000000300000e947 */ /* 0x000fea0003800000 */
[----:B-----5:R-:W-:-:S04]  /*1530*/  FMUL.FTZ R57, R38, c[0x0][0x1ec] ;  /* 0x00007b0026397a20 */ /* 0x020fc80000410000 */
[----:B------:R-:W-:-:S04]  /*1540*/  FMUL.FTZ R50, R84, R57 ;  /* 0x0000003954327220 */ /* 0x000fc80000410000 */
[----:B------:R-:W-:Y:S02]  /*1550*/  @P0 FADD.FTZ R50, R34, R50 ;  /* 0x0000003222320221 */ /* 0x000fe40000010000 */
.L_x_23592:
[----:B------:R-:W-:Y:S05]  /*1560*/  BSYNC B0 ;  /* 0x0000000000007941 */ /* 0x000fea0003800000 */
.L_x_23591:
[----:B------:R-:W-:Y:S01]  /*1570*/  BSSY B0, `(.L_x_23593) ;  /* 0x0000005000007945 */ /* 0x000fe20003800000 */
[----:B------:R-:W-:Y:S05]  /*1580*/  @!P6 BRA `(.L_x_23594) ;  /* 0x000000300000e947 */ /* 0x000fea0003800000 */
[----:B-----5:R-:W-:-:S04]  /*1590*/  FMUL.FTZ R56, R39, c[0x0][0x1ec] ;  /* 0x00007b0027387a20 */ /* 0x020fc80000410000 */
[----:B------:R-:W-:-:S04]  /*15a0*/  FMUL.FTZ R51, R121, R56 ;  /* 0x0000003879337220 */ /* 0x000fc80000410000 */
[----:B------:R-:W-:Y:S02]  /*15b0*/  @P0 FADD.FTZ R51, R35, R51 ;  /* 0x0000003323330221 */ /* 0x000fe40000010000 */
.L_x_23594:
[----:B------:R-:W-:Y:S05]  /*15c0*/  BSYNC B0 ;  /* 0x0000000000007941 */ /* 0x000fea0003800000 */
.L_x_23593:
        /* <DEDUP_REMOVED lines=25> */
.L_x_23596:
[----:B-1----:R-:W-:Y:S05]  /*1760*/  BSYNC B0 ;  /* 0x0000000000007941 */ /* 0x002fea0003800000 */
.L_x_23595:
[----:B------:R-:W-:Y:S01]  /*1770*/  BSSY B0, `(.L_x_23597) ;  /* 0x0000005000007945 */ /* 0x000fe20003800000 */
[----:B------:R-:W-:Y:S05]  /*1780*/  @!P6 BRA `(.L_x_23598) ;  /* 0x000000300000e947 */ /* 0x000fea0003800000 */
[----:B-----5:R-:W-:-:S04]  /*1790*/  FMUL.FTZ R53, R37, c[0x0][0x1ec] ;  /* 0x00007b0025357a20 */ /* 0x020fc80000410000 */
[----:B------:R-:W-:-:S04]  /*17a0*/  FMUL.FTZ R53, R122, R53 ;  /* 0x000000357a357220 */ /* 0x000fc80000410000 */
[----:B------:R-:W-:Y:S02]  /*17b0*/  @P0 FADD.FTZ R53, R33, R53 ;  /* 0x0000003521350221 */ /* 0x000fe40000010000 */
.L_x_23598:
[----:B------:R-:W-:Y:S05]  /*17c0*/  BSYNC B0 ;  /* 0x0000000000007941 */ /* 0x000fea0003800000 */
.L_x_23597:
[----:B------:R-:W-:Y:S01]  /*17d0*/  BSSY B0, `(.L_x_23599) ;  /* 0x0000005000007945 */ /* 0x000fe20003800000 */
[----:B------:R-:W-:Y:S05]  /*17e0*/  @!P6 BRA `(.L_x_23600) ;  /* 0x000000300000e947 */ /* 0x000fea0003800000 */
[----:B-----5:R-:W-:-:S04]  /*17f0*/  FMUL.FTZ R61, R38, c[0x0][0x1ec] ;  /* 0x00007b00263d7a20 */ /* 0x020fc80000410000 */
[----:B------:R-:W-:-:S04]  /*1800*/  FMUL.FTZ R54, R82, R61 ;  /* 0x0000003d52367220 */ /* 0x000fc80000410000 */
[----:B------:R-:W-:Y:S02]  /*1810*/  @P0 FADD.FTZ R54, R34, R54 ;  /* 0x0000003622360221 */ /* 0x000fe40000010000 */
.L_x_23600:
[----:B------:R-:W-:Y:S05]  /*1820*/  BSYNC B0 ;  /* 0x0000000000007941 */ /* 0x000fea0003800000 */
.L_x_23599:
[----:B------:R-:W-:Y:S01]  /*1830*/  BSSY B0, `(.L_x_23601) ;  /* 0x0000005000007945 */ /* 0x000fe20003800000 */
[----:B------:R-:W-:Y:S05]  /*1840*/  @!P6 BRA `(.L_x_23602) ;  /* 0x000000300000e947 */ /* 0x000fea0003800000 */
[----:B-----5:R-:W-:-:S04]  /*1850*/  FMUL.FTZ R60, R39, c[0x0][0x1ec] ;  /* 0x00007b00273c7a20 */ /* 0x020fc80000410000 */
[----:B------:R-:W-:-:S04]  /*1860*/  FMUL.FTZ R55, R123, R60 ;  /* 0x0000003c7b377220 */ /* 0x000fc80000410000 */
[----:B------:R-:W-:Y:S02]  /*1870*/  @P0 FADD.FTZ R55, R35, R55 ;  /* 0x0000003723370221 */ /* 0x000fe40000010000 */
.L_x_23602:
[----:B------:R-:W-:Y:S05]  /*1880*/  BSYNC B0 ;  /* 0x0000000000007941 */ /* 0x000fea0003800000 */
.L_x_23601:
        /* <DEDUP_REMOVED lines=25> */
.L_x_23604:
[----:B-1----:R-:W-:Y:S05]  /*1a20*/  BSYNC B0 ;  /* 0x0000000000007941 */ /* 0x002fea0003800000 */
.L_x_23603:
[----:B------:R-:W-:Y:S01]  /*1a30*/  BSSY B0, `(.L_x_23605) ;  /* 0x0000005000007945 */ /* 0x000fe20003800000 */
[----:B------:R-:W-:Y:S05]  /*1a40*/  @!P6 BRA `(.L_x_23606) ;  /* 0x000000300000e947 */ /* 0x000fea0003800000 */
[----:B-----5:R-:W-:-:S04]  /*1a50*/  FMUL.FTZ R57, R37, c[0x0][0x1ec] ;  /* 0x00007b0025397a20 */ /* 0x020fc80000410000 */
[----:B------:R-:W-:-:S04]  /*1a60*/  FMUL.FTZ R57, R124, R57 ;  /* 0x000000397c397220 */ /* 0x000fc80000410000 */
[----:B------:R-:W-:Y:S02]  /*1a70*/  @P0 FADD.FTZ R57, R33, R57 ;  /* 0x0000003921390221 */ /* 0x000fe40000010000 */
.L_x_23606:
[----:B------:R-:W-:Y:S05]  /*1a80*/  BSYNC B0 ;  /* 0x0000000000007941 */ /* 0x000fea0003800000 */
.L_x_23605:
[----:B------:R-:W-:Y:S01]  /*1a90*/  BSSY B0, `(.L_x_23607) ;  /* 0x0000005000007945 */ /* 0x000fe20003800000 */
[----:B------:R-:W-:Y:S05]  /*1aa0*/  @!P6 BRA `(.L_x_23608) ;  /* 0x000000300000e947 */ /* 0x000fea0003800000 */
[----:B-----5:R-:W-:-:S04]  /*1ab0*/  FMUL.FTZ R65, R38, c[0x0][0x1ec] ;  /* 0x00007b0026417a20 */ /* 0x020fc80000410000 */
[----:B------:R-:W-:-:S04]  /*1ac0*/  FMUL.FTZ R58, R80, R65 ;  /* 0x00000041503a7220 */ /* 0x000fc80000410000 */
[----:B------:R-:W-:Y:S02]  /*1ad0*/  @P0 FADD.FTZ R58, R34, R58 ;  /* 0x0000003a223a0221 */ /* 0x000fe40000010000 */
.L_x_23608:
[----:B------:R-:W-:Y:S05]  /*1ae0*/  BSYNC B0 ;  /* 0x0000000000007941 */ /* 0x000fea0003800000 */
.L_x_23607:
[----:B------:R-:W-:Y:S01]  /*1af0*/  BSSY B0, `(.L_x_23609) ;  /* 0x0000005000007945 */ /* 0x000fe20003800000 */
[----:B------:R-:W-:Y:S05]  /*1b00*/  @!P6 BRA `(.L_x_23610) ;  /* 0x000000300000e947 */ /* 0x000fea0003800000 */
[----:B-----5:R-:W-:-:S04]  /*1b10*/  FMUL.FTZ R64, R39, c[0x0][0x1ec] ;  /* 0x00007b0027407a20 */ /* 0x020fc80000410000 */
[----:B------:R-:W-:-:S04]  /*1b20*/  FMUL.FTZ R59, R125, R64 ;  /* 0x000000407d3b7220 */ /* 0x000fc80000410000 */
[----:B------:R-:W-:Y:S02]  /*1b30*/  @P0 FADD.FTZ R59, R35, R59 ;  /* 0x0000003b233b0221 */ /* 0x000fe40000010000 */
.L_x_23610:
[----:B------:R-:W-:Y:S05]  /*1b40*/  BSYNC B0 ;  /* 0x0000000000007941 */ /* 0x000fea0003800000 */
.L_x_23609:
        /* <DEDUP_REMOVED lines=25> */
.L_x_23612:
[----:B-1----:R-:W-:Y:S05]  /*1ce0*/  BSYNC B0 ;  /* 0x0000000000007941 */ /* 0x002fea0003800000 */
.L_x_23611:
[----:B------:R-:W-:Y:S01]  /*1cf0*/  BSSY B0, `(.L_x_23613) ;  /* 0x0000005000007945 */ /* 0x000fe20003800000 */
[----:B------:R-:W-:Y:S05]  /*1d00*/  @!P6 BRA `(.L_x_23614) ;  /* 0x000000300000e947 */ /* 0x000fea0003800000 */
[----:B-----5:R-:W-:-:S04]  /*1d10*/  FMUL.FTZ R61, R37, c[0x0][0x1ec] ;  /* 0x00007b00253d7a20 */ /* 0x020fc80000410000 */
[----:B------:R-:W-:-:S04]  /*1d20*/  FMUL.FTZ R61, R126, R61 ;  /* 0x0000003d7e3d7220 */ /* 0x000fc80000410000 */
[----:B------:R-:W-:Y:S02]  /*1d30*/  @P0 FADD.FTZ R61, R33, R61 ;  /* 0x0000003d213d0221 */ /* 0x000fe40000010000 */
.L_x_23614:
[----:B------:R-:W-:Y:S05]  /*1d40*/  BSYNC B0 ;  /* 0x0000000000007941 */ /* 0x000fea0003800000 */
.L_x_23613:
[----:B------:R-:W-:Y:S01]  /*1d50*/  BSSY B0, `(.L_x_23615) ;  /* 0x0000005000007945 */ /* 0x000fe20003800000 */
[----:B------:R-:W-:Y:S05]  /*1d60*/  @!P6 BRA `(.L_x_23616) ;  /* 0x000000300000e947 */ /* 0x000fea0003800000 */
[----:B-----5:R-:W-:-:S04]  /*1d70*/  FMUL.FTZ R69, R38, c[0x0][0x1ec] ;  /* 0x00007b0026457a20 */ /* 0x020fc80000410000 */
[----:B------:R-:W-:-:S04]  /*1d80*/  FMUL.FTZ R62, R78, R69 ;  /* 0x000000454e3e7220 */ /* 0x000fc80000410000 */
[----:B------:R-:W-:Y:S02]  /*1d90*/  @P0 FADD.FTZ R62, R34, R62 ;  /* 0x0000003e223e0221 */ /* 0x000fe40000010000 */
.L_x_23616:
[----:B------:R-:W-:Y:S05]  /*1da0*/  BSYNC B0 ;  /* 0x0000000000007941 */ /* 0x000fea0003800000 */
.L_x_23615:
[----:B------:R-:W-:Y:S01]  /*1db0*/  BSSY B0, `(.L_x_23617) ;  /* 0x0000005000007945 */ /* 0x000fe20003800000 */
[----:B------:R-:W-:Y:S05]  /*1dc0*/  @!P6 BRA `(.L_x_23618) ;  /* 0x000000300000e947 */ /* 0x000fea0003800000 */
[----:B-----5:R-:W-:-:S04]  /*1dd0*/  FMUL.FTZ R68, R39, c[0x0][0x1ec] ;  /* 0x00007b0027447a20 */ /* 0x020fc80000410000 */
[----:B------:R-:W-:-:S04]  /*1de0*/  FMUL.FTZ R63, R127, R68 ;  /* 0x000000447f3f7220 */ /* 0x000fc80000410000 */
[----:B------:R-:W-:Y:S02]  /*1df0*/  @P0 FADD.FTZ R63, R35, R63 ;  /* 0x0000003f233f0221 */ /* 0x000fe40000010000 */
.L_x_23618:
[----:B------:R-:W-:Y:S05]  /*1e00*/  BSYNC B0 ;  /* 0x0000000000007941 */ /* 0x000fea0003800000 */
.L_x_23617:
        /* <DEDUP_REMOVED lines=25> */
.L_x_23620:
[----:B-1----:R-:W-:Y:S05]  /*1fa0*/  BSYNC B0 ;  /* 0x0000000000007941 */ /* 0x002fea0003800000 */
.L_x_23619:
[----:B------:R-:W-:Y:S01]  /*1fb0*/  BSSY B0, `(.L_x_23621) ;  /* 0x0000005000007945 */ /* 0x000fe20003800000 */
[----:B------:R-:W-:Y:S05]  /*1fc0*/  @!P6 BRA `(.L_x_23622) ;  /* 0x000000300000e947 */ /* 0x000fea0003800000 */
[----:B-----5:R-:W-:-:S04]  /*1fd0*/  FMUL.FTZ R65, R37, c[0x0][0x1ec] ;  /* 0x00007b0025417a20 */ /* 0x020fc80000410000 */
[----:B------:R-:W-:-:S04]  /*1fe0*/  FMUL.FTZ R65, R128, R65 ;  /* 0x0000004180417220 */ /* 0x000fc80000410000 */
[----:B------:R-:W-:Y:S02]  /*1ff0*/  @P0 FADD.FTZ R65, R33, R65 ;  /* 0x0000004121410221 */ /* 0x000fe40000010000 */
.L_x_23622:
[----:B------:R-:W-:Y:S05]  /*2000*/  BSYNC B0 ;  /* 0x0000000000007941 */ /* 0x000fea0003800000 */
.L_x_23621:
[----:B------:R-:W-:Y:S01]  /*2010*/  BSSY B0, `(.L_x_23623) ;  /* 0x0000005000007945 */ /* 0x000fe20003800000 */
[----:B------:R-:W-:Y:S05]  /*2020*/  @!P6 BRA `(.L_x_23624) ;  /* 0x000000300000e947 */ /* 0x000fea0003800000 */
[----:B-----5:R-:W-:-:S04]  /*2030*/  FMUL.FTZ R103, R38, c[0x0][0x1ec] ;  /* 0x00007b0026677a20 */ /* 0x020fc80000410000 */
[----:B------:R-:W-:-:S04]  /*2040*/  FMUL.FTZ R66, R76, R103 ;  /* 0x000000674c427220 */ /* 0x000fc80000410000 */
[----:B------:R-:W-:Y:S02]  /*2050*/  @P0 FADD.FTZ R66, R34, R66 ;  /* 0x0000004222420221 */ /* 0x000fe40000010000 */
.L_x_23624:
[----:B------:R-:W-:Y:S05]  /*2060*/  BSYNC B0 ;  /* 0x0000000000007941 */ /* 0x000fea0003800000 */
.L_x_23623:
[----:B------:R-:W-:Y:S01]  /*2070*/  BSSY B0, `(.L_x_23625) ;  /* 0x0000005000007945 */ /* 0x000fe20003800000 */
[----:B------:R-:W-:Y:S05]  /*2080*/  @!P6 BRA `(.L_x_23626) ;  /* 0x000000300000e947 */ /* 0x000fea0003800000 */
[----:B-----5:R-:W-:-:S04]  /*2090*/  FMUL.FTZ R102, R39, c[0x0][0x1ec] ;  /* 0x00007b0027667a20 */ /* 0x020fc80000410000 */
[----:B------:R-:W-:-:S04]  /*20a0*/  FMUL.FTZ R67, R129, R102 ;  /* 0x0000006681437220 */ /* 0x000fc80000410000 */
[----:B------:R-:W-:Y:S02]  /*20b0*/  @P0 FADD.FTZ R67, R35, R67 ;  /* 0x0000004323430221 */ /* 0x000fe40000010000 */
.L_x_23626:
[----:B------:R-:W-:Y:S05]  /*20c0*/  BSYNC B0 ;  /* 0x0000000000007941 */ /* 0x000fea0003800000 */
.L_x_23625:
        /* <DEDUP_REMOVED lines=22> */
.L_x_23628:
[----:B-1----:R-:W-:Y:S05]  /*2230*/  BSYNC B0 ;  /* 0x0000000000007941 */ /* 0x002fea0003800000 */
.L_x_23627:
[----:B------:R-:W-:Y:S01]  /*2240*/  BSSY B0, `(.L_x_23629) ;  /* 0x0000005000007945 */ /* 0x000fe20003800000 */
[----:B------:R-:W-:Y:S05]  /*2250*/  @!P6 BRA `(.L_x_23630) ;  /* 0x000000300000e947 */ /* 0x000fea0003800000 */
[----:B-----5:R-:W-:-:S04]  /*2260*/  FMUL.FTZ R69, R37, c[0x0][0x1ec] ;  /* 0x00007b0025457a20 */ /* 0x020fc80000410000 */
[----:B------:R-:W-:-:S04]  /*2270*/  FMUL.FTZ R69, R130, R69 ;  /* 0x0000004582457220 */ /* 0x000fc80000410000 */
[----:B------:R-:W-:Y:S02]  /*2280*/  @P0 FADD.FTZ R69, R33, R69 ;  /* 0x0000004521450221 */ /* 0x000fe40000010000 */
.L_x_23630:
[----:B------:R-:W-:Y:S05]  /*2290*/  BSYNC B0 ;  /* 0x0000000000007941 */ /* 0x000fea0003800000 */
.L_x_23629:
[----:B------:R-:W-:Y:S01]  /*22a0*/  BSSY B0, `(.L_x_23631) ;  /* 0x0000005000007945 */ /* 0x000fe20003800000 */
[----:B------:R-:W-:Y:S05]  /*22b0*/  @!P6 BRA `(.L_x_23632) ;  /* 0x000000300000e947 */ /* 0x000fea0003800000 */
[----:B-----5:R-:W-:-:S04]  /*22c0*/  FMUL.FTZ R103, R38, c[0x0][0x1ec] ;  /* 0x00007b0026677a20 */ /* 0x020fc80000410000 */
[----:B------:R-:W-:-:S04]  /*22d0*/  FMUL.FTZ R70, R72, R103 ;  /* 0x0000006748467220 */ /* 0x000fc80000410000 */
[----:B------:R-:W-:Y:S02]  /*22e0*/  @P0 FADD.FTZ R70, R34, R70 ;  /* 0x0000004622460221 */ /* 0x000fe40000010000 */
.L_x_23632:
[----:B------:R-:W-:Y:S05]  /*22f0*/  BSYNC B0 ;  /* 0x0000000000007941 */ /* 0x000fea0003800000 */
.L_x_23631:
[----:B------:R-:W-:Y:S01]  /*2300*/  BSSY B0, `(.L_x_23633) ;  /* 0x0000005000007945 */ /* 0x000fe20003800000 */
[----:B------:R-:W-:Y:S05]  /*2310*/  @!P6 BRA `(.L_x_23634) ;  /* 0x000000300000e947 */ /* 0x000fea0003800000 */
[----:B-----5:R-:W-:-:S04]  /*2320*/  FMUL.FTZ R102, R39, c[0x0][0x1ec] ;  /* 0x00007b0027667a20 */ /* 0x020fc80000410000 */
[----:B------:R-:W-:-:S04]  /*2330*/  FMUL.FTZ R71, R131, R102 ;  /* 0x0000006683477220 */ /* 0x000fc80000410000 */
[----:B------:R-:W-:Y:S02]  /*2340*/  @P0 FADD.FTZ R71, R35, R71 ;  /* 0x0000004723470221 */ /* 0x000fe40000010000 */
.L_x_23634:
[----:B------:R-:W-:Y:S05]  /*2350*/  BSYNC B0 ;  /* 0x0000000000007941 */ /* 0x000fea0003800000 */
.L_x_23633:
[----:B------:R-:W-:Y:S01]  /*2360*/  FADD.FTZ R102, RZ, R40 ;  /* 0x00000028ff667221 */ /* 0x000fe20000010000 */
[----:B------:R-:W0:Y:S01]  /*2370*/  S2R R146, SR_TID.X ;  /* 0x0000000000927919 */ /* 0x000e220000002100 */
[----:B------:R-:W-:Y:S02]  /*2380*/  LOP3.LUT P1, RZ, R17, 0xff, RZ, 0xc0, !PT ;  /* 0x000000ff11ff7812 */ /* 0x000fe4000782c0ff */
[----:B------:R-:W-:-:S04]  /*2390*/  FADD.FTZ R103, R102, R41 ;  /* 0x0000002966677221 */ /* 0x000fc80000010000 */
[----:B------:R-:W-:-:S04]  /*23a0*/  FADD.FTZ R102, R103, R42 ;  /* 0x0000002a67667221 */ /* 0x000fc80000010000 */
[----:B------:R-:W-:-:S04]  /*23b0*/  FADD.FTZ R103, R102, R43 ;  /* 0x0000002b66677221 */ /* 0x000fc80000010000 */
[----:B------:R-:W-:-:S04]  /*23c0*/  FADD.FTZ R102, R103, R44 ;  /* 0x0000002c67667221 */ /* 0x000fc80000010000 */
        /* <DEDUP_REMOVED lines=26> */
[----:B------:R-:W-:-:S03]  /*2570*/  SHF.R.S32.HI R145, RZ, 0x1f, R140 ;  /* 0x0000001fff917819 */ /* 0x000fc6000001148c */
[----:B------:R-:W-:Y:S01]  /*2580*/  FADD.FTZ R142, R143, R66 ;  /* 0x000000428f8e7221 */ /* 0x000fe20000010000 */
[----:B------:R0:W-:Y:S03]  /*2590*/  STG.E.128 [R102.64], R68 ;  /* 0x0000004466007986 */ /* 0x0001e6000c101d04 */
[----:B------:R-:W-:-:S04]  /*25a0*/  FADD.FTZ R143, R142, R67 ;  /* 0x000000438e8f7221 */ /* 0x000fc80000010000 */
[----:B------:R-:W-:-:S04]  /*25b0*/  FADD.FTZ R142, R143, R68 ;  /* 0x000000448f8e7221 */ /* 0x000fc80000010000 */
[----:B------:R-:W-:-:S04]  /*25c0*/  FADD.FTZ R143, R142, R69 ;  /* 0x000000458e8f7221 */ /* 0x000fc80000010000 */
[----:B------:R-:W-:-:S04]  /*25d0*/  FADD.FTZ R142, R143, R70 ;  /* 0x000000468f8e7221 */ /* 0x000fc80000010000 */
[----:B------:R-:W-:Y:S01]  /*25e0*/  FADD.FTZ R150, R142, R71 ;  /* 0x000000478e967221 */ /* 0x000fe20000010000 */
[----:B------:R-:W-:Y:S05]  /*25f0*/  BRA.DIV ~URZ, `(.L_x_23635) ;  /* 0x000012027f007947 */ /* 0x000fea000b800000 */
[----:B0-----:R0:W1:Y:S02]  /*2600*/  SHFL.BFLY PT, R102, R150, 0x1, 0x1f ;  /* 0x0c201f0096667f89 */ /* 0x00106400000e0000 */
.L_x_23641:
        /* <DEDUP_REMOVED lines=84> */
.L_x_23642:
[----:B------:R-:W2:Y:S01]  /*2b50*/  S2R R142, SR_TID.X ;  /* 0x00000000008e7919 */ /* 0x000ea20000002100 */
[----:B------:R-:W-:Y:S01]  /*2b60*/  @!P0 SHF.R.U32.HI R146, RZ, 0x5, R146 ;  /* 0x00000005ff928819 */ /* 0x000fe20000011692 */
[----:B-1----:R-:W-:Y:S01]  /*2b70*/  FADD.FTZ R103, R149, R150 ;  /* 0x0000009695677221 */ /* 0x002fe20000010000 */
[----:B------:R-:W-:Y:S02]  /*2b80*/  WARPSYNC 0xffffffff ;  /* 0xffffffff00007948 */ /* 0x000fe40003800000 */
[----:B------:R-:W-:-:S04]  /*2b90*/  @!P0 LOP3.LUT R146, R146, 0x3, RZ, 0xc0, !PT ;  /* 0x0000000392928812 */ /* 0x000fc800078ec0ff */
[----:B------:R-:W-:-:S05]  /*2ba0*/  @!P0 IADD3 R146, R147, R146, RZ ;  /* 0x0000009293928210 */ /* 0x000fca0007ffe0ff */
[----:B------:R1:W-:Y:S01]  /*2bb0*/  @!P0 STS.64 [R146.X8], R102 ;  /* 0x0000006692008388 */ /* 0x0003e20000008a00 */
[----:B--2---:R-:W-:-:S04]  /*2bc0*/  LOP3.LUT R148, R142, 0x1f, RZ, 0xc0, !PT ;  /* 0x0000001f8e947812 */ /* 0x004fc800078ec0ff */
[----:B------:R-:W-:-:S11]  /*2bd0*/  ISETP.GT.U32.AND P0, PT, R148, 0x3, PT ;  /* 0x000000039400780c */ /* 0x000fd60003f04070 */
[----:B-1----:R-:W-:Y:S01]  /*2be0*/  BAR.SYNC.DEFER_BLOCKING 0x0 ;  /* 0x0000000000007b1d */ /* 0x002fe20000010000 */
[----:B------:R-:W-:Y:S01]  /*2bf0*/  CS2R R102, SRZ ;  /* 0x0000000000667805 */ /* 0x000fe2000001ff00 */
        /* <DEDUP_REMOVED lines=8> */
[----:B01----:R-:W-:Y:S02]  /*2c80*/  IADD3 R150, R149, R146, RZ ;  /* 0x0000009295967210 */ /* 0x003fe40007ffe0ff */
[----:B------:R-:W-:Y:S03]  /*2c90*/  I2F R149, R149 ;  /* 0x0000009500957306 */ /* 0x000fe60000201400 */
[----:B------:R-:W0:Y:S05]  /*2ca0*/  SHFL.DOWN PT, R155, R150, 0x1, 0x1f ;  /* 0x08201f00969b7f89 */ /* 0x000e2a00000e0000 */
[----:B------:R-:W1:Y:S01]  /*2cb0*/  I2F R143, R150 ;  /* 0x00000096008f7306 */ /* 0x000e620000201400 */
[----:B--2---:R-:W2:Y:S07]  /*2cc0*/  SHFL.DOWN PT, R151, R102, 0x2, 0x1f ;  /* 0x08401f0066977f89 */ /* 0x004eae00000e0000 */
[----:B-1----:R-:W1:Y:S01]  /*2cd0*/  MUFU.RCP R147, R143 ;  /* 0x0000008f00937308 */ /* 0x002e620000001000 */
[----:B0-----:R-:W-:Y:S01]  /*2ce0*/  IADD3 R146, R150, R155, RZ ;  /* 0x0000009b96927210 */ /* 0x001fe20007ffe0ff */
[----:B------:R-:W0:Y:S06]  /*2cf0*/  SHFL.DOWN PT, R148, R103, 0x2, 0x1f ;  /* 0x08401f0067947f89 */ /* 0x000e2c00000e0000 */
[----:B------:R-:W3:Y:S08]  /*2d00*/  I2F R146, R146 ;  /* 0x0000009200927306 */ /* 0x000ef00000201400 */
[----:B------:R-:W4:Y:S01]  /*2d10*/  I2F R155, R155 ;  /* 0x0000009b009b7306 */ /* 0x000f220000201400 */
        /* <DEDUP_REMOVED lines=13> */
[----:B----4-:R-:W-:Y:S02]  /*2df0*/  FMUL.FTZ R103, R103, R155 ;  /* 0x0000009b67677220 */ /* 0x010fe40000410000 */
[----:B------:R-:W-:Y:S02]  /*2e00*/  FMUL.FTZ R150, R150, R150 ;  /* 0x0000009696967220 */ /* 0x000fe40000410000 */
[C---:B------:R-:W-:Y:S02]  /*2e10*/  FFMA.FTZ R152, R143.reuse, R102, R103 ;  /* 0x000000668f987223 */ /* 0x040fe40000010067 */
[----:B------:R-:W-:Y:S01]  /*2e20*/  FMUL.FTZ R150, R143, R150 ;  /* 0x000000968f967220 */ /* 0x000fe20000410000 */
[----:B------:R-:W-:Y:S01]  /*2e30*/  MOV R143, c[0x0][0x1e0] ;  /* 0x00007800008f7a02 */ /* 0x000fe20000000f00 */
[----:B-1----:R-:W-:-:S02]  /*2e40*/  FMUL.FTZ R152, R149, R152 ;  /* 0x0000009895987220 */ /* 0x002fc40000410000 */
[----:B--2---:R-:W-:Y:S02]  /*2e50*/  FADD.FTZ R102, R148, R147 ;  /* 0x0000009394667221 */ /* 0x004fe40000010000 */
        /* <DEDUP_REMOVED lines=11> */
[--C-:B------:R-:W-:Y:S01]  /*2f10*/  @!P0 LEA.HI.X R147, R140, c[0x0][0x1a4], R145.reuse, 0x2, P2 ;  /* 0x000069008c938a11 */ /* 0x100fe200010f1491 */
        /* <DEDUP_REMOVED lines=14> */
[C---:B------:R-:W-:Y:S02]  /*3000*/  FADD.FTZ R43, -R142.reuse, R43 ;  /* 0x0000002b8e2b7221 */ /* 0x040fe40000010100 */
[----:B------:R-:W-:Y:S01]  /*3010*/  FADD.FTZ R151, -R142, R50 ;  /* 0x000000328e977221 */ /* 0x000fe20000010100 */
[----:B------:R-:W-:Y:S01]  /*3020*/  LEA.HI R40, R40, R144, RZ, 0x2 ;  /* 0x0000009028287211 */ /* 0x000fe200078f10ff */
[----:B------:R-:W-:-:S02]  /*3030*/  FADD.FTZ R51, -R142, R51 ;  /* 0x000000338e337221 */ /* 0x000fc40000010100 */
[C---:B------:R-:W-:Y:S02]  /*3040*/  FMUL.FTZ R50, R102.reuse, R143 ;  /* 0x0000008f66327220 */ /* 0x040fe40000410000 */
[----:B------:R-:W-:Y:S02]  /*3050*/  FMUL.FTZ R143, R102, R43 ;  /* 0x0000002b668f7220 */ /* 0x000fe40000410000 */
[----:B------:R-:W-:Y:S02]  /*3060*/  FADD.FTZ R149, -R142, R48 ;  /* 0x000000308e957221 */ /* 0x000fe40000010100 */
[C---:B------:R-:W-:Y:S02]  /*3070*/  FMUL.FTZ R48, R102.reuse, R103 ;  /* 0x0000006766307220 */ /* 0x040fe40000410000 */
[----:B------:R-:W-:Y:S02]  /*3080*/  FMUL.FTZ R103, R102, R51 ;  /* 0x0000003366677220 */ /* 0x000fe40000410000 */
[----:B------:R-:W-:-:S02]  /*3090*/  FADD.FTZ R147, -R142, R46 ;  /* 0x0000002e8e937221 */ /* 0x000fc40000010100 */
[----:B------:R-:W-:Y:S01]  /*30a0*/  FFMA.FTZ R51, R15, R143, R30 ;  /* 0x0000008f0f337223 */ /* 0x000fe2000001001e */
[----:B------:R-:W-:Y:S01]  /*30b0*/  LEA.HI.SX32 R143, R40, R141, 0x1e ;  /* 0x0000008d288f7211 */ /* 0x000fe200078ff2ff */
[C---:B------:R-:W-:Y:S02]  /*30c0*/  FADD.FTZ R41, -R142.reuse, R41 ;  /* 0x000000298e297221 */ /* 0x040fe40000010100 */
[C---:B------:R-:W-:Y:S02]  /*30d0*/  FADD.FTZ R145, -R142.reuse, R44 ;  /* 0x0000002c8e917221 */ /* 0x040fe40000010100 */
[C---:B------:R-:W-:Y:S02]  /*30e0*/  FADD.FTZ R45, -R142.reuse, R45 ;  /* 0x0000002d8e2d7221 */ /* 0x040fe40000010100 */
[C---:B------:R-:W-:Y:S02]  /*30f0*/  FADD.FTZ R47, -R142.reuse, R47 ;  /* 0x0000002f8e2f7221 */ /* 0x040fe40000010100 */
[----:B------:R-:W-:-:S02]  /*3100*/  FADD.FTZ R49, -R142, R49 ;  /* 0x000000318e317221 */ /* 0x000fc40000010100 */
[C---:B------:R-:W-:Y:S02]  /*3110*/  FADD.FTZ R155, -R142.reuse, R54 ;  /* 0x000000368e9b7221 */ /* 0x040fe40000010100 */
[C---:B------:R-:W-:Y:S01]  /*3120*/  FADD.FTZ R161, -R142.reuse, R60 ;  /* 0x0000003c8ea17221 */ /* 0x040fe20000010100 */
[----:B------:R-:W-:Y:S01]  /*3130*/  MOV R60, 0x10 ;  /* 0x00000010003c7802 */ /* 0x000fe20000000f00 */
[C---:B------:R-:W-:Y:S02]  /*3140*/  FADD.FTZ R153, -R142.reuse, R52 ;  /* 0x000000348e997221 */ /* 0x040fe40000010100 */
[----:B------:R-:W-:Y:S02]  /*3150*/  FADD.FTZ R163, -R142, R61 ;  /* 0x0000003d8ea37221 */ /* 0x000fe40000010100 */
[----:B------:R-:W-:Y:S01]  /*3160*/  FMUL.FTZ R54, R102, R147 ;  /* 0x0000009366367220 */ /* 0x000fe20000410000 */
[----:B------:R-:W-:Y:S01]  /*3170*/  IADD3 R147, R143, 0x80, RZ ;  /* 0x000000808f937810 */ /* 0x000fe20007ffe0ff */
        /* <DEDUP_REMOVED lines=17> */
[C---:B------:R-:W-:Y:S01]  /*3290*/  FMUL.FTZ R52, R102.reuse, R145 ;  /* 0x0000009166347220 */ /* 0x040fe20000410000 */
[----:B------:R-:W-:Y:S01]  /*32a0*/  IADD3 R145, R143, 0x100, RZ ;  /* 0x000001008f917810 */ /* 0x000fe20007ffe0ff */
        /* <DEDUP_REMOVED lines=10> */
[----:B------:R-:W-:-:S04]  /*3350*/  IMAD.WIDE.U32 R148, R143, R60, c[0x0][0x208] ;  /* 0x000082008f947625 */ /* 0x000fc800078e003c */
[C---:B------:R-:W-:Y:S01]  /*3360*/  FMUL.FTZ R62, R102.reuse, R57 ;  /* 0x00000039663e7220 */ /* 0x040fe20000410000 */
[----:B------:R-:W-:Y:S01]  /*3370*/  STG.E.128 [R148.64], R48 ;  /* 0x0000003094007986 */ /* 0x000fe2000c101d04 */
[----:B------:R-:W-:Y:S02]  /*3380*/  FMUL.FTZ R70, R102, R59 ;  /* 0x0000003b66467220 */ /* 0x000fe40000410000 */
[----:B------:R-:W-:Y:S02]  /*3390*/  FFMA.FTZ R55, R13, R142, R28 ;  /* 0x0000008e0d377223 */ /* 0x000fe4000001001c */
[----:B------:R-:W-:Y:S02]  /*33a0*/  FFMA.FTZ R54, R98, R54, R117 ;  /* 0x0000003662367223 */ /* 0x000fe40000010075 */
[----:B------:R-:W-:Y:S02]  /*33b0*/  FFMA.FTZ R53, R14, R45, R73 ;  /* 0x0000002d0e357223 */ /* 0x000fe40000010049 */
[----:B------:R-:W-:-:S02]  /*33c0*/  FFMA.FTZ R52, R99, R52, R116 ;  /* 0x0000003463347223 */ /* 0x000fc40000010074 */
[----:B------:R-:W-:-:S04]  /*33d0*/  IMAD.WIDE.U32 R146, R147, R60, c[0x0][0x208] ;  /* 0x0000820093927625 */ /* 0x000fc800078e003c */
[----:B------:R-:W-:Y:S01]  /*33e0*/  FFMA.FTZ R59, R11, R103, R26 ;  /* 0x000000670b3b7223 */ /* 0x000fe2000001001a */
[----:B------:R0:W-:Y:S01]  /*33f0*/  STG.E.128 [R146.64], R52 ;  /* 0x0000003492007986 */ /* 0x0001e2000c101d04 */
[----:B------:R-:W-:Y:S02]  /*3400*/  FFMA.FTZ R58, R96, R58, R115 ;  /* 0x0000003a603a7223 */ /* 0x000fe40000010073 */
[----:B------:R-:W-:Y:S02]  /*3410*/  FFMA.FTZ R57, R12, R43, R31 ;  /* 0x0000002b0c397223 */ /* 0x000fe4000001001f */
[----:B------:R-:W-:Y:S02]  /*3420*/  FFMA.FTZ R56, R97, R56, R114 ;  /* 0x0000003861387223 */ /* 0x000fe40000010072 */
[----:B------:R-:W-:-:S04]  /*3430*/  IMAD.WIDE.U32 R144, R145, R60, c[0x0][0x208] ;  /* 0x0000820091907625 */ /* 0x000fc800078e003c */
[C---:B------:R-:W-:Y:S01]  /*3440*/  FMUL.FTZ R69, R102.reuse, R69 ;  /* 0x0000004566457220 */ /* 0x040fe20000410000 */
[----:B------:R1:W-:Y:S01]  /*3450*/  STG.E.128 [R144.64], R56 ;  /* 0x0000003890007986 */ /* 0x0003e2000c101d04 */
[C---:B------:R-:W-:Y:S02]  /*3460*/  FMUL.FTZ R67, R102.reuse, R67 ;  /* 0x0000004366437220 */ /* 0x040fe40000410000 */
[C---:B------:R-:W-:Y:S02]  /*3470*/  FMUL.FTZ R65, R102.reuse, R65 ;  /* 0x0000004166417220 */ /* 0x040fe40000410000 */
[C---:B------:R-:W-:Y:S02]  /*3480*/  FMUL.FTZ R63, R102.reuse, R63 ;  /* 0x0000003f663f7220 */ /* 0x040fe40000410000 */
[C---:B------:R-:W-:Y:S02]  /*3490*/  FMUL.FTZ R61, R102.reuse, R61 ;  /* 0x0000003d663d7220 */ /* 0x040fe40000410000 */
[----:B------:R-:W-:-:S02]  /*34a0*/  FMUL.FTZ R68, R102, R68 ;  /* 0x0000004466447220 */ /* 0x000fc40000410000 */
[----:B0-----:R-:W-:Y:S01]  /*34b0*/  FFMA.FTZ R55, R3, R67, R18 ;  /* 0x0000004303377223 */ /* 0x001fe20000010012 */
[C---:B------:R-:W-:Y:S01]  /*34c0*/  IADD3 R67, R143.reuse, 0x200, RZ ;  /* 0x000002008f437810 */ /* 0x040fe20007ffe0ff */
[C---:B------:R-:W-:Y:S02]  /*34d0*/  FMUL.FTZ R153, R102.reuse, R153 ;  /* 0x0000009966997220 */ /* 0x040fe40000410000 */
[C---:B------:R-:W-:Y:S02]  /*34e0*/  FMUL.FTZ R155, R102.reuse, R155 ;  /* 0x0000009b669b7220 */ /* 0x040fe40000410000 */
[----:B------:R-:W-:Y:S02]  /*34f0*/  FMUL.FTZ R66, R102, R66 ;  /* 0x0000004266427220 */ /* 0x000fe40000410000 */
[----:B-1----:R-:W-:Y:S01]  /*3500*/  FFMA.FTZ R57, R2, R69, R21 ;  /* 0x0000004502397223 */ /* 0x002fe20000010015 */
[C---:B------:R-:W-:Y:S01]  /*3510*/  IADD3 R69, R143.reuse, 0x180, RZ ;  /* 0x000001808f457810 */ /* 0x040fe20007ffe0ff */
[----:B------:R-:W-:Y:S01]  /*3520*/  FFMA.FTZ R53, R4, R65, R23 ;  /* 0x0000004104357223 */ /* 0x000fe20000010017 */
[----:B------:R-:W-:Y:S01]  /*3530*/  IADD3 R65, R143, 0x280, RZ ;  /* 0x000002808f417810 */ /* 0x000fe20007ffe0ff */
[----:B------:R-:W-:-:S02]  /*3540*/  FMUL.FTZ R44, R102, R157 ;  /* 0x0000009d662c7220 */ /* 0x000fc40000410000 */
[C---:B------:R-:W-:Y:S02]  /*3550*/  FMUL.FTZ R46, R102.reuse, R159 ;  /* 0x0000009f662e7220 */ /* 0x040fe40000410000 */
[C---:B------:R-:W-:Y:S02]  /*3560*/  FMUL.FTZ R64, R102.reuse, R64 ;  /* 0x0000004066407220 */ /* 0x040fe40000410000 */
[----:B------:R-:W-:Y:S01]  /*3570*/  FFMA.FTZ R51, R5, R63, R20 ;  /* 0x0000003f05337223 */ /* 0x000fe20000010014 */
[----:B------:R-:W-:Y:S01]  /*3580*/  IADD3 R63, R143, 0x300, RZ ;  /* 0x000003008f3f7810 */ /* 0x000fe20007ffe0ff */
[C---:B------:R-:W-:Y:S02]  /*3590*/  FMUL.FTZ R161, R102.reuse, R161 ;  /* 0x000000a166a17220 */ /* 0x040fe40000410000 */
[C---:B------:R-:W-:Y:S02]  /*35a0*/  FMUL.FTZ R163, R102.reuse, R163 ;  /* 0x000000a366a37220 */ /* 0x040fe40000410000 */
[----:B------:R-:W-:-:S02]  /*35b0*/  FMUL.FTZ R165, R102, R165 ;  /* 0x000000a566a57220 */ /* 0x000fc40000410000 */
[----:B------:R-:W-:Y:S01]  /*35c0*/  FFMA.FTZ R58, R86, R61, R105 ;  /* 0x0000003d563a7223 */ /* 0x000fe20000010069 */
[----:B------:R-:W-:Y:S01]  /*35d0*/  IADD3 R61, R143, 0x380, RZ ;  /* 0x000003808f3d7810 */ /* 0x000fe20007ffe0ff */
[----:B------:R-:W-:Y:S02]  /*35e0*/  FFMA.FTZ R56, R87, R68, R104 ;  /* 0x0000004457387223 */ /* 0x000fe40000010068 */
[----:B------:R-:W-:Y:S02]  /*35f0*/  FMUL.FTZ R71, R102, R71 ;  /* 0x0000004766477220 */ /* 0x000fe40000410000 */
[----:B------:R-:W-:Y:S02]  /*3600*/  FFMA.FTZ R43, R9, R47, R24 ;  /* 0x0000002f092b7223 */ /* 0x000fe40000010018 */
[----:B------:R-:W-:Y:S02]  /*3610*/  FFMA.FTZ R42, R94, R155, R113 ;  /* 0x0000009b5e2a7223 */ /* 0x000fe40000010071 */
[----:B------:R-:W-:-:S02]  /*3620*/  FFMA.FTZ R41, R10, R41, R29 ;  /* 0x000000290a297223 */ /* 0x000fc4000001001d */
        /* <DEDUP_REMOVED lines=14> */
[----:B------:R-:W-:-:S04]  /*3710*/  IMAD.WIDE.U32 R64, R65, R60, c[0x0][0x208] ;  /* 0x0000820041407625 */ /* 0x000fc800078e003c */
[-C--:B------:R-:W-:Y:S01]  /*3720*/  IMAD.WIDE.U32 R62, R63, R60.reuse, c[0x0][0x208] ;  /* 0x000082003f3e7625 */ /* 0x080fe200078e003c */
[----:B------:R0:W-:Y:S03]  /*3730*/  STG.E.128 [R64.64], R48 ;  /* 0x0000003040007986 */ /* 0x0001e6000c101d04 */
[----:B------:R-:W-:Y:S01]  /*3740*/  FFMA.FTZ R59, R0, R71, R19 ;  /* 0x00000047003b7223 */ /* 0x000fe20000010013 */
[----:B------:R0:W-:Y:S01]  /*3750*/  STG.E.128 [R62.64], R52 ;  /* 0x000000343e007986 */ /* 0x0001e2000c101d04 */
[----:B------:R-:W-:-:S05]  /*3760*/  IMAD.WIDE.U32 R60, R61, R60, c[0x0][0x208] ;  /* 0x000082003d3c7625 */ /* 0x000fca00078e003c */
[----:B------:R0:W-:Y:S02]  /*3770*/  STG.E.128 [R60.64], R56 ;  /* 0x000000383c007986 */ /* 0x0001e4000c101d04 */
.L_x_23638:
[----:B0-----:R-:W-:Y:S05]  /*3780*/  BSYNC B0 ;  /* 0x0000000000007941 */ /* 0x001fea0003800000 */
.L_x_23637:
[----:B------:R-:W-:Y:S02]  /*3790*/  IADD3 R140, R140, c[0x0][0x160], RZ ;  /* 0x000058008c8c7a10 */ /* 0x000fe40007ffe0ff */
[----:B------:R-:W-:Y:S02]  /*37a0*/  LOP3.LUT P1, RZ, R17, 0xff, RZ, 0xc0, !PT ;  /* 0x000000ff11ff7812 */ /* 0x000fe4000782c0ff */
[----:B------:R-:W-:Y:S02]  /*37b0*/  ISETP.GE.AND P0, PT, R140, c[0x0][0x164], PT ;  /* 0x000059008c007a0c */ /* 0x000fe40003f06270 */
[----:B------:R-:W-:-:S11]  /*37c0*/  SEL R17, RZ, 0x1, P1 ;  /* 0x00000001ff117807 */ /* 0x000fd60000800000 */
[----:B-----5:R-:W-:Y:S01]  /*37d0*/  @P0 CALL.REL.NOINC `(.L_x_23639) ;  /* 0x0000001000000944 */ /* 0x020fe20003c00000 */
[----:B------:R-:W-:Y:S05]  /*37e0*/  BRA `(.L_x_23640) ;  /* 0xffffd45000007947 */ /* 0x000fea000383ffff */
.L_x_23639:
[----:B------:R-:W-:Y:S05]  /*37f0*/  EXIT ;  /* 0x000000000000794d */ /* 0x000fea0003800000 */
.L_x_23635:
[----:B0-----:R-:W-:Y:S01]  /*3800*/  HFMA2.MMA R149, -RZ, RZ, 0, 5.9604644775390625e-08 ;  /* 0x00000001ff957435 */ /* 0x001fe200000001ff */
[----:B------:R-:W-:Y:S02]  /*3810*/  MOV R103, 0x1f ;  /* 0x0000001f00677802 */ /* 0x000fe40000000f00 */
[----:B------:R-:W-:Y:S02]  /*3820*/  MOV R148, 0xffffffff ;  /* 0xffffffff00947802 */ /* 0x000fe40000000f00 */
[----:B------:R-:W-:Y:S02]  /*3830*/  MOV R142, 0x3850 ;  /* 0x00003850008e7802 */ /* 0x000fe40000000f00 */
[----:B-----5:R-:W-:Y:S05]  /*3840*/  CALL.REL.NOINC `($__internal_135_$__cuda_sm70_shflsync_bfly_p) ;  /* 0x0000079000007944 */ /* 0x020fea0003c00000 */
[----:B-1----:R-:W-:Y:S01]  /*3850*/  MOV R102, R149 ;  /* 0x0000009500667202 */ /* 0x002fe20000000f00 */
[----:B0-----:R-:W-:Y:S05]  /*3860*/  BRA `(.L_x_23641) ;  /* 0xffffeda000007947 */ /* 0x001fea000383ffff */
.L_x_23636:
[----:B------:R-:W-:Y:S01]  /*3870*/  HFMA2.MMA R149, -RZ, RZ, 0, 1.1920928955078125e-07 ;  /* 0x00000002ff957435 */ /* 0x000fe200000001ff */
[----:B------:R-:W-:Y:S02]  /*3880*/  MOV R103, 0x1f ;  /* 0x0000001f00677802 */ /* 0x000fe40000000f00 */
[----:B------:R-:W-:Y:S02]  /*3890*/  MOV R148, 0xffffffff ;  /* 0xffffffff00947802 */ /* 0x000fe40000000f00 */
[----:B------:R-:W-:-:S02]  /*38a0*/  MOV R142, 0x38c0 ;  /* 0x000038c0008e7802 */ /* 0x000fc40000000f00 */
[----:B-----5:R-:W-:Y:S05]  /*38b0*/  CALL.REL.NOINC `($__internal_135_$__cuda_sm70_shflsync_bfly_p) ;  /* 0x0000072000007944 */ /* 0x020fea0003c00000 */
[----:B01----:R-:W-:Y:S01]  /*38c0*/  FADD.FTZ R150, R150, R149 ;  /* 0x0000009596967221 */ /* 0x003fe20000010000 */
[----:B------:R-:W-:Y:S01]  /*38d0*/  HFMA2.MMA R149, -RZ, RZ, 0, 2.384185791015625e-07 ;  /* 0x00000004ff957435 */ /* 0x000fe200000001ff */
[----:B------:R-:W-:-:S02]  /*38e0*/  MOV R103, 0x1f ;  /* 0x0000001f00677802 */ /* 0x000fc40000000f00 */
[----:B------:R-:W-:Y:S02]  /*38f0*/  MOV R148, 0xffffffff ;  /* 0xffffffff00947802 */ /* 0x000fe40000000f00 */
[----:B------:R-:W-:Y:S02]  /*3900*/  MOV R142, 0x3920 ;  /* 0x00003920008e7802 */ /* 0x000fe40000000f00 */
[----:B------:R-:W-:Y:S05]  /*3910*/  CALL.REL.NOINC `($__internal_135_$__cuda_sm70_shflsync_bfly_p) ;  /* 0x000006c000007944 */ /* 0x000fea0003c00000 */
[----:B01----:R-:W-:Y:S01]  /*3920*/  FADD.FTZ R150, R150, R149 ;  /* 0x0000009596967221 */ /* 0x003fe20000010000 */
[----:B------:R-:W-:Y:S01]  /*3930*/  HFMA2.MMA R149, -RZ, RZ, 0, 4.76837158203125e-07 ;  /* 0x00000008ff957435 */ /* 0x000fe200000001ff */
[----:B------:R-:W-:Y:S02]  /*3940*/  MOV R103, 0x1f ;  /* 0x0000001f00677802 */ /* 0x000fe40000000f00 */
[----:B------:R-:W-:Y:S02]  /*3950*/  MOV R148, 0xffffffff ;  /* 0xffffffff00947802 */ /* 0x000fe40000000f00 */
[----:B------:R-:W-:Y:S02]  /*3960*/  MOV R142, 0x3980 ;  /* 0x00003980008e7802 */ /* 0x000fe40000000f00 */
[----:B------:R-:W-:Y:S05]  /*3970*/  CALL.REL.NOINC `($__internal_135_$__cuda_sm70_shflsync_bfly_p) ;  /* 0x0000066000007944 */ /* 0x000fea0003c00000 */
[----:B01----:R-:W-:Y:S01]  /*3980*/  FADD.FTZ R150, R150, R149 ;  /* 0x0000009596967221 */ /* 0x003fe20000010000 */
[----:B------:R-:W-:Y:S01]  /*3990*/  HFMA2.MMA R149, -RZ, RZ, 0, 9.5367431640625e-07 ;  /* 0x00000010ff957435 */ /* 0x000fe200000001ff */
[----:B------:R-:W-:-:S02]  /*39a0*/  MOV R103, 0x1f ;  /* 0x0000001f00677802 */ /* 0x000fc40000000f00 */
[----:B------:R-:W-:Y:S02]  /*39b0*/  MOV R148, 0xffffffff ;  /* 0xffffffff00947802 */ /* 0x000fe40000000f00 */
[----:B------:R-:W-:Y:S02]  /*39c0*/  MOV R142, 0x39e0 ;  /* 0x000039e0008e7802 */ /* 0x000fe40000000f00 */
[----:B------:R-:W-:Y:S05]  /*39d0*/  CALL.REL.NOINC `($__internal_135_$__cuda_sm70_shflsync_bfly_p) ;  /* 0x0000060000007944 */ /* 0x000fea0003c00000 */
        /* <DEDUP_REMOVED lines=70> */
[----:B------:R-:W-:Y:S05]  /*3e40*/  CALL.REL.NOINC `($__internal_135_$__cuda_sm70_shflsync_bfly_p) ;  /* 0x0000019000007944 */ /* 0x000fea0003c00000 */
[----:B01----:R-:W-:Y:S01]  /*3e50*/  FADD.FTZ R150, R150, R149 ;  /* 0x0000009596967221 */ /* 0x003fe20000010000 */
[----:B------:R-:W-:Y:S01]  /*3e60*/  HFMA2.MMA R149, -RZ, RZ, 0, 1.1920928955078125e-07 ;  /* 0x00000002ff957435 */ /* 0x000fe200000001ff */
[----:B------:R-:W-:Y:S02]  /*3e70*/  MOV R103, 0x1f ;  /* 0x0000001f00677802 */ /* 0x000fe40000000f00 */
[----:B------:R-:W-:Y:S02]  /*3e80*/  MOV R148, 0xffffffff ;  /* 0xffffffff00947802 */ /* 0x000fe40000000f00 */
[----:B------:R-:W-:Y:S02]  /*3e90*/  MOV R142, 0x3eb0 ;  /* 0x00003eb0008e7802 */ /* 0x000fe40000000f00 */
[----:B------:R-:W-:Y:S05]  /*3ea0*/  CALL.REL.NOINC `($__internal_135_$__cuda_sm70_shflsync_bfly_p) ;  /* 0x0000013000007944 */ /* 0x000fea0003c00000 */
        /* <DEDUP_REMOVED lines=18> */
[----:B01----:R-:W-:Y:S05]  /*3fd0*/  BRA `(.L_x_23642) ;  /* 0xffffeb7000007947 */ /* 0x003fea000383ffff */
        .weak           $__internal_135_$__cuda_sm70_shflsync_bfly_p
        .type           $__internal_135_$__cuda_sm70_shflsync_bfly_p,@function
        .size           $__internal_135_$__cuda_sm70_shflsync_bfly_p,(.L_x_29199 - $__internal_135_$__cuda_sm70_shflsync_bfly_p)
$__internal_135_$__cuda_sm70_shflsync_bfly_p:
[----:B------:R-:W-:Y:S01]  /*3fe0*/  HFMA2.MMA R143, -RZ, RZ, 0, 0 ;  /* 0x00000000ff8f7435 */ /* 0x000fe200000001ff */
[----:B------:R-:W-:Y:S04]  /*3ff0*/  WARPSYNC R148 ;  /* 0x0000009400007348 */ /* 0x000fe80003800000 */
[----:B------:R0:W1:Y:S01]  /*4000*/  SHFL.BFLY PT, R149, R150, R149, R103 ;  /* 0x0c00009596957389 */ /* 0x00006200000e0067 */
[----:B------:R-:W-:Y:S05]  /*4010*/  RET.REL.NODEC R142 `(_ZN10layer_norm13ln_fwd_kernelINS_13Kernel_traitsI6__halfffffjLj4096ELj1ELj1ELj4ELj16ENS_18Kernel_traits_baseILj4096ES2_ffffjLj128EEEEELb0ELb1ELb1ELb1EEEvNS_9FwdParamsE) ;  /* 0xffffbfe08e007950 */ /* 0x000fea0003c3ffff */
.L_x_23643:
        /* <DEDUP_REMOVED lines=14> */
.L_x_29199:


//--------------------- .text._ZN10layer_norm13ln_fwd_kernelINS_13Kernel_traitsI6__halfffffjLj4096ELj1ELj1ELj4ELj16ENS_18Kernel_traits_baseILj4096ES2_ffffjLj128EEEEELb1ELb0ELb0ELb0EEEvNS_9FwdParamsE --------------------------
	.section	.text._ZN10layer_norm13ln_fwd_kernelINS_13Kernel_traitsI6__halfffffjLj4096ELj1ELj1ELj4ELj16ENS_18Kernel_traits_baseILj4096ES2_ffffjLj128EEEEELb1ELb0ELb0ELb0EEEvNS_9FwdParamsE,"ax",@progbits
	.sectioninfo	@"SHI_REGISTERS=136"
	.align	128
        .global         _ZN10layer_norm13ln_fwd_kernelINS_13Kernel_traitsI6__halfffffjLj4096ELj1ELj1ELj4ELj16ENS_18Kernel_traits_baseILj4096ES2_ffffjLj128EEEEELb1ELb0ELb0ELb0EEEvNS_9FwdParamsE
        .type           _ZN10layer_norm13ln_fwd_kernelINS_13Kernel_traitsI6__halfffffjLj4096ELj1ELj1ELj4ELj16ENS_18Kernel_traits_baseILj4096ES2_ffffjLj128EEEEELb1ELb0ELb0ELb0EEEvNS_9FwdParamsE,@function
        .size           _ZN10layer_norm13ln_fwd_kernelINS_13Kernel_traitsI6__halfffffjLj4096ELj1ELj1ELj4ELj16ENS_18Kernel_traits_baseILj4096ES2_ffffjLj128EEEEELb1ELb0ELb0ELb0EEEvNS_9FwdParamsE,(.L_x_29200 - _ZN10layer_norm13ln_fwd_kernelINS_13Kernel_traitsI6__halfffffjLj4096ELj1ELj1ELj4ELj16ENS_18Kernel_traits_baseILj4096ES2_ffffjLj128EEEEELb1ELb0ELb0ELb0EEEvNS_9FwdParamsE)
        .other          _ZN10layer_norm13ln_fwd_kernelINS_13Kernel_traitsI6__halfffffjLj4096ELj1ELj1ELj4ELj16ENS_18Kernel_traits_baseILj4096ES2_ffffjLj128EEEEELb1ELb0ELb0ELb0EEEvNS_9FwdParamsE,@"STO_CUDA_ENTRY STV_DEFAULT"
_ZN10layer_norm13ln_fwd_kernelINS_13Kernel_traitsI6__halfffffjLj4096ELj1ELj1ELj4ELj16ENS_18Kernel_traits_baseILj4096ES2_ffffjLj128EEEEELb1ELb0ELb0ELb0EEEvNS_9FwdParamsE:
.text._ZN10layer_norm13ln_fwd_kernelINS_13Kernel_traitsI6__halfffffjLj4096ELj1ELj1ELj4ELj16ENS_18Kernel_traits_baseILj4096ES2_ffffjLj128EEEEELb1ELb0ELb0ELb0EEEvNS_9FwdParamsE:
[----:B------:R-:W-:Y:S02]  /*0000*/  IMAD.MOV.U32 R1, RZ, RZ, c[0x0][0x28] ;  /* 0x00000a00ff017624 */ /* 0x000fe400078e00ff */
[----:B------:R-:W-:Y:S01]  /*0010*/  ULDC.U8 UR4, c[0x0][0x244] ;  /* 0x0000910000047ab9 */ /* 0x000fe20000000000 */
[----:B------:R-:W-:Y:S01]  /*0020*/  IMAD.MOV.U32 R18, RZ, RZ, c[0x0][0x238] ;  /* 0x00008e00ff127624 */ /* 0x000fe200078e00ff */
[----:B------:R-:W-:Y:S01]  /*0030*/  ISETP.NE.AND P0, PT, RZ, UR4, PT ;  /* 0x00000004ff007c0c */ /* 0x000fe2000bf05270 */
[----:B------:R-:W-:Y:S01]  /*0040*/  ULDC.64 UR4, c[0x0][0x230] ;  /* 0x00008c0000047ab9 */ /* 0x000fe20000000a00 */
[----:B------:R-:W-:Y:S01]  /*0050*/  MOV R19, c[0x0][0x23c] ;  /* 0x00008f0000137a02 */ /* 0x000fe20000000f00 */
[----:B------:R-:W-:Y:S01]  /*0060*/  IMAD.U32 R2, RZ, RZ, UR4 ;  /* 0x00000004ff027e24 */ /* 0x000fe2000f8e00ff */
[----:B------:R-:W-:Y:S01]  /*0070*/  ULDC.64 UR6, c[0x0][0x118] ;  /* 0x0000460000067ab9 */ /* 0x000fe20000000a00 */
[----:B------:R-:W-:-:S08]  /*0080*/  IMAD.U32 R3, RZ, RZ, UR5 ;  /* 0x00000005ff037e24 */ /* 0x000fd0000f8e00ff */
[----:B------:R-:W2:Y:S01]  /*0090*/  @P0 LDG.E.64 R2, [R2.64] ;  /* 0x0000000602020981 */ /* 0x000ea2000c1e1b00 */
[----:B------:R-:W-:Y:S02]  /*00a0*/  @P0 IMAD.MOV.U32 R8, RZ, RZ, R18 ;  /* 0x000000ffff080224 */ /* 0x000fe400078e0012 */
[----:B------:R-:W-:-:S05]  /*00b0*/  @P0 IMAD.MOV.U32 R9, RZ, RZ, R19 ;  /* 0x000000ffff090224 */ /* 0x000fca00078e0013 */
[----:B------:R-:W3:Y:S01]  /*00c0*/  @P0 LDG.E.64 R4, [R8.64] ;  /* 0x0000000608040981 */ /* 0x000ee2000c1e1b00 */
[----:B------:R-:W-:Y:S03]  /*00d0*/  BSSY B0, `(.L_x_23644) ;  /* 0x000004b000007945 */ /* 0x000fe60003800000 */
[----:B------:R-:W0:Y:S04]  /*00e0*/  S2R R106, SR_TID.X ;  /* 0x00000000006a7919 */ /* 0x000e280000002100 */
[----:B------:R-:W0:Y:S02]  /*00f0*/  S2R R119, SR_CTAID.X ;  /* 0x0000000000777919 */ /* 0x000e240000002500 */
[----:B0-----:R-:W-:-:S04]  /*0100*/  IMAD R118, R119, c[0x0][0x0], R106 ;  /* 0x0000000077767a24 */ /* 0x001fc800078e026a */
        /* <DEDUP_REMOVED lines=12> */
[----:B------:R-:W-:Y:S01]  /*01d0*/  LOP3.LUT R0, R106, 0x7f, RZ, 0xc0, !PT ;  /* 0x0000007f6a007812 */ /* 0x000fe200078ec0ff */
[----:B--2---:R-:W-:Y:S01]  /*01e0*/  UIADD3 UR10, UR5, -0x4498517b, URZ ;  /* 0xbb67ae85050a7890 */ /* 0x004fe2000fffe03f */
[----:B------:R-:W-:Y:S01]  /*01f0*/  LOP3.LUT R8, R5, UR5, RZ, 0x3c, !PT ;  /* 0x0000000505087c12 */ /* 0x000fe2000f8e3cff */
[----:B------:R-:W-:-:S02]  /*0200*/  UIADD3 UR12, UR5, 0x76cf5d0a, URZ ;  /* 0x76cf5d0a050c7890 */ /* 0x000fc4000fffe03f */
[----:B------:R-:W-:Y:S02]  /*0210*/  UIADD3 UR14, UR5, 0x32370b8f, URZ ;  /* 0x32370b8f050e7890 */ /* 0x000fe4000fffe03f */
[----:B------:R-:W-:Y:S01]  /*0220*/  IMAD.WIDE.U32 R8, R8, -0x326172a9, RZ ;  /* 0xcd9e8d5708087825 */ /* 0x000fe200078e00ff */
[----:B------:R-:W-:Y:S01]  /*0230*/  LOP3.LUT R7, R3, UR10, R4, 0x96, !PT ;  /* 0x0000000a03077c12 */ /* 0x000fe2000f8e9604 */
[----:B------:R-:W-:Y:S02]  /*0240*/  UIADD3 UR13, UR4, -0x255992d5, URZ ;  /* 0xdaa66d2b040d7890 */ /* 0x000fe4000fffe03f */
[----:B------:R-:W-:Y:S01]  /*0250*/  UIADD3 UR15, UR4, 0x78dde6e4, URZ ;  /* 0x78dde6e4040f7890 */ /* 0x000fe2000fffe03f */
[----:B------:R-:W-:Y:S01]  /*0260*/  LOP3.LUT R4, R9, UR9, R6, 0x96, !PT ;  /* 0x0000000909047c12 */ /* 0x000fe2000f8e9606 */
[----:B------:R-:W-:Y:S01]  /*0270*/  IMAD.WIDE.U32 R6, R7, -0x326172a9, RZ ;  /* 0xcd9e8d5707067825 */ /* 0x000fe200078e00ff */
[----:B------:R-:W-:Y:S02]  /*0280*/  UIADD3 UR16, UR5, -0x126145ec, URZ ;  /* 0xed9eba1405107890 */ /* 0x000fe4000fffe03f */
[----:B------:R-:W-:Y:S01]  /*0290*/  UIADD3 UR17, UR4, 0x1715609d, URZ ;  /* 0x1715609d04117890 */ /* 0x000fe2000fffe03f */
[----:B------:R-:W-:Y:S01]  /*02a0*/  IMAD.WIDE.U32 R4, R4, -0x2daee0ad, RZ ;  /* 0xd2511f5304047825 */ /* 0x000fe200078e00ff */
[----:B------:R-:W-:Y:S01]  /*02b0*/  LOP3.LUT R3, R7, UR11, R8, 0x96, !PT ;  /* 0x0000000b07037c12 */ /* 0x000fe2000f8e9608 */
[----:B------:R-:W-:-:S02]  /*02c0*/  UIADD3 UR18, UR5, -0x56f99767, URZ ;  /* 0xa906689905127890 */ /* 0x000fc4000fffe03f */
[----:B------:R-:W-:Y:S01]  /*02d0*/  UIADD3 UR19, UR4, -0x4ab325aa, URZ ;  /* 0xb54cda5604137890 */ /* 0x000fe2000fffe03f */
[----:B------:R-:W-:Y:S01]  /*02e0*/  LOP3.LUT R8, R5, UR12, R2, 0x96, !PT ;  /* 0x0000000c05087c12 */ /* 0x000fe2000f8e9602 */
[----:B------:R-:W-:Y:S01]  /*02f0*/  IMAD.MOV.U32 R5, RZ, RZ, c[0x0][0x168] ;  /* 0x00005a00ff057624 */ /* 0x000fe200078e00ff */
[----:B------:R-:W-:Y:S01]  /*0300*/  UIADD3 UR20, UR5, 0x646e171e, URZ ;  /* 0x646e171e05147890 */ /* 0x000fe2000fffe03f */
[----:B------:R-:W-:Y:S01]  /*0310*/  IMAD.WIDE.U32 R2, R3, -0x2daee0ad, RZ ;  /* 0xd2511f5303027825 */ /* 0x000fe200078e00ff */
[----:B------:R-:W-:Y:S02]  /*0320*/  UIADD3 UR21, UR4, 0x5384540f, URZ ;  /* 0x5384540f04157890 */ /* 0x000fe4000fffe03f */
[----:B------:R-:W-:Y:S01]  /*0330*/  SHF.R.S32.HI R5, RZ, 0x1f, R5 ;  /* 0x0000001fff057819 */ /* 0x000fe20000011405 */
[----:B------:R-:W-:Y:S01]  /*0340*/  IMAD.WIDE.U32 R8, R8, -0x326172a9, RZ ;  /* 0xcd9e8d5708087825 */ /* 0x000fe200078e00ff */
[----:B------:R-:W-:Y:S01]  /*0350*/  LOP3.LUT R7, R3, UR14, R4, 0x96, !PT ;  /* 0x0000000e03077c12 */ /* 0x000fe2000f8e9604 */
[----:B------:R-:W-:Y:S01]  /*0360*/  UIADD3 UR22, UR5, 0x1fd5c5a3, URZ ;  /* 0x1fd5c5a305167890 */ /* 0x000fe2000fffe03f */
[----:B------:R-:W-:Y:S01]  /*0370*/  LEA.HI R42, R5, c[0x0][0x168], RZ, 0x2 ;  /* 0x00005a00052a7a11 */ /* 0x000fe200078f10ff */
[----:B------:R-:W-:Y:S01]  /*0380*/  UIADD3 UR23, UR4, -0xe443238, URZ ;  /* 0xf1bbcdc804177890 */ /* 0x000fe2000fffe03f */
[----:B------:R-:W-:-:S02]  /*0390*/  LOP3.LUT R3, R0, 0x7f, RZ, 0x3c, !PT ;  /* 0x0000007f00037812 */ /* 0x000fc400078e3cff */
[----:B------:R-:W-:Y:S01]  /*03a0*/  LOP3.LUT R4, R9, UR13, R6, 0x96, !PT ;  /* 0x0000000d09047c12 */ /* 0x000fe2000f8e9606 */
[----:B------:R-:W-:Y:S01]  /*03b0*/  IMAD.WIDE.U32 R6, R7, -0x326172a9, RZ ;  /* 0xcd9e8d5707067825 */ /* 0x000fe200078e00ff */
[----:B------:R-:W-:-:S03]  /*03c0*/  LEA.HI.SX32 R104, R42, R3, 0x1e ;  /* 0x000000032a687211 */ /* 0x000fc600078ff2ff */
[----:B------:R-:W-:Y:S01]  /*03d0*/  IMAD.WIDE.U32 R4, R4, -0x2daee0ad, RZ ;  /* 0xd2511f5304047825 */ /* 0x000fe200078e00ff */
[C---:B------:R-:W-:Y:S02]  /*03e0*/  LOP3.LUT P0, RZ, R104.reuse, 0xffffff80, RZ, 0xc0, !PT ;  /* 0xffffff8068ff7812 */ /* 0x040fe4000780c0ff */
[----:B------:R-:W-:Y:S02]  /*03f0*/  LOP3.LUT R12, R7, UR15, R8, 0x96, !PT ;  /* 0x0000000f070c7c12 */ /* 0x000fe4000f8e9608 */
[----:B------:R-:W-:Y:S02]  /*0400*/  LOP3.LUT R14, R5, UR16, R2, 0x96, !PT ;  /* 0x00000010050e7c12 */ /* 0x000fe4000f8e9602 */
[----:B------:R-:W-:Y:S01]  /*0410*/  ISETP.GE.U32.AND P6, PT, R104, 0x100, PT ;  /* 0x000001006800780c */ /* 0x000fe20003fc6070 */
[----:B------:R-:W-:Y:S01]  /*0420*/  IMAD.WIDE.U32 R12, R12, -0x2daee0ad, RZ ;  /* 0xd2511f530c0c7825 */ /* 0x000fe200078e00ff */
[C---:B------:R-:W-:Y:S02]  /*0430*/  ISETP.GE.U32.AND P5, PT, R104.reuse, 0x180, PT ;  /* 0x000001806800780c */ /* 0x040fe40003fa6070 */
[----:B------:R-:W-:Y:S01]  /*0440*/  ISETP.GE.U32.AND P4, PT, R104, 0x200, PT ;  /* 0x000002006800780c */ /* 0x000fe20003f86070 */
[----:B------:R-:W-:Y:S01]  /*0450*/  IMAD.WIDE.U32 R14, R14, -0x326172a9, RZ ;  /* 0xcd9e8d570e0e7825 */ /* 0x000fe200078e00ff */
[----:B------:R-:W-:-:S02]  /*0460*/  ISETP.GE.U32.AND P3, PT, R104, 0x280, PT ;  /* 0x000002806800780c */ /* 0x000fc40003f66070 */
[----:B------:R-:W-:Y:S02]  /*0470*/  P2R R126, PR, RZ, 0x40 ;  /* 0x00000040ff7e7803 */ /* 0x000fe40000000000 */
[----:B------:R-:W-:Y:S02]  /*0480*/  P2R R125, PR, RZ, 0x20 ;  /* 0x00000020ff7d7803 */ /* 0x000fe40000000000 */
[----:B------:R-:W-:Y:S02]  /*0490*/  P2R R124, PR, RZ, 0x10 ;  /* 0x00000010ff7c7803 */ /* 0x000fe40000000000 */
[----:B------:R-:W-:Y:S02]  /*04a0*/  P2R R123, PR, RZ, 0x8 ;  /* 0x00000008ff7b7803 */ /* 0x000fe40000000000 */
[----:B------:R-:W-:Y:S02]  /*04b0*/  LOP3.LUT R22, R13, UR18, R4, 0x96, !PT ;  /* 0x000000120d167c12 */ /* 0x000fe4000f8e9604 */
[----:B------:R-:W-:Y:S01]  /*04c0*/  LOP3.LUT R19, R15, UR17, R6, 0x96, !PT ;  /* 0x000000110f137c12 */ /* 0x000fe2000f8e9606 */
        /* <DEDUP_REMOVED lines=11> */
.L_x_23645:
[----:B0-----:R-:W-:Y:S05]  /*0580*/  BSYNC B0 ;  /* 0x0000000000007941 */ /* 0x001fea0003800000 */
.L_x_23644:
[----:B------:R-:W-:Y:S01]  /*0590*/  BSSY B0, `(.L_x_23646) ;  /* 0x000000c000007945 */ /* 0x000fe20003800000 */
[----:B------:R-:W-:Y:S05]  /*05a0*/  @!P6 BRA `(.L_x_23647) ;  /* 0x000000a00000e947 */ /* 0x000fea0003800000 */
[----:B------:R-:W-:Y:S01]  /*05b0*/  ISETP.NE.U32.AND P1, PT, RZ, c[0x0][0x218], PT ;  /* 0x00008600ff007a0c */ /* 0x000fe20003f25070 */
[----:B------:R-:W-:-:S03]  /*05c0*/  IMAD.MOV.U32 R9, RZ, RZ, 0x8 ;  /* 0x00000008ff097424 */ /* 0x000fc600078e00ff */
[----:B------:R-:W-:Y:S01]  /*05d0*/  ISETP.NE.AND.EX P1, PT, RZ, c[0x0][0x21c], PT, P1 ;  /* 0x00008700ff007a0c */ /* 0x000fe20003f25310 */
[----:B------:R-:W-:-:S05]  /*05e0*/  IMAD.WIDE.U32 R8, R0, R9, c[0x0][0x1b0] ;  /* 0x00006c0000087625 */ /* 0x000fca00078e0009 */
[----:B------:R0:W5:Y:S07]  /*05f0*/  LDG.E.64 R30, [R8.64] ;  /* 0x00000006081e7981 */ /* 0x00016e000c1e1b00 */
[----:B------:R-:W-:-:S04]  /*0600*/  @P1 LEA R6, P2, R0, c[0x0][0x218], 0x3 ;  /* 0x0000860000061a11 */ /* 0x000fc800078418ff */
[----:B------:R-:W-:-:S05]  /*0610*/  @P1 LEA.HI.X R7, R0, c[0x0][0x21c], RZ, 0x3, P2 ;  /* 0x0000870000071a11 */ /* 0x000fca00010f1cff */
[----:B------:R0:W5:Y:S01]  /*0620*/  @P1 LDG.E.64 R4, [R6.64] ;  /* 0x0000000606041981 */ /* 0x000162000c1e1b00 */
[----:B------:R-:W-:Y:S01]  /*0630*/  IADD3 R0, R0, 0x80, RZ ;  /* 0x0000008000007810 */ /* 0x000fe20007ffe0ff */
[----:B------:R-:W-:Y:S02]  /*0640*/  @!P1 CS2R R4, SRZ ;  /* 0x0000000000049805 */ /* 0x000fe4000001ff00 */
.L_x_23647:
[----:B0-----:R-:W-:Y:S05]  /*0650*/  BSYNC B0 ;  /* 0x0000000000007941 */ /* 0x001fea0003800000 */
.L_x_23646:
        /* <DEDUP_REMOVED lines=12> */
.L_x_23649:
[----:B0-----:R-:W-:Y:S05]  /*0720*/  BSYNC B0 ;  /* 0x0000000000007941 */ /* 0x001fea0003800000 */
.L_x_23648:
        /* <DEDUP_REMOVED lines=12> */
.L_x_23651:
[----:B0-----:R-:W-:Y:S05]  /*07f0*/  BSYNC B0 ;  /* 0x0000000000007941 */ /* 0x001fea0003800000 */
.L_x_23650:
        /* <DEDUP_REMOVED lines=12> */
.L_x_23653:
[----:B0-----:R-:W-:Y:S05]  /*08c0*/  BSYNC B0 ;  /* 0x0000000000007941 */ /* 0x001fea0003800000 */
.L_x_23652:
[----:B------:R-:W-:Y:S01]  /*08d0*/  ISETP.GE.U32.AND P1, PT, R104, 0x300, PT ;  /* 0x000003006800780c */ /* 0x000fe20003f26070 */
[----:B------:R-:W-:Y:S01]  /*08e0*/  IMAD.WIDE.U32 R20, R22, -0x326172a9, RZ ;  /* 0xcd9e8d5716147825 */ /* 0x000fe200078e00ff */
[----:B------:R-:W-:Y:S01]  /*08f0*/  UIADD3 UR24, UR5, -0x24c28bd8, URZ ;  /* 0xdb3d742805187890 */ /* 0x000fe2000fffe03f */
[----:B------:R-:W-:Y:S01]  /*0900*/  BSSY B0, `(.L_x_23654) ;  /* 0x0000010000007945 */ /* 0x000fe20003800000 */
[----:B------:R-:W-:Y:S01]  /*0910*/  P2R R122, PR, RZ, 0x2 ;  /* 0x00000002ff7a7803 */ /* 0x000fe20000000000 */
[----:B------:R-:W-:Y:S01]  /*0920*/  IMAD.WIDE.U32 R16, R19, -0x2daee0ad, RZ ;  /* 0xd2511f5313107825 */ /* 0x000fe200078e00ff */
[----:B------:R-:W-:-:S04]  /*0930*/  LOP3.LUT R19, R21, UR19, R14, 0x96, !PT ;  /* 0x0000001315137c12 */ /* 0x000fc8000f8e960e */
[----:B------:R-:W-:-:S03]  /*0940*/  LOP3.LUT R24, R17, UR20, R12, 0x96, !PT ;  /* 0x0000001411187c12 */ /* 0x000fc6000f8e960c */
        /* <DEDUP_REMOVED lines=11> */
.L_x_23655:
[----:B0-----:R-:W-:Y:S05]  /*0a00*/  BSYNC B0 ;  /* 0x0000000000007941 */ /* 0x001fea0003800000 */
.L_x_23654:
[----:B------:R-:W-:Y:S01]  /*0a10*/  ISETP.GE.U32.AND P1, PT, R104, 0x380, PT ;  /* 0x000003806800780c */ /* 0x000fe20003f26070 */
[----:B------:R-:W-:Y:S01]  /*0a20*/  IMAD.WIDE.U32 R22, R19, -0x2daee0ad, RZ ;  /* 0xd2511f5313167825 */ /* 0x000fe200078e00ff */
[----:B------:R-:W-:Y:S01]  /*0a30*/  UIADD3 UR25, UR4, -0x700cb87f, URZ ;  /* 0x8ff3478104197890 */ /* 0x000fe2000fffe03f */
[----:B------:R-:W-:Y:S01]  /*0a40*/  BSSY B0, `(.L_x_23656) ;  /* 0x0000012000007945 */ /* 0x000fe20003800000 */
[----:B------:R-:W-:Y:S01]  /*0a50*/  UIADD3 UR26, UR5, -0x695add53, URZ ;  /* 0x96a522ad051a7890 */ /* 0x000fe2000fffe03f */
[----:B------:R-:W-:Y:S01]  /*0a60*/  IMAD.WIDE.U32 R24, R24, -0x326172a9, RZ ;  /* 0xcd9e8d5718187825 */ /* 0x000fe200078e00ff */
[----:B------:R-:W-:Y:S02]  /*0a70*/  P2R R121, PR, RZ, 0x2 ;  /* 0x00000002ff797803 */ /* 0x000fe40000000000 */
[----:B------:R-:W-:-:S02]  /*0a80*/  LOP3.LUT R108, R23, UR22, R16, 0x96, !PT ;  /* 0x00000016176c7c12 */ /* 0x000fc4000f8e9610 */
[----:B------:R-:W-:Y:S02]  /*0a90*/  LOP3.LUT R109, R25, UR21, R20, 0x96, !PT ;  /* 0x00000015196d7c12 */ /* 0x000fe4000f8e9614 */
[----:B------:R-:W-:Y:S01]  /*0aa0*/  LEA.HI R119, R106, R119, RZ, 0x19 ;  /* 0x000000776a777211 */ /* 0x000fe200078fc8ff */
        /* <DEDUP_REMOVED lines=11> */
.L_x_23657:
[----:B0-----:R-:W-:Y:S05]  /*0b60*/  BSYNC B0 ;  /* 0x0000000000007941 */ /* 0x001fea0003800000 */
.L_x_23656:
[----:B------:R-:W-:Y:S01]  /*0b70*/  ISETP.GE.U32.AND P1, PT, R104, 0x400, PT ;  /* 0x000004006800780c */ /* 0x000fe20003f26070 */
[----:B------:R-:W-:Y:S01]  /*0b80*/  BSSY B0, `(.L_x_23658) ;  /* 0x000000e000007945 */ /* 0x000fe20003800000 */
[----:B------:R-:W-:Y:S02]  /*0b90*/  IMAD.HI.U32 R43, R108, -0x326172a9, RZ ;  /* 0xcd9e8d576c2b7827 */ /* 0x000fe400078e00ff */
[----:B------:R-:W-:Y:S02]  /*0ba0*/  P2R R120, PR, RZ, 0x2 ;  /* 0x00000002ff787803 */ /* 0x000fe40000000000 */
[----:B------:R-:W-:-:S07]  /*0bb0*/  IMAD.HI.U32 R19, R109, -0x2daee0ad, RZ ;  /* 0xd2511f536d137827 */ /* 0x000fce00078e00ff */
[----:B------:R-:W-:Y:S05]  /*0bc0*/  @!P1 BRA `(.L_x_23659) ;  /* 0x0000009000009947 */ /* 0x000fea0003800000 */
[----:B------:R-:W-:-:S04]  /*0bd0*/  ISETP.NE.U32.AND P1, PT, RZ, c[0x0][0x218], PT ;  /* 0x00008600ff007a0c */ /* 0x000fc80003f25070 */
[----:B------:R-:W-:Y:S01]  /*0be0*/  ISETP.NE.AND.EX P1, PT, RZ, c[0x0][0x21c], PT, P1 ;  /* 0x00008700ff007a0c */ /* 0x000fe20003f25310 */
[----:B------:R-:W-:-:S04]  /*0bf0*/  IMAD.MOV.U32 R21, RZ, RZ, 0x8 ;  /* 0x00000008ff157424 */ /* 0x000fc800078e00ff */
[----:B------:R-:W-:-:S06]  /*0c00*/  IMAD.WIDE.U32 R20, R0, R21, c[0x0][0x1b0] ;  /* 0x00006c0000147625 */ /* 0x000fcc00078e0015 */
[----:B------:R-:W5:Y:S02]  /*0c10*/  LDG.E.64 R20, [R20.64] ;  /* 0x0000000614147981 */ /* 0x000f64000c1e1b00 */
[----:B------:R-:W-:-:S04]  /*0c20*/  @P1 LEA R26, P2, R0, c[0x0][0x218], 0x3 ;  /* 0x00008600001a1a11 */ /* 0x000fc800078418ff */
[----:B------:R-:W-:-:S05]  /*0c30*/  @P1 LEA.HI.X R27, R0, c[0x0][0x21c], RZ, 0x3, P2 ;  /* 0x00008700001b1a11 */ /* 0x000fca00010f1cff */
[----:B------:R0:W5:Y:S01]  /*0c40*/  @P1 LDG.E.64 R16, [R26.64] ;  /* 0x000000061a101981 */ /* 0x000162000c1e1b00 */
[----:B------:R-:W-:-:S03]  /*0c50*/  @!P1 CS2R R16, SRZ ;  /* 0x0000000000109805 */ /* 0x000fc6000001ff00 */
.L_x_23659:
[----:B0-----:R-:W-:Y:S05]  /*0c60*/  BSYNC B0 ;  /* 0x0000000000007941 */ /* 0x001fea0003800000 */
.L_x_23658:
[----:B------:R-:W-:Y:S02]  /*0c70*/  ISETP.GE.AND P1, PT, R119, c[0x0][0x164], PT ;  /* 0x0000590077007a0c */ /* 0x000fe40003f26270 */
[----:B------:R-:W-:Y:S02]  /*0c80*/  LOP3.LUT R112, R43, UR23, R24, 0x96, !PT ;  /* 0x000000172b707c12 */ /* 0x000fe4000f8e9618 */
[----:B------:R-:W-:-:S09]  /*0c90*/  LOP3.LUT R114, R19, UR24, R22, 0x96, !PT ;  /* 0x0000001813727c12 */ /* 0x000fd2000f8e9616 */
[----:B------:R-:W-:Y:S05]  /*0ca0*/  @P1 EXIT ;  /* 0x000000000000194d */ /* 0x000fea0003800000 */
[----:B------:R-:W-:Y:S01]  /*0cb0*/  SHF.R.S32.HI R42, RZ, 0x2, R42 ;  /* 0x00000002ff2a7819 */ /* 0x000fe2000001142a */
[----:B-----5:R-:W-:Y:S01]  /*0cc0*/  IMAD.MOV.U32 R27, RZ, RZ, R32 ;  /* 0x000000ffff1b7224 */ /* 0x020fe200078e0020 */
[C---:B------:R-:W-:Y:S01]  /*0cd0*/  LOP3.LUT R19, R106.reuse, 0x60, RZ, 0xc0, !PT ;  /* 0x000000606a137812 */ /* 0x040fe200078ec0ff */
[----:B------:R-:W-:Y:S01]  /*0ce0*/  IMAD.SHL.U32 R22, R106, 0x20, RZ ;  /* 0x000000206a167824 */ /* 0x000fe200078e00ff */
[----:B------:R-:W-:Y:S01]  /*0cf0*/  LOP3.LUT R0, R42, 0x7f, RZ, 0xc0, !PT ;  /* 0x0000007f2a007812 */ /* 0x000fe200078ec0ff */
[----:B------:R-:W-:Y:S01]  /*0d00*/  IMAD R109, R109, -0x2daee0ad, RZ ;  /* 0xd2511f536d6d7824 */ /* 0x000fe200078e02ff */
[----:B------:R-:W-:Y:S01]  /*0d10*/  SHF.R.U32.HI R42, RZ, 0x2, R42 ;  /* 0x00000002ff2a7819 */ /* 0x000fe2000001162a */
[----:B------:R-:W-:Y:S01]  /*0d20*/  IMAD.MOV.U32 R24, RZ, RZ, R29 ;  /* 0x000000ffff187224 */ /* 0x000fe200078e001d */
[----:B------:R-:W-:Y:S01]  /*0d30*/  IADD3 R19, R0, -R19, RZ ;  /* 0x8000001300137210 */ /* 0x000fe20007ffe0ff */
[----:B------:R-:W-:Y:S01]  /*0d40*/  IMAD.MOV.U32 R105, RZ, RZ, R28 ;  /* 0x000000ffff697224 */ /* 0x000fe200078e001c */
[----:B------:R-:W-:Y:S01]  /*0d50*/  LOP3.LUT R42, R42, 0x3fffffe0, RZ, 0xc0, !PT ;  /* 0x3fffffe02a2a7812 */ /* 0x000fe200078ec0ff */
[----:B------:R-:W-:Y:S01]  /*0d60*/  IMAD.MOV.U32 R87, RZ, RZ, R21 ;  /* 0x000000ffff577224 */ /* 0x000fe200078e0015 */
[----:B------:R-:W-:Y:S01]  /*0d70*/  IMNMX R19, RZ, R19, !PT ;  /* 0x00000013ff137217 */ /* 0x000fe20007800200 */
[----:B------:R-:W-:Y:S01]  /*0d80*/  IMAD.MOV.U32 R26, RZ, RZ, R31 ;  /* 0x000000ffff1a7224 */ /* 0x000fe200078e001f */
[----:B------:R-:W-:Y:S01]  /*0d90*/  SHF.R.U64 R44, R32, 0x10, R33 ;  /* 0x00000010202c7819 */ /* 0x000fe20000001221 */
[----:B------:R-:W-:Y:S01]  /*0da0*/  IMAD R108, R108, -0x326172a9, RZ ;  /* 0xcd9e8d576c6c7824 */ /* 0x000fe200078e02ff */
[----:B------:R-:W-:Y:S01]  /*0db0*/  IMNMX R19, R19, 0x20, PT ;  /* 0x0000002013137817 */ /* 0x000fe20003800200 */
[----:B------:R-:W-:Y:S01]  /*0dc0*/  IMAD.MOV.U32 R72, RZ, RZ, R36 ;  /* 0x000000ffff487224 */ /* 0x000fe200078e0024 */
[----:B------:R-:W-:Y:S01]  /*0dd0*/  LOP3.LUT R23, R22, 0x3e0, RZ, 0xc0, !PT ;  /* 0x000003e016177812 */ /* 0x000fe200078ec0ff */
[----:B------:R-:W-:Y:S01]  /*0de0*/  IMAD.MOV.U32 R75, RZ, RZ, R37 ;  /* 0x000000ffff4b7224 */ /* 0x000fe200078e0025 */
[--C-:B------:R-:W-:Y:S01]  /*0df0*/  SHF.R.U64 R88, R2, 0x10, R3.reuse ;  /* 0x0000001002587819 */ /* 0x100fe20000001203 */
[----:B------:R-:W-:Y:S01]  /*0e00*/  IMAD.IADD R32, R19, 0x1, R42 ;  /* 0x0000000113207824 */ /* 0x000fe200078e022a */
[----:B------:R-:W-:Y:S01]  /*0e10*/  SHF.R.U32.HI R89, RZ, 0x10, R3 ;  /* 0x00000010ff597819 */ /* 0x000fe20000011603 */
[----:B------:R-:W-:Y:S01]  /*0e20*/  IMAD.IADD R23, R0, 0x1, -R23 ;  /* 0x0000000100177824 */ /* 0x000fe200078e0a17 */
[--C-:B------:R-:W-:Y:S01]  /*0e30*/  SHF.R.U64 R90, R4, 0x10, R5.reuse ;  /* 0x00000010045a7819 */ /* 0x100fe20000001205 */
[----:B------:R-:W-:Y:S01]  /*0e40*/  IMAD.SHL.U32 R32, R32, 0x4, RZ ;  /* 0x0000000420207824 */ /* 0x000fe200078e00ff */
[----:B------:R-:W-:Y:S01]  /*0e50*/  SHF.R.U32.HI R91, RZ, 0x10, R5 ;  /* 0x00000010ff5b7819 */ /* 0x000fe20000011605 */
[----:B------:R-:W-:Y:S01]  /*0e60*/  IMAD.HI.U32 R0, R112, -0x2daee0ad, RZ ;  /* 0xd2511f5370007827 */ /* 0x000fe200078e00ff */
[----:B------:R-:W-:Y:S01]  /*0e70*/  IMNMX R23, RZ, R23, !PT ;  /* 0x00000017ff177217 */ /* 0x000fe20007800200 */
[----:B------:R-:W-:Y:S01]  /*0e80*/  HADD2.F32 R19, -RZ, R24.H0_H0 ;  /* 0x20000018ff137230 */ /* 0x000fe20000004100 */
[----:B------:R-:W-:Y:S01]  /*0e90*/  SHF.R.U64 R92, R6, 0x10, R7 ;  /* 0x00000010065c7819 */ /* 0x000fe20000001207 */
[----:B------:R-:W0:Y:S01]  /*0ea0*/  I2F.U32 R32, R32 ;  /* 0x0000002000207306 */ /* 0x000e220000201000 */
[----:B------:R-:W-:Y:S01]  /*0eb0*/  LOP3.LUT R109, R0, UR26, R109, 0x96, !PT ;  /* 0x0000001a006d7c12 */ /* 0x000fe2000f8e966d */
[----:B------:R-:W-:Y:S01]  /*0ec0*/  HADD2.F32 R0, -RZ, R2.H0_H0 ;  /* 0x20000002ff007230 */ /* 0x000fe20000004100 */
[----:B------:R-:W-:Y:S01]  /*0ed0*/  SHF.R.U32.HI R93, RZ, 0x10, R7 ;  /* 0x00000010ff5d7819 */ /* 0x000fe20000011607 */
[----:B------:R-:W-:Y:S01]  /*0ee0*/  HADD2.F32 R2, -RZ, R3.H0_H0 ;  /* 0x20000003ff027230 */ /* 0x000fe20000004100 */
[--C-:B------:R-:W-:Y:S01]  /*0ef0*/  SHF.R.U64 R94, R8, 0x10, R9.reuse ;  /* 0x00000010085e7819 */ /* 0x100fe20000001209 */
[----:B------:R-:W-:Y:S01]  /*0f00*/  HADD2.F32 R3, -RZ, R4.H0_H0 ;  /* 0x20000004ff037230 */ /* 0x000fe20000004100 */
[----:B------:R-:W-:Y:S01]  /*0f10*/  IMNMX R23, R23, 0x20, PT ;  /* 0x0000002017177817 */ /* 0x000fe20003800200 */
[----:B------:R-:W-:Y:S01]  /*0f20*/  HADD2.F32 R4, -RZ, R5.H0_H0 ;  /* 0x20000005ff047230 */ /* 0x000fe20000004100 */
[----:B------:R-:W-:Y:S01]  /*0f30*/  SHF.R.U32.HI R95, RZ, 0x10, R9 ;  /* 0x00000010ff5f7819 */ /* 0x000fe20000011609 */
[----:B------:R-:W-:Y:S01]  /*0f40*/  HADD2.F32 R5, -RZ, R6.H0_H0 ;  /* 0x20000006ff057230 */ /* 0x000fe20000004100 */
[----:B------:R-:W-:Y:S01]  /*0f50*/  SHF.R.U64 R48, R28, 0x10, R29 ;  /* 0x000000101c307819 */ /* 0x000fe2000000121d */
[----:B------:R-:W-:Y:S01]  /*0f60*/  HADD2.F32 R6, -RZ, R7.H0_H0 ;  /* 0x20000007ff067230 */ /* 0x000fe20000004100 */
[----:B------:R-:W-:Y:S01]  /*0f70*/  SHF.R.U64 R96, R10, 0x10, R11 ;  /* 0x000000100a607819 */ /* 0x000fe2000000120b */
[----:B------:R-:W-:Y:S01]  /*0f80*/  HADD2.F32 R7, -RZ, R8.H0_H0 ;  /* 0x20000008ff077230 */ /* 0x000fe20000004100 */
[----:B------:R-:W-:Y:S01]  /*0f90*/  SHF.R.U32.HI R47, RZ, 0x10, R29 ;  /* 0x00000010ff2f7819 */ /* 0x000fe2000001161d */
[----:B0-----:R0:W1:Y:S01]  /*0fa0*/  MUFU.RCP R115, R32 ;  /* 0x0000002000737308 */ /* 0x0010620000001000 */
[----:B------:R-:W-:Y:S01]  /*0fb0*/  HADD2.F32 R8, -RZ, R9.H0_H0 ;  /* 0x20000009ff087230 */ /* 0x000fe20000004100 */
[----:B------:R-:W-:Y:S01]  /*0fc0*/  IMAD.MOV.U32 R28, RZ, RZ, R33 ;  /* 0x000000ffff1c7224 */ /* 0x000fe200078e0021 */
[----:B------:R-:W-:Y:S01]  /*0fd0*/  HADD2.F32 R9, -RZ, R10.H0_H0 ;  /* 0x2000000aff097230 */ /* 0x000fe20000004100 */
[--C-:B------:R-:W-:Y:S01]  /*0fe0*/  SHF.R.U64 R85, R20, 0x10, R21.reuse ;  /* 0x0000001014557819 */ /* 0x100fe20000001215 */
[----:B------:R-:W-:Y:S01]  /*0ff0*/  HADD2.F32 R10, -RZ, R11.H0_H0 ;  /* 0x2000000bff0a7230 */ /* 0x000fe20000004100 */
[----:B------:R-:W-:Y:S01]  /*1000*/  SHF.R.U32.HI R86, RZ, 0x10, R21 ;  /* 0x00000010ff567819 */ /* 0x000fe20000011615 */
[----:B------:R-:W-:Y:S01]  /*1010*/  IMAD.MOV.U32 R29, RZ, RZ, R34 ;  /* 0x000000ffff1d7224 */ /* 0x000fe200078e0022 */
[----:B------:R-:W-:Y:S01]  /*1020*/  SHF.R.U32.HI R97, RZ, 0x10, R11 ;  /* 0x00000010ff617819 */ /* 0x000fe2000001160b */
[----:B------:R-:W-:Y:S01]  /*1030*/  IMAD.HI.U32 R21, R114, -0x326172a9, RZ ;  /* 0xcd9e8d5772157827 */ /* 0x000fe200078e00ff */
[----:B------:R-:W-:Y:S01]  /*1040*/  MOV R25, R30 ;  /* 0x0000001e00197202 */ /* 0x000fe20000000f00 */
[----:B------:R-:W-:Y:S01]  /*1050*/  HADD2.F32 R11, -RZ, R12.H0_H0 ;  /* 0x2000000cff0b7230 */ /* 0x000fe20000004100 */
[--C-:B------:R-:W-:Y:S01]  /*1060*/  SHF.R.U64 R46, R30, 0x10, R31.reuse ;  /* 0x000000101e2e7819 */ /* 0x100fe2000000121f */
[----:B------:R-:W-:Y:S01]  /*1070*/  IMAD.MOV.U32 R76, RZ, RZ, R38 ;  /* 0x000000ffff4c7224 */ /* 0x000fe200078e0026 */
[----:B------:R-:W-:Y:S01]  /*1080*/  SHF.R.U32.HI R45, RZ, 0x10, R31 ;  /* 0x00000010ff2d7819 */ /* 0x000fe2000001161f */
[----:B------:R-:W-:Y:S01]  /*1090*/  IMAD.MOV.U32 R79, RZ, RZ, R39 ;  /* 0x000000ffff4f7224 */ /* 0x000fe200078e0027 */
[----:B------:R-:W-:Y:S01]  /*10a0*/  SHF.R.U32.HI R43, RZ, 0x10, R33 ;  /* 0x00000010ff2b7819 */ /* 0x000fe20000011621 */
[----:B------:R-:W-:Y:S01]  /*10b0*/  IMAD.MOV.U32 R83, RZ, RZ, R41 ;  /* 0x000000ffff537224 */ /* 0x000fe200078e0029 */
[----:B------:R-:W-:Y:S01]  /*10c0*/  SHF.R.U64 R98, R12, 0x10, R13 ;  /* 0x000000100c627819 */ /* 0x000fe2000000120d */
[----:B------:R-:W-:Y:S01]  /*10d0*/  IMAD.MOV.U32 R84, RZ, RZ, R20 ;  /* 0x000000ffff547224 */ /* 0x000fe200078e0014 */
[----:B------:R-:W-:Y:S01]  /*10e0*/  SHF.R.U64 R33, R34, 0x10, R35 ;  /* 0x0000001022217819 */ /* 0x000fe20000001223 */
[----:B------:R-:W-:Y:S01]  /*10f0*/  HADD2.F32 R12, -RZ, R13.H0_H0 ;  /* 0x2000000dff0c7230 */ /* 0x000fe20000004100 */
[----:B------:R-:W-:Y:S01]  /*1100*/  MOV R31, R35 ;  /* 0x00000023001f7202 */ /* 0x000fe20000000f00 */
[----:B------:R-:W-:Y:S01]  /*1110*/  IMAD.IADD R113, R42, 0x1, R23 ;  /* 0x000000012a717824 */ /* 0x000fe200078e0217 */
[----:B------:R-:W-:Y:S01]  /*1120*/  SHF.R.U32.HI R30, RZ, 0x10, R35 ;  /* 0x00000010ff1e7819 */ /* 0x000fe20000011623 */
[----:B------:R-:W-:Y:S01]  /*1130*/  HADD2.F32 R24, -RZ, R27.H0_H0 ;  /* 0x2000001bff187230 */ /* 0x000fe20000004100 */
[--C-:B------:R-:W-:Y:S01]  /*1140*/  SHF.R.U64 R73, R36, 0x10, R37.reuse ;  /* 0x0000001024497819 */ /* 0x100fe20000001225 */
[----:B------:R-:W-:Y:S01]  /*1150*/  HFMA2.MMA R110, -RZ, RZ, 0, 0 ;  /* 0x00000000ff6e7435 */ /* 0x000fe200000001ff */
[----:B------:R-:W-:Y:S01]  /*1160*/  SHF.R.U32.HI R74, RZ, 0x10, R37 ;  /* 0x00000010ff4a7819 */ /* 0x000fe20000011625 */
[----:B------:R-:W-:Y:S01]  /*1170*/  HADD2.F32 R27, -RZ, R28.H0_H0 ;  /* 0x2000001cff1b7230 */ /* 0x000fe20000004100 */
[--C-:B------:R-:W-:Y:S01]  /*1180*/  SHF.R.U64 R77, R38, 0x10, R39.reuse ;  /* 0x00000010264d7819 */ /* 0x100fe20000001227 */
[----:B------:R-:W-:Y:S01]  /*1190*/  HADD2.F32 R20, -RZ, R25.H0_H0 ;  /* 0x20000019ff147230 */ /* 0x000fe20000004100 */
[----:B------:R-:W-:Y:S01]  /*11a0*/  SHF.R.U32.HI R78, RZ, 0x10, R39 ;  /* 0x00000010ff4e7819 */ /* 0x000fe20000011627 */
[----:B------:R-:W-:Y:S01]  /*11b0*/  HADD2.F32 R23, -RZ, R26.H0_H0 ;  /* 0x2000001aff177230 */ /* 0x000fe20000004100 */
[----:B------:R-:W-:Y:S01]  /*11c0*/  MOV R80, R40 ;  /* 0x0000002800507202 */ /* 0x000fe20000000f00 */
[----:B------:R-:W-:Y:S01]  /*11d0*/  HADD2.F32 R28, -RZ, R29.H0_H0 ;  /* 0x2000001dff1c7230 */ /* 0x000fe20000004100 */
[--C-:B------:R-:W-:Y:S01]  /*11e0*/  SHF.R.U64 R81, R40, 0x10, R41.reuse ;  /* 0x0000001028517819 */ /* 0x100fe20000001229 */
[----:B------:R-:W-:Y:S01]  /*11f0*/  IMAD R114, R114, -0x326172a9, RZ ;  /* 0xcd9e8d5772727824 */ /* 0x000fe200078e02ff */
[----:B------:R-:W-:Y:S01]  /*1200*/  SHF.R.U32.HI R82, RZ, 0x10, R41 ;  /* 0x00000010ff527819 */ /* 0x000fe20000011629 */
[----:B------:R-:W-:Y:S01]  /*1210*/  IMAD R112, R112, -0x2daee0ad, RZ ;  /* 0xd2511f5370707824 */ /* 0x000fe200078e02ff */
        /* <DEDUP_REMOVED lines=9> */
[----:B------:R-:W-:Y:S01]  /*12b0*/  IMAD.MOV.U32 R107, RZ, RZ, 0x1 ;  /* 0x00000001ff6b7424 */ /* 0x000fe200078e00ff */
[----:B------:R-:W-:Y:S01]  /*12c0*/  LOP3.LUT R108, R21, UR25, R108, 0x96, !PT ;  /* 0x00000019156c7c12 */ /* 0x000fe2000f8e966c */
[----:B------:R-:W-:Y:S01]  /*12d0*/  HADD2.F32 R105, -RZ, R105.H0_H0 ;  /* 0x20000069ff697230 */ /* 0x000fe20000004100 */
[----:B------:R-:W-:Y:S01]  /*12e0*/  LOP3.LUT R111, R18, 0x3, RZ, 0xc0, !PT ;  /* 0x00000003126f7812 */ /* 0x000fe200078ec0ff */
[----:B------:R-:W-:Y:S01]  /*12f0*/  HADD2.F32 R17, -RZ, R48.H0_H0 ;  /* 0x20000030ff117230 */ /* 0x000fe20000004100 */
[----:B------:R-:W-:Y:S01]  /*1300*/  IMAD.SHL.U32 R113, R113, 0x4, RZ ;  /* 0x0000000471717824 */ /* 0x000fe200078e00ff */
        /* <DEDUP_REMOVED lines=40> */
[----:B01----:R-:W-:Y:S02]  /*1590*/  HADD2.F32 R103, -RZ, R103.H0_H0 ;  /* 0x20000067ff677230 */ /* 0x003fe40000004100 */
.L_x_23919:
[----:B------:R-:W-:Y:S01]  /*15a0*/  ISETP.NE.U32.AND P1, PT, RZ, c[0x0][0x1c0], PT ;  /* 0x00007000ff007a0c */ /* 0x000fe20003f25070 */
[----:B------:R-:W-:-:S03]  /*15b0*/  IMAD.MOV.U32 R128, RZ, RZ, 0x3f800000 ;  /* 0x3f800000ff807424 */ /* 0x000fc600078e00ff */
[----:B------:R-:W-:-:S13]  /*15c0*/  ISETP.NE.AND.EX P1, PT, RZ, c[0x0][0x1c4], PT, P1 ;  /* 0x00007100ff007a0c */ /* 0x000fda0003f25310 */
[----:B------:R-:W-:-:S04]  /*15d0*/  @P1 IMAD.MOV.U32 R68, RZ, RZ, 0x4 ;  /* 0x00000004ff441424 */ /* 0x000fc800078e00ff */
        /* <DEDUP_REMOVED lines=10> */
[----:B0-----:R-:W-:Y:S01]  /*1680*/  IMAD.MOV.U32 R36, RZ, RZ, 0x10 ;  /* 0x00000010ff247424 */ /* 0x001fe200078e00ff */
[----:B------:R-:W-:-:S03]  /*1690*/  ISETP.NE.U32.AND P1, PT, RZ, c[0x0][0x180], PT ;  /* 0x00006000ff007a0c */ /* 0x000fc60003f25070 */
[----:B------:R-:W-:Y:S01]  /*16a0*/  IMAD.WIDE.U32 R36, R127, R36, c[0x0][0x170] ;  /* 0x00005c007f247625 */ /* 0x000fe200078e0024 */
[----:B------:R-:W-:-:S05]  /*16b0*/  ISETP.NE.AND.EX P1, PT, RZ, c[0x0][0x184], PT, P1 ;  /* 0x00006100ff007a0c */ /* 0x000fca0003f25310 */
[----:B------:R-:W5:Y:S08]  /*16c0*/  LDG.E.128 R36, [R36.64] ;  /* 0x0000000624247981 */ /* 0x000f70000c1e1d00 */
        /* <DEDUP_REMOVED lines=15> */
.L_x_23663:
[----:B0-----:R-:W-:Y:S02]  /*17c0*/  MOV R130, R114 ;  /* 0x0000007200827202 */ /* 0x001fe40000000f00 */
.L_x_23664:
[----:B------:R-:W-:Y:S05]  /*17d0*/  BSYNC B1 ;  /* 0x0000000000017941 */ /* 0x000fea0003800000 */
.L_x_23662:
        /* <DEDUP_REMOVED lines=16> */
.L_x_23668:
[----:B------:R-:W-:Y:S05]  /*18e0*/  BSYNC B2 ;  /* 0x0000000000027941 */ /* 0x000fea0003800000 */
.L_x_23667:
        /* <DEDUP_REMOVED lines=44> */
.L_x_23666:
[----:B------:R-:W-:Y:S05]  /*1bb0*/  BSYNC B1 ;  /* 0x0000000000017941 */ /* 0x000fea0003800000 */
.L_x_23665:
[----:B------:R-:W0:Y:S01]  /*1bc0*/  I2F.U32 R68, R130 ;  /* 0x0000008200447306 */ /* 0x000e220000201000 */
[----:B------:R-:W-:Y:S01]  /*1bd0*/  IMAD.MOV.U32 R129, RZ, RZ, 0x2f800000 ;  /* 0x2f800000ff817424 */ /* 0x000fe200078e00ff */
[----:B------:R-:W-:Y:S01]  /*1be0*/  ISETP.NE.U32.AND P1, PT, RZ, c[0x0][0x180], PT ;  /* 0x00006000ff007a0c */ /* 0x000fe20003f25070 */
[----:B-----5:R-:W-:Y:S01]  /*1bf0*/  FMUL.FTZ R36, R36, R128 ;  /* 0x0000008024247220 */ /* 0x020fe20000410000 */
[----:B------:R-:W-:Y:S01]  /*1c00*/  ISETP.NE.AND P3, PT, R70, 0x1, PT ;  /* 0x000000014600780c */ /* 0x000fe20003f65270 */
[----:B------:R-:W-:Y:S01]  /*1c10*/  BSSY B1, `(.L_x_23669) ;  /* 0x0000012000017945 */ /* 0x000fe20003800000 */
[----:B------:R-:W-:Y:S01]  /*1c20*/  ISETP.NE.AND.EX P1, PT, RZ, c[0x0][0x184], PT, P1 ;  /* 0x00006100ff007a0c */ /* 0x000fe20003f25310 */
        /* <DEDUP_REMOVED lines=15> */
.L_x_23670:
[----:B------:R-:W-:Y:S02]  /*1d20*/  IMAD.MOV.U32 R111, RZ, RZ, R114 ;  /* 0x000000ffff6f7224 */ /* 0x000fe400078e0072 */
.L_x_23671:
[----:B------:R-:W-:Y:S05]  /*1d30*/  BSYNC B1 ;  /* 0x0000000000017941 */ /* 0x000fea0003800000 */
.L_x_23669:
        /* <DEDUP_REMOVED lines=16> */
.L_x_23675:
[----:B------:R-:W-:Y:S05]  /*1e40*/  BSYNC B2 ;  /* 0x0000000000027941 */ /* 0x000fea0003800000 */
.L_x_23674:
        /* <DEDUP_REMOVED lines=44> */
.L_x_23673:
[----:B------:R-:W-:Y:S05]  /*2110*/  BSYNC B1 ;  /* 0x0000000000017941 */ /* 0x000fea0003800000 */
.L_x_23672:
[----:B------:R-:W0:Y:S01]  /*2120*/  I2F.U32 R70, R111 ;  /* 0x0000006f00467306 */ /* 0x000e220000201000 */
[C---:B------:R-:W-:Y:S01]  /*2130*/  ISETP.NE.AND P4, PT, R68.reuse, 0x1, PT ;  /* 0x000000014400780c */ /* 0x040fe20003f85270 */
[----:B------:R-:W-:Y:S01]  /*2140*/  FMUL.FTZ R37, R37, R128 ;  /* 0x0000008025257220 */ /* 0x000fe20000410000 */
[----:B------:R-:W-:Y:S01]  /*2150*/  BSSY B1, `(.L_x_23676) ;  /* 0x0000011000017945 */ /* 0x000fe20003800000 */
[----:B------:R-:W-:Y:S02]  /*2160*/  IADD3 R69, R68, 0x1, RZ ;  /* 0x0000000144457810 */ /* 0x000fe40007ffe0ff */
        /* <DEDUP_REMOVED lines=14> */
.L_x_23677:
[----:B------:R-:W-:Y:S02]  /*2250*/  IMAD.MOV.U32 R130, RZ, RZ, R114 ;  /* 0x000000ffff827224 */ /* 0x000fe400078e0072 */
.L_x_23678:
[----:B------:R-:W-:Y:S05]  /*2260*/  BSYNC B1 ;  /* 0x0000000000017941 */ /* 0x000fea0003800000 */
.L_x_23676:
        /* <DEDUP_REMOVED lines=16> */
.L_x_23682:
[----:B------:R-:W-:Y:S05]  /*2370*/  BSYNC B2 ;  /* 0x0000000000027941 */ /* 0x000fea0003800000 */
.L_x_23681:
        /* <DEDUP_REMOVED lines=44> */
.L_x_23680:
[----:B------:R-:W-:Y:S05]  /*2640*/  BSYNC B1 ;  /* 0x0000000000017941 */ /* 0x000fea0003800000 */
.L_x_23679:
        /* <DEDUP_REMOVED lines=19> */
.L_x_23684:
[----:B------:R-:W-:Y:S02]  /*2780*/  IMAD.MOV.U32 R130, RZ, RZ, R114 ;  /* 0x000000ffff827224 */ /* 0x000fe400078e0072 */
.L_x_23685:
[----:B------:R-:W-:Y:S05]  /*2790*/  BSYNC B1 ;  /* 0x0000000000017941 */ /* 0x000fea0003800000 */
.L_x_23683:
        /* <DEDUP_REMOVED lines=16> */
.L_x_23689:
[----:B------:R-:W-:Y:S05]  /*28a0*/  BSYNC B2 ;  /* 0x0000000000027941 */ /* 0x000fea0003800000 */
.L_x_23688:
        /* <DEDUP_REMOVED lines=41> */
[----:B------:R-:W-:-:S05]  /*2b40*/  IMAD.WIDE.U32 R70, R71, -0x326172a9, RZ ;  /* 0xcd9e8d5747467825 */ /* 0x000fca00078e00ff */
[----:B------:R-:W-:Y:S02]  /*2b50*/  LOP3.LUT R108, R71, UR25, R108, 0x96, !PT ;  /* 0x00000019476c7c12 */ /* 0x000fe4000f8e966c */
[----:B------:R-:W-:Y:S02]  /*2b60*/  MOV R114, R70 ;  /* 0x0000004600727202 */ /* 0x000fe40000000f00 */
.L_x_23687:
[----:B------:R-:W-:Y:S05]  /*2b70*/  BSYNC B1 ;  /* 0x0000000000017941 */ /* 0x000fea0003800000 */
.L_x_23686:
[----:B------:R0:W1:Y:S01]  /*2b80*/  I2F.U32 R68, R130 ;  /* 0x0000008200447306 */ /* 0x0000620000201000 */
[----:B------:R-:W-:Y:S01]  /*2b90*/  FMUL.FTZ R39, R39, R128 ;  /* 0x0000008027277220 */ /* 0x000fe20000410000 */
[----:B------:R-:W-:-:S03]  /*2ba0*/  SEL R69, RZ, 0x10000, P4 ;  /* 0x00010000ff457807 */ /* 0x000fc60002000000 */
[----:B------:R-:W-:Y:S01]  /*2bb0*/  FMUL.FTZ R39, R39, c[0x0][0x1e8] ;  /* 0x00007a0027277a20 */ /* 0x000fe20000410000 */
[----:B0-----:R-:W-:Y:S01]  /*2bc0*/  SEL R130, RZ, 0x1, P2 ;  /* 0x00000001ff827807 */ /* 0x001fe20001000000 */
[----:B-1----:R-:W-:Y:S01]  /*2bd0*/  FFMA.FTZ R68, R68, R129, 1.1641532182693481445e-10 ;  /* 0x2f00000044447423 */ /* 0x002fe20000010081 */
[----:B------:R-:W-:-:S04]  /*2be0*/  SEL R129, RZ, 0x100, P3 ;  /* 0x00000100ff817807 */ /* 0x000fc80001800000 */
[----:B------:R-:W-:-:S04]  /*2bf0*/  FSETP.GTU.FTZ.AND P5, PT, R68, c[0x0][0x1e4], PT ;  /* 0x0000790044007a0b */ /* 0x000fc80003fbc000 */
[----:B------:R-:W-:Y:S02]  /*2c00*/  FSEL R39, R39, RZ, !P5 ;  /* 0x000000ff27277208 */ /* 0x000fe40006800000 */
[----:B------:R-:W-:-:S03]  /*2c10*/  SEL R68, RZ, 0x1000000, P5 ;  /* 0x01000000ff447807 */ /* 0x000fc60002800000 */
[----:B------:R-:W-:Y:S01]  /*2c20*/  @P1 FADD.FTZ R39, R35, R39 ;  /* 0x0000002723271221 */ /* 0x000fe20000010000 */
[----:B------:R-:W-:Y:S02]  /*2c30*/  LEA R70, P1, R127, c[0x0][0x188], 0x4 ;  /* 0x000062007f467a11 */ /* 0x000fe400078220ff */
[----:B------:R-:W-:Y:S02]  /*2c40*/  IADD3 R129, R129, R68, R69 ;  /* 0x0000004481817210 */ /* 0x000fe40007ffe045 */
[C---:B------:R-:W-:Y:S02]  /*2c50*/  LEA.HI.X R71, R127.reuse, c[0x0][0x18c], RZ, 0x4, P1 ;  /* 0x000063007f477a11 */ /* 0x040fe400008f24ff */
[----:B------:R-:W-:Y:S01]  /*2c60*/  LEA R68, P1, R127, c[0x0][0x190], 0x2 ;  /* 0x000064007f447a11 */ /* 0x000fe200078210ff */
[----:B------:R-:W-:Y:S01]  /*2c70*/  IMAD.IADD R131, R129, 0x1, R130 ;  /* 0x0000000181837824 */ /* 0x000fe200078e0282 */
[C---:B------:R-:W-:Y:S01]  /*2c80*/  IADD3 R129, R127.reuse, 0x80, RZ ;  /* 0x000000807f817810 */ /* 0x040fe20007ffe0ff */
[----:B------:R0:W-:Y:S01]  /*2c90*/  STG.E.128 [R70.64], R36 ;  /* 0x0000002446007986 */ /* 0x0001e2000c101d06 */
[----:B------:R-:W-:-:S05]  /*2ca0*/  LEA.HI.X R69, R127, c[0x0][0x194], RZ, 0x2, P1 ;  /* 0x000065007f457a11 */ /* 0x000fca00008f14ff */
[----:B------:R0:W-:Y:S04]  /*2cb0*/  STG.E [R68.64], R131 ;  /* 0x0000008344007986 */ /* 0x0001e8000c101906 */
.L_x_23661:
[----:B0-----:R-:W-:Y:S05]  /*2cc0*/  BSYNC B0 ;  /* 0x0000000000007941 */ /* 0x001fea0003800000 */
.L_x_23660:
        /* <DEDUP_REMOVED lines=23> */
.L_x_23693:
[----:B0-----:R-:W-:Y:S02]  /*2e40*/  MOV R131, R114 ;  /* 0x0000007200837202 */ /* 0x001fe40000000f00 */
.L_x_23694:
[----:B------:R-:W-:Y:S05]  /*2e50*/  BSYNC B1 ;  /* 0x0000000000017941 */ /* 0x000fea0003800000 */
.L_x_23692:
        /* <DEDUP_REMOVED lines=16> */
.L_x_23698:
[----:B------:R-:W-:Y:S05]  /*2f60*/  BSYNC B2 ;  /* 0x0000000000027941 */ /* 0x000fea0003800000 */
.L_x_23697:
        /* <DEDUP_REMOVED lines=41> */
[----:B------:R-:W-:Y:S01]  /*3200*/  MOV R114, R70 ;  /* 0x0000004600727202 */ /* 0x000fe20000000f00 */
[----:B------:R-:W-:Y:S01]  /*3210*/  IMAD.MOV.U32 R70, RZ, RZ, RZ ;  /* 0x000000ffff467224 */ /* 0x000fe200078e00ff */
[----:B------:R-:W-:Y:S02]  /*3220*/  LOP3.LUT R108, R71, UR25, R108, 0x96, !PT ;  /* 0x00000019476c7c12 */ /* 0x000fe4000f8e966c */
.L_x_23696:
[----:B------:R-:W-:Y:S05]  /*3230*/  BSYNC B1 ;  /* 0x0000000000017941 */ /* 0x000fea0003800000 */
.L_x_23695:
[----:B------:R-:W0:Y:S01]  /*3240*/  I2F.U32 R69, R131 ;  /* 0x0000008300457306 */ /* 0x000e220000201000 */
[----:B------:R-:W-:Y:S01]  /*3250*/  IMAD.MOV.U32 R130, RZ, RZ, 0x2f800000 ;  /* 0x2f800000ff827424 */ /* 0x000fe200078e00ff */
[----:B------:R-:W-:Y:S01]  /*3260*/  ISETP.NE.U32.AND P1, PT, RZ, c[0x0][0x180], PT ;  /* 0x00006000ff007a0c */ /* 0x000fe20003f25070 */
[----:B-----5:R-:W-:Y:S01]  /*3270*/  FMUL.FTZ R40, R40, R128 ;  /* 0x0000008028287220 */ /* 0x020fe20000410000 */
[----:B------:R-:W-:Y:S01]  /*3280*/  ISETP.NE.AND P3, PT, R70, 0x1, PT ;  /* 0x000000014600780c */ /* 0x000fe20003f65270 */
[----:B------:R-:W-:Y:S01]  /*3290*/  BSSY B1, `(.L_x_23699) ;  /* 0x0000012000017945 */ /* 0x000fe20003800000 */
[----:B------:R-:W-:Y:S01]  /*32a0*/  ISETP.NE.AND.EX P1, PT, RZ, c[0x0][0x184], PT, P1 ;  /* 0x00006100ff007a0c */ /* 0x000fe20003f25310 */
[----:B------:R-:W-:Y:S01]  /*32b0*/  FMUL.FTZ R40, R40, c[0x0][0x1e8] ;  /* 0x00007a0028287a20 */ /* 0x000fe20000410000 */
[----:B------:R-:W-:Y:S01]  /*32c0*/  IADD3 R68, R70, 0x1, RZ ;  /* 0x0000000146447810 */ /* 0x000fe20007ffe0ff */
        /* <DEDUP_REMOVED lines=13> */
.L_x_23700:
[----:B------:R-:W-:Y:S02]  /*33a0*/  IMAD.MOV.U32 R111, RZ, RZ, R114 ;  /* 0x000000ffff6f7224 */ /* 0x000fe400078e0072 */
.L_x_23701:
[----:B------:R-:W-:Y:S05]  /*33b0*/  BSYNC B1 ;  /* 0x0000000000017941 */ /* 0x000fea0003800000 */
.L_x_23699:
        /* <DEDUP_REMOVED lines=16> */
.L_x_23705:
[----:B------:R-:W-:Y:S05]  /*34c0*/  BSYNC B2 ;  /* 0x0000000000027941 */ /* 0x000fea0003800000 */
.L_x_23704:
        /* <DEDUP_REMOVED lines=44> */
.L_x_23703:
[----:B------:R-:W-:Y:S05]  /*3790*/  BSYNC B1 ;  /* 0x0000000000017941 */ /* 0x000fea0003800000 */
.L_x_23702:
[----:B------:R-:W0:Y:S01]  /*37a0*/  I2F.U32 R69, R111 ;  /* 0x0000006f00457306 */ /* 0x000e220000201000 */
[----:B------:R-:W-:Y:S01]  /*37b0*/  ISETP.NE.AND P4, PT, R68, 0x1, PT ;  /* 0x000000014400780c */ /* 0x000fe20003f85270 */
[----:B------:R-:W-:Y:S01]  /*37c0*/  FMUL.FTZ R41, R41, R128 ;  /* 0x0000008029297220 */ /* 0x000fe20000410000 */
[----:B------:R-:W-:Y:S03]  /*37d0*/  BSSY B1, `(.L_x_23706) ;  /* 0x0000011000017945 */ /* 0x000fe60003800000 */
        /* <DEDUP_REMOVED lines=15> */
.L_x_23707:
[----:B------:R-:W-:Y:S02]  /*38d0*/  IMAD.MOV.U32 R131, RZ, RZ, R114 ;  /* 0x000000ffff837224 */ /* 0x000fe400078e0072 */
.L_x_23708:
[----:B------:R-:W-:Y:S05]  /*38e0*/  BSYNC B1 ;  /* 0x0000000000017941 */ /* 0x000fea0003800000 */
.L_x_23706:
        /* <DEDUP_REMOVED lines=16> */
.L_x_23712:
[----:B------:R-:W-:Y:S05]  /*39f0*/  BSYNC B2 ;  /* 0x0000000000027941 */ /* 0x000fea0003800000 */
.L_x_23711:
        /* <DEDUP_REMOVED lines=44> */
.L_x_23710:
[----:B------:R-:W-:Y:S05]  /*3cc0*/  BSYNC B1 ;  /* 0x0000000000017941 */ /* 0x000fea0003800000 */
.L_x_23709:
        /* <DEDUP_REMOVED lines=19> */
.L_x_23714:
[----:B------:R-:W-:Y:S02]  /*3e00*/  IMAD.MOV.U32 R131, RZ, RZ, R114 ;  /* 0x000000ffff837224 */ /* 0x000fe400078e0072 */
.L_x_23715:
[----:B------:R-:W-:Y:S05]  /*3e10*/  BSYNC B1 ;  /* 0x0000000000017941 */ /* 0x000fea0003800000 */
.L_x_23713:
        /* <DEDUP_REMOVED lines=16> */
.L_x_23719:
[----:B------:R-:W-:Y:S05]  /*3f20*/  BSYNC B2 ;  /* 0x0000000000027941 */ /* 0x000fea0003800000 */
.L_x_23718:
        /* <DEDUP_REMOVED lines=44> */
.L_x_23717:
[----:B------:R-:W-:Y:S05]  /*41f0*/  BSYNC B1 ;  /* 0x0000000000017941 */ /* 0x000fea0003800000 */
.L_x_23716:
[----:B------:R-:W0:Y:S01]  /*4200*/  I2F.U32 R69, R131 ;  /* 0x0000008300457306 */ /* 0x000e220000201000 */
[----:B------:R-:W-:-:S04]  /*4210*/  FMUL.FTZ R43, R43, R128 ;  /* 0x000000802b2b7220 */ /* 0x000fc80000410000 */
[----:B------:R-:W-:Y:S02]  /*4220*/  FMUL.FTZ R43, R43, c[0x0][0x1e8] ;  /* 0x00007a002b2b7a20 */ /* 0x000fe40000410000 */
[----:B0-----:R-:W-:Y:S01]  /*4230*/  FFMA.FTZ R69, R69, R130, 1.1641532182693481445e-10 ;  /* 0x2f00000045457423 */ /* 0x001fe20000010082 */
[----:B------:R-:W-:-:S04]  /*4240*/  SEL R130, RZ, 0x100, P3 ;  /* 0x00000100ff827807 */ /* 0x000fc80001800000 */
[----:B------:R-:W-:Y:S02]  /*4250*/  FSETP.GTU.FTZ.AND P5, PT, R69, c[0x0][0x1e4], PT ;  /* 0x0000790045007a0b */ /* 0x000fe40003fbc000 */
[----:B------:R-:W-:Y:S02]  /*4260*/  SEL R69, RZ, 0x10000, P4 ;  /* 0x00010000ff457807 */ /* 0x000fe40002000000 */
[----:B------:R-:W-:Y:S02]  /*4270*/  FSEL R43, R43, RZ, !P5 ;  /* 0x000000ff2b2b7208 */ /* 0x000fe40006800000 */
[----:B------:R-:W-:-:S03]  /*4280*/  SEL R68, RZ, 0x1000000, P5 ;  /* 0x01000000ff447807 */ /* 0x000fc60002800000 */
[----:B------:R-:W-:Y:S01]  /*4290*/  @P1 FADD.FTZ R43, R35, R43 ;  /* 0x0000002b232b1221 */ /* 0x000fe20000010000 */
[----:B------:R-:W-:Y:S02]  /*42a0*/  IADD3 R68, R130, R68, R69 ;  /* 0x0000004482447210 */ /* 0x000fe40007ffe045 */
[----:B------:R-:W-:Y:S02]  /*42b0*/  SEL R69, RZ, 0x1, P2 ;  /* 0x00000001ff457807 */ /* 0x000fe40001000000 */
[----:B------:R-:W-:-:S03]  /*42c0*/  LEA R70, P1, R129, c[0x0][0x188], 0x4 ;  /* 0x0000620081467a11 */ /* 0x000fc600078220ff */
[----:B------:R-:W-:Y:S01]  /*42d0*/  IMAD.IADD R131, R68, 0x1, R69 ;  /* 0x0000000144837824 */ /* 0x000fe200078e0245 */
[C---:B------:R-:W-:Y:S02]  /*42e0*/  LEA.HI.X R71, R129.reuse, c[0x0][0x18c], RZ, 0x4, P1 ;  /* 0x0000630081477a11 */ /* 0x040fe400008f24ff */
[----:B------:R-:W-:-:S03]  /*42f0*/  LEA R68, P1, R129, c[0x0][0x190], 0x2 ;  /* 0x0000640081447a11 */ /* 0x000fc600078210ff */
[----:B------:R0:W-:Y:S01]  /*4300*/  STG.E.128 [R70.64], R40 ;  /* 0x0000002846007986 */ /* 0x0001e2000c101d06 */
[C---:B------:R-:W-:Y:S02]  /*4310*/  LEA.HI.X R69, R129.reuse, c[0x0][0x194], RZ, 0x2, P1 ;  /* 0x0000650081457a11 */ /* 0x040fe400008f14ff */
[----:B------:R-:W-:-:S03]  /*4320*/  IADD3 R129, R129, 0x80, RZ ;  /* 0x0000008081817810 */ /* 0x000fc60007ffe0ff */
[----:B------:R0:W-:Y:S04]  /*4330*/  STG.E [R68.64], R131 ;  /* 0x0000008344007986 */ /* 0x0001e8000c101906 */
.L_x_23691:
[----:B------:R-:W-:Y:S05]  /*4340*/  BSYNC B0 ;  /* 0x0000000000007941 */ /* 0x000fea0003800000 */
.L_x_23690:
        /* <DEDUP_REMOVED lines=8> */
[----:B0-----:R-:W-:-:S04]  /*43d0*/  @P1 LEA R68, P2, R129, c[0x0][0x180], 0x4 ;  /* 0x0000600081441a11 */ /* 0x001fc800078420ff */
        /* <DEDUP_REMOVED lines=14> */
.L_x_23723:
[----:B0-----:R-:W-:Y:S02]  /*44c0*/  IMAD.MOV.U32 R131, RZ, RZ, R114 ;  /* 0x000000ffff837224 */ /* 0x001fe400078e0072 */
.L_x_23724:
[----:B------:R-:W-:Y:S05]  /*44d0*/  BSYNC B1 ;  /* 0x0000000000017941 */ /* 0x000fea0003800000 */
.L_x_23722:
        /* <DEDUP_REMOVED lines=16> */
.L_x_23728:
[----:B------:R-:W-:Y:S05]  /*45e0*/  BSYNC B2 ;  /* 0x0000000000027941 */ /* 0x000fea0003800000 */
.L_x_23727:
        /* <DEDUP_REMOVED lines=44> */
.L_x_23726:
[----:B------:R-:W-:Y:S05]  /*48b0*/  BSYNC B1 ;  /* 0x0000000000017941 */ /* 0x000fea0003800000 */
.L_x_23725:
        /* <DEDUP_REMOVED lines=22> */
.L_x_23730:
[----:B------:R-:W-:Y:S02]  /*4a20*/  IMAD.MOV.U32 R111, RZ, RZ, R114 ;  /* 0x000000ffff6f7224 */ /* 0x000fe400078e0072 */
.L_x_23731:
[----:B------:R-:W-:Y:S05]  /*4a30*/  BSYNC B1 ;  /* 0x0000000000017941 */ /* 0x000fea0003800000 */
.L_x_23729:
        /* <DEDUP_REMOVED lines=16> */
.L_x_23735:
[----:B------:R-:W-:Y:S05]  /*4b40*/  BSYNC B2 ;  /* 0x0000000000027941 */ /* 0x000fea0003800000 */
.L_x_23734:
        /* <DEDUP_REMOVED lines=42> */
[----:B------:R-:W-:Y:S01]  /*4df0*/  HFMA2.MMA R68, -RZ, RZ, 0, 0 ;  /* 0x00000000ff447435 */ /* 0x000fe200000001ff */
[----:B------:R-:W-:-:S05]  /*4e00*/  LOP3.LUT R108, R69, UR25, R108, 0x96, !PT ;  /* 0x00000019456c7c12 */ /* 0x000fca000f8e966c */
.L_x_23733:
[----:B------:R-:W-:Y:S05]  /*4e10*/  BSYNC B1 ;  /* 0x0000000000017941 */ /* 0x000fea0003800000 */
.L_x_23732:
        /* <DEDUP_REMOVED lines=19> */
.L_x_23737:
[----:B------:R-:W-:Y:S02]  /*4f50*/  MOV R131, R114 ;  /* 0x0000007200837202 */ /* 0x000fe40000000f00 */
.L_x_23738:
[----:B------:R-:W-:Y:S05]  /*4f60*/  BSYNC B1 ;  /* 0x0000000000017941 */ /* 0x000fea0003800000 */
.L_x_23736:
        /* <DEDUP_REMOVED lines=16> */
.L_x_23742:
[----:B------:R-:W-:Y:S05]  /*5070*/  BSYNC B2 ;  /* 0x0000000000027941 */ /* 0x000fea0003800000 */
.L_x_23741:
        /* <DEDUP_REMOVED lines=42> */
[----:B------:R-:W-:Y:S01]  /*5320*/  LOP3.LUT R108, R69, UR25, R108, 0x96, !PT ;  /* 0x00000019456c7c12 */ /* 0x000fe2000f8e966c */
[----:B------:R-:W-:Y:S02]  /*5330*/  IMAD.MOV.U32 R69, RZ, RZ, RZ ;  /* 0x000000ffff457224 */ /* 0x000fe400078e00ff */
.L_x_23740:
[----:B------:R-:W-:Y:S05]  /*5340*/  BSYNC B1 ;  /* 0x0000000000017941 */ /* 0x000fea0003800000 */
.L_x_23739:
        /* <DEDUP_REMOVED lines=19> */
.L_x_23744:
[----:B------:R-:W-:Y:S02]  /*5480*/  IMAD.MOV.U32 R131, RZ, RZ, R114 ;  /* 0x000000ffff837224 */ /* 0x000fe400078e0072 */
.L_x_23745:
[----:B------:R-:W-:Y:S05]  /*5490*/  BSYNC B1 ;  /* 0x0000000000017941 */ /* 0x000fea0003800000 */
.L_x_23743:
        /* <DEDUP_REMOVED lines=16> */
.L_x_23749:
[----:B------:R-:W-:Y:S05]  /*55a0*/  BSYNC B2 ;  /* 0x0000000000027941 */ /* 0x000fea0003800000 */
.L_x_23748:
[----:B------:R-:W-:Y:S01]  /*55b0*/  LOP3.LUT R69, R69, UR5, R110, 0x96, !PT ;  /* 0x0000000545457c12 */ /* 0x000fe2000f8e966e */
[----:B------:R-:W-:Y:S01]  /*55c0*/  IMAD.HI.U32 R71, R118, -0x326172a9, RZ ;  /* 0xcd9e8d5776477827 */ /* 0x000fe200078e00ff */
[----:B------:R-:W-:-:S03]  /*55d0*/  HFMA2.MMA R111, -RZ, RZ, 0, 0 ;  /* 0x00000000ff6f7435 */ /* 0x000fc600000001ff */
        /* <DEDUP_REMOVED lines=41> */
.L_x_23747:
[----:B------:R-:W-:Y:S05]  /*5870*/  BSYNC B1 ;  /* 0x0000000000017941 */ /* 0x000fea0003800000 */
.L_x_23746:
        /* <DEDUP_REMOVED lines=20> */
.L_x_23721:
[----:B------:R-:W-:Y:S05]  /*59c0*/  BSYNC B0 ;  /* 0x0000000000007941 */ /* 0x000fea0003800000 */
.L_x_23720:
        /* <DEDUP_REMOVED lines=23> */
.L_x_23753:
[----:B0-----:R-:W-:Y:S02]  /*5b40*/  IMAD.MOV.U32 R131, RZ, RZ, R114 ;  /* 0x000000ffff837224 */ /* 0x001fe400078e0072 */
.L_x_23754:
[----:B------:R-:W-:Y:S05]  /*5b50*/  BSYNC B1 ;  /* 0x0000000000017941 */ /* 0x000fea0003800000 */
.L_x_23752:
        /* <DEDUP_REMOVED lines=16> */
.L_x_23758:
[----:B------:R-:W-:Y:S05]  /*5c60*/  BSYNC B2 ;  /* 0x0000000000027941 */ /* 0x000fea0003800000 */
.L_x_23757:
        /* <DEDUP_REMOVED lines=44> */
.L_x_23756:
[----:B------:R-:W-:Y:S05]  /*5f30*/  BSYNC B1 ;  /* 0x0000000000017941 */ /* 0x000fea0003800000 */
.L_x_23755:
        /* <DEDUP_REMOVED lines=22> */
.L_x_23760:
[----:B------:R-:W-:Y:S02]  /*60a0*/  IMAD.MOV.U32 R111, RZ, RZ, R114 ;  /* 0x000000ffff6f7224 */ /* 0x000fe400078e0072 */
.L_x_23761:
[----:B------:R-:W-:Y:S05]  /*60b0*/  BSYNC B1 ;  /* 0x0000000000017941 */ /* 0x000fea0003800000 */
.L_x_23759:
        /* <DEDUP_REMOVED lines=16> */
.L_x_23765:
[----:B------:R-:W-:Y:S05]  /*61c0*/  BSYNC B2 ;  /* 0x0000000000027941 */ /* 0x000fea0003800000 */
.L_x_23764:
        /* <DEDUP_REMOVED lines=44> */
.L_x_23763:
[----:B------:R-:W-:Y:S05]  /*6490*/  BSYNC B1 ;  /* 0x0000000000017941 */ /* 0x000fea0003800000 */
.L_x_23762:
        /* <DEDUP_REMOVED lines=19> */
.L_x_23767:
[----:B------:R-:W-:Y:S02]  /*65d0*/  IMAD.MOV.U32 R131, RZ, RZ, R114 ;  /* 0x000000ffff837224 */ /* 0x000fe400078e0072 */
.L_x_23768:
[----:B------:R-:W-:Y:S05]  /*65e0*/  BSYNC B1 ;  /* 0x0000000000017941 */ /* 0x000fea0003800000 */
.L_x_23766:
        /* <DEDUP_REMOVED lines=16> */
.L_x_23772:
[----:B------:R-:W-:Y:S05]  /*66f0*/  BSYNC B2 ;  /* 0x0000000000027941 */ /* 0x000fea0003800000 */
.L_x_23771:
        /* <DEDUP_REMOVED lines=41> */
[----:B------:R-:W-:Y:S01]  /*6990*/  LOP3.LUT R108, R69, UR25, R108, 0x96, !PT ;  /* 0x00000019456c7c12 */ /* 0x000fe2000f8e966c */
[----:B------:R-:W-:Y:S01]  /*69a0*/  IMAD.MOV.U32 R69, RZ, RZ, RZ ;  /* 0x000000ffff457224 */ /* 0x000fe200078e00ff */
[----:B------:R-:W-:Y:S02]  /*69b0*/  MOV R114, R68 ;  /* 0x0000004400727202 */ /* 0x000fe40000000f00 */
.L_x_23770:
[----:B------:R-:W-:Y:S05]  /*69c0*/  BSYNC B1 ;  /* 0x0000000000017941 */ /* 0x000fea0003800000 */
.L_x_23769:
        /* <DEDUP_REMOVED lines=19> */
.L_x_23774:
[----:B------:R-:W-:Y:S02]  /*6b00*/  IMAD.MOV.U32 R131, RZ, RZ, R114 ;  /* 0x000000ffff837224 */ /* 0x000fe400078e0072 */
.L_x_23775:
[----:B------:R-:W-:Y:S05]  /*6b10*/  BSYNC B1 ;  /* 0x0000000000017941 */ /* 0x000fea0003800000 */
.L_x_23773:
        /* <DEDUP_REMOVED lines=16> */
.L_x_23779:
[----:B------:R-:W-:Y:S05]  /*6c20*/  BSYNC B2 ;  /* 0x0000000000027941 */ /* 0x000fea0003800000 */
.L_x_23778:
        /* <DEDUP_REMOVED lines=44> */
.L_x_23777:
[----:B------:R-:W-:Y:S05]  /*6ef0*/  BSYNC B1 ;  /* 0x0000000000017941 */ /* 0x000fea0003800000 */
.L_x_23776:
        /* <DEDUP_REMOVED lines=11> */
[C---:B------:R-:W-:Y:S02]  /*6fb0*/  LEA R70, P1, R129.reuse, c[0x0][0x188], 0x4 ;  /* 0x0000620081467a11 */ /* 0x040fe400078220ff */
[----:B------:R-:W-:Y:S02]  /*6fc0*/  SEL R69, RZ, 0x1, P2 ;  /* 0x00000001ff457807 */ /* 0x000fe40001000000 */
[C---:B------:R-:W-:Y:S02]  /*6fd0*/  LEA.HI.X R71, R129.reuse, c[0x0][0x18c], RZ, 0x4, P1 ;  /* 0x0000630081477a11 */ /* 0x040fe400008f24ff */
[----:B------:R-:W-:Y:S02]  /*6fe0*/  IADD3 R131, R68, R69, RZ ;  /* 0x0000004544837210 */ /* 0x000fe40007ffe0ff */
[C---:B------:R-:W-:Y:S01]  /*6ff0*/  LEA R68, P1, R129.reuse, c[0x0][0x190], 0x2 ;  /* 0x0000640081447a11 */ /* 0x040fe200078210ff */
[----:B------:R0:W-:Y:S03]  /*7000*/  STG.E.128 [R70.64], R48 ;  /* 0x0000003046007986 */ /* 0x0001e6000c101d06 */
[----:B------:R-:W-:-:S02]  /*7010*/  LEA.HI.X R69, R129, c[0x0][0x194], RZ, 0x2, P1 ;  /* 0x0000650081457a11 */ /* 0x000fc400008f14ff */
[----:B------:R-:W-:-:S03]  /*7020*/  IADD3 R129, R129, 0x80, RZ ;  /* 0x0000008081817810 */ /* 0x000fc60007ffe0ff */
[----:B------:R0:W-:Y:S04]  /*7030*/  STG.E [R68.64], R131 ;  /* 0x0000008344007986 */ /* 0x0001e8000c101906 */
.L_x_23751:
[----:B------:R-:W-:Y:S05]  /*7040*/  BSYNC B0 ;  /* 0x0000000000007941 */ /* 0x000fea0003800000 */
.L_x_23750:
        /* <DEDUP_REMOVED lines=23> */
.L_x_23783:
[----:B0-----:R-:W-:Y:S02]  /*71c0*/  IMAD.MOV.U32 R131, RZ, RZ, R114 ;  /* 0x000000ffff837224 */ /* 0x001fe400078e0072 */
.L_x_23784:
[----:B------:R-:W-:Y:S05]  /*71d0*/  BSYNC B1 ;  /* 0x0000000000017941 */ /* 0x000fea0003800000 */
.L_x_23782:
        /* <DEDUP_REMOVED lines=16> */
.L_x_23788:
[----:B------:R-:W-:Y:S05]  /*72e0*/  BSYNC B2 ;  /* 0x0000000000027941 */ /* 0x000fea0003800000 */
.L_x_23787:
        /* <DEDUP_REMOVED lines=44> */
.L_x_23786:
[----:B------:R-:W-:Y:S05]  /*75b0*/  BSYNC B1 ;  /* 0x0000000000017941 */ /* 0x000fea0003800000 */
.L_x_23785:
[----:B------:R-:W0:Y:S01]  /*75c0*/  I2F.U32 R69, R131 ;  /* 0x0000008300457306 */ /* 0x000e220000201000 */
[----:B------:R-:W-:Y:S01]  /*75d0*/  HFMA2.MMA R130, -RZ, RZ, 0.1171875, 0 ;  /* 0x2f800000ff827435 */ /* 0x000fe200000001ff */
[----:B------:R-:W-:Y:S01]  /*75e0*/  ISETP.NE.U32.AND P1, PT, RZ, c[0x0][0x180], PT ;  /* 0x00006000ff007a0c */ /* 0x000fe20003f25070 */
[----:B-----5:R-:W-:Y:S01]  /*75f0*/  FMUL.FTZ R52, R52, R128 ;  /* 0x0000008034347220 */ /* 0x020fe20000410000 */
[----:B------:R-:W-:Y:S01]  /*7600*/  ISETP.NE.AND P3, PT, R70, 0x1, PT ;  /* 0x000000014600780c */ /* 0x000fe20003f65270 */
[----:B------:R-:W-:Y:S01]  /*7610*/  BSSY B1, `(.L_x_23789) ;  /* 0x0000012000017945 */ /* 0x000fe20003800000 */
[----:B------:R-:W-:Y:S01]  /*7620*/  ISETP.NE.AND.EX P1, PT, RZ, c[0x0][0x184], PT, P1 ;  /* 0x00006100ff007a0c */ /* 0x000fe20003f25310 */
[----:B------:R-:W-:Y:S01]  /*7630*/  FMUL.FTZ R52, R52, c[0x0][0x1e8] ;  /* 0x00007a0034347a20 */ /* 0x000fe20000410000 */
[----:B------:R-:W-:-:S03]  /*7640*/  IADD3 R68, R70, 0x1, RZ ;  /* 0x0000000146447810 */ /* 0x000fc60007ffe0ff */
        /* <DEDUP_REMOVED lines=13> */
.L_x_23790:
[----:B------:R-:W-:Y:S02]  /*7720*/  MOV R111, R114 ;  /* 0x00000072006f7202 */ /* 0x000fe40000000f00 */
.L_x_23791:
[----:B------:R-:W-:Y:S05]  /*7730*/  BSYNC B1 ;  /* 0x0000000000017941 */ /* 0x000fea0003800000 */
.L_x_23789:
        /* <DEDUP_REMOVED lines=16> */
.L_x_23795:
[----:B------:R-:W-:Y:S05]  /*7840*/  BSYNC B2 ;  /* 0x0000000000027941 */ /* 0x000fea0003800000 */
.L_x_23794:
        /* <DEDUP_REMOVED lines=44> */
.L_x_23793:
[----:B------:R-:W-:Y:S05]  /*7b10*/  BSYNC B1 ;  /* 0x0000000000017941 */ /* 0x000fea0003800000 */
.L_x_23792:
        /* <DEDUP_REMOVED lines=19> */
.L_x_23797:
[----:B------:R-:W-:Y:S02]  /*7c50*/  IMAD.MOV.U32 R131, RZ, RZ, R114 ;  /* 0x000000ffff837224 */ /* 0x000fe400078e0072 */
.L_x_23798:
[----:B------:R-:W-:Y:S05]  /*7c60*/  BSYNC B1 ;  /* 0x0000000000017941 */ /* 0x000fea0003800000 */
.L_x_23796:
        /* <DEDUP_REMOVED lines=16> */
.L_x_23802:
[----:B------:R-:W-:Y:S05]  /*7d70*/  BSYNC B2 ;  /* 0x0000000000027941 */ /* 0x000fea0003800000 */
.L_x_23801:
        /* <DEDUP_REMOVED lines=43> */
[----:B------:R-:W-:-:S06]  /*8030*/  HFMA2.MMA R69, -RZ, RZ, 0, 0 ;  /* 0x00000000ff457435 */ /* 0x000fcc00000001ff */
.L_x_23800:
[----:B------:R-:W-:Y:S05]  /*8040*/  BSYNC B1 ;  /* 0x0000000000017941 */ /* 0x000fea0003800000 */
.L_x_23799:
        /* <DEDUP_REMOVED lines=19> */
.L_x_23804:
[----:B------:R-:W-:Y:S02]  /*8180*/  MOV R131, R114 ;  /* 0x0000007200837202 */ /* 0x000fe40000000f00 */
.L_x_23805:
[----:B------:R-:W-:Y:S05]  /*8190*/  BSYNC B1 ;  /* 0x0000000000017941 */ /* 0x000fea0003800000 */
.L_x_23803:
        /* <DEDUP_REMOVED lines=16> */
.L_x_23809:
[----:B------:R-:W-:Y:S05]  /*82a0*/  BSYNC B2 ;  /* 0x0000000000027941 */ /* 0x000fea0003800000 */
.L_x_23808:
        /* <DEDUP_REMOVED lines=44> */
.L_x_23807:
[----:B------:R-:W-:Y:S05]  /*8570*/  BSYNC B1 ;  /* 0x0000000000017941 */ /* 0x000fea0003800000 */
.L_x_23806:
        /* <DEDUP_REMOVED lines=20> */
.L_x_23781:
[----:B------:R-:W-:Y:S05]  /*86c0*/  BSYNC B0 ;  /* 0x0000000000007941 */ /* 0x000fea0003800000 */
.L_x_23780:
        /* <DEDUP_REMOVED lines=23> */
.L_x_23813:
[----:B0-----:R-:W-:Y:S02]  /*8840*/  MOV R131, R114 ;  /* 0x0000007200837202 */ /* 0x001fe40000000f00 */
.L_x_23814:
[----:B------:R-:W-:Y:S05]  /*8850*/  BSYNC B1 ;  /* 0x0000000000017941 */ /* 0x000fea0003800000 */
.L_x_23812:
        /* <DEDUP_REMOVED lines=16> */
.L_x_23818:
[----:B------:R-:W-:Y:S05]  /*8960*/  BSYNC B2 ;  /* 0x0000000000027941 */ /* 0x000fea0003800000 */
.L_x_23817:
        /* <DEDUP_REMOVED lines=44> */
.L_x_23816:
[----:B------:R-:W-:Y:S05]  /*8c30*/  BSYNC B1 ;  /* 0x0000000000017941 */ /* 0x000fea0003800000 */
.L_x_23815:
        /* <DEDUP_REMOVED lines=22> */
.L_x_23820:
[----:B------:R-:W-:Y:S02]  /*8da0*/  IMAD.MOV.U32 R111, RZ, RZ, R114 ;  /* 0x000000ffff6f7224 */ /* 0x000fe400078e0072 */
.L_x_23821:
[----:B------:R-:W-:Y:S05]  /*8db0*/  BSYNC B1 ;  /* 0x0000000000017941 */ /* 0x000fea0003800000 */
.L_x_23819:
        /* <DEDUP_REMOVED lines=16> */
.L_x_23825:
[----:B------:R-:W-:Y:S05]  /*8ec0*/  BSYNC B2 ;  /* 0x0000000000027941 */ /* 0x000fea0003800000 */
.L_x_23824:
        /* <DEDUP_REMOVED lines=44> */
.L_x_23823:
[----:B------:R-:W-:Y:S05]  /*9190*/  BSYNC B1 ;  /* 0x0000000000017941 */ /* 0x000fea0003800000 */
.L_x_23822:
        /* <DEDUP_REMOVED lines=19> */
.L_x_23827:
[----:B------:R-:W-:Y:S02]  /*92d0*/  IMAD.MOV.U32 R131, RZ, RZ, R114 ;  /* 0x000000ffff837224 */ /* 0x000fe400078e0072 */
.L_x_23828:
[----:B------:R-:W-:Y:S05]  /*92e0*/  BSYNC B1 ;  /* 0x0000000000017941 */ /* 0x000fea0003800000 */
.L_x_23826:
        /* <DEDUP_REMOVED lines=16> */
.L_x_23832:
[----:B------:R-:W-:Y:S05]  /*93f0*/  BSYNC B2 ;  /* 0x0000000000027941 */ /* 0x000fea0003800000 */
.L_x_23831:
        /* <DEDUP_REMOVED lines=44> */
.L_x_23830:
[----:B------:R-:W-:Y:S05]  /*96c0*/  BSYNC B1 ;  /* 0x0000000000017941 */ /* 0x000fea0003800000 */
.L_x_23829:
        /* <DEDUP_REMOVED lines=19> */
.L_x_23834:
[----:B------:R-:W-:Y:S02]  /*9800*/  IMAD.MOV.U32 R131, RZ, RZ, R114 ;  /* 0x000000ffff837224 */ /* 0x000fe400078e0072 */
.L_x_23835:
[----:B------:R-:W-:Y:S05]  /*9810*/  BSYNC B1 ;  /* 0x0000000000017941 */ /* 0x000fea0003800000 */
.L_x_23833:
        /* <DEDUP_REMOVED lines=16> */
.L_x_23839:
[----:B------:R-:W-:Y:S05]  /*9920*/  BSYNC B2 ;  /* 0x0000000000027941 */ /* 0x000fea0003800000 */
.L_x_23838:
        /* <DEDUP_REMOVED lines=44> */
.L_x_23837:
[----:B------:R-:W-:Y:S05]  /*9bf0*/  BSYNC B1 ;  /* 0x0000000000017941 */ /* 0x000fea0003800000 */
.L_x_23836:
        /* <DEDUP_REMOVED lines=20> */
.L_x_23811:
[----:B------:R-:W-:Y:S05]  /*9d40*/  BSYNC B0 ;  /* 0x0000000000007941 */ /* 0x000fea0003800000 */
.L_x_23810:
        /* <DEDUP_REMOVED lines=23> */
.L_x_23843:
[----:B0-----:R-:W-:Y:S02]  /*9ec0*/  IMAD.MOV.U32 R131, RZ, RZ, R114 ;  /* 0x000000ffff837224 */ /* 0x001fe400078e0072 */
.L_x_23844:
[----:B------:R-:W-:Y:S05]  /*9ed0*/  BSYNC B1 ;  /* 0x0000000000017941 */ /* 0x000fea0003800000 */
.L_x_23842:
        /* <DEDUP_REMOVED lines=16> */
.L_x_23848:
[----:B------:R-:W-:Y:S05]  /*9fe0*/  BSYNC B2 ;  /* 0x0000000000027941 */ /* 0x000fea0003800000 */
.L_x_23847:
        /* <DEDUP_REMOVED lines=44> */
.L_x_23846:
[----:B------:R-:W-:Y:S05]  /*a2b0*/  BSYNC B1 ;  /* 0x0000000000017941 */ /* 0x000fea0003800000 */
.L_x_23845:
        /* <DEDUP_REMOVED lines=22> */
.L_x_23850:
[----:B------:R-:W-:Y:S02]  /*a420*/  IMAD.MOV.U32 R111, RZ, RZ, R114 ;  /* 0x000000ffff6f7224 */ /* 0x000fe400078e0072 */
.L_x_23851:
[----:B------:R-:W-:Y:S05]  /*a430*/  BSYNC B1 ;  /* 0x0000000000017941 */ /* 0x000fea0003800000 */
.L_x_23849:
        /* <DEDUP_REMOVED lines=16> */
.L_x_23855:
[----:B------:R-:W-:Y:S05]  /*a540*/  BSYNC B2 ;  /* 0x0000000000027941 */ /* 0x000fea0003800000 */
.L_x_23854:
        /* <DEDUP_REMOVED lines=44> */
.L_x_23853:
[----:B------:R-:W-:Y:S05]  /*a810*/  BSYNC B1 ;  /* 0x0000000000017941 */ /* 0x000fea0003800000 */
.L_x_23852:
        /* <DEDUP_REMOVED lines=19> */
.L_x_23857:
[----:B------:R-:W-:Y:S02]  /*a950*/  MOV R131, R114 ;  /* 0x0000007200837202 */ /* 0x000fe40000000f00 */
.L_x_23858:
[----:B------:R-:W-:Y:S05]  /*a960*/  BSYNC B1 ;  /* 0x0000000000017941 */ /* 0x000fea0003800000 */
.L_x_23856:
        /* <DEDUP_REMOVED lines=16> */
.L_x_23862:
[----:B------:R-:W-:Y:S05]  /*aa70*/  BSYNC B2 ;  /* 0x0000000000027941 */ /* 0x000fea0003800000 */
.L_x_23861:
        /* <DEDUP_REMOVED lines=44> */
.L_x_23860:
[----:B------:R-:W-:Y:S05]  /*ad40*/  BSYNC B1 ;  /* 0x0000000000017941 */ /* 0x000fea0003800000 */
.L_x_23859:
        /* <DEDUP_REMOVED lines=19> */
.L_x_23864:
[----:B------:R-:W-:Y:S02]  /*ae80*/  IMAD.MOV.U32 R131, RZ, RZ, R114 ;  /* 0x000000ffff837224 */ /* 0x000fe400078e0072 */
.L_x_23865:
[----:B------:R-:W-:Y:S05]  /*ae90*/  BSYNC B1 ;  /* 0x0000000000017941 */ /* 0x000fea0003800000 */
.L_x_23863:
        /* <DEDUP_REMOVED lines=16> */
.L_x_23869:
[----:B------:R-:W-:Y:S05]  /*afa0*/  BSYNC B2 ;  /* 0x0000000000027941 */ /* 0x000fea0003800000 */
.L_x_23868:
        /* <DEDUP_REMOVED lines=44> */
.L_x_23867:
[----:B------:R-:W-:Y:S05]  /*b270*/  BSYNC B1 ;  /* 0x0000000000017941 */ /* 0x000fea0003800000 */
.L_x_23866:
        /* <DEDUP_REMOVED lines=20> */
.L_x_23841:
[----:B------:R-:W-:Y:S05]  /*b3c0*/  BSYNC B0 ;  /* 0x0000000000007941 */ /* 0x000fea0003800000 */
.L_x_23840:
        /* <DEDUP_REMOVED lines=23> */
.L_x_23873:
[----:B0-----:R-:W-:Y:S02]  /*b540*/  IMAD.MOV.U32 R131, RZ, RZ, R114 ;  /* 0x000000ffff837224 */ /* 0x001fe400078e0072 */
.L_x_23874:
[----:B------:R-:W-:Y:S05]  /*b550*/  BSYNC B1 ;  /* 0x0000000000017941 */ /* 0x000fea0003800000 */
.L_x_23872:
        /* <DEDUP_REMOVED lines=16> */
.L_x_23878:
[----:B------:R-:W-:Y:S05]  /*b660*/  BSYNC B2 ;  /* 0x0000000000027941 */ /* 0x000fea0003800000 */
.L_x_23877:
        /* <DEDUP_REMOVED lines=44> */
.L_x_23876:
[----:B------:R-:W-:Y:S05]  /*b930*/  BSYNC B1 ;  /* 0x0000000000017941 */ /* 0x000fea0003800000 */
.L_x_23875:
        /* <DEDUP_REMOVED lines=22> */
.L_x_23880:
[----:B------:R-:W-:Y:S02]  /*baa0*/  IMAD.MOV.U32 R111, RZ, RZ, R114 ;  /* 0x000000ffff6f7224 */ /* 0x000fe400078e0072 */
.L_x_23881:
[----:B------:R-:W-:Y:S05]  /*bab0*/  BSYNC B1 ;  /* 0x0000000000017941 */ /* 0x000fea0003800000 */
.L_x_23879:
        /* <DEDUP_REMOVED lines=16> */
.L_x_23885:
[----:B------:R-:W-:Y:S05]  /*bbc0*/  BSYNC B2 ;  /* 0x0000000000027941 */ /* 0x000fea0003800000 */
.L_x_23884:
        /* <DEDUP_REMOVED lines=44> */
.L_x_23883:
[----:B------:R-:W-:Y:S05]  /*be90*/  BSYNC B1 ;  /* 0x0000000000017941 */ /* 0x000fea0003800000 */
.L_x_23882:
        /* <DEDUP_REMOVED lines=19> */
.L_x_23887:
[----:B------:R-:W-:Y:S02]  /*bfd0*/  IMAD.MOV.U32 R131, RZ, RZ, R114 ;  /* 0x000000ffff837224 */ /* 0x000fe400078e0072 */
.L_x_23888:
[----:B------:R-:W-:Y:S05]  /*bfe0*/  BSYNC B1 ;  /* 0x0000000000017941 */ /* 0x000fea0003800000 */
.L_x_23886:
        /* <DEDUP_REMOVED lines=16> */
.L_x_23892:
[----:B------:R-:W-:Y:S05]  /*c0f0*/  BSYNC B2 ;  /* 0x0000000000027941 */ /* 0x000fea0003800000 */
.L_x_23891:
        /* <DEDUP_REMOVED lines=44> */
.L_x_23890:
[----:B------:R-:W-:Y:S05]  /*c3c0*/  BSYNC B1 ;  /* 0x0000000000017941 */ /* 0x000fea0003800000 */
.L_x_23889:
        /* <DEDUP_REMOVED lines=19> */
.L_x_23894:
[----:B------:R-:W-:Y:S02]  /*c500*/  IMAD.MOV.U32 R131, RZ, RZ, R114 ;  /* 0x000000ffff837224 */ /* 0x000fe400078e0072 */
.L_x_23895:
[----:B------:R-:W-:Y:S05]  /*c510*/  BSYNC B1 ;  /* 0x0000000000017941 */ /* 0x000fea0003800000 */
.L_x_23893:
        /* <DEDUP_REMOVED lines=16> */
.L_x_23899:
[----:B------:R-:W-:Y:S05]  /*c620*/  BSYNC B2 ;  /* 0x0000000000027941 */ /* 0x000fea0003800000 */
.L_x_23898:
        /* <DEDUP_REMOVED lines=44> */
.L_x_23897:
[----:B------:R-:W-:Y:S05]  /*c8f0*/  BSYNC B1 ;  /* 0x0000000000017941 */ /* 0x000fea0003800000 */
.L_x_23896:
[----:B------:R0:W1:Y:S01]  /*c900*/  I2F.U32 R69, R131 ;  /* 0x0000008300457306 */ /* 0x0000620000201000 */
[----:B------:R-:W-:Y:S01]  /*c910*/  FMUL.FTZ R67, R67, R128 ;  /* 0x0000008043437220 */ /* 0x000fe20000410000 */
[----:B------:R-:W-:-:S03]  /*c920*/  SEL R128, RZ, 0x100, P3 ;  /* 0x00000100ff807807 */ /* 0x000fc60001800000 */
[----:B------:R-:W-:Y:S01]  /*c930*/  FMUL.FTZ R67, R67, c[0x0][0x1e8] ;  /* 0x00007a0043437a20 */ /* 0x000fe20000410000 */
[----:B0-----:R-:W-:Y:S01]  /*c940*/  SEL R131, RZ, 0x1, P2 ;  /* 0x00000001ff837807 */ /* 0x001fe20001000000 */
[----:B-1----:R-:W-:-:S05]  /*c950*/  FFMA.FTZ R69, R69, R130, 1.1641532182693481445e-10 ;  /* 0x2f00000045457423 */ /* 0x002fca0000010082 */
[----:B------:R-:W-:Y:S02]  /*c960*/  FSETP.GTU.FTZ.AND P5, PT, R69, c[0x0][0x1e4], PT ;  /* 0x0000790045007a0b */ /* 0x000fe40003fbc000 */
[----:B------:R-:W-:Y:S02]  /*c970*/  SEL R69, RZ, 0x10000, P4 ;  /* 0x00010000ff457807 */ /* 0x000fe40002000000 */
[----:B------:R-:W-:Y:S02]  /*c980*/  FSEL R67, R67, RZ, !P5 ;  /* 0x000000ff43437208 */ /* 0x000fe40006800000 */
[----:B------:R-:W-:-:S03]  /*c990*/  SEL R68, RZ, 0x1000000, P5 ;  /* 0x01000000ff447807 */ /* 0x000fc60002800000 */
[----:B------:R-:W-:Y:S01]  /*c9a0*/  @P1 FADD.FTZ R67, R35, R67 ;  /* 0x0000004323431221 */ /* 0x000fe20000010000 */
[C---:B------:R-:W-:Y:S02]  /*c9b0*/  LEA R70, P1, R129.reuse, c[0x0][0x188], 0x4 ;  /* 0x0000620081467a11 */ /* 0x040fe400078220ff */
[----:B------:R-:W-:Y:S02]  /*c9c0*/  IADD3 R128, R128, R68, R69 ;  /* 0x0000004480807210 */ /* 0x000fe40007ffe045 */
[C---:B------:R-:W-:Y:S02]  /*c9d0*/  LEA.HI.X R71, R129.reuse, c[0x0][0x18c], RZ, 0x4, P1 ;  /* 0x0000630081477a11 */ /* 0x040fe400008f24ff */
[C---:B------:R-:W-:Y:S02]  /*c9e0*/  LEA R68, P1, R129.reuse, c[0x0][0x190], 0x2 ;  /* 0x0000640081447a11 */ /* 0x040fe400078210ff */
[----:B------:R-:W-:Y:S01]  /*c9f0*/  IADD3 R131, R128, R131, RZ ;  /* 0x0000008380837210 */ /* 0x000fe20007ffe0ff */
[----:B------:R0:W-:Y:S01]  /*ca00*/  STG.E.128 [R70.64], R64 ;  /* 0x0000004046007986 */ /* 0x0001e2000c101d06 */
[----:B------:R-:W-:-:S05]  /*ca10*/  LEA.HI.X R69, R129, c[0x0][0x194], RZ, 0x2, P1 ;  /* 0x0000650081457a11 */ /* 0x000fca00008f14ff */
[----:B------:R0:W-:Y:S04]  /*ca20*/  STG.E [R68.64], R131 ;  /* 0x0000008344007986 */ /* 0x0001e8000c101906 */
.L_x_23871:
[----:B------:R-:W-:Y:S05]  /*ca30*/  BSYNC B0 ;  /* 0x0000000000007941 */ /* 0x000fea0003800000 */
.L_x_23870:
[----:B0-----:R-:W-:Y:S01]  /*ca40*/  FADD.FTZ R68, RZ, R36 ;  /* 0x00000024ff447221 */ /* 0x001fe20000010000 */
[----:B------:R-:W-:Y:S02]  /*ca50*/  ISETP.GT.U32.AND P2, PT, R104, 0xff, PT ;  /* 0x000000ff6800780c */ /* 0x000fe40003f44070 */
[----:B------:R-:W-:Y:S01]  /*ca60*/  LOP3.LUT P1, RZ, R107, 0xff, RZ, 0xc0, !PT ;  /* 0x000000ff6bff7812 */ /* 0x000fe2000782c0ff */
[----:B------:R-:W-:Y:S01]  /*ca70*/  FADD.FTZ R69, R37, R68 ;  /* 0x0000004425457221 */ /* 0x000fe20000010000 */
[----:B-----5:R-:W-:Y:S02]  /*ca80*/  SHF.R.U32.HI R128, RZ, 0x5, R106 ;  /* 0x00000005ff807819 */ /* 0x020fe4000001166a */
[----:B------:R-:W-:Y:S01]  /*ca90*/  P2R R133, PR, RZ, 0x4 ;  /* 0x00000004ff857803 */ /* 0x000fe20000000000 */
        /* <DEDUP_REMOVED lines=9> */
[----:B------:R-:W-:Y:S01]  /*cb30*/  FADD.FTZ R68, R40, R69 ;  /* 0x0000004528447221 */ /* 0x000fe20000010000 */
[----:B------:R-:W-:-:S03]  /*cb40*/  ISETP.GT.U32.AND P6, PT, R104, 0x3ff, PT ;  /* 0x000003ff6800780c */ /* 0x000fc60003fc4070 */
        /* <DEDUP_REMOVED lines=30> */
.L_x_23920:
[----:B01----:R-:W-:Y:S01]  /*cd30*/  FADD.FTZ R69, R69, R68 ;  /* 0x0000004445457221 */ /* 0x003fe20000010000 */
[----:B------:R-:W-:Y:S05]  /*cd40*/  BRA.DIV ~URZ, `(.L_x_23901) ;  /* 0x000014327f007947 */ /* 0x000fea000b800000 */
[----:B------:R-:W0:Y:S01]  /*cd50*/  SHFL.BFLY PT, R68, R69, 0x2, 0x1f ;  /* 0x0c401f0045447f89 */ /* 0x000e2200000e0000 */
[----:B------:R-:W-:Y:S02]  /*cd60*/  P2R R131, PR, RZ, 0x40 ;  /* 0x00000040ff837803 */ /* 0x000fe40000000000 */
        /* <DEDUP_REMOVED lines=84> */
.L_x_23921:
        /* <DEDUP_REMOVED lines=15> */
[----:B------:R-:W-:Y:S03]  /*d3a0*/  BSSY B0, `(.L_x_23902) ;  /* 0x0000044000007945 */ /* 0x000fe60003800000 */
[----:B------:R-:W-:Y:S01]  /*d3b0*/  I2F R133, R70 ;  /* 0x0000004600857306 */ /* 0x000fe20000201400 */
[----:B------:R-:W0:Y:S04]  /*d3c0*/  SHFL.DOWN PT, R129, R70, 0x2, 0x1f ;  /* 0x08401f0046817f89 */ /* 0x000e2800000e0000 */
[----:B------:R-:W1:Y:S01]  /*d3d0*/  @!P1 LDS.64 R68, [R128.X8] ;  /* 0x0000000080449984 */ /* 0x000e620000008a00 */
[----:B------:R-:W-:Y:S01]  /*d3e0*/  ISETP.NE.AND P1, PT, RZ, UR8, PT ;  /* 0x00000008ff007c0c */ /* 0x000fe2000bf25270 */
[----:B0-----:R-:W-:-:S02]  /*d3f0*/  IMAD.IADD R130, R129, 0x1, R70 ;  /* 0x0000000181827824 */ /* 0x001fc400078e0246 */
[----:B------:R-:W0:Y:S01]  /*d400*/  I2F R129, R129 ;  /* 0x0000008100817306 */ /* 0x000e220000201400 */
[----:B-1----:R-:W1:Y:S04]  /*d410*/  SHFL.DOWN PT, R131, R68, 0x2, 0x1f ;  /* 0x08401f0044837f89 */ /* 0x002e6800000e0000 */
[----:B------:R-:W2:Y:S01]  /*d420*/  SHFL.DOWN PT, R128, R69, 0x2, 0x1f ;  /* 0x08401f0045807f89 */ /* 0x000ea200000e0000 */
[C---:B-1----:R-:W-:Y:S02]  /*d430*/  FADD.FTZ R132, -R131.reuse, R68 ;  /* 0x0000004483847221 */ /* 0x042fe40000010100 */
[----:B0-----:R-:W-:Y:S02]  /*d440*/  FMUL.FTZ R131, R131, R129 ;  /* 0x0000008183837220 */ /* 0x001fe40000410000 */
[----:B------:R-:W-:-:S04]  /*d450*/  FMUL.FTZ R132, R132, R132 ;  /* 0x0000008484847220 */ /* 0x000fc80000410000 */
[----:B------:R-:W-:Y:S02]  /*d460*/  FMUL.FTZ R132, R132, R133 ;  /* 0x0000008584847220 */ /* 0x000fe40000410000 */
[----:B------:R-:W-:Y:S02]  /*d470*/  FFMA.FTZ R133, R133, R68, R131 ;  /* 0x0000004485857223 */ /* 0x000fe40000010083 */
[----:B------:R-:W0:Y:S01]  /*d480*/  I2F R68, R130 ;  /* 0x0000008200447306 */ /* 0x000e220000201400 */
[----:B------:R-:W-:Y:S02]  /*d490*/  FMUL.FTZ R132, R132, R129 ;  /* 0x0000008184847220 */ /* 0x000fe40000410000 */
[----:B------:R-:W1:Y:S01]  /*d4a0*/  SHFL.DOWN PT, R129, R130, 0x1, 0x1f ;  /* 0x08201f0082817f89 */ /* 0x000e6200000e0000 */
[----:B--2---:R-:W-:-:S04]  /*d4b0*/  FADD.FTZ R131, R128, R69 ;  /* 0x0000004580837221 */ /* 0x004fc80000010000 */
        /* <DEDUP_REMOVED lines=12> */
[----:B------:R-:W0:Y:S02]  /*d580*/  SHFL.DOWN PT, R68, R131, 0x1, 0x1f ;  /* 0x08201f0083447f89 */ /* 0x000e2400000e0000 */
[----:B------:R-:W-:Y:S02]  /*d590*/  FMUL.FTZ R132, R69, R129 ;  /* 0x0000008145847220 */ /* 0x000fe40000410000 */
[----:B--2---:R-:W1:Y:S01]  /*d5a0*/  MUFU.RCP R69, R128 ;  /* 0x0000008000457308 */ /* 0x004e620000001000 */
[----:B0-----:R-:W-:-:S04]  /*d5b0*/  FADD.FTZ R68, R131, R68 ;  /* 0x0000004483447221 */ /* 0x001fc80000010000 */
[C---:B-1----:R-:W-:Y:S02]  /*d5c0*/  FFMA.FTZ R68, R69.reuse, R132, R68 ;  /* 0x0000008445447223 */ /* 0x042fe40000010044 */
[----:B------:R-:W-:Y:S02]  /*d5d0*/  FMUL.FTZ R69, R69, R70 ;  /* 0x0000004645457220 */ /* 0x000fe40000410000 */
[----:B------:R-:W-:Y:S01]  /*d5e0*/  IMAD.MOV.U32 R70, RZ, RZ, c[0x0][0x1e0] ;  /* 0x00007800ff467624 */ /* 0x000fe200078e00ff */
[----:B------:R0:W1:Y:S04]  /*d5f0*/  SHFL.IDX PT, R129, R68, RZ, 0x1f ;  /* 0x00001fff44817589 */ /* 0x00006800000e0000 */
[----:B------:R2:W3:Y:S01]  /*d600*/  SHFL.IDX PT, R133, R69, RZ, 0x1f ;  /* 0x00001fff45857589 */ /* 0x0004e200000e0000 */
[----:B0-----:R-:W-:-:S04]  /*d610*/  @!P2 IMAD.MOV.U32 R68, RZ, RZ, 0x4 ;  /* 0x00000004ff44a424 */ /* 0x001fc800078e00ff */
[----:B--2---:R-:W-:-:S04]  /*d620*/  @!P2 IMAD.WIDE R68, R119, R68, c[0x0][0x1a8] ;  /* 0x00006a007744a625 */ /* 0x004fc800078e0244 */
[----:B-1----:R-:W-:Y:S02]  /*d630*/  FFMA.FTZ R70, R129, R70, c[0x0][0x228] ;  /* 0x00008a0081467623 */ /* 0x002fe40000010046 */
[C---:B---3--:R-:W-:Y:S01]  /*d640*/  FMUL.FTZ R129, R133.reuse, R133 ;  /* 0x0000008585817220 */ /* 0x048fe20000410000 */
[----:B------:R-:W-:-:S04]  /*d650*/  FSEL R130, R133, RZ, !P1 ;  /* 0x000000ff85827208 */ /* 0x000fc80004800000 */
[----:B------:R-:W-:-:S05]  /*d660*/  FSEL R129, R129, RZ, P1 ;  /* 0x000000ff81817208 */ /* 0x000fca0000800000 */
[----:B------:R-:W-:Y:S01]  /*d670*/  FADD.FTZ R129, R70, R129 ;  /* 0x0000008146817221 */ /* 0x000fe20000010000 */
[----:B------:R-:W-:-:S03]  /*d680*/  @!P2 MOV R70, 0x4 ;  /* 0x000000040046a802 */ /* 0x000fc60000000f00 */
        /* <DEDUP_REMOVED lines=9> */
[C---:B------:R-:W-:Y:S02]  /*d720*/  FMUL.FTZ R69, R131.reuse, R70 ;  /* 0x0000004683457220 */ /* 0x040fe40000410000 */
[C---:B------:R-:W-:Y:S02]  /*d730*/  FMUL.FTZ R70, R131.reuse, R128 ;  /* 0x0000008083467220 */ /* 0x040fe40000410000 */
[C---:B------:R-:W-:Y:S02]  /*d740*/  FMUL.FTZ R68, R131.reuse, R68 ;  /* 0x0000004483447220 */ /* 0x040fe40000410000 */
[----:B------:R-:W-:Y:S02]  /*d750*/  FMUL.FTZ R71, R131, R132 ;  /* 0x0000008483477220 */ /* 0x000fe40000410000 */
[----:B------:R-:W-:Y:S02]  /*d760*/  IMAD.MOV.U32 R128, RZ, RZ, 0x10 ;  /* 0x00000010ff807424 */ /* 0x000fe400078e00ff */
[----:B------:R-:W-:-:S02]  /*d770*/  FFMA.FTZ R68, R105, R68, R0 ;  /* 0x0000004469447223 */ /* 0x000fc40000010000 */
[----:B------:R-:W-:Y:S02]  /*d780*/  FFMA.FTZ R69, R17, R69, R88 ;  /* 0x0000004511457223 */ /* 0x000fe40000010058 */
[----:B------:R-:W-:Y:S02]  /*d790*/  FFMA.FTZ R70, R19, R70, R2 ;  /* 0x0000004613467223 */ /* 0x000fe40000010002 */
[----:B------:R-:W-:Y:S02]  /*d7a0*/  FFMA.FTZ R71, R18, R71, R89 ;  /* 0x0000004712477223 */ /* 0x000fe40000010059 */
[C---:B------:R-:W-:Y:S01]  /*d7b0*/  IMAD.WIDE.U32 R128, R127.reuse, R128, c[0x0][0x208] ;  /* 0x000082007f807625 */ /* 0x040fe200078e0080 */
[----:B------:R-:W-:-:S04]  /*d7c0*/  IADD3 R127, R127, 0x80, RZ ;  /* 0x000000807f7f7810 */ /* 0x000fc80007ffe0ff */
[----:B------:R0:W-:Y:S03]  /*d7d0*/  STG.E.128 [R128.64], R68 ;  /* 0x0000004480007986 */ /* 0x0001e6000c101d06 */
.L_x_23903:
[----:B------:R-:W-:Y:S05]  /*d7e0*/  BSYNC B0 ;  /* 0x0000000000007941 */ /* 0x000fea0003800000 */
.L_x_23902:
[----:B------:R-:W-:Y:S01]  /*d7f0*/  ISETP.NE.AND P1, PT, R126, RZ, PT ;  /* 0x000000ff7e00720c */ /* 0x000fe20003f25270 */
[----:B------:R-:W-:-:S12]  /*d800*/  BSSY B0, `(.L_x_23904) ;  /* 0x0000012000007945 */ /* 0x000fd80003800000 */
[----:B------:R-:W-:Y:S05]  /*d810*/  @!P1 BRA `(.L_x_23905) ;  /* 0x0000010000009947 */ /* 0x000fea0003800000 */
        /* <DEDUP_REMOVED lines=16> */
.L_x_23905:
[----:B------:R-:W-:Y:S05]  /*d920*/  BSYNC B0 ;  /* 0x0000000000007941 */ /* 0x000fea0003800000 */
.L_x_23904:
[----:B------:R-:W-:Y:S01]  /*d930*/  ISETP.NE.AND P1, PT, R125, RZ, PT ;  /* 0x000000ff7d00720c */ /* 0x000fe20003f25270 */
[----:B------:R-:W-:-:S12]  /*d940*/  BSSY B0, `(.L_x_23906) ;  /* 0x0000012000007945 */ /* 0x000fd80003800000 */
[----:B------:R-:W-:Y:S05]  /*d950*/  @!P1 BRA `(.L_x_23907) ;  /* 0x0000010000009947 */ /* 0x000fea0003800000 */
[--C-:B01----:R-:W-:Y:S02]  /*d960*/  FADD.FTZ R70, R45, -R130.reuse ;  /* 0x800000822d467221 */ /* 0x103fe40000010000 */
        /* <DEDUP_REMOVED lines=15> */
.L_x_23907:
[----:B------:R-:W-:Y:S05]  /*da60*/  BSYNC B0 ;  /* 0x0000000000007941 */ /* 0x000fea0003800000 */
.L_x_23906:
        /* <DEDUP_REMOVED lines=19> */
.L_x_23909:
[----:B------:R-:W-:Y:S05]  /*dba0*/  BSYNC B0 ;  /* 0x0000000000007941 */ /* 0x000fea0003800000 */
.L_x_23908:
        /* <DEDUP_REMOVED lines=19> */
.L_x_23911:
[----:B------:R-:W-:Y:S05]  /*dce0*/  BSYNC B0 ;  /* 0x0000000000007941 */ /* 0x000fea0003800000 */
.L_x_23910:
        /* <DEDUP_REMOVED lines=19> */
.L_x_23913:
[----:B------:R-:W-:Y:S05]  /*de20*/  BSYNC B0 ;  /* 0x0000000000007941 */ /* 0x000fea0003800000 */
.L_x_23912:
        /* <DEDUP_REMOVED lines=19> */
.L_x_23915:
[----:B------:R-:W-:Y:S05]  /*df60*/  BSYNC B0 ;  /* 0x0000000000007941 */ /* 0x000fea0003800000 */
.L_x_23914:
        /* <DEDUP_REMOVED lines=13> */
[----:B------:R-:W-:-:S04]  /*e040*/  IMAD.WIDE.U32 R128, R127, R128, c[0x0][0x208] ;  /* 0x000082007f807625 */ /* 0x000fc800078e0080 */
[----:B------:R-:W-:Y:S02]  /*e050*/  FFMA.FTZ R69, R85, R69, R102 ;  /* 0x0000004555457223 */ /* 0x000fe40000010066 */
[----:B------:R-:W-:Y:S02]  /*e060*/  FFMA.FTZ R71, R86, R71, R103 ;  /* 0x0000004756477223 */ /* 0x000fe40000010067 */
[----:B------:R-:W-:-:S05]  /*e070*/  FFMA.FTZ R70, R87, R70, R16 ;  /* 0x0000004657467223 */ /* 0x000fca0000010010 */
[----:B------:R0:W-:Y:S02]  /*e080*/  STG.E.128 [R128.64], R68 ;  /* 0x0000004480007986 */ /* 0x0001e4000c101d06 */
.L_x_23917:
[----:B------:R-:W-:Y:S05]  /*e090*/  BSYNC B0 ;  /* 0x0000000000007941 */ /* 0x000fea0003800000 */
.L_x_23916:
[----:B------:R-:W-:Y:S02]  /*e0a0*/  LOP3.LUT P1, RZ, R107, 0xff, RZ, 0xc0, !PT ;  /* 0x000000ff6bff7812 */ /* 0x000fe4000782c0ff */
[----:B------:R-:W-:Y:S02]  /*e0b0*/  IADD3 R119, R119, c[0x0][0x160], RZ ;  /* 0x0000580077777a10 */ /* 0x000fe40007ffe0ff */
[----:B------:R-:W-:Y:S02]  /*e0c0*/  SEL R107, RZ, 0x1, P1 ;  /* 0x00000001ff6b7807 */ /* 0x000fe40000800000 */
[----:B------:R-:W-:-:S13]  /*e0d0*/  ISETP.GE.AND P1, PT, R119, c[0x0][0x164], PT ;  /* 0x0000590077007a0c */ /* 0x000fda0003f26270 */
[----:B01----:R-:W-:Y:S01]  /*e0e0*/  @P1 CALL.REL.NOINC `(.L_x_23918) ;  /* 0x0000001000001944 */ /* 0x003fe20003c00000 */
[----:B------:R-:W-:Y:S05]  /*e0f0*/  BRA `(.L_x_23919) ;  /* 0xffff34a000007947 */ /* 0x000fea000383ffff */
.L_x_23918:
[----:B------:R-:W-:Y:S05]  /*e100*/  EXIT ;  /* 0x000000000000794d */ /* 0x000fea0003800000 */
.L_x_23900:
[----:B------:R-:W-:Y:S01]  /*e110*/  IMAD.MOV.U32 R132, RZ, RZ, 0x1 ;  /* 0x00000001ff847424 */ /* 0x000fe200078e00ff */
[----:B------:R-:W-:Y:S01]  /*e120*/  MOV R131, 0xffffffff ;  /* 0xffffffff00837802 */ /* 0x000fe20000000f00 */
[----:B------:R-:W-:Y:S01]  /*e130*/  IMAD.MOV.U32 R130, RZ, RZ, 0x1f ;  /* 0x0000001fff827424 */ /* 0x000fe200078e00ff */
[----:B------:R-:W-:Y:S02]  /*e140*/  MOV R70, 0xe160 ;  /* 0x0000e16000467802 */ /* 0x000fe40000000f00 */
[----:B------:R-:W-:Y:S05]  /*e150*/  CALL.REL.NOINC `($__internal_136_$__cuda_sm70_shflsync_bfly_p) ;  /* 0x000007e000007944 */ /* 0x000fea0003c00000 */
[----:B-1----:R-:W-:Y:S01]  /*e160*/  IMAD.MOV.U32 R68, RZ, RZ, R132 ;  /* 0x000000ffff447224 */ /* 0x002fe200078e0084 */
[----:B0-----:R-:W-:Y:S05]  /*e170*/  BRA `(.L_x_23920) ;  /* 0xffffebb000007947 */ /* 0x001fea000383ffff */
.L_x_23901:
[----:B------:R-:W-:Y:S01]  /*e180*/  IMAD.MOV.U32 R132, RZ, RZ, 0x2 ;  /* 0x00000002ff847424 */ /* 0x000fe200078e00ff */
[----:B------:R-:W-:Y:S01]  /*e190*/  MOV R131, 0xffffffff ;  /* 0xffffffff00837802 */ /* 0x000fe20000000f00 */
[----:B------:R-:W-:Y:S01]  /*e1a0*/  IMAD.MOV.U32 R130, RZ, RZ, 0x1f ;  /* 0x0000001fff827424 */ /* 0x000fe200078e00ff */
[----:B------:R-:W-:Y:S02]  /*e1b0*/  MOV R70, 0xe1d0 ;  /* 0x0000e1d000467802 */ /* 0x000fe40000000f00 */
[----:B------:R-:W-:Y:S05]  /*e1c0*/  CALL.REL.NOINC `($__internal_136_$__cuda_sm70_shflsync_bfly_p) ;  /* 0x0000077000007944 */ /* 0x000fea0003c00000 */
[----:B01----:R-:W-:Y:S01]  /*e1d0*/  FADD.FTZ R69, R69, R132 ;  /* 0x0000008445457221 */ /* 0x003fe20000010000 */
[----:B------:R-:W-:Y:S01]  /*e1e0*/  MOV R70, 0xe230 ;  /* 0x0000e23000467802 */ /* 0x000fe20000000f00 */
[----:B------:R-:W-:Y:S02]  /*e1f0*/  IMAD.MOV.U32 R132, RZ, RZ, 0x4 ;  /* 0x00000004ff847424 */ /* 0x000fe400078e00ff */
[----:B------:R-:W-:-:S02]  /*e200*/  IMAD.MOV.U32 R130, RZ, RZ, 0x1f ;  /* 0x0000001fff827424 */ /* 0x000fc400078e00ff */
[----:B------:R-:W-:Y:S02]  /*e210*/  IMAD.MOV.U32 R131, RZ, RZ, -0x1 ;  /* 0xffffffffff837424 */ /* 0x000fe400078e00ff */
[----:B------:R-:W-:Y:S05]  /*e220*/  CALL.REL.NOINC `($__internal_136_$__cuda_sm70_shflsync_bfly_p) ;  /* 0x0000071000007944 */ /* 0x000fea0003c00000 */
[----:B01----:R-:W-:Y:S01]  /*e230*/  FADD.FTZ R69, R69, R132 ;  /* 0x0000008445457221 */ /* 0x003fe20000010000 */
[----:B------:R-:W-:Y:S01]  /*e240*/  HFMA2.MMA R132, -RZ, RZ, 0, 4.76837158203125e-07 ;  /* 0x00000008ff847435 */ /* 0x000fe200000001ff */
[----:B------:R-:W-:Y:S01]  /*e250*/  IMAD.MOV.U32 R130, RZ, RZ, 0x1f ;  /* 0x0000001fff827424 */ /* 0x000fe200078e00ff */
[----:B------:R-:W-:Y:S01]  /*e260*/  MOV R70, 0xe290 ;  /* 0x0000e29000467802 */ /* 0x000fe20000000f00 */
[----:B------:R-:W-:-:S03]  /*e270*/  IMAD.MOV.U32 R131, RZ, RZ, -0x1 ;  /* 0xffffffffff837424 */ /* 0x000fc600078e00ff */
[----:B------:R-:W-:Y:S05]  /*e280*/  CALL.REL.NOINC `($__internal_136_$__cuda_sm70_shflsync_bfly_p) ;  /* 0x000006b000007944 */ /* 0x000fea0003c00000 */
[----:B01----:R-:W-:Y:S01]  /*e290*/  FADD.FTZ R69, R69, R132 ;  /* 0x0000008445457221 */ /* 0x003fe20000010000 */
[----:B------:R-:W-:Y:S01]  /*e2a0*/  MOV R130, 0x1f ;  /* 0x0000001f00827802 */ /* 0x000fe20000000f00 */
[----:B------:R-:W-:Y:S01]  /*e2b0*/  IMAD.MOV.U32 R132, RZ, RZ, 0x10 ;  /* 0x00000010ff847424 */ /* 0x000fe200078e00ff */
[----:B------:R-:W-:Y:S01]  /*e2c0*/  MOV R70, 0xe2f0 ;  /* 0x0000e2f000467802 */ /* 0x000fe20000000f00 */
[----:B------:R-:W-:Y:S02]  /*e2d0*/  IMAD.MOV.U32 R131, RZ, RZ, -0x1 ;  /* 0xffffffffff837424 */ /* 0x000fe400078e00ff */
[----:B------:R-:W-:Y:S05]  /*e2e0*/  CALL.REL.NOINC `($__internal_136_$__cuda_sm70_shflsync_bfly_p) ;  /* 0x0000065000007944 */ /* 0x000fea0003c00000 */
[----:B-1----:R-:W-:Y:S01]  /*e2f0*/  FADD.FTZ R68, R69, R132 ;  /* 0x0000008445447221 */ /* 0x002fe20000010000 */
[----:B------:R-:W-:Y:S01]  /*e300*/  P2R R129, PR, RZ, 0x40 ;  /* 0x00000040ff817803 */ /* 0x000fe20000000000 */
[----:B------:R-:W-:Y:S01]  /*e310*/  IMAD.MOV.U32 R132, RZ, RZ, 0x1 ;  /* 0x00000001ff847424 */ /* 0x000fe200078e00ff */
[----:B------:R-:W-:Y:S01]  /*e320*/  ISETP.NE.AND P6, PT, R133, RZ, PT ;  /* 0x000000ff8500720c */ /* 0x000fe20003fc5270 */
[----:B------:R-:W-:Y:S01]  /*e330*/  FMUL.FTZ R68, R115, R68 ;  /* 0x0000004473447220 */ /* 0x000fe20000410000 */
[----:B0-----:R-:W-:Y:S01]  /*e340*/  MOV R131, 0xffffffff ;  /* 0xffffffff00837802 */ /* 0x001fe20000000f00 */
[----:B------:R-:W-:-:S02]  /*e350*/  IMAD.MOV.U32 R130, RZ, RZ, 0x1f ;  /* 0x0000001fff827424 */ /* 0x000fc400078e00ff */
        /* <DEDUP_REMOVED lines=67> */
[----:B------:R-:W-:Y:S05]  /*e790*/  CALL.REL.NOINC `($__internal_136_$__cuda_sm70_shflsync_bfly_p) ;  /* 0x000001a000007944 */ /* 0x000fea0003c00000 */
[----:B01----:R-:W-:Y:S01]  /*e7a0*/  FADD.FTZ R69, R69, R132 ;  /* 0x0000008445457221 */ /* 0x003fe20000010000 */
[----:B------:R-:W-:Y:S01]  /*e7b0*/  MOV R70, 0xe800 ;  /* 0x0000e80000467802 */ /* 0x000fe20000000f00 */
[----:B------:R-:W-:Y:S02]  /*e7c0*/  IMAD.MOV.U32 R132, RZ, RZ, 0x2 ;  /* 0x00000002ff847424 */ /* 0x000fe400078e00ff */
[----:B------:R-:W-:Y:S02]  /*e7d0*/  IMAD.MOV.U32 R130, RZ, RZ, 0x1f ;  /* 0x0000001fff827424 */ /* 0x000fe400078e00ff */
[----:B------:R-:W-:Y:S02]  /*e7e0*/  IMAD.MOV.U32 R131, RZ, RZ, -0x1 ;  /* 0xffffffffff837424 */ /* 0x000fe400078e00ff */
[----:B------:R-:W-:Y:S05]  /*e7f0*/  CALL.REL.NOINC `($__internal_136_$__cuda_sm70_shflsync_bfly_p) ;  /* 0x0000014000007944 */ /* 0x000fea0003c00000 */
[----:B01----:R-:W-:Y:S01]  /*e800*/  FADD.FTZ R69, R69, R132 ;  /* 0x0000008445457221 */ /* 0x003fe20000010000 */
[----:B------:R-:W-:Y:S01]  /*e810*/  HFMA2.MMA R132, -RZ, RZ, 0, 2.384185791015625e-07 ;  /* 0x00000004ff847435 */ /* 0x000fe200000001ff */
        /* <DEDUP_REMOVED lines=8> */
[----:B------:R-:W-:-:S02]  /*e8a0*/  IMAD.MOV.U32 R131, RZ, RZ, -0x1 ;  /* 0xffffffffff837424 */ /* 0x000fc400078e00ff */
[----:B------:R-:W-:Y:S05]  /*e8b0*/  CALL.REL.NOINC `($__internal_136_$__cuda_sm70_shflsync_bfly_p) ;  /* 0x0000008000007944 */ /* 0x000fea0003c00000 */
[----:B-1----:R-:W-:Y:S01]  /*e8c0*/  FADD.FTZ R129, R69, R132 ;  /* 0x0000008445817221 */ /* 0x002fe20000010000 */
[----:B0-----:R-:W-:Y:S01]  /*e8d0*/  MOV R131, 0xffffffff ;  /* 0xffffffff00837802 */ /* 0x001fe20000000f00 */
[----:B------:R-:W-:Y:S01]  /*e8e0*/  IMAD.MOV.U32 R132, RZ, RZ, 0x10 ;  /* 0x00000010ff847424 */ /* 0x000fe200078e00ff */
[----:B------:R-:W-:Y:S01]  /*e8f0*/  MOV R70, 0xe930 ;  /* 0x0000e93000467802 */ /* 0x000fe20000000f00 */
[----:B------:R-:W-:-:S02]  /*e900*/  IMAD.MOV.U32 R130, RZ, RZ, 0x1f ;  /* 0x0000001fff827424 */ /* 0x000fc400078e00ff */
[----:B------:R-:W-:Y:S02]  /*e910*/  IMAD.MOV.U32 R69, RZ, RZ, R129 ;  /* 0x000000ffff457224 */ /* 0x000fe400078e0081 */
[----:B------:R-:W-:Y:S05]  /*e920*/  CALL.REL.NOINC `($__internal_136_$__cuda_sm70_shflsync_bfly_p) ;  /* 0x0000001000007944 */ /* 0x000fea0003c00000 */
[----:B01----:R-:W-:Y:S05]  /*e930*/  BRA `(.L_x_23921) ;  /* 0xffffe97000007947 */ /* 0x003fea000383ffff */
        .weak           $__internal_136_$__cuda_sm70_shflsync_bfly_p
        .type           $__internal_136_$__cuda_sm70_shflsync_bfly_p,@function
        .size           $__internal_136_$__cuda_sm70_shflsync_bfly_p,(.L_x_29200 - $__internal_136_$__cuda_sm70_shflsync_bfly_p)
$__internal_136_$__cuda_sm70_shflsync_bfly_p:
[----:B------:R-:W-:Y:S01]  /*e940*/  IMAD.MOV.U32 R71, RZ, RZ, 0x0 ;  /* 0x00000000ff477424 */ /* 0x000fe200078e00ff */
[----:B------:R-:W-:Y:S04]  /*e950*/  WARPSYNC R131 ;  /* 0x0000008300007348 */ /* 0x000fe80003800000 */
[----:B------:R0:W1:Y:S01]  /*e960*/  SHFL.BFLY PT, R132, R69, R132, R130 ;  /* 0x0c00008445847389 */ /* 0x00006200000e0082 */
[----:B------:R-:W-:Y:S05]  /*e970*/  RET.REL.NODEC R70 `(_ZN10layer_norm13ln_fwd_kernelINS_13Kernel_traitsI6__halfffffjLj4096ELj1ELj1ELj4ELj16ENS_18Kernel_traits_baseILj4096ES2_ffffjLj128EEEEELb1ELb0ELb0ELb0EEEvNS_9FwdParamsE) ;  /* 0xffff168046007950 */ /* 0x000fea0003c3ffff */
.L_x_23922:
        /* <DEDUP_REMOVED lines=16> */
.L_x_29200:


//--------------------- .text._ZN10layer_norm13ln_fwd_kernelINS_13Kernel_traitsI6__halfffffjLj4096ELj1ELj1ELj4ELj16ENS_18Kernel_traits_baseILj4096ES2_ffffjLj128EEEEELb1ELb0ELb0ELb1EEEvNS_9FwdParamsE --------------------------
	.section	.text._ZN10layer_norm13ln_fwd_kernelINS_13Kernel_traitsI6__halfffffjLj4096ELj1ELj1ELj4ELj16ENS_18Kernel_traits_baseILj4096ES2_ffffjLj128EEEEELb1ELb0ELb0ELb1EEEvNS_9FwdParamsE,"ax",@progbits
	.sectioninfo	@"SHI_REGISTERS=167"
	.align	128
        .global         _ZN10layer_norm13ln_fwd_kernelINS_13Kernel_traitsI6__halfffffjLj4096ELj1ELj1ELj4ELj16ENS_18Kernel_traits_baseILj4096ES2_ffffjLj128EEEEELb1ELb0ELb0ELb1EEEvNS_9FwdParamsE
        .type           _ZN10layer_norm13ln_fwd_kernelINS_13Kernel_traitsI6__halfffffjLj4096ELj1ELj1ELj4ELj16ENS_18Kernel_traits_baseILj4096ES2_ffffjLj128EEEEELb1ELb0ELb0ELb1EEEvNS_9FwdParamsE,@function
        .size           _ZN10layer_norm13ln_fwd_kernelINS_13Kernel_traitsI6__halfffffjLj4096ELj1ELj1ELj4ELj16ENS_18Kernel_traits_baseILj4096ES2_ffffjLj128EEEEELb1ELb0ELb0ELb1EEEvNS_9FwdParamsE,(.L_x_29201 - _ZN10layer_norm13ln_fwd_kernelINS_13Kernel_traitsI6__halfffffjLj4096ELj1ELj1ELj4ELj16ENS_18Kernel_traits_baseILj4096ES2_ffffjLj128EEEEELb1ELb0ELb0ELb1EEEvNS_9FwdParamsE)
        .other          _ZN10layer_norm13ln_fwd_kernelINS_13Kernel_traitsI6__halfffffjLj4096ELj1ELj1ELj4ELj16ENS_18Kernel_traits_baseILj4096ES2_ffffjLj128EEEEELb1ELb0ELb0ELb1EEEvNS_9FwdParamsE,@"STO_CUDA_ENTRY STV_DEFAULT"
_ZN10layer_norm13ln_fwd_kernelINS_13Kernel_traitsI6__halfffffjLj4096ELj1ELj1ELj4ELj16ENS_18Kernel_traits_baseILj4096ES2_ffffjLj128EEEEELb1ELb0ELb0ELb1EEEvNS_9FwdParamsE:
.text._ZN10layer_norm13ln_fwd_kernelINS_13Kernel_traitsI6__halfffffjLj4096ELj1ELj1ELj4ELj16ENS_18Kernel_traits_baseILj4096ES2_ffffjLj128EEEEELb1ELb0ELb0ELb1EEEvNS_9FwdParamsE:
[----:B------:R-:W-:Y:S02]  /*0000*/  IMAD.MOV.U32 R1, RZ, RZ, c[0x0][0x28] ;  /* 0x00000a00ff017624 */ /* 0x000fe400078e00ff */
[----:B------:R-:W-:Y:S01]  /*0010*/  ULDC.U8 UR4, c[0x0][0x244] ;  /* 0x0000910000047ab9 */ /* 0x000fe20000000000 */
[----:B------:R-:W-:Y:S01]  /*0020*/  IMAD.MOV.U32 R116, RZ, RZ, c[0x0][0x238] ;  /* 0x00008e00ff747624 */ /* 0x000fe200078e00ff */
[----:B------:R-:W-:Y:S01]  /*0030*/  ISETP.NE.AND P0, PT, RZ, UR4, PT ;  /* 0x00000004ff007c0c */ /* 0x000fe2000bf05270 */
[----:B------:R-:W-:Y:S02]  /*0040*/  ULDC.64 UR4, c[0x0][0x230] ;  /* 0x00008c0000047ab9 */ /* 0x000fe40000000a00 */
[----:B------:R-:W-:Y:S01]  /*0050*/  IMAD.U32 R2, RZ, RZ, UR4 ;  /* 0x00000004ff027e24 */ /* 0x000fe2000f8e00ff */
[----:B------:R-:W-:Y:S01]  /*0060*/  MOV R3, UR5 ;  /* 0x0000000500037c02 */ /* 0x000fe20008000f00 */
[----:B------:R-:W-:Y:S01]  /*0070*/  IMAD.MOV.U32 R117, RZ, RZ, c[0x0][0x23c] ;  /* 0x00008f00ff757624 */ /* 0x000fe200078e00ff */
[----:B------:R-:W-:-:S07]  /*0080*/  ULDC.64 UR6, c[0x0][0x118] ;  /* 0x0000460000067ab9 */ /* 0x000fce0000000a00 */
        /* <DEDUP_REMOVED lines=35> */
[----:B------:R-:W-:-:S04]  /*02c0*/  LOP3.LUT R8, R7, UR11, R8, 0x96, !PT ;  /* 0x0000000b07087c12 */ /* 0x000fc8000f8e9608 */
[----:B------:R-:W-:Y:S01]  /*02d0*/  LOP3.LUT R10, R5, UR12, R2, 0x96, !PT ;  /* 0x0000000c050a7c12 */ /* 0x000fe2000f8e9602 */
[----:B------:R-:W-:Y:S01]  /*02e0*/  IMAD.WIDE.U32 R8, R8, -0x2daee0ad, RZ ;  /* 0xd2511f5308087825 */ /* 0x000fe200078e00ff */
[----:B------:R-:W-:Y:S01]  /*02f0*/  UIADD3 UR19, UR4, -0x4ab325aa, URZ ;  /* 0xb54cda5604137890 */ /* 0x000fe2000fffe03f */
[----:B------:R-:W-:Y:S02]  /*0300*/  SHF.L.U32 R2, R0, 0x3, RZ ;  /* 0x0000000300027819 */ /* 0x000fe400000006ff */
[----:B------:R-:W-:Y:S01]  /*0310*/  IMAD.WIDE.U32 R10, R10, -0x326172a9, RZ ;  /* 0xcd9e8d570a0a7825 */ /* 0x000fe200078e00ff */
[----:B------:R-:W-:Y:S01]  /*0320*/  LOP3.LUT R7, R9, UR14, R4, 0x96, !PT ;  /* 0x0000000e09077c12 */ /* 0x000fe2000f8e9604 */
[----:B------:R-:W-:Y:S01]  /*0330*/  UIADD3 UR20, UR5, 0x646e171e, URZ ;  /* 0x646e171e05147890 */ /* 0x000fe2000fffe03f */
[----:B------:R-:W-:Y:S02]  /*0340*/  LOP3.LUT R18, R2, 0x3f8, RZ, 0xc0, !PT ;  /* 0x000003f802127812 */ /* 0x000fe400078ec0ff */
[----:B------:R-:W-:Y:S01]  /*0350*/  LOP3.LUT R4, R11, UR13, R6, 0x96, !PT ;  /* 0x0000000d0b047c12 */ /* 0x000fe2000f8e9606 */
[----:B------:R-:W-:Y:S01]  /*0360*/  IMAD.WIDE.U32 R6, R7, -0x326172a9, RZ ;  /* 0xcd9e8d5707067825 */ /* 0x000fe200078e00ff */
[----:B------:R-:W-:-:S03]  /*0370*/  IADD3 R2, P1, R18, c[0x0][0x218], RZ ;  /* 0x0000860012027a10 */ /* 0x000fc60007f3e0ff */
[----:B------:R-:W-:Y:S01]  /*0380*/  IMAD.WIDE.U32 R4, R4, -0x2daee0ad, RZ ;  /* 0xd2511f5304047825 */ /* 0x000fe200078e00ff */
[----:B------:R-:W-:Y:S01]  /*0390*/  LOP3.LUT R9, R7, UR15, R10, 0x96, !PT ;  /* 0x0000000f07097c12 */ /* 0x000fe2000f8e960a */
[----:B------:R-:W-:Y:S02]  /*03a0*/  UIADD3 UR22, UR5, 0x1fd5c5a3, URZ ;  /* 0x1fd5c5a305167890 */ /* 0x000fe4000fffe03f */
[----:B------:R-:W-:Y:S01]  /*03b0*/  UIADD3 UR21, UR4, 0x5384540f, URZ ;  /* 0x5384540f04157890 */ /* 0x000fe2000fffe03f */
[----:B------:R-:W-:Y:S01]  /*03c0*/  LOP3.LUT R10, R5, UR16, R8, 0x96, !PT ;  /* 0x00000010050a7c12 */ /* 0x000fe2000f8e9608 */
[----:B------:R-:W-:-:S04]  /*03d0*/  IMAD.WIDE.U32 R8, R9, -0x2daee0ad, RZ ;  /* 0xd2511f5309087825 */ /* 0x000fc800078e00ff */
[----:B------:R-:W-:Y:S01]  /*03e0*/  IMAD.WIDE.U32 R10, R10, -0x326172a9, RZ ;  /* 0xcd9e8d570a0a7825 */ /* 0x000fe200078e00ff */
[----:B------:R-:W-:-:S03]  /*03f0*/  LOP3.LUT R7, R9, UR18, R4, 0x96, !PT ;  /* 0x0000001209077c12 */ /* 0x000fc6000f8e9604 */
[----:B------:R-:W-:Y:S01]  /*0400*/  IMAD.X R3, RZ, RZ, c[0x0][0x21c], P1 ;  /* 0x00008700ff037624 */ /* 0x000fe200008e06ff */
[----:B------:R-:W-:Y:S01]  /*0410*/  LOP3.LUT R4, R11, UR17, R6, 0x96, !PT ;  /* 0x000000110b047c12 */ /* 0x000fe2000f8e9606 */
[----:B------:R-:W-:-:S03]  /*0420*/  IMAD.WIDE.U32 R6, R7, -0x326172a9, RZ ;  /* 0xcd9e8d5707067825 */ /* 0x000fc600078e00ff */
[----:B------:R0:W5:Y:S01]  /*0430*/  @P0 LDG.E.64 R34, [R2.64] ;  /* 0x0000000602220981 */ /* 0x000162000c1e1b00 */
[----:B------:R-:W-:Y:S01]  /*0440*/  IMAD.WIDE.U32 R4, R4, -0x2daee0ad, RZ ;  /* 0xd2511f5304047825 */ /* 0x000fe200078e00ff */
[----:B------:R-:W-:Y:S02]  /*0450*/  LOP3.LUT R9, R7, UR19, R10, 0x96, !PT ;  /* 0x0000001307097c12 */ /* 0x000fe4000f8e960a */
[----:B------:R0:W5:Y:S02]  /*0460*/  @P0 LDG.E.64 R32, [R2.64+0x400] ;  /* 0x0004000602200981 */ /* 0x000164000c1e1b00 */
[----:B------:R-:W-:Y:S01]  /*0470*/  LOP3.LUT R10, R5, UR20, R8, 0x96, !PT ;  /* 0x00000014050a7c12 */ /* 0x000fe2000f8e9608 */
[----:B------:R-:W-:Y:S01]  /*0480*/  IMAD.WIDE.U32 R8, R9, -0x2daee0ad, RZ ;  /* 0xd2511f5309087825 */ /* 0x000fe200078e00ff */
[----:B------:R0:W5:Y:S03]  /*0490*/  @P0 LDG.E.64 R22, [R2.64+0x800] ;  /* 0x0008000602160981 */ /* 0x000166000c1e1b00 */
[----:B------:R-:W-:Y:S01]  /*04a0*/  IMAD.WIDE.U32 R10, R10, -0x326172a9, RZ ;  /* 0xcd9e8d570a0a7825 */ /* 0x000fe200078e00ff */
[----:B------:R-:W-:Y:S01]  /*04b0*/  LOP3.LUT R36, R9, UR22, R4, 0x96, !PT ;  /* 0x0000001609247c12 */ /* 0x000fe2000f8e9604 */
[----:B------:R0:W5:Y:S03]  /*04c0*/  @P0 LDG.E.64 R12, [R2.64+0xc00] ;  /* 0x000c0006020c0981 */ /* 0x000166000c1e1b00 */
[----:B------:R-:W-:Y:S01]  /*04d0*/  LOP3.LUT R4, R11, UR21, R6, 0x96, !PT ;  /* 0x000000150b047c12 */ /* 0x000fe2000f8e9606 */
[----:B------:R0:W5:Y:S01]  /*04e0*/  @P0 LDG.E.64 R14, [R2.64+0x1000] ;  /* 0x00100006020e0981 */ /* 0x000162000c1e1b00 */
[----:B------:R-:W-:-:S02]  /*04f0*/  IADD3 R6, P2, R18, c[0x0][0x1b0], RZ ;  /* 0x00006c0012067a10 */ /* 0x000fc40007f5e0ff */
[----:B------:R-:W-:Y:S01]  /*0500*/  LEA.HI R115, R0, R115, RZ, 0x19 ;  /* 0x0000007300737211 */ /* 0x000fe200078fc8ff */
[----:B------:R0:W5:Y:S01]  /*0510*/  @P0 LDG.E.64 R16, [R2.64+0x1400] ;  /* 0x0014000602100981 */ /* 0x000162000c1e1b00 */
[----:B------:R-:W-:Y:S02]  /*0520*/  UIADD3 UR23, UR4, -0xe443238, URZ ;  /* 0xf1bbcdc804177890 */ /* 0x000fe4000fffe03f */
[----:B------:R-:W-:Y:S01]  /*0530*/  ISETP.GE.AND P1, PT, R115, c[0x0][0x164], PT ;  /* 0x0000590073007a0c */ /* 0x000fe20003f26270 */
[----:B------:R0:W5:Y:S01]  /*0540*/  @P0 LDG.E.64 R18, [R2.64+0x1800] ;  /* 0x0018000602120981 */ /* 0x000162000c1e1b00 */
[----:B------:R-:W-:Y:S01]  /*0550*/  UIADD3 UR24, UR5, -0x24c28bd8, URZ ;  /* 0xdb3d742805187890 */ /* 0x000fe2000fffe03f */
[----:B------:R-:W-:Y:S02]  /*0560*/  IMAD.HI.U32 R9, R36, -0x326172a9, RZ ;  /* 0xcd9e8d5724097827 */ /* 0x000fe400078e00ff */
[----:B------:R0:W5:Y:S02]  /*0570*/  @P0 LDG.E.64 R20, [R2.64+0x1c00] ;  /* 0x001c000602140981 */ /* 0x000164000c1e1b00 */
[----:B------:R-:W-:Y:S01]  /*0580*/  IMAD.HI.U32 R5, R4, -0x2daee0ad, RZ ;  /* 0xd2511f5304057827 */ /* 0x000fe200078e00ff */
[----:B------:R-:W-:-:S03]  /*0590*/  LOP3.LUT R70, R9, UR23, R10, 0x96, !PT ;  /* 0x0000001709467c12 */ /* 0x000fc6000f8e960a */
[----:B------:R-:W-:Y:S01]  /*05a0*/  IMAD.X R7, RZ, RZ, c[0x0][0x1b4], P2 ;  /* 0x00006d00ff077624 */ /* 0x000fe200010e06ff */
[----:B------:R-:W-:Y:S01]  /*05b0*/  LOP3.LUT R68, R5, UR24, R8, 0x96, !PT ;  /* 0x0000001805447c12 */ /* 0x000fe2000f8e9608 */
[----:B------:R-:W-:Y:S06]  /*05c0*/  @P1 EXIT ;  /* 0x000000000000194d */ /* 0x000fec0003800000 */
[----:B------:R1:W2:Y:S04]  /*05d0*/  LDG.E.64 R108, [R6.64] ;  /* 0x00000006066c7981 */ /* 0x0002a8000c1e1b00 */
        /* <DEDUP_REMOVED lines=17> */
[----:B------:R-:W-:Y:S01]  /*06f0*/  UIADD3 UR25, UR4, -0x700cb87f, URZ ;  /* 0x8ff3478104197890 */ /* 0x000fe2000fffe03f */
[----:B------:R-:W-:Y:S01]  /*0700*/  SHF.R.U32.HI R78, RZ, 0x10, R13 ;  /* 0x00000010ff4e7819 */ /* 0x000fe2000001160d */
[----:B------:R-:W-:Y:S01]  /*0710*/  HADD2.F32 R12, -RZ, R13.H0_H0 ;  /* 0x2000000dff0c7230 */ /* 0x000fe20000004100 */
[----:B0-----:R-:W-:Y:S01]  /*0720*/  IMAD R3, R36, -0x326172a9, RZ ;  /* 0xcd9e8d5724037824 */ /* 0x001fe200078e02ff */
[--C-:B------:R-:W-:Y:S01]  /*0730*/  SHF.R.U64 R79, R14, 0x10, R15.reuse ;  /* 0x000000100e4f7819 */ /* 0x100fe2000000120f */
[----:B------:R-:W-:Y:S01]  /*0740*/  IMAD.HI.U32 R2, R68, -0x326172a9, RZ ;  /* 0xcd9e8d5744027827 */ /* 0x000fe200078e00ff */
[----:B------:R-:W-:Y:S01]  /*0750*/  HADD2.F32 R13, -RZ, R14.H0_H0 ;  /* 0x2000000eff0d7230 */ /* 0x000fe20000004100 */
[----:B------:R-:W-:Y:S01]  /*0760*/  UIADD3 UR26, UR5, -0x695add53, URZ ;  /* 0x96a522ad051a7890 */ /* 0x000fe2000fffe03f */
[----:B------:R-:W-:Y:S01]  /*0770*/  SHF.R.U32.HI R80, RZ, 0x10, R15 ;  /* 0x00000010ff507819 */ /* 0x000fe2000001160f */
[----:B------:R-:W-:Y:S01]  /*0780*/  HADD2.F32 R14, -RZ, R15.H0_H0 ;  /* 0x2000000fff0e7230 */ /* 0x000fe20000004100 */
[----:B------:R-:W-:Y:S01]  /*0790*/  IMAD R4, R4, -0x2daee0ad, RZ ;  /* 0xd2511f5304047824 */ /* 0x000fe200078e02ff */
[----:B------:R-:W-:Y:S01]  /*07a0*/  SHF.R.U64 R81, R16, 0x10, R17 ;  /* 0x0000001010517819 */ /* 0x000fe20000001211 */
[----:B------:R-:W-:Y:S01]  /*07b0*/  IMAD.HI.U32 R5, R70, -0x2daee0ad, RZ ;  /* 0xd2511f5346057827 */ /* 0x000fe200078e00ff */
        /* <DEDUP_REMOVED lines=8> */
[----:B-1----:R-:W-:Y:S01]  /*0840*/  HADD2.F32 R6, -RZ, R35.H0_H0 ;  /* 0x20000023ff067230 */ /* 0x002fe20000004100 */
        /* <DEDUP_REMOVED lines=13> */
[----:B------:R-:W-:Y:S01]  /*0920*/  IMAD R68, R68, -0x326172a9, RZ ;  /* 0xcd9e8d5744447824 */ /* 0x000fe200078e02ff */
[----:B------:R-:W-:Y:S01]  /*0930*/  LOP3.LUT R3, R2, UR25, R3, 0x96, !PT ;  /* 0x0000001902037c12 */ /* 0x000fe2000f8e9603 */
[----:B------:R-:W-:Y:S01]  /*0940*/  HFMA2.MMA R2, -RZ, RZ, 0, 5.9604644775390625e-08 ;  /* 0x00000001ff027435 */ /* 0x000fe200000001ff */
[----:B------:R-:W-:Y:S01]  /*0950*/  LOP3.LUT R4, R5, UR26, R4, 0x96, !PT ;  /* 0x0000001a05047c12 */ /* 0x000fe2000f8e9604 */
[----:B------:R-:W-:Y:S01]  /*0960*/  HADD2.F32 R5, -RZ, R34.H0_H0 ;  /* 0x20000022ff057230 */ /* 0x000fe20000004100 */
[----:B------:R-:W-:Y:S01]  /*0970*/  LOP3.LUT R116, R116, 0x3, RZ, 0xc0, !PT ;  /* 0x0000000374747812 */ /* 0x000fe200078ec0ff */
[----:B------:R-:W-:Y:S01]  /*0980*/  IMAD R70, R70, -0x2daee0ad, RZ ;  /* 0xd2511f5346467824 */ /* 0x000fe200078e02ff */
[----:B------:R-:W-:Y:S01]  /*0990*/  HADD2.F32 R71, -RZ, R71.H0_H0 ;  /* 0x20000047ff477230 */ /* 0x000fe20000004100 */
[----:B------:R-:W-:Y:S01]  /*09a0*/  IMAD.MOV.U32 R69, RZ, RZ, RZ ;  /* 0x000000ffff457224 */ /* 0x000fe200078e00ff */
        /* <DEDUP_REMOVED lines=64> */
.L_x_24150:
[----:B------:R-:W-:Y:S01]  /*0db0*/  IMAD R32, R115, c[0x0][0x168], RZ ;  /* 0x00005a0073207a24 */ /* 0x000fe200078e02ff */
[----:B------:R-:W-:Y:S01]  /*0dc0*/  ISETP.NE.U32.AND P0, PT, RZ, c[0x0][0x180], PT ;  /* 0x00006000ff007a0c */ /* 0x000fe20003f05070 */
[----:B------:R-:W-:Y:S01]  /*0dd0*/  IMAD.MOV.U32 R125, RZ, RZ, 0x3f800000 ;  /* 0x3f800000ff7d7424 */ /* 0x000fe200078e00ff */
[----:B------:R-:W-:Y:S02]  /*0de0*/  LOP3.LUT R120, R0, 0x7f, RZ, 0xc0, !PT ;  /* 0x0000007f00787812 */ /* 0x000fe400078ec0ff */
[----:B------:R-:W-:-:S02]  /*0df0*/  SHF.R.S32.HI R33, RZ, 0x1f, R32 ;  /* 0x0000001fff217819 */ /* 0x000fc40000011420 */
[----:B------:R-:W-:Y:S02]  /*0e00*/  ISETP.NE.AND.EX P0, PT, RZ, c[0x0][0x184], PT, P0 ;  /* 0x00006100ff007a0c */ /* 0x000fe40003f05300 */
[----:B------:R-:W-:Y:S02]  /*0e10*/  LEA.HI R33, R33, R32, RZ, 0x2 ;  /* 0x0000002021217211 */ /* 0x000fe400078f10ff */
[----:B------:R-:W-:Y:S02]  /*0e20*/  MOV R122, 0x10 ;  /* 0x00000010007a7802 */ /* 0x000fe40000000f00 */
[----:B------:R-:W-:Y:S02]  /*0e30*/  LEA.HI.SX32 R120, R33, R120, 0x1e ;  /* 0x0000007821787211 */ /* 0x000fe400078ff2ff */
[----:B------:R-:W-:-:S03]  /*0e40*/  ISETP.NE.U32.AND P1, PT, RZ, c[0x0][0x1c0], PT ;  /* 0x00007000ff007a0c */ /* 0x000fc60003f25070 */
[----:B------:R-:W-:Y:S01]  /*0e50*/  IMAD.WIDE.U32 R32, R120, R122, c[0x0][0x170] ;  /* 0x00005c0078207625 */ /* 0x000fe200078e007a */
[----:B------:R-:W-:-:S03]  /*0e60*/  ISETP.NE.AND.EX P1, PT, RZ, c[0x0][0x1c4], PT, P1 ;  /* 0x00007100ff007a0c */ /* 0x000fc60003f25310 */
[----:B------:R-:W-:Y:S02]  /*0e70*/  @P0 IMAD.WIDE.U32 R36, R120, R122, c[0x0][0x180] ;  /* 0x0000600078240625 */ /* 0x000fe400078e007a */
[----:B------:R-:W5:Y:S04]  /*0e80*/  LDG.E.128 R32, [R32.64] ;  /* 0x0000000620207981 */ /* 0x000f68000c1e1d00 */
[----:B------:R0:W5:Y:S04]  /*0e90*/  @P0 LDG.E.128 R60, [R36.64] ;  /* 0x00000006243c0981 */ /* 0x000168000c1e1d00 */
[----:B------:R-:W-:-:S04]  /*0ea0*/  @P1 IMAD.MOV.U32 R38, RZ, RZ, 0x4 ;  /* 0x00000004ff261424 */ /* 0x000fc800078e00ff */
[----:B------:R-:W-:-:S05]  /*0eb0*/  @P1 IMAD.WIDE R38, R115, R38, c[0x0][0x1c0] ;  /* 0x0000700073261625 */ /* 0x000fca00078e0226 */
[----:B------:R0:W5:Y:S01]  /*0ec0*/  @P1 LDG.E R125, [R38.64] ;  /* 0x00000006267d1981 */ /* 0x000162000c1e1900 */
        /* <DEDUP_REMOVED lines=12> */
.L_x_23924:
[----:B0-----:R-:W-:Y:S02]  /*0f90*/  IMAD.MOV.U32 R44, RZ, RZ, R68 ;  /* 0x000000ffff2c7224 */ /* 0x001fe400078e0044 */
.L_x_23925:
[----:B------:R-:W-:Y:S05]  /*0fa0*/  BSYNC B0 ;  /* 0x0000000000007941 */ /* 0x000fea0003800000 */
.L_x_23923:
        /* <DEDUP_REMOVED lines=16> */
.L_x_23929:
[----:B------:R-:W-:Y:S05]  /*10b0*/  BSYNC B1 ;  /* 0x0000000000017941 */ /* 0x000fea0003800000 */
.L_x_23928:
        /* <DEDUP_REMOVED lines=44> */
.L_x_23927:
[----:B------:R-:W-:Y:S05]  /*1380*/  BSYNC B0 ;  /* 0x0000000000007941 */ /* 0x000fea0003800000 */
.L_x_23926:
[----:B------:R-:W0:Y:S01]  /*1390*/  I2F.U32 R37, R44 ;  /* 0x0000002c00257306 */ /* 0x000e220000201000 */
[----:B------:R-:W-:Y:S01]  /*13a0*/  HFMA2.MMA R124, -RZ, RZ, 0.1171875, 0 ;  /* 0x2f800000ff7c7435 */ /* 0x000fe200000001ff */
[----:B------:R-:W-:Y:S01]  /*13b0*/  ISETP.NE.U32.AND P1, PT, RZ, c[0x0][0x180], PT ;  /* 0x00006000ff007a0c */ /* 0x000fe20003f25070 */
[----:B-----5:R-:W-:Y:S01]  /*13c0*/  FMUL.FTZ R32, R32, R125 ;  /* 0x0000007d20207220 */ /* 0x020fe20000410000 */
[----:B------:R-:W-:Y:S01]  /*13d0*/  ISETP.NE.AND P3, PT, R40, 0x1, PT ;  /* 0x000000012800780c */ /* 0x000fe20003f65270 */
[----:B------:R-:W-:Y:S01]  /*13e0*/  BSSY B0, `(.L_x_23930) ;  /* 0x0000012000007945 */ /* 0x000fe20003800000 */
[----:B------:R-:W-:Y:S01]  /*13f0*/  ISETP.NE.AND.EX P1, PT, RZ, c[0x0][0x184], PT, P1 ;  /* 0x00006100ff007a0c */ /* 0x000fe20003f25310 */
[----:B------:R-:W-:-:S04]  /*1400*/  FMUL.FTZ R32, R32, c[0x0][0x1e8] ;  /* 0x00007a0020207a20 */ /* 0x000fc80000410000 */
        /* <DEDUP_REMOVED lines=14> */
.L_x_23931:
[----:B------:R-:W-:Y:S02]  /*14f0*/  IMAD.MOV.U32 R44, RZ, RZ, R68 ;  /* 0x000000ffff2c7224 */ /* 0x000fe400078e0044 */
.L_x_23932:
[----:B------:R-:W-:Y:S05]  /*1500*/  BSYNC B0 ;  /* 0x0000000000007941 */ /* 0x000fea0003800000 */
.L_x_23930:
        /* <DEDUP_REMOVED lines=16> */
.L_x_23936:
[----:B------:R-:W-:Y:S05]  /*1610*/  BSYNC B1 ;  /* 0x0000000000017941 */ /* 0x000fea0003800000 */
.L_x_23935:
        /* <DEDUP_REMOVED lines=44> */
.L_x_23934:
[----:B------:R-:W-:Y:S05]  /*18e0*/  BSYNC B0 ;  /* 0x0000000000007941 */ /* 0x000fea0003800000 */
.L_x_23933:
[----:B------:R-:W0:Y:S01]  /*18f0*/  I2F.U32 R37, R44 ;  /* 0x0000002c00257306 */ /* 0x000e220000201000 */
[----:B------:R-:W-:Y:S01]  /*1900*/  ISETP.NE.AND P4, PT, R32, 0x1, PT ;  /* 0x000000012000780c */ /* 0x000fe20003f85270 */
[----:B------:R-:W-:Y:S01]  /*1910*/  FMUL.FTZ R33, R33, R125 ;  /* 0x0000007d21217220 */ /* 0x000fe20000410000 */
[----:B------:R-:W-:Y:S03]  /*1920*/  BSSY B0, `(.L_x_23937) ;  /* 0x0000011000007945 */ /* 0x000fe60003800000 */
        /* <DEDUP_REMOVED lines=15> */
.L_x_23938:
[----:B------:R-:W-:Y:S02]  /*1a20*/  IMAD.MOV.U32 R42, RZ, RZ, R68 ;  /* 0x000000ffff2a7224 */ /* 0x000fe400078e0044 */
.L_x_23939:
[----:B------:R-:W-:Y:S05]  /*1a30*/  BSYNC B0 ;  /* 0x0000000000007941 */ /* 0x000fea0003800000 */
.L_x_23937:
        /* <DEDUP_REMOVED lines=16> */
.L_x_23943:
[----:B------:R-:W-:Y:S05]  /*1b40*/  BSYNC B1 ;  /* 0x0000000000017941 */ /* 0x000fea0003800000 */
.L_x_23942:
        /* <DEDUP_REMOVED lines=44> */
.L_x_23941:
[----:B------:R-:W-:Y:S05]  /*1e10*/  BSYNC B0 ;  /* 0x0000000000007941 */ /* 0x000fea0003800000 */
.L_x_23940:
[----:B------:R-:W0:Y:S01]  /*1e20*/  I2F.U32 R37, R42 ;  /* 0x0000002a00257306 */ /* 0x000e220000201000 */
[C---:B------:R-:W-:Y:S01]  /*1e30*/  ISETP.NE.AND P5, PT, R33.reuse, 0x1, PT ;  /* 0x000000012100780c */ /* 0x040fe20003fa5270 */
[----:B------:R-:W-:Y:S01]  /*1e40*/  FMUL.FTZ R34, R34, R125 ;  /* 0x0000007d22227220 */ /* 0x000fe20000410000 */
[----:B------:R-:W-:Y:S01]  /*1e50*/  BSSY B0, `(.L_x_23944) ;  /* 0x0000011000007945 */ /* 0x000fe20003800000 */
[----:B------:R-:W-:-:S02]  /*1e60*/  IADD3 R43, R33, 0x1, RZ ;  /* 0x00000001212b7810 */ /* 0x000fc40007ffe0ff */
        /* <DEDUP_REMOVED lines=14> */
.L_x_23945:
[----:B------:R-:W-:Y:S02]  /*1f50*/  MOV R34, R68 ;  /* 0x0000004400227202 */ /* 0x000fe40000000f00 */
.L_x_23946:
[----:B------:R-:W-:Y:S05]  /*1f60*/  BSYNC B0 ;  /* 0x0000000000007941 */ /* 0x000fea0003800000 */
.L_x_23944:
        /* <DEDUP_REMOVED lines=16> */
.L_x_23950:
[----:B------:R-:W-:Y:S05]  /*2070*/  BSYNC B1 ;  /* 0x0000000000017941 */ /* 0x000fea0003800000 */
.L_x_23949:
        /* <DEDUP_REMOVED lines=44> */
.L_x_23948:
[----:B------:R-:W-:Y:S05]  /*2340*/  BSYNC B0 ;  /* 0x0000000000007941 */ /* 0x000fea0003800000 */
.L_x_23947:
[----:B------:R-:W0:Y:S01]  /*2350*/  I2F.U32 R33, R34 ;  /* 0x0000002200217306 */ /* 0x000e220000201000 */
[----:B------:R-:W-:Y:S01]  /*2360*/  FMUL.FTZ R35, R35, R125 ;  /* 0x0000007d23237220 */ /* 0x000fe20000410000 */
[----:B------:R-:W-:Y:S01]  /*2370*/  SEL R36, RZ, 0x100, P3 ;  /* 0x00000100ff247807 */ /* 0x000fe20001800000 */
[----:B------:R-:W-:Y:S01]  /*2380*/  IMAD.MOV.U32 R126, RZ, RZ, 0x4 ;  /* 0x00000004ff7e7424 */ /* 0x000fe200078e00ff */
[----:B------:R-:W-:Y:S01]  /*2390*/  SEL R37, RZ, 0x1, P2 ;  /* 0x00000001ff257807 */ /* 0x000fe20001000000 */
[----:B------:R-:W-:Y:S01]  /*23a0*/  FMUL.FTZ R35, R35, c[0x0][0x1e8] ;  /* 0x00007a0023237a20 */ /* 0x000fe20000410000 */
[C---:B------:R-:W-:Y:S01]  /*23b0*/  IADD3 R45, R120.reuse, 0x80, RZ ;  /* 0x00000080782d7810 */ /* 0x040fe20007ffe0ff */
[----:B------:R-:W-:-:S04]  /*23c0*/  IMAD.WIDE.U32 R40, R120, R122, c[0x0][0x188] ;  /* 0x0000620078287625 */ /* 0x000fc800078e007a */
[----:B------:R-:W-:-:S04]  /*23d0*/  IMAD.WIDE.U32 R38, R120, R126, c[0x0][0x190] ;  /* 0x0000640078267625 */ /* 0x000fc800078e007e */
[----:B0-----:R-:W-:-:S05]  /*23e0*/  FFMA.FTZ R33, R33, R124, 1.1641532182693481445e-10 ;  /* 0x2f00000021217423 */ /* 0x001fca000001007c */
[----:B------:R-:W-:Y:S02]  /*23f0*/  FSETP.GTU.FTZ.AND P5, PT, R33, c[0x0][0x1e4], PT ;  /* 0x0000790021007a0b */ /* 0x000fe40003fbc000 */
[----:B------:R-:W-:Y:S02]  /*2400*/  SEL R33, RZ, 0x10000, P4 ;  /* 0x00010000ff217807 */ /* 0x000fe40002000000 */
[----:B------:R-:W-:Y:S02]  /*2410*/  SEL R32, RZ, 0x1000000, P5 ;  /* 0x01000000ff207807 */ /* 0x000fe40002800000 */
[----:B------:R-:W-:Y:S02]  /*2420*/  FSEL R59, R35, RZ, !P5 ;  /* 0x000000ff233b7208 */ /* 0x000fe40006800000 */
[----:B------:R-:W-:-:S03]  /*2430*/  IADD3 R32, R36, R32, R33 ;  /* 0x0000002024207210 */ /* 0x000fc60007ffe021 */
[----:B------:R-:W-:Y:S02]  /*2440*/  @P1 FADD.FTZ R59, R63, R59 ;  /* 0x0000003b3f3b1221 */ /* 0x000fe40000010000 */
[----:B------:R-:W-:Y:S02]  /*2450*/  IMAD.IADD R47, R32, 0x1, R37 ;  /* 0x00000001202f7824 */ /* 0x000fe400078e0225 */
[CC--:B------:R-:W-:Y:S01]  /*2460*/  IMAD.WIDE.U32 R32, R45.reuse, R122.reuse, c[0x0][0x170] ;  /* 0x00005c002d207625 */ /* 0x0c0fe200078e007a */
[----:B------:R0:W-:Y:S03]  /*2470*/  STG.E.128 [R40.64], R56 ;  /* 0x0000003828007986 */ /* 0x0001e6000c101d06 */
[----:B------:R-:W-:Y:S01]  /*2480*/  @P0 IMAD.WIDE.U32 R36, R45, R122, c[0x0][0x180] ;  /* 0x000060002d240625 */ /* 0x000fe200078e007a */
[----:B------:R0:W-:Y:S04]  /*2490*/  STG.E [R38.64], R47 ;  /* 0x0000002f26007986 */ /* 0x0001e8000c101906 */
        /* <DEDUP_REMOVED lines=14> */
.L_x_23952:
[----:B0-----:R-:W-:Y:S02]  /*2580*/  MOV R44, R68 ;  /* 0x00000044002c7202 */ /* 0x001fe40000000f00 */
.L_x_23953:
[----:B------:R-:W-:Y:S05]  /*2590*/  BSYNC B0 ;  /* 0x0000000000007941 */ /* 0x000fea0003800000 */
.L_x_23951:
        /* <DEDUP_REMOVED lines=16> */
.L_x_23957:
[----:B------:R-:W-:Y:S05]  /*26a0*/  BSYNC B1 ;  /* 0x0000000000017941 */ /* 0x000fea0003800000 */
.L_x_23956:
        /* <DEDUP_REMOVED lines=44> */
.L_x_23955:
[----:B------:R-:W-:Y:S05]  /*2970*/  BSYNC B0 ;  /* 0x0000000000007941 */ /* 0x000fea0003800000 */
.L_x_23954:
[----:B------:R-:W0:Y:S01]  /*2980*/  I2F.U32 R37, R44 ;  /* 0x0000002c00257306 */ /* 0x000e220000201000 */
[----:B------:R-:W-:Y:S01]  /*2990*/  ISETP.NE.AND P3, PT, R42, 0x1, PT ;  /* 0x000000012a00780c */ /* 0x000fe20003f65270 */
[----:B-----5:R-:W-:Y:S01]  /*29a0*/  FMUL.FTZ R32, R32, R125 ;  /* 0x0000007d20207220 */ /* 0x020fe20000410000 */
[----:B------:R-:W-:Y:S03]  /*29b0*/  BSSY B0, `(.L_x_23958) ;  /* 0x0000011000007945 */ /* 0x000fe60003800000 */
[----:B------:R-:W-:-:S02]  /*29c0*/  FMUL.FTZ R32, R32, c[0x0][0x1e8] ;  /* 0x00007a0020207a20 */ /* 0x000fc40000410000 */
        /* <DEDUP_REMOVED lines=14> */
.L_x_23959:
[----:B------:R-:W-:Y:S02]  /*2ab0*/  IMAD.MOV.U32 R44, RZ, RZ, R68 ;  /* 0x000000ffff2c7224 */ /* 0x000fe400078e0044 */
.L_x_23960:
[----:B------:R-:W-:Y:S05]  /*2ac0*/  BSYNC B0 ;  /* 0x0000000000007941 */ /* 0x000fea0003800000 */
.L_x_23958:
        /* <DEDUP_REMOVED lines=16> */
.L_x_23964:
[----:B------:R-:W-:Y:S05]  /*2bd0*/  BSYNC B1 ;  /* 0x0000000000017941 */ /* 0x000fea0003800000 */
.L_x_23963:
        /* <DEDUP_REMOVED lines=44> */
.L_x_23962:
[----:B------:R-:W-:Y:S05]  /*2ea0*/  BSYNC B0 ;  /* 0x0000000000007941 */ /* 0x000fea0003800000 */
.L_x_23961:
        /* <DEDUP_REMOVED lines=19> */
.L_x_23966:
[----:B------:R-:W-:Y:S02]  /*2fe0*/  IMAD.MOV.U32 R42, RZ, RZ, R68 ;  /* 0x000000ffff2a7224 */ /* 0x000fe400078e0044 */
.L_x_23967:
[----:B------:R-:W-:Y:S05]  /*2ff0*/  BSYNC B0 ;  /* 0x0000000000007941 */ /* 0x000fea0003800000 */
.L_x_23965:
        /* <DEDUP_REMOVED lines=16> */
.L_x_23971:
[----:B------:R-:W-:Y:S05]  /*3100*/  BSYNC B1 ;  /* 0x0000000000017941 */ /* 0x000fea0003800000 */
.L_x_23970:
        /* <DEDUP_REMOVED lines=44> */
.L_x_23969:
[----:B------:R-:W-:Y:S05]  /*33d0*/  BSYNC B0 ;  /* 0x0000000000007941 */ /* 0x000fea0003800000 */
.L_x_23968:
        /* <DEDUP_REMOVED lines=19> */
.L_x_23973:
[----:B------:R-:W-:Y:S02]  /*3510*/  MOV R34, R68 ;  /* 0x0000004400227202 */ /* 0x000fe40000000f00 */
.L_x_23974:
[----:B------:R-:W-:Y:S05]  /*3520*/  BSYNC B0 ;  /* 0x0000000000007941 */ /* 0x000fea0003800000 */
.L_x_23972:
        /* <DEDUP_REMOVED lines=16> */
.L_x_23978:
[----:B------:R-:W-:Y:S05]  /*3630*/  BSYNC B1 ;  /* 0x0000000000017941 */ /* 0x000fea0003800000 */
.L_x_23977:
        /* <DEDUP_REMOVED lines=44> */
.L_x_23976:
[----:B------:R-:W-:Y:S05]  /*3900*/  BSYNC B0 ;  /* 0x0000000000007941 */ /* 0x000fea0003800000 */
.L_x_23975:
[----:B------:R-:W0:Y:S01]  /*3910*/  I2F.U32 R33, R34 ;  /* 0x0000002200217306 */ /* 0x000e220000201000 */
[----:B------:R-:W-:Y:S01]  /*3920*/  FMUL.FTZ R35, R35, R125 ;  /* 0x0000007d23237220 */ /* 0x000fe20000410000 */
[----:B------:R-:W-:Y:S01]  /*3930*/  SEL R36, RZ, 0x100, P3 ;  /* 0x00000100ff247807 */ /* 0x000fe20001800000 */
[----:B------:R-:W-:Y:S01]  /*3940*/  IMAD.WIDE.U32 R40, R45, R122, c[0x0][0x188] ;  /* 0x000062002d287625 */ /* 0x000fe200078e007a */
[----:B------:R-:W-:Y:S02]  /*3950*/  SEL R37, RZ, 0x1, P2 ;  /* 0x00000001ff257807 */ /* 0x000fe40001000000 */
[----:B------:R-:W-:Y:S01]  /*3960*/  IADD3 R127, R120, 0x100, RZ ;  /* 0x00000100787f7810 */ /* 0x000fe20007ffe0ff */
[----:B------:R-:W-:Y:S02]  /*3970*/  FMUL.FTZ R35, R35, c[0x0][0x1e8] ;  /* 0x00007a0023237a20 */ /* 0x000fe40000410000 */
        /* <DEDUP_REMOVED lines=9> */
[----:B------:R-:W-:Y:S01]  /*3a10*/  IMAD.WIDE.U32 R32, R127, R122, c[0x0][0x170] ;  /* 0x00005c007f207625 */ /* 0x000fe200078e007a */
        /* <DEDUP_REMOVED lines=17> */
.L_x_23980:
[----:B0-----:R-:W-:Y:S02]  /*3b30*/  IMAD.MOV.U32 R44, RZ, RZ, R68 ;  /* 0x000000ffff2c7224 */ /* 0x001fe400078e0044 */
.L_x_23981:
[----:B------:R-:W-:Y:S05]  /*3b40*/  BSYNC B0 ;  /* 0x0000000000007941 */ /* 0x000fea0003800000 */
.L_x_23979:
        /* <DEDUP_REMOVED lines=16> */
.L_x_23985:
[----:B------:R-:W-:Y:S05]  /*3c50*/  BSYNC B1 ;  /* 0x0000000000017941 */ /* 0x000fea0003800000 */
.L_x_23984:
        /* <DEDUP_REMOVED lines=44> */
.L_x_23983:
[----:B------:R-:W-:Y:S05]  /*3f20*/  BSYNC B0 ;  /* 0x0000000000007941 */ /* 0x000fea0003800000 */
.L_x_23982:
        /* <DEDUP_REMOVED lines=19> */
.L_x_23987:
[----:B------:R-:W-:Y:S02]  /*4060*/  MOV R44, R68 ;  /* 0x00000044002c7202 */ /* 0x000fe40000000f00 */
.L_x_23988:
[----:B------:R-:W-:Y:S05]  /*4070*/  BSYNC B0 ;  /* 0x0000000000007941 */ /* 0x000fea0003800000 */
.L_x_23986:
        /* <DEDUP_REMOVED lines=16> */
.L_x_23992:
[----:B------:R-:W-:Y:S05]  /*4180*/  BSYNC B1 ;  /* 0x0000000000017941 */ /* 0x000fea0003800000 */
.L_x_23991:
        /* <DEDUP_REMOVED lines=44> */
.L_x_23990:
[----:B------:R-:W-:Y:S05]  /*4450*/  BSYNC B0 ;  /* 0x0000000000007941 */ /* 0x000fea0003800000 */
.L_x_23989:
        /* <DEDUP_REMOVED lines=19> */
.L_x_23994:
[----:B------:R-:W-:Y:S02]  /*4590*/  MOV R42, R68 ;  /* 0x00000044002a7202 */ /* 0x000fe40000000f00 */
.L_x_23995:
[----:B------:R-:W-:Y:S05]  /*45a0*/  BSYNC B0 ;  /* 0x0000000000007941 */ /* 0x000fea0003800000 */
.L_x_23993:
        /* <DEDUP_REMOVED lines=16> */
.L_x_23999:
[----:B------:R-:W-:Y:S05]  /*46b0*/  BSYNC B1 ;  /* 0x0000000000017941 */ /* 0x000fea0003800000 */
.L_x_23998:
        /* <DEDUP_REMOVED lines=44> */
.L_x_23997:
[----:B------:R-:W-:Y:S05]  /*4980*/  BSYNC B0 ;  /* 0x0000000000007941 */ /* 0x000fea0003800000 */
.L_x_23996:
        /* <DEDUP_REMOVED lines=19> */
.L_x_24001:
[----:B------:R-:W-:Y:S02]  /*4ac0*/  MOV R34, R68 ;  /* 0x0000004400227202 */ /* 0x000fe40000000f00 */
.L_x_24002:
[----:B------:R-:W-:Y:S05]  /*4ad0*/  BSYNC B0 ;  /* 0x0000000000007941 */ /* 0x000fea0003800000 */
.L_x_24000:
        /* <DEDUP_REMOVED lines=16> */
.L_x_24006:
[----:B------:R-:W-:Y:S05]  /*4be0*/  BSYNC B1 ;  /* 0x0000000000017941 */ /* 0x000fea0003800000 */
.L_x_24005:
        /* <DEDUP_REMOVED lines=44> */
.L_x_24004:
[----:B------:R-:W-:Y:S05]  /*4eb0*/  BSYNC B0 ;  /* 0x0000000000007941 */ /* 0x000fea0003800000 */
.L_x_24003:
[----:B------:R-:W0:Y:S01]  /*4ec0*/  I2F.U32 R33, R34 ;  /* 0x0000002200217306 */ /* 0x000e220000201000 */
[----:B------:R-:W-:Y:S01]  /*4ed0*/  FMUL.FTZ R35, R35, R125 ;  /* 0x0000007d23237220 */ /* 0x000fe20000410000 */
[----:B------:R-:W-:Y:S01]  /*4ee0*/  SEL R36, RZ, 0x100, P3 ;  /* 0x00000100ff247807 */ /* 0x000fe20001800000 */
[----:B------:R-:W-:Y:S01]  /*4ef0*/  IMAD.WIDE.U32 R40, R122, R127, c[0x0][0x188] ;  /* 0x000062007a287625 */ /* 0x000fe200078e007f */
[----:B------:R-:W-:Y:S02]  /*4f00*/  SEL R37, RZ, 0x1, P2 ;  /* 0x00000001ff257807 */ /* 0x000fe40001000000 */
[----:B------:R-:W-:Y:S01]  /*4f10*/  IADD3 R121, R120, 0x180, RZ ;  /* 0x0000018078797810 */ /* 0x000fe20007ffe0ff */
[----:B------:R-:W-:-:S02]  /*4f20*/  FMUL.FTZ R35, R35, c[0x0][0x1e8] ;  /* 0x00007a0023237a20 */ /* 0x000fc40000410000 */
        /* <DEDUP_REMOVED lines=27> */
.L_x_24008:
[----:B0-----:R-:W-:Y:S02]  /*50e0*/  IMAD.MOV.U32 R45, RZ, RZ, R68 ;  /* 0x000000ffff2d7224 */ /* 0x001fe400078e0044 */
.L_x_24009:
[----:B------:R-:W-:Y:S05]  /*50f0*/  BSYNC B0 ;  /* 0x0000000000007941 */ /* 0x000fea0003800000 */
.L_x_24007:
        /* <DEDUP_REMOVED lines=16> */
.L_x_24013:
[----:B------:R-:W-:Y:S05]  /*5200*/  BSYNC B1 ;  /* 0x0000000000017941 */ /* 0x000fea0003800000 */
.L_x_24012:
        /* <DEDUP_REMOVED lines=44> */
.L_x_24011:
[----:B------:R-:W-:Y:S05]  /*54d0*/  BSYNC B0 ;  /* 0x0000000000007941 */ /* 0x000fea0003800000 */
.L_x_24010:
[----:B------:R-:W0:Y:S01]  /*54e0*/  I2F.U32 R37, R45 ;  /* 0x0000002d00257306 */ /* 0x000e220000201000 */
[----:B------:R-:W-:Y:S01]  /*54f0*/  ISETP.NE.AND P3, PT, R42, 0x1, PT ;  /* 0x000000012a00780c */ /* 0x000fe20003f65270 */
[----:B-----5:R-:W-:Y:S01]  /*5500*/  FMUL.FTZ R32, R32, R125 ;  /* 0x0000007d20207220 */ /* 0x020fe20000410000 */
        /* <DEDUP_REMOVED lines=16> */
.L_x_24015:
[----:B------:R-:W-:Y:S02]  /*5610*/  IMAD.MOV.U32 R46, RZ, RZ, R68 ;  /* 0x000000ffff2e7224 */ /* 0x000fe400078e0044 */
.L_x_24016:
[----:B------:R-:W-:Y:S05]  /*5620*/  BSYNC B0 ;  /* 0x0000000000007941 */ /* 0x000fea0003800000 */
.L_x_24014:
        /* <DEDUP_REMOVED lines=16> */
.L_x_24020:
[----:B------:R-:W-:Y:S05]  /*5730*/  BSYNC B1 ;  /* 0x0000000000017941 */ /* 0x000fea0003800000 */
.L_x_24019:
        /* <DEDUP_REMOVED lines=44> */
.L_x_24018:
[----:B------:R-:W-:Y:S05]  /*5a00*/  BSYNC B0 ;  /* 0x0000000000007941 */ /* 0x000fea0003800000 */
.L_x_24017:
        /* <DEDUP_REMOVED lines=19> */
.L_x_24022:
[----:B------:R-:W-:Y:S02]  /*5b40*/  IMAD.MOV.U32 R42, RZ, RZ, R68 ;  /* 0x000000ffff2a7224 */ /* 0x000fe400078e0044 */
.L_x_24023:
[----:B------:R-:W-:Y:S05]  /*5b50*/  BSYNC B0 ;  /* 0x0000000000007941 */ /* 0x000fea0003800000 */
.L_x_24021:
        /* <DEDUP_REMOVED lines=16> */
.L_x_24027:
[----:B------:R-:W-:Y:S05]  /*5c60*/  BSYNC B1 ;  /* 0x0000000000017941 */ /* 0x000fea0003800000 */
.L_x_24026:
        /* <DEDUP_REMOVED lines=44> */
.L_x_24025:
[----:B------:R-:W-:Y:S05]  /*5f30*/  BSYNC B0 ;  /* 0x0000000000007941 */ /* 0x000fea0003800000 */
.L_x_24024:
        /* <DEDUP_REMOVED lines=19> */
.L_x_24029:
[----:B------:R-:W-:Y:S02]  /*6070*/  IMAD.MOV.U32 R34, RZ, RZ, R68 ;  /* 0x000000ffff227224 */ /* 0x000fe400078e0044 */
.L_x_24030:
[----:B------:R-:W-:Y:S05]  /*6080*/  BSYNC B0 ;  /* 0x0000000000007941 */ /* 0x000fea0003800000 */
.L_x_24028:
        /* <DEDUP_REMOVED lines=16> */
.L_x_24034:
[----:B------:R-:W-:Y:S05]  /*6190*/  BSYNC B1 ;  /* 0x0000000000017941 */ /* 0x000fea0003800000 */
.L_x_24033:
        /* <DEDUP_REMOVED lines=44> */
.L_x_24032:
[----:B------:R-:W-:Y:S05]  /*6460*/  BSYNC B0 ;  /* 0x0000000000007941 */ /* 0x000fea0003800000 */
.L_x_24031:
        /* <DEDUP_REMOVED lines=14> */
[----:B------:R-:W-:Y:S01]  /*6550*/  @P1 FADD.FTZ R47, R63, R47 ;  /* 0x0000002f3f2f1221 */ /* 0x000fe20000010000 */
[----:B------:R-:W-:Y:S01]  /*6560*/  IADD3 R65, R32, R37, RZ ;  /* 0x0000002520417210 */ /* 0x000fe20007ffe0ff */
[----:B------:R-:W-:-:S03]  /*6570*/  IMAD.WIDE.U32 R32, R123, R122, c[0x0][0x170] ;  /* 0x00005c007b207625 */ /* 0x000fc600078e007a */
[----:B------:R0:W-:Y:S01]  /*6580*/  STG.E.128 [R40.64], R44 ;  /* 0x0000002c28007986 */ /* 0x0001e2000c101d06 */
[----:B------:R-:W-:-:S03]  /*6590*/  @P0 IMAD.WIDE.U32 R36, R122, R123, c[0x0][0x180] ;  /* 0x000060007a240625 */ /* 0x000fc600078e007b */
        /* <DEDUP_REMOVED lines=15> */
.L_x_24036:
[----:B0-----:R-:W-:Y:S02]  /*6690*/  MOV R64, R68 ;  /* 0x0000004400407202 */ /* 0x001fe40000000f00 */
.L_x_24037:
[----:B------:R-:W-:Y:S05]  /*66a0*/  BSYNC B0 ;  /* 0x0000000000007941 */ /* 0x000fea0003800000 */
.L_x_24035:
        /* <DEDUP_REMOVED lines=16> */
.L_x_24041:
[----:B------:R-:W-:Y:S05]  /*67b0*/  BSYNC B1 ;  /* 0x0000000000017941 */ /* 0x000fea0003800000 */
.L_x_24040:
        /* <DEDUP_REMOVED lines=44> */
.L_x_24039:
[----:B------:R-:W-:Y:S05]  /*6a80*/  BSYNC B0 ;  /* 0x0000000000007941 */ /* 0x000fea0003800000 */
.L_x_24038:
[----:B------:R-:W0:Y:S01]  /*6a90*/  I2F.U32 R37, R64 ;  /* 0x0000004000257306 */ /* 0x000e220000201000 */
[----:B------:R-:W-:Y:S01]  /*6aa0*/  ISETP.NE.AND P3, PT, R42, 0x1, PT ;  /* 0x000000012a00780c */ /* 0x000fe20003f65270 */
[----:B-----5:R-:W-:Y:S01]  /*6ab0*/  FMUL.FTZ R32, R32, R125 ;  /* 0x0000007d20207220 */ /* 0x020fe20000410000 */
[----:B------:R-:W-:Y:S01]  /*6ac0*/  BSSY B0, `(.L_x_24042) ;  /* 0x0000011000007945 */ /* 0x000fe20003800000 */
[----:B------:R-:W-:Y:S02]  /*6ad0*/  IADD3 R36, R42, 0x1, RZ ;  /* 0x000000012a247810 */ /* 0x000fe40007ffe0ff */
[----:B------:R-:W-:-:S02]  /*6ae0*/  FMUL.FTZ R32, R32, c[0x0][0x1e8] ;  /* 0x00007a0020207a20 */ /* 0x000fc40000410000 */
        /* <DEDUP_REMOVED lines=13> */
.L_x_24043:
[----:B------:R-:W-:Y:S02]  /*6bc0*/  MOV R32, R68 ;  /* 0x0000004400207202 */ /* 0x000fe40000000f00 */
.L_x_24044:
[----:B------:R-:W-:Y:S05]  /*6bd0*/  BSYNC B0 ;  /* 0x0000000000007941 */ /* 0x000fea0003800000 */
.L_x_24042:
        /* <DEDUP_REMOVED lines=16> */
.L_x_24048:
[----:B------:R-:W-:Y:S05]  /*6ce0*/  BSYNC B1 ;  /* 0x0000000000017941 */ /* 0x000fea0003800000 */
.L_x_24047:
        /* <DEDUP_REMOVED lines=44> */
.L_x_24046:
[----:B------:R-:W-:Y:S05]  /*6fb0*/  BSYNC B0 ;  /* 0x0000000000007941 */ /* 0x000fea0003800000 */
.L_x_24045:
[----:B------:R-:W0:Y:S01]  /*6fc0*/  I2F.U32 R37, R32 ;  /* 0x0000002000257306 */ /* 0x000e220000201000 */
[----:B------:R-:W-:Y:S01]  /*6fd0*/  ISETP.NE.AND P4, PT, R36, 0x1, PT ;  /* 0x000000012400780c */ /* 0x000fe20003f85270 */
[----:B------:R-:W-:Y:S01]  /*6fe0*/  FMUL.FTZ R33, R33, R125 ;  /* 0x0000007d21217220 */ /* 0x000fe20000410000 */
        /* <DEDUP_REMOVED lines=16> */
.L_x_24050:
[----:B------:R-:W-:Y:S02]  /*70f0*/  MOV R64, R68 ;  /* 0x0000004400407202 */ /* 0x000fe40000000f00 */
.L_x_24051:
[----:B------:R-:W-:Y:S05]  /*7100*/  BSYNC B0 ;  /* 0x0000000000007941 */ /* 0x000fea0003800000 */
.L_x_24049:
        /* <DEDUP_REMOVED lines=16> */
.L_x_24055:
[----:B------:R-:W-:Y:S05]  /*7210*/  BSYNC B1 ;  /* 0x0000000000017941 */ /* 0x000fea0003800000 */
.L_x_24054:
        /* <DEDUP_REMOVED lines=44> */
.L_x_24053:
[----:B------:R-:W-:Y:S05]  /*74e0*/  BSYNC B0 ;  /* 0x0000000000007941 */ /* 0x000fea0003800000 */
.L_x_24052:
        /* <DEDUP_REMOVED lines=19> */
.L_x_24057:
[----:B------:R-:W-:Y:S02]  /*7620*/  MOV R34, R68 ;  /* 0x0000004400227202 */ /* 0x000fe40000000f00 */
.L_x_24058:
[----:B------:R-:W-:Y:S05]  /*7630*/  BSYNC B0 ;  /* 0x0000000000007941 */ /* 0x000fea0003800000 */
.L_x_24056:
        /* <DEDUP_REMOVED lines=16> */
.L_x_24062:
[----:B------:R-:W-:Y:S05]  /*7740*/  BSYNC B1 ;  /* 0x0000000000017941 */ /* 0x000fea0003800000 */
.L_x_24061:
        /* <DEDUP_REMOVED lines=44> */
.L_x_24060:
[----:B------:R-:W-:Y:S05]  /*7a10*/  BSYNC B0 ;  /* 0x0000000000007941 */ /* 0x000fea0003800000 */
.L_x_24059:
        /* <DEDUP_REMOVED lines=34> */
.L_x_24064:
[----:B0-----:R-:W-:Y:S02]  /*7c40*/  IMAD.MOV.U32 R100, RZ, RZ, R68 ;  /* 0x000000ffff647224 */ /* 0x001fe400078e0044 */
.L_x_24065:
[----:B------:R-:W-:Y:S05]  /*7c50*/  BSYNC B0 ;  /* 0x0000000000007941 */ /* 0x000fea0003800000 */
.L_x_24063:
        /* <DEDUP_REMOVED lines=16> */
.L_x_24069:
[----:B------:R-:W-:Y:S05]  /*7d60*/  BSYNC B1 ;  /* 0x0000000000017941 */ /* 0x000fea0003800000 */
.L_x_24068:
        /* <DEDUP_REMOVED lines=44> */
.L_x_24067:
[----:B------:R-:W-:Y:S05]  /*8030*/  BSYNC B0 ;  /* 0x0000000000007941 */ /* 0x000fea0003800000 */
.L_x_24066:
[----:B------:R-:W0:Y:S01]  /*8040*/  I2F.U32 R37, R100 ;  /* 0x0000006400257306 */ /* 0x000e220000201000 */
[C---:B------:R-:W-:Y:S01]  /*8050*/  ISETP.NE.AND P3, PT, R101.reuse, 0x1, PT ;  /* 0x000000016500780c */ /* 0x040fe20003f65270 */
[----:B-----5:R-:W-:Y:S01]  /*8060*/  FMUL.FTZ R32, R32, R125 ;  /* 0x0000007d20207220 */ /* 0x020fe20000410000 */
        /* <DEDUP_REMOVED lines=16> */
.L_x_24071:
[----:B------:R-:W-:Y:S02]  /*8170*/  IMAD.MOV.U32 R32, RZ, RZ, R68 ;  /* 0x000000ffff207224 */ /* 0x000fe400078e0044 */
.L_x_24072:
[----:B------:R-:W-:Y:S05]  /*8180*/  BSYNC B0 ;  /* 0x0000000000007941 */ /* 0x000fea0003800000 */
.L_x_24070:
        /* <DEDUP_REMOVED lines=16> */
.L_x_24076:
[----:B------:R-:W-:Y:S05]  /*8290*/  BSYNC B1 ;  /* 0x0000000000017941 */ /* 0x000fea0003800000 */
.L_x_24075:
        /* <DEDUP_REMOVED lines=44> */
.L_x_24074:
[----:B------:R-:W-:Y:S05]  /*8560*/  BSYNC B0 ;  /* 0x0000000000007941 */ /* 0x000fea0003800000 */
.L_x_24073:
        /* <DEDUP_REMOVED lines=19> */
.L_x_24078:
[----:B------:R-:W-:Y:S02]  /*86a0*/  IMAD.MOV.U32 R100, RZ, RZ, R68 ;  /* 0x000000ffff647224 */ /* 0x000fe400078e0044 */
.L_x_24079:
[----:B------:R-:W-:Y:S05]  /*86b0*/  BSYNC B0 ;  /* 0x0000000000007941 */ /* 0x000fea0003800000 */
.L_x_24077:
        /* <DEDUP_REMOVED lines=16> */
.L_x_24083:
[----:B------:R-:W-:Y:S05]  /*87c0*/  BSYNC B1 ;  /* 0x0000000000017941 */ /* 0x000fea0003800000 */
.L_x_24082:
        /* <DEDUP_REMOVED lines=44> */
.L_x_24081:
[----:B------:R-:W-:Y:S05]  /*8a90*/  BSYNC B0 ;  /* 0x0000000000007941 */ /* 0x000fea0003800000 */
.L_x_24080:
        /* <DEDUP_REMOVED lines=19> */
.L_x_24085:
[----:B------:R-:W-:Y:S02]  /*8bd0*/  IMAD.MOV.U32 R34, RZ, RZ, R68 ;  /* 0x000000ffff227224 */ /* 0x000fe400078e0044 */
.L_x_24086:
[----:B------:R-:W-:Y:S05]  /*8be0*/  BSYNC B0 ;  /* 0x0000000000007941 */ /* 0x000fea0003800000 */
.L_x_24084:
        /* <DEDUP_REMOVED lines=16> */
.L_x_24090:
[----:B------:R-:W-:Y:S05]  /*8cf0*/  BSYNC B1 ;  /* 0x0000000000017941 */ /* 0x000fea0003800000 */
.L_x_24089:
        /* <DEDUP_REMOVED lines=44> */
.L_x_24088:
[----:B------:R-:W-:Y:S05]  /*8fc0*/  BSYNC B0 ;  /* 0x0000000000007941 */ /* 0x000fea0003800000 */
.L_x_24087:
        /* <DEDUP_REMOVED lines=11> */
[----:B------:R-:W-:-:S04]  /*9080*/  SEL R32, RZ, 0x1000000, P5 ;  /* 0x01000000ff207807 */ /* 0x000fc80002800000 */
[----:B------:R-:W-:Y:S02]  /*9090*/  IADD3 R32, R39, R32, R33 ;  /* 0x0000002027207210 */ /* 0x000fe40007ffe021 */
[----:B------:R-:W-:Y:S02]  /*90a0*/  FSEL R39, R35, RZ, !P5 ;  /* 0x000000ff23277208 */ /* 0x000fe40006800000 */
[----:B------:R-:W-:Y:S01]  /*90b0*/  IADD3 R103, R32, R65, RZ ;  /* 0x0000004120677210 */ /* 0x000fe20007ffe0ff */
[----:B------:R-:W-:-:S04]  /*90c0*/  IMAD.WIDE.U32 R32, R131, R122, c[0x0][0x170] ;  /* 0x00005c0083207625 */ /* 0x000fc800078e007a */
[----:B------:R-:W-:Y:S02]  /*90d0*/  @P1 FADD.FTZ R39, R63, R39 ;  /* 0x000000273f271221 */ /* 0x000fe40000010000 */
[----:B------:R-:W-:-:S03]  /*90e0*/  @P0 IMAD.WIDE.U32 R64, R122, R131, c[0x0][0x180] ;  /* 0x000060007a400625 */ /* 0x000fc600078e0083 */
[----:B------:R0:W-:Y:S04]  /*90f0*/  STG.E.128 [R100.64], R36 ;  /* 0x0000002464007986 */ /* 0x0001e8000c101d06 */
        /* <DEDUP_REMOVED lines=15> */
.L_x_24092:
[----:B0-----:R-:W-:Y:S02]  /*91f0*/  MOV R116, R68 ;  /* 0x0000004400747202 */ /* 0x001fe40000000f00 */
.L_x_24093:
[----:B------:R-:W-:Y:S05]  /*9200*/  BSYNC B0 ;  /* 0x0000000000007941 */ /* 0x000fea0003800000 */
.L_x_24091:
        /* <DEDUP_REMOVED lines=16> */
.L_x_24097:
[----:B------:R-:W-:Y:S05]  /*9310*/  BSYNC B1 ;  /* 0x0000000000017941 */ /* 0x000fea0003800000 */
.L_x_24096:
        /* <DEDUP_REMOVED lines=44> */
.L_x_24095:
[----:B------:R-:W-:Y:S05]  /*95e0*/  BSYNC B0 ;  /* 0x0000000000007941 */ /* 0x000fea0003800000 */
.L_x_24094:
[----:B------:R-:W0:Y:S01]  /*95f0*/  I2F.U32 R65, R116 ;  /* 0x0000007400417306 */ /* 0x000e220000201000 */
[C---:B------:R-:W-:Y:S01]  /*9600*/  ISETP.NE.AND P3, PT, R117.reuse, 0x1, PT ;  /* 0x000000017500780c */ /* 0x040fe20003f65270 */
        /* <DEDUP_REMOVED lines=17> */
.L_x_24099:
[----:B------:R-:W-:Y:S02]  /*9720*/  MOV R116, R68 ;  /* 0x0000004400747202 */ /* 0x000fe40000000f00 */
.L_x_24100:
[----:B------:R-:W-:Y:S05]  /*9730*/  BSYNC B0 ;  /* 0x0000000000007941 */ /* 0x000fea0003800000 */
.L_x_24098:
        /* <DEDUP_REMOVED lines=16> */
.L_x_24104:
[----:B------:R-:W-:Y:S05]  /*9840*/  BSYNC B1 ;  /* 0x0000000000017941 */ /* 0x000fea0003800000 */
.L_x_24103:
        /* <DEDUP_REMOVED lines=44> */
.L_x_24102:
[----:B------:R-:W-:Y:S05]  /*9b10*/  BSYNC B0 ;  /* 0x0000000000007941 */ /* 0x000fea0003800000 */
.L_x_24101:
[----:B------:R-:W0:Y:S01]  /*9b20*/  I2F.U32 R65, R116 ;  /* 0x0000007400417306 */ /* 0x000e220000201000 */
[----:B------:R-:W-:Y:S01]  /*9b30*/  ISETP.NE.AND P4, PT, R64, 0x1, PT ;  /* 0x000000014000780c */ /* 0x000fe20003f85270 */
[----:B------:R-:W-:Y:S01]  /*9b40*/  FMUL.FTZ R33, R33, R125 ;  /* 0x0000007d21217220 */ /* 0x000fe20000410000 */
[----:B------:R-:W-:Y:S03]  /*9b50*/  BSSY B0, `(.L_x_24105) ;  /* 0x0000011000007945 */ /* 0x000fe60003800000 */
[----:B------:R-:W-:-:S02]  /*9b60*/  FMUL.FTZ R33, R33, c[0x0][0x1e8] ;  /* 0x00007a0021217a20 */ /* 0x000fc40000410000 */
        /* <DEDUP_REMOVED lines=14> */
.L_x_24106:
[----:B------:R-:W-:Y:S02]  /*9c50*/  MOV R116, R68 ;  /* 0x0000004400747202 */ /* 0x000fe40000000f00 */
.L_x_24107:
[----:B------:R-:W-:Y:S05]  /*9c60*/  BSYNC B0 ;  /* 0x0000000000007941 */ /* 0x000fea0003800000 */
.L_x_24105:
        /* <DEDUP_REMOVED lines=16> */
.L_x_24111:
[----:B------:R-:W-:Y:S05]  /*9d70*/  BSYNC B1 ;  /* 0x0000000000017941 */ /* 0x000fea0003800000 */
.L_x_24110:
        /* <DEDUP_REMOVED lines=44> */
.L_x_24109:
[----:B------:R-:W-:Y:S05]  /*a040*/  BSYNC B0 ;  /* 0x0000000000007941 */ /* 0x000fea0003800000 */
.L_x_24108:
        /* <DEDUP_REMOVED lines=19> */
.L_x_24113:
[----:B------:R-:W-:Y:S02]  /*a180*/  MOV R116, R68 ;  /* 0x0000004400747202 */ /* 0x000fe40000000f00 */
.L_x_24114:
[----:B------:R-:W-:Y:S05]  /*a190*/  BSYNC B0 ;  /* 0x0000000000007941 */ /* 0x000fea0003800000 */
.L_x_24112:
        /* <DEDUP_REMOVED lines=16> */
.L_x_24118:
[----:B------:R-:W-:Y:S05]  /*a2a0*/  BSYNC B1 ;  /* 0x0000000000017941 */ /* 0x000fea0003800000 */
.L_x_24117:
        /* <DEDUP_REMOVED lines=44> */
.L_x_24116:
[----:B------:R-:W-:Y:S05]  /*a570*/  BSYNC B0 ;  /* 0x0000000000007941 */ /* 0x000fea0003800000 */
.L_x_24115:
[----:B------:R0:W1:Y:S01]  /*a580*/  I2F.U32 R65, R116 ;  /* 0x0000007400417306 */ /* 0x0000620000201000 */
[----:B------:R-:W-:Y:S01]  /*a590*/  FMUL.FTZ R35, R35, R125 ;  /* 0x0000007d23237220 */ /* 0x000fe20000410000 */
[----:B------:R-:W-:Y:S01]  /*a5a0*/  SEL R66, RZ, 0x100, P3 ;  /* 0x00000100ff427807 */ /* 0x000fe20001800000 */
[----:B------:R-:W-:Y:S01]  /*a5b0*/  IMAD.WIDE.U32 R102, R126, R131, c[0x0][0x190] ;  /* 0x000064007e667625 */ /* 0x000fe200078e0083 */
[----:B------:R-:W-:Y:S02]  /*a5c0*/  SEL R67, RZ, 0x1, P2 ;  /* 0x00000001ff437807 */ /* 0x000fe40001000000 */
[----:B------:R-:W-:Y:S01]  /*a5d0*/  IADD3 R133, R120, 0x380, RZ ;  /* 0x0000038078857810 */ /* 0x000fe20007ffe0ff */
[----:B------:R-:W-:-:S02]  /*a5e0*/  FMUL.FTZ R35, R35, c[0x0][0x1e8] ;  /* 0x00007a0023237a20 */ /* 0x000fc40000410000 */
[----:B0-----:R-:W-:-:S04]  /*a5f0*/  IMAD.WIDE.U32 R116, R122, R131, c[0x0][0x188] ;  /* 0x000062007a747625 */ /* 0x001fc800078e0083 */
[----:B------:R-:W-:-:S04]  /*a600*/  @P0 IMAD.WIDE.U32 R100, R133, R122, c[0x0][0x180] ;  /* 0x0000600085640625 */ /* 0x000fc800078e007a */
[----:B-1----:R-:W-:-:S05]  /*a610*/  FFMA.FTZ R65, R65, R124, 1.1641532182693481445e-10 ;  /* 0x2f00000041417423 */ /* 0x002fca000001007c */
        /* <DEDUP_REMOVED lines=8> */
[----:B------:R0:W-:Y:S04]  /*a6a0*/  STG.E.128 [R116.64], R32 ;  /* 0x0000002074007986 */ /* 0x0001e8000c101d06 */
[----:B------:R0:W-:Y:S04]  /*a6b0*/  STG.E [R102.64], R119 ;  /* 0x0000007766007986 */ /* 0x0001e8000c101906 */
[----:B------:R-:W5:Y:S04]  /*a6c0*/  LDG.E.128 R64, [R64.64] ;  /* 0x0000000640407981 */ /* 0x000f68000c1e1d00 */
        /* <DEDUP_REMOVED lines=13> */
.L_x_24120:
[----:B0-----:R-:W-:Y:S02]  /*a7a0*/  IMAD.MOV.U32 R128, RZ, RZ, R68 ;  /* 0x000000ffff807224 */ /* 0x001fe400078e0044 */
.L_x_24121:
[----:B------:R-:W-:Y:S05]  /*a7b0*/  BSYNC B0 ;  /* 0x0000000000007941 */ /* 0x000fea0003800000 */
.L_x_24119:
        /* <DEDUP_REMOVED lines=16> */
.L_x_24125:
[----:B------:R-:W-:Y:S05]  /*a8c0*/  BSYNC B1 ;  /* 0x0000000000017941 */ /* 0x000fea0003800000 */
.L_x_24124:
        /* <DEDUP_REMOVED lines=44> */
.L_x_24123:
[----:B------:R-:W-:Y:S05]  /*ab90*/  BSYNC B0 ;  /* 0x0000000000007941 */ /* 0x000fea0003800000 */
.L_x_24122:
[----:B------:R-:W0:Y:S01]  /*aba0*/  I2F.U32 R101, R128 ;  /* 0x0000008000657306 */ /* 0x000e220000201000 */
[----:B------:R-:W-:Y:S01]  /*abb0*/  ISETP.NE.AND P2, PT, R130, 0x1, PT ;  /* 0x000000018200780c */ /* 0x000fe20003f45270 */
        /* <DEDUP_REMOVED lines=17> */
.L_x_24127:
[----:B------:R-:W-:Y:S02]  /*acd0*/  IMAD.MOV.U32 R128, RZ, RZ, R68 ;  /* 0x000000ffff807224 */ /* 0x000fe400078e0044 */
.L_x_24128:
[----:B------:R-:W-:Y:S05]  /*ace0*/  BSYNC B0 ;  /* 0x0000000000007941 */ /* 0x000fea0003800000 */
.L_x_24126:
        /* <DEDUP_REMOVED lines=16> */
.L_x_24132:
[----:B------:R-:W-:Y:S05]  /*adf0*/  BSYNC B1 ;  /* 0x0000000000017941 */ /* 0x000fea0003800000 */
.L_x_24131:
        /* <DEDUP_REMOVED lines=44> */
.L_x_24130:
[----:B------:R-:W-:Y:S05]  /*b0c0*/  BSYNC B0 ;  /* 0x0000000000007941 */ /* 0x000fea0003800000 */
.L_x_24129:
        /* <DEDUP_REMOVED lines=19> */
.L_x_24134:
[----:B------:R-:W-:Y:S02]  /*b200*/  IMAD.MOV.U32 R128, RZ, RZ, R68 ;  /* 0x000000ffff807224 */ /* 0x000fe400078e0044 */
.L_x_24135:
[----:B------:R-:W-:Y:S05]  /*b210*/  BSYNC B0 ;  /* 0x0000000000007941 */ /* 0x000fea0003800000 */
.L_x_24133:
        /* <DEDUP_REMOVED lines=16> */
.L_x_24139:
[----:B------:R-:W-:Y:S05]  /*b320*/  BSYNC B1 ;  /* 0x0000000000017941 */ /* 0x000fea0003800000 */
.L_x_24138:
        /* <DEDUP_REMOVED lines=44> */
.L_x_24137:
[----:B------:R-:W-:Y:S05]  /*b5f0*/  BSYNC B0 ;  /* 0x0000000000007941 */ /* 0x000fea0003800000 */
.L_x_24136:
        /* <DEDUP_REMOVED lines=19> */
.L_x_24141:
[----:B------:R-:W-:Y:S02]  /*b730*/  IMAD.MOV.U32 R128, RZ, RZ, R68 ;  /* 0x000000ffff807224 */ /* 0x000fe400078e0044 */
.L_x_24142:
[----:B------:R-:W-:Y:S05]  /*b740*/  BSYNC B0 ;  /* 0x0000000000007941 */ /* 0x000fea0003800000 */
.L_x_24140:
        /* <DEDUP_REMOVED lines=16> */
.L_x_24146:
[----:B------:R-:W-:Y:S05]  /*b850*/  BSYNC B1 ;  /* 0x0000000000017941 */ /* 0x000fea0003800000 */
.L_x_24145:
        /* <DEDUP_REMOVED lines=44> */
.L_x_24144:
[----:B------:R-:W-:Y:S05]  /*bb20*/  BSYNC B0 ;  /* 0x0000000000007941 */ /* 0x000fea0003800000 */
.L_x_24143:
[----:B------:R-:W-:Y:S01]  /*bb30*/  FADD.FTZ R100, RZ, R56 ;  /* 0x00000038ff647221 */ /* 0x000fe20000010000 */
[----:B------:R-:W-:Y:S01]  /*bb40*/  SEL R102, RZ, 0x100, P2 ;  /* 0x00000100ff667807 */ /* 0x000fe20001000000 */
[----:B------:R-:W-:Y:S02]  /*bb50*/  FMUL.FTZ R67, R67, R125 ;  /* 0x0000007d43437220 */ /* 0x000fe40000410000 */
[----:B------:R-:W-:Y:S02]  /*bb60*/  FADD.FTZ R101, R57, R100 ;  /* 0x0000006439657221 */ /* 0x000fe40000010000 */
[----:B------:R-:W-:Y:S02]  /*bb70*/  FMUL.FTZ R67, R67, c[0x0][0x1e8] ;  /* 0x00007a0043437a20 */ /* 0x000fe40000410000 */
        /* <DEDUP_REMOVED lines=21> */
[----:B------:R-:W-:Y:S01]  /*bcd0*/  FADD.FTZ R100, R36, R103 ;  /* 0x0000006724647221 */ /* 0x000fe20000010000 */
[----:B------:R-:W-:Y:S02]  /*bce0*/  SEL R101, RZ, 0x10000, P3 ;  /* 0x00010000ff657807 */ /* 0x000fe40001800000 */
[----:B------:R-:W-:Y:S01]  /*bcf0*/  FSEL R67, R67, RZ, !P4 ;  /* 0x000000ff43437208 */ /* 0x000fe20006000000 */
[----:B------:R-:W-:Y:S01]  /*bd00*/  FADD.FTZ R103, R37, R100 ;  /* 0x0000006425677221 */ /* 0x000fe20000010000 */
[----:B------:R-:W-:-:S03]  /*bd10*/  SEL R100, RZ, 0x1000000, P4 ;  /* 0x01000000ff647807 */ /* 0x000fc60002000000 */
[----:B------:R-:W-:Y:S01]  /*bd20*/  FADD.FTZ R118, R38, R103 ;  /* 0x0000006726767221 */ /* 0x000fe20000010000 */
[----:B------:R-:W-:Y:S01]  /*bd30*/  IADD3 R100, R102, R100, R101 ;  /* 0x0000006466647210 */ /* 0x000fe20007ffe065 */
[----:B------:R-:W-:Y:S01]  /*bd40*/  @P1 FADD.FTZ R67, R63, R67 ;  /* 0x000000433f431221 */ /* 0x000fe20000010000 */
[----:B------:R-:W-:Y:S01]  /*bd50*/  SEL R101, RZ, 0x1, P0 ;  /* 0x00000001ff657807 */ /* 0x000fe20000000000 */
[----:B------:R-:W-:Y:S01]  /*bd60*/  FADD.FTZ R103, R39, R118 ;  /* 0x0000007627677221 */ /* 0x000fe20000010000 */
[----:B------:R-:W-:Y:S02]  /*bd70*/  LOP3.LUT P1, RZ, R2, 0xff, RZ, 0xc0, !PT ;  /* 0x000000ff02ff7812 */ /* 0x000fe4000782c0ff */
[----:B------:R-:W-:Y:S01]  /*bd80*/  IADD3 R119, R100, R101, RZ ;  /* 0x0000006564777210 */ /* 0x000fe20007ffe0ff */
[----:B------:R-:W-:Y:S01]  /*bd90*/  FADD.FTZ R102, R32, R103 ;  /* 0x0000006720667221 */ /* 0x000fe20000010000 */
[----:B------:R-:W-:Y:S01]  /*bda0*/  LOP3.LUT P0, RZ, R0, 0x1f, RZ, 0xc0, !PT ;  /* 0x0000001f00ff7812 */ /* 0x000fe2000780c0ff */
[----:B------:R-:W-:-:S04]  /*bdb0*/  IMAD.WIDE.U32 R100, R133, R122, c[0x0][0x188] ;  /* 0x0000620085647625 */ /* 0x000fc800078e007a */
[----:B------:R-:W-:Y:S01]  /*bdc0*/  FADD.FTZ R117, R33, R102 ;  /* 0x0000006621757221 */ /* 0x000fe20000010000 */
[----:B------:R0:W-:Y:S01]  /*bdd0*/  STG.E.128 [R100.64], R64 ;  /* 0x0000004064007986 */ /* 0x0001e2000c101d06 */
[----:B------:R-:W-:-:S04]  /*bde0*/  IMAD.WIDE.U32 R102, R133, R126, c[0x0][0x190] ;  /* 0x0000640085667625 */ /* 0x000fc800078e007e */
[----:B------:R-:W-:Y:S01]  /*bdf0*/  FADD.FTZ R118, R34, R117 ;  /* 0x0000007522767221 */ /* 0x000fe20000010000 */
[----:B------:R0:W-:Y:S03]  /*be00*/  STG.E [R102.64], R119 ;  /* 0x0000007766007986 */ /* 0x0001e6000c101906 */
        /* <DEDUP_REMOVED lines=10> */
.L_x_24151:
        /* <DEDUP_REMOVED lines=84> */
.L_x_24152:
[----:B------:R-:W-:Y:S01]  /*c3f0*/  SHF.R.U32.HI R118, RZ, 0x5, R0 ;  /* 0x00000005ff767819 */ /* 0x000fe20000011600 */
[----:B-1----:R-:W-:Y:S01]  /*c400*/  FADD.FTZ R101, R119, R122 ;  /* 0x0000007a77657221 */ /* 0x002fe20000010000 */
[----:B------:R-:W-:Y:S01]  /*c410*/  WARPSYNC 0xffffffff ;  /* 0xffffffff00007948 */ /* 0x000fe20003800000 */
[----:B------:R-:W-:Y:S02]  /*c420*/  LOP3.LUT R102, R0, 0x1f, RZ, 0xc0, !PT ;  /* 0x0000001f00667812 */ /* 0x000fe400078ec0ff */
[----:B------:R-:W-:Y:S02]  /*c430*/  LOP3.LUT R118, R118, 0x3, RZ, 0xc0, !PT ;  /* 0x0000000376767812 */ /* 0x000fe400078ec0ff */
[----:B------:R-:W-:-:S03]  /*c440*/  ISETP.GT.U32.AND P1, PT, R102, 0x3, PT ;  /* 0x000000036600780c */ /* 0x000fc60003f24070 */
[----:B------:R-:W-:-:S05]  /*c450*/  @!P0 IMAD.IADD R119, R117, 0x1, R118 ;  /* 0x0000000175778824 */ /* 0x000fca00078e0276 */
[----:B------:R-:W-:Y:S04]  /*c460*/  @!P0 STS.64 [R119.X8], R100 ;  /* 0x0000006477008388 */ /* 0x000fe80000008a00 */
[----:B------:R-:W-:Y:S01]  /*c470*/  BAR.SYNC.DEFER_BLOCKING 0x0 ;  /* 0x0000000000007b1d */ /* 0x000fe20000010000 */
[----:B0-----:R-:W-:Y:S01]  /*c480*/  @!P1 IADD3 R122, R117, R102, RZ ;  /* 0x00000066757a9210 */ /* 0x001fe20007ffe0ff */
[----:B------:R-:W-:Y:S01]  /*c490*/  IMAD.MOV.U32 R117, RZ, RZ, RZ ;  /* 0x000000ffff757224 */ /* 0x000fe200078e00ff */
[----:B------:R-:W-:Y:S01]  /*c4a0*/  CS2R R102, SRZ ;  /* 0x0000000000667805 */ /* 0x000fe2000001ff00 */
[----:B------:R-:W-:Y:S02]  /*c4b0*/  @!P1 MOV R117, 0x400 ;  /* 0x0000040000759802 */ /* 0x000fe40000000f00 */
[----:B------:R-:W-:-:S02]  /*c4c0*/  LOP3.LUT P0, RZ, R118, 0x1f, R0, 0xf8, !PT ;  /* 0x0000001f76ff7812 */ /* 0x000fc4000780f800 */
[----:B------:R-:W-:Y:S01]  /*c4d0*/  I2F R135, R117 ;  /* 0x0000007500877306 */ /* 0x000fe20000201400 */
[----:B------:R-:W0:Y:S04]  /*c4e0*/  SHFL.DOWN PT, R124, R117, 0x2, 0x1f ;  /* 0x08401f00757c7f89 */ /* 0x000e2800000e0000 */
[----:B------:R-:W1:Y:S01]  /*c4f0*/  @!P1 LDS.64 R102, [R122.X8] ;  /* 0x000000007a669984 */ /* 0x000e620000008a00 */
[----:B------:R-:W-:Y:S01]  /*c500*/  ISETP.NE.AND P1, PT, RZ, UR8, PT ;  /* 0x00000008ff007c0c */ /* 0x000fe2000bf25270 */
[----:B0-----:R-:W-:Y:S02]  /*c510*/  IMAD.IADD R126, R124, 0x1, R117 ;  /* 0x000000017c7e7824 */ /* 0x001fe400078e0275 */
[----:B------:R-:W-:Y:S03]  /*c520*/  I2F R124, R124 ;  /* 0x0000007c007c7306 */ /* 0x000fe60000201400 */
[----:B------:R-:W-:Y:S05]  /*c530*/  SHFL.DOWN PT, R137, R126, 0x1, 0x1f ;  /* 0x08201f007e897f89 */ /* 0x000fea00000e0000 */
[----:B------:R-:W0:Y:S08]  /*c540*/  I2F R128, R126 ;  /* 0x0000007e00807306 */ /* 0x000e300000201400 */
[----:B0-----:R-:W0:Y:S01]  /*c550*/  MUFU.RCP R101, R128 ;  /* 0x0000008000657308 */ /* 0x001e220000001000 */
[----:B-1----:R-:W1:Y:S04]  /*c560*/  SHFL.DOWN PT, R125, R102, 0x2, 0x1f ;  /* 0x08401f00667d7f89 */ /* 0x002e6800000e0000 */
[----:B------:R-:W2:Y:S01]  /*c570*/  SHFL.DOWN PT, R100, R103, 0x2, 0x1f ;  /* 0x08401f0067647f89 */ /* 0x000ea200000e0000 */
[----:B-1----:R-:W-:-:S04]  /*c580*/  FMUL.FTZ R119, R125, R124 ;  /* 0x0000007c7d777220 */ /* 0x002fc80000410000 */
[----:B------:R-:W-:Y:S01]  /*c590*/  FFMA.FTZ R122, R135, R102, R119 ;  /* 0x00000066877a7223 */ /* 0x000fe20000010077 */
[----:B------:R-:W-:Y:S01]  /*c5a0*/  IADD3 R119, R126, R137, RZ ;  /* 0x000000897e777210 */ /* 0x000fe20007ffe0ff */
[----:B------:R-:W-:Y:S01]  /*c5b0*/  FADD.FTZ R102, -R125, R102 ;  /* 0x000000667d667221 */ /* 0x000fe20000010100 */
[----:B------:R-:W-:Y:S01]  /*c5c0*/  I2F R137, R137 ;  /* 0x0000008900897306 */ /* 0x000fe20000201400 */
[----:B0-----:R-:W-:Y:S02]  /*c5d0*/  FMUL.FTZ R117, R101, R122 ;  /* 0x0000007a65757220 */ /* 0x001fe40000410000 */
[----:B------:R-:W-:Y:S02]  /*c5e0*/  FMUL.FTZ R102, R102, R102 ;  /* 0x0000006666667220 */ /* 0x000fe40000410000 */
[----:B--2---:R-:W-:Y:S01]  /*c5f0*/  FADD.FTZ R100, R100, R103 ;  /* 0x0000006764647221 */ /* 0x004fe20000010000 */
[----:B------:R-:W0:Y:S01]  /*c600*/  SHFL.DOWN PT, R122, R117, 0x1, 0x1f ;  /* 0x08201f00757a7f89 */ /* 0x000e2200000e0000 */
[----:B------:R-:W-:Y:S01]  /*c610*/  FMUL.FTZ R102, R102, R135 ;  /* 0x0000008766667220 */ /* 0x000fe20000410000 */
[----:B------:R-:W1:Y:S03]  /*c620*/  I2F R119, R119 ;  /* 0x0000007700777306 */ /* 0x000e660000201400 */
[----:B------:R-:W-:-:S04]  /*c630*/  FMUL.FTZ R102, R102, R124 ;  /* 0x0000007c66667220 */ /* 0x000fc80000410000 */
[----:B------:R-:W-:-:S05]  /*c640*/  FFMA.FTZ R100, R101, R102, R100 ;  /* 0x0000006665647223 */ /* 0x000fca0000010064 */
[----:B------:R-:W2:Y:S01]  /*c650*/  SHFL.DOWN PT, R101, R100, 0x1, 0x1f ;  /* 0x08201f0064657f89 */ /* 0x000ea200000e0000 */
[----:B-1----:R-:W1:Y:S01]  /*c660*/  MUFU.RCP R103, R119 ;  /* 0x0000007700677308 */ /* 0x002e620000001000 */
[----:B0-----:R-:W-:-:S04]  /*c670*/  FMUL.FTZ R102, R122, R137 ;  /* 0x000000897a667220 */ /* 0x001fc80000410000 */
[----:B------:R-:W-:Y:S02]  /*c680*/  FFMA.FTZ R102, R128, R117, R102 ;  /* 0x0000007580667223 */ /* 0x000fe40000010066 */
[----:B------:R-:W-:Y:S02]  /*c690*/  FADD.FTZ R117, R117, -R122 ;  /* 0x8000007a75757221 */ /* 0x000fe40000010000 */
[----:B-1----:R-:W-:Y:S02]  /*c6a0*/  FMUL.FTZ R124, R103, R102 ;  /* 0x00000066677c7220 */ /* 0x002fe40000410000 */
[----:B------:R-:W-:Y:S02]  /*c6b0*/  FMUL.FTZ R117, R117, R117 ;  /* 0x0000007575757220 */ /* 0x000fe40000410000 */
[----:B--2---:R-:W-:Y:S01]  /*c6c0*/  FADD.FTZ R102, R100, R101 ;  /* 0x0000006564667221 */ /* 0x004fe20000010000 */
[----:B------:R-:W0:Y:S01]  /*c6d0*/  SHFL.IDX PT, R125, R124, RZ, 0x1f ;  /* 0x00001fff7c7d7589 */ /* 0x000e2200000e0000 */
[----:B------:R-:W-:-:S02]  /*c6e0*/  FMUL.FTZ R117, R128, R117 ;  /* 0x0000007580757220 */ /* 0x000fc40000410000 */
[----:B------:R-:W-:Y:S02]  /*c6f0*/  IMAD R101, R115, c[0x0][0x168], RZ ;  /* 0x00005a0073657a24 */ /* 0x000fe400078e02ff */
[----:B------:R-:W-:Y:S02]  /*c700*/  FMUL.FTZ R117, R117, R137 ;  /* 0x0000008975757220 */ /* 0x000fe40000410000 */
[----:B------:R-:W-:Y:S01]  /*c710*/  @!P0 IMAD.MOV.U32 R100, RZ, RZ, 0x4 ;  /* 0x00000004ff648424 */ /* 0x000fe200078e00ff */
[----:B------:R-:W-:Y:S01]  /*c720*/  SHF.R.S32.HI R118, RZ, 0x1f, R101 ;  /* 0x0000001fff767819 */ /* 0x000fe20000011465 */
[----:B------:R-:W-:Y:S01]  /*c730*/  FFMA.FTZ R102, R103, R117, R102 ;  /* 0x0000007567667223 */ /* 0x000fe20000010066 */
[----:B------:R-:W-:Y:S02]  /*c740*/  LOP3.LUT R117, R0, 0x7f, RZ, 0xc0, !PT ;  /* 0x0000007f00757812 */ /* 0x000fe400078ec0ff */
[----:B------:R-:W-:Y:S01]  /*c750*/  LEA.HI R118, R118, R101, RZ, 0x2 ;  /* 0x0000006576767211 */ /* 0x000fe200078f10ff */
[----:B------:R-:W-:Y:S01]  /*c760*/  @!P0 IMAD.WIDE R100, R115, R100, c[0x0][0x1a0] ;  /* 0x0000680073648625 */ /* 0x000fe200078e0264 */
[----:B------:R-:W1:Y:S02]  /*c770*/  SHFL.IDX PT, R136, R102, RZ, 0x1f ;  /* 0x00001fff66887589 */ /* 0x000e6400000e0000 */
[----:B------:R-:W-:-:S02]  /*c780*/  LEA.HI.SX32 R117, R118, R117, 0x1e ;  /* 0x0000007576757211 */ /* 0x000fc400078ff2ff */
[----:B0-----:R-:W-:Y:S01]  /*c790*/  FSEL R103, R125, RZ, !P1 ;  /* 0x000000ff7d677208 */ /* 0x001fe20004800000 */
[----:B------:R0:W-:Y:S04]  /*c7a0*/  @!P0 STG.E [R100.64], R125 ;  /* 0x0000007d64008986 */ /* 0x0001e8000c101906 */
[--C-:B------:R-:W-:Y:S02]  /*c7b0*/  FADD.FTZ R126, R56, -R103.reuse ;  /* 0x80000067387e7221 */ /* 0x100fe40000010000 */
[--C-:B------:R-:W-:Y:S02]  /*c7c0*/  FADD.FTZ R56, R52, -R103.reuse ;  /* 0x8000006734387221 */ /* 0x100fe40000010000 */
[----:B------:R-:W-:Y:S01]  /*c7d0*/  FADD.FTZ R118, R53, -R103 ;  /* 0x8000006735767221 */ /* 0x000fe20000010000 */
[----:B------:R-:W-:Y:S01]  /*c7e0*/  MOV R53, c[0x0][0x1e0] ;  /* 0x0000780000357a02 */ /* 0x000fe20000000f00 */
[----:B------:R-:W-:-:S02]  /*c7f0*/  FMUL.FTZ R52, R125, R125 ;  /* 0x0000007d7d347220 */ /* 0x000fc40000410000 */
[--C-:B------:R-:W-:Y:S02]  /*c800*/  FADD.FTZ R132, R58, -R103.reuse ;  /* 0x800000673a847221 */ /* 0x100fe40000010000 */
[--C-:B------:R-:W-:Y:S01]  /*c810*/  FADD.FTZ R58, R49, -R103.reuse ;  /* 0x80000067313a7221 */ /* 0x100fe20000010000 */
[----:B------:R-:W-:Y:S01]  /*c820*/  FSEL R49, R52, RZ, P1 ;  /* 0x000000ff34317208 */ /* 0x000fe20000800000 */
[--C-:B------:R-:W-:Y:S01]  /*c830*/  FADD.FTZ R128, R48, -R103.reuse ;  /* 0x8000006730807221 */ /* 0x100fe20000010000 */
[----:B------:R-:W-:Y:S01]  /*c840*/  LOP3.LUT P1, RZ, R2, 0xff, RZ, 0xc0, !PT ;  /* 0x000000ff02ff7812 */ /* 0x000fe2000782c0ff */
[----:B-1----:R-:W-:Y:S02]  /*c850*/  FFMA.FTZ R48, R136, R53, c[0x0][0x228] ;  /* 0x00008a0088307623 */ /* 0x002fe40000010035 */
[----:B------:R-:W-:Y:S01]  /*c860*/  FADD.FTZ R160, R34, -R103 ;  /* 0x8000006722a07221 */ /* 0x000fe20000010000 */
[----:B------:R-:W-:Y:S01]  /*c870*/  HFMA2.MMA R34, -RZ, RZ, 0, 9.5367431640625e-07 ;  /* 0x00000010ff227435 */ /* 0x000fe200000001ff */
[----:B------:R-:W-:Y:S01]  /*c880*/  FADD.FTZ R48, R48, R49 ;  /* 0x0000003130307221 */ /* 0x000fe20000010000 */
[----:B------:R-:W-:Y:S01]  /*c890*/  SEL R2, RZ, 0x1, P1 ;  /* 0x00000001ff027807 */ /* 0x000fe20000800000 */
[----:B------:R-:W-:-:S02]  /*c8a0*/  FADD.FTZ R148, R36, -R103 ;  /* 0x8000006724947221 */ /* 0x000fc40000010000 */
[----:B------:R-:W1:Y:S01]  /*c8b0*/  MUFU.RSQ R53, R48 ;  /* 0x0000003000357308 */ /* 0x000e620000001400 */
[----:B------:R-:W-:Y:S02]  /*c8c0*/  @!P0 IMAD.MOV.U32 R36, RZ, RZ, 0x4 ;  /* 0x00000004ff248424 */ /* 0x000fe400078e00ff */
[--C-:B------:R-:W-:Y:S01]  /*c8d0*/  FADD.FTZ R162, R35, -R103.reuse ;  /* 0x8000006723a27221 */ /* 0x100fe20000010000 */
[----:B------:R-:W-:Y:S01]  /*c8e0*/  IADD3 R35, R117, 0x80, RZ ;  /* 0x0000008075237810 */ /* 0x000fe20007ffe0ff */
[--C-:B------:R-:W-:Y:S02]  /*c8f0*/  FADD.FTZ R130, R57, -R103.reuse ;  /* 0x8000006739827221 */ /* 0x100fe40000010000 */
[--C-:B------:R-:W-:Y:S02]  /*c900*/  FADD.FTZ R134, R59, -R103.reuse ;  /* 0x800000673b867221 */ /* 0x100fe40000010000 */
[--C-:B------:R-:W-:Y:S02]  /*c910*/  FADD.FTZ R122, R54, -R103.reuse ;  /* 0x80000067367a7221 */ /* 0x100fe40000010000 */
[----:B------:R-:W-:-:S02]  /*c920*/  FADD.FTZ R124, R55, -R103 ;  /* 0x80000067377c7221 */ /* 0x000fc40000010000 */
[--C-:B0-----:R-:W-:Y:S02]  /*c930*/  FADD.FTZ R100, R50, -R103.reuse ;  /* 0x8000006732647221 */ /* 0x101fe40000010000 */
[--C-:B------:R-:W-:Y:S02]  /*c940*/  FADD.FTZ R102, R51, -R103.reuse ;  /* 0x8000006733667221 */ /* 0x100fe40000010000 */
[--C-:B------:R-:W-:Y:S02]  /*c950*/  FADD.FTZ R156, R32, -R103.reuse ;  /* 0x80000067209c7221 */ /* 0x100fe40000010000 */
[--C-:B------:R-:W-:Y:S02]  /*c960*/  FADD.FTZ R158, R33, -R103.reuse ;  /* 0x80000067219e7221 */ /* 0x100fe40000010000 */
[--C-:B------:R-:W-:Y:S02]  /*c970*/  FADD.FTZ R150, R37, -R103.reuse ;  /* 0x8000006725967221 */ /* 0x100fe40000010000 */
[----:B------:R-:W-:-:S02]  /*c980*/  FADD.FTZ R152, R38, -R103 ;  /* 0x8000006726987221 */ /* 0x000fc40000010000 */
[----:B------:R-:W-:Y:S02]  /*c990*/  FADD.FTZ R154, R39, -R103 ;  /* 0x80000067279a7221 */ /* 0x000fe40000010000 */
[C---:B------:R-:W-:Y:S01]  /*c9a0*/  @!P0 IMAD.WIDE R32, R115.reuse, R36, c[0x0][0x1a8] ;  /* 0x00006a0073208625 */ /* 0x040fe200078e0224 */
[----:B------:R-:W-:-:S03]  /*c9b0*/  IADD3 R115, R115, c[0x0][0x160], RZ ;  /* 0x0000580073737a10 */ /* 0x000fc60007ffe0ff */
[--C-:B------:R-:W-:Y:S01]  /*c9c0*/  FADD.FTZ R138, R44, -R103.reuse ;  /* 0x800000672c8a7221 */ /* 0x100fe20000010000 */
[----:B-1----:R0:W-:Y:S01]  /*c9d0*/  @!P0 STG.E [R32.64], R53 ;  /* 0x0000003520008986 */ /* 0x0021e2000c101906 */
[--C-:B------:R-:W-:Y:S01]  /*c9e0*/  FADD.FTZ R140, R40, -R103.reuse ;  /* 0x80000067288c7221 */ /* 0x100fe20000010000 */
[----:B------:R-:W-:Y:S01]  /*c9f0*/  ISETP.GE.AND P0, PT, R115, c[0x0][0x164], PT ;  /* 0x0000590073007a0c */ /* 0x000fe20003f06270 */
[--C-:B------:R-:W-:Y:S02]  /*ca00*/  FADD.FTZ R142, R41, -R103.reuse ;  /* 0x80000067298e7221 */ /* 0x100fe40000010000 */
[--C-:B------:R-:W-:Y:S02]  /*ca10*/  FADD.FTZ R144, R42, -R103.reuse ;  /* 0x800000672a907221 */ /* 0x100fe40000010000 */
[--C-:B------:R-:W-:Y:S02]  /*ca20*/  FADD.FTZ R146, R43, -R103.reuse ;  /* 0x800000672b927221 */ /* 0x100fe40000010000 */
[----:B------:R-:W-:-:S02]  /*ca30*/  FADD.FTZ R52, R66, -R103 ;  /* 0x8000006742347221 */ /* 0x000fc40000010000 */
[--C-:B------:R-:W-:Y:S02]  /*ca40*/  FADD.FTZ R54, R67, -R103.reuse ;  /* 0x8000006743367221 */ /* 0x100fe40000010000 */
[C---:B------:R-:W-:Y:S02]  /*ca50*/  FMUL.FTZ R36, R53.reuse, R126 ;  /* 0x0000007e35247220 */ /* 0x040fe40000410000 */
[C---:B------:R-:W-:Y:S02]  /*ca60*/  FMUL.FTZ R37, R53.reuse, R130 ;  /* 0x0000008235257220 */ /* 0x040fe40000410000 */
[C---:B------:R-:W-:Y:S02]  /*ca70*/  FMUL.FTZ R38, R53.reuse, R132 ;  /* 0x0000008435267220 */ /* 0x040fe40000410000 */
[----:B------:R-:W-:Y:S02]  /*ca80*/  FMUL.FTZ R39, R53, R134 ;  /* 0x0000008635277220 */ /* 0x000fe40000410000 */
[----:B------:R-:W-:-:S02]  /*ca90*/  FADD.FTZ R44, R45, -R103 ;  /* 0x800000672d2c7221 */ /* 0x000fc40000010000 */
[--C-:B------:R-:W-:Y:S02]  /*caa0*/  FADD.FTZ R46, R46, -R103.reuse ;  /* 0x800000672e2e7221 */ /* 0x100fe40000010000 */
[----:B------:R-:W-:Y:S02]  /*cab0*/  FADD.FTZ R136, R47, -R103 ;  /* 0x800000672f887221 */ /* 0x000fe40000010000 */
[----:B------:R-:W-:-:S04]  /*cac0*/  IMAD.WIDE.U32 R66, R35, R34, c[0x0][0x208] ;  /* 0x0000820023427625 */ /* 0x000fc800078e0022 */
        /* <DEDUP_REMOVED lines=8> */
[--C-:B------:R-:W-:Y:S02]  /*cb50*/  FADD.FTZ R64, R64, -R103.reuse ;  /* 0x8000006740407221 */ /* 0x100fe40000010000 */
[----:B------:R-:W-:Y:S02]  /*cb60*/  FADD.FTZ R164, R65, -R103 ;  /* 0x8000006741a47221 */ /* 0x000fe40000010000 */
[----:B------:R-:W-:-:S04]  /*cb70*/  IMAD.WIDE.U32 R48, R120, R34, c[0x0][0x208] ;  /* 0x0000820078307625 */ /* 0x000fc800078e0022 */
[----:B------:R-:W-:Y:S02]  /*cb80*/  FFMA.FTZ R39, R107, R39, R72 ;  /* 0x000000276b277223 */ /* 0x000fe40000010048 */
[----:B------:R-:W-:Y:S02]  /*cb90*/  FFMA.FTZ R38, R109, R38, R6 ;  /* 0x000000266d267223 */ /* 0x000fe40000010006 */
[----:B------:R-:W-:Y:S02]  /*cba0*/  FFMA.FTZ R37, R110, R37, R71 ;  /* 0x000000256e257223 */ /* 0x000fe40000010047 */
[----:B------:R-:W-:Y:S02]  /*cbb0*/  FFMA.FTZ R36, R112, R36, R5 ;  /* 0x0000002470247223 */ /* 0x000fe40000010005 */
[C---:B0-----:R-:W-:Y:S02]  /*cbc0*/  FMUL.FTZ R32, R53.reuse, R138 ;  /* 0x0000008a35207220 */ /* 0x041fe40000410000 */
[C---:B------:R-:W-:Y:S01]  /*cbd0*/  FMUL.FTZ R33, R53.reuse, R44 ;  /* 0x0000002c35217220 */ /* 0x040fe20000410000 */
[----:B------:R0:W-:Y:S01]  /*cbe0*/  STG.E.128 [R48.64], R36 ;  /* 0x0000002430007986 */ /* 0x0001e2000c101d06 */
        /* <DEDUP_REMOVED lines=30> */
[----:B------:R-:W-:-:S04]  /*cdd0*/  IMAD.WIDE.U32 R54, R123, R34, c[0x0][0x208] ;  /* 0x000082007b367625 */ /* 0x000fc800078e0022 */
[----:B------:R-:W-:-:S04]  /*cde0*/  IMAD.WIDE.U32 R56, R129, R34, c[0x0][0x208] ;  /* 0x0000820081387625 */ /* 0x000fc800078e0022 */
[----:B------:R-:W-:-:S04]  /*cdf0*/  IMAD.WIDE.U32 R58, R131, R34, c[0x0][0x208] ;  /* 0x00008200833a7625 */ /* 0x000fc800078e0022 */
[----:B------:R-:W-:-:S04]  /*ce00*/  IMAD.WIDE.U32 R64, R133, R34, c[0x0][0x208] ;  /* 0x0000820085407625 */ /* 0x000fc800078e0022 */
[----:B------:R-:W-:Y:S02]  /*ce10*/  FFMA.FTZ R35, R89, R136, R78 ;  /* 0x0000008859237223 */ /* 0x000fe4000001004e */
[----:B------:R-:W-:Y:S02]  /*ce20*/  FFMA.FTZ R34, R23, R122, R12 ;  /* 0x0000007a17227223 */ /* 0x000fe4000001000c */
[----:B------:R-:W-:Y:S02]  /*ce30*/  FFMA.FTZ R33, R90, R33, R77 ;  /* 0x000000215a217223 */ /* 0x000fe4000001004d */
[----:B------:R-:W-:Y:S02]  /*ce40*/  FFMA.FTZ R32, R22, R32, R11 ;  /* 0x0000002016207223 */ /* 0x000fe4000001000b */
[----:B0-----:R-:W-:Y:S02]  /*ce50*/  FFMA.FTZ R39, R91, R146, R80 ;  /* 0x000000925b277223 */ /* 0x001fe40000010050 */
[----:B------:R-:W-:Y:S01]  /*ce60*/  FFMA.FTZ R38, R25, R144, R14 ;  /* 0x0000009019267223 */ /* 0x000fe2000001000e */
[----:B------:R0:W-:Y:S01]  /*ce70*/  STG.E.128 [R52.64], R32 ;  /* 0x0000002034007986 */ /* 0x0001e2000c101d06 */
[----:B------:R-:W-:-:S02]  /*ce80*/  FFMA.FTZ R37, R92, R120, R79 ;  /* 0x000000785c257223 */ /* 0x000fc4000001004f */
[----:B------:R-:W-:Y:S02]  /*ce90*/  FFMA.FTZ R36, R24, R101, R13 ;  /* 0x0000006518247223 */ /* 0x000fe4000001000d */
[----:B-1----:R-:W-:Y:S02]  /*cea0*/  FFMA.FTZ R43, R93, R154, R82 ;  /* 0x0000009a5d2b7223 */ /* 0x002fe40000010052 */
[----:B------:R-:W-:Y:S01]  /*ceb0*/  FFMA.FTZ R42, R27, R152, R16 ;  /* 0x000000981b2a7223 */ /* 0x000fe20000010010 */
[----:B------:R0:W-:Y:S01]  /*cec0*/  STG.E.128 [R54.64], R36 ;  /* 0x0000002436007986 */ /* 0x0001e2000c101d06 */
[----:B------:R-:W-:Y:S02]  /*ced0*/  FFMA.FTZ R41, R94, R119, R81 ;  /* 0x000000775e297223 */ /* 0x000fe40000010051 */
[----:B------:R-:W-:Y:S02]  /*cee0*/  FFMA.FTZ R40, R26, R102, R15 ;  /* 0x000000661a287223 */ /* 0x000fe4000001000f */
[----:B--2---:R-:W-:-:S02]  /*cef0*/  FFMA.FTZ R47, R95, R162, R84 ;  /* 0x000000a25f2f7223 */ /* 0x004fc40000010054 */
[----:B------:R-:W-:Y:S01]  /*cf00*/  FFMA.FTZ R46, R29, R160, R18 ;  /* 0x000000a01d2e7223 */ /* 0x000fe20000010012 */
[----:B------:R0:W-:Y:S01]  /*cf10*/  STG.E.128 [R56.64], R40 ;  /* 0x0000002838007986 */ /* 0x0001e2000c101d06 */
[----:B------:R-:W-:Y:S02]  /*cf20*/  FFMA.FTZ R45, R96, R118, R83 ;  /* 0x00000076602d7223 */ /* 0x000fe40000010053 */
[----:B------:R-:W-:Y:S02]  /*cf30*/  FFMA.FTZ R44, R28, R103, R17 ;  /* 0x000000671c2c7223 */ /* 0x000fe40000010011 */
[----:B------:R-:W-:Y:S02]  /*cf40*/  FFMA.FTZ R51, R97, R125, R86 ;  /* 0x0000007d61337223 */ /* 0x000fe40000010056 */
[----:B------:R-:W-:Y:S01]  /*cf50*/  FFMA.FTZ R50, R31, R124, R20 ;  /* 0x0000007c1f327223 */ /* 0x000fe20000010014 */
[----:B------:R0:W-:Y:S01]  /*cf60*/  STG.E.128 [R58.64], R44 ;  /* 0x0000002c3a007986 */ /* 0x0001e2000c101d06 */
[----:B------:R-:W-:-:S02]  /*cf70*/  FFMA.FTZ R49, R98, R117, R85 ;  /* 0x0000007562317223 */ /* 0x000fc40000010055 */
[----:B------:R-:W-:-:S05]  /*cf80*/  FFMA.FTZ R48, R30, R100, R19 ;  /* 0x000000641e307223 */ /* 0x000fca0000010013 */
[----:B------:R0:W-:Y:S02]  /*cf90*/  STG.E.128 [R64.64], R48 ;  /* 0x0000003040007986 */ /* 0x0001e4000c101d06 */
[----:B0-----:R-:W-:Y:S01]  /*cfa0*/  @P0 CALL.REL.NOINC `(.L_x_24149) ;  /* 0x0000001000000944 */ /* 0x001fe20003c00000 */
[----:B------:R-:W-:Y:S05]  /*cfb0*/  BRA `(.L_x_24150) ;  /* 0xffff3df000007947 */ /* 0x000fea000383ffff */
.L_x_24149:
[----:B------:R-:W-:Y:S05]  /*cfc0*/  EXIT ;  /* 0x000000000000794d */ /* 0x000fea0003800000 */
.L_x_24147:
[----:B0-----:R-:W-:Y:S01]  /*cfd0*/  IMAD.MOV.U32 R119, RZ, RZ, 0x1 ;  /* 0x00000001ff777424 */ /* 0x001fe200078e00ff */
[----:B------:R-:W-:Y:S01]  /*cfe0*/  MOV R101, 0x1f ;  /* 0x0000001f00657802 */ /* 0x000fe20000000f00 */
[----:B------:R-:W-:Y:S01]  /*cff0*/  IMAD.MOV.U32 R118, RZ, RZ, -0x1 ;  /* 0xffffffffff767424 */ /* 0x000fe200078e00ff */
[----:B------:R-:W-:Y:S02]  /*d000*/  MOV R102, 0xd020 ;  /* 0x0000d02000667802 */ /* 0x000fe40000000f00 */
[----:B------:R-:W-:Y:S05]  /*d010*/  CALL.REL.NOINC `($__internal_137_$__cuda_sm70_shflsync_bfly_p) ;  /* 0x0000079000007944 */ /* 0x000fea0003c00000 */
[----:B-1----:R-:W-:Y:S01]  /*d020*/  MOV R100, R119 ;  /* 0x0000007700647202 */ /* 0x002fe20000000f00 */
[----:B0-----:R-:W-:Y:S05]  /*d030*/  BRA `(.L_x_24151) ;  /* 0xffffee7000007947 */ /* 0x001fea000383ffff */
.L_x_24148:
[----:B------:R-:W-:Y:S01]  /*d040*/  HFMA2.MMA R101, -RZ, RZ, 0, 1.847743988037109375e-06 ;  /* 0x0000001fff657435 */ /* 0x000fe200000001ff */
[----:B------:R-:W-:Y:S01]  /*d050*/  IMAD.MOV.U32 R119, RZ, RZ, 0x2 ;  /* 0x00000002ff777424 */ /* 0x000fe200078e00ff */
[----:B------:R-:W-:Y:S01]  /*d060*/  MOV R102, 0xd090 ;  /* 0x0000d09000667802 */ /* 0x000fe20000000f00 */
[----:B------:R-:W-:-:S03]  /*d070*/  IMAD.MOV.U32 R118, RZ, RZ, -0x1 ;  /* 0xffffffffff767424 */ /* 0x000fc600078e00ff */
[----:B------:R-:W-:Y:S05]  /*d080*/  CALL.REL.NOINC `($__internal_137_$__cuda_sm70_shflsync_bfly_p) ;  /* 0x0000072000007944 */ /* 0x000fea0003c00000 */
[----:B01----:R-:W-:Y:S01]  /*d090*/  FADD.FTZ R122, R122, R119 ;  /* 0x000000777a7a7221 */ /* 0x003fe20000010000 */
[----:B------:R-:W-:Y:S01]  /*d0a0*/  MOV R119, 0x4 ;  /* 0x0000000400777802 */ /* 0x000fe20000000f00 */
[----:B------:R-:W-:Y:S01]  /*d0b0*/  IMAD.MOV.U32 R101, RZ, RZ, 0x1f ;  /* 0x0000001fff657424 */ /* 0x000fe200078e00ff */
[----:B------:R-:W-:-:S02]  /*d0c0*/  MOV R118, 0xffffffff ;  /* 0xffffffff00767802 */ /* 0x000fc40000000f00 */
[----:B------:R-:W-:Y:S02]  /*d0d0*/  MOV R102, 0xd0f0 ;  /* 0x0000d0f000667802 */ /* 0x000fe40000000f00 */
[----:B------:R-:W-:Y:S05]  /*d0e0*/  CALL.REL.NOINC `($__internal_137_$__cuda_sm70_shflsync_bfly_p) ;  /* 0x000006c000007944 */ /* 0x000fea0003c00000 */
[----:B0-----:R-:W-:Y:S01]  /*d0f0*/  HFMA2.MMA R101, -RZ, RZ, 0, 1.847743988037109375e-06 ;  /* 0x0000001fff657435 */ /* 0x001fe200000001ff */
[----:B-1----:R-:W-:Y:S01]  /*d100*/  FADD.FTZ R122, R122, R119 ;  /* 0x000000777a7a7221 */ /* 0x002fe20000010000 */
[----:B------:R-:W-:Y:S01]  /*d110*/  MOV R102, 0xd150 ;  /* 0x0000d15000667802 */ /* 0x000fe20000000f00 */
[----:B------:R-:W-:Y:S02]  /*d120*/  IMAD.MOV.U32 R119, RZ, RZ, 0x8 ;  /* 0x00000008ff777424 */ /* 0x000fe400078e00ff */
[----:B------:R-:W-:Y:S02]  /*d130*/  IMAD.MOV.U32 R118, RZ, RZ, -0x1 ;  /* 0xffffffffff767424 */ /* 0x000fe400078e00ff */
[----:B------:R-:W-:Y:S05]  /*d140*/  CALL.REL.NOINC `($__internal_137_$__cuda_sm70_shflsync_bfly_p) ;  /* 0x0000066000007944 */ /* 0x000fea0003c00000 */
[----:B01----:R-:W-:Y:S01]  /*d150*/  FADD.FTZ R122, R122, R119 ;  /* 0x000000777a7a7221 */ /* 0x003fe20000010000 */
[----:B------:R-:W-:Y:S01]  /*d160*/  MOV R119, 0x10 ;  /* 0x0000001000777802 */ /* 0x000fe20000000f00 */
[----:B------:R-:W-:Y:S01]  /*d170*/  IMAD.MOV.U32 R101, RZ, RZ, 0x1f ;  /* 0x0000001fff657424 */ /* 0x000fe200078e00ff */
[----:B------:R-:W-:Y:S02]  /*d180*/  MOV R118, 0xffffffff ;  /* 0xffffffff00767802 */ /* 0x000fe40000000f00 */
[----:B------:R-:W-:-:S02]  /*d190*/  MOV R102, 0xd1b0 ;  /* 0x0000d1b000667802 */ /* 0x000fc40000000f00 */
[----:B------:R-:W-:Y:S05]  /*d1a0*/  CALL.REL.NOINC `($__internal_137_$__cuda_sm70_shflsync_bfly_p) ;  /* 0x0000060000007944 */ /* 0x000fea0003c00000 */
        /* <DEDUP_REMOVED lines=89> */
[----:B0-----:R-:W-:Y:S01]  /*d740*/  HFMA2.MMA R101, -RZ, RZ, 0, 1.847743988037109375e-06 ;  /* 0x0000001fff657435 */ /* 0x001fe200000001ff */
[----:B-1----:R-:W-:Y:S01]  /*d750*/  FADD.FTZ R122, R122, R119 ;  /* 0x000000777a7a7221 */ /* 0x002fe20000010000 */
[----:B------:R-:W-:Y:S01]  /*d760*/  MOV R102, 0xd7a0 ;  /* 0x0000d7a000667802 */ /* 0x000fe20000000f00 */
[----:B------:R-:W-:-:S02]  /*d770*/  IMAD.MOV.U32 R119, RZ, RZ, 0x10 ;  /* 0x00000010ff777424 */ /* 0x000fc400078e00ff */
[----:B------:R-:W-:Y:S02]  /*d780*/  IMAD.MOV.U32 R118, RZ, RZ, -0x1 ;  /* 0xffffffffff767424 */ /* 0x000fe400078e00ff */
[----:B------:R-:W-:Y:S05]  /*d790*/  CALL.REL.NOINC `($__internal_137_$__cuda_sm70_shflsync_bfly_p) ;  /* 0x0000001000007944 */ /* 0x000fea0003c00000 */
[----:B01----:R-:W-:Y:S05]  /*d7a0*/  BRA `(.L_x_24152) ;  /* 0xffffec4000007947 */ /* 0x003fea000383ffff */
        .weak           $__internal_137_$__cuda_sm70_shflsync_bfly_p
        .type           $__internal_137_$__cuda_sm70_shflsync_bfly_p,@function
        .size           $__internal_137_$__cuda_sm70_shflsync_bfly_p,(.L_x_29201 - $__internal_137_$__cuda_sm70_shflsync_bfly_p)
$__internal_137_$__cuda_sm70_shflsync_bfly_p:
[----:B------:R-:W-:Y:S01]  /*d7b0*/  MOV R103, 0x0 ;  /* 0x0000000000677802 */ /* 0x000fe20000000f00 */
[----:B------:R-:W-:Y:S04]  /*d7c0*/  WARPSYNC R118 ;  /* 0x0000007600007348 */ /* 0x000fe80003800000 */
[----:B------:R0:W1:Y:S01]  /*d7d0*/  SHFL.BFLY PT, R119, R122, R119, R101 ;  /* 0x0c0000777a777389 */ /* 0x00006200000e0065 */
[----:B------:R-:W-:Y:S05]  /*d7e0*/  RET.REL.NODEC R102 `(_ZN10layer_norm13ln_fwd_kernelINS_13Kernel_traitsI6__halfffffjLj4096ELj1ELj1ELj4ELj16ENS_18Kernel_traits_baseILj4096ES2_ffffjLj128EEEEELb1ELb0ELb0ELb1EEEvNS_9FwdParamsE) ;  /* 0xffff281066007950 */ /* 0x000fea0003c3ffff */
.L_x_24153:
        /* <DEDUP_REMOVED lines=9> */
.L_x_29201:


//--------------------- .text._ZN10layer_norm13ln_fwd_kernelINS_13Kernel_traitsI6__halfffffjLj4096ELj1ELj1ELj4ELj16ENS_18Kernel_traits_baseILj4096ES2_ffffjLj128EEEEELb1ELb0ELb1ELb0EEEvNS_9FwdParamsE --------------------------
	.section	.text._ZN10layer_norm13ln_fwd_kernelINS_13Kernel_traitsI6__halfffffjLj4096ELj1ELj1ELj4ELj16ENS_18Kernel_traits_baseILj4096ES2_ffffjLj128EEEEELb1ELb0ELb1ELb0EEEvNS_9FwdParamsE,"ax",@progbits
	.sectioninfo	@"SHI_REGISTERS=151"
	.align	128
        .global         _ZN10layer_norm13ln_fwd_kernelINS_13Kernel_traitsI6__halfffffjLj4096ELj1ELj1ELj4ELj16ENS_18Kernel_traits_baseILj4096ES2_ffffjLj128EEEEELb1ELb0ELb1ELb0EEEvNS_9FwdParamsE
        .type           _ZN10layer_norm13ln_fwd_kernelINS_13Kernel_traitsI6__halfffffjLj4096ELj1ELj1ELj4ELj16ENS_18Kernel_traits_baseILj4096ES2_ffffjLj128EEEEELb1ELb0ELb1ELb0EEEvNS_9FwdParamsE,@function
        .size           _ZN10layer_norm13ln_fwd_kernelINS_13Kernel_traitsI6__halfffffjLj4096ELj1ELj1ELj4ELj16ENS_18Kernel_traits_baseILj4096ES2_ffffjLj128EEEEELb1ELb0ELb1ELb0EEEvNS_9FwdParamsE,(.L_x_29202 - _ZN10layer_norm13ln_fwd_kernelINS_13Kernel_traitsI6__halfffffjLj4096ELj1ELj1ELj4ELj16ENS_18Kernel_traits_baseILj4096ES2_ffffjLj128EEEEELb1ELb0ELb1ELb0EEEvNS_9FwdParamsE)
        .other          _ZN10layer_norm13ln_fwd_kernelINS_13Kernel_traitsI6__halfffffjLj4096ELj1ELj1ELj4ELj16ENS_18Kernel_traits_baseILj4096ES2_ffffjLj128EEEEELb1ELb0ELb1ELb0EEEvNS_9FwdParamsE,@"STO_CUDA_ENTRY STV_DEFAULT"
_ZN10layer_norm13ln_fwd_kernelINS_13Kernel_traitsI6__halfffffjLj4096ELj1ELj1ELj4ELj16ENS_18Kernel_traits_baseILj4096ES2_ffffjLj128EEEEELb1ELb0ELb1ELb0EEEvNS_9FwdParamsE:
.text._ZN10layer_norm13ln_fwd_kernelINS_13Kernel_traitsI6__halfffffjLj4096ELj1ELj1ELj4ELj16ENS_18Kernel_traits_baseILj4096ES2_ffffjLj128EEEEELb1ELb0ELb1ELb0EEEvNS_9FwdParamsE:
        /* <DEDUP_REMOVED lines=10> */
[----:B------:R-:W-:-:S05]  /*00a0*/  @P0 IMAD.MOV.U32 R8, RZ, RZ, R0 ;  /* 0x000000ffff080224 */ /* 0x000fca00078e0000 */
[----:B------:R-:W3:Y:S01]  /*00b0*/  @P0 LDG.E.64 R4, [R8.64] ;  /* 0x0000000608040981 */ /* 0x000ee2000c1e1b00 */
[----:B------:R-:W-:Y:S03]  /*00c0*/  BSSY B0, `(.L_x_24154) ;  /* 0x000004b000007945 */ /* 0x000fe60003800000 */
[----:B------:R-:W0:Y:S04]  /*00d0*/  S2R R127, SR_TID.X ;  /* 0x00000000007f7919 */ /* 0x000e280000002100 */
[----:B------:R-:W1:Y:S01]  /*00e0*/  S2R R30, SR_CTAID.X ;  /* 0x00000000001e7919 */ /* 0x000e620000002500 */
[----:B0-----:R-:W-:Y:S01]  /*00f0*/  LOP3.LUT R32, R127, 0x7f, RZ, 0xc0, !PT ;  /* 0x0000007f7f207812 */ /* 0x001fe200078ec0ff */
[----:B-1----:R-:W-:-:S03]  /*0100*/  IMAD R126, R30, c[0x0][0x0], R127 ;  /* 0x000000001e7e7a24 */ /* 0x002fc600078e027f */
[----:B------:R-:W-:Y:S01]  /*0110*/  LOP3.LUT R123, R32, 0x7f, RZ, 0x3c, !PT ;  /* 0x0000007f207b7812 */ /* 0x000fe200078e3cff */
        /* <DEDUP_REMOVED lines=23> */
[----:B------:R-:W-:Y:S02]  /*0290*/  UIADD3 UR17, UR4, 0x1715609d, URZ ;  /* 0x1715609d04117890 */ /* 0x000fe4000fffe03f */
[----:B------:R-:W-:Y:S01]  /*02a0*/  UIADD3 UR18, UR5, -0x56f99767, URZ ;  /* 0xa906689905127890 */ /* 0x000fe2000fffe03f */
[----:B------:R-:W-:Y:S01]  /*02b0*/  IMAD.WIDE.U32 R4, R4, -0x2daee0ad, RZ ;  /* 0xd2511f5304047825 */ /* 0x000fe200078e00ff */
[----:B------:R-:W-:Y:S01]  /*02c0*/  LOP3.LUT R3, R7, UR11, R8, 0x96, !PT ;  /* 0x0000000b07037c12 */ /* 0x000fe2000f8e9608 */
[----:B------:R-:W-:-:S02]  /*02d0*/  UIADD3 UR19, UR4, -0x4ab325aa, URZ ;  /* 0xb54cda5604137890 */ /* 0x000fc4000fffe03f */
[----:B------:R-:W-:Y:S01]  /*02e0*/  UIADD3 UR20, UR5, 0x646e171e, URZ ;  /* 0x646e171e05147890 */ /* 0x000fe2000fffe03f */
        /* <DEDUP_REMOVED lines=8> */
[----:B------:R-:W-:Y:S01]  /*0370*/  UIADD3 UR23, UR4, -0xe443238, URZ ;  /* 0xf1bbcdc804177890 */ /* 0x000fe2000fffe03f */
[----:B------:R-:W-:-:S02]  /*0380*/  LEA.HI R34, R5, c[0x0][0x168], RZ, 0x2 ;  /* 0x00005a0005227a11 */ /* 0x000fc400078f10ff */
[----:B------:R-:W-:Y:S01]  /*0390*/  LOP3.LUT R4, R9, UR13, R6, 0x96, !PT ;  /* 0x0000000d09047c12 */ /* 0x000fe2000f8e9606 */
[----:B------:R-:W-:Y:S01]  /*03a0*/  IMAD.WIDE.U32 R6, R7, -0x326172a9, RZ ;  /* 0xcd9e8d5707067825 */ /* 0x000fe200078e00ff */
[----:B------:R-:W-:-:S03]  /*03b0*/  LEA.HI.SX32 R123, R34, R123, 0x1e ;  /* 0x0000007b227b7211 */ /* 0x000fc600078ff2ff */
[----:B------:R-:W-:Y:S01]  /*03c0*/  IMAD.WIDE.U32 R4, R4, -0x2daee0ad, RZ ;  /* 0xd2511f5304047825 */ /* 0x000fe200078e00ff */
[----:B------:R-:W-:Y:S02]  /*03d0*/  LOP3.LUT P0, RZ, R123, 0xffffff80, RZ, 0xc0, !PT ;  /* 0xffffff807bff7812 */ /* 0x000fe4000780c0ff */
[----:B------:R-:W-:Y:S02]  /*03e0*/  LOP3.LUT R8, R7, UR15, R8, 0x96, !PT ;  /* 0x0000000f07087c12 */ /* 0x000fe4000f8e9608 */
[----:B------:R-:W-:Y:S02]  /*03f0*/  LOP3.LUT R10, R5, UR16, R2, 0x96, !PT ;  /* 0x00000010050a7c12 */ /* 0x000fe4000f8e9602 */
[C---:B------:R-:W-:Y:S01]  /*0400*/  ISETP.GE.U32.AND P6, PT, R123.reuse, 0x100, PT ;  /* 0x000001007b00780c */ /* 0x040fe20003fc6070 */
[----:B------:R-:W-:Y:S01]  /*0410*/  IMAD.WIDE.U32 R8, R8, -0x2daee0ad, RZ ;  /* 0xd2511f5308087825 */ /* 0x000fe200078e00ff */
[C---:B------:R-:W-:Y:S02]  /*0420*/  ISETP.GE.U32.AND P5, PT, R123.reuse, 0x180, PT ;  /* 0x000001807b00780c */ /* 0x040fe40003fa6070 */
[C---:B------:R-:W-:Y:S01]  /*0430*/  ISETP.GE.U32.AND P4, PT, R123.reuse, 0x200, PT ;  /* 0x000002007b00780c */ /* 0x040fe20003f86070 */
        /* <DEDUP_REMOVED lines=17> */
[----:B------:R-:W-:Y:S01]  /*0550*/  LOP3.LUT R32, R32, 0x80, RZ, 0xfc, !PT ;  /* 0x0000008020207812 */ /* 0x000fe200078efcff */
[----:B------:R-:W-:Y:S02]  /*0560*/  @!P1 CS2R R114, SRZ ;  /* 0x0000000000729805 */ /* 0x000fe4000001ff00 */
.L_x_24155:
[----:B0-----:R-:W-:Y:S05]  /*0570*/  BSYNC B0 ;  /* 0x0000000000007941 */ /* 0x001fea0003800000 */
.L_x_24154:
        /* <DEDUP_REMOVED lines=12> */
.L_x_24157:
[----:B0-----:R-:W-:Y:S05]  /*0640*/  BSYNC B0 ;  /* 0x0000000000007941 */ /* 0x001fea0003800000 */
.L_x_24156:
        /* <DEDUP_REMOVED lines=12> */
.L_x_24159:
[----:B0-----:R-:W-:Y:S05]  /*0710*/  BSYNC B0 ;  /* 0x0000000000007941 */ /* 0x001fea0003800000 */
.L_x_24158:
        /* <DEDUP_REMOVED lines=12> */
.L_x_24161:
[----:B0-----:R-:W-:Y:S05]  /*07e0*/  BSYNC B0 ;  /* 0x0000000000007941 */ /* 0x001fea0003800000 */
.L_x_24160:
        /* <DEDUP_REMOVED lines=12> */
.L_x_24163:
[----:B0-----:R-:W-:Y:S05]  /*08b0*/  BSYNC B0 ;  /* 0x0000000000007941 */ /* 0x001fea0003800000 */
.L_x_24162:
        /* <DEDUP_REMOVED lines=19> */
.L_x_24165:
[----:B0-----:R-:W-:Y:S05]  /*09f0*/  BSYNC B0 ;  /* 0x0000000000007941 */ /* 0x001fea0003800000 */
.L_x_24164:
        /* <DEDUP_REMOVED lines=12> */
[----:B------:R-:W-:Y:S02]  /*0ac0*/  ISETP.NE.AND.EX P1, PT, RZ, c[0x0][0x21c], PT, P1 ;  /* 0x00008700ff007a0c */ /* 0x000fe40003f25310 */
[----:B------:R-:W-:-:S11]  /*0ad0*/  MOV R11, 0x8 ;  /* 0x00000008000b7802 */ /* 0x000fd60000000f00 */
[----:B------:R-:W-:-:S04]  /*0ae0*/  @P1 LEA R8, P2, R32, c[0x0][0x218], 0x3 ;  /* 0x0000860020081a11 */ /* 0x000fc800078418ff */
[C---:B------:R-:W-:Y:S01]  /*0af0*/  @P1 LEA.HI.X R9, R32.reuse, c[0x0][0x21c], RZ, 0x3, P2 ;  /* 0x0000870020091a11 */ /* 0x040fe200010f1cff */
[----:B------:R-:W-:-:S04]  /*0b00*/  IMAD.WIDE.U32 R10, R32, R11, c[0x0][0x1b0] ;  /* 0x00006c00200a7625 */ /* 0x000fc800078e000b */
[----:B------:R0:W5:Y:S04]  /*0b10*/  @P1 LDG.E.64 R6, [R8.64] ;  /* 0x0000000608061981 */ /* 0x000168000c1e1b00 */
[----:B------:R0:W5:Y:S01]  /*0b20*/  LDG.E.64 R30, [R10.64] ;  /* 0x000000060a1e7981 */ /* 0x000162000c1e1b00 */
[----:B------:R-:W-:Y:S01]  /*0b30*/  IADD3 R32, R32, 0x80, RZ ;  /* 0x0000008020207810 */ /* 0x000fe20007ffe0ff */
[----:B------:R-:W-:Y:S02]  /*0b40*/  @!P1 CS2R R6, SRZ ;  /* 0x0000000000069805 */ /* 0x000fe4000001ff00 */
.L_x_24167:
[----:B0-----:R-:W-:Y:S05]  /*0b50*/  BSYNC B0 ;  /* 0x0000000000007941 */ /* 0x001fea0003800000 */
.L_x_24166:
[----:B------:R-:W-:Y:S01]  /*0b60*/  ISETP.GE.U32.AND P1, PT, R123, 0x400, PT ;  /* 0x000004007b00780c */ /* 0x000fe20003f26070 */
[----:B------:R-:W-:Y:S01]  /*0b70*/  BSSY B0, `(.L_x_24168) ;  /* 0x000000e000007945 */ /* 0x000fe20003800000 */
[----:B------:R-:W-:Y:S02]  /*0b80*/  IMAD.HI.U32 R35, R119, -0x326172a9, RZ ;  /* 0xcd9e8d5777237827 */ /* 0x000fe400078e00ff */
[----:B------:R-:W-:-:S02]  /*0b90*/  P2R R133, PR, RZ, 0x2 ;  /* 0x00000002ff857803 */ /* 0x000fc40000000000 */
        /* <DEDUP_REMOVED lines=11> */
.L_x_24169:
[----:B0-----:R-:W-:Y:S05]  /*0c50*/  BSYNC B0 ;  /* 0x0000000000007941 */ /* 0x001fea0003800000 */
.L_x_24168:
[----:B------:R-:W-:Y:S02]  /*0c60*/  ISETP.GE.AND P1, PT, R121, c[0x0][0x164], PT ;  /* 0x0000590079007a0c */ /* 0x000fe40003f26270 */
[----:B------:R-:W-:Y:S02]  /*0c70*/  LOP3.LUT R35, R35, UR23, R16, 0x96, !PT ;  /* 0x0000001723237c12 */ /* 0x000fe4000f8e9610 */
[----:B------:R-:W-:-:S09]  /*0c80*/  LOP3.LUT R104, R33, UR24, R14, 0x96, !PT ;  /* 0x0000001821687c12 */ /* 0x000fd2000f8e960e */
[----:B------:R-:W-:Y:S05]  /*0c90*/  @P1 EXIT ;  /* 0x000000000000194d */ /* 0x000fea0003800000 */
[----:B------:R-:W-:Y:S01]  /*0ca0*/  SHF.R.S32.HI R34, RZ, 0x2, R34 ;  /* 0x00000002ff227819 */ /* 0x000fe20000011422 */
[--C-:B-----5:R-:W-:Y:S01]  /*0cb0*/  IMAD.MOV.U32 R81, RZ, RZ, R27.reuse ;  /* 0x000000ffff517224 */ /* 0x120fe200078e001b */
[----:B------:R-:W-:Y:S01]  /*0cc0*/  MOV R83, R26 ;  /* 0x0000001a00537202 */ /* 0x000fe20000000f00 */
[----:B------:R-:W-:Y:S01]  /*0cd0*/  IMAD.MOV.U32 R14, RZ, RZ, R30 ;  /* 0x000000ffff0e7224 */ /* 0x000fe200078e001e */
[--C-:B------:R-:W-:Y:S01]  /*0ce0*/  SHF.R.U64 R82, R26, 0x10, R27.reuse ;  /* 0x000000101a527819 */ /* 0x100fe2000000121b */
[----:B------:R-:W-:Y:S01]  /*0cf0*/  IMAD.MOV.U32 R26, RZ, RZ, R10 ;  /* 0x000000ffff1a7224 */ /* 0x000fe200078e000a */
[----:B------:R-:W-:Y:S01]  /*0d00*/  SHF.R.U32.HI R80, RZ, 0x10, R27 ;  /* 0x00000010ff507819 */ /* 0x000fe2000001161b */
[----:B------:R-:W-:Y:S01]  /*0d10*/  IMAD.SHL.U32 R12, R127, 0x20, RZ ;  /* 0x000000207f0c7824 */ /* 0x000fe200078e00ff */
[----:B------:R-:W-:Y:S01]  /*0d20*/  SHF.R.U64 R27, R10, 0x10, R11 ;  /* 0x000000100a1b7819 */ /* 0x000fe2000000120b */
[----:B------:R-:W-:Y:S01]  /*0d30*/  IMAD R117, R117, -0x2daee0ad, RZ ;  /* 0xd2511f5375757824 */ /* 0x000fe200078e02ff */
[----:B------:R-:W-:Y:S01]  /*0d40*/  LOP3.LUT R13, R127, 0x60, RZ, 0xc0, !PT ;  /* 0x000000607f0d7812 */ /* 0x000fe200078ec0ff */
[----:B------:R-:W-:Y:S01]  /*0d50*/  IMAD R119, R119, -0x326172a9, RZ ;  /* 0xcd9e8d5777777824 */ /* 0x000fe200078e02ff */
[----:B------:R-:W-:Y:S01]  /*0d60*/  LOP3.LUT R10, R34, 0x7f, RZ, 0xc0, !PT ;  /* 0x0000007f220a7812 */ /* 0x000fe200078ec0ff */
[----:B------:R-:W-:Y:S01]  /*0d70*/  IMAD.MOV.U32 R88, RZ, RZ, R23 ;  /* 0x000000ffff587224 */ /* 0x000fe200078e0017 */
[----:B------:R-:W-:Y:S01]  /*0d80*/  SHF.R.U32.HI R34, RZ, 0x2, R34 ;  /* 0x00000002ff227819 */ /* 0x000fe20000011622 */
[----:B------:R-:W-:Y:S01]  /*0d90*/  HADD2.F32 R120, -RZ, R112.H0_H0 ;  /* 0x20000070ff787230 */ /* 0x000fe20000004100 */
[----:B------:R-:W-:Y:S01]  /*0da0*/  SHF.R.U64 R16, R30, 0x10, R31 ;  /* 0x000000101e107819 */ /* 0x000fe2000000121f */
[----:B------:R-:W-:Y:S01]  /*0db0*/  IMAD.IADD R13, R10, 0x1, -R13 ;  /* 0x000000010a0d7824 */ /* 0x000fe200078e0a0d */
[----:B------:R-:W-:Y:S01]  /*0dc0*/  LOP3.LUT R34, R34, 0x3fffffe0, RZ, 0xc0, !PT ;  /* 0x3fffffe022227812 */ /* 0x000fe200078ec0ff */
[----:B------:R-:W-:Y:S01]  /*0dd0*/  HADD2.F32 R30, -RZ, R14.H0_H0 ;  /* 0x2000000eff1e7230 */ /* 0x000fe20000004100 */
[----:B------:R-:W-:Y:S01]  /*0de0*/  LOP3.LUT R15, R12, 0x3e0, RZ, 0xc0, !PT ;  /* 0x000003e00c0f7812 */ /* 0x000fe200078ec0ff */
[----:B------:R-:W-:Y:S01]  /*0df0*/  IMAD.HI.U32 R12, R104, -0x326172a9, RZ ;  /* 0xcd9e8d57680c7827 */ /* 0x000fe200078e00ff */
[----:B------:R-:W-:Y:S01]  /*0e00*/  IMNMX R13, RZ, R13, !PT ;  /* 0x0000000dff0d7217 */ /* 0x000fe20007800200 */
[----:B------:R-:W-:Y:S01]  /*0e10*/  HADD2.F32 R122, -RZ, R114.H0_H0 ;  /* 0x20000072ff7a7230 */ /* 0x000fe20000004100 */
[----:B------:R-:W-:Y:S01]  /*0e20*/  IADD3 R15, R10, -R15, RZ ;  /* 0x8000000f0a0f7210 */ /* 0x000fe20007ffe0ff */
[----:B------:R-:W-:Y:S01]  /*0e30*/  IMAD.HI.U32 R10, R35, -0x2daee0ad, RZ ;  /* 0xd2511f53230a7827 */ /* 0x000fe200078e00ff */
[----:B------:R-:W-:Y:S01]  /*0e40*/  IMNMX R13, R13, 0x20, PT ;  /* 0x000000200d0d7817 */ /* 0x000fe20003800200 */
[----:B------:R-:W-:Y:S01]  /*0e50*/  HADD2.F32 R116, -RZ, R108.H0_H0 ;  /* 0x2000006cff747230 */ /* 0x000fe20000004100 */
[----:B------:R-:W-:Y:S01]  /*0e60*/  IMNMX R15, RZ, R15, !PT ;  /* 0x0000000fff0f7217 */ /* 0x000fe20007800200 */
[----:B------:R-:W-:Y:S01]  /*0e70*/  IMAD.MOV.U32 R87, RZ, RZ, R24 ;  /* 0x000000ffff577224 */ /* 0x000fe200078e0018 */
[----:B------:R-:W-:Y:S01]  /*0e80*/  SHF.R.U64 R94, R20, 0x10, R21 ;  /* 0x00000010145e7819 */ /* 0x000fe20000001215 */
[----:B------:R-:W-:Y:S01]  /*0e90*/  IMAD.IADD R13, R13, 0x1, R34 ;  /* 0x000000010d0d7824 */ /* 0x000fe200078e0222 */
[----:B------:R-:W-:Y:S01]  /*0ea0*/  IMNMX R15, R15, 0x20, PT ;  /* 0x000000200f0f7817 */ /* 0x000fe20003800200 */
[----:B------:R-:W-:Y:S01]  /*0eb0*/  IMAD.MOV.U32 R84, RZ, RZ, R25 ;  /* 0x000000ffff547224 */ /* 0x000fe200078e0019 */
[----:B------:R-:W-:Y:S01]  /*0ec0*/  MOV R92, R21 ;  /* 0x00000015005c7202 */ /* 0x000fe20000000f00 */
[----:B------:R-:W-:Y:S01]  /*0ed0*/  IMAD.MOV.U32 R99, RZ, RZ, R18 ;  /* 0x000000ffff637224 */ /* 0x000fe200078e0012 */
[----:B------:R-:W-:Y:S01]  /*0ee0*/  SHF.L.U32 R13, R13, 0x2, RZ ;  /* 0x000000020d0d7819 */ /* 0x000fe200000006ff */
[----:B------:R-:W-:Y:S01]  /*0ef0*/  IMAD.IADD R34, R34, 0x1, R15 ;  /* 0x0000000122227824 */ /* 0x000fe200078e020f */
[----:B------:R-:W-:Y:S01]  /*0f00*/  SHF.R.U32.HI R93, RZ, 0x10, R21 ;  /* 0x00000010ff5d7819 */ /* 0x000fe20000011615 */
[----:B------:R-:W-:Y:S01]  /*0f10*/  IMAD.MOV.U32 R96, RZ, RZ, R19 ;  /* 0x000000ffff607224 */ /* 0x000fe200078e0013 */
[----:B------:R-:W0:Y:S01]  /*0f20*/  I2F.U32 R14, R13 ;  /* 0x0000000d000e7306 */ /* 0x000e220000201000 */
[--C-:B------:R-:W-:Y:S01]  /*0f30*/  SHF.R.U64 R90, R22, 0x10, R23.reuse ;  /* 0x00000010165a7819 */ /* 0x100fe20000001217 */
[----:B------:R-:W-:Y:S01]  /*0f40*/  IMAD.MOV.U32 R95, RZ, RZ, R20 ;  /* 0x000000ffff5f7224 */ /* 0x000fe200078e0014 */
[----:B------:R-:W-:Y:S01]  /*0f50*/  SHF.R.U32.HI R89, RZ, 0x10, R23 ;  /* 0x00000010ff597819 */ /* 0x000fe20000011617 */
[----:B------:R-:W-:Y:S01]  /*0f60*/  IMAD.MOV.U32 R91, RZ, RZ, R22 ;  /* 0x000000ffff5b7224 */ /* 0x000fe200078e0016 */
[----:B------:R-:W-:Y:S01]  /*0f70*/  SHF.R.U64 R21, R112, 0x10, R113 ;  /* 0x0000001070157819 */ /* 0x000fe20000001271 */
[----:B------:R-:W-:Y:S01]  /*0f80*/  HADD2.F32 R112, -RZ, R3.H0_H0 ;  /* 0x20000003ff707230 */ /* 0x000fe20000004100 */
[--C-:B------:R-:W-:Y:S01]  /*0f90*/  SHF.R.U64 R86, R24, 0x10, R25.reuse ;  /* 0x0000001018567819 */ /* 0x100fe20000001219 */
[----:B------:R-:W-:Y:S01]  /*0fa0*/  IMAD.MOV.U32 R78, RZ, RZ, R28 ;  /* 0x000000ffff4e7224 */ /* 0x000fe200078e001c */
[----:B------:R-:W-:Y:S01]  /*0fb0*/  SHF.R.U32.HI R85, RZ, 0x10, R25 ;  /* 0x00000010ff557819 */ /* 0x000fe20000011619 */
[----:B------:R-:W-:Y:S01]  /*0fc0*/  IMAD.MOV.U32 R77, RZ, RZ, R29 ;  /* 0x000000ffff4d7224 */ /* 0x000fe200078e001d */
[----:B------:R-:W-:Y:S01]  /*0fd0*/  LOP3.LUT R117, R10, UR26, R117, 0x96, !PT ;  /* 0x0000001a0a757c12 */ /* 0x000fe2000f8e9675 */
[----:B------:R-:W-:Y:S01]  /*0fe0*/  IMAD.MOV.U32 R25, RZ, RZ, R11 ;  /* 0x000000ffff197224 */ /* 0x000fe200078e000b */
[----:B------:R-:W-:Y:S01]  /*0ff0*/  SHF.R.U64 R23, R114, 0x10, R115 ;  /* 0x0000001072177819 */ /* 0x000fe20000001273 */
[----:B------:R-:W-:Y:S01]  /*1000*/  HADD2.F32 R114, -RZ, R2.H0_H0 ;  /* 0x20000002ff727230 */ /* 0x000fe20000004100 */
[----:B------:R-:W-:Y:S01]  /*1010*/  SHF.R.U64 R17, R108, 0x10, R109 ;  /* 0x000000106c117819 */ /* 0x000fe2000000126d */
[----:B0-----:R-:W0:Y:S01]  /*1020*/  MUFU.RCP R14, R14 ;  /* 0x0000000e000e7308 */ /* 0x001e220000001000 */
        /* <DEDUP_REMOVED lines=13> */
[----:B------:R-:W-:Y:S01]  /*1100*/  IMAD R104, R104, -0x326172a9, RZ ;  /* 0xcd9e8d5768687824 */ /* 0x000fe200078e02ff */
[----:B------:R-:W-:Y:S01]  /*1110*/  LOP3.LUT R119, R12, UR25, R119, 0x96, !PT ;  /* 0x000000190c777c12 */ /* 0x000fe2000f8e9677 */
[----:B------:R-:W-:Y:S01]  /*1120*/  IMAD R102, R35, -0x2daee0ad, RZ ;  /* 0xd2511f5323667824 */ /* 0x000fe200078e02ff */
[--C-:B------:R-:W-:Y:S01]  /*1130*/  SHF.R.U64 R10, R6, 0x10, R7.reuse ;  /* 0x00000010060a7819 */ /* 0x100fe20000001207 */
[----:B------:R-:W-:Y:S01]  /*1140*/  IMAD.MOV.U32 R100, RZ, RZ, RZ ;  /* 0x000000ffff647224 */ /* 0x000fe200078e00ff */
        /* <DEDUP_REMOVED lines=24> */
[----:B------:R-:W-:Y:S01]  /*12d0*/  LOP3.LUT R101, R0, 0x3, RZ, 0xc0, !PT ;  /* 0x0000000300657812 */ /* 0x000fe200078ec0ff */
[----:B------:R-:W-:Y:S01]  /*12e0*/  IMAD.MOV.U32 R0, RZ, RZ, 0x1 ;  /* 0x00000001ff007424 */ /* 0x000fe200078e00ff */
        /* <DEDUP_REMOVED lines=41> */
[----:B0-----:R-:W-:Y:S02]  /*1580*/  HADD2.F32 R7, -RZ, R7.H0_H0 ;  /* 0x20000007ff077230 */ /* 0x001fe40000004100 */
.L_x_24507:
[----:B------:R-:W-:-:S04]  /*1590*/  IMAD.MOV.U32 R138, RZ, RZ, 0x4 ;  /* 0x00000004ff8a7424 */ /* 0x000fc800078e00ff */
[----:B------:R-:W-:-:S05]  /*15a0*/  IMAD.WIDE R136, R121, R138, c[0x0][0x1d0] ;  /* 0x0000740079887625 */ /* 0x000fca00078e028a */
[----:B------:R0:W2:Y:S01]  /*15b0*/  LDG.E R75, [R136.64] ;  /* 0x00000006884b7981 */ /* 0x0000a2000c1e1900 */
[----:B------:R-:W-:-:S05]  /*15c0*/  IMAD.WIDE R72, R121, R138, c[0x0][0x1d8] ;  /* 0x0000760079487625 */ /* 0x000fca00078e028a */
[----:B------:R1:W5:Y:S01]  /*15d0*/  LDG.E R74, [R72.64] ;  /* 0x00000006484a7981 */ /* 0x000362000c1e1900 */
[----:B------:R-:W-:Y:S01]  /*15e0*/  IMAD R135, R121, c[0x0][0x168], RZ ;  /* 0x00005a0079877a24 */ /* 0x000fe200078e02ff */
[----:B------:R-:W-:Y:S01]  /*15f0*/  BSSY B0, `(.L_x_24170) ;  /* 0x0000199000007945 */ /* 0x000fe20003800000 */
[----:B0-----:R-:W-:-:S03]  /*1600*/  SHF.R.S32.HI R136, RZ, 0x1f, R121 ;  /* 0x0000001fff887819 */ /* 0x001fc60000011479 */
        /* <DEDUP_REMOVED lines=8> */
[----:B------:R-:W-:-:S04]  /*1690*/  LOP3.LUT R139, R127, 0x7f, RZ, 0xc0, !PT ;  /* 0x0000007f7f8b7812 */ /* 0x000fc800078ec0ff */
[-C--:B------:R-:W-:Y:S02]  /*16a0*/  LEA.HI.SX32 R137, R140, R139.reuse, 0x1e ;  /* 0x0000008b8c897211 */ /* 0x080fe400078ff2ff */
[----:B------:R-:W-:Y:S01]  /*16b0*/  @P1 LEA.HI.SX32 R135, R142, R139, 0x1e ;  /* 0x0000008b8e871211 */ /* 0x000fe200078ff2ff */
[----:B------:R-:W-:Y:S05]  /*16c0*/  @!P0 BRA `(.L_x_24171) ;  /* 0x000018b000008947 */ /* 0x000fea0003800000 */
[----:B-1----:R-:W-:-:S04]  /*16d0*/  ISETP.NE.U32.AND P2, PT, RZ, c[0x0][0x180], PT ;  /* 0x00006000ff007a0c */ /* 0x002fc80003f45070 */
[----:B------:R-:W-:Y:S02]  /*16e0*/  ISETP.NE.AND.EX P2, PT, RZ, c[0x0][0x184], PT, P2 ;  /* 0x00006100ff007a0c */ /* 0x000fe40003f45320 */
[----:B------:R-:W-:-:S11]  /*16f0*/  @P1 MOV R38, 0x10 ;  /* 0x0000001000261802 */ /* 0x000fd60000000f00 */
[----:B------:R-:W-:-:S04]  /*1700*/  @P2 IMAD.MOV.U32 R72, RZ, RZ, 0x10 ;  /* 0x00000010ff482424 */ /* 0x000fc800078e00ff */
[----:B------:R-:W-:-:S04]  /*1710*/  @P2 IMAD.WIDE.U32 R72, R137, R72, c[0x0][0x180] ;  /* 0x0000600089482625 */ /* 0x000fc800078e0048 */
[----:B------:R-:W-:Y:S01]  /*1720*/  @P1 IMAD.WIDE.U32 R38, R135, R38, c[0x0][0x170] ;  /* 0x00005c0087261625 */ /* 0x000fe200078e0026 */
[----:B------:R-:W2:Y:S01]  /*1730*/  @P2 LDG.E.128 R32, [R72.64] ;  /* 0x0000000648202981 */ /* 0x000ea2000c1e1d00 */
[----:B------:R-:W-:-:S03]  /*1740*/  ISETP.GT.AND P3, PT, R75, RZ, PT ;  /* 0x000000ff4b00720c */ /* 0x000fc60003f64270 */
[----:B------:R0:W5:Y:S01]  /*1750*/  @P1 LDG.E.128 R40, [R38.64] ;  /* 0x0000000626281981 */ /* 0x000162000c1e1d00 */
        /* <DEDUP_REMOVED lines=18> */
.L_x_24175:
[----:B------:R-:W-:Y:S02]  /*1880*/  MOV R139, R104 ;  /* 0x00000068008b7202 */ /* 0x000fe40000000f00 */
.L_x_24176:
[----:B------:R-:W-:Y:S05]  /*1890*/  BSYNC B2 ;  /* 0x0000000000027941 */ /* 0x000fea0003800000 */
.L_x_24174:
        /* <DEDUP_REMOVED lines=16> */
.L_x_24180:
[----:B------:R-:W-:Y:S05]  /*19a0*/  BSYNC B3 ;  /* 0x0000000000037941 */ /* 0x000fea0003800000 */
.L_x_24179:
        /* <DEDUP_REMOVED lines=44> */
.L_x_24178:
[----:B------:R-:W-:Y:S05]  /*1c70*/  BSYNC B2 ;  /* 0x0000000000027941 */ /* 0x000fea0003800000 */
.L_x_24177:
[----:B------:R-:W0:Y:S01]  /*1c80*/  I2F.U32 R5, R139 ;  /* 0x0000008b00057306 */ /* 0x000e220000201000 */
[----:B------:R-:W-:Y:S02]  /*1c90*/  IMAD.MOV.U32 R38, RZ, RZ, 0x2f800000 ;  /* 0x2f800000ff267424 */ /* 0x000fe400078e00ff */
[----:B-----5:R-:W-:-:S04]  /*1ca0*/  FMUL.FTZ R36, R40, c[0x0][0x1ec] ;  /* 0x00007b0028247a20 */ /* 0x020fc80000410000 */
[----:B------:R-:W-:Y:S02]  /*1cb0*/  FMUL.FTZ R36, R36, c[0x0][0x1e8] ;  /* 0x00007a0024247a20 */ /* 0x000fe40000410000 */
[----:B0-----:R-:W-:-:S05]  /*1cc0*/  FFMA.FTZ R5, R5, R38, 1.1641532182693481445e-10 ;  /* 0x2f00000005057423 */ /* 0x001fca0000010026 */
[----:B------:R-:W-:-:S04]  /*1cd0*/  FSETP.GTU.FTZ.AND P4, PT, R5, c[0x0][0x1e4], PT ;  /* 0x0000790005007a0b */ /* 0x000fc80003f9c000 */
[----:B------:R-:W-:Y:S02]  /*1ce0*/  FSEL R36, R36, RZ, !P4 ;  /* 0x000000ff24247208 */ /* 0x000fe40006000000 */
[----:B------:R-:W-:-:S03]  /*1cf0*/  SEL R5, RZ, 0x1, P4 ;  /* 0x00000001ff057807 */ /* 0x000fc60002000000 */
[----:B------:R-:W-:Y:S02]  /*1d00*/  @P2 FADD.FTZ R36, R32, R36 ;  /* 0x0000002420242221 */ /* 0x000fe40000010000 */
.L_x_24173:
[----:B0-----:R-:W-:Y:S05]  /*1d10*/  BSYNC B1 ;  /* 0x0000000000017941 */ /* 0x001fea0003800000 */
.L_x_24172:
        /* <DEDUP_REMOVED lines=18> */
.L_x_24184:
[----:B------:R-:W-:Y:S02]  /*1e40*/  IMAD.MOV.U32 R101, RZ, RZ, R104 ;  /* 0x000000ffff657224 */ /* 0x000fe400078e0068 */
.L_x_24185:
[----:B------:R-:W-:Y:S05]  /*1e50*/  BSYNC B2 ;  /* 0x0000000000027941 */ /* 0x000fea0003800000 */
.L_x_24183:
        /* <DEDUP_REMOVED lines=16> */
.L_x_24189:
[----:B------:R-:W-:Y:S05]  /*1f60*/  BSYNC B3 ;  /* 0x0000000000037941 */ /* 0x000fea0003800000 */
.L_x_24188:
        /* <DEDUP_REMOVED lines=44> */
.L_x_24187:
[----:B------:R-:W-:Y:S05]  /*2230*/  BSYNC B2 ;  /* 0x0000000000027941 */ /* 0x000fea0003800000 */
.L_x_24186:
        /* <DEDUP_REMOVED lines=9> */
.L_x_24182:
[----:B------:R-:W-:Y:S05]  /*22d0*/  BSYNC B1 ;  /* 0x0000000000017941 */ /* 0x000fea0003800000 */
.L_x_24181:
        /* <DEDUP_REMOVED lines=18> */
.L_x_24193:
[----:B------:R-:W-:Y:S02]  /*2400*/  IMAD.MOV.U32 R101, RZ, RZ, R104 ;  /* 0x000000ffff657224 */ /* 0x000fe400078e0068 */
.L_x_24194:
[----:B------:R-:W-:Y:S05]  /*2410*/  BSYNC B2 ;  /* 0x0000000000027941 */ /* 0x000fea0003800000 */
.L_x_24192:
        /* <DEDUP_REMOVED lines=16> */
.L_x_24198:
[----:B------:R-:W-:Y:S05]  /*2520*/  BSYNC B3 ;  /* 0x0000000000037941 */ /* 0x000fea0003800000 */
.L_x_24197:
        /* <DEDUP_REMOVED lines=44> */
.L_x_24196:
[----:B------:R-:W-:Y:S05]  /*27f0*/  BSYNC B2 ;  /* 0x0000000000027941 */ /* 0x000fea0003800000 */
.L_x_24195:
        /* <DEDUP_REMOVED lines=9> */
.L_x_24191:
[----:B------:R-:W-:Y:S05]  /*2890*/  BSYNC B1 ;  /* 0x0000000000017941 */ /* 0x000fea0003800000 */
.L_x_24190:
        /* <DEDUP_REMOVED lines=18> */
.L_x_24202:
[----:B------:R-:W-:Y:S02]  /*29c0*/  IMAD.MOV.U32 R139, RZ, RZ, R104 ;  /* 0x000000ffff8b7224 */ /* 0x000fe400078e0068 */
.L_x_24203:
[----:B------:R-:W-:Y:S05]  /*29d0*/  BSYNC B2 ;  /* 0x0000000000027941 */ /* 0x000fea0003800000 */
.L_x_24201:
        /* <DEDUP_REMOVED lines=16> */
.L_x_24207:
[----:B------:R-:W-:Y:S05]  /*2ae0*/  BSYNC B3 ;  /* 0x0000000000037941 */ /* 0x000fea0003800000 */
.L_x_24206:
        /* <DEDUP_REMOVED lines=44> */
.L_x_24205:
[----:B------:R-:W-:Y:S05]  /*2db0*/  BSYNC B2 ;  /* 0x0000000000027941 */ /* 0x000fea0003800000 */
.L_x_24204:
        /* <DEDUP_REMOVED lines=9> */
.L_x_24200:
[----:B------:R-:W-:Y:S05]  /*2e50*/  BSYNC B1 ;  /* 0x0000000000017941 */ /* 0x000fea0003800000 */
.L_x_24199:
[----:B------:R-:W-:Y:S01]  /*2e60*/  IMAD.MOV.U32 R72, RZ, RZ, 0x10 ;  /* 0x00000010ff487424 */ /* 0x000fe200078e00ff */
[----:B------:R-:W-:Y:S03]  /*2e70*/  BSSY B1, `(.L_x_24208) ;  /* 0x000000e000017945 */ /* 0x000fe60003800000 */
[----:B------:R-:W-:-:S05]  /*2e80*/  IMAD.WIDE.U32 R72, R137, R72, c[0x0][0x188] ;  /* 0x0000620089487625 */ /* 0x000fca00078e0048 */
[----:B------:R0:W-:Y:S01]  /*2e90*/  STG.E.128 [R72.64], R36 ;  /* 0x0000002448007986 */ /* 0x0001e2000c101d06 */
[----:B------:R-:W-:Y:S05]  /*2ea0*/  @!P1 BRA `(.L_x_24209) ;  /* 0x000000a000009947 */ /* 0x000fea0003800000 */
[----:B0-----:R-:W-:Y:S02]  /*2eb0*/  SHF.L.U32 R73, R3, 0x10, RZ ;  /* 0x0000001003497819 */ /* 0x001fe400000006ff */
[----:B------:R-:W-:Y:S02]  /*2ec0*/  LOP3.LUT R72, R2, 0xffff, RZ, 0xc0, !PT ;  /* 0x0000ffff02487812 */ /* 0x000fe400078ec0ff */
[----:B------:R-:W-:Y:S02]  /*2ed0*/  LOP3.LUT R73, R73, 0xff0000, RZ, 0xc0, !PT ;  /* 0x00ff000049497812 */ /* 0x000fe400078ec0ff */
[----:B------:R-:W-:Y:S02]  /*2ee0*/  LOP3.LUT R139, R4, 0xff, RZ, 0xc0, !PT ;  /* 0x000000ff048b7812 */ /* 0x000fe400078ec0ff */
[----:B------:R-:W-:Y:S01]  /*2ef0*/  LOP3.LUT R140, R5, 0xff, RZ, 0xc0, !PT ;  /* 0x000000ff058c7812 */ /* 0x000fe200078ec0ff */
[----:B------:R-:W-:-:S04]  /*2f00*/  IMAD R72, R72, 0x1000000, R73 ;  /* 0x0100000048487824 */ /* 0x000fc800078e0249 */
[----:B------:R-:W-:Y:S02]  /*2f10*/  IMAD R139, R139, 0x100, R72 ;  /* 0x000001008b8b7824 */ /* 0x000fe400078e0248 */
[----:B------:R-:W-:-:S04]  /*2f20*/  IMAD.WIDE.U32 R72, R135, R138, c[0x0][0x190] ;  /* 0x0000640087487625 */ /* 0x000fc800078e008a */
[----:B------:R-:W-:-:S05]  /*2f30*/  IMAD.IADD R139, R139, 0x1, R140 ;  /* 0x000000018b8b7824 */ /* 0x000fca00078e028c */
[----:B------:R0:W-:Y:S02]  /*2f40*/  STG.E [R72.64], R139 ;  /* 0x0000008b48007986 */ /* 0x0001e4000c101906 */
.L_x_24209:
[----:B------:R-:W-:Y:S05]  /*2f50*/  BSYNC B1 ;  /* 0x0000000000017941 */ /* 0x000fea0003800000 */
.L_x_24208:
[----:B------:R-:W-:Y:S02]  /*2f60*/  IADD3 R137, R137, 0x80, RZ ;  /* 0x0000008089897810 */ /* 0x000fe40007ffe0ff */
[----:B------:R-:W-:Y:S02]  /*2f70*/  IADD3 R135, R135, 0x80, RZ ;  /* 0x0000008087877810 */ /* 0x000fe40007ffe0ff */
.L_x_24171:
[----:B-1----:R-:W-:Y:S05]  /*2f80*/  BSYNC B0 ;  /* 0x0000000000007941 */ /* 0x002fea0003800000 */
.L_x_24170:
[----:B------:R-:W-:Y:S01]  /*2f90*/  ISETP.NE.AND P2, PT, R134, RZ, PT ;  /* 0x000000ff8600720c */ /* 0x000fe20003f45270 */
[----:B------:R-:W-:-:S12]  /*2fa0*/  BSSY B0, `(.L_x_24210) ;  /* 0x000018d000007945 */ /* 0x000fd80003800000 */
[----:B------:R-:W-:Y:S05]  /*2fb0*/  @!P2 BRA `(.L_x_24211) ;  /* 0x000018b00000a947 */ /* 0x000fea0003800000 */
[----:B------:R-:W-:-:S04]  /*2fc0*/  ISETP.NE.U32.AND P2, PT, RZ, c[0x0][0x180], PT ;  /* 0x00006000ff007a0c */ /* 0x000fc80003f45070 */
[----:B------:R-:W-:Y:S02]  /*2fd0*/  ISETP.NE.AND.EX P2, PT, RZ, c[0x0][0x184], PT, P2 ;  /* 0x00006100ff007a0c */ /* 0x000fe40003f45320 */
[----:B------:R-:W-:-:S11]  /*2fe0*/  @P1 MOV R46, 0x10 ;  /* 0x00000010002e1802 */ /* 0x000fd60000000f00 */
[----:B0-----:R-:W-:-:S04]  /*2ff0*/  @P2 IMAD.MOV.U32 R72, RZ, RZ, 0x10 ;  /* 0x00000010ff482424 */ /* 0x001fc800078e00ff */
[----:B------:R-:W-:-:S04]  /*3000*/  @P2 IMAD.WIDE.U32 R72, R137, R72, c[0x0][0x180] ;  /* 0x0000600089482625 */ /* 0x000fc800078e0048 */
[----:B------:R-:W-:Y:S01]  /*3010*/  @P1 IMAD.WIDE.U32 R46, R135, R46, c[0x0][0x170] ;  /* 0x00005c00872e1625 */ /* 0x000fe200078e002e */
[----:B------:R-:W2:Y:S01]  /*3020*/  @P2 LDG.E.128 R32, [R72.64] ;  /* 0x0000000648202981 */ /* 0x000ea2000c1e1d00 */
[----:B------:R-:W-:-:S03]  /*3030*/  ISETP.GT.AND P3, PT, R75, RZ, PT ;  /* 0x000000ff4b00720c */ /* 0x000fc60003f64270 */
[----:B-----5:R0:W5:Y:S01]  /*3040*/  @P1 LDG.E.128 R40, [R46.64] ;  /* 0x000000062e281981 */ /* 0x020162000c1e1d00 */
        /* <DEDUP_REMOVED lines=18> */
.L_x_24215:
[----:B------:R-:W-:Y:S02]  /*3170*/  MOV R139, R104 ;  /* 0x00000068008b7202 */ /* 0x000fe40000000f00 */
.L_x_24216:
[----:B------:R-:W-:Y:S05]  /*3180*/  BSYNC B2 ;  /* 0x0000000000027941 */ /* 0x000fea0003800000 */
.L_x_24214:
        /* <DEDUP_REMOVED lines=16> */
.L_x_24220:
[----:B------:R-:W-:Y:S05]  /*3290*/  BSYNC B3 ;  /* 0x0000000000037941 */ /* 0x000fea0003800000 */
.L_x_24219:
        /* <DEDUP_REMOVED lines=44> */
.L_x_24218:
[----:B------:R-:W-:Y:S05]  /*3560*/  BSYNC B2 ;  /* 0x0000000000027941 */ /* 0x000fea0003800000 */
.L_x_24217:
        /* <DEDUP_REMOVED lines=9> */
.L_x_24213:
[----:B0-----:R-:W-:Y:S05]  /*3600*/  BSYNC B1 ;  /* 0x0000000000017941 */ /* 0x001fea0003800000 */
.L_x_24212:
        /* <DEDUP_REMOVED lines=18> */
.L_x_24224:
[----:B------:R-:W-:Y:S02]  /*3730*/  IMAD.MOV.U32 R101, RZ, RZ, R104 ;  /* 0x000000ffff657224 */ /* 0x000fe400078e0068 */
.L_x_24225:
[----:B------:R-:W-:Y:S05]  /*3740*/  BSYNC B2 ;  /* 0x0000000000027941 */ /* 0x000fea0003800000 */
.L_x_24223:
        /* <DEDUP_REMOVED lines=16> */
.L_x_24229:
[----:B------:R-:W-:Y:S05]  /*3850*/  BSYNC B3 ;  /* 0x0000000000037941 */ /* 0x000fea0003800000 */
.L_x_24228:
        /* <DEDUP_REMOVED lines=44> */
.L_x_24227:
[----:B------:R-:W-:Y:S05]  /*3b20*/  BSYNC B2 ;  /* 0x0000000000027941 */ /* 0x000fea0003800000 */
.L_x_24226:
        /* <DEDUP_REMOVED lines=9> */
.L_x_24222:
[----:B------:R-:W-:Y:S05]  /*3bc0*/  BSYNC B1 ;  /* 0x0000000000017941 */ /* 0x000fea0003800000 */
.L_x_24221:
        /* <DEDUP_REMOVED lines=18> */
.L_x_24233:
[----:B------:R-:W-:Y:S02]  /*3cf0*/  IMAD.MOV.U32 R101, RZ, RZ, R104 ;  /* 0x000000ffff657224 */ /* 0x000fe400078e0068 */
.L_x_24234:
[----:B------:R-:W-:Y:S05]  /*3d00*/  BSYNC B2 ;  /* 0x0000000000027941 */ /* 0x000fea0003800000 */
.L_x_24232:
        /* <DEDUP_REMOVED lines=16> */
.L_x_24238:
[----:B------:R-:W-:Y:S05]  /*3e10*/  BSYNC B3 ;  /* 0x0000000000037941 */ /* 0x000fea0003800000 */
.L_x_24237:
        /* <DEDUP_REMOVED lines=44> */
.L_x_24236:
[----:B------:R-:W-:Y:S05]  /*40e0*/  BSYNC B2 ;  /* 0x0000000000027941 */ /* 0x000fea0003800000 */
.L_x_24235:
        /* <DEDUP_REMOVED lines=9> */
.L_x_24231:
[----:B------:R-:W-:Y:S05]  /*4180*/  BSYNC B1 ;  /* 0x0000000000017941 */ /* 0x000fea0003800000 */
.L_x_24230:
        /* <DEDUP_REMOVED lines=18> */
.L_x_24242:
[----:B------:R-:W-:Y:S02]  /*42b0*/  IMAD.MOV.U32 R139, RZ, RZ, R104 ;  /* 0x000000ffff8b7224 */ /* 0x000fe400078e0068 */
.L_x_24243:
[----:B------:R-:W-:Y:S05]  /*42c0*/  BSYNC B2 ;  /* 0x0000000000027941 */ /* 0x000fea0003800000 */
.L_x_24241:
        /* <DEDUP_REMOVED lines=16> */
.L_x_24247:
[----:B------:R-:W-:Y:S05]  /*43d0*/  BSYNC B3 ;  /* 0x0000000000037941 */ /* 0x000fea0003800000 */
.L_x_24246:
        /* <DEDUP_REMOVED lines=44> */
.L_x_24245:
[----:B------:R-:W-:Y:S05]  /*46a0*/  BSYNC B2 ;  /* 0x0000000000027941 */ /* 0x000fea0003800000 */
.L_x_24244:
        /* <DEDUP_REMOVED lines=9> */
.L_x_24240:
[----:B------:R-:W-:Y:S05]  /*4740*/  BSYNC B1 ;  /* 0x0000000000017941 */ /* 0x000fea0003800000 */
.L_x_24239:
        /* <DEDUP_REMOVED lines=15> */
.L_x_24249:
[----:B------:R-:W-:Y:S05]  /*4840*/  BSYNC B1 ;  /* 0x0000000000017941 */ /* 0x000fea0003800000 */
.L_x_24248:
[----:B------:R-:W-:Y:S02]  /*4850*/  IADD3 R137, R137, 0x80, RZ ;  /* 0x0000008089897810 */ /* 0x000fe40007ffe0ff */
[----:B------:R-:W-:Y:S02]  /*4860*/  IADD3 R135, R135, 0x80, RZ ;  /* 0x0000008087877810 */ /* 0x000fe40007ffe0ff */
.L_x_24211:
[----:B------:R-:W-:Y:S05]  /*4870*/  BSYNC B0 ;  /* 0x0000000000007941 */ /* 0x000fea0003800000 */
.L_x_24210:
        /* <DEDUP_REMOVED lines=30> */
.L_x_24255:
[----:B------:R-:W-:Y:S02]  /*4a60*/  MOV R139, R104 ;  /* 0x00000068008b7202 */ /* 0x000fe40000000f00 */
.L_x_24256:
[----:B------:R-:W-:Y:S05]  /*4a70*/  BSYNC B2 ;  /* 0x0000000000027941 */ /* 0x000fea0003800000 */
.L_x_24254:
        /* <DEDUP_REMOVED lines=16> */
.L_x_24260:
[----:B------:R-:W-:Y:S05]  /*4b80*/  BSYNC B3 ;  /* 0x0000000000037941 */ /* 0x000fea0003800000 */
.L_x_24259:
        /* <DEDUP_REMOVED lines=44> */
.L_x_24258:
[----:B------:R-:W-:Y:S05]  /*4e50*/  BSYNC B2 ;  /* 0x0000000000027941 */ /* 0x000fea0003800000 */
.L_x_24257:
        /* <DEDUP_REMOVED lines=9> */
.L_x_24253:
[----:B0-----:R-:W-:Y:S05]  /*4ef0*/  BSYNC B1 ;  /* 0x0000000000017941 */ /* 0x001fea0003800000 */
.L_x_24252:
        /* <DEDUP_REMOVED lines=18> */
.L_x_24264:
[----:B------:R-:W-:Y:S02]  /*5020*/  IMAD.MOV.U32 R101, RZ, RZ, R104 ;  /* 0x000000ffff657224 */ /* 0x000fe400078e0068 */
.L_x_24265:
[----:B------:R-:W-:Y:S05]  /*5030*/  BSYNC B2 ;  /* 0x0000000000027941 */ /* 0x000fea0003800000 */
.L_x_24263:
        /* <DEDUP_REMOVED lines=16> */
.L_x_24269:
[----:B------:R-:W-:Y:S05]  /*5140*/  BSYNC B3 ;  /* 0x0000000000037941 */ /* 0x000fea0003800000 */
.L_x_24268:
        /* <DEDUP_REMOVED lines=44> */
.L_x_24267:
[----:B------:R-:W-:Y:S05]  /*5410*/  BSYNC B2 ;  /* 0x0000000000027941 */ /* 0x000fea0003800000 */
.L_x_24266:
        /* <DEDUP_REMOVED lines=9> */
.L_x_24262:
[----:B------:R-:W-:Y:S05]  /*54b0*/  BSYNC B1 ;  /* 0x0000000000017941 */ /* 0x000fea0003800000 */
.L_x_24261:
        /* <DEDUP_REMOVED lines=18> */
.L_x_24273:
[----:B------:R-:W-:Y:S02]  /*55e0*/  IMAD.MOV.U32 R101, RZ, RZ, R104 ;  /* 0x000000ffff657224 */ /* 0x000fe400078e0068 */
.L_x_24274:
[----:B------:R-:W-:Y:S05]  /*55f0*/  BSYNC B2 ;  /* 0x0000000000027941 */ /* 0x000fea0003800000 */
.L_x_24272:
        /* <DEDUP_REMOVED lines=16> */
.L_x_24278:
[----:B------:R-:W-:Y:S05]  /*5700*/  BSYNC B3 ;  /* 0x0000000000037941 */ /* 0x000fea0003800000 */
.L_x_24277:
        /* <DEDUP_REMOVED lines=44> */
.L_x_24276:
[----:B------:R-:W-:Y:S05]  /*59d0*/  BSYNC B2 ;  /* 0x0000000000027941 */ /* 0x000fea0003800000 */
.L_x_24275:
        /* <DEDUP_REMOVED lines=9> */
.L_x_24271:
[----:B------:R-:W-:Y:S05]  /*5a70*/  BSYNC B1 ;  /* 0x0000000000017941 */ /* 0x000fea0003800000 */
.L_x_24270:
        /* <DEDUP_REMOVED lines=18> */
.L_x_24282:
[----:B------:R-:W-:Y:S02]  /*5ba0*/  IMAD.MOV.U32 R139, RZ, RZ, R104 ;  /* 0x000000ffff8b7224 */ /* 0x000fe400078e0068 */
.L_x_24283:
[----:B------:R-:W-:Y:S05]  /*5bb0*/  BSYNC B2 ;  /* 0x0000000000027941 */ /* 0x000fea0003800000 */
.L_x_24281:
        /* <DEDUP_REMOVED lines=16> */
.L_x_24287:
[----:B------:R-:W-:Y:S05]  /*5cc0*/  BSYNC B3 ;  /* 0x0000000000037941 */ /* 0x000fea0003800000 */
.L_x_24286:
        /* <DEDUP_REMOVED lines=44> */
.L_x_24285:
[----:B------:R-:W-:Y:S05]  /*5f90*/  BSYNC B2 ;  /* 0x0000000000027941 */ /* 0x000fea0003800000 */
.L_x_24284:
        /* <DEDUP_REMOVED lines=9> */
.L_x_24280:
[----:B------:R-:W-:Y:S05]  /*6030*/  BSYNC B1 ;  /* 0x0000000000017941 */ /* 0x000fea0003800000 */
.L_x_24279:
        /* <DEDUP_REMOVED lines=15> */
.L_x_24289:
[----:B------:R-:W-:Y:S05]  /*6130*/  BSYNC B1 ;  /* 0x0000000000017941 */ /* 0x000fea0003800000 */
.L_x_24288:
[----:B------:R-:W-:Y:S02]  /*6140*/  IADD3 R137, R137, 0x80, RZ ;  /* 0x0000008089897810 */ /* 0x000fe40007ffe0ff */
[----:B------:R-:W-:Y:S02]  /*6150*/  IADD3 R135, R135, 0x80, RZ ;  /* 0x0000008087877810 */ /* 0x000fe40007ffe0ff */
.L_x_24251:
[----:B------:R-:W-:Y:S05]  /*6160*/  BSYNC B0 ;  /* 0x0000000000007941 */ /* 0x000fea0003800000 */
.L_x_24250:
        /* <DEDUP_REMOVED lines=30> */
.L_x_24295:
[----:B------:R-:W-:Y:S02]  /*6350*/  MOV R139, R104 ;  /* 0x00000068008b7202 */ /* 0x000fe40000000f00 */
.L_x_24296:
[----:B------:R-:W-:Y:S05]  /*6360*/  BSYNC B2 ;  /* 0x0000000000027941 */ /* 0x000fea0003800000 */
.L_x_24294:
        /* <DEDUP_REMOVED lines=16> */
.L_x_24300:
[----:B------:R-:W-:Y:S05]  /*6470*/  BSYNC B3 ;  /* 0x0000000000037941 */ /* 0x000fea0003800000 */
.L_x_24299:
        /* <DEDUP_REMOVED lines=44> */
.L_x_24298:
[----:B------:R-:W-:Y:S05]  /*6740*/  BSYNC B2 ;  /* 0x0000000000027941 */ /* 0x000fea0003800000 */
.L_x_24297:
        /* <DEDUP_REMOVED lines=9> */
.L_x_24293:
[----:B0-----:R-:W-:Y:S05]  /*67e0*/  BSYNC B1 ;  /* 0x0000000000017941 */ /* 0x001fea0003800000 */
.L_x_24292:
        /* <DEDUP_REMOVED lines=18> */
.L_x_24304:
[----:B------:R-:W-:Y:S02]  /*6910*/  IMAD.MOV.U32 R101, RZ, RZ, R104 ;  /* 0x000000ffff657224 */ /* 0x000fe400078e0068 */
.L_x_24305:
[----:B------:R-:W-:Y:S05]  /*6920*/  BSYNC B2 ;  /* 0x0000000000027941 */ /* 0x000fea0003800000 */
.L_x_24303:
        /* <DEDUP_REMOVED lines=16> */
.L_x_24309:
[----:B------:R-:W-:Y:S05]  /*6a30*/  BSYNC B3 ;  /* 0x0000000000037941 */ /* 0x000fea0003800000 */
.L_x_24308:
        /* <DEDUP_REMOVED lines=44> */
.L_x_24307:
[----:B------:R-:W-:Y:S05]  /*6d00*/  BSYNC B2 ;  /* 0x0000000000027941 */ /* 0x000fea0003800000 */
.L_x_24306:
        /* <DEDUP_REMOVED lines=9> */
.L_x_24302:
[----:B------:R-:W-:Y:S05]  /*6da0*/  BSYNC B1 ;  /* 0x0000000000017941 */ /* 0x000fea0003800000 */
.L_x_24301:
        /* <DEDUP_REMOVED lines=18> */
.L_x_24313:
[----:B------:R-:W-:Y:S02]  /*6ed0*/  IMAD.MOV.U32 R101, RZ, RZ, R104 ;  /* 0x000000ffff657224 */ /* 0x000fe400078e0068 */
.L_x_24314:
[----:B------:R-:W-:Y:S05]  /*6ee0*/  BSYNC B2 ;  /* 0x0000000000027941 */ /* 0x000fea0003800000 */
.L_x_24312:
        /* <DEDUP_REMOVED lines=16> */
.L_x_24318:
[----:B------:R-:W-:Y:S05]  /*6ff0*/  BSYNC B3 ;  /* 0x0000000000037941 */ /* 0x000fea0003800000 */
.L_x_24317:
        /* <DEDUP_REMOVED lines=44> */
.L_x_24316:
[----:B------:R-:W-:Y:S05]  /*72c0*/  BSYNC B2 ;  /* 0x0000000000027941 */ /* 0x000fea0003800000 */
.L_x_24315:
        /* <DEDUP_REMOVED lines=9> */
.L_x_24311:
[----:B------:R-:W-:Y:S05]  /*7360*/  BSYNC B1 ;  /* 0x0000000000017941 */ /* 0x000fea0003800000 */
.L_x_24310:
        /* <DEDUP_REMOVED lines=18> */
.L_x_24322:
[----:B------:R-:W-:Y:S02]  /*7490*/  IMAD.MOV.U32 R139, RZ, RZ, R104 ;  /* 0x000000ffff8b7224 */ /* 0x000fe400078e0068 */
.L_x_24323:
[----:B------:R-:W-:Y:S05]  /*74a0*/  BSYNC B2 ;  /* 0x0000000000027941 */ /* 0x000fea0003800000 */
.L_x_24321:
        /* <DEDUP_REMOVED lines=16> */
.L_x_24327:
[----:B------:R-:W-:Y:S05]  /*75b0*/  BSYNC B3 ;  /* 0x0000000000037941 */ /* 0x000fea0003800000 */
.L_x_24326:
        /* <DEDUP_REMOVED lines=44> */
.L_x_24325:
[----:B------:R-:W-:Y:S05]  /*7880*/  BSYNC B2 ;  /* 0x0000000000027941 */ /* 0x000fea0003800000 */
.L_x_24324:
        /* <DEDUP_REMOVED lines=9> */
.L_x_24320:
[----:B------:R-:W-:Y:S05]  /*7920*/  BSYNC B1 ;  /* 0x0000000000017941 */ /* 0x000fea0003800000 */
.L_x_24319:
[----:B------:R-:W-:Y:S01]  /*7930*/  IMAD.MOV.U32 R72, RZ, RZ, 0x10 ;  /* 0x00000010ff487424 */ /* 0x000fe200078e00ff */
[----:B------:R-:W-:Y:S03]  /*7940*/  BSSY B1, `(.L_x_24328) ;  /* 0x000000e000017945 */ /* 0x000fe60003800000 */
[----:B------:R-:W-:-:S05]  /*7950*/  IMAD.WIDE.U32 R72, R137, R72, c[0x0][0x188] ;  /* 0x0000620089487625 */ /* 0x000fca00078e0048 */
[----:B------:R0:W-:Y:S01]  /*7960*/  STG.E.128 [R72.64], R52 ;  /* 0x0000003448007986 */ /* 0x0001e2000c101d06 */
[----:B------:R-:W-:Y:S05]  /*7970*/  @!P1 BRA `(.L_x_24329) ;  /* 0x000000a000009947 */ /* 0x000fea0003800000 */
[----:B0-----:R-:W-:Y:S01]  /*7980*/  IMAD.U32 R73, R3, 0x10000, RZ ;  /* 0x0001000003497824 */ /* 0x001fe200078e00ff */
[----:B------:R-:W-:Y:S02]  /*7990*/  LOP3.LUT R72, R2, 0xffff, RZ, 0xc0, !PT ;  /* 0x0000ffff02487812 */ /* 0x000fe400078ec0ff */
[----:B------:R-:W-:Y:S02]  /*79a0*/  LOP3.LUT R139, R4, 0xff, RZ, 0xc0, !PT ;  /* 0x000000ff048b7812 */ /* 0x000fe400078ec0ff */
[----:B------:R-:W-:Y:S02]  /*79b0*/  LOP3.LUT R73, R73, 0xff0000, RZ, 0xc0, !PT ;  /* 0x00ff000049497812 */ /* 0x000fe400078ec0ff */
[----:B------:R-:W-:Y:S02]  /*79c0*/  LOP3.LUT R140, R5, 0xff, RZ, 0xc0, !PT ;  /* 0x000000ff058c7812 */ /* 0x000fe400078ec0ff */
[----:B------:R-:W-:-:S05]  /*79d0*/  LEA R72, R72, R73, 0x18 ;  /* 0x0000004948487211 */ /* 0x000fca00078ec0ff */
[----:B------:R-:W-:Y:S02]  /*79e0*/  IMAD R139, R139, 0x100, R72 ;  /* 0x000001008b8b7824 */ /* 0x000fe400078e0248 */
[----:B------:R-:W-:-:S04]  /*79f0*/  IMAD.WIDE.U32 R72, R135, R138, c[0x0][0x190] ;  /* 0x0000640087487625 */ /* 0x000fc800078e008a */
[----:B------:R-:W-:-:S05]  /*7a00*/  IMAD.IADD R139, R139, 0x1, R140 ;  /* 0x000000018b8b7824 */ /* 0x000fca00078e028c */
[----:B------:R0:W-:Y:S02]  /*7a10*/  STG.E [R72.64], R139 ;  /* 0x0000008b48007986 */ /* 0x0001e4000c101906 */
.L_x_24329:
[----:B------:R-:W-:Y:S05]  /*7a20*/  BSYNC B1 ;  /* 0x0000000000017941 */ /* 0x000fea0003800000 */
.L_x_24328:
[----:B------:R-:W-:Y:S02]  /*7a30*/  IADD3 R137, R137, 0x80, RZ ;  /* 0x0000008089897810 */ /* 0x000fe40007ffe0ff */
[----:B------:R-:W-:Y:S02]  /*7a40*/  IADD3 R135, R135, 0x80, RZ ;  /* 0x0000008087877810 */ /* 0x000fe40007ffe0ff */
.L_x_24291:
[----:B------:R-:W-:Y:S05]  /*7a50*/  BSYNC B0 ;  /* 0x0000000000007941 */ /* 0x000fea0003800000 */
.L_x_24290:
        /* <DEDUP_REMOVED lines=30> */
.L_x_24335:
[----:B------:R-:W-:Y:S02]  /*7c40*/  IMAD.MOV.U32 R139, RZ, RZ, R104 ;  /* 0x000000ffff8b7224 */ /* 0x000fe400078e0068 */
.L_x_24336:
[----:B------:R-:W-:Y:S05]  /*7c50*/  BSYNC B2 ;  /* 0x0000000000027941 */ /* 0x000fea0003800000 */
.L_x_24334:
        /* <DEDUP_REMOVED lines=16> */
.L_x_24340:
[----:B------:R-:W-:Y:S05]  /*7d60*/  BSYNC B3 ;  /* 0x0000000000037941 */ /* 0x000fea0003800000 */
.L_x_24339:
        /* <DEDUP_REMOVED lines=44> */
.L_x_24338:
[----:B------:R-:W-:Y:S05]  /*8030*/  BSYNC B2 ;  /* 0x0000000000027941 */ /* 0x000fea0003800000 */
.L_x_24337:
[----:B------:R-:W0:Y:S01]  /*8040*/  I2F.U32 R5, R139 ;  /* 0x0000008b00057306 */ /* 0x000e220000201000 */
[----:B------:R-:W-:Y:S01]  /*8050*/  HFMA2.MMA R56, -RZ, RZ, 0.1171875, 0 ;  /* 0x2f800000ff387435 */ /* 0x000fe200000001ff */
[----:B-----5:R-:W-:-:S04]  /*8060*/  FMUL.FTZ R57, R40, c[0x0][0x1ec] ;  /* 0x00007b0028397a20 */ /* 0x020fc80000410000 */
[----:B------:R-:W-:-:S05]  /*8070*/  FMUL.FTZ R57, R57, c[0x0][0x1e8] ;  /* 0x00007a0039397a20 */ /* 0x000fca0000410000 */
[----:B0-----:R-:W-:-:S05]  /*8080*/  FFMA.FTZ R5, R5, R56, 1.1641532182693481445e-10 ;  /* 0x2f00000005057423 */ /* 0x001fca0000010038 */
[----:B------:R-:W-:-:S04]  /*8090*/  FSETP.GTU.FTZ.AND P4, PT, R5, c[0x0][0x1e4], PT ;  /* 0x0000790005007a0b */ /* 0x000fc80003f9c000 */
[----:B------:R-:W-:Y:S02]  /*80a0*/  FSEL R56, R57, RZ, !P4 ;  /* 0x000000ff39387208 */ /* 0x000fe40006000000 */
[----:B------:R-:W-:-:S03]  /*80b0*/  SEL R5, RZ, 0x1, P4 ;  /* 0x00000001ff057807 */ /* 0x000fc60002000000 */
[----:B------:R-:W-:Y:S02]  /*80c0*/  @P2 FADD.FTZ R56, R32, R56 ;  /* 0x0000003820382221 */ /* 0x000fe40000010000 */
.L_x_24333:
[----:B0-----:R-:W-:Y:S05]  /*80d0*/  BSYNC B1 ;  /* 0x0000000000017941 */ /* 0x001fea0003800000 */
.L_x_24332:
        /* <DEDUP_REMOVED lines=18> */
.L_x_24344:
[----:B------:R-:W-:Y:S02]  /*8200*/  IMAD.MOV.U32 R101, RZ, RZ, R104 ;  /* 0x000000ffff657224 */ /* 0x000fe400078e0068 */
.L_x_24345:
[----:B------:R-:W-:Y:S05]  /*8210*/  BSYNC B2 ;  /* 0x0000000000027941 */ /* 0x000fea0003800000 */
.L_x_24343:
        /* <DEDUP_REMOVED lines=16> */
.L_x_24349:
[----:B------:R-:W-:Y:S05]  /*8320*/  BSYNC B3 ;  /* 0x0000000000037941 */ /* 0x000fea0003800000 */
.L_x_24348:
        /* <DEDUP_REMOVED lines=44> */
.L_x_24347:
[----:B------:R-:W-:Y:S05]  /*85f0*/  BSYNC B2 ;  /* 0x0000000000027941 */ /* 0x000fea0003800000 */
.L_x_24346:
        /* <DEDUP_REMOVED lines=9> */
.L_x_24342:
[----:B------:R-:W-:Y:S05]  /*8690*/  BSYNC B1 ;  /* 0x0000000000017941 */ /* 0x000fea0003800000 */
.L_x_24341:
        /* <DEDUP_REMOVED lines=18> */
.L_x_24353:
[----:B------:R-:W-:Y:S02]  /*87c0*/  IMAD.MOV.U32 R101, RZ, RZ, R104 ;  /* 0x000000ffff657224 */ /* 0x000fe400078e0068 */
.L_x_24354:
[----:B------:R-:W-:Y:S05]  /*87d0*/  BSYNC B2 ;  /* 0x0000000000027941 */ /* 0x000fea0003800000 */
.L_x_24352:
        /* <DEDUP_REMOVED lines=16> */
.L_x_24358:
[----:B------:R-:W-:Y:S05]  /*88e0*/  BSYNC B3 ;  /* 0x0000000000037941 */ /* 0x000fea0003800000 */
.L_x_24357:
        /* <DEDUP_REMOVED lines=44> */
.L_x_24356:
[----:B------:R-:W-:Y:S05]  /*8bb0*/  BSYNC B2 ;  /* 0x0000000000027941 */ /* 0x000fea0003800000 */
.L_x_24355:
        /* <DEDUP_REMOVED lines=9> */
.L_x_24351:
[----:B------:R-:W-:Y:S05]  /*8c50*/  BSYNC B1 ;  /* 0x0000000000017941 */ /* 0x000fea0003800000 */
.L_x_24350:
        /* <DEDUP_REMOVED lines=18> */
.L_x_24362:
[----:B------:R-:W-:Y:S02]  /*8d80*/  IMAD.MOV.U32 R139, RZ, RZ, R104 ;  /* 0x000000ffff8b7224 */ /* 0x000fe400078e0068 */
.L_x_24363:
[----:B------:R-:W-:Y:S05]  /*8d90*/  BSYNC B2 ;  /* 0x0000000000027941 */ /* 0x000fea0003800000 */
.L_x_24361:
        /* <DEDUP_REMOVED lines=16> */
.L_x_24367:
[----:B------:R-:W-:Y:S05]  /*8ea0*/  BSYNC B3 ;  /* 0x0000000000037941 */ /* 0x000fea0003800000 */
.L_x_24366:
        /* <DEDUP_REMOVED lines=44> */
.L_x_24365:
[----:B------:R-:W-:Y:S05]  /*9170*/  BSYNC B2 ;  /* 0x0000000000027941 */ /* 0x000fea0003800000 */
.L_x_24364:
        /* <DEDUP_REMOVED lines=9> */
.L_x_24360:
[----:B------:R-:W-:Y:S05]  /*9210*/  BSYNC B1 ;  /* 0x0000000000017941 */ /* 0x000fea0003800000 */
.L_x_24359:
        /* <DEDUP_REMOVED lines=9> */
[----:B------:R-:W-:-:S03]  /*92b0*/  LOP3.LUT R140, R5, 0xff, RZ, 0xc0, !PT ;  /* 0x000000ff058c7812 */ /* 0x000fc600078ec0ff */
[----:B------:R-:W-:-:S05]  /*92c0*/  IMAD R72, R72, 0x1000000, R73 ;  /* 0x0100000048487824 */ /* 0x000fca00078e0249 */
[----:B------:R-:W-:Y:S01]  /*92d0*/  LEA R139, R139, R72, 0x8 ;  /* 0x000000488b8b7211 */ /* 0x000fe200078e40ff */
[----:B------:R-:W-:-:S04]  /*92e0*/  IMAD.WIDE.U32 R72, R135, R138, c[0x0][0x190] ;  /* 0x0000640087487625 */ /* 0x000fc800078e008a */
[----:B------:R-:W-:-:S05]  /*92f0*/  IMAD.IADD R139, R139, 0x1, R140 ;  /* 0x000000018b8b7824 */ /* 0x000fca00078e028c */
[----:B------:R0:W-:Y:S02]  /*9300*/  STG.E [R72.64], R139 ;  /* 0x0000008b48007986 */ /* 0x0001e4000c101906 */
.L_x_24369:
[----:B------:R-:W-:Y:S05]  /*9310*/  BSYNC B1 ;  /* 0x0000000000017941 */ /* 0x000fea0003800000 */
.L_x_24368:
[----:B------:R-:W-:Y:S02]  /*9320*/  IADD3 R137, R137, 0x80, RZ ;  /* 0x0000008089897810 */ /* 0x000fe40007ffe0ff */
[----:B------:R-:W-:Y:S02]  /*9330*/  IADD3 R135, R135, 0x80, RZ ;  /* 0x0000008087877810 */ /* 0x000fe40007ffe0ff */
.L_x_24331:
[----:B------:R-:W-:Y:S05]  /*9340*/  BSYNC B0 ;  /* 0x0000000000007941 */ /* 0x000fea0003800000 */
.L_x_24330:
[----:B------:R-:W-:Y:S01]  /*9350*/  ISETP.NE.AND P2, PT, R131, RZ, PT ;  /* 0x000000ff8300720c */ /* 0x000fe20003f45270 */
[----:B------:R-:W-:-:S12]  /*9360*/  BSSY B0, `(.L_x_24370) ;  /* 0x000018d000007945 */ /* 0x000fd80003800000 */
[----:B------:R-:W-:Y:S05]  /*9370*/  @!P2 BRA `(.L_x_24371) ;  /* 0x000018b00000a947 */ /* 0x000fea0003800000 */
[----:B------:R-:W-:-:S04]  /*9380*/  ISETP.NE.U32.AND P2, PT, RZ, c[0x0][0x180], PT ;  /* 0x00006000ff007a0c */ /* 0x000fc80003f45070 */
[----:B------:R-:W-:Y:S01]  /*9390*/  ISETP.NE.AND.EX P2, PT, RZ, c[0x0][0x184], PT, P2 ;  /* 0x00006100ff007a0c */ /* 0x000fe20003f45320 */
[----:B------:R-:W-:-:S04]  /*93a0*/  @P1 IMAD.MOV.U32 R62, RZ, RZ, 0x10 ;  /* 0x00000010ff3e1424 */ /* 0x000fc800078e00ff */
[----:B------:R-:W-:-:S05]  /*93b0*/  @P1 IMAD.WIDE.U32 R62, R135, R62, c[0x0][0x170] ;  /* 0x00005c00873e1625 */ /* 0x000fca00078e003e */
[----:B-----5:R1:W5:Y:S03]  /*93c0*/  @P1 LDG.E.128 R40, [R62.64] ;  /* 0x000000063e281981 */ /* 0x020366000c1e1d00 */
[----:B0-----:R-:W-:-:S04]  /*93d0*/  @P2 IMAD.MOV.U32 R72, RZ, RZ, 0x10 ;  /* 0x00000010ff482424 */ /* 0x001fc800078e00ff */
[----:B------:R-:W-:-:S05]  /*93e0*/  @P2 IMAD.WIDE.U32 R72, R137, R72, c[0x0][0x180] ;  /* 0x0000600089482625 */ /* 0x000fca00078e0048 */
[----:B------:R-:W2:Y:S01]  /*93f0*/  @P2 LDG.E.128 R32, [R72.64] ;  /* 0x0000000648202981 */ /* 0x000ea2000c1e1d00 */
[----:B------:R-:W-:Y:S01]  /*9400*/  ISETP.GT.AND P3, PT, R75, RZ, PT ;  /* 0x000000ff4b00720c */ /* 0x000fe20003f64270 */
[----:B------:R-:W-:-:S12]  /*9410*/  BSSY B1, `(.L_x_24372) ;  /* 0x000005b000017945 */ /* 0x000fd80003800000 */
        /* <DEDUP_REMOVED lines=17> */
.L_x_24375:
[----:B------:R-:W-:Y:S02]  /*9530*/  MOV R139, R104 ;  /* 0x00000068008b7202 */ /* 0x000fe40000000f00 */
.L_x_24376:
[----:B------:R-:W-:Y:S05]  /*9540*/  BSYNC B2 ;  /* 0x0000000000027941 */ /* 0x000fea0003800000 */
.L_x_24374:
        /* <DEDUP_REMOVED lines=16> */
.L_x_24380:
[----:B------:R-:W-:Y:S05]  /*9650*/  BSYNC B3 ;  /* 0x0000000000037941 */ /* 0x000fea0003800000 */
.L_x_24379:
        /* <DEDUP_REMOVED lines=44> */
.L_x_24378:
[----:B------:R-:W-:Y:S05]  /*9920*/  BSYNC B2 ;  /* 0x0000000000027941 */ /* 0x000fea0003800000 */
.L_x_24377:
        /* <DEDUP_REMOVED lines=9> */
.L_x_24373:
[----:B-1----:R-:W-:Y:S05]  /*99c0*/  BSYNC B1 ;  /* 0x0000000000017941 */ /* 0x002fea0003800000 */
.L_x_24372:
        /* <DEDUP_REMOVED lines=18> */
.L_x_24384:
[----:B------:R-:W-:Y:S02]  /*9af0*/  MOV R101, R104 ;  /* 0x0000006800657202 */ /* 0x000fe40000000f00 */
.L_x_24385:
[----:B------:R-:W-:Y:S05]  /*9b00*/  BSYNC B2 ;  /* 0x0000000000027941 */ /* 0x000fea0003800000 */
.L_x_24383:
        /* <DEDUP_REMOVED lines=16> */
.L_x_24389:
[----:B------:R-:W-:Y:S05]  /*9c10*/  BSYNC B3 ;  /* 0x0000000000037941 */ /* 0x000fea0003800000 */
.L_x_24388:
        /* <DEDUP_REMOVED lines=44> */
.L_x_24387:
[----:B------:R-:W-:Y:S05]  /*9ee0*/  BSYNC B2 ;  /* 0x0000000000027941 */ /* 0x000fea0003800000 */
.L_x_24386:
        /* <DEDUP_REMOVED lines=9> */
.L_x_24382:
[----:B------:R-:W-:Y:S05]  /*9f80*/  BSYNC B1 ;  /* 0x0000000000017941 */ /* 0x000fea0003800000 */
.L_x_24381:
        /* <DEDUP_REMOVED lines=18> */
.L_x_24393:
[----:B------:R-:W-:Y:S02]  /*a0b0*/  MOV R101, R104 ;  /* 0x0000006800657202 */ /* 0x000fe40000000f00 */
.L_x_24394:
[----:B------:R-:W-:Y:S05]  /*a0c0*/  BSYNC B2 ;  /* 0x0000000000027941 */ /* 0x000fea0003800000 */
.L_x_24392:
        /* <DEDUP_REMOVED lines=16> */
.L_x_24398:
[----:B------:R-:W-:Y:S05]  /*a1d0*/  BSYNC B3 ;  /* 0x0000000000037941 */ /* 0x000fea0003800000 */
.L_x_24397:
        /* <DEDUP_REMOVED lines=44> */
.L_x_24396:
[----:B------:R-:W-:Y:S05]  /*a4a0*/  BSYNC B2 ;  /* 0x0000000000027941 */ /* 0x000fea0003800000 */
.L_x_24395:
        /* <DEDUP_REMOVED lines=9> */
.L_x_24391:
[----:B------:R-:W-:Y:S05]  /*a540*/  BSYNC B1 ;  /* 0x0000000000017941 */ /* 0x000fea0003800000 */
.L_x_24390:
        /* <DEDUP_REMOVED lines=18> */
.L_x_24402:
[----:B------:R-:W-:Y:S02]  /*a670*/  MOV R139, R104 ;  /* 0x00000068008b7202 */ /* 0x000fe40000000f00 */
.L_x_24403:
[----:B------:R-:W-:Y:S05]  /*a680*/  BSYNC B2 ;  /* 0x0000000000027941 */ /* 0x000fea0003800000 */
.L_x_24401:
        /* <DEDUP_REMOVED lines=16> */
.L_x_24407:
[----:B------:R-:W-:Y:S05]  /*a790*/  BSYNC B3 ;  /* 0x0000000000037941 */ /* 0x000fea0003800000 */
.L_x_24406:
        /* <DEDUP_REMOVED lines=44> */
.L_x_24405:
[----:B------:R-:W-:Y:S05]  /*aa60*/  BSYNC B2 ;  /* 0x0000000000027941 */ /* 0x000fea0003800000 */
.L_x_24404:
        /* <DEDUP_REMOVED lines=9> */
.L_x_24400:
[----:B------:R-:W-:Y:S05]  /*ab00*/  BSYNC B1 ;  /* 0x0000000000017941 */ /* 0x000fea0003800000 */
.L_x_24399:
[----:B------:R-:W-:Y:S01]  /*ab10*/  HFMA2.MMA R72, -RZ, RZ, 0, 9.5367431640625e-07 ;  /* 0x00000010ff487435 */ /* 0x000fe200000001ff */
[----:B------:R-:W-:Y:S09]  /*ab20*/  BSSY B1, `(.L_x_24408) ;  /* 0x000000e000017945 */ /* 0x000ff20003800000 */
        /* <DEDUP_REMOVED lines=8> */
[----:B------:R-:W-:-:S04]  /*abb0*/  IMAD R72, R72, 0x1000000, R73 ;  /* 0x0100000048487824 */ /* 0x000fc800078e0249 */
[----:B------:R-:W-:Y:S02]  /*abc0*/  IMAD R139, R139, 0x100, R72 ;  /* 0x000001008b8b7824 */ /* 0x000fe400078e0248 */
[----:B------:R-:W-:-:S03]  /*abd0*/  IMAD.WIDE.U32 R72, R135, R138, c[0x0][0x190] ;  /* 0x0000640087487625 */ /* 0x000fc600078e008a */
[----:B------:R-:W-:-:S05]  /*abe0*/  IADD3 R139, R139, R140, RZ ;  /* 0x0000008c8b8b7210 */ /* 0x000fca0007ffe0ff */
[----:B------:R0:W-:Y:S02]  /*abf0*/  STG.E [R72.64], R139 ;  /* 0x0000008b48007986 */ /* 0x0001e4000c101906 */
.L_x_24409:
[----:B------:R-:W-:Y:S05]  /*ac00*/  BSYNC B1 ;  /* 0x0000000000017941 */ /* 0x000fea0003800000 */
.L_x_24408:
[----:B------:R-:W-:Y:S02]  /*ac10*/  IADD3 R137, R137, 0x80, RZ ;  /* 0x0000008089897810 */ /* 0x000fe40007ffe0ff */
[----:B------:R-:W-:Y:S02]  /*ac20*/  IADD3 R135, R135, 0x80, RZ ;  /* 0x0000008087877810 */ /* 0x000fe40007ffe0ff */
.L_x_24371:
[----:B------:R-:W-:Y:S05]  /*ac30*/  BSYNC B0 ;  /* 0x0000000000007941 */ /* 0x000fea0003800000 */
.L_x_24370:
        /* <DEDUP_REMOVED lines=30> */
.L_x_24415:
[----:B------:R-:W-:Y:S02]  /*ae20*/  IMAD.MOV.U32 R139, RZ, RZ, R104 ;  /* 0x000000ffff8b7224 */ /* 0x000fe400078e0068 */
.L_x_24416:
[----:B------:R-:W-:Y:S05]  /*ae30*/  BSYNC B2 ;  /* 0x0000000000027941 */ /* 0x000fea0003800000 */
.L_x_24414:
        /* <DEDUP_REMOVED lines=16> */
.L_x_24420:
[----:B------:R-:W-:Y:S05]  /*af40*/  BSYNC B3 ;  /* 0x0000000000037941 */ /* 0x000fea0003800000 */
.L_x_24419:
        /* <DEDUP_REMOVED lines=44> */
.L_x_24418:
[----:B------:R-:W-:Y:S05]  /*b210*/  BSYNC B2 ;  /* 0x0000000000027941 */ /* 0x000fea0003800000 */
.L_x_24417:
        /* <DEDUP_REMOVED lines=9> */
.L_x_24413:
[----:B-1----:R-:W-:Y:S05]  /*b2b0*/  BSYNC B1 ;  /* 0x0000000000017941 */ /* 0x002fea0003800000 */
.L_x_24412:
        /* <DEDUP_REMOVED lines=18> */
.L_x_24424:
[----:B------:R-:W-:Y:S02]  /*b3e0*/  IMAD.MOV.U32 R101, RZ, RZ, R104 ;  /* 0x000000ffff657224 */ /* 0x000fe400078e0068 */
.L_x_24425:
[----:B------:R-:W-:Y:S05]  /*b3f0*/  BSYNC B2 ;  /* 0x0000000000027941 */ /* 0x000fea0003800000 */
.L_x_24423:
        /* <DEDUP_REMOVED lines=16> */
.L_x_24429:
[----:B------:R-:W-:Y:S05]  /*b500*/  BSYNC B3 ;  /* 0x0000000000037941 */ /* 0x000fea0003800000 */
.L_x_24428:
        /* <DEDUP_REMOVED lines=44> */
.L_x_24427:
[----:B------:R-:W-:Y:S05]  /*b7d0*/  BSYNC B2 ;  /* 0x0000000000027941 */ /* 0x000fea0003800000 */
.L_x_24426:
        /* <DEDUP_REMOVED lines=9> */
.L_x_24422:
[----:B------:R-:W-:Y:S05]  /*b870*/  BSYNC B1 ;  /* 0x0000000000017941 */ /* 0x000fea0003800000 */
.L_x_24421:
        /* <DEDUP_REMOVED lines=18> */
.L_x_24433:
[----:B------:R-:W-:Y:S02]  /*b9a0*/  IMAD.MOV.U32 R101, RZ, RZ, R104 ;  /* 0x000000ffff657224 */ /* 0x000fe400078e0068 */
.L_x_24434:
[----:B------:R-:W-:Y:S05]  /*b9b0*/  BSYNC B2 ;  /* 0x0000000000027941 */ /* 0x000fea0003800000 */
.L_x_24432:
        /* <DEDUP_REMOVED lines=16> */
.L_x_24438:
[----:B------:R-:W-:Y:S05]  /*bac0*/  BSYNC B3 ;  /* 0x0000000000037941 */ /* 0x000fea0003800000 */
.L_x_24437:
        /* <DEDUP_REMOVED lines=44> */
.L_x_24436:
[----:B------:R-:W-:Y:S05]  /*bd90*/  BSYNC B2 ;  /* 0x0000000000027941 */ /* 0x000fea0003800000 */
.L_x_24435:
        /* <DEDUP_REMOVED lines=9> */
.L_x_24431:
[----:B------:R-:W-:Y:S05]  /*be30*/  BSYNC B1 ;  /* 0x0000000000017941 */ /* 0x000fea0003800000 */
.L_x_24430:
        /* <DEDUP_REMOVED lines=18> */
.L_x_24442:
[----:B------:R-:W-:Y:S02]  /*bf60*/  IMAD.MOV.U32 R139, RZ, RZ, R104 ;  /* 0x000000ffff8b7224 */ /* 0x000fe400078e0068 */
.L_x_24443:
[----:B------:R-:W-:Y:S05]  /*bf70*/  BSYNC B2 ;  /* 0x0000000000027941 */ /* 0x000fea0003800000 */
.L_x_24441:
        /* <DEDUP_REMOVED lines=16> */
.L_x_24447:
[----:B------:R-:W-:Y:S05]  /*c080*/  BSYNC B3 ;  /* 0x0000000000037941 */ /* 0x000fea0003800000 */
.L_x_24446:
        /* <DEDUP_REMOVED lines=44> */
.L_x_24445:
[----:B------:R-:W-:Y:S05]  /*c350*/  BSYNC B2 ;  /* 0x0000000000027941 */ /* 0x000fea0003800000 */
.L_x_24444:
        /* <DEDUP_REMOVED lines=9> */
.L_x_24440:
[----:B------:R-:W-:Y:S05]  /*c3f0*/  BSYNC B1 ;  /* 0x0000000000017941 */ /* 0x000fea0003800000 */
.L_x_24439:
        /* <DEDUP_REMOVED lines=15> */
.L_x_24449:
[----:B------:R-:W-:Y:S05]  /*c4f0*/  BSYNC B1 ;  /* 0x0000000000017941 */ /* 0x000fea0003800000 */
.L_x_24448:
[----:B------:R-:W-:Y:S02]  /*c500*/  IADD3 R137, R137, 0x80, RZ ;  /* 0x0000008089897810 */ /* 0x000fe40007ffe0ff */
[----:B------:R-:W-:Y:S02]  /*c510*/  IADD3 R135, R135, 0x80, RZ ;  /* 0x0000008087877810 */ /* 0x000fe40007ffe0ff */
.L_x_24411:
[----:B------:R-:W-:Y:S05]  /*c520*/  BSYNC B0 ;  /* 0x0000000000007941 */ /* 0x000fea0003800000 */
.L_x_24410:
[----:B------:R-:W-:Y:S01]  /*c530*/  ISETP.NE.AND P2, PT, R133, RZ, PT ;  /* 0x000000ff8500720c */ /* 0x000fe20003f45270 */
[----:B------:R-:W-:-:S12]  /*c540*/  BSSY B0, `(.L_x_24450) ;  /* 0x0000189000007945 */ /* 0x000fd80003800000 */
[----:B------:R-:W-:Y:S05]  /*c550*/  @!P2 BRA `(.L_x_24451) ;  /* 0x000018700000a947 */ /* 0x000fea0003800000 */
[----:B------:R-:W-:-:S04]  /*c560*/  ISETP.NE.U32.AND P2, PT, RZ, c[0x0][0x180], PT ;  /* 0x00006000ff007a0c */ /* 0x000fc80003f45070 */
[----:B------:R-:W-:Y:S01]  /*c570*/  ISETP.NE.AND.EX P2, PT, RZ, c[0x0][0x184], PT, P2 ;  /* 0x00006100ff007a0c */ /* 0x000fe20003f45320 */
[----:B0-----:R-:W-:-:S12]  /*c580*/  @P1 IMAD.MOV.U32 R72, RZ, RZ, 0x10 ;  /* 0x00000010ff481424 */ /* 0x001fd800078e00ff */
[----:B------:R-:W-:Y:S01]  /*c590*/  @P2 MOV R70, 0x10 ;  /* 0x0000001000462802 */ /* 0x000fe20000000f00 */
[----:B------:R-:W-:-:S04]  /*c5a0*/  @P1 IMAD.WIDE.U32 R72, R135, R72, c[0x0][0x170] ;  /* 0x00005c0087481625 */ /* 0x000fc800078e0048 */
[----:B------:R-:W-:Y:S01]  /*c5b0*/  @P2 IMAD.WIDE.U32 R70, R137, R70, c[0x0][0x180] ;  /* 0x0000600089462625 */ /* 0x000fe200078e0046 */
[----:B-----5:R0:W5:Y:S04]  /*c5c0*/  @P1 LDG.E.128 R40, [R72.64] ;  /* 0x0000000648281981 */ /* 0x020168000c1e1d00 */
        /* <DEDUP_REMOVED lines=20> */
.L_x_24455:
[----:B------:R-:W-:Y:S02]  /*c710*/  IMAD.MOV.U32 R75, RZ, RZ, R104 ;  /* 0x000000ffff4b7224 */ /* 0x000fe400078e0068 */
.L_x_24456:
[----:B------:R-:W-:Y:S05]  /*c720*/  BSYNC B2 ;  /* 0x0000000000027941 */ /* 0x000fea0003800000 */
.L_x_24454:
        /* <DEDUP_REMOVED lines=16> */
.L_x_24460:
[----:B------:R-:W-:Y:S05]  /*c830*/  BSYNC B3 ;  /* 0x0000000000037941 */ /* 0x000fea0003800000 */
.L_x_24459:
        /* <DEDUP_REMOVED lines=44> */
.L_x_24458:
[----:B------:R-:W-:Y:S05]  /*cb00*/  BSYNC B2 ;  /* 0x0000000000027941 */ /* 0x000fea0003800000 */
.L_x_24457:
        /* <DEDUP_REMOVED lines=9> */
.L_x_24453:
[----:B0-----:R-:W-:Y:S05]  /*cba0*/  BSYNC B1 ;  /* 0x0000000000017941 */ /* 0x001fea0003800000 */
.L_x_24452:
        /* <DEDUP_REMOVED lines=18> */
.L_x_24464:
[----:B------:R-:W-:Y:S02]  /*ccd0*/  IMAD.MOV.U32 R75, RZ, RZ, R104 ;  /* 0x000000ffff4b7224 */ /* 0x000fe400078e0068 */
.L_x_24465:
[----:B------:R-:W-:Y:S05]  /*cce0*/  BSYNC B2 ;  /* 0x0000000000027941 */ /* 0x000fea0003800000 */
.L_x_24463:
        /* <DEDUP_REMOVED lines=16> */
.L_x_24469:
[----:B------:R-:W-:Y:S05]  /*cdf0*/  BSYNC B3 ;  /* 0x0000000000037941 */ /* 0x000fea0003800000 */
.L_x_24468:
        /* <DEDUP_REMOVED lines=44> */
.L_x_24467:
[----:B------:R-:W-:Y:S05]  /*d0c0*/  BSYNC B2 ;  /* 0x0000000000027941 */ /* 0x000fea0003800000 */
.L_x_24466:
        /* <DEDUP_REMOVED lines=9> */
.L_x_24462:
[----:B------:R-:W-:Y:S05]  /*d160*/  BSYNC B1 ;  /* 0x0000000000017941 */ /* 0x000fea0003800000 */
.L_x_24461:
        /* <DEDUP_REMOVED lines=18> */
.L_x_24473:
[----:B------:R-:W-:Y:S02]  /*d290*/  IMAD.MOV.U32 R75, RZ, RZ, R104 ;  /* 0x000000ffff4b7224 */ /* 0x000fe400078e0068 */
.L_x_24474:
[----:B------:R-:W-:Y:S05]  /*d2a0*/  BSYNC B2 ;  /* 0x0000000000027941 */ /* 0x000fea0003800000 */
.L_x_24472:
        /* <DEDUP_REMOVED lines=16> */
.L_x_24478:
[----:B------:R-:W-:Y:S05]  /*d3b0*/  BSYNC B3 ;  /* 0x0000000000037941 */ /* 0x000fea0003800000 */
.L_x_24477:
        /* <DEDUP_REMOVED lines=44> */
.L_x_24476:
[----:B------:R-:W-:Y:S05]  /*d680*/  BSYNC B2 ;  /* 0x0000000000027941 */ /* 0x000fea0003800000 */
.L_x_24475:
        /* <DEDUP_REMOVED lines=9> */
.L_x_24471:
[----:B------:R-:W-:Y:S05]  /*d720*/  BSYNC B1 ;  /* 0x0000000000017941 */ /* 0x000fea0003800000 */
.L_x_24470:
        /* <DEDUP_REMOVED lines=18> */
.L_x_24482:
[----:B------:R-:W-:Y:S02]  /*d850*/  IMAD.MOV.U32 R75, RZ, RZ, R104 ;  /* 0x000000ffff4b7224 */ /* 0x000fe400078e0068 */
.L_x_24483:
[----:B------:R-:W-:Y:S05]  /*d860*/  BSYNC B2 ;  /* 0x0000000000027941 */ /* 0x000fea0003800000 */
.L_x_24481:
        /* <DEDUP_REMOVED lines=16> */
.L_x_24487:
[----:B------:R-:W-:Y:S05]  /*d970*/  BSYNC B3 ;  /* 0x0000000000037941 */ /* 0x000fea0003800000 */
.L_x_24486:
        /* <DEDUP_REMOVED lines=44> */
.L_x_24485:
[----:B------:R-:W-:Y:S05]  /*dc40*/  BSYNC B2 ;  /* 0x0000000000027941 */ /* 0x000fea0003800000 */
.L_x_24484:
        /* <DEDUP_REMOVED lines=9> */
.L_x_24480:
[----:B------:R-:W-:Y:S05]  /*dce0*/  BSYNC B1 ;  /* 0x0000000000017941 */ /* 0x000fea0003800000 */
.L_x_24479:
[----:B------:R-:W-:-:S04]  /*dcf0*/  IMAD.MOV.U32 R72, RZ, RZ, 0x10 ;  /* 0x00000010ff487424 */ /* 0x000fc800078e00ff */
[----:B------:R-:W-:-:S05]  /*dd00*/  IMAD.WIDE.U32 R72, R137, R72, c[0x0][0x188] ;  /* 0x0000620089487625 */ /* 0x000fca00078e0048 */
[----:B------:R0:W-:Y:S01]  /*dd10*/  STG.E.128 [R72.64], R68 ;  /* 0x0000004448007986 */ /* 0x0001e2000c101d06 */
[----:B------:R-:W-:Y:S05]  /*dd20*/  @!P1 BRA `(.L_x_24451) ;  /* 0x000000a000009947 */ /* 0x000fea0003800000 */
[----:B0-----:R-:W-:Y:S01]  /*dd30*/  IMAD.U32 R73, R3, 0x10000, RZ ;  /* 0x0001000003497824 */ /* 0x001fe200078e00ff */
[----:B------:R-:W-:Y:S01]  /*dd40*/  LOP3.LUT R72, R2, 0xffff, RZ, 0xc0, !PT ;  /* 0x0000ffff02487812 */ /* 0x000fe200078ec0ff */
[----:B------:R-:W-:Y:S01]  /*dd50*/  IMAD.WIDE.U32 R138, R135, R138, c[0x0][0x190] ;  /* 0x00006400878a7625 */ /* 0x000fe200078e008a */
[----:B------:R-:W-:Y:S02]  /*dd60*/  LOP3.LUT R75, R4, 0xff, RZ, 0xc0, !PT ;  /* 0x000000ff044b7812 */ /* 0x000fe400078ec0ff */
[----:B------:R-:W-:-:S04]  /*dd70*/  LOP3.LUT R73, R73, 0xff0000, RZ, 0xc0, !PT ;  /* 0x00ff000049497812 */ /* 0x000fc800078ec0ff */
[----:B------:R-:W-:Y:S02]  /*dd80*/  LEA R72, R72, R73, 0x18 ;  /* 0x0000004948487211 */ /* 0x000fe400078ec0ff */
[----:B------:R-:W-:-:S03]  /*dd90*/  LOP3.LUT R73, R5, 0xff, RZ, 0xc0, !PT ;  /* 0x000000ff05497812 */ /* 0x000fc600078ec0ff */
[----:B------:R-:W-:-:S04]  /*dda0*/  IMAD R72, R75, 0x100, R72 ;  /* 0x000001004b487824 */ /* 0x000fc800078e0248 */
[----:B------:R-:W-:-:S05]  /*ddb0*/  IMAD.IADD R73, R72, 0x1, R73 ;  /* 0x0000000148497824 */ /* 0x000fca00078e0249 */
[----:B------:R0:W-:Y:S02]  /*ddc0*/  STG.E [R138.64], R73 ;  /* 0x000000498a007986 */ /* 0x0001e4000c101906 */
.L_x_24451:
[----:B------:R-:W-:Y:S05]  /*ddd0*/  BSYNC B0 ;  /* 0x0000000000007941 */ /* 0x000fea0003800000 */
.L_x_24450:
[----:B0-----:R-:W-:Y:S01]  /*dde0*/  FADD.FTZ R72, RZ, R36 ;  /* 0x00000024ff487221 */ /* 0x001fe20000010000 */
[----:B------:R-:W-:Y:S02]  /*ddf0*/  ISETP.GT.U32.AND P2, PT, R123, 0xff, PT ;  /* 0x000000ff7b00780c */ /* 0x000fe40003f44070 */
[----:B------:R-:W-:Y:S01]  /*de00*/  LOP3.LUT P1, RZ, R0, 0xff, RZ, 0xc0, !PT ;  /* 0x000000ff00ff7812 */ /* 0x000fe2000782c0ff */
[----:B------:R-:W-:Y:S01]  /*de10*/  FADD.FTZ R73, R37, R72 ;  /* 0x0000004825497221 */ /* 0x000fe20000010000 */
[----:B------:R-:W-:Y:S02]  /*de20*/  SHF.R.U32.HI R75, RZ, 0x5, R127 ;  /* 0x00000005ff4b7819 */ /* 0x000fe4000001167f */
[----:B------:R-:W-:Y:S01]  /*de30*/  P2R R137, PR, RZ, 0x4 ;  /* 0x00000004ff897803 */ /* 0x000fe20000000000 */
[----:B------:R-:W-:Y:S01]  /*de40*/  FADD.FTZ R72, R38, R73 ;  /* 0x0000004926487221 */ /* 0x000fe20000010000 */
[----:B------:R-:W-:Y:S02]  /*de50*/  LOP3.LUT R75, R75, 0x7fffffc, RZ, 0xc0, !PT ;  /* 0x07fffffc4b4b7812 */ /* 0x000fe400078ec0ff */
[----:B------:R-:W-:Y:S01]  /*de60*/  ISETP.GT.U32.AND P3, PT, R123, 0x27f, PT ;  /* 0x0000027f7b00780c */ /* 0x000fe20003f64070 */
[----:B------:R-:W-:Y:S01]  /*de70*/  FADD.FTZ R72, R39, R72 ;  /* 0x0000004827487221 */ /* 0x000fe20000010000 */
[----:B------:R-:W-:-:S02]  /*de80*/  ISETP.GT.U32.AND P4, PT, R123, 0x2ff, PT ;  /* 0x000002ff7b00780c */ /* 0x000fc40003f84070 */
[----:B------:R-:W-:Y:S02]  /*de90*/  ISETP.GT.U32.AND P5, PT, R123, 0x37f, PT ;  /* 0x0000037f7b00780c */ /* 0x000fe40003fa4070 */
[----:B------:R-:W-:Y:S02]  /*dea0*/  FSEL R73, R72, RZ, P0 ;  /* 0x000000ff48497208 */ /* 0x000fe40000000000 */
[----:B------:R-:W-:Y:S02]  /*deb0*/  @!P1 IADD3 R75, R75, 0x4, RZ ;  /* 0x000000044b4b9810 */ /* 0x000fe40007ffe0ff */
[C---:B------:R-:W-:Y:S01]  /*dec0*/  ISETP.GT.U32.AND P1, PT, R123.reuse, 0x17f, PT ;  /* 0x0000017f7b00780c */ /* 0x040fe20003f24070 */
        /* <DEDUP_REMOVED lines=32> */
.L_x_24508:
        /* <DEDUP_REMOVED lines=88> */
.L_x_24509:
        /* <DEDUP_REMOVED lines=12> */
[----:B------:R-:W-:Y:S02]  /*e710*/  IMAD.MOV.U32 R75, RZ, RZ, RZ ;  /* 0x000000ffff4b7224 */ /* 0x000fe400078e00ff */
[----:B------:R-:W-:Y:S01]  /*e720*/  @!P1 IMAD.MOV.U32 R75, RZ, RZ, R6 ;  /* 0x000000ffff4b9224 */ /* 0x000fe200078e0006 */
[----:B------:R-:W-:Y:S03]  /*e730*/  BSSY B0, `(.L_x_24490) ;  /* 0x00000d8000007945 */ /* 0x000fe60003800000 */
[----:B------:R-:W-:Y:S01]  /*e740*/  I2F R145, R75 ;  /* 0x0000004b00917306 */ /* 0x000fe20000201400 */
[----:B------:R-:W1:Y:S01]  /*e750*/  @!P1 LDS.64 R72, [R135.X8] ;  /* 0x0000000087489984 */ /* 0x000e620000008a00 */
[----:B------:R-:W-:-:S13]  /*e760*/  LOP3.LUT P1, RZ, R138, 0x1f, R127, 0xf8, !PT ;  /* 0x0000001f8aff7812 */ /* 0x000fda000782f87f */
[----:B------:R-:W-:-:S04]  /*e770*/  @!P1 LEA R140, P2, R121, c[0x0][0x1a0], 0x2 ;  /* 0x00006800798c9a11 */ /* 0x000fc800078410ff */
[C---:B------:R-:W-:Y:S02]  /*e780*/  @!P1 LEA.HI.X R141, R121.reuse, c[0x0][0x1a4], R136, 0x2, P2 ;  /* 0x00006900798d9a11 */ /* 0x040fe400010f1488 */
[----:B------:R-:W-:-:S04]  /*e790*/  @!P1 LEA R138, P2, R121, c[0x0][0x1a8], 0x2 ;  /* 0x00006a00798a9a11 */ /* 0x000fc800078410ff */
[----:B------:R-:W-:Y:S02]  /*e7a0*/  @!P1 LEA.HI.X R139, R121, c[0x0][0x1ac], R136, 0x2, P2 ;  /* 0x00006b00798b9a11 */ /* 0x000fe400010f1488 */
[----:B------:R-:W2:Y:S01]  /*e7b0*/  SHFL.DOWN PT, R136, R75, 0x2, 0x1f ;  /* 0x08401f004b887f89 */ /* 0x000ea200000e0000 */
[----:B------:R-:W-:-:S03]  /*e7c0*/  ISETP.NE.AND P2, PT, RZ, UR8, PT ;  /* 0x00000008ff007c0c */ /* 0x000fc6000bf45270 */
[----:B01----:R-:W0:Y:S04]  /*e7d0*/  SHFL.DOWN PT, R137, R72, 0x2, 0x1f ;  /* 0x08401f0048897f89 */ /* 0x003e2800000e0000 */
[----:B------:R-:W1:Y:S01]  /*e7e0*/  SHFL.DOWN PT, R142, R73, 0x2, 0x1f ;  /* 0x08401f00498e7f89 */ /* 0x000e6200000e0000 */
[----:B--2---:R-:W-:Y:S02]  /*e7f0*/  IMAD.IADD R143, R136, 0x1, R75 ;  /* 0x00000001888f7824 */ /* 0x004fe400078e024b */
[----:B------:R-:W0:Y:S03]  /*e800*/  I2F R136, R136 ;  /* 0x0000008800887306 */ /* 0x000e260000201400 */
[----:B------:R-:W2:Y:S05]  /*e810*/  SHFL.DOWN PT, R148, R143, 0x1, 0x1f ;  /* 0x08201f008f947f89 */ /* 0x000eaa00000e0000 */
[----:B------:R-:W3:Y:S01]  /*e820*/  I2F R135, R143 ;  /* 0x0000008f00877306 */ /* 0x000ee20000201400 */
[----:B0-----:R-:W-:-:S02]  /*e830*/  FMUL.FTZ R146, R137, R136 ;  /* 0x0000008889927220 */ /* 0x001fc40000410000 */
[----:B------:R-:W-:Y:S02]  /*e840*/  FADD.FTZ R137, -R137, R72 ;  /* 0x0000004889897221 */ /* 0x000fe40000010100 */
[----:B------:R-:W-:Y:S02]  /*e850*/  FFMA.FTZ R147, R145, R72, R146 ;  /* 0x0000004891937223 */ /* 0x000fe40000010092 */
[----:B------:R-:W-:Y:S01]  /*e860*/  FMUL.FTZ R137, R137, R137 ;  /* 0x0000008989897220 */ /* 0x000fe20000410000 */
[----:B---3--:R-:W0:Y:S01]  /*e870*/  MUFU.RCP R144, R135 ;  /* 0x0000008700907308 */ /* 0x008e220000001000 */
[----:B-1----:R-:W-:Y:S02]  /*e880*/  FADD.FTZ R75, R142, R73 ;  /* 0x000000498e4b7221 */ /* 0x002fe40000010000 */
[----:B------:R-:W-:Y:S01]  /*e890*/  FMUL.FTZ R137, R137, R145 ;  /* 0x0000009189897220 */ /* 0x000fe20000410000 */
[----:B--2---:R-:W-:-:S03]  /*e8a0*/  IADD3 R145, R143, R148, RZ ;  /* 0x000000948f917210 */ /* 0x004fc60007ffe0ff */
[----:B------:R-:W-:Y:S01]  /*e8b0*/  FMUL.FTZ R137, R137, R136 ;  /* 0x0000008889897220 */ /* 0x000fe20000410000 */
[----:B------:R-:W-:Y:S01]  /*e8c0*/  I2F R148, R148 ;  /* 0x0000009400947306 */ /* 0x000fe20000201400 */
[----:B0-----:R-:W-:-:S07]  /*e8d0*/  FMUL.FTZ R146, R144, R147 ;  /* 0x0000009390927220 */ /* 0x001fce0000410000 */
        /* <DEDUP_REMOVED lines=11> */
[----:B--2---:R-:W-:Y:S02]  /*e990*/  FADD.FTZ R72, R75, R72 ;  /* 0x000000484b487221 */ /* 0x004fe40000010000 */
[----:B------:R-:W-:Y:S01]  /*e9a0*/  FMUL.FTZ R136, R136, R148 ;  /* 0x0000009488887220 */ /* 0x000fe20000410000 */
[----:B------:R-:W0:Y:S01]  /*e9b0*/  SHFL.IDX PT, R137, R142, RZ, 0x1f ;  /* 0x00001fff8e897589 */ /* 0x000e2200000e0000 */
[----:B------:R-:W-:-:S02]  /*e9c0*/  IMAD.MOV.U32 R75, RZ, RZ, c[0x0][0x1e0] ;  /* 0x00007800ff4b7624 */ /* 0x000fc400078e00ff */
        /* <DEDUP_REMOVED lines=24> */
[----:B------:R-:W-:Y:S02]  /*eb50*/  FMUL.FTZ R73, R135, R74 ;  /* 0x0000004a87497220 */ /* 0x000fe40000410000 */
[----:B------:R-:W-:-:S02]  /*eb60*/  IMAD.MOV.U32 R142, RZ, RZ, 0x10 ;  /* 0x00000010ff8e7424 */ /* 0x000fc400078e00ff */
        /* <DEDUP_REMOVED lines=10> */
.L_x_24493:
[----:B------:R-:W-:Y:S05]  /*ec10*/  BSYNC B1 ;  /* 0x0000000000017941 */ /* 0x000fea0003800000 */
.L_x_24492:
[----:B------:R-:W-:Y:S01]  /*ec20*/  ISETP.NE.AND P1, PT, R134, RZ, PT ;  /* 0x000000ff8600720c */ /* 0x000fe20003f25270 */
[----:B------:R-:W-:-:S12]  /*ec30*/  BSSY B1, `(.L_x_24494) ;  /* 0x0000012000017945 */ /* 0x000fd80003800000 */
[----:B------:R-:W-:Y:S05]  /*ec40*/  @!P1 BRA `(.L_x_24495) ;  /* 0x0000010000009947 */ /* 0x000fea0003800000 */
[--C-:B0-----:R-:W-:Y:S02]  /*ec50*/  FADD.FTZ R74, R45, -R138.reuse ;  /* 0x8000008a2d4a7221 */ /* 0x101fe40000010000 */
        /* <DEDUP_REMOVED lines=15> */
.L_x_24495:
[----:B------:R-:W-:Y:S05]  /*ed50*/  BSYNC B1 ;  /* 0x0000000000017941 */ /* 0x000fea0003800000 */
.L_x_24494:
[----:B------:R-:W-:Y:S01]  /*ed60*/  ISETP.NE.AND P1, PT, R128, RZ, PT ;  /* 0x000000ff8000720c */ /* 0x000fe20003f25270 */
        /* <DEDUP_REMOVED lines=18> */
.L_x_24497:
[----:B------:R-:W-:Y:S05]  /*ee90*/  BSYNC B1 ;  /* 0x0000000000017941 */ /* 0x000fea0003800000 */
.L_x_24496:
        /* <DEDUP_REMOVED lines=19> */
.L_x_24499:
[----:B------:R-:W-:Y:S05]  /*efd0*/  BSYNC B1 ;  /* 0x0000000000017941 */ /* 0x000fea0003800000 */
.L_x_24498:
        /* <DEDUP_REMOVED lines=19> */
.L_x_24501:
[----:B------:R-:W-:Y:S05]  /*f110*/  BSYNC B1 ;  /* 0x0000000000017941 */ /* 0x000fea0003800000 */
.L_x_24500:
        /* <DEDUP_REMOVED lines=19> */
.L_x_24503:
[----:B------:R-:W-:Y:S05]  /*f250*/  BSYNC B1 ;  /* 0x0000000000017941 */ /* 0x000fea0003800000 */
.L_x_24502:
[----:B------:R-:W-:Y:S01]  /*f260*/  ISETP.NE.AND P1, PT, R132, RZ, PT ;  /* 0x000000ff8400720c */ /* 0x000fe20003f25270 */
[----:B------:R-:W-:-:S12]  /*f270*/  BSSY B1, `(.L_x_24504) ;  /* 0x0000012000017945 */ /* 0x000fd80003800000 */
[----:B------:R-:W-:Y:S05]  /*f280*/  @!P1 BRA `(.L_x_24505) ;  /* 0x0000010000009947 */ /* 0x000fea0003800000 */
[----:B------:R-:W-:Y:S01]  /*f290*/  HFMA2.MMA R142, -RZ, RZ, 0, 9.5367431640625e-07 ;  /* 0x00000010ff8e7435 */ /* 0x000fe200000001ff */
        /* <DEDUP_REMOVED lines=15> */
.L_x_24505:
[----:B------:R-:W-:Y:S05]  /*f390*/  BSYNC B1 ;  /* 0x0000000000017941 */ /* 0x000fea0003800000 */
.L_x_24504:
[----:B------:R-:W-:-:S13]  /*f3a0*/  ISETP.NE.AND P1, PT, R133, RZ, PT ;  /* 0x000000ff8500720c */ /* 0x000fda0003f25270 */
        /* <DEDUP_REMOVED lines=16> */
.L_x_24491:
[----:B0-----:R-:W-:Y:S05]  /*f4b0*/  BSYNC B0 ;  /* 0x0000000000007941 */ /* 0x001fea0003800000 */
.L_x_24490:
[----:B------:R-:W-:Y:S02]  /*f4c0*/  LOP3.LUT P1, RZ, R0, 0xff, RZ, 0xc0, !PT ;  /* 0x000000ff00ff7812 */ /* 0x000fe4000782c0ff */
[----:B------:R-:W-:Y:S02]  /*f4d0*/  IADD3 R121, R121, c[0x0][0x160], RZ ;  /* 0x0000580079797a10 */ /* 0x000fe40007ffe0ff */
[----:B------:R-:W-:Y:S02]  /*f4e0*/  SEL R0, RZ, 0x1, P1 ;  /* 0x00000001ff007807 */ /* 0x000fe40000800000 */
[----:B------:R-:W-:-:S13]  /*f4f0*/  ISETP.GE.AND P1, PT, R121, c[0x0][0x164], PT ;  /* 0x0000590079007a0c */ /* 0x000fda0003f26270 */
[----:B------:R-:W-:Y:S01]  /*f500*/  @P1 CALL.REL.NOINC `(.L_x_24506) ;  /* 0x0000001000001944 */ /* 0x000fe20003c00000 */
[----:B------:R-:W-:Y:S05]  /*f510*/  BRA `(.L_x_24507) ;  /* 0xffff207000007947 */ /* 0x000fea000383ffff */
.L_x_24506:
[----:B------:R-:W-:Y:S05]  /*f520*/  EXIT ;  /* 0x000000000000794d */ /* 0x000fea0003800000 */
.L_x_24488:
[----:B------:R-:W-:Y:S01]  /*f530*/  IMAD.MOV.U32 R142, RZ, RZ, 0x1 ;  /* 0x00000001ff8e7424 */ /* 0x000fe200078e00ff */
[----:B------:R-:W-:Y:S01]  /*f540*/  MOV R140, 0xffffffff ;  /* 0xffffffff008c7802 */ /* 0x000fe20000000f00 */
[----:B------:R-:W-:Y:S01]  /*f550*/  IMAD.MOV.U32 R135, RZ, RZ, 0x1f ;  /* 0x0000001fff877424 */ /* 0x000fe200078e00ff */
[----:B------:R-:W-:Y:S02]  /*f560*/  MOV R138, 0xf580 ;  /* 0x0000f580008a7802 */ /* 0x000fe40000000f00 */
[----:B-----5:R-:W-:Y:S05]  /*f570*/  CALL.REL.NOINC `($__internal_138_$__cuda_sm70_shflsync_bfly_p) ;  /* 0x000007e000007944 */ /* 0x020fea0003c00000 */
[----:B-1----:R-:W-:Y:S01]  /*f580*/  IMAD.MOV.U32 R72, RZ, RZ, R142 ;  /* 0x000000ffff487224 */ /* 0x002fe200078e008e */
[----:B0-----:R-:W-:Y:S05]  /*f590*/  BRA `(.L_x_24508) ;  /* 0xffffeb3000007947 */ /* 0x001fea000383ffff */
.L_x_24489:
[----:B------:R-:W-:Y:S01]  /*f5a0*/  IMAD.MOV.U32 R142, RZ, RZ, 0x2 ;  /* 0x00000002ff8e7424 */ /* 0x000fe200078e00ff */
[----:B------:R-:W-:Y:S01]  /*f5b0*/  MOV R140, 0xffffffff ;  /* 0xffffffff008c7802 */ /* 0x000fe20000000f00 */
[----:B------:R-:W-:Y:S01]  /*f5c0*/  IMAD.MOV.U32 R135, RZ, RZ, 0x1f ;  /* 0x0000001fff877424 */ /* 0x000fe200078e00ff */
[----:B------:R-:W-:Y:S02]  /*f5d0*/  MOV R138, 0xf5f0 ;  /* 0x0000f5f0008a7802 */ /* 0x000fe40000000f00 */
[----:B-----5:R-:W-:Y:S05]  /*f5e0*/  CALL.REL.NOINC `($__internal_138_$__cuda_sm70_shflsync_bfly_p) ;  /* 0x0000077000007944 */ /* 0x020fea0003c00000 */
[----:B01----:R-:W-:Y:S01]  /*f5f0*/  FADD.FTZ R73, R73, R142 ;  /* 0x0000008e49497221 */ /* 0x003fe20000010000 */
[----:B------:R-:W-:Y:S01]  /*f600*/  MOV R138, 0xf650 ;  /* 0x0000f650008a7802 */ /* 0x000fe20000000f00 */
[----:B------:R-:W-:Y:S02]  /*f610*/  IMAD.MOV.U32 R142, RZ, RZ, 0x4 ;  /* 0x00000004ff8e7424 */ /* 0x000fe400078e00ff */
[----:B------:R-:W-:-:S02]  /*f620*/  IMAD.MOV.U32 R135, RZ, RZ, 0x1f ;  /* 0x0000001fff877424 */ /* 0x000fc400078e00ff */
[----:B------:R-:W-:Y:S02]  /*f630*/  IMAD.MOV.U32 R140, RZ, RZ, -0x1 ;  /* 0xffffffffff8c7424 */ /* 0x000fe400078e00ff */
[----:B------:R-:W-:Y:S05]  /*f640*/  CALL.REL.NOINC `($__internal_138_$__cuda_sm70_shflsync_bfly_p) ;  /* 0x0000071000007944 */ /* 0x000fea0003c00000 */
[----:B01----:R-:W-:Y:S01]  /*f650*/  FADD.FTZ R73, R73, R142 ;  /* 0x0000008e49497221 */ /* 0x003fe20000010000 */
[----:B------:R-:W-:Y:S01]  /*f660*/  HFMA2.MMA R142, -RZ, RZ, 0, 4.76837158203125e-07 ;  /* 0x00000008ff8e7435 */ /* 0x000fe200000001ff */
[----:B------:R-:W-:Y:S01]  /*f670*/  IMAD.MOV.U32 R135, RZ, RZ, 0x1f ;  /* 0x0000001fff877424 */ /* 0x000fe200078e00ff */
[----:B------:R-:W-:Y:S01]  /*f680*/  MOV R138, 0xf6b0 ;  /* 0x0000f6b0008a7802 */ /* 0x000fe20000000f00 */
[----:B------:R-:W-:-:S03]  /*f690*/  IMAD.MOV.U32 R140, RZ, RZ, -0x1 ;  /* 0xffffffffff8c7424 */ /* 0x000fc600078e00ff */
[----:B------:R-:W-:Y:S05]  /*f6a0*/  CALL.REL.NOINC `($__internal_138_$__cuda_sm70_shflsync_bfly_p) ;  /* 0x000006b000007944 */ /* 0x000fea0003c00000 */
[----:B01----:R-:W-:Y:S01]  /*f6b0*/  FADD.FTZ R73, R73, R142 ;  /* 0x0000008e49497221 */ /* 0x003fe20000010000 */
[----:B------:R-:W-:Y:S01]  /*f6c0*/  MOV R135, 0x1f ;  /* 0x0000001f00877802 */ /* 0x000fe20000000f00 */
[----:B------:R-:W-:Y:S01]  /*f6d0*/  IMAD.MOV.U32 R142, RZ, RZ, 0x10 ;  /* 0x00000010ff8e7424 */ /* 0x000fe200078e00ff */
[----:B------:R-:W-:Y:S01]  /*f6e0*/  MOV R138, 0xf710 ;  /* 0x0000f710008a7802 */ /* 0x000fe20000000f00 */
[----:B------:R-:W-:Y:S02]  /*f6f0*/  IMAD.MOV.U32 R140, RZ, RZ, -0x1 ;  /* 0xffffffffff8c7424 */ /* 0x000fe400078e00ff */
[----:B------:R-:W-:Y:S05]  /*f700*/  CALL.REL.NOINC `($__internal_138_$__cuda_sm70_shflsync_bfly_p) ;  /* 0x0000065000007944 */ /* 0x000fea0003c00000 */
[----:B01----:R-:W-:Y:S01]  /*f710*/  FADD.FTZ R73, R73, R142 ;  /* 0x0000008e49497221 */ /* 0x003fe20000010000 */
[----:B------:R-:W-:Y:S01]  /*f720*/  P2R R139, PR, RZ, 0x40 ;  /* 0x00000040ff8b7803 */ /* 0x000fe20000000000 */
[----:B------:R-:W-:Y:S01]  /*f730*/  IMAD.MOV.U32 R142, RZ, RZ, 0x1 ;  /* 0x00000001ff8e7424 */ /* 0x000fe200078e00ff */
[----:B------:R-:W-:Y:S01]  /*f740*/  ISETP.NE.AND P6, PT, R137, RZ, PT ;  /* 0x000000ff8900720c */ /* 0x000fe20003fc5270 */
        /* <DEDUP_REMOVED lines=68> */
[----:B------:R-:W-:Y:S01]  /*fb90*/  MOV R138, 0xfbc0 ;  /* 0x0000fbc0008a7802 */ /* 0x000fe20000000f00 */
[----:B------:R-:W-:Y:S02]  /*fba0*/  IMAD.MOV.U32 R135, RZ, RZ, 0x1f ;  /* 0x0000001fff877424 */ /* 0x000fe400078e00ff */
[----:B------:R-:W-:Y:S05]  /*fbb0*/  CALL.REL.NOINC `($__internal_138_$__cuda_sm70_shflsync_bfly_p) ;  /* 0x000001a000007944 */ /* 0x000fea0003c00000 */
[----:B01----:R-:W-:Y:S01]  /*fbc0*/  FADD.FTZ R73, R73, R142 ;  /* 0x0000008e49497221 */ /* 0x003fe20000010000 */
[----:B------:R-:W-:Y:S01]  /*fbd0*/  MOV R138, 0xfc20 ;  /* 0x0000fc20008a7802 */ /* 0x000fe20000000f00 */
[----:B------:R-:W-:Y:S02]  /*fbe0*/  IMAD.MOV.U32 R142, RZ, RZ, 0x2 ;  /* 0x00000002ff8e7424 */ /* 0x000fe400078e00ff */
[----:B------:R-:W-:Y:S02]  /*fbf0*/  IMAD.MOV.U32 R135, RZ, RZ, 0x1f ;  /* 0x0000001fff877424 */ /* 0x000fe400078e00ff */
[----:B------:R-:W-:Y:S02]  /*fc00*/  IMAD.MOV.U32 R140, RZ, RZ, -0x1 ;  /* 0xffffffffff8c7424 */ /* 0x000fe400078e00ff */
[----:B------:R-:W-:Y:S05]  /*fc10*/  CALL.REL.NOINC `($__internal_138_$__cuda_sm70_shflsync_bfly_p) ;  /* 0x0000014000007944 */ /* 0x000fea0003c00000 */
[----:B01----:R-:W-:Y:S01]  /*fc20*/  FADD.FTZ R73, R73, R142 ;  /* 0x0000008e49497221 */ /* 0x003fe20000010000 */
[----:B------:R-:W-:Y:S01]  /*fc30*/  HFMA2.MMA R142, -RZ, RZ, 0, 2.384185791015625e-07 ;  /* 0x00000004ff8e7435 */ /* 0x000fe200000001ff */
        /* <DEDUP_REMOVED lines=8> */
[----:B------:R-:W-:-:S02]  /*fcc0*/  IMAD.MOV.U32 R140, RZ, RZ, -0x1 ;  /* 0xffffffffff8c7424 */ /* 0x000fc400078e00ff */
[----:B------:R-:W-:Y:S05]  /*fcd0*/  CALL.REL.NOINC `($__internal_138_$__cuda_sm70_shflsync_bfly_p) ;  /* 0x0000008000007944 */ /* 0x000fea0003c00000 */
[----:B-1----:R-:W-:Y:S01]  /*fce0*/  FADD.FTZ R137, R73, R142 ;  /* 0x0000008e49897221 */ /* 0x002fe20000010000 */
[----:B0-----:R-:W-:Y:S01]  /*fcf0*/  MOV R140, 0xffffffff ;  /* 0xffffffff008c7802 */ /* 0x001fe20000000f00 */
[----:B------:R-:W-:Y:S01]  /*fd00*/  IMAD.MOV.U32 R142, RZ, RZ, 0x10 ;  /* 0x00000010ff8e7424 */ /* 0x000fe200078e00ff */
[----:B------:R-:W-:Y:S01]  /*fd10*/  MOV R138, 0xfd50 ;  /* 0x0000fd50008a7802 */ /* 0x000fe20000000f00 */
[----:B------:R-:W-:-:S02]  /*fd20*/  IMAD.MOV.U32 R135, RZ, RZ, 0x1f ;  /* 0x0000001fff877424 */ /* 0x000fc400078e00ff */
[----:B------:R-:W-:Y:S02]  /*fd30*/  IMAD.MOV.U32 R73, RZ, RZ, R137 ;  /* 0x000000ffff497224 */ /* 0x000fe400078e0089 */
[----:B------:R-:W-:Y:S05]  /*fd40*/  CALL.REL.NOINC `($__internal_138_$__cuda_sm70_shflsync_bfly_p) ;  /* 0x0000001000007944 */ /* 0x000fea0003c00000 */
[----:B01----:R-:W-:Y:S05]  /*fd50*/  BRA `(.L_x_24509) ;  /* 0xffffe8f000007947 */ /* 0x003fea000383ffff */
        .weak           $__internal_138_$__cuda_sm70_shflsync_bfly_p
        .type           $__internal_138_$__cuda_sm70_shflsync_bfly_p,@function
        .size           $__internal_138_$__cuda_sm70_shflsync_bfly_p,(.L_x_29202 - $__internal_138_$__cuda_sm70_shflsync_bfly_p)
$__internal_138_$__cuda_sm70_shflsync_bfly_p:
[----:B------:R-:W-:Y:S01]  /*fd60*/  IMAD.MOV.U32 R139, RZ, RZ, 0x0 ;  /* 0x00000000ff8b7424 */ /* 0x000fe200078e00ff */
[----:B------:R-:W-:Y:S04]  /*fd70*/  WARPSYNC R140 ;  /* 0x0000008c00007348 */ /* 0x000fe80003800000 */
[----:B------:R0:W1:Y:S01]  /*fd80*/  SHFL.BFLY PT, R142, R73, R142, R135 ;  /* 0x0c00008e498e7389 */ /* 0x00006200000e0087 */
[----:B------:R-:W-:Y:S05]  /*fd90*/  RET.REL.NODEC R138 `(_ZN10layer_norm13ln_fwd_kernelINS_13Kernel_traitsI6__halfffffjLj4096ELj1ELj1ELj4ELj16ENS_18Kernel_traits_baseILj4096ES2_ffffjLj128EEEEELb1ELb0ELb1ELb0EEEvNS_9FwdParamsE) ;  /* 0xffff02608a007950 */ /* 0x000fea0003c3ffff */
.L_x_24510:
        /* <DEDUP_REMOVED lines=14> */
.L_x_29202:


//--------------------- .text._ZN10layer_norm13ln_fwd_kernelINS_13Kernel_traitsI6__halfffffjLj4096ELj1ELj1ELj4ELj16ENS_18Kernel_traits_baseILj4096ES2_ffffjLj128EEEEELb1ELb0ELb1ELb1EEEvNS_9FwdParamsE --------------------------
	.section	.text._ZN10layer_norm13ln_fwd_kernelINS_13Kernel_traitsI6__halfffffjLj4096ELj1ELj1ELj4ELj16ENS_18Kernel_traits_baseILj4096ES2_ffffjLj128EEEEELb1ELb0ELb1ELb1EEEvNS_9FwdParamsE,"ax",@progbits
	.sectioninfo	@"SHI_REGISTERS=167"
	.align	128
        .global         _ZN10layer_norm13ln_fwd_kernelINS_13Kernel_traitsI6__halfffffjLj4096ELj1ELj1ELj4ELj16ENS_18Kernel_traits_baseILj4096ES2_ffffjLj128EEEEELb1ELb0ELb1ELb1EEEvNS_9FwdParamsE
        .type           _ZN10layer_norm13ln_fwd_kernelINS_13Kernel_traitsI6__halfffffjLj4096ELj1ELj1ELj4ELj16ENS_18Kernel_traits_baseILj4096ES2_ffffjLj128EEEEELb1ELb0ELb1ELb1EEEvNS_9FwdParamsE,@function
        .size           _ZN10layer_norm13ln_fwd_kernelINS_13Kernel_traitsI6__halfffffjLj4096ELj1ELj1ELj4ELj16ENS_18Kernel_traits_baseILj4096ES2_ffffjLj128EEEEELb1ELb0ELb1ELb1EEEvNS_9FwdParamsE,(.L_x_29203 - _ZN10layer_norm13ln_fwd_kernelINS_13Kernel_traitsI6__halfffffjLj4096ELj1ELj1ELj4ELj16ENS_18Kernel_traits_baseILj4096ES2_ffffjLj128EEEEELb1ELb0ELb1ELb1EEEvNS_9FwdParamsE)
        .other          _ZN10layer_norm13ln_fwd_kernelINS_13Kernel_traitsI6__halfffffjLj4096ELj1ELj1ELj4ELj16ENS_18Kernel_traits_baseILj4096ES2_ffffjLj128EEEEELb1ELb0ELb1ELb1EEEvNS_9FwdParamsE,@"STO_CUDA_ENTRY STV_DEFAULT"
_ZN10layer_norm13ln_fwd_kernelINS_13Kernel_traitsI6__halfffffjLj4096ELj1ELj1ELj4ELj16ENS_18Kernel_traits_baseILj4096ES2_ffffjLj128EEEEELb1ELb0ELb1ELb1EEEvNS_9FwdParamsE:
.text._ZN10layer_norm13ln_fwd_kernelINS_13Kernel_traitsI6__halfffffjLj4096ELj1ELj1ELj4ELj16ENS_18Kernel_traits_baseILj4096ES2_ffffjLj128EEEEELb1ELb0ELb1ELb1EEEvNS_9FwdParamsE:
[----:B------:R-:W-:Y:S02]  /*0000*/  IMAD.MOV.U32 R1, RZ, RZ, c[0x0][0x28] ;  /* 0x00000a00ff017624 */ /* 0x000fe400078e00ff */
[----:B------:R-:W-:Y:S01]  /*0010*/  ULDC.U8 UR4, c[0x0][0x244] ;  /* 0x0000910000047ab9 */ /* 0x000fe20000000000 */
[----:B------:R-:W-:Y:S01]  /*0020*/  MOV R126, c[0x0][0x238] ;  /* 0x00008e00007e7a02 */ /* 0x000fe20000000f00 */
[----:B------:R-:W-:Y:S01]  /*0030*/  ULDC.64 UR6, c[0x0][0x118] ;  /* 0x0000460000067ab9 */ /* 0x000fe20000000a00 */
[----:B------:R-:W-:Y:S01]  /*0040*/  ISETP.NE.AND P0, PT, RZ, UR4, PT ;  /* 0x00000004ff007c0c */ /* 0x000fe2000bf05270 */
[----:B------:R-:W-:Y:S02]  /*0050*/  ULDC.64 UR4, c[0x0][0x230] ;  /* 0x00008c0000047ab9 */ /* 0x000fe40000000a00 */
[----:B------:R-:W-:Y:S02]  /*0060*/  IMAD.U32 R2, RZ, RZ, UR4 ;  /* 0x00000004ff027e24 */ /* 0x000fe4000f8e00ff */
        /* <DEDUP_REMOVED lines=37> */
[----:B------:R-:W-:-:S04]  /*02c0*/  LOP3.LUT R3, R7, UR11, R8, 0x96, !PT ;  /* 0x0000000b07037c12 */ /* 0x000fc8000f8e9608 */
[----:B------:R-:W-:Y:S01]  /*02d0*/  LOP3.LUT R8, R5, UR12, R2, 0x96, !PT ;  /* 0x0000000c05087c12 */ /* 0x000fe2000f8e9602 */
[----:B------:R-:W-:-:S04]  /*02e0*/  IMAD.WIDE.U32 R2, R3, -0x2daee0ad, RZ ;  /* 0xd2511f5303027825 */ /* 0x000fc800078e00ff */
[----:B------:R-:W-:Y:S01]  /*02f0*/  IMAD.WIDE.U32 R8, R8, -0x326172a9, RZ ;  /* 0xcd9e8d5708087825 */ /* 0x000fe200078e00ff */
[----:B------:R-:W-:-:S03]  /*0300*/  LOP3.LUT R10, R3, UR14, R4, 0x96, !PT ;  /* 0x0000000e030a7c12 */ /* 0x000fc6000f8e9604 */
[----:B------:R-:W-:Y:S01]  /*0310*/  IMAD.SHL.U32 R5, R0, 0x8, RZ ;  /* 0x0000000800057824 */ /* 0x000fe200078e00ff */
[----:B------:R-:W-:Y:S01]  /*0320*/  LOP3.LUT R4, R9, UR13, R6, 0x96, !PT ;  /* 0x0000000d09047c12 */ /* 0x000fe2000f8e9606 */
[----:B------:R-:W-:-:S03]  /*0330*/  IMAD.WIDE.U32 R10, R10, -0x326172a9, RZ ;  /* 0xcd9e8d570a0a7825 */ /* 0x000fc600078e00ff */
[----:B------:R-:W-:Y:S01]  /*0340*/  LOP3.LUT R16, R5, 0x3f8, RZ, 0xc0, !PT ;  /* 0x000003f805107812 */ /* 0x000fe200078ec0ff */
[----:B------:R-:W-:Y:S01]  /*0350*/  IMAD.WIDE.U32 R4, R4, -0x2daee0ad, RZ ;  /* 0xd2511f5304047825 */ /* 0x000fe200078e00ff */
[----:B------:R-:W-:Y:S01]  /*0360*/  LOP3.LUT R3, R11, UR15, R8, 0x96, !PT ;  /* 0x0000000f0b037c12 */ /* 0x000fe2000f8e9608 */
[----:B------:R-:W-:Y:S01]  /*0370*/  UIADD3 UR19, UR4, -0x4ab325aa, URZ ;  /* 0xb54cda5604137890 */ /* 0x000fe2000fffe03f */
[----:B------:R-:W-:Y:S02]  /*0380*/  IADD3 R6, P1, R16, c[0x0][0x218], RZ ;  /* 0x0000860010067a10 */ /* 0x000fe40007f3e0ff */
[----:B------:R-:W-:Y:S01]  /*0390*/  LOP3.LUT R8, R5, UR16, R2, 0x96, !PT ;  /* 0x0000001005087c12 */ /* 0x000fe2000f8e9602 */
[----:B------:R-:W-:-:S04]  /*03a0*/  IMAD.WIDE.U32 R2, R3, -0x2daee0ad, RZ ;  /* 0xd2511f5303027825 */ /* 0x000fc800078e00ff */
[----:B------:R-:W-:Y:S01]  /*03b0*/  IMAD.WIDE.U32 R8, R8, -0x326172a9, RZ ;  /* 0xcd9e8d5708087825 */ /* 0x000fe200078e00ff */
[----:B------:R-:W-:Y:S01]  /*03c0*/  LOP3.LUT R11, R3, UR18, R4, 0x96, !PT ;  /* 0x00000012030b7c12 */ /* 0x000fe2000f8e9604 */
[----:B------:R-:W-:Y:S02]  /*03d0*/  UIADD3 UR20, UR5, 0x646e171e, URZ ;  /* 0x646e171e05147890 */ /* 0x000fe4000fffe03f */
[----:B------:R-:W-:Y:S01]  /*03e0*/  UIADD3 UR22, UR5, 0x1fd5c5a3, URZ ;  /* 0x1fd5c5a305167890 */ /* 0x000fe2000fffe03f */
[----:B------:R-:W-:Y:S01]  /*03f0*/  LOP3.LUT R4, R9, UR17, R10, 0x96, !PT ;  /* 0x0000001109047c12 */ /* 0x000fe2000f8e960a */
[----:B------:R-:W-:-:S04]  /*0400*/  IMAD.WIDE.U32 R10, R11, -0x326172a9, RZ ;  /* 0xcd9e8d570b0a7825 */ /* 0x000fc800078e00ff */
[----:B------:R-:W-:Y:S01]  /*0410*/  IMAD.X R7, RZ, RZ, c[0x0][0x21c], P1 ;  /* 0x00008700ff077624 */ /* 0x000fe200008e06ff */
[----:B------:R-:W-:Y:S01]  /*0420*/  LOP3.LUT R8, R11, UR19, R8, 0x96, !PT ;  /* 0x000000130b087c12 */ /* 0x000fe2000f8e9608 */
[----:B------:R-:W-:-:S03]  /*0430*/  IMAD.WIDE.U32 R4, R4, -0x2daee0ad, RZ ;  /* 0xd2511f5304047825 */ /* 0x000fc600078e00ff */
[----:B------:R0:W5:Y:S01]  /*0440*/  @P0 LDG.E.64 R34, [R6.64] ;  /* 0x0000000606220981 */ /* 0x000162000c1e1b00 */
[----:B------:R-:W-:Y:S01]  /*0450*/  IMAD.WIDE.U32 R8, R8, -0x2daee0ad, RZ ;  /* 0xd2511f5308087825 */ /* 0x000fe200078e00ff */
[----:B------:R-:W-:Y:S02]  /*0460*/  LOP3.LUT R12, R5, UR20, R2, 0x96, !PT ;  /* 0x00000014050c7c12 */ /* 0x000fe4000f8e9602 */
[----:B------:R-:W-:Y:S01]  /*0470*/  LEA.HI R2, R0, R15, RZ, 0x19 ;  /* 0x0000000f00027211 */ /* 0x000fe200078fc8ff */
[----:B------:R0:W5:Y:S01]  /*0480*/  @P0 LDG.E.64 R26, [R6.64+0x400] ;  /* 0x00040006061a0981 */ /* 0x000162000c1e1b00 */
[----:B------:R-:W-:Y:S02]  /*0490*/  LOP3.LUT R105, R9, UR22, R4, 0x96, !PT ;  /* 0x0000001609697c12 */ /* 0x000fe4000f8e9604 */
[----:B------:R-:W-:Y:S01]  /*04a0*/  IADD3 R4, P2, R16, c[0x0][0x1b0], RZ ;  /* 0x00006c0010047a10 */ /* 0x000fe20007f5e0ff */
[----:B------:R0:W5:Y:S04]  /*04b0*/  @P0 LDG.E.64 R24, [R6.64+0x800] ;  /* 0x0008000606180981 */ /* 0x000168000c1e1b00 */
[----:B------:R0:W5:Y:S01]  /*04c0*/  @P0 LDG.E.64 R22, [R6.64+0xc00] ;  /* 0x000c000606160981 */ /* 0x000162000c1e1b00 */
[----:B------:R-:W-:-:S03]  /*04d0*/  UIADD3 UR21, UR4, 0x5384540f, URZ ;  /* 0x5384540f04157890 */ /* 0x000fc6000fffe03f */
[----:B------:R0:W5:Y:S01]  /*04e0*/  @P0 LDG.E.64 R20, [R6.64+0x1000] ;  /* 0x0010000606140981 */ /* 0x000162000c1e1b00 */
[----:B------:R-:W-:-:S03]  /*04f0*/  IMAD.WIDE.U32 R12, R12, -0x326172a9, RZ ;  /* 0xcd9e8d570c0c7825 */ /* 0x000fc600078e00ff */
[----:B------:R0:W5:Y:S01]  /*0500*/  @P0 LDG.E.64 R14, [R6.64+0x1400] ;  /* 0x00140006060e0981 */ /* 0x000162000c1e1b00 */
[----:B------:R-:W-:Y:S01]  /*0510*/  ISETP.GE.AND P1, PT, R2, c[0x0][0x164], PT ;  /* 0x0000590002007a0c */ /* 0x000fe20003f26270 */
[----:B------:R-:W-:Y:S01]  /*0520*/  UIADD3 UR23, UR4, -0xe443238, URZ ;  /* 0xf1bbcdc804177890 */ /* 0x000fe2000fffe03f */
[----:B------:R-:W-:Y:S01]  /*0530*/  LOP3.LUT R10, R13, UR21, R10, 0x96, !PT ;  /* 0x000000150d0a7c12 */ /* 0x000fe2000f8e960a */
        /* <DEDUP_REMOVED lines=17> */
[----:B------:R-:W-:Y:S01]  /*0650*/  UIADD3 UR26, UR5, -0x695add53, URZ ;  /* 0x96a522ad051a7890 */ /* 0x000fe2000fffe03f */
[----:B-----5:R-:W-:Y:S01]  /*0660*/  @!P0 CS2R R14, SRZ ;  /* 0x00000000000e8805 */ /* 0x020fe2000001ff00 */
[----:B------:R-:W-:Y:S01]  /*0670*/  IMAD R107, R10, -0x2daee0ad, RZ ;  /* 0xd2511f530a6b7824 */ /* 0x000fe200078e02ff */
[----:B------:R-:W-:Y:S01]  /*0680*/  @!P0 CS2R R34, SRZ ;  /* 0x0000000000228805 */ /* 0x000fe2000001ff00 */
[----:B0-----:R-:W-:Y:S01]  /*0690*/  IMAD.HI.U32 R6, R106, -0x2daee0ad, RZ ;  /* 0xd2511f536a067827 */ /* 0x001fe200078e00ff */
[----:B------:R-:W-:Y:S01]  /*06a0*/  @!P0 CS2R R26, SRZ ;  /* 0x00000000001a8805 */ /* 0x000fe2000001ff00 */
[----:B------:R-:W-:Y:S01]  /*06b0*/  @!P0 CS2R R24, SRZ ;  /* 0x0000000000188805 */ /* 0x000fe2000001ff00 */
[----:B------:R-:W-:Y:S01]  /*06c0*/  @!P0 CS2R R22, SRZ ;  /* 0x0000000000168805 */ /* 0x000fe2000001ff00 */
[----:B------:R-:W-:Y:S01]  /*06d0*/  @!P0 CS2R R20, SRZ ;  /* 0x0000000000148805 */ /* 0x000fe2000001ff00 */
[----:B------:R-:W-:Y:S01]  /*06e0*/  @!P0 CS2R R16, SRZ ;  /* 0x0000000000108805 */ /* 0x000fe2000001ff00 */
[----:B------:R-:W-:Y:S01]  /*06f0*/  @!P0 CS2R R18, SRZ ;  /* 0x0000000000128805 */ /* 0x000fe2000001ff00 */
[----:B------:R-:W-:Y:S01]  /*0700*/  UIADD3 UR25, UR4, -0x700cb87f, URZ ;  /* 0x8ff3478104197890 */ /* 0x000fe2000fffe03f */
[----:B------:R-:W-:Y:S01]  /*0710*/  IMAD R105, R105, -0x326172a9, RZ ;  /* 0xcd9e8d5769697824 */ /* 0x000fe200078e02ff */
[----:B------:R-:W-:Y:S01]  /*0720*/  LOP3.LUT R107, R6, UR26, R107, 0x96, !PT ;  /* 0x0000001a066b7c12 */ /* 0x000fe2000f8e966b */
[----:B------:R-:W-:Y:S01]  /*0730*/  IMAD.HI.U32 R8, R104, -0x326172a9, RZ ;  /* 0xcd9e8d5768087827 */ /* 0x000fe200078e00ff */
[----:B------:R-:W-:Y:S01]  /*0740*/  SHF.R.U64 R89, R14, 0x10, R15 ;  /* 0x000000100e597819 */ /* 0x000fe2000000120f */
[----:B------:R-:W-:Y:S01]  /*0750*/  HADD2.F32 R13, -RZ, R14.H0_H0 ;  /* 0x2000000eff0d7230 */ /* 0x000fe20000004100 */
[--C-:B------:R-:W-:Y:S01]  /*0760*/  SHF.R.U64 R79, R34, 0x10, R35.reuse ;  /* 0x00000010224f7819 */ /* 0x100fe20000001223 */
[----:B------:R-:W-:Y:S01]  /*0770*/  HADD2.F32 R6, -RZ, R27.H0_H0 ;  /* 0x2000001bff067230 */ /* 0x000fe20000004100 */
[----:B------:R-:W-:Y:S01]  /*0780*/  SHF.R.U32.HI R80, RZ, 0x10, R35 ;  /* 0x00000010ff507819 */ /* 0x000fe20000011623 */
[----:B------:R-:W-:Y:S01]  /*0790*/  HADD2.F32 R14, -RZ, R15.H0_H0 ;  /* 0x2000000fff0e7230 */ /* 0x000fe20000004100 */
[--C-:B------:R-:W-:Y:S01]  /*07a0*/  SHF.R.U64 R81, R26, 0x10, R27.reuse ;  /* 0x000000101a517819 */ /* 0x100fe2000000121b */
[----:B-1----:R-:W-:Y:S01]  /*07b0*/  HADD2.F32 R5, -RZ, R26.H0_H0 ;  /* 0x2000001aff057230 */ /* 0x002fe20000004100 */
        /* <DEDUP_REMOVED lines=25> */
[----:B------:R-:W-:Y:S01]  /*0950*/  HADD2.F32 R8, -RZ, R25.H0_H0 ;  /* 0x20000019ff087230 */ /* 0x000fe20000004100 */
[----:B------:R-:W-:Y:S01]  /*0960*/  LOP3.LUT R126, R126, 0x3, RZ, 0xc0, !PT ;  /* 0x000000037e7e7812 */ /* 0x000fe200078ec0ff */
[----:B------:R-:W-:Y:S01]  /*0970*/  IMAD R106, R106, -0x2daee0ad, RZ ;  /* 0xd2511f536a6a7824 */ /* 0x000fe200078e02ff */
[----:B------:R-:W-:Y:S01]  /*0980*/  HADD2.F32 R79, -RZ, R79.H0_H0 ;  /* 0x2000004fff4f7230 */ /* 0x000fe20000004100 */
[----:B------:R-:W-:Y:S01]  /*0990*/  IMAD.MOV.U32 R95, RZ, RZ, 0x1 ;  /* 0x00000001ff5f7424 */ /* 0x000fe200078e00ff */
        /* <DEDUP_REMOVED lines=66> */
.L_x_24820:
        /* <DEDUP_REMOVED lines=8> */
[----:B------:R-:W-:Y:S02]  /*0e40*/  LEA.HI R43, R43, R42, RZ, 0x2 ;  /* 0x0000002a2b2b7211 */ /* 0x000fe400078f10ff */
[----:B------:R-:W-:-:S04]  /*0e50*/  LOP3.LUT R42, R0, 0x7f, RZ, 0xc0, !PT ;  /* 0x0000007f002a7812 */ /* 0x000fc800078ec0ff */
[----:B------:R-:W-:Y:S02]  /*0e60*/  LEA.HI.SX32 R130, R43, R42, 0x1e ;  /* 0x0000002a2b827211 */ /* 0x000fe400078ff2ff */
[----:B------:R-:W-:-:S05]  /*0e70*/  @P0 MOV R47, 0x10 ;  /* 0x00000010002f0802 */ /* 0x000fca0000000f00 */
[----:B------:R-:W-:-:S05]  /*0e80*/  @P0 IMAD.WIDE.U32 R46, R130, R47, c[0x0][0x180] ;  /* 0x00006000822e0625 */ /* 0x000fca00078e002f */
[----:B------:R-:W3:Y:S01]  /*0e90*/  @P0 LDG.E.128 R32, [R46.64] ;  /* 0x000000062e200981 */ /* 0x000ee2000c1e1d00 */
        /* <DEDUP_REMOVED lines=31> */
.L_x_24514:
[----:B------:R-:W-:Y:S02]  /*1090*/  IMAD.MOV.U32 R49, RZ, RZ, R104 ;  /* 0x000000ffff317224 */ /* 0x000fe400078e0068 */
.L_x_24515:
[----:B------:R-:W-:Y:S05]  /*10a0*/  BSYNC B1 ;  /* 0x0000000000017941 */ /* 0x000fea0003800000 */
.L_x_24513:
        /* <DEDUP_REMOVED lines=16> */
.L_x_24519:
[----:B------:R-:W-:Y:S05]  /*11b0*/  BSYNC B2 ;  /* 0x0000000000027941 */ /* 0x000fea0003800000 */
.L_x_24518:
        /* <DEDUP_REMOVED lines=42> */
.L_x_24517:
[----:B------:R-:W-:Y:S05]  /*1460*/  BSYNC B1 ;  /* 0x0000000000017941 */ /* 0x000fea0003800000 */
.L_x_24516:
        /* <DEDUP_REMOVED lines=9> */
.L_x_24512:
[----:B0-----:R-:W-:Y:S05]  /*1500*/  BSYNC B0 ;  /* 0x0000000000007941 */ /* 0x001fea0003800000 */
.L_x_24511:
        /* <DEDUP_REMOVED lines=18> */
.L_x_24523:
[----:B------:R-:W-:Y:S02]  /*1630*/  IMAD.MOV.U32 R50, RZ, RZ, R104 ;  /* 0x000000ffff327224 */ /* 0x000fe400078e0068 */
.L_x_24524:
[----:B------:R-:W-:Y:S05]  /*1640*/  BSYNC B1 ;  /* 0x0000000000017941 */ /* 0x000fea0003800000 */
.L_x_24522:
        /* <DEDUP_REMOVED lines=16> */
.L_x_24528:
[----:B------:R-:W-:Y:S05]  /*1750*/  BSYNC B2 ;  /* 0x0000000000027941 */ /* 0x000fea0003800000 */
.L_x_24527:
        /* <DEDUP_REMOVED lines=42> */
.L_x_24526:
[----:B------:R-:W-:Y:S05]  /*1a00*/  BSYNC B1 ;  /* 0x0000000000017941 */ /* 0x000fea0003800000 */
.L_x_24525:
        /* <DEDUP_REMOVED lines=9> */
.L_x_24521:
[----:B------:R-:W-:Y:S05]  /*1aa0*/  BSYNC B0 ;  /* 0x0000000000007941 */ /* 0x000fea0003800000 */
.L_x_24520:
        /* <DEDUP_REMOVED lines=18> */
.L_x_24532:
[----:B------:R-:W-:Y:S02]  /*1bd0*/  IMAD.MOV.U32 R50, RZ, RZ, R104 ;  /* 0x000000ffff327224 */ /* 0x000fe400078e0068 */
.L_x_24533:
[----:B------:R-:W-:Y:S05]  /*1be0*/  BSYNC B1 ;  /* 0x0000000000017941 */ /* 0x000fea0003800000 */
.L_x_24531:
        /* <DEDUP_REMOVED lines=16> */
.L_x_24537:
[----:B------:R-:W-:Y:S05]  /*1cf0*/  BSYNC B2 ;  /* 0x0000000000027941 */ /* 0x000fea0003800000 */
.L_x_24536:
        /* <DEDUP_REMOVED lines=42> */
.L_x_24535:
[----:B------:R-:W-:Y:S05]  /*1fa0*/  BSYNC B1 ;  /* 0x0000000000017941 */ /* 0x000fea0003800000 */
.L_x_24534:
        /* <DEDUP_REMOVED lines=9> */
.L_x_24530:
[----:B------:R-:W-:Y:S05]  /*2040*/  BSYNC B0 ;  /* 0x0000000000007941 */ /* 0x000fea0003800000 */
.L_x_24529:
        /* <DEDUP_REMOVED lines=18> */
.L_x_24541:
[----:B------:R-:W-:Y:S02]  /*2170*/  IMAD.MOV.U32 R52, RZ, RZ, R104 ;  /* 0x000000ffff347224 */ /* 0x000fe400078e0068 */
.L_x_24542:
[----:B------:R-:W-:Y:S05]  /*2180*/  BSYNC B1 ;  /* 0x0000000000017941 */ /* 0x000fea0003800000 */
.L_x_24540:
        /* <DEDUP_REMOVED lines=16> */
.L_x_24546:
[----:B------:R-:W-:Y:S05]  /*2290*/  BSYNC B2 ;  /* 0x0000000000027941 */ /* 0x000fea0003800000 */
.L_x_24545:
        /* <DEDUP_REMOVED lines=42> */
.L_x_24544:
[----:B------:R-:W-:Y:S05]  /*2540*/  BSYNC B1 ;  /* 0x0000000000017941 */ /* 0x000fea0003800000 */
.L_x_24543:
        /* <DEDUP_REMOVED lines=9> */
.L_x_24539:
[----:B------:R-:W-:Y:S05]  /*25e0*/  BSYNC B0 ;  /* 0x0000000000007941 */ /* 0x000fea0003800000 */
.L_x_24538:
[----:B------:R-:W-:Y:S01]  /*25f0*/  IMAD.MOV.U32 R129, RZ, RZ, 0x10 ;  /* 0x00000010ff817424 */ /* 0x000fe200078e00ff */
[----:B------:R-:W-:Y:S01]  /*2600*/  IADD3 R58, R130, 0x80, RZ ;  /* 0x00000080823a7810 */ /* 0x000fe20007ffe0ff */
[----:B------:R-:W-:Y:S01]  /*2610*/  BSSY B0, `(.L_x_24547) ;  /* 0x0000010000007945 */ /* 0x000fe20003800000 */
[----:B------:R-:W-:Y:S01]  /*2620*/  IADD3 R56, R128, 0x80, RZ ;  /* 0x0000008080387810 */ /* 0x000fe20007ffe0ff */
[----:B------:R-:W-:-:S04]  /*2630*/  IMAD.WIDE.U32 R44, R130, R129, c[0x0][0x188] ;  /* 0x00006200822c7625 */ /* 0x000fc800078e0081 */
[----:B------:R-:W-:Y:S01]  /*2640*/  @P0 IMAD.WIDE.U32 R46, R58, R129, c[0x0][0x180] ;  /* 0x000060003a2e0625 */ /* 0x000fe200078e0081 */
        /* <DEDUP_REMOVED lines=12> */
.L_x_24548:
[----:B------:R-:W-:Y:S05]  /*2710*/  BSYNC B0 ;  /* 0x0000000000007941 */ /* 0x000fea0003800000 */
.L_x_24547:
[----:B0-----:R-:W-:Y:S01]  /*2720*/  @P2 IMAD.WIDE.U32 R48, R56, R129, c[0x0][0x170] ;  /* 0x00005c0038302625 */ /* 0x001fe200078e0081 */
[----:B------:R-:W2:Y:S04]  /*2730*/  @P0 LDG.E.128 R32, [R46.64] ;  /* 0x000000062e200981 */ /* 0x000ea8000c1e1d00 */
[----:B-----5:R0:W5:Y:S01]  /*2740*/  @P2 LDG.E.128 R36, [R48.64] ;  /* 0x0000000630242981 */ /* 0x020162000c1e1d00 */
[----:B------:R-:W-:Y:S01]  /*2750*/  @!P3 ISETP.NE.U32.AND P1, PT, RZ, c[0x0][0x180], PT ;  /* 0x00006000ff00ba0c */ /* 0x000fe20003f25070 */
[----:B------:R-:W-:Y:S01]  /*2760*/  BSSY B0, `(.L_x_24549) ;  /* 0x0000058000007945 */ /* 0x000fe20003800000 */
[----:B------:R-:W-:Y:S02]  /*2770*/  @!P3 MOV R51, R50 ;  /* 0x000000320033b202 */ /* 0x000fe40000000f00 */
        /* <DEDUP_REMOVED lines=15> */
.L_x_24552:
[----:B------:R-:W-:Y:S02]  /*2870*/  MOV R52, R104 ;  /* 0x0000006800347202 */ /* 0x000fe40000000f00 */
.L_x_24553:
[----:B------:R-:W-:Y:S05]  /*2880*/  BSYNC B1 ;  /* 0x0000000000017941 */ /* 0x000fea0003800000 */
.L_x_24551:
        /* <DEDUP_REMOVED lines=16> */
.L_x_24557:
[----:B------:R-:W-:Y:S05]  /*2990*/  BSYNC B2 ;  /* 0x0000000000027941 */ /* 0x000fea0003800000 */
.L_x_24556:
        /* <DEDUP_REMOVED lines=42> */
.L_x_24555:
[----:B------:R-:W-:Y:S05]  /*2c40*/  BSYNC B1 ;  /* 0x0000000000017941 */ /* 0x000fea0003800000 */
.L_x_24554:
        /* <DEDUP_REMOVED lines=9> */
.L_x_24550:
[----:B0-----:R-:W-:Y:S05]  /*2ce0*/  BSYNC B0 ;  /* 0x0000000000007941 */ /* 0x001fea0003800000 */
.L_x_24549:
        /* <DEDUP_REMOVED lines=18> */
.L_x_24561:
[----:B------:R-:W-:Y:S02]  /*2e10*/  IMAD.MOV.U32 R54, RZ, RZ, R104 ;  /* 0x000000ffff367224 */ /* 0x000fe400078e0068 */
.L_x_24562:
[----:B------:R-:W-:Y:S05]  /*2e20*/  BSYNC B1 ;  /* 0x0000000000017941 */ /* 0x000fea0003800000 */
.L_x_24560:
        /* <DEDUP_REMOVED lines=16> */
.L_x_24566:
[----:B------:R-:W-:Y:S05]  /*2f30*/  BSYNC B2 ;  /* 0x0000000000027941 */ /* 0x000fea0003800000 */
.L_x_24565:
        /* <DEDUP_REMOVED lines=42> */
.L_x_24564:
[----:B------:R-:W-:Y:S05]  /*31e0*/  BSYNC B1 ;  /* 0x0000000000017941 */ /* 0x000fea0003800000 */
.L_x_24563:
        /* <DEDUP_REMOVED lines=9> */
.L_x_24559:
[----:B------:R-:W-:Y:S05]  /*3280*/  BSYNC B0 ;  /* 0x0000000000007941 */ /* 0x000fea0003800000 */
.L_x_24558:
        /* <DEDUP_REMOVED lines=18> */
.L_x_24570:
[----:B------:R-:W-:Y:S02]  /*33b0*/  MOV R54, R104 ;  /* 0x0000006800367202 */ /* 0x000fe40000000f00 */
.L_x_24571:
[----:B------:R-:W-:Y:S05]  /*33c0*/  BSYNC B1 ;  /* 0x0000000000017941 */ /* 0x000fea0003800000 */
.L_x_24569:
        /* <DEDUP_REMOVED lines=16> */
.L_x_24575:
[----:B------:R-:W-:Y:S05]  /*34d0*/  BSYNC B2 ;  /* 0x0000000000027941 */ /* 0x000fea0003800000 */
.L_x_24574:
        /* <DEDUP_REMOVED lines=42> */
.L_x_24573:
[----:B------:R-:W-:Y:S05]  /*3780*/  BSYNC B1 ;  /* 0x0000000000017941 */ /* 0x000fea0003800000 */
.L_x_24572:
        /* <DEDUP_REMOVED lines=9> */
.L_x_24568:
[----:B------:R-:W-:Y:S05]  /*3820*/  BSYNC B0 ;  /* 0x0000000000007941 */ /* 0x000fea0003800000 */
.L_x_24567:
        /* <DEDUP_REMOVED lines=18> */
.L_x_24579:
[----:B------:R-:W-:Y:S02]  /*3950*/  IMAD.MOV.U32 R57, RZ, RZ, R104 ;  /* 0x000000ffff397224 */ /* 0x000fe400078e0068 */
.L_x_24580:
[----:B------:R-:W-:Y:S05]  /*3960*/  BSYNC B1 ;  /* 0x0000000000017941 */ /* 0x000fea0003800000 */
.L_x_24578:
        /* <DEDUP_REMOVED lines=16> */
.L_x_24584:
[----:B------:R-:W-:Y:S05]  /*3a70*/  BSYNC B2 ;  /* 0x0000000000027941 */ /* 0x000fea0003800000 */
.L_x_24583:
        /* <DEDUP_REMOVED lines=42> */
.L_x_24582:
[----:B------:R-:W-:Y:S05]  /*3d20*/  BSYNC B1 ;  /* 0x0000000000017941 */ /* 0x000fea0003800000 */
.L_x_24581:
        /* <DEDUP_REMOVED lines=9> */
.L_x_24577:
[----:B------:R-:W-:Y:S05]  /*3dc0*/  BSYNC B0 ;  /* 0x0000000000007941 */ /* 0x000fea0003800000 */
.L_x_24576:
[-C--:B------:R-:W-:Y:S01]  /*3dd0*/  IMAD.WIDE.U32 R48, R58, R129.reuse, c[0x0][0x188] ;  /* 0x000062003a307625 */ /* 0x080fe200078e0081 */
[----:B------:R-:W-:Y:S01]  /*3de0*/  IADD3 R62, R130, 0x100, RZ ;  /* 0x00000100823e7810 */ /* 0x000fe20007ffe0ff */
[----:B------:R-:W-:Y:S01]  /*3df0*/  BSSY B0, `(.L_x_24585) ;  /* 0x000000f000007945 */ /* 0x000fe20003800000 */
[----:B------:R-:W-:Y:S02]  /*3e00*/  IADD3 R60, R128, 0x100, RZ ;  /* 0x00000100803c7810 */ /* 0x000fe40007ffe0ff */
[----:B------:R0:W-:Y:S01]  /*3e10*/  STG.E.128 [R48.64], R44 ;  /* 0x0000002c30007986 */ /* 0x0001e2000c101d06 */
[----:B------:R-:W-:Y:S01]  /*3e20*/  @P0 IMAD.WIDE.U32 R50, R62, R129, c[0x0][0x180] ;  /* 0x000060003e320625 */ /* 0x000fe200078e0081 */
[----:B------:R-:W-:Y:S05]  /*3e30*/  @!P2 BRA `(.L_x_24586) ;  /* 0x000000a00000a947 */ /* 0x000fea0003800000 */
[----:B0-----:R-:W-:Y:S02]  /*3e40*/  SHF.L.U32 R49, R122, 0x10, RZ ;  /* 0x000000107a317819 */ /* 0x001fe400000006ff */
[----:B------:R-:W-:Y:S02]  /*3e50*/  LOP3.LUT R48, R123, 0xffff, RZ, 0xc0, !PT ;  /* 0x0000ffff7b307812 */ /* 0x000fe400078ec0ff */
[----:B------:R-:W-:-:S02]  /*3e60*/  LOP3.LUT R49, R49, 0xff0000, RZ, 0xc0, !PT ;  /* 0x00ff000031317812 */ /* 0x000fc400078ec0ff */
[----:B------:R-:W-:Y:S02]  /*3e70*/  LOP3.LUT R53, R121, 0xff, RZ, 0xc0, !PT ;  /* 0x000000ff79357812 */ /* 0x000fe400078ec0ff */
[----:B------:R-:W-:Y:S01]  /*3e80*/  LOP3.LUT R52, R120, 0xff, RZ, 0xc0, !PT ;  /* 0x000000ff78347812 */ /* 0x000fe200078ec0ff */
[----:B------:R-:W-:-:S04]  /*3e90*/  IMAD R48, R48, 0x1000000, R49 ;  /* 0x0100000030307824 */ /* 0x000fc800078e0231 */
[----:B------:R-:W-:Y:S02]  /*3ea0*/  IMAD R53, R53, 0x100, R48 ;  /* 0x0000010035357824 */ /* 0x000fe400078e0230 */
[----:B------:R-:W-:-:S04]  /*3eb0*/  IMAD.WIDE.U32 R48, R56, R127, c[0x0][0x190] ;  /* 0x0000640038307625 */ /* 0x000fc800078e007f */
[----:B------:R-:W-:-:S05]  /*3ec0*/  IMAD.IADD R53, R53, 0x1, R52 ;  /* 0x0000000135357824 */ /* 0x000fca00078e0234 */
[----:B------:R0:W-:Y:S02]  /*3ed0*/  STG.E [R48.64], R53 ;  /* 0x0000003530007986 */ /* 0x0001e4000c101906 */
.L_x_24586:
[----:B------:R-:W-:Y:S05]  /*3ee0*/  BSYNC B0 ;  /* 0x0000000000007941 */ /* 0x000fea0003800000 */
.L_x_24585:
        /* <DEDUP_REMOVED lines=21> */
.L_x_24590:
[----:B------:R-:W-:Y:S02]  /*4040*/  MOV R56, R104 ;  /* 0x0000006800387202 */ /* 0x000fe40000000f00 */
.L_x_24591:
[----:B------:R-:W-:Y:S05]  /*4050*/  BSYNC B1 ;  /* 0x0000000000017941 */ /* 0x000fea0003800000 */
.L_x_24589:
        /* <DEDUP_REMOVED lines=16> */
.L_x_24595:
[----:B------:R-:W-:Y:S05]  /*4160*/  BSYNC B2 ;  /* 0x0000000000027941 */ /* 0x000fea0003800000 */
.L_x_24594:
        /* <DEDUP_REMOVED lines=42> */
.L_x_24593:
[----:B------:R-:W-:Y:S05]  /*4410*/  BSYNC B1 ;  /* 0x0000000000017941 */ /* 0x000fea0003800000 */
.L_x_24592:
        /* <DEDUP_REMOVED lines=9> */
.L_x_24588:
[----:B0-----:R-:W-:Y:S05]  /*44b0*/  BSYNC B0 ;  /* 0x0000000000007941 */ /* 0x001fea0003800000 */
.L_x_24587:
        /* <DEDUP_REMOVED lines=18> */
.L_x_24599:
[----:B------:R-:W-:Y:S02]  /*45e0*/  IMAD.MOV.U32 R58, RZ, RZ, R104 ;  /* 0x000000ffff3a7224 */ /* 0x000fe400078e0068 */
.L_x_24600:
[----:B------:R-:W-:Y:S05]  /*45f0*/  BSYNC B1 ;  /* 0x0000000000017941 */ /* 0x000fea0003800000 */
.L_x_24598:
        /* <DEDUP_REMOVED lines=16> */
.L_x_24604:
[----:B------:R-:W-:Y:S05]  /*4700*/  BSYNC B2 ;  /* 0x0000000000027941 */ /* 0x000fea0003800000 */
.L_x_24603:
        /* <DEDUP_REMOVED lines=42> */
.L_x_24602:
[----:B------:R-:W-:Y:S05]  /*49b0*/  BSYNC B1 ;  /* 0x0000000000017941 */ /* 0x000fea0003800000 */
.L_x_24601:
        /* <DEDUP_REMOVED lines=9> */
.L_x_24597:
[----:B------:R-:W-:Y:S05]  /*4a50*/  BSYNC B0 ;  /* 0x0000000000007941 */ /* 0x000fea0003800000 */
.L_x_24596:
        /* <DEDUP_REMOVED lines=18> */
.L_x_24608:
[----:B------:R-:W-:Y:S02]  /*4b80*/  MOV R58, R104 ;  /* 0x00000068003a7202 */ /* 0x000fe40000000f00 */
.L_x_24609:
[----:B------:R-:W-:Y:S05]  /*4b90*/  BSYNC B1 ;  /* 0x0000000000017941 */ /* 0x000fea0003800000 */
.L_x_24607:
        /* <DEDUP_REMOVED lines=16> */
.L_x_24613:
[----:B------:R-:W-:Y:S05]  /*4ca0*/  BSYNC B2 ;  /* 0x0000000000027941 */ /* 0x000fea0003800000 */
.L_x_24612:
        /* <DEDUP_REMOVED lines=42> */
.L_x_24611:
[----:B------:R-:W-:Y:S05]  /*4f50*/  BSYNC B1 ;  /* 0x0000000000017941 */ /* 0x000fea0003800000 */
.L_x_24610:
        /* <DEDUP_REMOVED lines=9> */
.L_x_24606:
[----:B------:R-:W-:Y:S05]  /*4ff0*/  BSYNC B0 ;  /* 0x0000000000007941 */ /* 0x000fea0003800000 */
.L_x_24605:
        /* <DEDUP_REMOVED lines=18> */
.L_x_24617:
[----:B------:R-:W-:Y:S02]  /*5120*/  IMAD.MOV.U32 R61, RZ, RZ, R104 ;  /* 0x000000ffff3d7224 */ /* 0x000fe400078e0068 */
.L_x_24618:
[----:B------:R-:W-:Y:S05]  /*5130*/  BSYNC B1 ;  /* 0x0000000000017941 */ /* 0x000fea0003800000 */
.L_x_24616:
        /* <DEDUP_REMOVED lines=16> */
.L_x_24622:
[----:B------:R-:W-:Y:S05]  /*5240*/  BSYNC B2 ;  /* 0x0000000000027941 */ /* 0x000fea0003800000 */
.L_x_24621:
        /* <DEDUP_REMOVED lines=42> */
.L_x_24620:
[----:B------:R-:W-:Y:S05]  /*54f0*/  BSYNC B1 ;  /* 0x0000000000017941 */ /* 0x000fea0003800000 */
.L_x_24619:
        /* <DEDUP_REMOVED lines=9> */
.L_x_24615:
[----:B------:R-:W-:Y:S05]  /*5590*/  BSYNC B0 ;  /* 0x0000000000007941 */ /* 0x000fea0003800000 */
.L_x_24614:
        /* <DEDUP_REMOVED lines=17> */
.L_x_24624:
[----:B------:R-:W-:Y:S05]  /*56b0*/  BSYNC B0 ;  /* 0x0000000000007941 */ /* 0x000fea0003800000 */
.L_x_24623:
        /* <DEDUP_REMOVED lines=21> */
.L_x_24628:
[----:B------:R-:W-:Y:S02]  /*5810*/  MOV R60, R104 ;  /* 0x00000068003c7202 */ /* 0x000fe40000000f00 */
.L_x_24629:
[----:B------:R-:W-:Y:S05]  /*5820*/  BSYNC B1 ;  /* 0x0000000000017941 */ /* 0x000fea0003800000 */
.L_x_24627:
        /* <DEDUP_REMOVED lines=16> */
.L_x_24633:
[----:B------:R-:W-:Y:S05]  /*5930*/  BSYNC B2 ;  /* 0x0000000000027941 */ /* 0x000fea0003800000 */
.L_x_24632:
        /* <DEDUP_REMOVED lines=42> */
.L_x_24631:
[----:B------:R-:W-:Y:S05]  /*5be0*/  BSYNC B1 ;  /* 0x0000000000017941 */ /* 0x000fea0003800000 */
.L_x_24630:
        /* <DEDUP_REMOVED lines=9> */
.L_x_24626:
[----:B0-----:R-:W-:Y:S05]  /*5c80*/  BSYNC B0 ;  /* 0x0000000000007941 */ /* 0x001fea0003800000 */
.L_x_24625:
        /* <DEDUP_REMOVED lines=18> */
.L_x_24637:
[----:B------:R-:W-:Y:S02]  /*5db0*/  IMAD.MOV.U32 R62, RZ, RZ, R104 ;  /* 0x000000ffff3e7224 */ /* 0x000fe400078e0068 */
.L_x_24638:
[----:B------:R-:W-:Y:S05]  /*5dc0*/  BSYNC B1 ;  /* 0x0000000000017941 */ /* 0x000fea0003800000 */
.L_x_24636:
        /* <DEDUP_REMOVED lines=16> */
.L_x_24642:
[----:B------:R-:W-:Y:S05]  /*5ed0*/  BSYNC B2 ;  /* 0x0000000000027941 */ /* 0x000fea0003800000 */
.L_x_24641:
        /* <DEDUP_REMOVED lines=42> */
.L_x_24640:
[----:B------:R-:W-:Y:S05]  /*6180*/  BSYNC B1 ;  /* 0x0000000000017941 */ /* 0x000fea0003800000 */
.L_x_24639:
        /* <DEDUP_REMOVED lines=9> */
.L_x_24635:
[----:B------:R-:W-:Y:S05]  /*6220*/  BSYNC B0 ;  /* 0x0000000000007941 */ /* 0x000fea0003800000 */
.L_x_24634:
        /* <DEDUP_REMOVED lines=18> */
.L_x_24646:
[----:B------:R-:W-:Y:S02]  /*6350*/  MOV R62, R104 ;  /* 0x00000068003e7202 */ /* 0x000fe40000000f00 */
.L_x_24647:
[----:B------:R-:W-:Y:S05]  /*6360*/  BSYNC B1 ;  /* 0x0000000000017941 */ /* 0x000fea0003800000 */
.L_x_24645:
        /* <DEDUP_REMOVED lines=16> */
.L_x_24651:
[----:B------:R-:W-:Y:S05]  /*6470*/  BSYNC B2 ;  /* 0x0000000000027941 */ /* 0x000fea0003800000 */
.L_x_24650:
        /* <DEDUP_REMOVED lines=42> */
.L_x_24649:
[----:B------:R-:W-:Y:S05]  /*6720*/  BSYNC B1 ;  /* 0x0000000000017941 */ /* 0x000fea0003800000 */
.L_x_24648:
        /* <DEDUP_REMOVED lines=9> */
.L_x_24644:
[----:B------:R-:W-:Y:S05]  /*67c0*/  BSYNC B0 ;  /* 0x0000000000007941 */ /* 0x000fea0003800000 */
.L_x_24643:
        /* <DEDUP_REMOVED lines=18> */
.L_x_24655:
[----:B------:R-:W-:Y:S02]  /*68f0*/  IMAD.MOV.U32 R65, RZ, RZ, R104 ;  /* 0x000000ffff417224 */ /* 0x000fe400078e0068 */
.L_x_24656:
[----:B------:R-:W-:Y:S05]  /*6900*/  BSYNC B1 ;  /* 0x0000000000017941 */ /* 0x000fea0003800000 */
.L_x_24654:
        /* <DEDUP_REMOVED lines=16> */
.L_x_24660:
[----:B------:R-:W-:Y:S05]  /*6a10*/  BSYNC B2 ;  /* 0x0000000000027941 */ /* 0x000fea0003800000 */
.L_x_24659:
        /* <DEDUP_REMOVED lines=42> */
.L_x_24658:
[----:B------:R-:W-:Y:S05]  /*6cc0*/  BSYNC B1 ;  /* 0x0000000000017941 */ /* 0x000fea0003800000 */
.L_x_24657:
        /* <DEDUP_REMOVED lines=9> */
.L_x_24653:
[----:B------:R-:W-:Y:S05]  /*6d60*/  BSYNC B0 ;  /* 0x0000000000007941 */ /* 0x000fea0003800000 */
.L_x_24652:
        /* <DEDUP_REMOVED lines=17> */
.L_x_24662:
[----:B------:R-:W-:Y:S05]  /*6e80*/  BSYNC B0 ;  /* 0x0000000000007941 */ /* 0x000fea0003800000 */
.L_x_24661:
        /* <DEDUP_REMOVED lines=21> */
.L_x_24666:
[----:B------:R-:W-:Y:S02]  /*6fe0*/  MOV R64, R104 ;  /* 0x0000006800407202 */ /* 0x000fe40000000f00 */
.L_x_24667:
[----:B------:R-:W-:Y:S05]  /*6ff0*/  BSYNC B1 ;  /* 0x0000000000017941 */ /* 0x000fea0003800000 */
.L_x_24665:
        /* <DEDUP_REMOVED lines=16> */
.L_x_24671:
[----:B------:R-:W-:Y:S05]  /*7100*/  BSYNC B2 ;  /* 0x0000000000027941 */ /* 0x000fea0003800000 */
.L_x_24670:
        /* <DEDUP_REMOVED lines=42> */
.L_x_24669:
[----:B------:R-:W-:Y:S05]  /*73b0*/  BSYNC B1 ;  /* 0x0000000000017941 */ /* 0x000fea0003800000 */
.L_x_24668:
        /* <DEDUP_REMOVED lines=9> */
.L_x_24664:
[----:B0-----:R-:W-:Y:S05]  /*7450*/  BSYNC B0 ;  /* 0x0000000000007941 */ /* 0x001fea0003800000 */
.L_x_24663:
        /* <DEDUP_REMOVED lines=18> */
.L_x_24675:
[----:B------:R-:W-:Y:S02]  /*7580*/  IMAD.MOV.U32 R66, RZ, RZ, R104 ;  /* 0x000000ffff427224 */ /* 0x000fe400078e0068 */
.L_x_24676:
[----:B------:R-:W-:Y:S05]  /*7590*/  BSYNC B1 ;  /* 0x0000000000017941 */ /* 0x000fea0003800000 */
.L_x_24674:
        /* <DEDUP_REMOVED lines=16> */
.L_x_24680:
[----:B------:R-:W-:Y:S05]  /*76a0*/  BSYNC B2 ;  /* 0x0000000000027941 */ /* 0x000fea0003800000 */
.L_x_24679:
        /* <DEDUP_REMOVED lines=42> */
.L_x_24678:
[----:B------:R-:W-:Y:S05]  /*7950*/  BSYNC B1 ;  /* 0x0000000000017941 */ /* 0x000fea0003800000 */
.L_x_24677:
        /* <DEDUP_REMOVED lines=9> */
.L_x_24673:
[----:B------:R-:W-:Y:S05]  /*79f0*/  BSYNC B0 ;  /* 0x0000000000007941 */ /* 0x000fea0003800000 */
.L_x_24672:
        /* <DEDUP_REMOVED lines=18> */
.L_x_24684:
[----:B------:R-:W-:Y:S02]  /*7b20*/  MOV R66, R104 ;  /* 0x0000006800427202 */ /* 0x000fe40000000f00 */
.L_x_24685:
[----:B------:R-:W-:Y:S05]  /*7b30*/  BSYNC B1 ;  /* 0x0000000000017941 */ /* 0x000fea0003800000 */
.L_x_24683:
        /* <DEDUP_REMOVED lines=16> */
.L_x_24689:
[----:B------:R-:W-:Y:S05]  /*7c40*/  BSYNC B2 ;  /* 0x0000000000027941 */ /* 0x000fea0003800000 */
.L_x_24688:
        /* <DEDUP_REMOVED lines=42> */
.L_x_24687:
[----:B------:R-:W-:Y:S05]  /*7ef0*/  BSYNC B1 ;  /* 0x0000000000017941 */ /* 0x000fea0003800000 */
.L_x_24686:
        /* <DEDUP_REMOVED lines=9> */
.L_x_24682:
[----:B------:R-:W-:Y:S05]  /*7f90*/  BSYNC B0 ;  /* 0x0000000000007941 */ /* 0x000fea0003800000 */
.L_x_24681:
        /* <DEDUP_REMOVED lines=18> */
.L_x_24693:
[----:B------:R-:W-:Y:S02]  /*80c0*/  IMAD.MOV.U32 R69, RZ, RZ, R104 ;  /* 0x000000ffff457224 */ /* 0x000fe400078e0068 */
.L_x_24694:
[----:B------:R-:W-:Y:S05]  /*80d0*/  BSYNC B1 ;  /* 0x0000000000017941 */ /* 0x000fea0003800000 */
.L_x_24692:
        /* <DEDUP_REMOVED lines=16> */
.L_x_24698:
[----:B------:R-:W-:Y:S05]  /*81e0*/  BSYNC B2 ;  /* 0x0000000000027941 */ /* 0x000fea0003800000 */
.L_x_24697:
        /* <DEDUP_REMOVED lines=42> */
.L_x_24696:
[----:B------:R-:W-:Y:S05]  /*8490*/  BSYNC B1 ;  /* 0x0000000000017941 */ /* 0x000fea0003800000 */
.L_x_24695:
        /* <DEDUP_REMOVED lines=9> */
.L_x_24691:
[----:B------:R-:W-:Y:S05]  /*8530*/  BSYNC B0 ;  /* 0x0000000000007941 */ /* 0x000fea0003800000 */
.L_x_24690:
        /* <DEDUP_REMOVED lines=17> */
.L_x_24700:
[----:B------:R-:W-:Y:S05]  /*8650*/  BSYNC B0 ;  /* 0x0000000000007941 */ /* 0x000fea0003800000 */
.L_x_24699:
        /* <DEDUP_REMOVED lines=21> */
.L_x_24704:
[----:B------:R-:W-:Y:S02]  /*87b0*/  MOV R68, R104 ;  /* 0x0000006800447202 */ /* 0x000fe40000000f00 */
.L_x_24705:
[----:B------:R-:W-:Y:S05]  /*87c0*/  BSYNC B1 ;  /* 0x0000000000017941 */ /* 0x000fea0003800000 */
.L_x_24703:
        /* <DEDUP_REMOVED lines=16> */
.L_x_24709:
[----:B------:R-:W-:Y:S05]  /*88d0*/  BSYNC B2 ;  /* 0x0000000000027941 */ /* 0x000fea0003800000 */
.L_x_24708:
        /* <DEDUP_REMOVED lines=42> */
.L_x_24707:
[----:B------:R-:W-:Y:S05]  /*8b80*/  BSYNC B1 ;  /* 0x0000000000017941 */ /* 0x000fea0003800000 */
.L_x_24706:
        /* <DEDUP_REMOVED lines=9> */
.L_x_24702:
[----:B0-----:R-:W-:Y:S05]  /*8c20*/  BSYNC B0 ;  /* 0x0000000000007941 */ /* 0x001fea0003800000 */
.L_x_24701:
        /* <DEDUP_REMOVED lines=18> */
.L_x_24713:
[----:B------:R-:W-:Y:S02]  /*8d50*/  IMAD.MOV.U32 R70, RZ, RZ, R104 ;  /* 0x000000ffff467224 */ /* 0x000fe400078e0068 */
.L_x_24714:
[----:B------:R-:W-:Y:S05]  /*8d60*/  BSYNC B1 ;  /* 0x0000000000017941 */ /* 0x000fea0003800000 */
.L_x_24712:
        /* <DEDUP_REMOVED lines=16> */
.L_x_24718:
[----:B------:R-:W-:Y:S05]  /*8e70*/  BSYNC B2 ;  /* 0x0000000000027941 */ /* 0x000fea0003800000 */
.L_x_24717:
        /* <DEDUP_REMOVED lines=42> */
.L_x_24716:
[----:B------:R-:W-:Y:S05]  /*9120*/  BSYNC B1 ;  /* 0x0000000000017941 */ /* 0x000fea0003800000 */
.L_x_24715:
        /* <DEDUP_REMOVED lines=9> */
.L_x_24711:
[----:B------:R-:W-:Y:S05]  /*91c0*/  BSYNC B0 ;  /* 0x0000000000007941 */ /* 0x000fea0003800000 */
.L_x_24710:
        /* <DEDUP_REMOVED lines=18> */
.L_x_24722:
[----:B------:R-:W-:Y:S02]  /*92f0*/  IMAD.MOV.U32 R70, RZ, RZ, R104 ;  /* 0x000000ffff467224 */ /* 0x000fe400078e0068 */
.L_x_24723:
[----:B------:R-:W-:Y:S05]  /*9300*/  BSYNC B1 ;  /* 0x0000000000017941 */ /* 0x000fea0003800000 */
.L_x_24721:
        /* <DEDUP_REMOVED lines=16> */
.L_x_24727:
[----:B------:R-:W-:Y:S05]  /*9410*/  BSYNC B2 ;  /* 0x0000000000027941 */ /* 0x000fea0003800000 */
.L_x_24726:
        /* <DEDUP_REMOVED lines=42> */
.L_x_24725:
[----:B------:R-:W-:Y:S05]  /*96c0*/  BSYNC B1 ;  /* 0x0000000000017941 */ /* 0x000fea0003800000 */
.L_x_24724:
        /* <DEDUP_REMOVED lines=9> */
.L_x_24720:
[----:B------:R-:W-:Y:S05]  /*9760*/  BSYNC B0 ;  /* 0x0000000000007941 */ /* 0x000fea0003800000 */
.L_x_24719:
        /* <DEDUP_REMOVED lines=18> */
.L_x_24731:
[----:B------:R-:W-:Y:S02]  /*9890*/  IMAD.MOV.U32 R101, RZ, RZ, R104 ;  /* 0x000000ffff657224 */ /* 0x000fe400078e0068 */
.L_x_24732:
[----:B------:R-:W-:Y:S05]  /*98a0*/  BSYNC B1 ;  /* 0x0000000000017941 */ /* 0x000fea0003800000 */
.L_x_24730:
        /* <DEDUP_REMOVED lines=16> */
.L_x_24736:
[----:B------:R-:W-:Y:S05]  /*99b0*/  BSYNC B2 ;  /* 0x0000000000027941 */ /* 0x000fea0003800000 */
.L_x_24735:
        /* <DEDUP_REMOVED lines=42> */
.L_x_24734:
[----:B------:R-:W-:Y:S05]  /*9c60*/  BSYNC B1 ;  /* 0x0000000000017941 */ /* 0x000fea0003800000 */
.L_x_24733:
        /* <DEDUP_REMOVED lines=9> */
.L_x_24729:
[----:B------:R-:W-:Y:S05]  /*9d00*/  BSYNC B0 ;  /* 0x0000000000007941 */ /* 0x000fea0003800000 */
.L_x_24728:
[-C--:B------:R-:W-:Y:S01]  /*9d10*/  IMAD.WIDE.U32 R64, R102, R129.reuse, c[0x0][0x188] ;  /* 0x0000620066407625 */ /* 0x080fe200078e0081 */
[----:B------:R-:W-:Y:S01]  /*9d20*/  IADD3 R132, R130, 0x300, RZ ;  /* 0x0000030082847810 */ /* 0x000fe20007ffe0ff */
[----:B------:R-:W-:Y:S01]  /*9d30*/  BSSY B0, `(.L_x_24737) ;  /* 0x000000f000007945 */ /* 0x000fe20003800000 */
[----:B------:R-:W-:Y:S02]  /*9d40*/  IADD3 R126, R128, 0x300, RZ ;  /* 0x00000300807e7810 */ /* 0x000fe40007ffe0ff */
[----:B------:R0:W-:Y:S01]  /*9d50*/  STG.E.128 [R64.64], R60 ;  /* 0x0000003c40007986 */ /* 0x0001e2000c101d06 */
[----:B------:R-:W-:Y:S01]  /*9d60*/  @P0 IMAD.WIDE.U32 R66, R132, R129, c[0x0][0x180] ;  /* 0x0000600084420625 */ /* 0x000fe200078e0081 */
[----:B------:R-:W-:Y:S05]  /*9d70*/  @!P2 BRA `(.L_x_24738) ;  /* 0x000000a00000a947 */ /* 0x000fea0003800000 */
[----:B0-----:R-:W-:Y:S01]  /*9d80*/  IMAD.U32 R65, R122, 0x10000, RZ ;  /* 0x000100007a417824 */ /* 0x001fe200078e00ff */
[----:B------:R-:W-:Y:S02]  /*9d90*/  LOP3.LUT R64, R123, 0xffff, RZ, 0xc0, !PT ;  /* 0x0000ffff7b407812 */ /* 0x000fe400078ec0ff */
[----:B------:R-:W-:-:S02]  /*9da0*/  LOP3.LUT R69, R121, 0xff, RZ, 0xc0, !PT ;  /* 0x000000ff79457812 */ /* 0x000fc400078ec0ff */
[----:B------:R-:W-:Y:S02]  /*9db0*/  LOP3.LUT R65, R65, 0xff0000, RZ, 0xc0, !PT ;  /* 0x00ff000041417812 */ /* 0x000fe400078ec0ff */
[----:B------:R-:W-:Y:S02]  /*9dc0*/  LOP3.LUT R68, R120, 0xff, RZ, 0xc0, !PT ;  /* 0x000000ff78447812 */ /* 0x000fe400078ec0ff */
[----:B------:R-:W-:-:S05]  /*9dd0*/  LEA R64, R64, R65, 0x18 ;  /* 0x0000004140407211 */ /* 0x000fca00078ec0ff */
[----:B------:R-:W-:Y:S02]  /*9de0*/  IMAD R69, R69, 0x100, R64 ;  /* 0x0000010045457824 */ /* 0x000fe400078e0240 */
[----:B------:R-:W-:-:S04]  /*9df0*/  IMAD.WIDE.U32 R64, R100, R127, c[0x0][0x190] ;  /* 0x0000640064407625 */ /* 0x000fc800078e007f */
[----:B------:R-:W-:-:S05]  /*9e00*/  IMAD.IADD R69, R69, 0x1, R68 ;  /* 0x0000000145457824 */ /* 0x000fca00078e0244 */
[----:B------:R0:W-:Y:S02]  /*9e10*/  STG.E [R64.64], R69 ;  /* 0x0000004540007986 */ /* 0x0001e4000c101906 */
.L_x_24738:
[----:B------:R-:W-:Y:S05]  /*9e20*/  BSYNC B0 ;  /* 0x0000000000007941 */ /* 0x000fea0003800000 */
.L_x_24737:
        /* <DEDUP_REMOVED lines=21> */
.L_x_24742:
[----:B------:R-:W-:Y:S02]  /*9f80*/  IMAD.MOV.U32 R100, RZ, RZ, R104 ;  /* 0x000000ffff647224 */ /* 0x000fe400078e0068 */
.L_x_24743:
[----:B------:R-:W-:Y:S05]  /*9f90*/  BSYNC B1 ;  /* 0x0000000000017941 */ /* 0x000fea0003800000 */
.L_x_24741:
        /* <DEDUP_REMOVED lines=16> */
.L_x_24747:
[----:B------:R-:W-:Y:S05]  /*a0a0*/  BSYNC B2 ;  /* 0x0000000000027941 */ /* 0x000fea0003800000 */
.L_x_24746:
        /* <DEDUP_REMOVED lines=42> */
.L_x_24745:
[----:B------:R-:W-:Y:S05]  /*a350*/  BSYNC B1 ;  /* 0x0000000000017941 */ /* 0x000fea0003800000 */
.L_x_24744:
        /* <DEDUP_REMOVED lines=9> */
.L_x_24740:
[----:B0-----:R-:W-:Y:S05]  /*a3f0*/  BSYNC B0 ;  /* 0x0000000000007941 */ /* 0x001fea0003800000 */
.L_x_24739:
        /* <DEDUP_REMOVED lines=18> */
.L_x_24751:
[----:B------:R-:W-:Y:S02]  /*a520*/  IMAD.MOV.U32 R102, RZ, RZ, R104 ;  /* 0x000000ffff667224 */ /* 0x000fe400078e0068 */
.L_x_24752:
[----:B------:R-:W-:Y:S05]  /*a530*/  BSYNC B1 ;  /* 0x0000000000017941 */ /* 0x000fea0003800000 */
.L_x_24750:
        /* <DEDUP_REMOVED lines=16> */
.L_x_24756:
[----:B------:R-:W-:Y:S05]  /*a640*/  BSYNC B2 ;  /* 0x0000000000027941 */ /* 0x000fea0003800000 */
.L_x_24755:
        /* <DEDUP_REMOVED lines=42> */
.L_x_24754:
[----:B------:R-:W-:Y:S05]  /*a8f0*/  BSYNC B1 ;  /* 0x0000000000017941 */ /* 0x000fea0003800000 */
.L_x_24753:
        /* <DEDUP_REMOVED lines=9> */
.L_x_24749:
[----:B------:R-:W-:Y:S05]  /*a990*/  BSYNC B0 ;  /* 0x0000000000007941 */ /* 0x000fea0003800000 */
.L_x_24748:
        /* <DEDUP_REMOVED lines=18> */
.L_x_24760:
[----:B------:R-:W-:Y:S02]  /*aac0*/  MOV R102, R104 ;  /* 0x0000006800667202 */ /* 0x000fe40000000f00 */
.L_x_24761:
[----:B------:R-:W-:Y:S05]  /*aad0*/  BSYNC B1 ;  /* 0x0000000000017941 */ /* 0x000fea0003800000 */
.L_x_24759:
        /* <DEDUP_REMOVED lines=16> */
.L_x_24765:
[----:B------:R-:W-:Y:S05]  /*abe0*/  BSYNC B2 ;  /* 0x0000000000027941 */ /* 0x000fea0003800000 */
.L_x_24764:
        /* <DEDUP_REMOVED lines=42> */
.L_x_24763:
[----:B------:R-:W-:Y:S05]  /*ae90*/  BSYNC B1 ;  /* 0x0000000000017941 */ /* 0x000fea0003800000 */
.L_x_24762:
        /* <DEDUP_REMOVED lines=9> */
.L_x_24758:
[----:B------:R-:W-:Y:S05]  /*af30*/  BSYNC B0 ;  /* 0x0000000000007941 */ /* 0x000fea0003800000 */
.L_x_24757:
        /* <DEDUP_REMOVED lines=18> */
.L_x_24769:
[----:B------:R-:W-:Y:S02]  /*b060*/  IMAD.MOV.U32 R131, RZ, RZ, R104 ;  /* 0x000000ffff837224 */ /* 0x000fe400078e0068 */
.L_x_24770:
[----:B------:R-:W-:Y:S05]  /*b070*/  BSYNC B1 ;  /* 0x0000000000017941 */ /* 0x000fea0003800000 */
.L_x_24768:
        /* <DEDUP_REMOVED lines=16> */
.L_x_24774:
[----:B------:R-:W-:Y:S05]  /*b180*/  BSYNC B2 ;  /* 0x0000000000027941 */ /* 0x000fea0003800000 */
.L_x_24773:
        /* <DEDUP_REMOVED lines=42> */
.L_x_24772:
[----:B------:R-:W-:Y:S05]  /*b430*/  BSYNC B1 ;  /* 0x0000000000017941 */ /* 0x000fea0003800000 */
.L_x_24771:
        /* <DEDUP_REMOVED lines=9> */
.L_x_24767:
[----:B------:R-:W-:Y:S05]  /*b4d0*/  BSYNC B0 ;  /* 0x0000000000007941 */ /* 0x000fea0003800000 */
.L_x_24766:
        /* <DEDUP_REMOVED lines=11> */
[----:B------:R-:W-:-:S03]  /*b590*/  LOP3.LUT R100, R120, 0xff, RZ, 0xc0, !PT ;  /* 0x000000ff78647812 */ /* 0x000fc600078ec0ff */
[----:B------:R-:W-:-:S05]  /*b5a0*/  IMAD R68, R68, 0x1000000, R69 ;  /* 0x0100000044447824 */ /* 0x000fca00078e0245 */
[----:B------:R-:W-:Y:S01]  /*b5b0*/  LEA R101, R101, R68, 0x8 ;  /* 0x0000004465657211 */ /* 0x000fe200078e40ff */
[----:B------:R-:W-:-:S04]  /*b5c0*/  IMAD.WIDE.U32 R68, R126, R127, c[0x0][0x190] ;  /* 0x000064007e447625 */ /* 0x000fc800078e007f */
[----:B------:R-:W-:-:S05]  /*b5d0*/  IMAD.IADD R101, R101, 0x1, R100 ;  /* 0x0000000165657824 */ /* 0x000fca00078e0264 */
[----:B------:R0:W-:Y:S02]  /*b5e0*/  STG.E [R68.64], R101 ;  /* 0x0000006544007986 */ /* 0x0001e4000c101906 */
.L_x_24776:
[----:B------:R-:W-:Y:S05]  /*b5f0*/  BSYNC B0 ;  /* 0x0000000000007941 */ /* 0x000fea0003800000 */
.L_x_24775:
[----:B0-----:R-:W-:Y:S01]  /*b600*/  @P2 IMAD.WIDE.U32 R100, R128, R129, c[0x0][0x170] ;  /* 0x00005c0080642625 */ /* 0x001fe200078e0081 */
[----:B------:R-:W2:Y:S04]  /*b610*/  @P0 LDG.E.128 R32, [R70.64] ;  /* 0x0000000646200981 */ /* 0x000ea8000c1e1d00 */
[----:B-----5:R0:W5:Y:S01]  /*b620*/  @P2 LDG.E.128 R36, [R100.64] ;  /* 0x0000000664242981 */ /* 0x020162000c1e1d00 */
[----:B------:R-:W-:Y:S01]  /*b630*/  @!P3 ISETP.NE.U32.AND P1, PT, RZ, c[0x0][0x180], PT ;  /* 0x00006000ff00ba0c */ /* 0x000fe20003f25070 */
[----:B------:R-:W-:Y:S01]  /*b640*/  BSSY B0, `(.L_x_24777) ;  /* 0x0000058000007945 */ /* 0x000fe20003800000 */
[----:B------:R-:W-:Y:S02]  /*b650*/  @!P3 IMAD.MOV.U32 R103, RZ, RZ, R102 ;  /* 0x000000ffff67b224 */ /* 0x000fe400078e0066 */
        /* <DEDUP_REMOVED lines=15> */
.L_x_24780:
[----:B------:R-:W-:Y:S02]  /*b750*/  MOV R126, R104 ;  /* 0x00000068007e7202 */ /* 0x000fe40000000f00 */
.L_x_24781:
[----:B------:R-:W-:Y:S05]  /*b760*/  BSYNC B1 ;  /* 0x0000000000017941 */ /* 0x000fea0003800000 */
.L_x_24779:
        /* <DEDUP_REMOVED lines=16> */
.L_x_24785:
[----:B------:R-:W-:Y:S05]  /*b870*/  BSYNC B2 ;  /* 0x0000000000027941 */ /* 0x000fea0003800000 */
.L_x_24784:
        /* <DEDUP_REMOVED lines=42> */
.L_x_24783:
[----:B------:R-:W-:Y:S05]  /*bb20*/  BSYNC B1 ;  /* 0x0000000000017941 */ /* 0x000fea0003800000 */
.L_x_24782:
        /* <DEDUP_REMOVED lines=9> */
.L_x_24778:
[----:B0-----:R-:W-:Y:S05]  /*bbc0*/  BSYNC B0 ;  /* 0x0000000000007941 */ /* 0x001fea0003800000 */
.L_x_24777:
        /* <DEDUP_REMOVED lines=18> */
.L_x_24789:
[----:B------:R-:W-:Y:S02]  /*bcf0*/  IMAD.MOV.U32 R126, RZ, RZ, R104 ;  /* 0x000000ffff7e7224 */ /* 0x000fe400078e0068 */
.L_x_24790:
[----:B------:R-:W-:Y:S05]  /*bd00*/  BSYNC B1 ;  /* 0x0000000000017941 */ /* 0x000fea0003800000 */
.L_x_24788:
        /* <DEDUP_REMOVED lines=16> */
.L_x_24794:
[----:B------:R-:W-:Y:S05]  /*be10*/  BSYNC B2 ;  /* 0x0000000000027941 */ /* 0x000fea0003800000 */
.L_x_24793:
        /* <DEDUP_REMOVED lines=42> */
.L_x_24792:
[----:B------:R-:W-:Y:S05]  /*c0c0*/  BSYNC B1 ;  /* 0x0000000000017941 */ /* 0x000fea0003800000 */
.L_x_24791:
        /* <DEDUP_REMOVED lines=9> */
.L_x_24787:
[----:B------:R-:W-:Y:S05]  /*c160*/  BSYNC B0 ;  /* 0x0000000000007941 */ /* 0x000fea0003800000 */
.L_x_24786:
        /* <DEDUP_REMOVED lines=18> */
.L_x_24798:
[----:B------:R-:W-:Y:S02]  /*c290*/  IMAD.MOV.U32 R126, RZ, RZ, R104 ;  /* 0x000000ffff7e7224 */ /* 0x000fe400078e0068 */
.L_x_24799:
[----:B------:R-:W-:Y:S05]  /*c2a0*/  BSYNC B1 ;  /* 0x0000000000017941 */ /* 0x000fea0003800000 */
.L_x_24797:
        /* <DEDUP_REMOVED lines=16> */
.L_x_24803:
[----:B------:R-:W-:Y:S05]  /*c3b0*/  BSYNC B2 ;  /* 0x0000000000027941 */ /* 0x000fea0003800000 */
.L_x_24802:
        /* <DEDUP_REMOVED lines=42> */
.L_x_24801:
[----:B------:R-:W-:Y:S05]  /*c660*/  BSYNC B1 ;  /* 0x0000000000017941 */ /* 0x000fea0003800000 */
.L_x_24800:
        /* <DEDUP_REMOVED lines=9> */
.L_x_24796:
[----:B------:R-:W-:Y:S05]  /*c700*/  BSYNC B0 ;  /* 0x0000000000007941 */ /* 0x000fea0003800000 */
.L_x_24795:
        /* <DEDUP_REMOVED lines=18> */
.L_x_24807:
[----:B------:R-:W-:Y:S02]  /*c830*/  MOV R131, R104 ;  /* 0x0000006800837202 */ /* 0x000fe40000000f00 */
.L_x_24808:
[----:B------:R-:W-:Y:S05]  /*c840*/  BSYNC B1 ;  /* 0x0000000000017941 */ /* 0x000fea0003800000 */
.L_x_24806:
        /* <DEDUP_REMOVED lines=16> */
.L_x_24812:
[----:B------:R-:W-:Y:S05]  /*c950*/  BSYNC B2 ;  /* 0x0000000000027941 */ /* 0x000fea0003800000 */
.L_x_24811:
        /* <DEDUP_REMOVED lines=42> */
.L_x_24810:
[----:B------:R-:W-:Y:S05]  /*cc00*/  BSYNC B1 ;  /* 0x0000000000017941 */ /* 0x000fea0003800000 */
.L_x_24809:
        /* <DEDUP_REMOVED lines=9> */
.L_x_24805:
[----:B------:R-:W-:Y:S05]  /*cca0*/  BSYNC B0 ;  /* 0x0000000000007941 */ /* 0x000fea0003800000 */
.L_x_24804:
        /* <DEDUP_REMOVED lines=35> */
[----:B------:R-:W-:-:S04]  /*cee0*/  FADD.FTZ R102, R103, R68 ;  /* 0x0000004467667221 */ /* 0x000fc80000010000 */
[----:B------:R-:W-:-:S04]  /*cef0*/  FADD.FTZ R103, R102, R69 ;  /* 0x0000004566677221 */ /* 0x000fc80000010000 */
[----:B------:R-:W-:Y:S01]  /*cf00*/  FADD.FTZ R102, R103, R70 ;  /* 0x0000004667667221 */ /* 0x000fe20000010000 */
[----:B------:R-:W-:Y:S05]  /*cf10*/  @!P2 BRA `(.L_x_24814) ;  /* 0x000000a00000a947 */ /* 0x000fea0003800000 */
[----:B0-----:R-:W-:Y:S01]  /*cf20*/  SHF.L.U32 R101, R122, 0x10, RZ ;  /* 0x000000107a657819 */ /* 0x001fe200000006ff */
[----:B------:R-:W-:Y:S01]  /*cf30*/  IMAD.WIDE.U32 R128, R128, R127, c[0x0][0x190] ;  /* 0x0000640080807625 */ /* 0x000fe200078e007f */
[----:B------:R-:W-:Y:S02]  /*cf40*/  LOP3.LUT R100, R123, 0xffff, RZ, 0xc0, !PT ;  /* 0x0000ffff7b647812 */ /* 0x000fe400078ec0ff */
[----:B------:R-:W-:Y:S02]  /*cf50*/  LOP3.LUT R101, R101, 0xff0000, RZ, 0xc0, !PT ;  /* 0x00ff000065657812 */ /* 0x000fe400078ec0ff */
[----:B------:R-:W-:-:S03]  /*cf60*/  LOP3.LUT R103, R121, 0xff, RZ, 0xc0, !PT ;  /* 0x000000ff79677812 */ /* 0x000fc600078ec0ff */
[----:B------:R-:W-:Y:S01]  /*cf70*/  IMAD R100, R100, 0x1000000, R101 ;  /* 0x0100000064647824 */ /* 0x000fe200078e0265 */
[----:B------:R-:W-:-:S03]  /*cf80*/  LOP3.LUT R101, R120, 0xff, RZ, 0xc0, !PT ;  /* 0x000000ff78657812 */ /* 0x000fc600078ec0ff */
[----:B------:R-:W-:-:S05]  /*cf90*/  IMAD R100, R103, 0x100, R100 ;  /* 0x0000010067647824 */ /* 0x000fca00078e0264 */
[----:B------:R-:W-:-:S05]  /*cfa0*/  IADD3 R101, R100, R101, RZ ;  /* 0x0000006564657210 */ /* 0x000fca0007ffe0ff */
[----:B------:R0:W-:Y:S02]  /*cfb0*/  STG.E [R128.64], R101 ;  /* 0x0000006580007986 */ /* 0x0001e4000c101906 */
.L_x_24814:
[----:B------:R-:W-:Y:S05]  /*cfc0*/  BSYNC B0 ;  /* 0x0000000000007941 */ /* 0x000fea0003800000 */
.L_x_24813:
[----:B------:R-:W-:Y:S01]  /*cfd0*/  @!P1 IADD3 R130, R130, 0x4, RZ ;  /* 0x0000000482829810 */ /* 0x000fe20007ffe0ff */
[----:B0-----:R-:W-:Y:S01]  /*cfe0*/  FADD.FTZ R129, R102, R71 ;  /* 0x0000004766817221 */ /* 0x001fe20000010000 */
[----:B------:R-:W-:Y:S05]  /*cff0*/  BRA.DIV ~URZ, `(.L_x_24815) ;  /* 0x000011e27f007947 */ /* 0x000fea000b800000 */
[----:B------:R0:W1:Y:S02]  /*d000*/  SHFL.BFLY PT, R100, R129, 0x1, 0x1f ;  /* 0x0c201f0081647f89 */ /* 0x00006400000e0000 */
.L_x_24821:
        /* <DEDUP_REMOVED lines=84> */
.L_x_24822:
        /* <DEDUP_REMOVED lines=17> */
[----:B------:R1:W2:Y:S01]  /*d660*/  @!P0 LDS.64 R100, [R127.X8] ;  /* 0x000000007f648984 */ /* 0x0002a20000008a00 */
[----:B------:R-:W-:Y:S01]  /*d670*/  LOP3.LUT P0, RZ, R103, 0x1f, R0, 0xf8, !PT ;  /* 0x0000001f67ff7812 */ /* 0x000fe2000780f800 */
[----:B0-----:R-:W-:Y:S01]  /*d680*/  IMAD.IADD R130, R129, 0x1, R102 ;  /* 0x0000000181827824 */ /* 0x001fe200078e0266 */
[----:B------:R-:W-:Y:S04]  /*d690*/  I2F R134, R129 ;  /* 0x0000008100867306 */ /* 0x000fe80000201400 */
[----:B------:R-:W0:Y:S04]  /*d6a0*/  SHFL.DOWN PT, R137, R130, 0x1, 0x1f ;  /* 0x08201f0082897f89 */ /* 0x000e2800000e0000 */
        /* <DEDUP_REMOVED lines=55> */
[C---:B------:R-:W-:Y:S01]  /*da20*/  FADD.FTZ R63, -R100.reuse, R69 ;  /* 0x00000045643f7221 */ /* 0x040fe20000010100 */
[----:B------:R-:W-:Y:S01]  /*da30*/  LEA.HI.SX32 R67, R41, R48, 0x1e ;  /* 0x0000003029437211 */ /* 0x000fe200078ff2ff */
        /* <DEDUP_REMOVED lines=26> */
[----:B------:R-:W-:Y:S01]  /*dbe0*/  FMUL.FTZ R100, R127, R63 ;  /* 0x0000003f7f647220 */ /* 0x000fe20000410000 */
[----:B------:R-:W-:Y:S01]  /*dbf0*/  IADD3 R63, R67, 0x80, RZ ;  /* 0x00000080433f7810 */ /* 0x000fe20007ffe0ff */
[----:B------:R-:W-:Y:S02]  /*dc00*/  IMAD.MOV.U32 R70, RZ, RZ, 0x10 ;  /* 0x00000010ff467424 */ /* 0x000fe400078e00ff */
        /* <DEDUP_REMOVED lines=9> */
[----:B------:R-:W-:Y:S01]  /*dca0*/  IADD3 R61, R67, 0x100, RZ ;  /* 0x00000100433d7810 */ /* 0x000fe20007ffe0ff */
        /* <DEDUP_REMOVED lines=18> */
[----:B------:R-:W-:-:S04]  /*ddd0*/  IMAD.WIDE.U32 R62, R63, R70, c[0x0][0x208] ;  /* 0x000082003f3e7625 */ /* 0x000fc800078e0046 */
[----:B------:R-:W-:Y:S01]  /*dde0*/  FMUL.FTZ R66, R127, R60 ;  /* 0x0000003c7f427220 */ /* 0x000fe20000410000 */
[----:B------:R1:W-:Y:S01]  /*ddf0*/  STG.E.128 [R62.64], R52 ;  /* 0x000000343e007986 */ /* 0x0003e2000c101d06 */
[----:B------:R-:W-:Y:S02]  /*de00*/  FFMA.FTZ R59, R109, R59, R84 ;  /* 0x0000003b6d3b7223 */ /* 0x000fe40000010054 */
[----:B------:R-:W-:Y:S02]  /*de10*/  FFMA.FTZ R58, R23, R58, R8 ;  /* 0x0000003a173a7223 */ /* 0x000fe40000010008 */
[----:B------:R-:W-:Y:S01]  /*de20*/  FFMA.FTZ R57, R108, R57, R83 ;  /* 0x000000396c397223 */ /* 0x000fe20000010053 */
[----:B0-----:R-:W-:Y:S01]  /*de30*/  IADD3 R65, R67, 0x280, RZ ;  /* 0x0000028043417810 */ /* 0x001fe20007ffe0ff */
[----:B------:R-:W-:Y:S02]  /*de40*/  FFMA.FTZ R56, R24, R56, R7 ;  /* 0x0000003818387223 */ /* 0x000fe40000010007 */
[----:B------:R-:W-:-:S04]  /*de50*/  IMAD.WIDE.U32 R60, R61, R70, c[0x0][0x208] ;  /* 0x000082003d3c7625 */ /* 0x000fc800078e0046 */
[C---:B------:R-:W-:Y:S01]  /*de60*/  FMUL.FTZ R41, R127.reuse, R146 ;  /* 0x000000927f297220 */ /* 0x040fe20000410000 */
[----:B------:R0:W-:Y:S01]  /*de70*/  STG.E.128 [R60.64], R56 ;  /* 0x000000383c007986 */ /* 0x0001e2000c101d06 */
[C---:B------:R-:W-:Y:S02]  /*de80*/  FMUL.FTZ R43, R127.reuse, R148 ;  /* 0x000000947f2b7220 */ /* 0x040fe40000410000 */
[----:B------:R-:W-:Y:S01]  /*de90*/  FMUL.FTZ R150, R127, R150 ;  /* 0x000000967f967220 */ /* 0x000fe20000410000 */
[C---:B-1----:R-:W-:Y:S01]  /*dea0*/  IADD3 R63, R67.reuse, 0x300, RZ ;  /* 0x00000300433f7810 */ /* 0x042fe20007ffe0ff */
[----:B------:R-:W-:Y:S01]  /*deb0*/  FFMA.FTZ R52, R72, R69, R15 ;  /* 0x0000004548347223 */ /* 0x000fe2000001000f */
[----:B------:R-:W-:Y:S01]  /*dec0*/  IADD3 R69, R67, 0x180, RZ ;  /* 0x0000018043457810 */ /* 0x000fe20007ffe0ff */
[C---:B------:R-:W-:Y:S02]  /*ded0*/  FMUL.FTZ R152, R127.reuse, R152 ;  /* 0x000000987f987220 */ /* 0x040fe40000410000 */
[----:B------:R-:W-:-:S02]  /*dee0*/  FMUL.FTZ R154, R127, R154 ;  /* 0x0000009a7f9a7220 */ /* 0x000fc40000410000 */
[C---:B------:R-:W-:Y:S02]  /*def0*/  FMUL.FTZ R156, R127.reuse, R156 ;  /* 0x0000009c7f9c7220 */ /* 0x040fe40000410000 */
[C---:B------:R-:W-:Y:S02]  /*df00*/  FMUL.FTZ R158, R127.reuse, R158 ;  /* 0x0000009e7f9e7220 */ /* 0x040fe40000410000 */
[C---:B------:R-:W-:Y:S02]  /*df10*/  FMUL.FTZ R160, R127.reuse, R160 ;  /* 0x000000a07fa07220 */ /* 0x040fe40000410000 */
[----:B------:R-:W-:Y:S01]  /*df20*/  FMUL.FTZ R162, R127, R162 ;  /* 0x000000a27fa27220 */ /* 0x000fe20000410000 */
[----:B0-----:R-:W-:Y:S01]  /*df30*/  IADD3 R61, R67, 0x200, RZ ;  /* 0x00000200433d7810 */ /* 0x001fe20007ffe0ff */
[C---:B------:R-:W-:Y:S02]  /*df40*/  FMUL.FTZ R164, R127.reuse, R164 ;  /* 0x000000a47fa47220 */ /* 0x040fe40000410000 */
[----:B------:R-:W-:-:S02]  /*df50*/  FMUL.FTZ R124, R127, R124 ;  /* 0x0000007c7f7c7220 */ /* 0x000fc40000410000 */
[----:B------:R-:W-:Y:S02]  /*df60*/  FMUL.FTZ R101, R127, R40 ;  /* 0x000000287f657220 */ /* 0x000fe40000410000 */
[----:B------:R-:W-:Y:S01]  /*df70*/  FFMA.FTZ R55, R117, R71, R92 ;  /* 0x0000004775377223 */ /* 0x000fe2000001005c */
[----:B------:R-:W-:Y:S01]  /*df80*/  IADD3 R71, R67, 0x380, RZ ;  /* 0x0000038043477810 */ /* 0x000fe20007ffe0ff */
[----:B------:R-:W-:Y:S02]  /*df90*/  FMUL.FTZ R127, R127, R42 ;  /* 0x0000002a7f7f7220 */ /* 0x000fe40000410000 */
[----:B------:R-:W-:Y:S02]  /*dfa0*/  FFMA.FTZ R50, R29, R68, R14 ;  /* 0x000000441d327223 */ /* 0x000fe4000001000e */
[----:B------:R-:W-:Y:S02]  /*dfb0*/  FFMA.FTZ R43, R111, R43, R86 ;  /* 0x0000002b6f2b7223 */ /* 0x000fe40000010056 */
[----:B------:R-:W-:-:S02]  /*dfc0*/  FFMA.FTZ R42, R25, R47, R10 ;  /* 0x0000002f192a7223 */ /* 0x000fc4000001000a */
        /* <DEDUP_REMOVED lines=21> */
[----:B------:R-:W-:Y:S02]  /*e120*/  FFMA.FTZ R57, R118, R100, R93 ;  /* 0x0000006476397223 */ /* 0x000fe4000001005d */
[----:B------:R-:W-:Y:S02]  /*e130*/  FFMA.FTZ R56, R74, R124, R17 ;  /* 0x0000007c4a387223 */ /* 0x000fe40000010011 */
[----:B------:R-:W-:-:S05]  /*e140*/  IMAD.WIDE.U32 R60, R71, R70, c[0x0][0x208] ;  /* 0x00008200473c7625 */ /* 0x000fca00078e0046 */
[----:B------:R0:W-:Y:S02]  /*e150*/  STG.E.128 [R60.64], R56 ;  /* 0x000000383c007986 */ /* 0x0001e4000c101d06 */
.L_x_24818:
[----:B-1----:R-:W-:Y:S05]  /*e160*/  BSYNC B0 ;  /* 0x0000000000007941 */ /* 0x002fea0003800000 */
.L_x_24817:
[----:B------:R-:W-:Y:S02]  /*e170*/  IADD3 R2, R2, c[0x0][0x160], RZ ;  /* 0x0000580002027a10 */ /* 0x000fe40007ffe0ff */
[----:B------:R-:W-:Y:S02]  /*e180*/  LOP3.LUT P1, RZ, R95, 0xff, RZ, 0xc0, !PT ;  /* 0x000000ff5fff7812 */ /* 0x000fe4000782c0ff */
[----:B------:R-:W-:Y:S02]  /*e190*/  ISETP.GE.AND P0, PT, R2, c[0x0][0x164], PT ;  /* 0x0000590002007a0c */ /* 0x000fe40003f06270 */
[----:B------:R-:W-:-:S11]  /*e1a0*/  SEL R95, RZ, 0x1, P1 ;  /* 0x00000001ff5f7807 */ /* 0x000fd60000800000 */
[----:B0----5:R-:W-:Y:S01]  /*e1b0*/  @P0 CALL.REL.NOINC `(.L_x_24819) ;  /* 0x0000001000000944 */ /* 0x021fe20003c00000 */
[----:B------:R-:W-:Y:S05]  /*e1c0*/  BRA `(.L_x_24820) ;  /* 0xffff2bf000007947 */ /* 0x000fea000383ffff */
.L_x_24819:
[----:B------:R-:W-:Y:S05]  /*e1d0*/  EXIT ;  /* 0x000000000000794d */ /* 0x000fea0003800000 */
.L_x_24815:
[----:B------:R-:W-:Y:S01]  /*e1e0*/  MOV R132, 0x1 ;  /* 0x0000000100847802 */ /* 0x000fe20000000f00 */
[----:B------:R-:W-:Y:S01]  /*e1f0*/  IMAD.MOV.U32 R101, RZ, RZ, 0x1f ;  /* 0x0000001fff657424 */ /* 0x000fe200078e00ff */
[----:B------:R-:W-:Y:S01]  /*e200*/  MOV R102, 0xe230 ;  /* 0x0000e23000667802 */ /* 0x000fe20000000f00 */
[----:B------:R-:W-:Y:S02]  /*e210*/  IMAD.MOV.U32 R128, RZ, RZ, -0x1 ;  /* 0xffffffffff807424 */ /* 0x000fe400078e00ff */
[----:B-----5:R-:W-:Y:S05]  /*e220*/  CALL.REL.NOINC `($__internal_139_$__cuda_sm70_shflsync_bfly_p) ;  /* 0x0000079000007944 */ /* 0x020fea0003c00000 */
[----:B-1----:R-:W-:Y:S01]  /*e230*/  MOV R100, R132 ;  /* 0x0000008400647202 */ /* 0x002fe20000000f00 */
[----:B0-----:R-:W-:Y:S05]  /*e240*/  BRA `(.L_x_24821) ;  /* 0xffffedc000007947 */ /* 0x001fea000383ffff */
.L_x_24816:
[----:B------:R-:W-:Y:S01]  /*e250*/  IMAD.MOV.U32 R132, RZ, RZ, 0x2 ;  /* 0x00000002ff847424 */ /* 0x000fe200078e00ff */
[----:B------:R-:W-:Y:S01]  /*e260*/  MOV R128, 0xffffffff ;  /* 0xffffffff00807802 */ /* 0x000fe20000000f00 */
[----:B------:R-:W-:Y:S01]  /*e270*/  IMAD.MOV.U32 R101, RZ, RZ, 0x1f ;  /* 0x0000001fff657424 */ /* 0x000fe200078e00ff */
[----:B------:R-:W-:Y:S02]  /*e280*/  MOV R102, 0xe2a0 ;  /* 0x0000e2a000667802 */ /* 0x000fe40000000f00 */
[----:B-----5:R-:W-:Y:S05]  /*e290*/  CALL.REL.NOINC `($__internal_139_$__cuda_sm70_shflsync_bfly_p) ;  /* 0x0000072000007944 */ /* 0x020fea0003c00000 */
[----:B01----:R-:W-:Y:S01]  /*e2a0*/  FADD.FTZ R129, R129, R132 ;  /* 0x0000008481817221 */ /* 0x003fe20000010000 */
[----:B------:R-:W-:Y:S01]  /*e2b0*/  MOV R128, 0xffffffff ;  /* 0xffffffff00807802 */ /* 0x000fe20000000f00 */
[----:B------:R-:W-:Y:S01]  /*e2c0*/  IMAD.MOV.U32 R132, RZ, RZ, 0x4 ;  /* 0x00000004ff847424 */ /* 0x000fe200078e00ff */
[----:B------:R-:W-:Y:S01]  /*e2d0*/  MOV R102, 0xe300 ;  /* 0x0000e30000667802 */ /* 0x000fe20000000f00 */
[----:B------:R-:W-:-:S02]  /*e2e0*/  IMAD.MOV.U32 R101, RZ, RZ, 0x1f ;  /* 0x0000001fff657424 */ /* 0x000fc400078e00ff */
[----:B------:R-:W-:Y:S05]  /*e2f0*/  CALL.REL.NOINC `($__internal_139_$__cuda_sm70_shflsync_bfly_p) ;  /* 0x000006c000007944 */ /* 0x000fea0003c00000 */
        /* <DEDUP_REMOVED lines=82> */
[----:B------:R-:W-:Y:S05]  /*e820*/  CALL.REL.NOINC `($__internal_139_$__cuda_sm70_shflsync_bfly_p) ;  /* 0x0000019000007944 */ /* 0x000fea0003c00000 */
[----:B01----:R-:W-:Y:S01]  /*e830*/  FADD.FTZ R129, R129, R132 ;  /* 0x0000008481817221 */ /* 0x003fe20000010000 */
[----:B------:R-:W-:Y:S01]  /*e840*/  MOV R128, 0xffffffff ;  /* 0xffffffff00807802 */ /* 0x000fe20000000f00 */
[----:B------:R-:W-:Y:S01]  /*e850*/  IMAD.MOV.U32 R132, RZ, RZ, 0x2 ;  /* 0x00000002ff847424 */ /* 0x000fe200078e00ff */
[----:B------:R-:W-:Y:S01]  /*e860*/  MOV R102, 0xe890 ;  /* 0x0000e89000667802 */ /* 0x000fe20000000f00 */
[----:B------:R-:W-:Y:S02]  /*e870*/  IMAD.MOV.U32 R101, RZ, RZ, 0x1f ;  /* 0x0000001fff657424 */ /* 0x000fe400078e00ff */
        /* <DEDUP_REMOVED lines=19> */
[----:B01----:R-:W-:Y:S05]  /*e9b0*/  BRA `(.L_x_24822) ;  /* 0xffffeb9000007947 */ /* 0x003fea000383ffff */
        .weak           $__internal_139_$__cuda_sm70_shflsync_bfly_p
        .type           $__internal_139_$__cuda_sm70_shflsync_bfly_p,@function
        .size           $__internal_139_$__cuda_sm70_shflsync_bfly_p,(.L_x_29203 - $__internal_139_$__cuda_sm70_shflsync_bfly_p)
$__internal_139_$__cuda_sm70_shflsync_bfly_p:
[----:B------:R-:W-:Y:S01]  /*e9c0*/  IMAD.MOV.U32 R103, RZ, RZ, 0x0 ;  /* 0x00000000ff677424 */ /* 0x000fe200078e00ff */
[----:B------:R-:W-:Y:S04]  /*e9d0*/  WARPSYNC R128 ;  /* 0x0000008000007348 */ /* 0x000fe80003800000 */
[----:B------:R0:W1:Y:S01]  /*e9e0*/  SHFL.BFLY PT, R132, R129, R132, R101 ;  /* 0x0c00008481847389 */ /* 0x00006200000e0065 */
[----:B------:R-:W-:Y:S05]  /*e9f0*/  RET.REL.NODEC R102 `(_ZN10layer_norm13ln_fwd_kernelINS_13Kernel_traitsI6__halfffffjLj4096ELj1ELj1ELj4ELj16ENS_18Kernel_traits_baseILj4096ES2_ffffjLj128EEEEELb1ELb0ELb1ELb1EEEvNS_9FwdParamsE) ;  /* 0xffff160066007950 */ /* 0x000fea0003c3ffff */
.L_x_24823:
        /* <DEDUP_REMOVED lines=16> */
.L_x_29203:


//--------------------- .text._ZN10layer_norm13ln_fwd_kernelINS_13Kernel_traitsI6__halfffffjLj4096ELj1ELj1ELj4ELj16ENS_18Kernel_traits_baseILj4096ES2_ffffjLj128EEEEELb1ELb1ELb0ELb0EEEvNS_9FwdParamsE --------------------------
	.section	.text._ZN10layer_norm13ln_fwd_kernelINS_13Kernel_traitsI6__halfffffjLj4096ELj1ELj1ELj4ELj16ENS_18Kernel_traits_baseILj4096ES2_ffffjLj128EEEEELb1ELb1ELb0ELb0EEEvNS_9FwdParamsE,"ax",@progbits
	.sectioninfo	@"SHI_REGISTERS=168"
	.align	128
        .global         _ZN10layer_norm13ln_fwd_kernelINS_13Kernel_traitsI6__halfffffjLj4096ELj1ELj1ELj4ELj16ENS_18Kernel_traits_baseILj4096ES2_ffffjLj128EEEEELb1ELb1ELb0ELb0EEEvNS_9FwdParamsE
        .type           _ZN10layer_norm13ln_fwd_kernelINS_13Kernel_traitsI6__halfffffjLj4096ELj1ELj1ELj4ELj16ENS_18Kernel_traits_baseILj4096ES2_ffffjLj128EEEEELb1ELb1ELb0ELb0EEEvNS_9FwdParamsE,@function
        .size           _ZN10layer_norm13ln_fwd_kernelINS_13Kernel_traitsI6__halfffffjLj4096ELj1ELj1ELj4ELj16ENS_18Kernel_traits_baseILj4096ES2_ffffjLj128EEEEELb1ELb1ELb0ELb0EEEvNS_9FwdParamsE,(.L_x_29204 - _ZN10layer_norm13ln_fwd_kernelINS_13Kernel_traitsI6__halfffffjLj4096ELj1ELj1ELj4ELj16ENS_18Kernel_traits_baseILj4096ES2_ffffjLj128EEEEELb1ELb1ELb0ELb0EEEvNS_9FwdParamsE)
        .other          _ZN10layer_norm13ln_fwd_kernelINS_13Kernel_traitsI6__halfffffjLj4096ELj1ELj1ELj4ELj16ENS_18Kernel_traits_baseILj4096ES2_ffffjLj128EEEEELb1ELb1ELb0ELb0EEEvNS_9FwdParamsE,@"STO_CUDA_ENTRY STV_DEFAULT"
_ZN10layer_norm13ln_fwd_kernelINS_13Kernel_traitsI6__halfffffjLj4096ELj1ELj1ELj4ELj16ENS_18Kernel_traits_baseILj4096ES2_ffffjLj128EEEEELb1ELb1ELb0ELb0EEEvNS_9FwdParamsE:
.text._ZN10layer_norm13ln_fwd_kernelINS_13Kernel_traitsI6__halfffffjLj4096ELj1ELj1ELj4ELj16ENS_18Kernel_traits_baseILj4096ES2_ffffjLj128EEEEELb1ELb1ELb0ELb0EEEvNS_9FwdParamsE:
[----:B------:R-:W-:Y:S02]  /*0000*/  IMAD.MOV.U32 R1, RZ, RZ, c[0x0][0x28] ;  /* 0x00000a00ff017624 */ /* 0x000fe400078e00ff */
[----:B------:R-:W-:Y:S01]  /*0010*/  ULDC.U8 UR4, c[0x0][0x244] ;  /* 0x0000910000047ab9 */ /* 0x000fe20000000000 */
[----:B------:R-:W-:Y:S01]  /*0020*/  IMAD.MOV.U32 R46, RZ, RZ, c[0x0][0x238] ;  /* 0x00008e00ff2e7624 */ /* 0x000fe200078e00ff */
[----:B------:R-:W-:Y:S01]  /*0030*/  ISETP.NE.AND P0, PT, RZ, UR4, PT ;  /* 0x00000004ff007c0c */ /* 0x000fe2000bf05270 */
[----:B------:R-:W-:Y:S01]  /*0040*/  ULDC.64 UR4, c[0x0][0x230] ;  /* 0x00008c0000047ab9 */ /* 0x000fe20000000a00 */
[----:B------:R-:W-:Y:S01]  /*0050*/  IADD3 R1, R1, -0x8, RZ ;  /* 0xfffffff801017810 */ /* 0x000fe20007ffe0ff */
[----:B------:R-:W-:Y:S01]  /*0060*/  IMAD.U32 R6, RZ, RZ, UR4 ;  /* 0x00000004ff067e24 */ /* 0x000fe2000f8e00ff */
[----:B------:R-:W-:Y:S01]  /*0070*/  ULDC.64 UR6, c[0x0][0x118] ;  /* 0x0000460000067ab9 */ /* 0x000fe20000000a00 */
[----:B------:R-:W-:Y:S01]  /*0080*/  IMAD.U32 R7, RZ, RZ, UR5 ;  /* 0x00000005ff077e24 */ /* 0x000fe2000f8e00ff */
[----:B------:R-:W-:-:S07]  /*0090*/  MOV R47, c[0x0][0x23c] ;  /* 0x00008f00002f7a02 */ /* 0x000fce0000000f00 */
[----:B------:R-:W2:Y:S01]  /*00a0*/  @P0 LDG.E.64 R6, [R6.64] ;  /* 0x0000000606060981 */ /* 0x000ea2000c1e1b00 */
[----:B------:R-:W-:Y:S02]  /*00b0*/  @P0 IMAD.MOV.U32 R12, RZ, RZ, R46 ;  /* 0x000000ffff0c0224 */ /* 0x000fe400078e002e */
[----:B------:R-:W-:-:S05]  /*00c0*/  @P0 IMAD.MOV.U32 R13, RZ, RZ, R47 ;  /* 0x000000ffff0d0224 */ /* 0x000fca00078e002f */
[----:B------:R-:W3:Y:S01]  /*00d0*/  @P0 LDG.E.64 R2, [R12.64] ;  /* 0x000000060c020981 */ /* 0x000ee2000c1e1b00 */
[----:B------:R-:W-:Y:S03]  /*00e0*/  BSSY B0, `(.L_x_24824) ;  /* 0x000004e000007945 */ /* 0x000fe60003800000 */
[----:B------:R-:W0:Y:S04]  /*00f0*/  S2R R0, SR_TID.X ;  /* 0x0000000000007919 */ /* 0x000e280000002100 */
[----:B------:R-:W0:Y:S01]  /*0100*/  S2R R21, SR_CTAID.X ;  /* 0x0000000000157919 */ /* 0x000e220000002500 */
[----:B--2---:R-:W1:Y:S08]  /*0110*/  @P0 R2UR UR4, R6 ;  /* 0x00000000060403c2 */ /* 0x004e7000000e0000 */
[----:B------:R2:W4:Y:S01]  /*0120*/  @P0 R2UR UR5, R7 ;  /* 0x00000000070503c2 */ /* 0x00052200000e0000 */
[----:B---3--:R-:W-:Y:S01]  /*0130*/  @P0 IADD3 R46, P1, R2, c[0x0][0x240], RZ ;  /* 0x00009000022e0a10 */ /* 0x008fe20007f3e0ff */
[----:B0-----:R-:W-:-:S04]  /*0140*/  IMAD R2, R21, c[0x0][0x0], R0 ;  /* 0x0000000015027a24 */ /* 0x001fc800078e0200 */
[----:B------:R-:W-:Y:S02]  /*0150*/  @P0 IMAD.X R47, RZ, RZ, R3, P1 ;  /* 0x000000ffff2f0224 */ /* 0x000fe400008e0603 */
[----:B------:R-:W-:-:S03]  /*0160*/  IMAD.WIDE.U32 R10, R2, -0x326172a9, RZ ;  /* 0xcd9e8d57020a7825 */ /* 0x000fc600078e00ff */
[--C-:B------:R-:W-:Y:S02]  /*0170*/  SHF.R.U64 R3, R46, 0x2, R47.reuse ;  /* 0x000000022e037819 */ /* 0x100fe4000000122f */
[----:B------:R-:W-:Y:S02]  /*0180*/  SHF.R.U32.HI R4, RZ, 0x2, R47 ;  /* 0x00000002ff047819 */ /* 0x000fe4000001162f */
[----:B------:R-:W-:Y:S01]  /*0190*/  LOP3.LUT R47, R0, 0x7f, RZ, 0xc0, !PT ;  /* 0x0000007f002f7812 */ /* 0x000fe200078ec0ff */
[----:B------:R-:W-:Y:S01]  /*01a0*/  IMAD.WIDE.U32 R8, R3, -0x2daee0ad, RZ ;  /* 0xd2511f5303087825 */ /* 0x000fe200078e00ff */
[----:B-1----:R-:W-:Y:S01]  /*01b0*/  LOP3.LUT R5, R11, UR4, R4, 0x96, !PT ;  /* 0x000000040b057c12 */ /* 0x002fe2000f8e9604 */
[----:B------:R-:W-:Y:S01]  /*01c0*/  UIADD3 UR9, UR4, -0x61c88647, URZ ;  /* 0x9e3779b904097890 */ /* 0x000fe2000fffe03f */
[----:B------:R-:W-:Y:S01]  /*01d0*/  LOP3.LUT R16, R47, 0x7f, RZ, 0x3c, !PT ;  /* 0x0000007f2f107812 */ /* 0x000fe200078e3cff */
        /* <DEDUP_REMOVED lines=27> */
[----:B------:R-:W-:Y:S01]  /*0390*/  UIADD3 UR23, UR4, -0xe443238, URZ ;  /* 0xf1bbcdc804177890 */ /* 0x000fe2000fffe03f */
[----:B------:R-:W-:Y:S02]  /*03a0*/  LEA.HI R7, R5, c[0x0][0x168], RZ, 0x2 ;  /* 0x00005a0005077a11 */ /* 0x000fe400078f10ff */
        /* <DEDUP_REMOVED lines=31> */
[----:B------:R-:W-:Y:S01]  /*05a0*/  LOP3.LUT R47, R47, 0x80, RZ, 0xfc, !PT ;  /* 0x000000802f2f7812 */ /* 0x000fe200078efcff */
[----:B------:R-:W-:Y:S02]  /*05b0*/  @!P1 CS2R R122, SRZ ;  /* 0x00000000007a9805 */ /* 0x000fe4000001ff00 */
.L_x_24825:
[----:B0-----:R-:W-:Y:S05]  /*05c0*/  BSYNC B0 ;  /* 0x0000000000007941 */ /* 0x001fea0003800000 */
.L_x_24824:
        /* <DEDUP_REMOVED lines=11> */
[----:B------:R-:W-:-:S06]  /*0680*/  LEA.HI.X R53, R47, c[0x0][0x1cc], RZ, 0x3, P2 ;  /* 0x000073002f357a11 */ /* 0x000fcc00010f1cff */
[----:B------:R-:W5:Y:S01]  /*0690*/  LDG.E.64 R52, [R52.64] ;  /* 0x0000000634347981 */ /* 0x000f62000c1e1b00 */
[----:B------:R-:W-:Y:S01]  /*06a0*/  IADD3 R47, R47, 0x80, RZ ;  /* 0x000000802f2f7810 */ /* 0x000fe20007ffe0ff */
[----:B------:R-:W-:Y:S02]  /*06b0*/  @!P1 CS2R R114, SRZ ;  /* 0x0000000000729805 */ /* 0x000fe4000001ff00 */
.L_x_24827:
[----:B0-----:R-:W-:Y:S05]  /*06c0*/  BSYNC B0 ;  /* 0x0000000000007941 */ /* 0x001fea0003800000 */
.L_x_24826:
        /* <DEDUP_REMOVED lines=15> */
.L_x_24829:
[----:B0-----:R-:W-:Y:S05]  /*07c0*/  BSYNC B0 ;  /* 0x0000000000007941 */ /* 0x001fea0003800000 */
.L_x_24828:
        /* <DEDUP_REMOVED lines=15> */
.L_x_24831:
[----:B0-----:R-:W-:Y:S05]  /*08c0*/  BSYNC B0 ;  /* 0x0000000000007941 */ /* 0x001fea0003800000 */
.L_x_24830:
        /* <DEDUP_REMOVED lines=15> */
.L_x_24833:
[----:B0-----:R-:W-:Y:S05]  /*09c0*/  BSYNC B0 ;  /* 0x0000000000007941 */ /* 0x001fea0003800000 */
.L_x_24832:
        /* <DEDUP_REMOVED lines=22> */
.L_x_24835:
[----:B0-----:R-:W-:Y:S05]  /*0b30*/  BSYNC B0 ;  /* 0x0000000000007941 */ /* 0x001fea0003800000 */
.L_x_24834:
        /* <DEDUP_REMOVED lines=13> */
[----:B------:R-:W-:-:S12]  /*0c10*/  IMAD.MOV.U32 R20, RZ, RZ, 0x8 ;  /* 0x00000008ff147424 */ /* 0x000fd800078e00ff */
        /* <DEDUP_REMOVED lines=8> */
[----:B------:R-:W-:Y:S01]  /*0ca0*/  IADD3 R47, R47, 0x80, RZ ;  /* 0x000000802f2f7810 */ /* 0x000fe20007ffe0ff */
[----:B------:R-:W-:Y:S02]  /*0cb0*/  @!P1 CS2R R16, SRZ ;  /* 0x0000000000109805 */ /* 0x000fe4000001ff00 */
.L_x_24837:
[----:B0-----:R-:W-:Y:S05]  /*0cc0*/  BSYNC B0 ;  /* 0x0000000000007941 */ /* 0x001fea0003800000 */
.L_x_24836:
        /* <DEDUP_REMOVED lines=18> */
.L_x_24839:
[----:B0-----:R-:W-:Y:S05]  /*0df0*/  BSYNC B0 ;  /* 0x0000000000007941 */ /* 0x001fea0003800000 */
.L_x_24838:
[----:B------:R-:W-:Y:S02]  /*0e00*/  ISETP.GE.AND P1, PT, R6, c[0x0][0x164], PT ;  /* 0x0000590006007a0c */ /* 0x000fe40003f26270 */
[----:B------:R-:W-:Y:S02]  /*0e10*/  LOP3.LUT R42, R57, UR23, R42, 0x96, !PT ;  /* 0x00000017392a7c12 */ /* 0x000fe4000f8e962a */
[----:B------:R-:W-:-:S09]  /*0e20*/  LOP3.LUT R44, R55, UR24, R44, 0x96, !PT ;  /* 0x00000018372c7c12 */ /* 0x000fd2000f8e962c */
[----:B------:R-:W-:Y:S05]  /*0e30*/  @P1 EXIT ;  /* 0x000000000000194d */ /* 0x000fea0003800000 */
[----:B------:R-:W-:Y:S01]  /*0e40*/  SHF.R.S32.HI R7, RZ, 0x2, R7 ;  /* 0x00000002ff077819 */ /* 0x000fe20000011407 */
[--C-:B-----5:R-:W-:Y:S01]  /*0e50*/  IMAD.MOV.U32 R43, RZ, RZ, R35.reuse ;  /* 0x000000ffff2b7224 */ /* 0x120fe200078e0023 */
[--C-:B------:R-:W-:Y:S01]  /*0e60*/  SHF.R.U64 R133, R34, 0x10, R35.reuse ;  /* 0x0000001022857819 */ /* 0x100fe20000001223 */
[----:B------:R-:W-:Y:S01]  /*0e70*/  IMAD.MOV.U32 R78, RZ, RZ, R8 ;  /* 0x000000ffff4e7224 */ /* 0x000fe200078e0008 */
[----:B------:R-:W-:Y:S01]  /*0e80*/  SHF.R.U32.HI R131, RZ, 0x10, R35 ;  /* 0x00000010ff837819 */ /* 0x000fe20000011623 */
[--C-:B------:R-:W-:Y:S01]  /*0e90*/  IMAD.MOV.U32 R35, RZ, RZ, R21.reuse ;  /* 0x000000ffff237224 */ /* 0x100fe200078e0015 */
[--C-:B------:R-:W-:Y:S01]  /*0ea0*/  SHF.R.U64 R75, R20, 0x10, R21.reuse ;  /* 0x00000010144b7819 */ /* 0x100fe20000001215 */
[----:B------:R-:W-:Y:S01]  /*0eb0*/  IMAD.MOV.U32 R74, RZ, RZ, R20 ;  /* 0x000000ffff4a7224 */ /* 0x000fe200078e0014 */
[----:B------:R-:W-:Y:S01]  /*0ec0*/  SHF.R.U32.HI R77, RZ, 0x10, R21 ;  /* 0x00000010ff4d7819 */ /* 0x000fe20000011615 */
[----:B------:R-:W-:Y:S01]  /*0ed0*/  IMAD.SHL.U32 R20, R0, 0x20, RZ ;  /* 0x0000002000147824 */ /* 0x000fe200078e00ff */
[----:B------:R-:W-:Y:S01]  /*0ee0*/  SHF.R.U64 R79, R8, 0x10, R9 ;  /* 0x00000010084f7819 */ /* 0x000fe20000001209 */
[--C-:B------:R-:W-:Y:S01]  /*0ef0*/  IMAD.MOV.U32 R61, RZ, RZ, R51.reuse ;  /* 0x000000ffff3d7224 */ /* 0x100fe200078e0033 */
[----:B------:R-:W-:Y:S01]  /*0f00*/  LOP3.LUT R21, R0, 0x60, RZ, 0xc0, !PT ;  /* 0x0000006000157812 */ /* 0x000fe200078ec0ff */
[----:B------:R-:W-:Y:S01]  /*0f10*/  IMAD.MOV.U32 R146, RZ, RZ, R36 ;  /* 0x000000ffff927224 */ /* 0x000fe200078e0024 */
[----:B------:R-:W-:Y:S01]  /*0f20*/  LOP3.LUT R8, R7, 0x7f, RZ, 0xc0, !PT ;  /* 0x0000007f07087812 */ /* 0x000fe200078ec0ff */
[----:B------:R-:W-:Y:S01]  /*0f30*/  IMAD.MOV.U32 R120, RZ, RZ, R24 ;  /* 0x000000ffff787224 */ /* 0x000fe200078e0018 */
[----:B------:R-:W-:Y:S01]  /*0f40*/  SHF.R.U64 R161, R50, 0x10, R51 ;  /* 0x0000001032a17819 */ /* 0x000fe20000001233 */
[----:B------:R-:W-:Y:S01]  /*0f50*/  IMAD.MOV.U32 R57, RZ, RZ, R49 ;  /* 0x000000ffff397224 */ /* 0x000fe200078e0031 */
[----:B------:R-:W-:Y:S01]  /*0f60*/  SHF.R.U32.HI R159, RZ, 0x10, R51 ;  /* 0x00000010ff9f7819 */ /* 0x000fe20000011633 */
[----:B------:R-:W-:Y:S01]  /*0f70*/  IMAD.IADD R21, R8, 0x1, -R21 ;  /* 0x0000000108157824 */ /* 0x000fe200078e0a15 */
[--C-:B------:R-:W-:Y:S01]  /*0f80*/  SHF.R.U64 R141, R62, 0x10, R63.reuse ;  /* 0x000000103e8d7819 */ /* 0x100fe2000000123f */
[--C-:B------:R-:W-:Y:S01]  /*0f90*/  IMAD.MOV.U32 R51, RZ, RZ, R63.reuse ;  /* 0x000000ffff337224 */ /* 0x100fe200078e003f */
[----:B------:R-:W-:Y:S01]  /*0fa0*/  SHF.R.U32.HI R139, RZ, 0x10, R63 ;  /* 0x00000010ff8b7819 */ /* 0x000fe2000001163f */
[----:B------:R-:W-:Y:S01]  /*0fb0*/  IMAD.MOV.U32 R150, RZ, RZ, R38 ;  /* 0x000000ffff967224 */ /* 0x000fe200078e0026 */
[----:B------:R-:W-:Y:S01]  /*0fc0*/  SHF.R.U64 R145, R36, 0x10, R37 ;  /* 0x0000001024917819 */ /* 0x000fe20000001225 */
[----:B------:R-:W-:Y:S01]  /*0fd0*/  IMAD.MOV.U32 R41, RZ, RZ, R23 ;  /* 0x000000ffff297224 */ /* 0x000fe200078e0017 */
[----:B------:R-:W-:Y:S01]  /*0fe0*/  SHF.R.U64 R118, R24, 0x10, R25 ;  /* 0x0000001018767819 */ /* 0x000fe20000001219 */
[----:B------:R-:W-:Y:S01]  /*0ff0*/  IMAD.MOV.U32 R134, RZ, RZ, R34 ;  /* 0x000000ffff867224 */ /* 0x000fe200078e0022 */
[----:B------:R-:W-:Y:S01]  /*1000*/  LOP3.LUT R63, R20, 0x3e0, RZ, 0xc0, !PT ;  /* 0x000003e0143f7812 */ /* 0x000fe200078ec0ff */
[----:B------:R-:W-:Y:S01]  /*1010*/  IMAD.MOV.U32 R40, RZ, RZ, R50 ;  /* 0x000000ffff287224 */ /* 0x000fe200078e0032 */
[----:B------:R-:W-:Y:S01]  /*1020*/  SHF.R.U64 R153, R48, 0x10, R49 ;  /* 0x0000001030997819 */ /* 0x000fe20000001231 */
[----:B------:R-:W-:Y:S01]  /*1030*/  IMAD.MOV.U32 R59, RZ, RZ, R53 ;  /* 0x000000ffff3b7224 */ /* 0x000fe200078e0035 */
[----:B------:R-:W-:Y:S01]  /*1040*/  SHF.R.U32.HI R151, RZ, 0x10, R49 ;  /* 0x00000010ff977819 */ /* 0x000fe20000011631 */
[----:B------:R-:W-:Y:S01]  /*1050*/  IMAD.MOV.U32 R49, RZ, RZ, R29 ;  /* 0x000000ffff317224 */ /* 0x000fe200078e001d */
[----:B------:R-:W-:Y:S01]  /*1060*/  SHF.R.U64 R149, R38, 0x10, R39 ;  /* 0x0000001026957819 */ /* 0x000fe20000001227 */
[----:B------:R-:W-:Y:S01]  /*1070*/  IMAD.IADD R63, R8, 0x1, -R63 ;  /* 0x00000001083f7824 */ /* 0x000fe200078e0a3f */
[----:B------:R-:W-:Y:S01]  /*1080*/  MOV R130, R28 ;  /* 0x0000001c00827202 */ /* 0x000fe20000000f00 */
[----:B------:R-:W-:Y:S01]  /*1090*/  HADD2.F32 R40, -RZ, R40.H0_H0 ;  /* 0x20000028ff287230 */ /* 0x000fe20000004100 */
[----:B------:R-:W-:Y:S01]  /*10a0*/  SHF.R.U64 R127, R28, 0x10, R29 ;  /* 0x000000101c7f7819 */ /* 0x000fe2000000121d */
[----:B------:R-:W-:Y:S01]  /*10b0*/  IMAD R8, R54, -0x2daee0ad, RZ ;  /* 0xd2511f5336087824 */ /* 0x000fe200078e02ff */
[----:B------:R-:W-:Y:S01]  /*10c0*/  MOV R45, R25 ;  /* 0x00000019002d7202 */ /* 0x000fe20000000f00 */
[----:B------:R-:W-:Y:S01]  /*10d0*/  IMAD.MOV.U32 R47, RZ, RZ, R65 ;  /* 0x000000ffff2f7224 */ /* 0x000fe200078e0041 */
[----:B------:R-:W-:Y:S01]  /*10e0*/  SHF.R.U32.HI R36, RZ, 0x10, R25 ;  /* 0x00000010ff247819 */ /* 0x000fe20000011619 */
[----:B------:R-:W-:Y:S01]  /*10f0*/  IMAD.MOV.U32 R25, RZ, RZ, R27 ;  /* 0x000000ffff197224 */ /* 0x000fe200078e001b */
[--C-:B------:R-:W-:Y:S01]  /*1100*/  SHF.R.U64 R110, R22, 0x10, R23.reuse ;  /* 0x00000010166e7819 */ /* 0x100fe20000001217 */
[----:B------:R0:W-:Y:S01]  /*1110*/  STL [R1], R40 ;  /* 0x0000002801007387 */ /* 0x0001e20000100800 */
[----:B------:R-:W-:Y:S01]  /*1120*/  SHF.R.U32.HI R24, RZ, 0x10, R23 ;  /* 0x00000010ff187819 */ /* 0x000fe20000011617 */
[----:B------:R-:W-:Y:S01]  /*1130*/  IMAD R20, R56, -0x326172a9, RZ ;  /* 0xcd9e8d5738147824 */ /* 0x000fe200078e02ff */
[----:B------:R-:W-:Y:S01]  /*1140*/  SHF.R.U32.HI R7, RZ, 0x2, R7 ;  /* 0x00000002ff077819 */ /* 0x000fe20000011607 */
[----:B------:R-:W-:Y:S01]  /*1150*/  IMAD.MOV.U32 R154, RZ, RZ, R48 ;  /* 0x000000ffff9a7224 */ /* 0x000fe200078e0030 */
[----:B------:R-:W-:Y:S01]  /*1160*/  IMNMX R21, RZ, R21, !PT ;  /* 0x00000015ff157217 */ /* 0x000fe20007800200 */
[----:B------:R-:W-:Y:S01]  /*1170*/  IMAD.MOV.U32 R142, RZ, RZ, R62 ;  /* 0x000000ffff8e7224 */ /* 0x000fe200078e003e */
[----:B------:R-:W-:Y:S01]  /*1180*/  MOV R55, R39 ;  /* 0x0000002700377202 */ /* 0x000fe20000000f00 */
[----:B------:R-:W-:Y:S01]  /*1190*/  IMAD.MOV.U32 R138, RZ, RZ, R64 ;  /* 0x000000ffff8a7224 */ /* 0x000fe200078e0040 */
[----:B------:R-:W-:Y:S01]  /*11a0*/  SHF.R.U32.HI R147, RZ, 0x10, R39 ;  /* 0x00000010ff937819 */ /* 0x000fe20000011627 */
[----:B------:R-:W-:Y:S01]  /*11b0*/  IMAD.MOV.U32 R39, RZ, RZ, R31 ;  /* 0x000000ffff277224 */ /* 0x000fe200078e001f */
[----:B------:R-:W-:Y:S01]  /*11c0*/  SHF.R.U32.HI R38, RZ, 0x10, R29 ;  /* 0x00000010ff267819 */ /* 0x000fe2000001161d */
[----:B------:R-:W-:Y:S01]  /*11d0*/  IMAD.MOV.U32 R112, RZ, RZ, R22 ;  /* 0x000000ffff707224 */ /* 0x000fe200078e0016 */
[----:B------:R-:W-:Y:S01]  /*11e0*/  MOV R104, R26 ;  /* 0x0000001a00687202 */ /* 0x000fe20000000f00 */
[----:B------:R-:W-:Y:S01]  /*11f0*/  HADD2.F32 R111, -RZ, R106.H0_H0 ;  /* 0x2000006aff6f7230 */ /* 0x000fe20000004100 */
[--C-:B------:R-:W-:Y:S01]  /*1200*/  SHF.R.U64 R23, R26, 0x10, R27.reuse ;  /* 0x000000101a177819 */ /* 0x100fe2000000121b */
[----:B------:R-:W-:Y:S01]  /*1210*/  IMAD.MOV.U32 R26, RZ, RZ, R30 ;  /* 0x000000ffff1a7224 */ /* 0x000fe200078e001e */
[----:B------:R-:W-:Y:S01]  /*1220*/  SHF.R.U32.HI R28, RZ, 0x10, R27 ;  /* 0x00000010ff1c7819 */ /* 0x000fe2000001161b */
[----:B------:R-:W-:Y:S01]  /*1230*/  HFMA2.MMA R93, -RZ, RZ, 0, 5.9604644775390625e-08 ;  /* 0x00000001ff5d7435 */ /* 0x000fe200000001ff */
[--C-:B------:R-:W-:Y:S01]  /*1240*/  SHF.R.U64 R27, R30, 0x10, R31.reuse ;  /* 0x000000101e1b7819 */ /* 0x100fe2000000121f */
[----:B------:R-:W-:Y:S01]  /*1250*/  IMAD.MOV.U32 R30, RZ, RZ, R32 ;  /* 0x000000ffff1e7224 */ /* 0x000fe200078e0020 */
[----:B------:R-:W-:Y:S01]  /*1260*/  SHF.R.U32.HI R29, RZ, 0x10, R31 ;  /* 0x00000010ff1d7819 */ /* 0x000fe2000001161f */
[----:B------:R-:W-:Y:S01]  /*1270*/  HADD2.F32 R128, -RZ, R122.H0_H0 ;  /* 0x2000007aff807230 */ /* 0x000fe20000004100 */
[----:B------:R-:W-:Y:S01]  /*1280*/  SHF.R.U64 R31, R32, 0x10, R33 ;  /* 0x00000010201f7819 */ /* 0x000fe20000001221 */
[----:B------:R-:W-:Y:S01]  /*1290*/  HADD2.F32 R119, -RZ, R114.H0_H0 ;  /* 0x20000072ff777230 */ /* 0x000fe20000004100 */
[----:B------:R-:W-:Y:S01]  /*12a0*/  LOP3.LUT R32, R7, 0x3fffffe0, RZ, 0xc0, !PT ;  /* 0x3fffffe007207812 */ /* 0x000fe200078ec0ff */
[----:B------:R-:W-:Y:S01]  /*12b0*/  IMAD.MOV.U32 R22, RZ, RZ, RZ ;  /* 0x000000ffff167224 */ /* 0x000fe200078e00ff */
[----:B------:R-:W-:Y:S01]  /*12c0*/  IMNMX R21, R21, 0x20, PT ;  /* 0x0000002015157817 */ /* 0x000fe20003800200 */
[----:B------:R-:W-:Y:S01]  /*12d0*/  HADD2.F32 R161, -RZ, R161.H0_H0 ;  /* 0x200000a1ffa17230 */ /* 0x000fe20000004100 */
[----:B------:R-:W-:Y:S01]  /*12e0*/  IMNMX R63, RZ, R63, !PT ;  /* 0x0000003fff3f7217 */ /* 0x000fe20007800200 */
[----:B------:R-:W-:Y:S01]  /*12f0*/  HADD2.F32 R160, -RZ, R61.H0_H0 ;  /* 0x2000003dffa07230 */ /* 0x000fe20000004100 */
[--C-:B------:R-:W-:Y:S01]  /*1300*/  SHF.R.U64 R157, R52, 0x10, R53.reuse ;  /* 0x00000010349d7819 */ /* 0x100fe20000001235 */
[----:B------:R-:W-:Y:S01]  /*1310*/  IMAD.IADD R34, R21, 0x1, R32 ;  /* 0x0000000115227824 */ /* 0x000fe200078e0220 */
[----:B------:R-:W-:Y:S01]  /*1320*/  IMNMX R63, R63, 0x20, PT ;  /* 0x000000203f3f7817 */ /* 0x000fe20003800200 */
[----:B------:R-:W-:Y:S01]  /*1330*/  IMAD R21, R42, -0x2daee0ad, RZ ;  /* 0xd2511f532a157824 */ /* 0x000fe200078e02ff */
[----:B------:R-:W-:Y:S01]  /*1340*/  SHF.R.U32.HI R155, RZ, 0x10, R53 ;  /* 0x00000010ff9b7819 */ /* 0x000fe20000011635 */
[----:B------:R-:W-:Y:S01]  /*1350*/  IMAD.SHL.U32 R34, R34, 0x4, RZ ;  /* 0x0000000422227824 */ /* 0x000fe200078e00ff */
[----:B------:R-:W-:Y:S01]  /*1360*/  SHF.R.U32.HI R143, RZ, 0x10, R37 ;  /* 0x00000010ff8f7819 */ /* 0x000fe20000011625 */
[----:B------:R-:W-:Y:S01]  /*1370*/  IMAD.IADD R32, R32, 0x1, R63 ;  /* 0x0000000120207824 */ /* 0x000fe200078e023f */
[----:B------:R-:W-:Y:S01]  /*1380*/  SHF.R.U32.HI R73, RZ, 0x10, R33 ;  /* 0x00000010ff497819 */ /* 0x000fe20000011621 */
[----:B------:R-:W-:Y:S01]  /*1390*/  IMAD.MOV.U32 R53, RZ, RZ, R37 ;  /* 0x000000ffff357224 */ /* 0x000fe200078e0025 */
[----:B------:R-:W-:Y:S01]  /*13a0*/  MOV R37, R33 ;  /* 0x0000002100257202 */ /* 0x000fe20000000f00 */
[----:B------:R-:W1:Y:S01]  /*13b0*/  I2F.U32 R34, R34 ;  /* 0x0000002200227306 */ /* 0x000e620000201000 */
[----:B------:R-:W-:Y:S01]  /*13c0*/  IMAD.SHL.U32 R32, R32, 0x4, RZ ;  /* 0x0000000420207824 */ /* 0x000fe200078e00ff */
[----:B------:R-:W-:Y:S01]  /*13d0*/  MOV R33, R9 ;  /* 0x0000000900217202 */ /* 0x000fe20000000f00 */
[----:B------:R-:W-:Y:S01]  /*13e0*/  HADD2.F32 R159, -RZ, R159.H0_H0 ;  /* 0x2000009fff9f7230 */ /* 0x000fe20000004100 */
[----:B------:R-:W-:Y:S01]  /*13f0*/  SHF.R.U32.HI R81, RZ, 0x10, R9 ;  /* 0x00000010ff517819 */ /* 0x000fe20000011609 */
[----:B------:R-:W-:Y:S01]  /*1400*/  IMAD.HI.U32 R9, R42, -0x2daee0ad, RZ ;  /* 0xd2511f532a097827 */ /* 0x000fe200078e00ff */
[----:B------:R0:W-:Y:S01]  /*1410*/  STL [R1+0x4], R32 ;  /* 0x0000042001007387 */ /* 0x0001e20000100800 */
[--C-:B------:R-:W-:Y:S01]  /*1420*/  SHF.R.U64 R82, R10, 0x10, R11.reuse ;  /* 0x000000100a527819 */ /* 0x100fe2000000120b */
[----:B------:R-:W-:Y:S01]  /*1430*/  HADD2.F32 R157, -RZ, R157.H0_H0 ;  /* 0x2000009dff9d7230 */ /* 0x000fe20000004100 */
[----:B------:R-:W-:Y:S01]  /*1440*/  SHF.R.U32.HI R83, RZ, 0x10, R11 ;  /* 0x00000010ff537819 */ /* 0x000fe2000001160b */
[----:B------:R-:W-:Y:S01]  /*1450*/  HADD2.F32 R156, -RZ, R59.H0_H0 ;  /* 0x2000003bff9c7230 */ /* 0x000fe20000004100 */
[----:B------:R-:W-:Y:S01]  /*1460*/  LOP3.LUT R8, R9, UR26, R8, 0x96, !PT ;  /* 0x0000001a09087c12 */ /* 0x000fe2000f8e9608 */
[----:B------:R-:W-:Y:S01]  /*1470*/  HADD2.F32 R9, -RZ, R10.H0_H0 ;  /* 0x2000000aff097230 */ /* 0x000fe20000004100 */
[----:B------:R-:W-:Y:S01]  /*1480*/  SHF.R.U64 R84, R12, 0x10, R13 ;  /* 0x000000100c547819 */ /* 0x000fe2000000120d */
[----:B------:R-:W-:Y:S01]  /*1490*/  HADD2.F32 R10, -RZ, R11.H0_H0 ;  /* 0x2000000bff0a7230 */ /* 0x000fe20000004100 */
[--C-:B------:R-:W-:Y:S01]  /*14a0*/  SHF.R.U64 R137, R64, 0x10, R65.reuse ;  /* 0x0000001040897819 */ /* 0x100fe20000001241 */
[----:B-1----:R0:W1:Y:S01]  /*14b0*/  MUFU.RCP R85, R34 ;  /* 0x0000002200557308 */ /* 0x0020620000001000 */
[----:B------:R-:W-:Y:S01]  /*14c0*/  HADD2.F32 R11, -RZ, R12.H0_H0 ;  /* 0x2000000cff0b7230 */ /* 0x000fe20000004100 */
[----:B------:R-:W-:Y:S01]  /*14d0*/  SHF.R.U32.HI R135, RZ, 0x10, R65 ;  /* 0x00000010ff877819 */ /* 0x000fe20000011641 */
[----:B------:R-:W-:Y:S01]  /*14e0*/  HADD2.F32 R12, -RZ, R13.H0_H0 ;  /* 0x2000000dff0c7230 */ /* 0x000fe20000004100 */
[----:B------:R-:W-:Y:S01]  /*14f0*/  SHF.R.U32.HI R86, RZ, 0x10, R13 ;  /* 0x00000010ff567819 */ /* 0x000fe2000001160d */
[----:B------:R-:W-:Y:S01]  /*1500*/  IMAD.HI.U32 R65, R44, -0x326172a9, RZ ;  /* 0xcd9e8d572c417827 */ /* 0x000fe200078e00ff */
        /* <DEDUP_REMOVED lines=26> */
[----:B------:R-:W-:Y:S01]  /*16b0*/  LOP3.LUT R7, R65, UR25, R20, 0x96, !PT ;  /* 0x0000001941077c12 */ /* 0x000fe2000f8e9614 */
[----:B------:R-:W-:Y:S01]  /*16c0*/  HADD2.F32 R107, -RZ, R107.H0_H0 ;  /* 0x2000006bff6b7230 */ /* 0x000fe20000004100 */
[----:B------:R-:W-:Y:S01]  /*16d0*/  LOP3.LUT R19, R46, 0x3, RZ, 0xc0, !PT ;  /* 0x000000032e137812 */ /* 0x000fe200078ec0ff */
[----:B------:R-:W-:Y:S01]  /*16e0*/  IMAD R20, R44, -0x326172a9, RZ ;  /* 0xcd9e8d572c147824 */ /* 0x000fe200078e02ff */
        /* <DEDUP_REMOVED lines=69> */
[----:B01----:R-:W-:Y:S02]  /*1b40*/  HADD2.F32 R92, -RZ, R92.H0_H0 ;  /* 0x2000005cff5c7230 */ /* 0x003fe40000004100 */
.L_x_25099:
[----:B------:R-:W-:Y:S02]  /*1b50*/  ISETP.NE.U32.AND P1, PT, RZ, c[0x0][0x1c0], PT ;  /* 0x00007000ff007a0c */ /* 0x000fe40003f25070 */
[----:B------:R-:W-:Y:S02]  /*1b60*/  MOV R102, 0x3f800000 ;  /* 0x3f80000000667802 */ /* 0x000fe40000000f00 */
        /* <DEDUP_REMOVED lines=9> */
[----:B------:R-:W-:-:S05]  /*1c00*/  LEA.HI.SX32 R101, R71, R70, 0x1e ;  /* 0x0000004647657211 */ /* 0x000fca00078ff2ff */
[----:B------:R-:W-:Y:S01]  /*1c10*/  IMAD.MOV.U32 R103, RZ, RZ, R101 ;  /* 0x000000ffff677224 */ /* 0x000fe200078e0065 */
[----:B------:R-:W-:Y:S05]  /*1c20*/  @!P0 BRA `(.L_x_24841) ;  /* 0x0000165000008947 */ /* 0x000fea0003800000 */
[----:B0-----:R-:W-:-:S04]  /*1c30*/  ISETP.NE.U32.AND P1, PT, RZ, c[0x0][0x180], PT ;  /* 0x00006000ff007a0c */ /* 0x001fc80003f25070 */
[----:B------:R-:W-:Y:S01]  /*1c40*/  ISETP.NE.AND.EX P1, PT, RZ, c[0x0][0x184], PT, P1 ;  /* 0x00006100ff007a0c */ /* 0x000fe20003f25310 */
[----:B------:R-:W-:-:S12]  /*1c50*/  IMAD.MOV.U32 R38, RZ, RZ, 0x10 ;  /* 0x00000010ff267424 */ /* 0x000fd800078e00ff */
[----:B------:R-:W-:-:S04]  /*1c60*/  @P1 LEA R36, P2, R101, c[0x0][0x180], 0x4 ;  /* 0x0000600065241a11 */ /* 0x000fc800078420ff */
[----:B------:R-:W-:-:S05]  /*1c70*/  @P1 LEA.HI.X R37, R101, c[0x0][0x184], RZ, 0x4, P2 ;  /* 0x0000610065251a11 */ /* 0x000fca00010f24ff */
[----:B------:R0:W5:Y:S02]  /*1c80*/  @P1 LDG.E.128 R32, [R36.64] ;  /* 0x0000000624201981 */ /* 0x000164000c1e1d00 */
[----:B0-----:R-:W-:-:S06]  /*1c90*/  IMAD.WIDE.U32 R36, R101, R38, c[0x0][0x170] ;  /* 0x00005c0065247625 */ /* 0x001fcc00078e0026 */
[----:B------:R-:W5:Y:S01]  /*1ca0*/  LDG.E.128 R36, [R36.64] ;  /* 0x0000000624247981 */ /* 0x000f62000c1e1d00 */
        /* <DEDUP_REMOVED lines=12> */
.L_x_24843:
[----:B------:R-:W-:Y:S02]  /*1d70*/  IMAD.MOV.U32 R103, RZ, RZ, R20 ;  /* 0x000000ffff677224 */ /* 0x000fe400078e0014 */
.L_x_24844:
[----:B------:R-:W-:Y:S05]  /*1d80*/  BSYNC B1 ;  /* 0x0000000000017941 */ /* 0x000fea0003800000 */
.L_x_24842:
        /* <DEDUP_REMOVED lines=16> */
.L_x_24848:
[----:B------:R-:W-:Y:S05]  /*1e90*/  BSYNC B2 ;  /* 0x0000000000027941 */ /* 0x000fea0003800000 */
.L_x_24847:
        /* <DEDUP_REMOVED lines=43> */
.L_x_24846:
[----:B------:R-:W-:Y:S05]  /*2150*/  BSYNC B1 ;  /* 0x0000000000017941 */ /* 0x000fea0003800000 */
.L_x_24845:
[----:B------:R-:W2:Y:S01]  /*2160*/  LDL R19, [R1] ;  /* 0x0000000001137983 */ /* 0x000ea20000100800 */
        /* <DEDUP_REMOVED lines=12> */
[----:B--2---:R-:W-:-:S04]  /*2230*/  FMUL.FTZ R36, R19, R36 ;  /* 0x0000002413247220 */ /* 0x004fc80000410000 */
        /* <DEDUP_REMOVED lines=10> */
.L_x_24850:
[----:B------:R-:W-:Y:S02]  /*22e0*/  IMAD.MOV.U32 R19, RZ, RZ, R20 ;  /* 0x000000ffff137224 */ /* 0x000fe400078e0014 */
.L_x_24851:
[----:B------:R-:W-:Y:S05]  /*22f0*/  BSYNC B1 ;  /* 0x0000000000017941 */ /* 0x000fea0003800000 */
.L_x_24849:
        /* <DEDUP_REMOVED lines=16> */
.L_x_24855:
[----:B------:R-:W-:Y:S05]  /*2400*/  BSYNC B2 ;  /* 0x0000000000027941 */ /* 0x000fea0003800000 */
.L_x_24854:
        /* <DEDUP_REMOVED lines=43> */
.L_x_24853:
[----:B------:R-:W-:Y:S05]  /*26c0*/  BSYNC B1 ;  /* 0x0000000000017941 */ /* 0x000fea0003800000 */
.L_x_24852:
[----:B------:R-:W0:Y:S01]  /*26d0*/  I2F.U32 R68, R19 ;  /* 0x0000001300447306 */ /* 0x000e220000201000 */
[----:B------:R-:W-:Y:S01]  /*26e0*/  FMUL.FTZ R37, R37, R102 ;  /* 0x0000006625257220 */ /* 0x000fe20000410000 */
[----:B------:R-:W-:Y:S01]  /*26f0*/  ISETP.NE.AND P4, PT, R69, 0x1, PT ;  /* 0x000000014500780c */ /* 0x000fe20003f85270 */
[----:B------:R-:W-:Y:S02]  /*2700*/  BSSY B1, `(.L_x_24856) ;  /* 0x0000012000017945 */ /* 0x000fe40003800000 */
        /* <DEDUP_REMOVED lines=16> */
.L_x_24857:
[----:B------:R-:W-:Y:S02]  /*2810*/  MOV R19, R20 ;  /* 0x0000001400137202 */ /* 0x000fe40000000f00 */
.L_x_24858:
[----:B------:R-:W-:Y:S05]  /*2820*/  BSYNC B1 ;  /* 0x0000000000017941 */ /* 0x000fea0003800000 */
.L_x_24856:
        /* <DEDUP_REMOVED lines=16> */
.L_x_24862:
[----:B------:R-:W-:Y:S05]  /*2930*/  BSYNC B2 ;  /* 0x0000000000027941 */ /* 0x000fea0003800000 */
.L_x_24861:
        /* <DEDUP_REMOVED lines=43> */
.L_x_24860:
[----:B------:R-:W-:Y:S05]  /*2bf0*/  BSYNC B1 ;  /* 0x0000000000017941 */ /* 0x000fea0003800000 */
.L_x_24859:
[----:B------:R0:W1:Y:S01]  /*2c00*/  I2F.U32 R70, R19 ;  /* 0x0000001300467306 */ /* 0x0000620000201000 */
[----:B------:R-:W-:Y:S01]  /*2c10*/  FMUL.FTZ R38, R38, R102 ;  /* 0x0000006626267220 */ /* 0x000fe20000410000 */
[----:B------:R-:W-:Y:S01]  /*2c20*/  ISETP.NE.AND P5, PT, R68, 0x1, PT ;  /* 0x000000014400780c */ /* 0x000fe20003fa5270 */
[----:B------:R-:W-:Y:S02]  /*2c30*/  BSSY B1, `(.L_x_24863) ;  /* 0x0000012000017945 */ /* 0x000fe40003800000 */
[----:B------:R-:W-:Y:S01]  /*2c40*/  FMUL.FTZ R38, R38, c[0x0][0x1e8] ;  /* 0x00007a0026267a20 */ /* 0x000fe20000410000 */
[----:B0-----:R-:W-:Y:S01]  /*2c50*/  IADD3 R19, R68, 0x1, RZ ;  /* 0x0000000144137810 */ /* 0x001fe20007ffe0ff */
        /* <DEDUP_REMOVED lines=14> */
.L_x_24864:
[----:B------:R-:W-:Y:S02]  /*2d40*/  IMAD.MOV.U32 R103, RZ, RZ, R20 ;  /* 0x000000ffff677224 */ /* 0x000fe400078e0014 */
.L_x_24865:
[----:B------:R-:W-:Y:S05]  /*2d50*/  BSYNC B1 ;  /* 0x0000000000017941 */ /* 0x000fea0003800000 */
.L_x_24863:
        /* <DEDUP_REMOVED lines=16> */
.L_x_24869:
[----:B------:R-:W-:Y:S05]  /*2e60*/  BSYNC B2 ;  /* 0x0000000000027941 */ /* 0x000fea0003800000 */
.L_x_24868:
        /* <DEDUP_REMOVED lines=43> */
.L_x_24867:
[----:B------:R-:W-:Y:S05]  /*3120*/  BSYNC B1 ;  /* 0x0000000000017941 */ /* 0x000fea0003800000 */
.L_x_24866:
[----:B------:R-:W0:Y:S01]  /*3130*/  I2F.U32 R68, R103 ;  /* 0x0000006700447306 */ /* 0x000e220000201000 */
[----:B------:R-:W-:Y:S01]  /*3140*/  FMUL.FTZ R39, R39, R102 ;  /* 0x0000006627277220 */ /* 0x000fe20000410000 */
[----:B------:R-:W-:Y:S02]  /*3150*/  SEL R162, RZ, 0x10000, P4 ;  /* 0x00010000ffa27807 */ /* 0x000fe40002000000 */
[----:B------:R-:W-:Y:S01]  /*3160*/  SEL R164, RZ, 0x1, P2 ;  /* 0x00000001ffa47807 */ /* 0x000fe20001000000 */
[----:B------:R-:W-:Y:S02]  /*3170*/  FMUL.FTZ R39, R39, c[0x0][0x1e8] ;  /* 0x00007a0027277a20 */ /* 0x000fe40000410000 */
[----:B0-----:R-:W-:Y:S01]  /*3180*/  FFMA.FTZ R68, R68, R125, 1.1641532182693481445e-10 ;  /* 0x2f00000044447423 */ /* 0x001fe2000001007d */
[----:B------:R-:W-:-:S04]  /*3190*/  SEL R125, RZ, 0x100, P3 ;  /* 0x00000100ff7d7807 */ /* 0x000fc80001800000 */
[----:B------:R-:W-:-:S04]  /*31a0*/  FSETP.GTU.FTZ.AND P5, PT, R68, c[0x0][0x1e4], PT ;  /* 0x0000790044007a0b */ /* 0x000fc80003fbc000 */
[----:B------:R-:W-:Y:S02]  /*31b0*/  FSEL R68, R39, RZ, !P5 ;  /* 0x000000ff27447208 */ /* 0x000fe40006800000 */
[----:B------:R-:W-:-:S03]  /*31c0*/  SEL R103, RZ, 0x1000000, P5 ;  /* 0x01000000ff677807 */ /* 0x000fc60002800000 */
[----:B------:R-:W-:Y:S01]  /*31d0*/  FMUL.FTZ R39, R159, R68 ;  /* 0x000000449f277220 */ /* 0x000fe20000410000 */
[----:B------:R-:W-:-:S03]  /*31e0*/  IADD3 R103, R125, R103, R162 ;  /* 0x000000677d677210 */ /* 0x000fc60007ffe0a2 */
[----:B------:R-:W-:Y:S01]  /*31f0*/  @P1 FADD.FTZ R39, R35, R39 ;  /* 0x0000002723271221 */ /* 0x000fe20000010000 */
[----:B------:R-:W-:Y:S02]  /*3200*/  LEA R68, P1, R101, c[0x0][0x188], 0x4 ;  /* 0x0000620065447a11 */ /* 0x000fe400078220ff */
[----:B------:R-:W-:Y:S02]  /*3210*/  IADD3 R125, R103, R164, RZ ;  /* 0x000000a4677d7210 */ /* 0x000fe40007ffe0ff */
[C---:B------:R-:W-:Y:S02]  /*3220*/  LEA.HI.X R69, R101.reuse, c[0x0][0x18c], RZ, 0x4, P1 ;  /* 0x0000630065457a11 */ /* 0x040fe400008f24ff */
[C---:B------:R-:W-:Y:S02]  /*3230*/  LEA R70, P1, R101.reuse, c[0x0][0x190], 0x2 ;  /* 0x0000640065467a11 */ /* 0x040fe400078210ff */
[C---:B------:R-:W-:Y:S01]  /*3240*/  IADD3 R103, R101.reuse, 0x80, RZ ;  /* 0x0000008065677810 */ /* 0x040fe20007ffe0ff */
[----:B------:R0:W-:Y:S01]  /*3250*/  STG.E.128 [R68.64], R36 ;  /* 0x0000002444007986 */ /* 0x0001e2000c101d06 */
[----:B------:R-:W-:-:S05]  /*3260*/  LEA.HI.X R71, R101, c[0x0][0x194], RZ, 0x2, P1 ;  /* 0x0000650065477a11 */ /* 0x000fca00008f14ff */
[----:B------:R0:W-:Y:S04]  /*3270*/  STG.E [R70.64], R125 ;  /* 0x0000007d46007986 */ /* 0x0001e8000c101906 */
.L_x_24841:
[----:B0-----:R-:W-:Y:S05]  /*3280*/  BSYNC B0 ;  /* 0x0000000000007941 */ /* 0x001fea0003800000 */
.L_x_24840:
[----:B------:R-:W-:Y:S01]  /*3290*/  ISETP.NE.AND P1, PT, R94, RZ, PT ;  /* 0x000000ff5e00720c */ /* 0x000fe20003f25270 */
[----:B------:R-:W-:-:S12]  /*32a0*/  BSSY B0, `(.L_x_24870) ;  /* 0x0000166000007945 */ /* 0x000fd80003800000 */
[----:B------:R-:W-:Y:S05]  /*32b0*/  @!P1 BRA `(.L_x_24871) ;  /* 0x0000164000009947 */ /* 0x000fea0003800000 */
[----:B------:R-:W-:-:S04]  /*32c0*/  ISETP.NE.U32.AND P1, PT, RZ, c[0x0][0x180], PT ;  /* 0x00006000ff007a0c */ /* 0x000fc80003f25070 */
        /* <DEDUP_REMOVED lines=19> */
.L_x_24873:
[----:B------:R-:W-:Y:S02]  /*3400*/  MOV R125, R20 ;  /* 0x00000014007d7202 */ /* 0x000fe40000000f00 */
.L_x_24874:
[----:B------:R-:W-:Y:S05]  /*3410*/  BSYNC B1 ;  /* 0x0000000000017941 */ /* 0x000fea0003800000 */
.L_x_24872:
        /* <DEDUP_REMOVED lines=16> */
.L_x_24878:
[----:B------:R-:W-:Y:S05]  /*3520*/  BSYNC B2 ;  /* 0x0000000000027941 */ /* 0x000fea0003800000 */
.L_x_24877:
        /* <DEDUP_REMOVED lines=43> */
.L_x_24876:
[----:B------:R-:W-:Y:S05]  /*37e0*/  BSYNC B1 ;  /* 0x0000000000017941 */ /* 0x000fea0003800000 */
.L_x_24875:
        /* <DEDUP_REMOVED lines=23> */
.L_x_24880:
[----:B------:R-:W-:Y:S02]  /*3960*/  MOV R19, R20 ;  /* 0x0000001400137202 */ /* 0x000fe40000000f00 */
.L_x_24881:
[----:B------:R-:W-:Y:S05]  /*3970*/  BSYNC B1 ;  /* 0x0000000000017941 */ /* 0x000fea0003800000 */
.L_x_24879:
        /* <DEDUP_REMOVED lines=16> */
.L_x_24885:
[----:B------:R-:W-:Y:S05]  /*3a80*/  BSYNC B2 ;  /* 0x0000000000027941 */ /* 0x000fea0003800000 */
.L_x_24884:
        /* <DEDUP_REMOVED lines=43> */
.L_x_24883:
[----:B------:R-:W-:Y:S05]  /*3d40*/  BSYNC B1 ;  /* 0x0000000000017941 */ /* 0x000fea0003800000 */
.L_x_24882:
        /* <DEDUP_REMOVED lines=20> */
.L_x_24887:
[----:B------:R-:W-:Y:S02]  /*3e90*/  IMAD.MOV.U32 R19, RZ, RZ, R20 ;  /* 0x000000ffff137224 */ /* 0x000fe400078e0014 */
.L_x_24888:
[----:B------:R-:W-:Y:S05]  /*3ea0*/  BSYNC B1 ;  /* 0x0000000000017941 */ /* 0x000fea0003800000 */
.L_x_24886:
        /* <DEDUP_REMOVED lines=16> */
.L_x_24892:
[----:B------:R-:W-:Y:S05]  /*3fb0*/  BSYNC B2 ;  /* 0x0000000000027941 */ /* 0x000fea0003800000 */
.L_x_24891:
        /* <DEDUP_REMOVED lines=43> */
.L_x_24890:
[----:B------:R-:W-:Y:S05]  /*4270*/  BSYNC B1 ;  /* 0x0000000000017941 */ /* 0x000fea0003800000 */
.L_x_24889:
        /* <DEDUP_REMOVED lines=20> */
.L_x_24894:
[----:B------:R-:W-:Y:S02]  /*43c0*/  IMAD.MOV.U32 R125, RZ, RZ, R20 ;  /* 0x000000ffff7d7224 */ /* 0x000fe400078e0014 */
.L_x_24895:
[----:B------:R-:W-:Y:S05]  /*43d0*/  BSYNC B1 ;  /* 0x0000000000017941 */ /* 0x000fea0003800000 */
.L_x_24893:
        /* <DEDUP_REMOVED lines=16> */
.L_x_24899:
[----:B------:R-:W-:Y:S05]  /*44e0*/  BSYNC B2 ;  /* 0x0000000000027941 */ /* 0x000fea0003800000 */
.L_x_24898:
        /* <DEDUP_REMOVED lines=43> */
.L_x_24897:
[----:B------:R-:W-:Y:S05]  /*47a0*/  BSYNC B1 ;  /* 0x0000000000017941 */ /* 0x000fea0003800000 */
.L_x_24896:
        /* <DEDUP_REMOVED lines=13> */
[----:B------:R-:W-:Y:S01]  /*4880*/  LEA R68, P1, R103, c[0x0][0x188], 0x4 ;  /* 0x0000620067447a11 */ /* 0x000fe200078220ff */
[----:B------:R-:W-:-:S03]  /*4890*/  IMAD.IADD R129, R162, 0x1, R129 ;  /* 0x00000001a2817824 */ /* 0x000fc600078e0281 */
[C---:B------:R-:W-:Y:S02]  /*48a0*/  LEA.HI.X R69, R103.reuse, c[0x0][0x18c], RZ, 0x4, P1 ;  /* 0x0000630067457a11 */ /* 0x040fe400008f24ff */
[----:B------:R-:W-:-:S03]  /*48b0*/  LEA R70, P1, R103, c[0x0][0x190], 0x2 ;  /* 0x0000640067467a11 */ /* 0x000fc600078210ff */
[----:B------:R0:W-:Y:S01]  /*48c0*/  STG.E.128 [R68.64], R40 ;  /* 0x0000002844007986 */ /* 0x0001e2000c101d06 */
[C---:B------:R-:W-:Y:S02]  /*48d0*/  LEA.HI.X R71, R103.reuse, c[0x0][0x194], RZ, 0x2, P1 ;  /* 0x0000650067477a11 */ /* 0x040fe400008f14ff */
[----:B------:R-:W-:-:S03]  /*48e0*/  IADD3 R103, R103, 0x80, RZ ;  /* 0x0000008067677810 */ /* 0x000fc60007ffe0ff */
[----:B------:R0:W-:Y:S04]  /*48f0*/  STG.E [R70.64], R129 ;  /* 0x0000008146007986 */ /* 0x0001e8000c101906 */
.L_x_24871:
[----:B------:R-:W-:Y:S05]  /*4900*/  BSYNC B0 ;  /* 0x0000000000007941 */ /* 0x000fea0003800000 */
.L_x_24870:
[----:B------:R-:W-:Y:S01]  /*4910*/  ISETP.NE.AND P1, PT, R95, RZ, PT ;  /* 0x000000ff5f00720c */ /* 0x000fe20003f25270 */
        /* <DEDUP_REMOVED lines=8> */
[----:B-1----:R-:W-:-:S06]  /*49a0*/  IMAD.WIDE.U32 R44, R103, R46, c[0x0][0x170] ;  /* 0x00005c00672c7625 */ /* 0x002fcc00078e002e */
[----:B------:R-:W5:Y:S01]  /*49b0*/  LDG.E.128 R44, [R44.64] ;  /* 0x000000062c2c7981 */ /* 0x000f62000c1e1d00 */
        /* <DEDUP_REMOVED lines=12> */
.L_x_24903:
[----:B------:R-:W-:Y:S02]  /*4a80*/  IMAD.MOV.U32 R125, RZ, RZ, R20 ;  /* 0x000000ffff7d7224 */ /* 0x000fe400078e0014 */
.L_x_24904:
[----:B------:R-:W-:Y:S05]  /*4a90*/  BSYNC B1 ;  /* 0x0000000000017941 */ /* 0x000fea0003800000 */
.L_x_24902:
        /* <DEDUP_REMOVED lines=16> */
.L_x_24908:
[----:B------:R-:W-:Y:S05]  /*4ba0*/  BSYNC B2 ;  /* 0x0000000000027941 */ /* 0x000fea0003800000 */
.L_x_24907:
        /* <DEDUP_REMOVED lines=43> */
.L_x_24906:
[----:B------:R-:W-:Y:S05]  /*4e60*/  BSYNC B1 ;  /* 0x0000000000017941 */ /* 0x000fea0003800000 */
.L_x_24905:
[----:B------:R-:W0:Y:S01]  /*4e70*/  I2F.U32 R70, R125 ;  /* 0x0000007d00467306 */ /* 0x000e220000201000 */
[----:B------:R-:W-:Y:S01]  /*4e80*/  MOV R129, 0x2f800000 ;  /* 0x2f80000000817802 */ /* 0x000fe20000000f00 */
[----:B-----5:R-:W-:Y:S01]  /*4e90*/  FMUL.FTZ R44, R44, R102 ;  /* 0x000000662c2c7220 */ /* 0x020fe20000410000 */
[----:B------:R-:W-:Y:S01]  /*4ea0*/  ISETP.NE.U32.AND P1, PT, RZ, c[0x0][0x180], PT ;  /* 0x00006000ff007a0c */ /* 0x000fe20003f25070 */
[----:B------:R-:W-:Y:S01]  /*4eb0*/  BSSY B1, `(.L_x_24909) ;  /* 0x0000014000017945 */ /* 0x000fe20003800000 */
[----:B------:R-:W-:Y:S01]  /*4ec0*/  ISETP.NE.AND P3, PT, R68, 0x1, PT ;  /* 0x000000014400780c */ /* 0x000fe20003f65270 */
[----:B------:R-:W-:Y:S01]  /*4ed0*/  FMUL.FTZ R44, R44, c[0x0][0x1e8] ;  /* 0x00007a002c2c7a20 */ /* 0x000fe20000410000 */
[----:B------:R-:W-:Y:S02]  /*4ee0*/  ISETP.NE.AND.EX P1, PT, RZ, c[0x0][0x184], PT, P1 ;  /* 0x00006100ff007a0c */ /* 0x000fe40003f25310 */
        /* <DEDUP_REMOVED lines=15> */
.L_x_24910:
[----:B------:R-:W-:Y:S02]  /*4fe0*/  IMAD.MOV.U32 R19, RZ, RZ, R20 ;  /* 0x000000ffff137224 */ /* 0x000fe400078e0014 */
.L_x_24911:
[----:B------:R-:W-:Y:S05]  /*4ff0*/  BSYNC B1 ;  /* 0x0000000000017941 */ /* 0x000fea0003800000 */
.L_x_24909:
        /* <DEDUP_REMOVED lines=16> */
.L_x_24915:
[----:B------:R-:W-:Y:S05]  /*5100*/  BSYNC B2 ;  /* 0x0000000000027941 */ /* 0x000fea0003800000 */
.L_x_24914:
        /* <DEDUP_REMOVED lines=43> */
.L_x_24913:
[----:B------:R-:W-:Y:S05]  /*53c0*/  BSYNC B1 ;  /* 0x0000000000017941 */ /* 0x000fea0003800000 */
.L_x_24912:
        /* <DEDUP_REMOVED lines=20> */
.L_x_24917:
[----:B------:R-:W-:Y:S02]  /*5510*/  IMAD.MOV.U32 R19, RZ, RZ, R20 ;  /* 0x000000ffff137224 */ /* 0x000fe400078e0014 */
.L_x_24918:
[----:B------:R-:W-:Y:S05]  /*5520*/  BSYNC B1 ;  /* 0x0000000000017941 */ /* 0x000fea0003800000 */
.L_x_24916:
        /* <DEDUP_REMOVED lines=16> */
.L_x_24922:
[----:B------:R-:W-:Y:S05]  /*5630*/  BSYNC B2 ;  /* 0x0000000000027941 */ /* 0x000fea0003800000 */
.L_x_24921:
        /* <DEDUP_REMOVED lines=43> */
.L_x_24920:
[----:B------:R-:W-:Y:S05]  /*58f0*/  BSYNC B1 ;  /* 0x0000000000017941 */ /* 0x000fea0003800000 */
.L_x_24919:
        /* <DEDUP_REMOVED lines=20> */
.L_x_24924:
[----:B------:R-:W-:Y:S02]  /*5a40*/  IMAD.MOV.U32 R125, RZ, RZ, R20 ;  /* 0x000000ffff7d7224 */ /* 0x000fe400078e0014 */
.L_x_24925:
[----:B------:R-:W-:Y:S05]  /*5a50*/  BSYNC B1 ;  /* 0x0000000000017941 */ /* 0x000fea0003800000 */
.L_x_24923:
        /* <DEDUP_REMOVED lines=16> */
.L_x_24929:
[----:B------:R-:W-:Y:S05]  /*5b60*/  BSYNC B2 ;  /* 0x0000000000027941 */ /* 0x000fea0003800000 */
.L_x_24928:
        /* <DEDUP_REMOVED lines=43> */
.L_x_24927:
[----:B------:R-:W-:Y:S05]  /*5e20*/  BSYNC B1 ;  /* 0x0000000000017941 */ /* 0x000fea0003800000 */
.L_x_24926:
        /* <DEDUP_REMOVED lines=21> */
.L_x_24901:
[----:B------:R-:W-:Y:S05]  /*5f80*/  BSYNC B0 ;  /* 0x0000000000007941 */ /* 0x000fea0003800000 */
.L_x_24900:
        /* <DEDUP_REMOVED lines=23> */
.L_x_24933:
[----:B------:R-:W-:Y:S02]  /*6100*/  IMAD.MOV.U32 R125, RZ, RZ, R20 ;  /* 0x000000ffff7d7224 */ /* 0x000fe400078e0014 */
.L_x_24934:
[----:B------:R-:W-:Y:S05]  /*6110*/  BSYNC B1 ;  /* 0x0000000000017941 */ /* 0x000fea0003800000 */
.L_x_24932:
        /* <DEDUP_REMOVED lines=16> */
.L_x_24938:
[----:B------:R-:W-:Y:S05]  /*6220*/  BSYNC B2 ;  /* 0x0000000000027941 */ /* 0x000fea0003800000 */
.L_x_24937:
        /* <DEDUP_REMOVED lines=43> */
.L_x_24936:
[----:B------:R-:W-:Y:S05]  /*64e0*/  BSYNC B1 ;  /* 0x0000000000017941 */ /* 0x000fea0003800000 */
.L_x_24935:
        /* <DEDUP_REMOVED lines=23> */
.L_x_24940:
[----:B------:R-:W-:Y:S02]  /*6660*/  IMAD.MOV.U32 R19, RZ, RZ, R20 ;  /* 0x000000ffff137224 */ /* 0x000fe400078e0014 */
.L_x_24941:
[----:B------:R-:W-:Y:S05]  /*6670*/  BSYNC B1 ;  /* 0x0000000000017941 */ /* 0x000fea0003800000 */
.L_x_24939:
        /* <DEDUP_REMOVED lines=16> */
.L_x_24945:
[----:B------:R-:W-:Y:S05]  /*6780*/  BSYNC B2 ;  /* 0x0000000000027941 */ /* 0x000fea0003800000 */
.L_x_24944:
        /* <DEDUP_REMOVED lines=43> */
.L_x_24943:
[----:B------:R-:W-:Y:S05]  /*6a40*/  BSYNC B1 ;  /* 0x0000000000017941 */ /* 0x000fea0003800000 */
.L_x_24942:
        /* <DEDUP_REMOVED lines=20> */
.L_x_24947:
[----:B------:R-:W-:Y:S02]  /*6b90*/  IMAD.MOV.U32 R19, RZ, RZ, R20 ;  /* 0x000000ffff137224 */ /* 0x000fe400078e0014 */
.L_x_24948:
[----:B------:R-:W-:Y:S05]  /*6ba0*/  BSYNC B1 ;  /* 0x0000000000017941 */ /* 0x000fea0003800000 */
.L_x_24946:
        /* <DEDUP_REMOVED lines=16> */
.L_x_24952:
[----:B------:R-:W-:Y:S05]  /*6cb0*/  BSYNC B2 ;  /* 0x0000000000027941 */ /* 0x000fea0003800000 */
.L_x_24951:
        /* <DEDUP_REMOVED lines=43> */
.L_x_24950:
[----:B------:R-:W-:Y:S05]  /*6f70*/  BSYNC B1 ;  /* 0x0000000000017941 */ /* 0x000fea0003800000 */
.L_x_24949:
        /* <DEDUP_REMOVED lines=20> */
.L_x_24954:
[----:B------:R-:W-:Y:S02]  /*70c0*/  IMAD.MOV.U32 R125, RZ, RZ, R20 ;  /* 0x000000ffff7d7224 */ /* 0x000fe400078e0014 */
.L_x_24955:
[----:B------:R-:W-:Y:S05]  /*70d0*/  BSYNC B1 ;  /* 0x0000000000017941 */ /* 0x000fea0003800000 */
.L_x_24953:
        /* <DEDUP_REMOVED lines=16> */
.L_x_24959:
[----:B------:R-:W-:Y:S05]  /*71e0*/  BSYNC B2 ;  /* 0x0000000000027941 */ /* 0x000fea0003800000 */
.L_x_24958:
        /* <DEDUP_REMOVED lines=8> */
[----:B------:R-:W-:Y:S01]  /*7270*/  IMAD.WIDE.U32 R70, R19, -0x2daee0ad, RZ ;  /* 0xd2511f5313467825 */ /* 0x000fe200078e00ff */
[----:B------:R-:W-:Y:S02]  /*7280*/  HFMA2.MMA R19, -RZ, RZ, 0, 0 ;  /* 0x00000000ff137435 */ /* 0x000fe400000001ff */
        /* <DEDUP_REMOVED lines=33> */
.L_x_24957:
[----:B------:R-:W-:Y:S05]  /*74a0*/  BSYNC B1 ;  /* 0x0000000000017941 */ /* 0x000fea0003800000 */
.L_x_24956:
        /* <DEDUP_REMOVED lines=21> */
.L_x_24931:
[----:B------:R-:W-:Y:S05]  /*7600*/  BSYNC B0 ;  /* 0x0000000000007941 */ /* 0x000fea0003800000 */
.L_x_24930:
        /* <DEDUP_REMOVED lines=23> */
.L_x_24963:
[----:B------:R-:W-:Y:S02]  /*7780*/  IMAD.MOV.U32 R125, RZ, RZ, R20 ;  /* 0x000000ffff7d7224 */ /* 0x000fe400078e0014 */
.L_x_24964:
[----:B------:R-:W-:Y:S05]  /*7790*/  BSYNC B1 ;  /* 0x0000000000017941 */ /* 0x000fea0003800000 */
.L_x_24962:
        /* <DEDUP_REMOVED lines=16> */
.L_x_24968:
[----:B------:R-:W-:Y:S05]  /*78a0*/  BSYNC B2 ;  /* 0x0000000000027941 */ /* 0x000fea0003800000 */
.L_x_24967:
        /* <DEDUP_REMOVED lines=43> */
.L_x_24966:
[----:B------:R-:W-:Y:S05]  /*7b60*/  BSYNC B1 ;  /* 0x0000000000017941 */ /* 0x000fea0003800000 */
.L_x_24965:
[----:B------:R-:W0:Y:S01]  /*7b70*/  I2F.U32 R70, R125 ;  /* 0x0000007d00467306 */ /* 0x000e220000201000 */
[----:B------:R-:W-:Y:S01]  /*7b80*/  HFMA2.MMA R129, -RZ, RZ, 0.1171875, 0 ;  /* 0x2f800000ff817435 */ /* 0x000fe200000001ff */
[----:B-----5:R-:W-:Y:S01]  /*7b90*/  FMUL.FTZ R52, R52, R102 ;  /* 0x0000006634347220 */ /* 0x020fe20000410000 */
[----:B------:R-:W-:Y:S01]  /*7ba0*/  ISETP.NE.U32.AND P1, PT, RZ, c[0x0][0x180], PT ;  /* 0x00006000ff007a0c */ /* 0x000fe20003f25070 */
[----:B------:R-:W-:Y:S01]  /*7bb0*/  BSSY B1, `(.L_x_24969) ;  /* 0x0000014000017945 */ /* 0x000fe20003800000 */
[----:B------:R-:W-:Y:S01]  /*7bc0*/  ISETP.NE.AND P3, PT, R68, 0x1, PT ;  /* 0x000000014400780c */ /* 0x000fe20003f65270 */
[----:B------:R-:W-:Y:S01]  /*7bd0*/  FMUL.FTZ R52, R52, c[0x0][0x1e8] ;  /* 0x00007a0034347a20 */ /* 0x000fe20000410000 */
[----:B------:R-:W-:Y:S02]  /*7be0*/  ISETP.NE.AND.EX P1, PT, RZ, c[0x0][0x184], PT, P1 ;  /* 0x00006100ff007a0c */ /* 0x000fe40003f25310 */
[----:B------:R-:W-:-:S02]  /*7bf0*/  IADD3 R69, R68, 0x1, RZ ;  /* 0x0000000144457810 */ /* 0x000fc40007ffe0ff */
        /* <DEDUP_REMOVED lines=14> */
.L_x_24970:
[----:B------:R-:W-:Y:S02]  /*7ce0*/  MOV R19, R20 ;  /* 0x0000001400137202 */ /* 0x000fe40000000f00 */
.L_x_24971:
[----:B------:R-:W-:Y:S05]  /*7cf0*/  BSYNC B1 ;  /* 0x0000000000017941 */ /* 0x000fea0003800000 */
.L_x_24969:
        /* <DEDUP_REMOVED lines=16> */
.L_x_24975:
[----:B------:R-:W-:Y:S05]  /*7e00*/  BSYNC B2 ;  /* 0x0000000000027941 */ /* 0x000fea0003800000 */
.L_x_24974:
        /* <DEDUP_REMOVED lines=43> */
.L_x_24973:
[----:B------:R-:W-:Y:S05]  /*80c0*/  BSYNC B1 ;  /* 0x0000000000017941 */ /* 0x000fea0003800000 */
.L_x_24972:
        /* <DEDUP_REMOVED lines=20> */
.L_x_24977:
[----:B------:R-:W-:Y:S02]  /*8210*/  IMAD.MOV.U32 R19, RZ, RZ, R20 ;  /* 0x000000ffff137224 */ /* 0x000fe400078e0014 */
.L_x_24978:
[----:B------:R-:W-:Y:S05]  /*8220*/  BSYNC B1 ;  /* 0x0000000000017941 */ /* 0x000fea0003800000 */
.L_x_24976:
        /* <DEDUP_REMOVED lines=16> */
.L_x_24982:
[----:B------:R-:W-:Y:S05]  /*8330*/  BSYNC B2 ;  /* 0x0000000000027941 */ /* 0x000fea0003800000 */
.L_x_24981:
        /* <DEDUP_REMOVED lines=43> */
.L_x_24980:
[----:B------:R-:W-:Y:S05]  /*85f0*/  BSYNC B1 ;  /* 0x0000000000017941 */ /* 0x000fea0003800000 */
.L_x_24979:
        /* <DEDUP_REMOVED lines=20> */
.L_x_24984:
[----:B------:R-:W-:Y:S02]  /*8740*/  IMAD.MOV.U32 R125, RZ, RZ, R20 ;  /* 0x000000ffff7d7224 */ /* 0x000fe400078e0014 */
.L_x_24985:
[----:B------:R-:W-:Y:S05]  /*8750*/  BSYNC B1 ;  /* 0x0000000000017941 */ /* 0x000fea0003800000 */
.L_x_24983:
        /* <DEDUP_REMOVED lines=16> */
.L_x_24989:
[----:B------:R-:W-:Y:S05]  /*8860*/  BSYNC B2 ;  /* 0x0000000000027941 */ /* 0x000fea0003800000 */
.L_x_24988:
        /* <DEDUP_REMOVED lines=43> */
.L_x_24987:
[----:B------:R-:W-:Y:S05]  /*8b20*/  BSYNC B1 ;  /* 0x0000000000017941 */ /* 0x000fea0003800000 */
.L_x_24986:
        /* <DEDUP_REMOVED lines=13> */
[C---:B------:R-:W-:Y:S02]  /*8c00*/  LEA R68, P1, R103.reuse, c[0x0][0x188], 0x4 ;  /* 0x0000620067447a11 */ /* 0x040fe400078220ff */
[----:B------:R-:W-:Y:S02]  /*8c10*/  IADD3 R129, R162, R129, RZ ;  /* 0x00000081a2817210 */ /* 0x000fe40007ffe0ff */
[C---:B------:R-:W-:Y:S02]  /*8c20*/  LEA.HI.X R69, R103.reuse, c[0x0][0x18c], RZ, 0x4, P1 ;  /* 0x0000630067457a11 */ /* 0x040fe400008f24ff */
[----:B------:R-:W-:-:S03]  /*8c30*/  LEA R70, P1, R103, c[0x0][0x190], 0x2 ;  /* 0x0000640067467a11 */ /* 0x000fc600078210ff */
[----:B------:R0:W-:Y:S01]  /*8c40*/  STG.E.128 [R68.64], R52 ;  /* 0x0000003444007986 */ /* 0x0001e2000c101d06 */
[C---:B------:R-:W-:Y:S02]  /*8c50*/  LEA.HI.X R71, R103.reuse, c[0x0][0x194], RZ, 0x2, P1 ;  /* 0x0000650067477a11 */ /* 0x040fe400008f14ff */
[----:B------:R-:W-:-:S03]  /*8c60*/  IADD3 R103, R103, 0x80, RZ ;  /* 0x0000008067677810 */ /* 0x000fc60007ffe0ff */
[----:B------:R0:W-:Y:S04]  /*8c70*/  STG.E [R70.64], R129 ;  /* 0x0000008146007986 */ /* 0x0001e8000c101906 */
.L_x_24961:
[----:B------:R-:W-:Y:S05]  /*8c80*/  BSYNC B0 ;  /* 0x0000000000007941 */ /* 0x000fea0003800000 */
.L_x_24960:
        /* <DEDUP_REMOVED lines=23> */
.L_x_24993:
[----:B------:R-:W-:Y:S02]  /*8e00*/  IMAD.MOV.U32 R125, RZ, RZ, R20 ;  /* 0x000000ffff7d7224 */ /* 0x000fe400078e0014 */
.L_x_24994:
[----:B------:R-:W-:Y:S05]  /*8e10*/  BSYNC B1 ;  /* 0x0000000000017941 */ /* 0x000fea0003800000 */
.L_x_24992:
        /* <DEDUP_REMOVED lines=16> */
.L_x_24998:
[----:B------:R-:W-:Y:S05]  /*8f20*/  BSYNC B2 ;  /* 0x0000000000027941 */ /* 0x000fea0003800000 */
.L_x_24997:
        /* <DEDUP_REMOVED lines=43> */
.L_x_24996:
[----:B------:R-:W-:Y:S05]  /*91e0*/  BSYNC B1 ;  /* 0x0000000000017941 */ /* 0x000fea0003800000 */
.L_x_24995:
        /* <DEDUP_REMOVED lines=23> */
.L_x_25000:
[----:B------:R-:W-:Y:S02]  /*9360*/  IMAD.MOV.U32 R19, RZ, RZ, R20 ;  /* 0x000000ffff137224 */ /* 0x000fe400078e0014 */
.L_x_25001:
[----:B------:R-:W-:Y:S05]  /*9370*/  BSYNC B1 ;  /* 0x0000000000017941 */ /* 0x000fea0003800000 */
.L_x_24999:
        /* <DEDUP_REMOVED lines=16> */
.L_x_25005:
[----:B------:R-:W-:Y:S05]  /*9480*/  BSYNC B2 ;  /* 0x0000000000027941 */ /* 0x000fea0003800000 */
.L_x_25004:
        /* <DEDUP_REMOVED lines=43> */
.L_x_25003:
[----:B------:R-:W-:Y:S05]  /*9740*/  BSYNC B1 ;  /* 0x0000000000017941 */ /* 0x000fea0003800000 */
.L_x_25002:
        /* <DEDUP_REMOVED lines=20> */
.L_x_25007:
[----:B------:R-:W-:Y:S02]  /*9890*/  MOV R19, R20 ;  /* 0x0000001400137202 */ /* 0x000fe40000000f00 */
.L_x_25008:
[----:B------:R-:W-:Y:S05]  /*98a0*/  BSYNC B1 ;  /* 0x0000000000017941 */ /* 0x000fea0003800000 */
.L_x_25006:
        /* <DEDUP_REMOVED lines=16> */
.L_x_25012:
[----:B------:R-:W-:Y:S05]  /*99b0*/  BSYNC B2 ;  /* 0x0000000000027941 */ /* 0x000fea0003800000 */
.L_x_25011:
        /* <DEDUP_REMOVED lines=43> */
.L_x_25010:
[----:B------:R-:W-:Y:S05]  /*9c70*/  BSYNC B1 ;  /* 0x0000000000017941 */ /* 0x000fea0003800000 */
.L_x_25009:
        /* <DEDUP_REMOVED lines=20> */
.L_x_25014:
[----:B------:R-:W-:Y:S02]  /*9dc0*/  IMAD.MOV.U32 R125, RZ, RZ, R20 ;  /* 0x000000ffff7d7224 */ /* 0x000fe400078e0014 */
.L_x_25015:
[----:B------:R-:W-:Y:S05]  /*9dd0*/  BSYNC B1 ;  /* 0x0000000000017941 */ /* 0x000fea0003800000 */
.L_x_25013:
        /* <DEDUP_REMOVED lines=16> */
.L_x_25019:
[----:B------:R-:W-:Y:S05]  /*9ee0*/  BSYNC B2 ;  /* 0x0000000000027941 */ /* 0x000fea0003800000 */
.L_x_25018:
        /* <DEDUP_REMOVED lines=43> */
.L_x_25017:
[----:B------:R-:W-:Y:S05]  /*a1a0*/  BSYNC B1 ;  /* 0x0000000000017941 */ /* 0x000fea0003800000 */
.L_x_25016:
        /* <DEDUP_REMOVED lines=21> */
.L_x_24991:
[----:B------:R-:W-:Y:S05]  /*a300*/  BSYNC B0 ;  /* 0x0000000000007941 */ /* 0x000fea0003800000 */
.L_x_24990:
        /* <DEDUP_REMOVED lines=23> */
.L_x_25023:
[----:B------:R-:W-:Y:S02]  /*a480*/  MOV R125, R20 ;  /* 0x00000014007d7202 */ /* 0x000fe40000000f00 */
.L_x_25024:
[----:B------:R-:W-:Y:S05]  /*a490*/  BSYNC B1 ;  /* 0x0000000000017941 */ /* 0x000fea0003800000 */
.L_x_25022:
        /* <DEDUP_REMOVED lines=16> */
.L_x_25028:
[----:B------:R-:W-:Y:S05]  /*a5a0*/  BSYNC B2 ;  /* 0x0000000000027941 */ /* 0x000fea0003800000 */
.L_x_25027:
        /* <DEDUP_REMOVED lines=43> */
.L_x_25026:
[----:B------:R-:W-:Y:S05]  /*a860*/  BSYNC B1 ;  /* 0x0000000000017941 */ /* 0x000fea0003800000 */
.L_x_25025:
        /* <DEDUP_REMOVED lines=23> */
.L_x_25030:
[----:B------:R-:W-:Y:S02]  /*a9e0*/  IMAD.MOV.U32 R19, RZ, RZ, R20 ;  /* 0x000000ffff137224 */ /* 0x000fe400078e0014 */
.L_x_25031:
[----:B------:R-:W-:Y:S05]  /*a9f0*/  BSYNC B1 ;  /* 0x0000000000017941 */ /* 0x000fea0003800000 */
.L_x_25029:
        /* <DEDUP_REMOVED lines=16> */
.L_x_25035:
[----:B------:R-:W-:Y:S05]  /*ab00*/  BSYNC B2 ;  /* 0x0000000000027941 */ /* 0x000fea0003800000 */
.L_x_25034:
        /* <DEDUP_REMOVED lines=43> */
.L_x_25033:
[----:B------:R-:W-:Y:S05]  /*adc0*/  BSYNC B1 ;  /* 0x0000000000017941 */ /* 0x000fea0003800000 */
.L_x_25032:
        /* <DEDUP_REMOVED lines=20> */
.L_x_25037:
[----:B------:R-:W-:Y:S02]  /*af10*/  IMAD.MOV.U32 R19, RZ, RZ, R20 ;  /* 0x000000ffff137224 */ /* 0x000fe400078e0014 */
.L_x_25038:
[----:B------:R-:W-:Y:S05]  /*af20*/  BSYNC B1 ;  /* 0x0000000000017941 */ /* 0x000fea0003800000 */
.L_x_25036:
        /* <DEDUP_REMOVED lines=16> */
.L_x_25042:
[----:B------:R-:W-:Y:S05]  /*b030*/  BSYNC B2 ;  /* 0x0000000000027941 */ /* 0x000fea0003800000 */
.L_x_25041:
        /* <DEDUP_REMOVED lines=43> */
.L_x_25040:
[----:B------:R-:W-:Y:S05]  /*b2f0*/  BSYNC B1 ;  /* 0x0000000000017941 */ /* 0x000fea0003800000 */
.L_x_25039:
        /* <DEDUP_REMOVED lines=20> */
.L_x_25044:
[----:B------:R-:W-:Y:S02]  /*b440*/  MOV R125, R20 ;  /* 0x00000014007d7202 */ /* 0x000fe40000000f00 */
.L_x_25045:
[----:B------:R-:W-:Y:S05]  /*b450*/  BSYNC B1 ;  /* 0x0000000000017941 */ /* 0x000fea0003800000 */
.L_x_25043:
        /* <DEDUP_REMOVED lines=16> */
.L_x_25049:
[----:B------:R-:W-:Y:S05]  /*b560*/  BSYNC B2 ;  /* 0x0000000000027941 */ /* 0x000fea0003800000 */
.L_x_25048:
        /* <DEDUP_REMOVED lines=43> */
.L_x_25047:
[----:B------:R-:W-:Y:S05]  /*b820*/  BSYNC B1 ;  /* 0x0000000000017941 */ /* 0x000fea0003800000 */
.L_x_25046:
        /* <DEDUP_REMOVED lines=21> */
.L_x_25021:
[----:B------:R-:W-:Y:S05]  /*b980*/  BSYNC B0 ;  /* 0x0000000000007941 */ /* 0x000fea0003800000 */
.L_x_25020:
        /* <DEDUP_REMOVED lines=23> */
.L_x_25053:
[----:B------:R-:W-:Y:S02]  /*bb00*/  IMAD.MOV.U32 R125, RZ, RZ, R20 ;  /* 0x000000ffff7d7224 */ /* 0x000fe400078e0014 */
.L_x_25054:
[----:B------:R-:W-:Y:S05]  /*bb10*/  BSYNC B1 ;  /* 0x0000000000017941 */ /* 0x000fea0003800000 */
.L_x_25052:
        /* <DEDUP_REMOVED lines=16> */
.L_x_25058:
[----:B------:R-:W-:Y:S05]  /*bc20*/  BSYNC B2 ;  /* 0x0000000000027941 */ /* 0x000fea0003800000 */
.L_x_25057:
        /* <DEDUP_REMOVED lines=43> */
.L_x_25056:
[----:B------:R-:W-:Y:S05]  /*bee0*/  BSYNC B1 ;  /* 0x0000000000017941 */ /* 0x000fea0003800000 */
.L_x_25055:
        /* <DEDUP_REMOVED lines=23> */
.L_x_25060:
[----:B------:R-:W-:Y:S02]  /*c060*/  IMAD.MOV.U32 R19, RZ, RZ, R20 ;  /* 0x000000ffff137224 */ /* 0x000fe400078e0014 */
.L_x_25061:
[----:B------:R-:W-:Y:S05]  /*c070*/  BSYNC B1 ;  /* 0x0000000000017941 */ /* 0x000fea0003800000 */
.L_x_25059:
        /* <DEDUP_REMOVED lines=16> */
.L_x_25065:
[----:B------:R-:W-:Y:S05]  /*c180*/  BSYNC B2 ;  /* 0x0000000000027941 */ /* 0x000fea0003800000 */
.L_x_25064:
        /* <DEDUP_REMOVED lines=43> */
.L_x_25063:
[----:B------:R-:W-:Y:S05]  /*c440*/  BSYNC B1 ;  /* 0x0000000000017941 */ /* 0x000fea0003800000 */
.L_x_25062:
        /* <DEDUP_REMOVED lines=20> */
.L_x_25067:
[----:B------:R-:W-:Y:S02]  /*c590*/  IMAD.MOV.U32 R19, RZ, RZ, R20 ;  /* 0x000000ffff137224 */ /* 0x000fe400078e0014 */
.L_x_25068:
[----:B------:R-:W-:Y:S05]  /*c5a0*/  BSYNC B1 ;  /* 0x0000000000017941 */ /* 0x000fea0003800000 */
.L_x_25066:
        /* <DEDUP_REMOVED lines=16> */
.L_x_25072:
[----:B------:R-:W-:Y:S05]  /*c6b0*/  BSYNC B2 ;  /* 0x0000000000027941 */ /* 0x000fea0003800000 */
.L_x_25071:
        /* <DEDUP_REMOVED lines=43> */
.L_x_25070:
[----:B------:R-:W-:Y:S05]  /*c970*/  BSYNC B1 ;  /* 0x0000000000017941 */ /* 0x000fea0003800000 */
.L_x_25069:
        /* <DEDUP_REMOVED lines=20> */
.L_x_25074:
[----:B------:R-:W-:Y:S02]  /*cac0*/  IMAD.MOV.U32 R125, RZ, RZ, R20 ;  /* 0x000000ffff7d7224 */ /* 0x000fe400078e0014 */
.L_x_25075:
[----:B------:R-:W-:Y:S05]  /*cad0*/  BSYNC B1 ;  /* 0x0000000000017941 */ /* 0x000fea0003800000 */
.L_x_25073:
        /* <DEDUP_REMOVED lines=16> */
.L_x_25079:
[----:B------:R-:W-:Y:S05]  /*cbe0*/  BSYNC B2 ;  /* 0x0000000000027941 */ /* 0x000fea0003800000 */
.L_x_25078:
        /* <DEDUP_REMOVED lines=43> */
.L_x_25077:
[----:B------:R-:W-:Y:S05]  /*cea0*/  BSYNC B1 ;  /* 0x0000000000017941 */ /* 0x000fea0003800000 */
.L_x_25076:
[----:B------:R-:W0:Y:S01]  /*ceb0*/  I2F.U32 R164, R125 ;  /* 0x0000007d00a47306 */ /* 0x000e220000201000 */
[----:B------:R-:W-:Y:S01]  /*cec0*/  LEA R68, P5, R103, c[0x0][0x188], 0x4 ;  /* 0x0000620067447a11 */ /* 0x000fe200078a20ff */
[----:B------:R-:W-:Y:S01]  /*ced0*/  FMUL.FTZ R67, R67, R102 ;  /* 0x0000006643437220 */ /* 0x000fe20000410000 */
[----:B------:R-:W-:Y:S02]  /*cee0*/  SEL R162, RZ, 0x10000, P4 ;  /* 0x00010000ffa27807 */ /* 0x000fe40002000000 */
[----:B------:R-:W-:Y:S01]  /*cef0*/  LEA.HI.X R69, R103, c[0x0][0x18c], RZ, 0x4, P5 ;  /* 0x0000630067457a11 */ /* 0x000fe200028f24ff */
[----:B------:R-:W-:Y:S01]  /*cf00*/  FMUL.FTZ R67, R67, c[0x0][0x1e8] ;  /* 0x00007a0043437a20 */ /* 0x000fe20000410000 */
[----:B------:R-:W-:-:S04]  /*cf10*/  LEA R70, P5, R103, c[0x0][0x190], 0x2 ;  /* 0x0000640067467a11 */ /* 0x000fc800078a10ff */
[----:B------:R-:W-:Y:S02]  /*cf20*/  LEA.HI.X R71, R103, c[0x0][0x194], RZ, 0x2, P5 ;  /* 0x0000650067477a11 */ /* 0x000fe400028f14ff */
[----:B------:R-:W-:Y:S01]  /*cf30*/  SEL R103, RZ, 0x100, P3 ;  /* 0x00000100ff677807 */ /* 0x000fe20001800000 */
[----:B0-----:R-:W-:-:S05]  /*cf40*/  FFMA.FTZ R164, R164, R129, 1.1641532182693481445e-10 ;  /* 0x2f000000a4a47423 */ /* 0x001fca0000010081 */
[----:B------:R-:W-:-:S04]  /*cf50*/  FSETP.GTU.FTZ.AND P3, PT, R164, c[0x0][0x1e4], PT ;  /* 0x00007900a4007a0b */ /* 0x000fc80003f7c000 */
[----:B------:R-:W-:Y:S02]  /*cf60*/  FSEL R102, R67, RZ, !P3 ;  /* 0x000000ff43667208 */ /* 0x000fe40005800000 */
[----:B------:R-:W-:-:S03]  /*cf70*/  SEL R129, RZ, 0x1000000, P3 ;  /* 0x01000000ff817807 */ /* 0x000fc60001800000 */
[----:B------:R-:W-:Y:S01]  /*cf80*/  FMUL.FTZ R67, R131, R102 ;  /* 0x0000006683437220 */ /* 0x000fe20000410000 */
[----:B------:R-:W-:Y:S02]  /*cf90*/  SEL R102, RZ, 0x1, P2 ;  /* 0x00000001ff667807 */ /* 0x000fe40001000000 */
[----:B------:R-:W-:Y:S01]  /*cfa0*/  IADD3 R103, R103, R129, R162 ;  /* 0x0000008167677210 */ /* 0x000fe20007ffe0a2 */
[----:B------:R-:W-:-:S04]  /*cfb0*/  @P1 FADD.FTZ R67, R35, R67 ;  /* 0x0000004323431221 */ /* 0x000fc80000010000 */
[----:B------:R-:W-:Y:S01]  /*cfc0*/  IMAD.IADD R103, R103, 0x1, R102 ;  /* 0x0000000167677824 */ /* 0x000fe200078e0266 */
[----:B------:R0:W-:Y:S04]  /*cfd0*/  STG.E.128 [R68.64], R64 ;  /* 0x0000004044007986 */ /* 0x0001e8000c101d06 */
[----:B------:R0:W-:Y:S02]  /*cfe0*/  STG.E [R70.64], R103 ;  /* 0x0000006746007986 */ /* 0x0001e4000c101906 */
.L_x_25051:
[----:B------:R-:W-:Y:S05]  /*cff0*/  BSYNC B0 ;  /* 0x0000000000007941 */ /* 0x000fea0003800000 */
.L_x_25050:
[----:B0-----:R-:W-:Y:S01]  /*d000*/  FADD.FTZ R68, RZ, R36 ;  /* 0x00000024ff447221 */ /* 0x001fe20000010000 */
[----:B------:R-:W-:Y:S02]  /*d010*/  ISETP.GT.U32.AND P2, PT, R5, 0xff, PT ;  /* 0x000000ff0500780c */ /* 0x000fe40003f44070 */
[----:B------:R-:W-:Y:S01]  /*d020*/  LOP3.LUT P1, RZ, R93, 0xff, RZ, 0xc0, !PT ;  /* 0x000000ff5dff7812 */ /* 0x000fe2000782c0ff */
[----:B------:R-:W-:Y:S01]  /*d030*/  FADD.FTZ R69, R37, R68 ;  /* 0x0000004425457221 */ /* 0x000fe20000010000 */
[----:B-----5:R-:W-:-:S02]  /*d040*/  SHF.R.U32.HI R102, RZ, 0x5, R0 ;  /* 0x00000005ff667819 */ /* 0x020fc40000011600 */
[C---:B------:R-:W-:Y:S01]  /*d050*/  ISETP.GT.U32.AND P3, PT, R5.reuse, 0x27f, PT ;  /* 0x0000027f0500780c */ /* 0x040fe20003f64070 */
[----:B------:R-:W-:Y:S01]  /*d060*/  FADD.FTZ R68, R38, R69 ;  /* 0x0000004526447221 */ /* 0x000fe20000010000 */
[----:B------:R-:W-:Y:S02]  /*d070*/  LOP3.LUT R102, R102, 0x7fffffc, RZ, 0xc0, !PT ;  /* 0x07fffffc66667812 */ /* 0x000fe400078ec0ff */
[----:B------:R-:W-:Y:S01]  /*d080*/  ISETP.GT.U32.AND P4, PT, R5, 0x2ff, PT ;  /* 0x000002ff0500780c */ /* 0x000fe20003f84070 */
[----:B------:R-:W-:Y:S01]  /*d090*/  FADD.FTZ R68, R39, R68 ;  /* 0x0000004427447221 */ /* 0x000fe20000010000 */
[C---:B------:R-:W-:Y:S02]  /*d0a0*/  ISETP.GT.U32.AND P5, PT, R5.reuse, 0x37f, PT ;  /* 0x0000037f0500780c */ /* 0x040fe40003fa4070 */
[----:B------:R-:W-:Y:S02]  /*d0b0*/  ISETP.GT.U32.AND P6, PT, R5, 0x3ff, PT ;  /* 0x000003ff0500780c */ /* 0x000fe40003fc4070 */
[----:B------:R-:W-:-:S02]  /*d0c0*/  FSEL R103, R68, RZ, P0 ;  /* 0x000000ff44677208 */ /* 0x000fc40000000000 */
[----:B------:R-:W-:Y:S02]  /*d0d0*/  @!P1 IADD3 R102, R102, 0x4, RZ ;  /* 0x0000000466669810 */ /* 0x000fe40007ffe0ff */
[----:B------:R-:W-:Y:S01]  /*d0e0*/  ISETP.GT.U32.AND P1, PT, R5, 0x17f, PT ;  /* 0x0000017f0500780c */ /* 0x000fe20003f24070 */
[----:B------:R-:W-:-:S04]  /*d0f0*/  FADD.FTZ R68, R40, R103 ;  /* 0x0000006728447221 */ /* 0x000fc80000010000 */
[----:B------:R-:W-:Y:S01]  /*d100*/  FADD.FTZ R69, R41, R68 ;  /* 0x0000004429457221 */ /* 0x000fe20000010000 */
[----:B------:R-:W-:-:S03]  /*d110*/  P2R R68, PR, RZ, 0x4 ;  /* 0x00000004ff447803 */ /* 0x000fc60000000000 */
        /* <DEDUP_REMOVED lines=29> */
.L_x_25100:
[----:B01----:R-:W-:Y:S01]  /*d2f0*/  FADD.FTZ R103, R103, R69 ;  /* 0x0000004567677221 */ /* 0x003fe20000010000 */
[----:B------:R-:W-:Y:S05]  /*d300*/  BRA.DIV ~URZ, `(.L_x_25081) ;  /* 0x000014327f007947 */ /* 0x000fea000b800000 */
[----:B------:R-:W-:Y:S02]  /*d310*/  P2R R71, PR, RZ, 0x40 ;  /* 0x00000040ff477803 */ /* 0x000fe40000000000 */
[----:B------:R-:W-:Y:S02]  /*d320*/  ISETP.NE.AND P6, PT, R68, RZ, PT ;  /* 0x000000ff4400720c */ /* 0x000fe40003fc5270 */
        /* <DEDUP_REMOVED lines=84> */
.L_x_25101:
        /* <DEDUP_REMOVED lines=9> */
[----:B------:R-:W2:Y:S01]  /*d900*/  LDL R162, [R1+0x4] ;  /* 0x0000040001a27983 */ /* 0x000ea20000100800 */
[----:B0-----:R-:W-:Y:S01]  /*d910*/  CS2R R68, SRZ ;  /* 0x0000000000447805 */ /* 0x001fe2000001ff00 */
[----:B------:R-:W-:Y:S01]  /*d920*/  @!P1 IMAD.IADD R129, R102, 0x1, R103 ;  /* 0x0000000166819824 */ /* 0x000fe200078e0267 */
[----:B------:R-:W-:Y:S01]  /*d930*/  MOV R125, RZ ;  /* 0x000000ff007d7202 */ /* 0x000fe20000000f00 */
[----:B------:R-:W-:Y:S01]  /*d940*/  BAR.SYNC.DEFER_BLOCKING 0x0 ;  /* 0x0000000000007b1d */ /* 0x000fe20000010000 */
[----:B------:R-:W-:-:S05]  /*d950*/  LOP3.LUT P2, RZ, R70, 0x1f, R0, 0xf8, !PT ;  /* 0x0000001f46ff7812 */ /* 0x000fca000784f800 */
[----:B------:R-:W-:Y:S01]  /*d960*/  BSSY B0, `(.L_x_25082) ;  /* 0x0000045000007945 */ /* 0x000fe20003800000 */
[----:B------:R-:W0:Y:S04]  /*d970*/  @!P1 LDS.64 R68, [R129.X8] ;  /* 0x0000000081449984 */ /* 0x000e280000008a00 */
[----:B0-----:R-:W0:Y:S02]  /*d980*/  SHFL.DOWN PT, R165, R68, 0x2, 0x1f ;  /* 0x08401f0044a57f89 */ /* 0x001e2400000e0000 */
[----:B0-----:R-:W-:-:S04]  /*d990*/  FADD.FTZ R164, -R165, R68 ;  /* 0x00000044a5a47221 */ /* 0x001fc80000010100 */
[----:B------:R-:W-:Y:S02]  /*d9a0*/  FMUL.FTZ R164, R164, R164 ;  /* 0x000000a4a4a47220 */ /* 0x000fe40000410000 */
[----:B--2---:R-:W-:Y:S01]  /*d9b0*/  @!P1 IMAD.MOV.U32 R125, RZ, RZ, R162 ;  /* 0x000000ffff7d9224 */ /* 0x004fe200078e00a2 */
[----:B------:R-:W-:Y:S01]  /*d9c0*/  ISETP.NE.AND P1, PT, RZ, UR8, PT ;  /* 0x00000008ff007c0c */ /* 0x000fe2000bf25270 */
[----:B------:R-:W0:Y:S02]  /*d9d0*/  SHFL.DOWN PT, R162, R69, 0x2, 0x1f ;  /* 0x08401f0045a27f89 */ /* 0x000e2400000e0000 */
[----:B------:R-:W1:Y:S02]  /*d9e0*/  I2F R163, R125 ;  /* 0x0000007d00a37306 */ /* 0x000e640000201400 */
[----:B------:R-:W2:Y:S01]  /*d9f0*/  SHFL.DOWN PT, R102, R125, 0x2, 0x1f ;  /* 0x08401f007d667f89 */ /* 0x000ea200000e0000 */
[----:B-1----:R-:W-:Y:S02]  /*da00*/  FMUL.FTZ R164, R164, R163 ;  /* 0x000000a3a4a47220 */ /* 0x002fe40000410000 */
[----:B0-----:R-:W-:-:S02]  /*da10*/  FADD.FTZ R162, R162, R69 ;  /* 0x00000045a2a27221 */ /* 0x001fc40000010000 */
[----:B--2---:R-:W-:Y:S02]  /*da20*/  IMAD.IADD R125, R102, 0x1, R125 ;  /* 0x00000001667d7824 */ /* 0x004fe400078e027d */
[----:B------:R-:W0:Y:S03]  /*da30*/  I2F R102, R102 ;  /* 0x0000006600667306 */ /* 0x000e260000201400 */
[----:B------:R-:W1:Y:S05]  /*da40*/  SHFL.DOWN PT, R103, R125, 0x1, 0x1f ;  /* 0x08201f007d677f89 */ /* 0x000e6a00000e0000 */
[----:B------:R-:W2:Y:S01]  /*da50*/  I2F R71, R125 ;  /* 0x0000007d00477306 */ /* 0x000ea20000201400 */
[----:B0-----:R-:W-:-:S02]  /*da60*/  FMUL.FTZ R165, R165, R102 ;  /* 0x00000066a5a57220 */ /* 0x001fc40000410000 */
[----:B------:R-:W-:Y:S02]  /*da70*/  FMUL.FTZ R164, R164, R102 ;  /* 0x00000066a4a47220 */ /* 0x000fe40000410000 */
[----:B------:R-:W-:-:S03]  /*da80*/  FFMA.FTZ R68, R163, R68, R165 ;  /* 0x00000044a3447223 */ /* 0x000fc600000100a5 */
[----:B--2---:R-:W0:Y:S08]  /*da90*/  MUFU.RCP R129, R71 ;  /* 0x0000004700817308 */ /* 0x004e300000001000 */
[----:B-1----:R1:W-:Y:S01]  /*daa0*/  I2F R102, R103 ;  /* 0x0000006700667306 */ /* 0x0023e20000201400 */
[C---:B0-----:R-:W-:Y:S02]  /*dab0*/  FMUL.FTZ R68, R129.reuse, R68 ;  /* 0x0000004481447220 */ /* 0x041fe40000410000 */
[----:B------:R-:W-:-:S02]  /*dac0*/  FFMA.FTZ R164, R129, R164, R162 ;  /* 0x000000a481a47223 */ /* 0x000fc400000100a2 */
[----:B------:R-:W-:Y:S01]  /*dad0*/  IMAD.IADD R162, R125, 0x1, R103 ;  /* 0x000000017da27824 */ /* 0x000fe200078e0267 */
[----:B------:R-:W0:Y:S01]  /*dae0*/  SHFL.DOWN PT, R69, R68, 0x1, 0x1f ;  /* 0x08201f0044457f89 */ /* 0x000e2200000e0000 */
[----:B-1----:R-:W-:Y:S02]  /*daf0*/  @!P2 IMAD.MOV.U32 R103, RZ, RZ, 0x4 ;  /* 0x00000004ff67a424 */ /* 0x002fe400078e00ff */
        /* <DEDUP_REMOVED lines=9> */
[----:B-1----:R-:W-:Y:S01]  /*db90*/  FMUL.FTZ R71, R129, R69 ;  /* 0x0000004581477220 */ /* 0x002fe20000410000 */
[----:B------:R-:W-:Y:S01]  /*dba0*/  MOV R69, c[0x0][0x1e0] ;  /* 0x0000780000457a02 */ /* 0x000fe20000000f00 */
[----:B------:R-:W-:-:S04]  /*dbb0*/  FMUL.FTZ R163, R163, R102 ;  /* 0x00000066a3a37220 */ /* 0x000fc80000410000 */
[----:B------:R-:W-:Y:S01]  /*dbc0*/  FFMA.FTZ R68, R129, R163, R68 ;  /* 0x000000a381447223 */ /* 0x000fe20000010044 */
[----:B------:R-:W0:Y:S05]  /*dbd0*/  SHFL.IDX PT, R71, R71, RZ, 0x1f ;  /* 0x00001fff47477589 */ /* 0x000e2a00000e0000 */
[----:B------:R-:W1:Y:S01]  /*dbe0*/  SHFL.IDX PT, R68, R68, RZ, 0x1f ;  /* 0x00001fff44447589 */ /* 0x000e6200000e0000 */
[C---:B0-----:R-:W-:Y:S01]  /*dbf0*/  FMUL.FTZ R102, R71.reuse, R71 ;  /* 0x0000004747667220 */ /* 0x041fe20000410000 */
[----:B------:R-:W-:-:S04]  /*dc00*/  FSEL R129, R71, RZ, !P1 ;  /* 0x000000ff47817208 */ /* 0x000fc80004800000 */
[----:B------:R-:W-:Y:S01]  /*dc10*/  FSEL R102, R102, RZ, P1 ;  /* 0x000000ff66667208 */ /* 0x000fe20000800000 */
[----:B-1----:R-:W-:-:S04]  /*dc20*/  FFMA.FTZ R69, R68, R69, c[0x0][0x228] ;  /* 0x00008a0044457623 */ /* 0x002fc80000010045 */
[----:B------:R-:W-:Y:S02]  /*dc30*/  FADD.FTZ R102, R69, R102 ;  /* 0x0000006645667221 */ /* 0x000fe40000010000 */
[----:B------:R-:W-:Y:S02]  /*dc40*/  @!P2 IMAD.MOV.U32 R69, RZ, RZ, 0x4 ;  /* 0x00000004ff45a424 */ /* 0x000fe400078e00ff */
[----:B------:R-:W0:Y:S02]  /*dc50*/  MUFU.RSQ R125, R102 ;  /* 0x00000066007d7308 */ /* 0x000e240000001400 */
[----:B------:R-:W-:-:S05]  /*dc60*/  @!P2 IMAD.WIDE R68, R6, R69, c[0x0][0x1a0] ;  /* 0x000068000644a625 */ /* 0x000fca00078e0245 */
[----:B------:R1:W-:Y:S02]  /*dc70*/  @!P2 STG.E [R68.64], R71 ;  /* 0x000000474400a986 */ /* 0x0003e4000c101906 */
[----:B-1----:R-:W-:-:S05]  /*dc80*/  @!P2 IMAD.WIDE R68, R6, R103, c[0x0][0x1a8] ;  /* 0x00006a000644a625 */ /* 0x002fca00078e0267 */
[----:B0-----:R0:W-:Y:S01]  /*dc90*/  @!P2 STG.E [R68.64], R125 ;  /* 0x0000007d4400a986 */ /* 0x0011e2000c101906 */
[----:B------:R-:W-:Y:S05]  /*dca0*/  @!P0 BRA `(.L_x_25083) ;  /* 0x0000010000008947 */ /* 0x000fea0003800000 */
[--C-:B0-----:R-:W-:Y:S02]  /*dcb0*/  FADD.FTZ R68, R36, -R129.reuse ;  /* 0x8000008124447221 */ /* 0x101fe40000010000 */
[--C-:B------:R-:W-:Y:S02]  /*dcc0*/  FADD.FTZ R102, R38, -R129.reuse ;  /* 0x8000008126667221 */ /* 0x100fe40000010000 */
[----:B------:R-:W-:Y:S02]  /*dcd0*/  FMUL.FTZ R69, R125, R68 ;  /* 0x000000447d457220 */ /* 0x000fe40000410000 */
        /* <DEDUP_REMOVED lines=13> */
.L_x_25083:
[----:B------:R-:W-:Y:S05]  /*ddb0*/  BSYNC B0 ;  /* 0x0000000000007941 */ /* 0x000fea0003800000 */
.L_x_25082:
[----:B------:R-:W-:Y:S01]  /*ddc0*/  ISETP.NE.AND P1, PT, R94, RZ, PT ;  /* 0x000000ff5e00720c */ /* 0x000fe20003f25270 */
        /* <DEDUP_REMOVED lines=18> */
.L_x_25085:
[----:B------:R-:W-:Y:S05]  /*def0*/  BSYNC B0 ;  /* 0x0000000000007941 */ /* 0x000fea0003800000 */
.L_x_25084:
        /* <DEDUP_REMOVED lines=19> */
.L_x_25087:
[----:B------:R-:W-:Y:S05]  /*e030*/  BSYNC B0 ;  /* 0x0000000000007941 */ /* 0x000fea0003800000 */
.L_x_25086:
        /* <DEDUP_REMOVED lines=19> */
.L_x_25089:
[----:B------:R-:W-:Y:S05]  /*e170*/  BSYNC B0 ;  /* 0x0000000000007941 */ /* 0x000fea0003800000 */
.L_x_25088:
        /* <DEDUP_REMOVED lines=19> */
.L_x_25091:
[----:B------:R-:W-:Y:S05]  /*e2b0*/  BSYNC B0 ;  /* 0x0000000000007941 */ /* 0x000fea0003800000 */
.L_x_25090:
        /* <DEDUP_REMOVED lines=19> */
.L_x_25093:
[----:B------:R-:W-:Y:S05]  /*e3f0*/  BSYNC B0 ;  /* 0x0000000000007941 */ /* 0x000fea0003800000 */
.L_x_25092:
        /* <DEDUP_REMOVED lines=19> */
.L_x_25095:
[----:B------:R-:W-:Y:S05]  /*e530*/  BSYNC B0 ;  /* 0x0000000000007941 */ /* 0x000fea0003800000 */
.L_x_25094:
        /* <DEDUP_REMOVED lines=18> */
.L_x_25097:
[----:B------:R-:W-:Y:S05]  /*e660*/  BSYNC B0 ;  /* 0x0000000000007941 */ /* 0x000fea0003800000 */
.L_x_25096:
[----:B------:R-:W-:Y:S02]  /*e670*/  LOP3.LUT P1, RZ, R93, 0xff, RZ, 0xc0, !PT ;  /* 0x000000ff5dff7812 */ /* 0x000fe4000782c0ff */
[----:B------:R-:W-:Y:S02]  /*e680*/  IADD3 R6, R6, c[0x0][0x160], RZ ;  /* 0x0000580006067a10 */ /* 0x000fe40007ffe0ff */
[----:B------:R-:W-:Y:S02]  /*e690*/  SEL R93, RZ, 0x1, P1 ;  /* 0x00000001ff5d7807 */ /* 0x000fe40000800000 */
[----:B------:R-:W-:-:S13]  /*e6a0*/  ISETP.GE.AND P1, PT, R6, c[0x0][0x164], PT ;  /* 0x0000590006007a0c */ /* 0x000fda0003f26270 */
[----:B0-----:R-:W-:Y:S01]  /*e6b0*/  @P1 CALL.REL.NOINC `(.L_x_25098) ;  /* 0x0000001000001944 */ /* 0x001fe20003c00000 */
[----:B------:R-:W-:Y:S05]  /*e6c0*/  BRA `(.L_x_25099) ;  /* 0xffff348000007947 */ /* 0x000fea000383ffff */
.L_x_25098:
[----:B------:R-:W-:Y:S05]  /*e6d0*/  EXIT ;  /* 0x000000000000794d */ /* 0x000fea0003800000 */
.L_x_25080:
[----:B------:R-:W-:Y:S01]  /*e6e0*/  HFMA2.MMA R162, -RZ, RZ, 0, 1.847743988037109375e-06 ;  /* 0x0000001fffa27435 */ /* 0x000fe200000001ff */
[----:B------:R-:W-:Y:S01]  /*e6f0*/  IMAD.MOV.U32 R69, RZ, RZ, 0x1 ;  /* 0x00000001ff457424 */ /* 0x000fe200078e00ff */
[----:B------:R-:W-:Y:S01]  /*e700*/  MOV R70, 0xe730 ;  /* 0x0000e73000467802 */ /* 0x000fe20000000f00 */
[----:B------:R-:W-:-:S03]  /*e710*/  IMAD.MOV.U32 R71, RZ, RZ, -0x1 ;  /* 0xffffffffff477424 */ /* 0x000fc600078e00ff */
[----:B------:R-:W-:Y:S05]  /*e720*/  CALL.REL.NOINC `($__internal_140_$__cuda_sm70_shflsync_bfly_p) ;  /* 0x000007d000007944 */ /* 0x000fea0003c00000 */
[----:B-1----:R-:W-:Y:S05]  /*e730*/  BRA `(.L_x_25100) ;  /* 0xffffebb000007947 */ /* 0x002fea000383ffff */
.L_x_25081:
[----:B------:R-:W-:Y:S01]  /*e740*/  IMAD.MOV.U32 R69, RZ, RZ, 0x2 ;  /* 0x00000002ff457424 */ /* 0x000fe200078e00ff */
[----:B------:R-:W-:Y:S01]  /*e750*/  MOV R71, 0xffffffff ;  /* 0xffffffff00477802 */ /* 0x000fe20000000f00 */
[----:B------:R-:W-:Y:S01]  /*e760*/  IMAD.MOV.U32 R162, RZ, RZ, 0x1f ;  /* 0x0000001fffa27424 */ /* 0x000fe200078e00ff */
[----:B------:R-:W-:Y:S02]  /*e770*/  MOV R70, 0xe790 ;  /* 0x0000e79000467802 */ /* 0x000fe40000000f00 */
[----:B------:R-:W-:Y:S05]  /*e780*/  CALL.REL.NOINC `($__internal_140_$__cuda_sm70_shflsync_bfly_p) ;  /* 0x0000077000007944 */ /* 0x000fea0003c00000 */
[----:B-1----:R-:W-:Y:S01]  /*e790*/  FADD.FTZ R103, R103, R69 ;  /* 0x0000004567677221 */ /* 0x002fe20000010000 */
[----:B------:R-:W-:Y:S01]  /*e7a0*/  MOV R70, 0xe7f0 ;  /* 0x0000e7f000467802 */ /* 0x000fe20000000f00 */
[----:B------:R-:W-:Y:S02]  /*e7b0*/  IMAD.MOV.U32 R69, RZ, RZ, 0x4 ;  /* 0x00000004ff457424 */ /* 0x000fe400078e00ff */
[----:B------:R-:W-:-:S02]  /*e7c0*/  IMAD.MOV.U32 R162, RZ, RZ, 0x1f ;  /* 0x0000001fffa27424 */ /* 0x000fc400078e00ff */
[----:B------:R-:W-:Y:S02]  /*e7d0*/  IMAD.MOV.U32 R71, RZ, RZ, -0x1 ;  /* 0xffffffffff477424 */ /* 0x000fe400078e00ff */
[----:B------:R-:W-:Y:S05]  /*e7e0*/  CALL.REL.NOINC `($__internal_140_$__cuda_sm70_shflsync_bfly_p) ;  /* 0x0000071000007944 */ /* 0x000fea0003c00000 */
[----:B-1----:R-:W-:Y:S01]  /*e7f0*/  FADD.FTZ R103, R103, R69 ;  /* 0x0000004567677221 */ /* 0x002fe20000010000 */
[----:B------:R-:W-:Y:S01]  /*e800*/  HFMA2.MMA R69, -RZ, RZ, 0, 4.76837158203125e-07 ;  /* 0x00000008ff457435 */ /* 0x000fe200000001ff */
[----:B------:R-:W-:Y:S01]  /*e810*/  IMAD.MOV.U32 R162, RZ, RZ, 0x1f ;  /* 0x0000001fffa27424 */ /* 0x000fe200078e00ff */
[----:B------:R-:W-:Y:S01]  /*e820*/  MOV R70, 0xe850 ;  /* 0x0000e85000467802 */ /* 0x000fe20000000f00 */
[----:B------:R-:W-:-:S03]  /*e830*/  IMAD.MOV.U32 R71, RZ, RZ, -0x1 ;  /* 0xffffffffff477424 */ /* 0x000fc600078e00ff */
[----:B------:R-:W-:Y:S05]  /*e840*/  CALL.REL.NOINC `($__internal_140_$__cuda_sm70_shflsync_bfly_p) ;  /* 0x000006b000007944 */ /* 0x000fea0003c00000 */
[----:B-1----:R-:W-:Y:S01]  /*e850*/  FADD.FTZ R103, R103, R69 ;  /* 0x0000004567677221 */ /* 0x002fe20000010000 */
[----:B------:R-:W-:Y:S01]  /*e860*/  MOV R162, 0x1f ;  /* 0x0000001f00a27802 */ /* 0x000fe20000000f00 */
[----:B------:R-:W-:Y:S01]  /*e870*/  IMAD.MOV.U32 R69, RZ, RZ, 0x10 ;  /* 0x00000010ff457424 */ /* 0x000fe200078e00ff */
[----:B------:R-:W-:Y:S01]  /*e880*/  MOV R70, 0xe8b0 ;  /* 0x0000e8b000467802 */ /* 0x000fe20000000f00 */
[----:B------:R-:W-:Y:S02]  /*e890*/  IMAD.MOV.U32 R71, RZ, RZ, -0x1 ;  /* 0xffffffffff477424 */ /* 0x000fe400078e00ff */
[----:B------:R-:W-:Y:S05]  /*e8a0*/  CALL.REL.NOINC `($__internal_140_$__cuda_sm70_shflsync_bfly_p) ;  /* 0x0000065000007944 */ /* 0x000fea0003c00000 */
[----:B------:R-:W-:Y:S02]  /*e8b0*/  P2R R70, PR, RZ, 0x40 ;  /* 0x00000040ff467803 */ /* 0x000fe40000000000 */
[----:B------:R-:W-:Y:S01]  /*e8c0*/  ISETP.NE.AND P6, PT, R68, RZ, PT ;  /* 0x000000ff4400720c */ /* 0x000fe20003fc5270 */
[----:B-1----:R-:W-:Y:S01]  /*e8d0*/  FADD.FTZ R68, R103, R69 ;  /* 0x0000004567447221 */ /* 0x002fe20000010000 */
[----:B------:R-:W-:-:S03]  /*e8e0*/  MOV R71, 0xffffffff ;  /* 0xffffffff00477802 */ /* 0x000fc60000000f00 */
        /* <DEDUP_REMOVED lines=21> */
[----:B------:R-:W-:Y:S02]  /*ea40*/  FFMA.FTZ R70, R70, R70, R103 ;  /* 0x0000004646467223 */ /* 0x000fe40000010067 */
[----:B------:R-:W-:Y:S02]  /*ea50*/  IMAD.MOV.U32 R162, RZ, RZ, 0x1f ;  /* 0x0000001fffa27424 */ /* 0x000fe400078e00ff */
[----:B------:R-:W-:-:S02]  /*ea60*/  FFMA.FTZ R70, R69, R69, R70 ;  /* 0x0000004545467223 */ /* 0x000fc40000010046 */
        /* <DEDUP_REMOVED lines=44> */
[----:B------:R-:W-:Y:S01]  /*ed30*/  MOV R70, 0xed60 ;  /* 0x0000ed6000467802 */ /* 0x000fe20000000f00 */
[----:B------:R-:W-:Y:S02]  /*ed40*/  IMAD.MOV.U32 R69, RZ, RZ, 0x1 ;  /* 0x00000001ff457424 */ /* 0x000fe400078e00ff */
[----:B------:R-:W-:Y:S05]  /*ed50*/  CALL.REL.NOINC `($__internal_140_$__cuda_sm70_shflsync_bfly_p) ;  /* 0x000001a000007944 */ /* 0x000fea0003c00000 */
[----:B-1----:R-:W-:Y:S01]  /*ed60*/  FADD.FTZ R103, R103, R69 ;  /* 0x0000004567677221 */ /* 0x002fe20000010000 */
[----:B------:R-:W-:Y:S01]  /*ed70*/  MOV R70, 0xedc0 ;  /* 0x0000edc000467802 */ /* 0x000fe20000000f00 */
[----:B------:R-:W-:Y:S02]  /*ed80*/  IMAD.MOV.U32 R69, RZ, RZ, 0x2 ;  /* 0x00000002ff457424 */ /* 0x000fe400078e00ff */
[----:B------:R-:W-:Y:S02]  /*ed90*/  IMAD.MOV.U32 R162, RZ, RZ, 0x1f ;  /* 0x0000001fffa27424 */ /* 0x000fe400078e00ff */
[----:B------:R-:W-:Y:S02]  /*eda0*/  IMAD.MOV.U32 R71, RZ, RZ, -0x1 ;  /* 0xffffffffff477424 */ /* 0x000fe400078e00ff */
[----:B------:R-:W-:Y:S05]  /*edb0*/  CALL.REL.NOINC `($__internal_140_$__cuda_sm70_shflsync_bfly_p) ;  /* 0x0000014000007944 */ /* 0x000fea0003c00000 */
[----:B-1----:R-:W-:Y:S01]  /*edc0*/  FADD.FTZ R103, R103, R69 ;  /* 0x0000004567677221 */ /* 0x002fe20000010000 */
[----:B------:R-:W-:Y:S01]  /*edd0*/  HFMA2.MMA R69, -RZ, RZ, 0, 2.384185791015625e-07 ;  /* 0x00000004ff457435 */ /* 0x000fe200000001ff */
        /* <DEDUP_REMOVED lines=8> */
[----:B------:R-:W-:-:S02]  /*ee60*/  IMAD.MOV.U32 R71, RZ, RZ, -0x1 ;  /* 0xffffffffff477424 */ /* 0x000fc400078e00ff */
[----:B------:R-:W-:Y:S05]  /*ee70*/  CALL.REL.NOINC `($__internal_140_$__cuda_sm70_shflsync_bfly_p) ;  /* 0x0000008000007944 */ /* 0x000fea0003c00000 */
[----:B-1----:R-:W-:Y:S01]  /*ee80*/  FADD.FTZ R103, R103, R69 ;  /* 0x0000004567677221 */ /* 0x002fe20000010000 */
[----:B------:R-:W-:Y:S01]  /*ee90*/  MOV R71, 0xffffffff ;  /* 0xffffffff00477802 */ /* 0x000fe20000000f00 */
[----:B------:R-:W-:Y:S01]  /*eea0*/  IMAD.MOV.U32 R69, RZ, RZ, 0x10 ;  /* 0x00000010ff457424 */ /* 0x000fe200078e00ff */
[----:B------:R-:W-:Y:S01]  /*eeb0*/  MOV R70, 0xeee0 ;  /* 0x0000eee000467802 */ /* 0x000fe20000000f00 */
[----:B------:R-:W-:-:S02]  /*eec0*/  IMAD.MOV.U32 R162, RZ, RZ, 0x1f ;  /* 0x0000001fffa27424 */ /* 0x000fc400078e00ff */
[----:B------:R-:W-:Y:S05]  /*eed0*/  CALL.REL.NOINC `($__internal_140_$__cuda_sm70_shflsync_bfly_p) ;  /* 0x0000002000007944 */ /* 0x000fea0003c00000 */
[----:B-1----:R-:W-:Y:S01]  /*eee0*/  IMAD.MOV.U32 R164, RZ, RZ, R69 ;  /* 0x000000ffffa47224 */ /* 0x002fe200078e0045 */
[----:B------:R-:W-:Y:S05]  /*eef0*/  BRA `(.L_x_25101) ;  /* 0xffffe97000007947 */ /* 0x000fea000383ffff */
        .weak           $__internal_140_$__cuda_sm70_shflsync_bfly_p
        .type           $__internal_140_$__cuda_sm70_shflsync_bfly_p,@function
        .size           $__internal_140_$__cuda_sm70_shflsync_bfly_p,(.L_x_29204 - $__internal_140_$__cuda_sm70_shflsync_bfly_p)
$__internal_140_$__cuda_sm70_shflsync_bfly_p:
[----:B------:R-:W-:Y:S04]  /*ef00*/  WARPSYNC R71 ;  /* 0x0000004700007348 */ /* 0x000fe80003800000 */
[----:B------:R0:W1:Y:S02]  /*ef10*/  SHFL.BFLY PT, R69, R103, R69, R162 ;  /* 0x0c00004567457389 */ /* 0x00006400000e00a2 */
[----:B0-----:R-:W-:-:S04]  /*ef20*/  IMAD.MOV.U32 R71, RZ, RZ, 0x0 ;  /* 0x00000000ff477424 */ /* 0x001fc800078e00ff */
[----:B------:R-:W-:Y:S05]  /*ef30*/  RET.REL.NODEC R70 `(_ZN10layer_norm13ln_fwd_kernelINS_13Kernel_traitsI6__halfffffjLj4096ELj1ELj1ELj4ELj16ENS_18Kernel_traits_baseILj4096ES2_ffffjLj128EEEEELb1ELb1ELb0ELb0EEEvNS_9FwdParamsE) ;  /* 0xffff10c046007950 */ /* 0x000fea0003c3ffff */
.L_x_25102:
        /* <DEDUP_REMOVED lines=12> */
.L_x_29204:


//--------------------- .text._ZN10layer_norm13ln_fwd_kernelINS_13Kernel_traitsI6__halfffffjLj4096ELj1ELj1ELj4ELj16ENS_18Kernel_traits_baseILj4096ES2_ffffjLj128EEEEELb1ELb1ELb0ELb1EEEvNS_9FwdParamsE --------------------------
	.section	.text._ZN10layer_norm13ln_fwd_kernelINS_13Kernel_traitsI6__halfffffjLj4096ELj1ELj1ELj4ELj16ENS_18Kernel_traits_baseILj4096ES2_ffffjLj128EEEEELb1ELb1ELb0ELb1EEEvNS_9FwdParamsE,"ax",@progbits
	.sectioninfo	@"SHI_REGISTERS=168"
	.align	128
        .global         _ZN10layer_norm13ln_fwd_kernelINS_13Kernel_traitsI6__halfffffjLj4096ELj1ELj1ELj4ELj16ENS_18Kernel_traits_baseILj4096ES2_ffffjLj128EEEEELb1ELb1ELb0ELb1EEEvNS_9FwdParamsE
        .type           _ZN10layer_norm13ln_fwd_kernelINS_13Kernel_traitsI6__halfffffjLj4096ELj1ELj1ELj4ELj16ENS_18Kernel_traits_baseILj4096ES2_ffffjLj128EEEEELb1ELb1ELb0ELb1EEEvNS_9FwdParamsE,@function
        .size           _ZN10layer_norm13ln_fwd_kernelINS_13Kernel_traitsI6__halfffffjLj4096ELj1ELj1ELj4ELj16ENS_18Kernel_traits_baseILj4096ES2_ffffjLj128EEEEELb1ELb1ELb0ELb1EEEvNS_9FwdParamsE,(.L_x_29205 - _ZN10layer_norm13ln_fwd_kernelINS_13Kernel_traitsI6__halfffffjLj4096ELj1ELj1ELj4ELj16ENS_18Kernel_traits_baseILj4096ES2_ffffjLj128EEEEELb1ELb1ELb0ELb1EEEvNS_9FwdParamsE)
        .other          _ZN10layer_norm13ln_fwd_kernelINS_13Kernel_traitsI6__halfffffjLj4096ELj1ELj1ELj4ELj16ENS_18Kernel_traits_baseILj4096ES2_ffffjLj128EEEEELb1ELb1ELb0ELb1EEEvNS_9FwdParamsE,@"STO_CUDA_ENTRY STV_DEFAULT"
_ZN10layer_norm13ln_fwd_kernelINS_13Kernel_traitsI6__halfffffjLj4096ELj1ELj1ELj4ELj16ENS_18Kernel_traits_baseILj4096ES2_ffffjLj128EEEEELb1ELb1ELb0ELb1EEEvNS_9FwdParamsE:
.text._ZN10layer_norm13ln_fwd_kernelINS_13Kernel_traitsI6__halfffffjLj4096ELj1ELj1ELj4ELj16ENS_18Kernel_traits_baseILj4096ES2_ffffjLj128EEEEELb1ELb1ELb0ELb1EEEvNS_9FwdParamsE:
        /* <DEDUP_REMOVED lines=47> */
[----:B------:R-:W-:-:S03]  /*02f0*/  SHF.L.U32 R5, R148, 0x3, RZ ;  /* 0x0000000394057819 */ /* 0x000fc600000006ff */
[----:B------:R-:W-:Y:S01]  /*0300*/  IMAD.WIDE.U32 R8, R8, -0x326172a9, RZ ;  /* 0xcd9e8d5708087825 */ /* 0x000fe200078e00ff */
[----:B------:R-:W-:Y:S02]  /*0310*/  LOP3.LUT R12, R5, 0x3f8, RZ, 0xc0, !PT ;  /* 0x000003f8050c7812 */ /* 0x000fe400078ec0ff */
[----:B------:R-:W-:Y:S02]  /*0320*/  LOP3.LUT R10, R3, UR14, R4, 0x96, !PT ;  /* 0x0000000e030a7c12 */ /* 0x000fe4000f8e9604 */
[----:B------:R-:W-:Y:S02]  /*0330*/  IADD3 R4, P1, R12, c[0x0][0x218], RZ ;  /* 0x000086000c047a10 */ /* 0x000fe40007f3e0ff */
[----:B------:R-:W-:Y:S01]  /*0340*/  LOP3.LUT R6, R9, UR13, R6, 0x96, !PT ;  /* 0x0000000d09067c12 */ /* 0x000fe2000f8e9606 */
[----:B------:R-:W-:-:S04]  /*0350*/  IMAD.WIDE.U32 R10, R10, -0x326172a9, RZ ;  /* 0xcd9e8d570a0a7825 */ /* 0x000fc800078e00ff */
[----:B------:R-:W-:Y:S01]  /*0360*/  IMAD.X R5, RZ, RZ, c[0x0][0x21c], P1 ;  /* 0x00008700ff057624 */ /* 0x000fe200008e06ff */
[----:B------:R-:W-:Y:S01]  /*0370*/  LOP3.LUT R3, R11, UR15, R8, 0x96, !PT ;  /* 0x0000000f0b037c12 */ /* 0x000fe2000f8e9608 */
[----:B------:R-:W-:-:S03]  /*0380*/  IMAD.WIDE.U32 R6, R6, -0x2daee0ad, RZ ;  /* 0xd2511f5306067825 */ /* 0x000fc600078e00ff */
[----:B------:R0:W5:Y:S02]  /*0390*/  @P0 LDG.E.64 R42, [R4.64] ;  /* 0x00000006042a0981 */ /* 0x000164000c1e1b00 */
[----:B------:R-:W-:Y:S02]  /*03a0*/  LOP3.LUT R8, R7, UR16, R2, 0x96, !PT ;  /* 0x0000001007087c12 */ /* 0x000fe4000f8e9602 */
[----:B------:R0:W5:Y:S04]  /*03b0*/  @P0 LDG.E.64 R40, [R4.64+0x400] ;  /* 0x0004000604280981 */ /* 0x000168000c1e1b00 */
[----:B------:R0:W5:Y:S04]  /*03c0*/  @P0 LDG.E.64 R38, [R4.64+0x800] ;  /* 0x0008000604260981 */ /* 0x000168000c1e1b00 */
[----:B------:R0:W5:Y:S04]  /*03d0*/  @P0 LDG.E.64 R36, [R4.64+0xc00] ;  /* 0x000c000604240981 */ /* 0x000168000c1e1b00 */
[----:B------:R0:W5:Y:S04]  /*03e0*/  @P0 LDG.E.64 R20, [R4.64+0x1000] ;  /* 0x0010000604140981 */ /* 0x000168000c1e1b00 */
[----:B------:R0:W5:Y:S04]  /*03f0*/  @P0 LDG.E.64 R14, [R4.64+0x1400] ;  /* 0x00140006040e0981 */ /* 0x000168000c1e1b00 */
[----:B------:R0:W5:Y:S04]  /*0400*/  @P0 LDG.E.64 R16, [R4.64+0x1800] ;  /* 0x0018000604100981 */ /* 0x000168000c1e1b00 */
[----:B------:R0:W5:Y:S01]  /*0410*/  @P0 LDG.E.64 R18, [R4.64+0x1c00] ;  /* 0x001c000604120981 */ /* 0x000162000c1e1b00 */
        /* <DEDUP_REMOVED lines=27> */
[----:B0-----:R-:W-:Y:S01]  /*05d0*/  LOP3.LUT R148, R148, 0x7f, RZ, 0xc0, !PT ;  /* 0x0000007f94947812 */ /* 0x001fe200078ec0ff */
[----:B------:R0:W2:Y:S03]  /*05e0*/  LDG.E.64 R22, [R2.64+0x800] ;  /* 0x0008000602167981 */ /* 0x0000a6000c1e1b00 */
[----:B------:R-:W-:Y:S01]  /*05f0*/  LEA R4, P1, R148, c[0x0][0x1c8], 0x3 ;  /* 0x0000720094047a11 */ /* 0x000fe200078218ff */
[----:B------:R0:W3:Y:S03]  /*0600*/  LDG.E.64 R24, [R2.64+0xc00] ;  /* 0x000c000602187981 */ /* 0x0000e6000c1e1b00 */
[----:B------:R-:W-:Y:S01]  /*0610*/  IADD3.X R5, RZ, c[0x0][0x1cc], RZ, P1, !PT ;  /* 0x00007300ff057a10 */ /* 0x000fe20000ffe4ff */
[----:B------:R0:W4:Y:S04]  /*0620*/  LDG.E.64 R26, [R2.64+0x1000] ;  /* 0x00100006021a7981 */ /* 0x000128000c1e1b00 */
[----:B------:R0:W4:Y:S04]  /*0630*/  LDG.E.64 R28, [R2.64+0x1400] ;  /* 0x00140006021c7981 */ /* 0x000128000c1e1b00 */
[----:B------:R0:W4:Y:S04]  /*0640*/  LDG.E.64 R30, [R2.64+0x1800] ;  /* 0x00180006021e7981 */ /* 0x000128000c1e1b00 */
[----:B------:R0:W4:Y:S04]  /*0650*/  LDG.E.64 R34, [R2.64+0x1c00] ;  /* 0x001c000602227981 */ /* 0x000128000c1e1b00 */
[----:B------:R1:W4:Y:S04]  /*0660*/  LDG.E.64 R32, [R4.64] ;  /* 0x0000000604207981 */ /* 0x000328000c1e1b00 */
        /* <DEDUP_REMOVED lines=19> */
[----:B------:R-:W-:Y:S01]  /*07a0*/  @!P0 CS2R R16, SRZ ;  /* 0x0000000000108805 */ /* 0x000fe2000001ff00 */
[----:B------:R-:W-:Y:S01]  /*07b0*/  @!P0 CS2R R18, SRZ ;  /* 0x0000000000128805 */ /* 0x000fe2000001ff00 */
[----:B------:R-:W-:Y:S01]  /*07c0*/  UIADD3 UR25, UR4, -0x700cb87f, URZ ;  /* 0x8ff3478104197890 */ /* 0x000fe2000fffe03f */
[----:B------:R-:W-:Y:S01]  /*07d0*/  IMAD R7, R6, -0x326172a9, RZ ;  /* 0xcd9e8d5706077824 */ /* 0x000fe200078e02ff */
[----:B------:R-:W-:Y:S01]  /*07e0*/  UIADD3 UR26, UR5, -0x695add53, URZ ;  /* 0x96a522ad051a7890 */ /* 0x000fe2000fffe03f */
[----:B0-----:R-:W-:Y:S01]  /*07f0*/  IMAD R3, R10, -0x2daee0ad, RZ ;  /* 0xd2511f530a037824 */ /* 0x001fe200078e02ff */
[----:B------:R-:W-:Y:S01]  /*0800*/  SHF.R.U64 R75, R38, 0x10, R39 ;  /* 0x00000010264b7819 */ /* 0x000fe20000001227 */
[----:B------:R-:W-:Y:S01]  /*0810*/  HADD2.F32 R8, -RZ, R38.H0_H0 ;  /* 0x20000026ff087230 */ /* 0x000fe20000004100 */
[----:B------:R-:W-:Y:S01]  /*0820*/  IMAD.HI.U32 R2, R68, -0x326172a9, RZ ;  /* 0xcd9e8d5744027827 */ /* 0x000fe200078e00ff */
[--C-:B------:R-:W-:Y:S01]  /*0830*/  SHF.R.U64 R77, R36, 0x10, R37.reuse ;  /* 0x00000010244d7819 */ /* 0x100fe20000001225 */
[----:B------:R-:W-:Y:S01]  /*0840*/  HADD2.F32 R10, -RZ, R36.H0_H0 ;  /* 0x20000024ff0a7230 */ /* 0x000fe20000004100 */
[----:B------:R-:W-:Y:S01]  /*0850*/  SHF.R.U32.HI R78, RZ, 0x10, R37 ;  /* 0x00000010ff4e7819 */ /* 0x000fe20000011625 */
[----:B------:R-:W-:Y:S01]  /*0860*/  IMAD.HI.U32 R6, R70, -0x2daee0ad, RZ ;  /* 0xd2511f5346067827 */ /* 0x000fe200078e00ff */
[----:B------:R-:W-:Y:S01]  /*0870*/  HADD2.F32 R11, -RZ, R37.H0_H0 ;  /* 0x20000025ff0b7230 */ /* 0x000fe20000004100 */
[----:B------:R-:W-:-:S02]  /*0880*/  SHF.R.U64 R71, R42, 0x10, R43 ;  /* 0x000000102a477819 */ /* 0x000fc4000000122b */
[----:B------:R-:W-:Y:S02]  /*0890*/  SHF.R.U32.HI R72, RZ, 0x10, R43 ;  /* 0x00000010ff487819 */ /* 0x000fe4000001162b */
[--C-:B------:R-:W-:Y:S02]  /*08a0*/  SHF.R.U64 R73, R40, 0x10, R41.reuse ;  /* 0x0000001028497819 */ /* 0x100fe40000001229 */
[----:B------:R-:W-:Y:S02]  /*08b0*/  SHF.R.U32.HI R74, RZ, 0x10, R41 ;  /* 0x00000010ff4a7819 */ /* 0x000fe40000011629 */
[----:B------:R-:W-:Y:S02]  /*08c0*/  SHF.R.U32.HI R76, RZ, 0x10, R39 ;  /* 0x00000010ff4c7819 */ /* 0x000fe40000011627 */
[--C-:B------:R-:W-:Y:S02]  /*08d0*/  SHF.R.U64 R81, R14, 0x10, R15.reuse ;  /* 0x000000100e517819 */ /* 0x100fe4000000120f */
[----:B------:R-:W-:-:S02]  /*08e0*/  SHF.R.U32.HI R82, RZ, 0x10, R15 ;  /* 0x00000010ff527819 */ /* 0x000fc4000001160f */
[--C-:B------:R-:W-:Y:S02]  /*08f0*/  SHF.R.U64 R83, R16, 0x10, R17.reuse ;  /* 0x0000001010537819 */ /* 0x100fe40000001211 */
[----:B------:R-:W-:Y:S02]  /*0900*/  SHF.R.U32.HI R84, RZ, 0x10, R17 ;  /* 0x00000010ff547819 */ /* 0x000fe40000011611 */
[--C-:B------:R-:W-:Y:S02]  /*0910*/  SHF.R.U64 R85, R18, 0x10, R19.reuse ;  /* 0x0000001012557819 */ /* 0x100fe40000001213 */
[----:B------:R-:W-:Y:S01]  /*0920*/  SHF.R.U32.HI R86, RZ, 0x10, R19 ;  /* 0x00000010ff567819 */ /* 0x000fe20000011613 */
[----:B-1----:R-:W-:Y:S01]  /*0930*/  HADD2.F32 R4, -RZ, R42.H0_H0 ;  /* 0x2000002aff047230 */ /* 0x002fe20000004100 */
[----:B------:R-:W-:Y:S01]  /*0940*/  LOP3.LUT R2, R2, UR25, R7, 0x96, !PT ;  /* 0x0000001902027c12 */ /* 0x000fe2000f8e9607 */
[----:B------:R-:W-:Y:S01]  /*0950*/  HADD2.F32 R5, -RZ, R43.H0_H0 ;  /* 0x2000002bff057230 */ /* 0x000fe20000004100 */
[----:B------:R-:W-:Y:S01]  /*0960*/  LOP3.LUT R3, R6, UR26, R3, 0x96, !PT ;  /* 0x0000001a06037c12 */ /* 0x000fe2000f8e9603 */
[----:B------:R-:W-:Y:S01]  /*0970*/  HADD2.F32 R6, -RZ, R40.H0_H0 ;  /* 0x20000028ff067230 */ /* 0x000fe20000004100 */
[----:B------:R-:W-:Y:S01]  /*0980*/  LOP3.LUT R147, R0, 0x3, RZ, 0xc0, !PT ;  /* 0x0000000300937812 */ /* 0x000fe200078ec0ff */
[----:B------:R-:W-:Y:S01]  /*0990*/  HADD2.F32 R7, -RZ, R41.H0_H0 ;  /* 0x20000029ff077230 */ /* 0x000fe20000004100 */
[----:B------:R-:W-:Y:S01]  /*09a0*/  IMAD R68, R68, -0x326172a9, RZ ;  /* 0xcd9e8d5744447824 */ /* 0x000fe200078e02ff */
[----:B------:R-:W-:Y:S01]  /*09b0*/  HADD2.F32 R9, -RZ, R39.H0_H0 ;  /* 0x20000027ff097230 */ /* 0x000fe20000004100 */
[----:B------:R-:W-:Y:S01]  /*09c0*/  IMAD R70, R70, -0x2daee0ad, RZ ;  /* 0xd2511f5346467824 */ /* 0x000fe200078e02ff */
[----:B------:R-:W-:Y:S01]  /*09d0*/  HADD2.F32 R14, -RZ, R14.H0_H0 ;  /* 0x2000000eff0e7230 */ /* 0x000fe20000004100 */
[----:B------:R-:W-:Y:S01]  /*09e0*/  IMAD.MOV.U32 R0, RZ, RZ, 0x1 ;  /* 0x00000001ff007424 */ /* 0x000fe200078e00ff */
[----:B------:R-:W-:Y:S01]  /*09f0*/  HADD2.F32 R15, -RZ, R15.H0_H0 ;  /* 0x2000000fff0f7230 */ /* 0x000fe20000004100 */
[----:B------:R-:W-:Y:S01]  /*0a00*/  IMAD.MOV.U32 R69, RZ, RZ, RZ ;  /* 0x000000ffff457224 */ /* 0x000fe200078e00ff */
        /* <DEDUP_REMOVED lines=66> */
[----:B------:R-:W-:Y:S01]  /*0e30*/  SHF.R.U32.HI R111, RZ, 0x10, R115 ;  /* 0x00000010ff6f7819 */ /* 0x000fe20000011673 */
        /* <DEDUP_REMOVED lines=50> */
.L_x_25330:
[----:B------:R-:W-:Y:S01]  /*1160*/  IMAD R32, R146, c[0x0][0x168], RZ ;  /* 0x00005a0092207a24 */ /* 0x000fe200078e02ff */
[----:B------:R-:W-:Y:S01]  /*1170*/  ISETP.NE.U32.AND P0, PT, RZ, c[0x0][0x180], PT ;  /* 0x00006000ff007a0c */ /* 0x000fe20003f05070 */
[----:B------:R-:W-:Y:S01]  /*1180*/  IMAD.MOV.U32 R101, RZ, RZ, 0x10 ;  /* 0x00000010ff657424 */ /* 0x000fe200078e00ff */
[----:B------:R-:W-:Y:S01]  /*1190*/  ISETP.NE.U32.AND P1, PT, RZ, c[0x0][0x1c0], PT ;  /* 0x00007000ff007a0c */ /* 0x000fe20003f25070 */
[----:B------:R-:W-:Y:S01]  /*11a0*/  IMAD.MOV.U32 R102, RZ, RZ, 0x3f800000 ;  /* 0x3f800000ff667424 */ /* 0x000fe200078e00ff */
[----:B------:R-:W-:-:S02]  /*11b0*/  SHF.R.S32.HI R33, RZ, 0x1f, R32 ;  /* 0x0000001fff217819 */ /* 0x000fc40000011420 */
[----:B------:R-:W-:Y:S02]  /*11c0*/  ISETP.NE.AND.EX P0, PT, RZ, c[0x0][0x184], PT, P0 ;  /* 0x00006100ff007a0c */ /* 0x000fe40003f05300 */
[----:B------:R-:W-:Y:S02]  /*11d0*/  LEA.HI R33, R33, R32, RZ, 0x2 ;  /* 0x0000002021217211 */ /* 0x000fe400078f10ff */
[----:B------:R-:W-:Y:S02]  /*11e0*/  ISETP.NE.AND.EX P1, PT, RZ, c[0x0][0x1c4], PT, P1 ;  /* 0x00007100ff007a0c */ /* 0x000fe40003f25310 */
[----:B------:R-:W-:-:S05]  /*11f0*/  LEA.HI.SX32 R148, R33, R148, 0x1e ;  /* 0x0000009421947211 */ /* 0x000fca00078ff2ff */
[----:B------:R-:W-:-:S04]  /*1200*/  IMAD.WIDE.U32 R32, R148, R101, c[0x0][0x170] ;  /* 0x00005c0094207625 */ /* 0x000fc800078e0065 */
[----:B------:R-:W-:Y:S02]  /*1210*/  @P0 IMAD.WIDE.U32 R36, R148, R101, c[0x0][0x180] ;  /* 0x0000600094240625 */ /* 0x000fe400078e0065 */
[----:B------:R-:W5:Y:S01]  /*1220*/  LDG.E.128 R32, [R32.64] ;  /* 0x0000000620207981 */ /* 0x000f62000c1e1d00 */
[----:B------:R-:W-:-:S03]  /*1230*/  @P1 MOV R39, 0x4 ;  /* 0x0000000400271802 */ /* 0x000fc60000000f00 */
[----:B------:R0:W5:Y:S02]  /*1240*/  @P0 LDG.E.128 R60, [R36.64] ;  /* 0x00000006243c0981 */ /* 0x000164000c1e1d00 */
[----:B------:R-:W-:-:S05]  /*1250*/  @P1 IMAD.WIDE R38, R146, R39, c[0x0][0x1c0] ;  /* 0x0000700092261625 */ /* 0x000fca00078e0227 */
[----:B------:R0:W5:Y:S01]  /*1260*/  @P1 LDG.E R102, [R38.64] ;  /* 0x0000000626661981 */ /* 0x000162000c1e1900 */
        /* <DEDUP_REMOVED lines=12> */
.L_x_25104:
[----:B0-----:R-:W-:Y:S02]  /*1330*/  MOV R42, R68 ;  /* 0x00000044002a7202 */ /* 0x001fe40000000f00 */
.L_x_25105:
[----:B------:R-:W-:Y:S05]  /*1340*/  BSYNC B0 ;  /* 0x0000000000007941 */ /* 0x000fea0003800000 */
.L_x_25103:
        /* <DEDUP_REMOVED lines=16> */
.L_x_25109:
[----:B------:R-:W-:Y:S05]  /*1450*/  BSYNC B1 ;  /* 0x0000000000017941 */ /* 0x000fea0003800000 */
.L_x_25108:
        /* <DEDUP_REMOVED lines=44> */
.L_x_25107:
[----:B------:R-:W-:Y:S05]  /*1720*/  BSYNC B0 ;  /* 0x0000000000007941 */ /* 0x000fea0003800000 */
.L_x_25106:
        /* <DEDUP_REMOVED lines=23> */
.L_x_25111:
[----:B------:R-:W-:Y:S02]  /*18a0*/  IMAD.MOV.U32 R32, RZ, RZ, R68 ;  /* 0x000000ffff207224 */ /* 0x000fe400078e0044 */
.L_x_25112:
[----:B------:R-:W-:Y:S05]  /*18b0*/  BSYNC B0 ;  /* 0x0000000000007941 */ /* 0x000fea0003800000 */
.L_x_25110:
        /* <DEDUP_REMOVED lines=16> */
.L_x_25116:
[----:B------:R-:W-:Y:S05]  /*19c0*/  BSYNC B1 ;  /* 0x0000000000017941 */ /* 0x000fea0003800000 */
.L_x_25115:
        /* <DEDUP_REMOVED lines=44> */
.L_x_25114:
[----:B------:R-:W-:Y:S05]  /*1c90*/  BSYNC B0 ;  /* 0x0000000000007941 */ /* 0x000fea0003800000 */
.L_x_25113:
[----:B------:R-:W0:Y:S01]  /*1ca0*/  I2F.U32 R37, R32 ;  /* 0x0000002000257306 */ /* 0x000e220000201000 */
[----:B------:R-:W-:Y:S01]  /*1cb0*/  FMUL.FTZ R33, R33, R102 ;  /* 0x0000006621217220 */ /* 0x000fe20000410000 */
[----:B------:R-:W-:Y:S01]  /*1cc0*/  ISETP.NE.AND P4, PT, R38, 0x1, PT ;  /* 0x000000012600780c */ /* 0x000fe20003f85270 */
[----:B------:R-:W-:Y:S02]  /*1cd0*/  BSSY B0, `(.L_x_25117) ;  /* 0x0000012000007945 */ /* 0x000fe40003800000 */
[----:B------:R-:W-:-:S02]  /*1ce0*/  FMUL.FTZ R33, R33, c[0x0][0x1e8] ;  /* 0x00007a0021217a20 */ /* 0x000fc40000410000 */
        /* <DEDUP_REMOVED lines=15> */
.L_x_25118:
[----:B------:R-:W-:Y:S02]  /*1de0*/  MOV R40, R68 ;  /* 0x0000004400287202 */ /* 0x000fe40000000f00 */
.L_x_25119:
[----:B------:R-:W-:Y:S05]  /*1df0*/  BSYNC B0 ;  /* 0x0000000000007941 */ /* 0x000fea0003800000 */
.L_x_25117:
        /* <DEDUP_REMOVED lines=16> */
.L_x_25123:
[----:B------:R-:W-:Y:S05]  /*1f00*/  BSYNC B1 ;  /* 0x0000000000017941 */ /* 0x000fea0003800000 */
.L_x_25122:
        /* <DEDUP_REMOVED lines=44> */
.L_x_25121:
[----:B------:R-:W-:Y:S05]  /*21d0*/  BSYNC B0 ;  /* 0x0000000000007941 */ /* 0x000fea0003800000 */
.L_x_25120:
[----:B------:R-:W0:Y:S01]  /*21e0*/  I2F.U32 R37, R40 ;  /* 0x0000002800257306 */ /* 0x000e220000201000 */
[----:B------:R-:W-:Y:S01]  /*21f0*/  FMUL.FTZ R34, R34, R102 ;  /* 0x0000006622227220 */ /* 0x000fe20000410000 */
[C---:B------:R-:W-:Y:S01]  /*2200*/  ISETP.NE.AND P5, PT, R33.reuse, 0x1, PT ;  /* 0x000000012100780c */ /* 0x040fe20003fa5270 */
[----:B------:R-:W-:Y:S01]  /*2210*/  BSSY B0, `(.L_x_25124) ;  /* 0x0000012000007945 */ /* 0x000fe20003800000 */
[----:B------:R-:W-:Y:S01]  /*2220*/  IADD3 R44, R33, 0x1, RZ ;  /* 0x00000001212c7810 */ /* 0x000fe20007ffe0ff */
        /* <DEDUP_REMOVED lines=15> */
.L_x_25125:
[----:B------:R-:W-:Y:S02]  /*2320*/  IMAD.MOV.U32 R34, RZ, RZ, R68 ;  /* 0x000000ffff227224 */ /* 0x000fe400078e0044 */
.L_x_25126:
[----:B------:R-:W-:Y:S05]  /*2330*/  BSYNC B0 ;  /* 0x0000000000007941 */ /* 0x000fea0003800000 */
.L_x_25124:
        /* <DEDUP_REMOVED lines=16> */
.L_x_25130:
[----:B------:R-:W-:Y:S05]  /*2440*/  BSYNC B1 ;  /* 0x0000000000017941 */ /* 0x000fea0003800000 */
.L_x_25129:
        /* <DEDUP_REMOVED lines=44> */
.L_x_25128:
[----:B------:R-:W-:Y:S05]  /*2710*/  BSYNC B0 ;  /* 0x0000000000007941 */ /* 0x000fea0003800000 */
.L_x_25127:
[----:B------:R-:W0:Y:S01]  /*2720*/  I2F.U32 R33, R34 ;  /* 0x0000002200217306 */ /* 0x000e220000201000 */
[----:B------:R-:W-:Y:S01]  /*2730*/  FMUL.FTZ R35, R35, R102 ;  /* 0x0000006623237220 */ /* 0x000fe20000410000 */
[----:B------:R-:W-:Y:S01]  /*2740*/  SEL R36, RZ, 0x10000, P4 ;  /* 0x00010000ff247807 */ /* 0x000fe20002000000 */
[----:B------:R-:W-:Y:S01]  /*2750*/  IMAD.MOV.U32 R153, RZ, RZ, 0x4 ;  /* 0x00000004ff997424 */ /* 0x000fe200078e00ff */
[----:B------:R-:W-:Y:S01]  /*2760*/  SEL R37, RZ, 0x100, P3 ;  /* 0x00000100ff257807 */ /* 0x000fe20001800000 */
[----:B------:R-:W-:Y:S01]  /*2770*/  FMUL.FTZ R35, R35, c[0x0][0x1e8] ;  /* 0x00007a0023237a20 */ /* 0x000fe20000410000 */
[----:B------:R-:W-:Y:S01]  /*2780*/  SEL R38, RZ, 0x1, P2 ;  /* 0x00000001ff267807 */ /* 0x000fe20001000000 */
[C---:B------:R-:W-:Y:S01]  /*2790*/  IMAD.WIDE.U32 R40, R148.reuse, R101, c[0x0][0x188] ;  /* 0x0000620094287625 */ /* 0x040fe200078e0065 */
[----:B------:R-:W-:-:S03]  /*27a0*/  IADD3 R42, R148, 0x80, RZ ;  /* 0x00000080942a7810 */ /* 0x000fc60007ffe0ff */
[----:B0-----:R-:W-:-:S05]  /*27b0*/  FFMA.FTZ R33, R33, R100, 1.1641532182693481445e-10 ;  /* 0x2f00000021217423 */ /* 0x001fca0000010064 */
[----:B------:R-:W-:-:S04]  /*27c0*/  FSETP.GTU.FTZ.AND P5, PT, R33, c[0x0][0x1e4], PT ;  /* 0x0000790021007a0b */ /* 0x000fc80003fbc000 */
[----:B------:R-:W-:Y:S02]  /*27d0*/  FSEL R32, R35, RZ, !P5 ;  /* 0x000000ff23207208 */ /* 0x000fe40006800000 */
[----:B------:R-:W-:-:S03]  /*27e0*/  SEL R33, RZ, 0x1000000, P5 ;  /* 0x01000000ff217807 */ /* 0x000fc60002800000 */
[----:B------:R-:W-:Y:S01]  /*27f0*/  FMUL.FTZ R59, R139, R32 ;  /* 0x000000208b3b7220 */ /* 0x000fe20000410000 */
[----:B------:R-:W-:Y:S01]  /*2800*/  IADD3 R33, R37, R33, R36 ;  /* 0x0000002125217210 */ /* 0x000fe20007ffe024 */
[----:B------:R-:W-:-:S03]  /*2810*/  @P0 IMAD.WIDE.U32 R36, R42, R101, c[0x0][0x180] ;  /* 0x000060002a240625 */ /* 0x000fc600078e0065 */
[----:B------:R-:W-:Y:S01]  /*2820*/  IADD3 R43, R33, R38, RZ ;  /* 0x00000026212b7210 */ /* 0x000fe20007ffe0ff */
[----:B------:R-:W-:Y:S02]  /*2830*/  @P1 FADD.FTZ R59, R63, R59 ;  /* 0x0000003b3f3b1221 */ /* 0x000fe40000010000 */
[----:B------:R-:W-:-:S03]  /*2840*/  IMAD.WIDE.U32 R38, R148, R153, c[0x0][0x190] ;  /* 0x0000640094267625 */ /* 0x000fc600078e0099 */
[----:B------:R0:W-:Y:S01]  /*2850*/  STG.E.128 [R40.64], R56 ;  /* 0x0000003828007986 */ /* 0x0001e2000c101d06 */
[----:B------:R-:W-:-:S03]  /*2860*/  IMAD.WIDE.U32 R32, R42, R101, c[0x0][0x170] ;  /* 0x00005c002a207625 */ /* 0x000fc600078e0065 */
[----:B------:R0:W-:Y:S04]  /*2870*/  STG.E [R38.64], R43 ;  /* 0x0000002b26007986 */ /* 0x0001e8000c101906 */
[----:B------:R0:W5:Y:S04]  /*2880*/  @P0 LDG.E.128 R60, [R36.64] ;  /* 0x00000006243c0981 */ /* 0x000168000c1e1d00 */
[----:B------:R-:W5:Y:S01]  /*2890*/  LDG.E.128 R32, [R32.64] ;  /* 0x0000000620207981 */ /* 0x000f62000c1e1d00 */
[C---:B------:R-:W-:Y:S01]  /*28a0*/  ISETP.NE.AND P2, PT, R44.reuse, 0x1, PT ;  /* 0x000000012c00780c */ /* 0x040fe20003f45270 */
[----:B------:R-:W-:Y:S01]  /*28b0*/  BSSY B0, `(.L_x_25131) ;  /* 0x000000d000007945 */ /* 0x000fe20003800000 */
[----:B------:R-:W-:Y:S01]  /*28c0*/  IADD3 R45, R44, 0x1, RZ ;  /* 0x000000012c2d7810 */ /* 0x000fe20007ffe0ff */
[----:B------:R-:W1:Y:S10]  /*28d0*/  S2R R103, SR_TID.X ;  /* 0x0000000000677919 */ /* 0x000e740000002100 */
        /* <DEDUP_REMOVED lines=9> */
.L_x_25132:
[----:B0-----:R-:W-:Y:S02]  /*2970*/  IMAD.MOV.U32 R43, RZ, RZ, R68 ;  /* 0x000000ffff2b7224 */ /* 0x001fe400078e0044 */
.L_x_25133:
[----:B------:R-:W-:Y:S05]  /*2980*/  BSYNC B0 ;  /* 0x0000000000007941 */ /* 0x000fea0003800000 */
.L_x_25131:
        /* <DEDUP_REMOVED lines=16> */
.L_x_25137:
[----:B------:R-:W-:Y:S05]  /*2a90*/  BSYNC B1 ;  /* 0x0000000000017941 */ /* 0x000fea0003800000 */
.L_x_25136:
        /* <DEDUP_REMOVED lines=44> */
.L_x_25135:
[----:B------:R-:W-:Y:S05]  /*2d60*/  BSYNC B0 ;  /* 0x0000000000007941 */ /* 0x000fea0003800000 */
.L_x_25134:
[----:B------:R-:W0:Y:S01]  /*2d70*/  I2F.U32 R37, R43 ;  /* 0x0000002b00257306 */ /* 0x000e220000201000 */
[----:B-----5:R-:W-:Y:S01]  /*2d80*/  FMUL.FTZ R32, R32, R102 ;  /* 0x0000006620207220 */ /* 0x020fe20000410000 */
        /* <DEDUP_REMOVED lines=18> */
.L_x_25139:
[----:B------:R-:W-:Y:S02]  /*2eb0*/  IMAD.MOV.U32 R32, RZ, RZ, R68 ;  /* 0x000000ffff207224 */ /* 0x000fe400078e0044 */
.L_x_25140:
[----:B------:R-:W-:Y:S05]  /*2ec0*/  BSYNC B0 ;  /* 0x0000000000007941 */ /* 0x000fea0003800000 */
.L_x_25138:
        /* <DEDUP_REMOVED lines=16> */
.L_x_25144:
[----:B------:R-:W-:Y:S05]  /*2fd0*/  BSYNC B1 ;  /* 0x0000000000017941 */ /* 0x000fea0003800000 */
.L_x_25143:
        /* <DEDUP_REMOVED lines=44> */
.L_x_25142:
[----:B------:R-:W-:Y:S05]  /*32a0*/  BSYNC B0 ;  /* 0x0000000000007941 */ /* 0x000fea0003800000 */
.L_x_25141:
        /* <DEDUP_REMOVED lines=20> */
.L_x_25146:
[----:B------:R-:W-:Y:S02]  /*33f0*/  MOV R40, R68 ;  /* 0x0000004400287202 */ /* 0x000fe40000000f00 */
.L_x_25147:
[----:B------:R-:W-:Y:S05]  /*3400*/  BSYNC B0 ;  /* 0x0000000000007941 */ /* 0x000fea0003800000 */
.L_x_25145:
        /* <DEDUP_REMOVED lines=16> */
.L_x_25151:
[----:B------:R-:W-:Y:S05]  /*3510*/  BSYNC B1 ;  /* 0x0000000000017941 */ /* 0x000fea0003800000 */
.L_x_25150:
        /* <DEDUP_REMOVED lines=44> */
.L_x_25149:
[----:B------:R-:W-:Y:S05]  /*37e0*/  BSYNC B0 ;  /* 0x0000000000007941 */ /* 0x000fea0003800000 */
.L_x_25148:
        /* <DEDUP_REMOVED lines=20> */
.L_x_25153:
[----:B------:R-:W-:Y:S02]  /*3930*/  IMAD.MOV.U32 R34, RZ, RZ, R68 ;  /* 0x000000ffff227224 */ /* 0x000fe400078e0044 */
.L_x_25154:
[----:B------:R-:W-:Y:S05]  /*3940*/  BSYNC B0 ;  /* 0x0000000000007941 */ /* 0x000fea0003800000 */
.L_x_25152:
        /* <DEDUP_REMOVED lines=16> */
.L_x_25158:
[----:B------:R-:W-:Y:S05]  /*3a50*/  BSYNC B1 ;  /* 0x0000000000017941 */ /* 0x000fea0003800000 */
.L_x_25157:
        /* <DEDUP_REMOVED lines=44> */
.L_x_25156:
[----:B------:R-:W-:Y:S05]  /*3d20*/  BSYNC B0 ;  /* 0x0000000000007941 */ /* 0x000fea0003800000 */
.L_x_25155:
[----:B------:R-:W0:Y:S01]  /*3d30*/  I2F.U32 R33, R34 ;  /* 0x0000002200217306 */ /* 0x000e220000201000 */
[----:B------:R-:W-:Y:S01]  /*3d40*/  FMUL.FTZ R35, R35, R102 ;  /* 0x0000006623237220 */ /* 0x000fe20000410000 */
[----:B------:R-:W-:Y:S01]  /*3d50*/  SEL R36, RZ, 0x10000, P4 ;  /* 0x00010000ff247807 */ /* 0x000fe20002000000 */
[----:B------:R-:W-:Y:S01]  /*3d60*/  IMAD.WIDE.U32 R40, R42, R101, c[0x0][0x188] ;  /* 0x000062002a287625 */ /* 0x000fe200078e0065 */
[----:B------:R-:W-:Y:S02]  /*3d70*/  SEL R37, RZ, 0x100, P3 ;  /* 0x00000100ff257807 */ /* 0x000fe40001800000 */
[----:B------:R-:W-:Y:S01]  /*3d80*/  SEL R38, RZ, 0x1, P2 ;  /* 0x00000001ff267807 */ /* 0x000fe20001000000 */
[----:B------:R-:W-:Y:S01]  /*3d90*/  FMUL.FTZ R35, R35, c[0x0][0x1e8] ;  /* 0x00007a0023237a20 */ /* 0x000fe20000410000 */
[----:B------:R-:W-:Y:S01]  /*3da0*/  IADD3 R150, R148, 0x100, RZ ;  /* 0x0000010094967810 */ /* 0x000fe20007ffe0ff */
        /* <DEDUP_REMOVED lines=27> */
.L_x_25160:
[----:B0-----:R-:W-:Y:S02]  /*3f60*/  MOV R42, R68 ;  /* 0x00000044002a7202 */ /* 0x001fe40000000f00 */
.L_x_25161:
[----:B------:R-:W-:Y:S05]  /*3f70*/  BSYNC B0 ;  /* 0x0000000000007941 */ /* 0x000fea0003800000 */
.L_x_25159:
        /* <DEDUP_REMOVED lines=16> */
.L_x_25165:
[----:B------:R-:W-:Y:S05]  /*4080*/  BSYNC B1 ;  /* 0x0000000000017941 */ /* 0x000fea0003800000 */
.L_x_25164:
        /* <DEDUP_REMOVED lines=44> */
.L_x_25163:
[----:B------:R-:W-:Y:S05]  /*4350*/  BSYNC B0 ;  /* 0x0000000000007941 */ /* 0x000fea0003800000 */
.L_x_25162:
[----:B------:R-:W0:Y:S01]  /*4360*/  I2F.U32 R37, R42 ;  /* 0x0000002a00257306 */ /* 0x000e220000201000 */
[----:B-----5:R-:W-:Y:S01]  /*4370*/  FMUL.FTZ R32, R32, R102 ;  /* 0x0000006620207220 */ /* 0x020fe20000410000 */
[C---:B------:R-:W-:Y:S01]  /*4380*/  ISETP.NE.AND P3, PT, R44.reuse, 0x1, PT ;  /* 0x000000012c00780c */ /* 0x040fe20003f65270 */
[----:B------:R-:W-:Y:S01]  /*4390*/  BSSY B0, `(.L_x_25166) ;  /* 0x0000012000007945 */ /* 0x000fe20003800000 */
[----:B------:R-:W-:Y:S01]  /*43a0*/  IADD3 R36, R44, 0x1, RZ ;  /* 0x000000012c247810 */ /* 0x000fe20007ffe0ff */
[----:B------:R-:W-:-:S02]  /*43b0*/  FMUL.FTZ R32, R32, c[0x0][0x1e8] ;  /* 0x00007a0020207a20 */ /* 0x000fc40000410000 */
        /* <DEDUP_REMOVED lines=14> */
.L_x_25167:
[----:B------:R-:W-:Y:S02]  /*44a0*/  MOV R32, R68 ;  /* 0x0000004400207202 */ /* 0x000fe40000000f00 */
.L_x_25168:
[----:B------:R-:W-:Y:S05]  /*44b0*/  BSYNC B0 ;  /* 0x0000000000007941 */ /* 0x000fea0003800000 */
.L_x_25166:
        /* <DEDUP_REMOVED lines=16> */
.L_x_25172:
[----:B------:R-:W-:Y:S05]  /*45c0*/  BSYNC B1 ;  /* 0x0000000000017941 */ /* 0x000fea0003800000 */
.L_x_25171:
        /* <DEDUP_REMOVED lines=44> */
.L_x_25170:
[----:B------:R-:W-:Y:S05]  /*4890*/  BSYNC B0 ;  /* 0x0000000000007941 */ /* 0x000fea0003800000 */
.L_x_25169:
        /* <DEDUP_REMOVED lines=20> */
.L_x_25174:
[----:B------:R-:W-:Y:S02]  /*49e0*/  MOV R40, R68 ;  /* 0x0000004400287202 */ /* 0x000fe40000000f00 */
.L_x_25175:
[----:B------:R-:W-:Y:S05]  /*49f0*/  BSYNC B0 ;  /* 0x0000000000007941 */ /* 0x000fea0003800000 */
.L_x_25173:
        /* <DEDUP_REMOVED lines=16> */
.L_x_25179:
[----:B------:R-:W-:Y:S05]  /*4b00*/  BSYNC B1 ;  /* 0x0000000000017941 */ /* 0x000fea0003800000 */
.L_x_25178:
        /* <DEDUP_REMOVED lines=44> */
.L_x_25177:
[----:B------:R-:W-:Y:S05]  /*4dd0*/  BSYNC B0 ;  /* 0x0000000000007941 */ /* 0x000fea0003800000 */
.L_x_25176:
[----:B------:R-:W0:Y:S01]  /*4de0*/  I2F.U32 R37, R40 ;  /* 0x0000002800257306 */ /* 0x000e220000201000 */
[----:B------:R-:W-:Y:S01]  /*4df0*/  FMUL.FTZ R34, R34, R102 ;  /* 0x0000006622227220 */ /* 0x000fe20000410000 */
        /* <DEDUP_REMOVED lines=18> */
.L_x_25181:
[----:B------:R-:W-:Y:S02]  /*4f20*/  MOV R34, R68 ;  /* 0x0000004400227202 */ /* 0x000fe40000000f00 */
.L_x_25182:
[----:B------:R-:W-:Y:S05]  /*4f30*/  BSYNC B0 ;  /* 0x0000000000007941 */ /* 0x000fea0003800000 */
.L_x_25180:
        /* <DEDUP_REMOVED lines=16> */
.L_x_25186:
[----:B------:R-:W-:Y:S05]  /*5040*/  BSYNC B1 ;  /* 0x0000000000017941 */ /* 0x000fea0003800000 */
.L_x_25185:
        /* <DEDUP_REMOVED lines=44> */
.L_x_25184:
[----:B------:R-:W-:Y:S05]  /*5310*/  BSYNC B0 ;  /* 0x0000000000007941 */ /* 0x000fea0003800000 */
.L_x_25183:
[----:B------:R0:W2:Y:S01]  /*5320*/  I2F.U32 R33, R34 ;  /* 0x0000002200217306 */ /* 0x0000a20000201000 */
[----:B------:R-:W-:Y:S01]  /*5330*/  FMUL.FTZ R35, R35, R102 ;  /* 0x0000006623237220 */ /* 0x000fe20000410000 */
[----:B------:R-:W-:Y:S02]  /*5340*/  SEL R36, RZ, 0x10000, P4 ;  /* 0x00010000ff247807 */ /* 0x000fe40002000000 */
[----:B------:R-:W-:Y:S01]  /*5350*/  SEL R37, RZ, 0x100, P3 ;  /* 0x00000100ff257807 */ /* 0x000fe20001800000 */
[----:B------:R-:W-:Y:S01]  /*5360*/  FMUL.FTZ R35, R35, c[0x0][0x1e8] ;  /* 0x00007a0023237a20 */ /* 0x000fe20000410000 */
[----:B------:R-:W-:-:S02]  /*5370*/  IADD3 R38, R148, 0x100, RZ ;  /* 0x0000010094267810 */ /* 0x000fc40007ffe0ff */
[----:B------:R-:W-:Y:S02]  /*5380*/  IADD3 R149, R148, 0x180, RZ ;  /* 0x0000018094957810 */ /* 0x000fe40007ffe0ff */
[----:B0-----:R-:W-:Y:S01]  /*5390*/  SEL R34, RZ, 0x1, P2 ;  /* 0x00000001ff227807 */ /* 0x001fe20001000000 */
[----:B------:R-:W-:-:S04]  /*53a0*/  IMAD.WIDE.U32 R40, R38, R101, c[0x0][0x188] ;  /* 0x0000620026287625 */ /* 0x000fc800078e0065 */
[----:B------:R-:W-:-:S04]  /*53b0*/  IMAD.WIDE.U32 R38, R38, R153, c[0x0][0x190] ;  /* 0x0000640026267625 */ /* 0x000fc800078e0099 */
[----:B--2---:R-:W-:-:S05]  /*53c0*/  FFMA.FTZ R33, R33, R100, 1.1641532182693481445e-10 ;  /* 0x2f00000021217423 */ /* 0x004fca0000010064 */
[----:B------:R-:W-:-:S04]  /*53d0*/  FSETP.GTU.FTZ.AND P5, PT, R33, c[0x0][0x1e4], PT ;  /* 0x0000790021007a0b */ /* 0x000fc80003fbc000 */
[----:B------:R-:W-:Y:S02]  /*53e0*/  SEL R33, RZ, 0x1000000, P5 ;  /* 0x01000000ff217807 */ /* 0x000fe40002800000 */
[----:B------:R-:W-:Y:S02]  /*53f0*/  FSEL R32, R35, RZ, !P5 ;  /* 0x000000ff23207208 */ /* 0x000fe40006800000 */
[----:B------:R-:W-:Y:S01]  /*5400*/  IADD3 R33, R37, R33, R36 ;  /* 0x0000002125217210 */ /* 0x000fe20007ffe024 */
[----:B------:R-:W-:-:S04]  /*5410*/  @P0 IMAD.WIDE.U32 R36, R149, R101, c[0x0][0x180] ;  /* 0x0000600095240625 */ /* 0x000fc800078e0065 */
[----:B------:R-:W-:Y:S02]  /*5420*/  FMUL.FTZ R51, R131, R32 ;  /* 0x0000002083337220 */ /* 0x000fe40000410000 */
[----:B------:R-:W-:Y:S02]  /*5430*/  IMAD.IADD R45, R33, 0x1, R34 ;  /* 0x00000001212d7824 */ /* 0x000fe400078e0222 */
[----:B------:R-:W-:Y:S02]  /*5440*/  @P1 FADD.FTZ R51, R63, R51 ;  /* 0x000000333f331221 */ /* 0x000fe40000010000 */
[----:B------:R-:W-:-:S03]  /*5450*/  IMAD.WIDE.U32 R32, R149, R101, c[0x0][0x170] ;  /* 0x00005c0095207625 */ /* 0x000fc600078e0065 */
        /* <DEDUP_REMOVED lines=16> */
.L_x_25188:
[----:B0-----:R-:W-:Y:S02]  /*5560*/  IMAD.MOV.U32 R42, RZ, RZ, R68 ;  /* 0x000000ffff2a7224 */ /* 0x001fe400078e0044 */
.L_x_25189:
[----:B------:R-:W-:Y:S05]  /*5570*/  BSYNC B0 ;  /* 0x0000000000007941 */ /* 0x000fea0003800000 */
.L_x_25187:
        /* <DEDUP_REMOVED lines=16> */
.L_x_25193:
[----:B------:R-:W-:Y:S05]  /*5680*/  BSYNC B1 ;  /* 0x0000000000017941 */ /* 0x000fea0003800000 */
.L_x_25192:
        /* <DEDUP_REMOVED lines=44> */
.L_x_25191:
[----:B------:R-:W-:Y:S05]  /*5950*/  BSYNC B0 ;  /* 0x0000000000007941 */ /* 0x000fea0003800000 */
.L_x_25190:
        /* <DEDUP_REMOVED lines=20> */
.L_x_25195:
[----:B------:R-:W-:Y:S02]  /*5aa0*/  IMAD.MOV.U32 R32, RZ, RZ, R68 ;  /* 0x000000ffff207224 */ /* 0x000fe400078e0044 */
.L_x_25196:
[----:B------:R-:W-:Y:S05]  /*5ab0*/  BSYNC B0 ;  /* 0x0000000000007941 */ /* 0x000fea0003800000 */
.L_x_25194:
        /* <DEDUP_REMOVED lines=16> */
.L_x_25200:
[----:B------:R-:W-:Y:S05]  /*5bc0*/  BSYNC B1 ;  /* 0x0000000000017941 */ /* 0x000fea0003800000 */
.L_x_25199:
        /* <DEDUP_REMOVED lines=44> */
.L_x_25198:
[----:B------:R-:W-:Y:S05]  /*5e90*/  BSYNC B0 ;  /* 0x0000000000007941 */ /* 0x000fea0003800000 */
.L_x_25197:
[----:B------:R-:W0:Y:S01]  /*5ea0*/  I2F.U32 R37, R32 ;  /* 0x0000002000257306 */ /* 0x000e220000201000 */
[----:B------:R-:W-:Y:S01]  /*5eb0*/  FMUL.FTZ R33, R33, R102 ;  /* 0x0000006621217220 */ /* 0x000fe20000410000 */
[----:B------:R-:W-:Y:S01]  /*5ec0*/  ISETP.NE.AND P4, PT, R36, 0x1, PT ;  /* 0x000000012400780c */ /* 0x000fe20003f85270 */
[----:B------:R-:W-:Y:S02]  /*5ed0*/  BSSY B0, `(.L_x_25201) ;  /* 0x0000012000007945 */ /* 0x000fe40003800000 */
        /* <DEDUP_REMOVED lines=16> */
.L_x_25202:
[----:B------:R-:W-:Y:S02]  /*5fe0*/  IMAD.MOV.U32 R40, RZ, RZ, R68 ;  /* 0x000000ffff287224 */ /* 0x000fe400078e0044 */
.L_x_25203:
[----:B------:R-:W-:Y:S05]  /*5ff0*/  BSYNC B0 ;  /* 0x0000000000007941 */ /* 0x000fea0003800000 */
.L_x_25201:
        /* <DEDUP_REMOVED lines=16> */
.L_x_25207:
[----:B------:R-:W-:Y:S05]  /*6100*/  BSYNC B1 ;  /* 0x0000000000017941 */ /* 0x000fea0003800000 */
.L_x_25206:
        /* <DEDUP_REMOVED lines=44> */
.L_x_25205:
[----:B------:R-:W-:Y:S05]  /*63d0*/  BSYNC B0 ;  /* 0x0000000000007941 */ /* 0x000fea0003800000 */
.L_x_25204:
        /* <DEDUP_REMOVED lines=20> */
.L_x_25209:
[----:B------:R-:W-:Y:S02]  /*6520*/  IMAD.MOV.U32 R34, RZ, RZ, R68 ;  /* 0x000000ffff227224 */ /* 0x000fe400078e0044 */
.L_x_25210:
[----:B------:R-:W-:Y:S05]  /*6530*/  BSYNC B0 ;  /* 0x0000000000007941 */ /* 0x000fea0003800000 */
.L_x_25208:
        /* <DEDUP_REMOVED lines=16> */
.L_x_25214:
[----:B------:R-:W-:Y:S05]  /*6640*/  BSYNC B1 ;  /* 0x0000000000017941 */ /* 0x000fea0003800000 */
.L_x_25213:
        /* <DEDUP_REMOVED lines=44> */
.L_x_25212:
[----:B------:R-:W-:Y:S05]  /*6910*/  BSYNC B0 ;  /* 0x0000000000007941 */ /* 0x000fea0003800000 */
.L_x_25211:
[----:B------:R0:W2:Y:S01]  /*6920*/  I2F.U32 R33, R34 ;  /* 0x0000002200217306 */ /* 0x0000a20000201000 */
[----:B------:R-:W-:Y:S01]  /*6930*/  FMUL.FTZ R35, R35, R102 ;  /* 0x0000006623237220 */ /* 0x000fe20000410000 */
[----:B------:R-:W-:Y:S02]  /*6940*/  SEL R36, RZ, 0x10000, P4 ;  /* 0x00010000ff247807 */ /* 0x000fe40002000000 */
[----:B------:R-:W-:Y:S01]  /*6950*/  SEL R37, RZ, 0x100, P3 ;  /* 0x00000100ff257807 */ /* 0x000fe20001800000 */
[----:B------:R-:W-:Y:S01]  /*6960*/  FMUL.FTZ R35, R35, c[0x0][0x1e8] ;  /* 0x00007a0023237a20 */ /* 0x000fe20000410000 */
[C---:B------:R-:W-:Y:S02]  /*6970*/  IADD3 R38, R148.reuse, 0x180, RZ ;  /* 0x0000018094267810 */ /* 0x040fe40007ffe0ff */
[----:B------:R-:W-:-:S02]  /*6980*/  IADD3 R151, R148, 0x200, RZ ;  /* 0x0000020094977810 */ /* 0x000fc40007ffe0ff */
[----:B0-----:R-:W-:Y:S01]  /*6990*/  SEL R34, RZ, 0x1, P2 ;  /* 0x00000001ff227807 */ /* 0x001fe20001000000 */
[----:B------:R-:W-:-:S04]  /*69a0*/  IMAD.WIDE.U32 R40, R38, R101, c[0x0][0x188] ;  /* 0x0000620026287625 */ /* 0x000fc800078e0065 */
[----:B------:R-:W-:-:S04]  /*69b0*/  IMAD.WIDE.U32 R38, R38, R153, c[0x0][0x190] ;  /* 0x0000640026267625 */ /* 0x000fc800078e0099 */
[----:B--2---:R-:W-:-:S05]  /*69c0*/  FFMA.FTZ R33, R33, R100, 1.1641532182693481445e-10 ;  /* 0x2f00000021217423 */ /* 0x004fca0000010064 */
        /* <DEDUP_REMOVED lines=25> */
.L_x_25216:
[----:B0-----:R-:W-:Y:S02]  /*6b60*/  MOV R42, R68 ;  /* 0x00000044002a7202 */ /* 0x001fe40000000f00 */
.L_x_25217:
[----:B------:R-:W-:Y:S05]  /*6b70*/  BSYNC B0 ;  /* 0x0000000000007941 */ /* 0x000fea0003800000 */
.L_x_25215:
        /* <DEDUP_REMOVED lines=16> */
.L_x_25221:
[----:B------:R-:W-:Y:S05]  /*6c80*/  BSYNC B1 ;  /* 0x0000000000017941 */ /* 0x000fea0003800000 */
.L_x_25220:
        /* <DEDUP_REMOVED lines=44> */
.L_x_25219:
[----:B------:R-:W-:Y:S05]  /*6f50*/  BSYNC B0 ;  /* 0x0000000000007941 */ /* 0x000fea0003800000 */
.L_x_25218:
        /* <DEDUP_REMOVED lines=20> */
.L_x_25223:
[----:B------:R-:W-:Y:S02]  /*70a0*/  MOV R32, R68 ;  /* 0x0000004400207202 */ /* 0x000fe40000000f00 */
.L_x_25224:
[----:B------:R-:W-:Y:S05]  /*70b0*/  BSYNC B0 ;  /* 0x0000000000007941 */ /* 0x000fea0003800000 */
.L_x_25222:
        /* <DEDUP_REMOVED lines=16> */
.L_x_25228:
[----:B------:R-:W-:Y:S05]  /*71c0*/  BSYNC B1 ;  /* 0x0000000000017941 */ /* 0x000fea0003800000 */
.L_x_25227:
        /* <DEDUP_REMOVED lines=44> */
.L_x_25226:
[----:B------:R-:W-:Y:S05]  /*7490*/  BSYNC B0 ;  /* 0x0000000000007941 */ /* 0x000fea0003800000 */
.L_x_25225:
        /* <DEDUP_REMOVED lines=20> */
.L_x_25230:
[----:B------:R-:W-:Y:S02]  /*75e0*/  MOV R43, R68 ;  /* 0x00000044002b7202 */ /* 0x000fe40000000f00 */
.L_x_25231:
[----:B------:R-:W-:Y:S05]  /*75f0*/  BSYNC B0 ;  /* 0x0000000000007941 */ /* 0x000fea0003800000 */
.L_x_25229:
        /* <DEDUP_REMOVED lines=16> */
.L_x_25235:
[----:B------:R-:W-:Y:S05]  /*7700*/  BSYNC B1 ;  /* 0x0000000000017941 */ /* 0x000fea0003800000 */
.L_x_25234:
        /* <DEDUP_REMOVED lines=44> */
.L_x_25233:
[----:B------:R-:W-:Y:S05]  /*79d0*/  BSYNC B0 ;  /* 0x0000000000007941 */ /* 0x000fea0003800000 */
.L_x_25232:
        /* <DEDUP_REMOVED lines=20> */
.L_x_25237:
[----:B------:R-:W-:Y:S02]  /*7b20*/  MOV R34, R68 ;  /* 0x0000004400227202 */ /* 0x000fe40000000f00 */
.L_x_25238:
[----:B------:R-:W-:Y:S05]  /*7b30*/  BSYNC B0 ;  /* 0x0000000000007941 */ /* 0x000fea0003800000 */
.L_x_25236:
        /* <DEDUP_REMOVED lines=16> */
.L_x_25242:
[----:B------:R-:W-:Y:S05]  /*7c40*/  BSYNC B1 ;  /* 0x0000000000017941 */ /* 0x000fea0003800000 */
.L_x_25241:
        /* <DEDUP_REMOVED lines=44> */
.L_x_25240:
[----:B------:R-:W-:Y:S05]  /*7f10*/  BSYNC B0 ;  /* 0x0000000000007941 */ /* 0x000fea0003800000 */
.L_x_25239:
        /* <DEDUP_REMOVED lines=36> */
.L_x_25244:
[----:B0-----:R-:W-:Y:S02]  /*8160*/  IMAD.MOV.U32 R66, RZ, RZ, R68 ;  /* 0x000000ffff427224 */ /* 0x001fe400078e0044 */
.L_x_25245:
[----:B------:R-:W-:Y:S05]  /*8170*/  BSYNC B0 ;  /* 0x0000000000007941 */ /* 0x000fea0003800000 */
.L_x_25243:
        /* <DEDUP_REMOVED lines=16> */
.L_x_25249:
[----:B------:R-:W-:Y:S05]  /*8280*/  BSYNC B1 ;  /* 0x0000000000017941 */ /* 0x000fea0003800000 */
.L_x_25248:
        /* <DEDUP_REMOVED lines=44> */
.L_x_25247:
[----:B------:R-:W-:Y:S05]  /*8550*/  BSYNC B0 ;  /* 0x0000000000007941 */ /* 0x000fea0003800000 */
.L_x_25246:
        /* <DEDUP_REMOVED lines=20> */
.L_x_25251:
[----:B------:R-:W-:Y:S02]  /*86a0*/  IMAD.MOV.U32 R32, RZ, RZ, R68 ;  /* 0x000000ffff207224 */ /* 0x000fe400078e0044 */
.L_x_25252:
[----:B------:R-:W-:Y:S05]  /*86b0*/  BSYNC B0 ;  /* 0x0000000000007941 */ /* 0x000fea0003800000 */
.L_x_25250:
        /* <DEDUP_REMOVED lines=16> */
.L_x_25256:
[----:B------:R-:W-:Y:S05]  /*87c0*/  BSYNC B1 ;  /* 0x0000000000017941 */ /* 0x000fea0003800000 */
.L_x_25255:
        /* <DEDUP_REMOVED lines=44> */
.L_x_25254:
[----:B------:R-:W-:Y:S05]  /*8a90*/  BSYNC B0 ;  /* 0x0000000000007941 */ /* 0x000fea0003800000 */
.L_x_25253:
        /* <DEDUP_REMOVED lines=20> */
.L_x_25258:
[----:B------:R-:W-:Y:S02]  /*8be0*/  IMAD.MOV.U32 R66, RZ, RZ, R68 ;  /* 0x000000ffff427224 */ /* 0x000fe400078e0044 */
.L_x_25259:
[----:B------:R-:W-:Y:S05]  /*8bf0*/  BSYNC B0 ;  /* 0x0000000000007941 */ /* 0x000fea0003800000 */
.L_x_25257:
        /* <DEDUP_REMOVED lines=16> */
.L_x_25263:
[----:B------:R-:W-:Y:S05]  /*8d00*/  BSYNC B1 ;  /* 0x0000000000017941 */ /* 0x000fea0003800000 */
.L_x_25262:
        /* <DEDUP_REMOVED lines=44> */
.L_x_25261:
[----:B------:R-:W-:Y:S05]  /*8fd0*/  BSYNC B0 ;  /* 0x0000000000007941 */ /* 0x000fea0003800000 */
.L_x_25260:
        /* <DEDUP_REMOVED lines=20> */
.L_x_25265:
[----:B------:R-:W-:Y:S02]  /*9120*/  IMAD.MOV.U32 R34, RZ, RZ, R68 ;  /* 0x000000ffff227224 */ /* 0x000fe400078e0044 */
.L_x_25266:
[----:B------:R-:W-:Y:S05]  /*9130*/  BSYNC B0 ;  /* 0x0000000000007941 */ /* 0x000fea0003800000 */
.L_x_25264:
        /* <DEDUP_REMOVED lines=16> */
.L_x_25270:
[----:B------:R-:W-:Y:S05]  /*9240*/  BSYNC B1 ;  /* 0x0000000000017941 */ /* 0x000fea0003800000 */
.L_x_25269:
        /* <DEDUP_REMOVED lines=44> */
.L_x_25268:
[----:B------:R-:W-:Y:S05]  /*9510*/  BSYNC B0 ;  /* 0x0000000000007941 */ /* 0x000fea0003800000 */
.L_x_25267:
[----:B------:R-:W0:Y:S01]  /*9520*/  I2F.U32 R33, R34 ;  /* 0x0000002200217306 */ /* 0x000e220000201000 */
[----:B------:R-:W-:Y:S01]  /*9530*/  FMUL.FTZ R35, R35, R102 ;  /* 0x0000006623237220 */ /* 0x000fe20000410000 */
[----:B------:R-:W-:Y:S02]  /*9540*/  SEL R64, RZ, 0x10000, P4 ;  /* 0x00010000ff407807 */ /* 0x000fe40002000000 */
[C---:B------:R-:W-:Y:S01]  /*9550*/  IADD3 R66, R148.reuse, 0x280, RZ ;  /* 0x0000028094427810 */ /* 0x040fe20007ffe0ff */
[----:B------:R-:W-:Y:S01]  /*9560*/  FMUL.FTZ R35, R35, c[0x0][0x1e8] ;  /* 0x00007a0023237a20 */ /* 0x000fe20000410000 */
[----:B------:R-:W-:-:S03]  /*9570*/  IADD3 R154, R148, 0x300, RZ ;  /* 0x00000300949a7810 */ /* 0x000fc60007ffe0ff */
[----:B------:R-:W-:-:S04]  /*9580*/  IMAD.WIDE.U32 R156, R66, R101, c[0x0][0x188] ;  /* 0x00006200429c7625 */ /* 0x000fc800078e0065 */
[----:B------:R-:W-:-:S04]  /*9590*/  IMAD.WIDE.U32 R66, R66, R153, c[0x0][0x190] ;  /* 0x0000640042427625 */ /* 0x000fc800078e0099 */
[----:B0-----:R-:W-:-:S05]  /*95a0*/  FFMA.FTZ R33, R33, R100, 1.1641532182693481445e-10 ;  /* 0x2f00000021217423 */ /* 0x001fca0000010064 */
[----:B------:R-:W-:-:S04]  /*95b0*/  FSETP.GTU.FTZ.AND P5, PT, R33, c[0x0][0x1e4], PT ;  /* 0x0000790021007a0b */ /* 0x000fc80003fbc000 */
[----:B------:R-:W-:Y:S02]  /*95c0*/  FSEL R32, R35, RZ, !P5 ;  /* 0x000000ff23207208 */ /* 0x000fe40006800000 */
[----:B------:R-:W-:Y:S02]  /*95d0*/  SEL R35, RZ, 0x100, P3 ;  /* 0x00000100ff237807 */ /* 0x000fe40001800000 */
[----:B------:R-:W-:Y:S01]  /*95e0*/  SEL R33, RZ, 0x1000000, P5 ;  /* 0x01000000ff217807 */ /* 0x000fe20002800000 */
[----:B------:R-:W-:Y:S01]  /*95f0*/  FMUL.FTZ R39, R119, R32 ;  /* 0x0000002077277220 */ /* 0x000fe20000410000 */
[----:B------:R-:W-:Y:S02]  /*9600*/  SEL R32, RZ, 0x1, P2 ;  /* 0x00000001ff207807 */ /* 0x000fe40001000000 */
[----:B------:R-:W-:Y:S01]  /*9610*/  IADD3 R33, R35, R33, R64 ;  /* 0x0000002123217210 */ /* 0x000fe20007ffe040 */
[----:B------:R-:W-:Y:S02]  /*9620*/  @P1 FADD.FTZ R39, R63, R39 ;  /* 0x000000273f271221 */ /* 0x000fe40000010000 */
[----:B------:R-:W-:Y:S01]  /*9630*/  @P0 IMAD.WIDE.U32 R64, R154, R101, c[0x0][0x180] ;  /* 0x000060009a400625 */ /* 0x000fe200078e0065 */
[----:B------:R-:W-:-:S02]  /*9640*/  IADD3 R147, R33, R32, RZ ;  /* 0x0000002021937210 */ /* 0x000fc40007ffe0ff */
        /* <DEDUP_REMOVED lines=17> */
.L_x_25272:
[----:B0-----:R-:W-:Y:S02]  /*9760*/  MOV R147, R68 ;  /* 0x0000004400937202 */ /* 0x001fe40000000f00 */
.L_x_25273:
[----:B------:R-:W-:Y:S05]  /*9770*/  BSYNC B0 ;  /* 0x0000000000007941 */ /* 0x000fea0003800000 */
.L_x_25271:
        /* <DEDUP_REMOVED lines=16> */
.L_x_25277:
[----:B------:R-:W-:Y:S05]  /*9880*/  BSYNC B1 ;  /* 0x0000000000017941 */ /* 0x000fea0003800000 */
.L_x_25276:
        /* <DEDUP_REMOVED lines=44> */
.L_x_25275:
[----:B------:R-:W-:Y:S05]  /*9b50*/  BSYNC B0 ;  /* 0x0000000000007941 */ /* 0x000fea0003800000 */
.L_x_25274:
        /* <DEDUP_REMOVED lines=20> */
.L_x_25279:
[----:B------:R-:W-:Y:S02]  /*9ca0*/  MOV R147, R68 ;  /* 0x0000004400937202 */ /* 0x000fe40000000f00 */
.L_x_25280:
[----:B------:R-:W-:Y:S05]  /*9cb0*/  BSYNC B0 ;  /* 0x0000000000007941 */ /* 0x000fea0003800000 */
.L_x_25278:
        /* <DEDUP_REMOVED lines=16> */
.L_x_25284:
[----:B------:R-:W-:Y:S05]  /*9dc0*/  BSYNC B1 ;  /* 0x0000000000017941 */ /* 0x000fea0003800000 */
.L_x_25283:
        /* <DEDUP_REMOVED lines=44> */
.L_x_25282:
[----:B------:R-:W-:Y:S05]  /*a090*/  BSYNC B0 ;  /* 0x0000000000007941 */ /* 0x000fea0003800000 */
.L_x_25281:
[----:B------:R-:W0:Y:S01]  /*a0a0*/  I2F.U32 R65, R147 ;  /* 0x0000009300417306 */ /* 0x000e220000201000 */
[----:B------:R-:W-:Y:S01]  /*a0b0*/  FMUL.FTZ R33, R33, R102 ;  /* 0x0000006621217220 */ /* 0x000fe20000410000 */
[----:B------:R-:W-:Y:S01]  /*a0c0*/  ISETP.NE.AND P4, PT, R64, 0x1, PT ;  /* 0x000000014000780c */ /* 0x000fe20003f85270 */
[----:B------:R-:W-:Y:S02]  /*a0d0*/  BSSY B0, `(.L_x_25285) ;  /* 0x0000012000007945 */ /* 0x000fe40003800000 */
        /* <DEDUP_REMOVED lines=16> */
.L_x_25286:
[----:B------:R-:W-:Y:S02]  /*a1e0*/  MOV R147, R68 ;  /* 0x0000004400937202 */ /* 0x000fe40000000f00 */
.L_x_25287:
[----:B------:R-:W-:Y:S05]  /*a1f0*/  BSYNC B0 ;  /* 0x0000000000007941 */ /* 0x000fea0003800000 */
.L_x_25285:
        /* <DEDUP_REMOVED lines=16> */
.L_x_25291:
[----:B------:R-:W-:Y:S05]  /*a300*/  BSYNC B1 ;  /* 0x0000000000017941 */ /* 0x000fea0003800000 */
.L_x_25290:
        /* <DEDUP_REMOVED lines=43> */
[----:B------:R-:W-:-:S06]  /*a5c0*/  HFMA2.MMA R65, -RZ, RZ, 0, 0 ;  /* 0x00000000ff417435 */ /* 0x000fcc00000001ff */
.L_x_25289:
[----:B------:R-:W-:Y:S05]  /*a5d0*/  BSYNC B0 ;  /* 0x0000000000007941 */ /* 0x000fea0003800000 */
.L_x_25288:
        /* <DEDUP_REMOVED lines=20> */
.L_x_25293:
[----:B------:R-:W-:Y:S02]  /*a720*/  MOV R147, R68 ;  /* 0x0000004400937202 */ /* 0x000fe40000000f00 */
.L_x_25294:
[----:B------:R-:W-:Y:S05]  /*a730*/  BSYNC B0 ;  /* 0x0000000000007941 */ /* 0x000fea0003800000 */
.L_x_25292:
        /* <DEDUP_REMOVED lines=16> */
.L_x_25298:
[----:B------:R-:W-:Y:S05]  /*a840*/  BSYNC B1 ;  /* 0x0000000000017941 */ /* 0x000fea0003800000 */
.L_x_25297:
        /* <DEDUP_REMOVED lines=44> */
.L_x_25296:
[----:B------:R-:W-:Y:S05]  /*ab10*/  BSYNC B0 ;  /* 0x0000000000007941 */ /* 0x000fea0003800000 */
.L_x_25295:
        /* <DEDUP_REMOVED lines=8> */
[----:B0-----:R-:W-:Y:S02]  /*aba0*/  FFMA.FTZ R65, R65, R100, 1.1641532182693481445e-10 ;  /* 0x2f00000041417423 */ /* 0x001fe40000010064 */
[----:B------:R-:W-:-:S03]  /*abb0*/  @P0 IMAD.WIDE.U32 R158, R156, R101, c[0x0][0x180] ;  /* 0x000060009c9e0625 */ /* 0x000fc600078e0065 */
[----:B------:R-:W-:Y:S02]  /*abc0*/  FSETP.GTU.FTZ.AND P5, PT, R65, c[0x0][0x1e4], PT ;  /* 0x0000790041007a0b */ /* 0x000fe40003fbc000 */
[----:B------:R-:W-:Y:S02]  /*abd0*/  SEL R65, RZ, 0x100, P3 ;  /* 0x00000100ff417807 */ /* 0x000fe40001800000 */
[----:B------:R-:W-:Y:S02]  /*abe0*/  FSEL R64, R35, RZ, !P5 ;  /* 0x000000ff23407208 */ /* 0x000fe40006800000 */
[----:B------:R-:W-:-:S04]  /*abf0*/  SEL R35, RZ, 0x1000000, P5 ;  /* 0x01000000ff237807 */ /* 0x000fc80002800000 */
[----:B------:R-:W-:Y:S01]  /*ac00*/  IADD3 R65, R65, R35, R66 ;  /* 0x0000002341417210 */ /* 0x000fe20007ffe042 */
[----:B------:R-:W-:Y:S01]  /*ac10*/  FMUL.FTZ R35, R115, R64 ;  /* 0x0000004073237220 */ /* 0x000fe20000410000 */
[----:B------:R-:W-:-:S03]  /*ac20*/  SEL R64, RZ, 0x1, P2 ;  /* 0x00000001ff407807 */ /* 0x000fc60001000000 */
        /* <DEDUP_REMOVED lines=19> */
.L_x_25300:
[----:B0-----:R-:W-:Y:S02]  /*ad60*/  IMAD.MOV.U32 R147, RZ, RZ, R68 ;  /* 0x000000ffff937224 */ /* 0x001fe400078e0044 */
.L_x_25301:
[----:B------:R-:W-:Y:S05]  /*ad70*/  BSYNC B0 ;  /* 0x0000000000007941 */ /* 0x000fea0003800000 */
.L_x_25299:
        /* <DEDUP_REMOVED lines=16> */
.L_x_25305:
[----:B------:R-:W-:Y:S05]  /*ae80*/  BSYNC B1 ;  /* 0x0000000000017941 */ /* 0x000fea0003800000 */
.L_x_25304:
        /* <DEDUP_REMOVED lines=44> */
.L_x_25303:
[----:B------:R-:W-:Y:S05]  /*b150*/  BSYNC B0 ;  /* 0x0000000000007941 */ /* 0x000fea0003800000 */
.L_x_25302:
        /* <DEDUP_REMOVED lines=20> */
.L_x_25307:
[----:B------:R-:W-:Y:S02]  /*b2a0*/  IMAD.MOV.U32 R147, RZ, RZ, R68 ;  /* 0x000000ffff937224 */ /* 0x000fe400078e0044 */
.L_x_25308:
[----:B------:R-:W-:Y:S05]  /*b2b0*/  BSYNC B0 ;  /* 0x0000000000007941 */ /* 0x000fea0003800000 */
.L_x_25306:
        /* <DEDUP_REMOVED lines=16> */
.L_x_25312:
[----:B------:R-:W-:Y:S05]  /*b3c0*/  BSYNC B1 ;  /* 0x0000000000017941 */ /* 0x000fea0003800000 */
.L_x_25311:
        /* <DEDUP_REMOVED lines=44> */
.L_x_25310:
[----:B------:R-:W-:Y:S05]  /*b690*/  BSYNC B0 ;  /* 0x0000000000007941 */ /* 0x000fea0003800000 */
.L_x_25309:
        /* <DEDUP_REMOVED lines=20> */
.L_x_25314:
[----:B------:R-:W-:Y:S02]  /*b7e0*/  IMAD.MOV.U32 R155, RZ, RZ, R68 ;  /* 0x000000ffff9b7224 */ /* 0x000fe400078e0044 */
.L_x_25315:
[----:B------:R-:W-:Y:S05]  /*b7f0*/  BSYNC B0 ;  /* 0x0000000000007941 */ /* 0x000fea0003800000 */
.L_x_25313:
        /* <DEDUP_REMOVED lines=16> */
.L_x_25319:
[----:B------:R-:W-:Y:S05]  /*b900*/  BSYNC B1 ;  /* 0x0000000000017941 */ /* 0x000fea0003800000 */
.L_x_25318:
        /* <DEDUP_REMOVED lines=44> */
.L_x_25317:
[----:B------:R-:W-:Y:S05]  /*bbd0*/  BSYNC B0 ;  /* 0x0000000000007941 */ /* 0x000fea0003800000 */
.L_x_25316:
        /* <DEDUP_REMOVED lines=20> */
.L_x_25321:
[----:B------:R-:W-:Y:S02]  /*bd20*/  IMAD.MOV.U32 R155, RZ, RZ, R68 ;  /* 0x000000ffff9b7224 */ /* 0x000fe400078e0044 */
.L_x_25322:
[----:B------:R-:W-:Y:S05]  /*bd30*/  BSYNC B0 ;  /* 0x0000000000007941 */ /* 0x000fea0003800000 */
.L_x_25320:
        /* <DEDUP_REMOVED lines=16> */
.L_x_25326:
[----:B------:R-:W-:Y:S05]  /*be40*/  BSYNC B1 ;  /* 0x0000000000017941 */ /* 0x000fea0003800000 */
.L_x_25325:
        /* <DEDUP_REMOVED lines=44> */
.L_x_25324:
[----:B------:R-:W-:Y:S05]  /*c110*/  BSYNC B0 ;  /* 0x0000000000007941 */ /* 0x000fea0003800000 */
.L_x_25323:
[----:B------:R-:W0:Y:S01]  /*c120*/  I2F.U32 R155, R155 ;  /* 0x0000009b009b7306 */ /* 0x000e220000201000 */
[----:B------:R-:W-:Y:S01]  /*c130*/  FMUL.FTZ R67, R67, R102 ;  /* 0x0000006643437220 */ /* 0x000fe20000410000 */
[----:B------:R-:W-:Y:S01]  /*c140*/  SEL R157, RZ, 0x10000, P3 ;  /* 0x00010000ff9d7807 */ /* 0x000fe20001800000 */
[----:B------:R-:W-:-:S04]  /*c150*/  IMAD.WIDE.U32 R158, R156, R153, c[0x0][0x190] ;  /* 0x000064009c9e7625 */ /* 0x000fc800078e0099 */
[----:B------:R-:W-:Y:S02]  /*c160*/  FMUL.FTZ R67, R67, c[0x0][0x1e8] ;  /* 0x00007a0043437a20 */ /* 0x000fe40000410000 */
[----:B0-----:R-:W-:Y:S01]  /*c170*/  FFMA.FTZ R100, R155, R100, 1.1641532182693481445e-10 ;  /* 0x2f0000009b647423 */ /* 0x001fe20000010064 */
[----:B------:R-:W-:-:S04]  /*c180*/  SEL R155, RZ, 0x100, P2 ;  /* 0x00000100ff9b7807 */ /* 0x000fc80001000000 */
[----:B------:R-:W-:-:S04]  /*c190*/  FSETP.GTU.FTZ.AND P4, PT, R100, c[0x0][0x1e4], PT ;  /* 0x0000790064007a0b */ /* 0x000fc80003f9c000 */
[----:B------:R-:W-:Y:S02]  /*c1a0*/  SEL R102, RZ, 0x1000000, P4 ;  /* 0x01000000ff667807 */ /* 0x000fe40002000000 */
[----:B------:R-:W-:Y:S02]  /*c1b0*/  FSEL R100, R67, RZ, !P4 ;  /* 0x000000ff43647208 */ /* 0x000fe40006000000 */
[----:B------:R-:W-:Y:S02]  /*c1c0*/  IADD3 R102, R155, R102, R157 ;  /* 0x000000669b667210 */ /* 0x000fe40007ffe09d */
[----:B------:R-:W-:Y:S01]  /*c1d0*/  SEL R155, RZ, 0x1, P0 ;  /* 0x00000001ff9b7807 */ /* 0x000fe20000000000 */
[----:B------:R-:W-:Y:S01]  /*c1e0*/  FMUL.FTZ R67, R111, R100 ;  /* 0x000000646f437220 */ /* 0x000fe20000410000 */
[----:B-1----:R-:W-:Y:S01]  /*c1f0*/  LOP3.LUT P0, RZ, R103, 0x1f, RZ, 0xc0, !PT ;  /* 0x0000001f67ff7812 */ /* 0x002fe2000780c0ff */
[----:B------:R-:W-:Y:S01]  /*c200*/  IMAD.WIDE.U32 R100, R156, R101, c[0x0][0x188] ;  /* 0x000062009c647625 */ /* 0x000fe200078e0065 */
[----:B------:R-:W-:-:S03]  /*c210*/  IADD3 R155, R102, R155, RZ ;  /* 0x0000009b669b7210 */ /* 0x000fc60007ffe0ff */
[----:B------:R-:W-:Y:S02]  /*c220*/  FADD.FTZ R102, RZ, R56 ;  /* 0x00000038ff667221 */ /* 0x000fe40000010000 */
[----:B------:R-:W-:Y:S01]  /*c230*/  @P1 FADD.FTZ R67, R63, R67 ;  /* 0x000000433f431221 */ /* 0x000fe20000010000 */
[----:B------:R-:W-:Y:S01]  /*c240*/  LOP3.LUT P1, RZ, R0, 0xff, RZ, 0xc0, !PT ;  /* 0x000000ff00ff7812 */ /* 0x000fe2000782c0ff */
[----:B------:R-:W-:Y:S01]  /*c250*/  FADD.FTZ R153, R57, R102 ;  /* 0x0000006639997221 */ /* 0x000fe20000010000 */
[----:B------:R-:W-:Y:S02]  /*c260*/  SHF.R.U32.HI R102, RZ, 0x5, R103 ;  /* 0x00000005ff667819 */ /* 0x000fe40000011667 */
[----:B------:R0:W-:Y:S02]  /*c270*/  STG.E.128 [R100.64], R64 ;  /* 0x0000004064007986 */ /* 0x0001e4000c101d06 */
[----:B------:R-:W-:Y:S02]  /*c280*/  LOP3.LUT R102, R102, 0x7fffffc, RZ, 0xc0, !PT ;  /* 0x07fffffc66667812 */ /* 0x000fe400078ec0ff */
[----:B------:R1:W-:Y:S05]  /*c290*/  STG.E [R158.64], R155 ;  /* 0x0000009b9e007986 */ /* 0x0003ea000c101906 */
[----:B------:R-:W-:Y:S01]  /*c2a0*/  @!P1 IADD3 R102, R102, 0x4, RZ ;  /* 0x0000000466669810 */ /* 0x000fe20007ffe0ff */
        /* <DEDUP_REMOVED lines=31> */
[----:B-1----:R0:W1:Y:S02]  /*c4a0*/  SHFL.BFLY PT, R153, R101, 0x1, 0x1f ;  /* 0x0c201f0065997f89 */ /* 0x00206400000e0000 */
.L_x_25331:
        /* <DEDUP_REMOVED lines=84> */
.L_x_25332:
[----:B------:R-:W2:Y:S01]  /*c9f0*/  S2R R153, SR_TID.X ;  /* 0x0000000000997919 */ /* 0x000ea20000002100 */
[----:B------:R-:W-:Y:S01]  /*ca00*/  @!P0 SHF.R.U32.HI R103, RZ, 0x5, R103 ;  /* 0x00000005ff678819 */ /* 0x000fe20000011667 */
[----:B01----:R-:W-:Y:S01]  /*ca10*/  FADD.FTZ R101, R162, R101 ;  /* 0x00000065a2657221 */ /* 0x003fe20000010000 */
[----:B------:R-:W-:Y:S02]  /*ca20*/  WARPSYNC 0xffffffff ;  /* 0xffffffff00007948 */ /* 0x000fe40003800000 */
[----:B------:R-:W-:-:S05]  /*ca30*/  @!P0 LOP3.LUT R103, R103, 0x3, RZ, 0xc0, !PT ;  /* 0x0000000367678812 */ /* 0x000fca00078ec0ff */
[----:B------:R-:W-:-:S05]  /*ca40*/  @!P0 IMAD.IADD R155, R102, 0x1, R103 ;  /* 0x00000001669b8824 */ /* 0x000fca00078e0267 */
[----:B------:R-:W-:Y:S01]  /*ca50*/  @!P0 STS.64 [R155.X8], R100 ;  /* 0x000000649b008388 */ /* 0x000fe20000008a00 */
[----:B--2---:R-:W-:-:S03]  /*ca60*/  LOP3.LUT R157, R153, 0x1f, RZ, 0xc0, !PT ;  /* 0x0000001f999d7812 */ /* 0x004fc600078ec0ff */
[----:B------:R-:W-:Y:S01]  /*ca70*/  BAR.SYNC.DEFER_BLOCKING 0x0 ;  /* 0x0000000000007b1d */ /* 0x000fe20000010000 */
[----:B------:R-:W-:-:S13]  /*ca80*/  ISETP.GT.U32.AND P1, PT, R157, 0x3, PT ;  /* 0x000000039d00780c */ /* 0x000fda0003f24070 */
[----:B------:R-:W-:Y:S01]  /*ca90*/  @!P1 IADD3 R159, R102, R157, RZ ;  /* 0x0000009d669f9210 */ /* 0x000fe20007ffe0ff */
[----:B------:R-:W-:Y:S01]  /*caa0*/  IMAD.MOV.U32 R157, RZ, RZ, RZ ;  /* 0x000000ffff9d7224 */ /* 0x000fe200078e00ff */
[----:B------:R-:W-:Y:S01]  /*cab0*/  CS2R R102, SRZ ;  /* 0x0000000000667805 */ /* 0x000fe2000001ff00 */
[----:B------:R-:W-:-:S04]  /*cac0*/  @!P1 MOV R157, 0x400 ;  /* 0x00000400009d9802 */ /* 0x000fc80000000f00 */
[----:B------:R-:W-:Y:S01]  /*cad0*/  I2F R163, R157 ;  /* 0x0000009d00a37306 */ /* 0x000fe20000201400 */
[----:B------:R-:W-:Y:S01]  /*cae0*/  @!P1 LDS.64 R102, [R159.X8] ;  /* 0x000000009f669984 */ /* 0x000fe20000008a00 */
[----:B------:R-:W-:-:S03]  /*caf0*/  ISETP.NE.AND P1, PT, RZ, UR8, PT ;  /* 0x00000008ff007c0c */ /* 0x000fc6000bf25270 */
[----:B------:R-:W0:Y:S03]  /*cb00*/  SHFL.DOWN PT, R160, R157, 0x2, 0x1f ;  /* 0x08401f009da07f89 */ /* 0x000e2600000e0000 */
[----:B0-----:R-:W-:Y:S01]  /*cb10*/  I2F R155, R160 ;  /* 0x000000a0009b7306 */ /* 0x001fe20000201400 */
[----:B------:R-:W-:-:S07]  /*cb20*/  IMAD.IADD R101, R160, 0x1, R157 ;  /* 0x00000001a0657824 */ /* 0x000fce00078e029d */
        /* <DEDUP_REMOVED lines=9> */
[----:B------:R-:W-:Y:S02]  /*cbc0*/  FMUL.FTZ R162, R162, R163 ;  /* 0x000000a3a2a27220 */ /* 0x000fe40000410000 */
[----:B--2---:R-:W-:Y:S02]  /*cbd0*/  FADD.FTZ R158, R158, R103 ;  /* 0x000000679e9e7221 */ /* 0x004fe40000010000 */
[----:B------:R-:W-:Y:S02]  /*cbe0*/  FMUL.FTZ R162, R162, R155 ;  /* 0x0000009ba2a27220 */ /* 0x000fe40000410000 */
[----:B0-----:R-:W-:-:S02]  /*cbf0*/  FMUL.FTZ R155, R157, R164 ;  /* 0x000000a49d9b7220 */ /* 0x001fc40000410000 */
[----:B------:R-:W-:-:S03]  /*cc00*/  FFMA.FTZ R157, R157, R162, R158 ;  /* 0x000000a29d9d7223 */ /* 0x000fc6000001009e */
        /* <DEDUP_REMOVED lines=9> */
[----:B------:R-:W-:Y:S01]  /*cca0*/  FFMA.FTZ R158, R100, R155, R158 ;  /* 0x0000009b649e7223 */ /* 0x000fe2000001009e */
[----:B------:R-:W-:Y:S01]  /*ccb0*/  SHF.R.U32.HI R100, RZ, 0x5, R153 ;  /* 0x00000005ff647819 */ /* 0x000fe20000011699 */
[----:B------:R-:W-:Y:S01]  /*ccc0*/  FMUL.FTZ R159, R159, R102 ;  /* 0x000000669f9f7220 */ /* 0x000fe20000410000 */
[----:B---3--:R-:W0:Y:S01]  /*ccd0*/  MUFU.RCP R101, R103 ;  /* 0x0000006700657308 */ /* 0x008e220000001000 */
[----:B--2---:R-:W-:Y:S01]  /*cce0*/  FADD.FTZ R160, R157, R160 ;  /* 0x000000a09da07221 */ /* 0x004fe20000010000 */
[----:B------:R-:W-:-:S04]  /*ccf0*/  LOP3.LUT R100, R100, 0x3, RZ, 0xc0, !PT ;  /* 0x0000000364647812 */ /* 0x000fc800078ec0ff */
[----:B------:R-:W-:Y:S01]  /*cd00*/  LOP3.LUT P0, RZ, R100, 0x1f, R153, 0xf8, !PT ;  /* 0x0000001f64ff7812 */ /* 0x000fe2000780f899 */
[----:B------:R-:W-:Y:S02]  /*cd10*/  IMAD.MOV.U32 R100, RZ, RZ, c[0x0][0x1e0] ;  /* 0x00007800ff647624 */ /* 0x000fe400078e00ff */
[C---:B0-----:R-:W-:Y:S02]  /*cd20*/  FMUL.FTZ R158, R101.reuse, R158 ;  /* 0x0000009e659e7220 */ /* 0x041fe40000410000 */
[----:B------:R-:W-:-:S08]  /*cd30*/  FFMA.FTZ R159, R101, R159, R160 ;  /* 0x0000009f659f7223 */ /* 0x000fd000000100a0 */
[----:B------:R-:W-:Y:S01]  /*cd40*/  @!P0 MOV R161, 0x4 ;  /* 0x0000000400a18802 */ /* 0x000fe20000000f00 */
[----:B------:R-:W0:Y:S04]  /*cd50*/  SHFL.IDX PT, R101, R158, RZ, 0x1f ;  /* 0x00001fff9e657589 */ /* 0x000e2800000e0000 */
[----:B------:R-:W-:Y:S01]  /*cd60*/  @!P0 IMAD.WIDE R160, R146, R161, c[0x0][0x1a0] ;  /* 0x0000680092a08625 */ /* 0x000fe200078e02a1 */
[----:B------:R-:W1:Y:S03]  /*cd70*/  SHFL.IDX PT, R159, R159, RZ, 0x1f ;  /* 0x00001fff9f9f7589 */ /* 0x000e6600000e0000 */
[----:B0-----:R-:W-:Y:S01]  /*cd80*/  FMUL.FTZ R102, R101, R101 ;  /* 0x0000006565667220 */ /* 0x001fe20000410000 */
[----:B------:R0:W-:Y:S01]  /*cd90*/  @!P0 STG.E [R160.64], R101 ;  /* 0x00000065a0008986 */ /* 0x0001e2000c101906 */
[----:B-1----:R-:W-:-:S03]  /*cda0*/  FFMA.FTZ R100, R159, R100, c[0x0][0x228] ;  /* 0x00008a009f647623 */ /* 0x002fc60000010064 */
[----:B------:R-:W-:Y:S01]  /*cdb0*/  FSEL R103, R102, RZ, P1 ;  /* 0x000000ff66677208 */ /* 0x000fe20000800000 */
[----:B------:R-:W-:Y:S01]  /*cdc0*/  @!P0 IMAD.MOV.U32 R159, RZ, RZ, 0x4 ;  /* 0x00000004ff9f8424 */ /* 0x000fe200078e00ff */
[----:B------:R-:W-:Y:S02]  /*cdd0*/  FSEL R102, R101, RZ, !P1 ;  /* 0x000000ff65667208 */ /* 0x000fe40004800000 */
[----:B------:R-:W-:Y:S01]  /*cde0*/  LOP3.LUT P1, RZ, R0, 0xff, RZ, 0xc0, !PT ;  /* 0x000000ff00ff7812 */ /* 0x000fe2000782c0ff */
[----:B------:R-:W-:Y:S02]  /*cdf0*/  FADD.FTZ R100, R100, R103 ;  /* 0x0000006764647221 */ /* 0x000fe40000010000 */
[--C-:B------:R-:W-:Y:S01]  /*ce00*/  FADD.FTZ R103, R58, -R102.reuse ;  /* 0x800000663a677221 */ /* 0x100fe20000010000 */
[----:B0-----:R-:W-:Y:S01]  /*ce10*/  HFMA2.MMA R101, -RZ, RZ, 0, 9.5367431640625e-07 ;  /* 0x00000010ff657435 */ /* 0x001fe200000001ff */
[----:B------:R-:W-:Y:S01]  /*ce20*/  @!P0 IMAD.WIDE R158, R146, R159, c[0x0][0x1a8] ;  /* 0x00006a00929e8625 */ /* 0x000fe200078e029f */
[----:B------:R-:W-:Y:S01]  /*ce30*/  SEL R0, RZ, 0x1, P1 ;  /* 0x00000001ff007807 */ /* 0x000fe20000800000 */
[----:B------:R-:W0:Y:S02]  /*ce40*/  MUFU.RSQ R100, R100 ;  /* 0x0000006400647308 */ /* 0x000e240000001400 */
[----:B------:R-:W-:-:S02]  /*ce50*/  FADD.FTZ R155, R59, -R102 ;  /* 0x800000663b9b7221 */ /* 0x000fc40000010000 */
[--C-:B------:R-:W-:Y:S02]  /*ce60*/  FADD.FTZ R59, R56, -R102.reuse ;  /* 0x80000066383b7221 */ /* 0x100fe40000010000 */
[--C-:B------:R-:W-:Y:S02]  /*ce70*/  FADD.FTZ R57, R57, -R102.reuse ;  /* 0x8000006639397221 */ /* 0x100fe40000010000 */
[--C-:B------:R-:W-:Y:S02]  /*ce80*/  FADD.FTZ R53, R53, -R102.reuse ;  /* 0x8000006635357221 */ /* 0x100fe40000010000 */
[--C-:B------:R-:W-:Y:S02]  /*ce90*/  FADD.FTZ R49, R49, -R102.reuse ;  /* 0x8000006631317221 */ /* 0x100fe40000010000 */
[--C-:B------:R-:W-:Y:S02]  /*cea0*/  FADD.FTZ R51, R51, -R102.reuse ;  /* 0x8000006633337221 */ /* 0x100fe40000010000 */
[----:B------:R-:W-:-:S02]  /*ceb0*/  FADD.FTZ R41, R41, -R102 ;  /* 0x8000006629297221 */ /* 0x000fc40000010000 */
[----:B0-----:R-:W-:Y:S01]  /*cec0*/  FMUL.FTZ R58, R100, R103 ;  /* 0x00000067643a7220 */ /* 0x001fe20000410000 */
[----:B------:R0:W-:Y:S01]  /*ced0*/  @!P0 STG.E [R158.64], R100 ;  /* 0x000000649e008986 */ /* 0x0001e2000c101906 */
[C---:B------:R-:W-:Y:S01]  /*cee0*/  IMAD R103, R146.reuse, c[0x0][0x168], RZ ;  /* 0x00005a0092677a24 */ /* 0x040fe200078e02ff */
[----:B------:R-:W-:Y:S01]  /*cef0*/  IADD3 R146, R146, c[0x0][0x160], RZ ;  /* 0x0000580092927a10 */ /* 0x000fe20007ffe0ff */
[C---:B------:R-:W-:Y:S02]  /*cf00*/  FMUL.FTZ R155, R100.reuse, R155 ;  /* 0x0000009b649b7220 */ /* 0x040fe40000410000 */
[----:B------:R-:W-:Y:S01]  /*cf10*/  FMUL.FTZ R56, R100, R59 ;  /* 0x0000003b64387220 */ /* 0x000fe20000410000 */
[----:B------:R-:W-:Y:S01]  /*cf20*/  ISETP.GE.AND P0, PT, R146, c[0x0][0x164], PT ;  /* 0x0000590092007a0c */ /* 0x000fe20003f06270 */
[----:B------:R-:W-:Y:S02]  /*cf30*/  FMUL.FTZ R57, R100, R57 ;  /* 0x0000003964397220 */ /* 0x000fe40000410000 */
[----:B------:R-:W-:-:S02]  /*cf40*/  FFMA.FTZ R59, R107, R155, R72 ;  /* 0x0000009b6b3b7223 */ /* 0x000fc40000010048 */
[----:B------:R-:W-:Y:S02]  /*cf50*/  FFMA.FTZ R58, R108, R58, R5 ;  /* 0x0000003a6c3a7223 */ /* 0x000fe40000010005 */
[----:B0-----:R-:W-:Y:S01]  /*cf60*/  IMAD.WIDE.U32 R158, R148, R101, c[0x0][0x208] ;  /* 0x00008200949e7625 */ /* 0x001fe200078e0065 */
[----:B------:R-:W-:-:S03]  /*cf70*/  SHF.R.S32.HI R148, RZ, 0x1f, R103 ;  /* 0x0000001fff947819 */ /* 0x000fc60000011467 */
[----:B------:R-:W-:Y:S01]  /*cf80*/  FFMA.FTZ R57, R110, R57, R71 ;  /* 0x000000396e397223 */ /* 0x000fe20000010047 */
[----:B------:R-:W-:Y:S01]  /*cf90*/  LEA.HI R103, R148, R103, RZ, 0x2 ;  /* 0x0000006794677211 */ /* 0x000fe200078f10ff */
[----:B------:R-:W-:Y:S01]  /*cfa0*/  FFMA.FTZ R56, R109, R56, R4 ;  /* 0x000000386d387223 */ /* 0x000fe20000010004 */
[----:B------:R-:W-:Y:S01]  /*cfb0*/  LOP3.LUT R148, R153, 0x7f, RZ, 0xc0, !PT ;  /* 0x0000007f99947812 */ /* 0x000fe200078ec0ff */
[--C-:B------:R-:W-:Y:S02]  /*cfc0*/  FADD.FTZ R153, R55, -R102.reuse ;  /* 0x8000006637997221 */ /* 0x100fe40000010000 */
[--C-:B------:R-:W-:Y:S01]  /*cfd0*/  FADD.FTZ R55, R54, -R102.reuse ;  /* 0x8000006636377221 */ /* 0x100fe20000010000 */
[----:B------:R-:W-:Y:S01]  /*cfe0*/  LEA.HI.SX32 R160, R103, R148, 0x1e ;  /* 0x0000009467a07211 */ /* 0x000fe200078ff2ff */
[----:B------:R-:W-:Y:S01]  /*cff0*/  FADD.FTZ R103, R52, -R102 ;  /* 0x8000006634677221 */ /* 0x000fe20000010000 */
[----:B------:R0:W-:Y:S01]  /*d000*/  STG.E.128 [R158.64], R56 ;  /* 0x000000389e007986 */ /* 0x0001e2000c101d06 */
[----:B------:R-:W-:Y:S01]  /*d010*/  FMUL.FTZ R153, R100, R153 ;  /* 0x0000009964997220 */ /* 0x000fe20000410000 */
[----:B------:R-:W-:Y:S01]  /*d020*/  IADD3 R160, R160, 0x80, RZ ;  /* 0x00000080a0a07810 */ /* 0x000fe20007ffe0ff */
[----:B------:R-:W-:-:S02]  /*d030*/  FMUL.FTZ R54, R100, R55 ;  /* 0x0000003764367220 */ /* 0x000fc40000410000 */
[C---:B------:R-:W-:Y:S02]  /*d040*/  FMUL.FTZ R53, R100.reuse, R53 ;  /* 0x0000003564357220 */ /* 0x040fe40000410000 */
[----:B------:R-:W-:Y:S02]  /*d050*/  FMUL.FTZ R52, R100, R103 ;  /* 0x0000006764347220 */ /* 0x000fe40000410000 */
[----:B------:R-:W-:Y:S02]  /*d060*/  FFMA.FTZ R55, R87, R153, R74 ;  /* 0x0000009957377223 */ /* 0x000fe4000001004a */
[----:B------:R-:W-:Y:S02]  /*d070*/  FFMA.FTZ R54, R104, R54, R7 ;  /* 0x0000003668367223 */ /* 0x000fe40000010007 */
[----:B------:R-:W-:Y:S02]  /*d080*/  FFMA.FTZ R53, R106, R53, R73 ;  /* 0x000000356a357223 */ /* 0x000fe40000010049 */
[----:B------:R-:W-:-:S02]  /*d090*/  FFMA.FTZ R52, R105, R52, R6 ;  /* 0x0000003469347223 */ /* 0x000fc40000010006 */
[----:B------:R-:W-:Y:S02]  /*d0a0*/  FADD.FTZ R155, R40, -R102 ;  /* 0x80000066289b7221 */ /* 0x000fe40000010000 */
[----:B0-----:R-:W-:-:S04]  /*d0b0*/  IMAD.WIDE.U32 R158, R160, R101, c[0x0][0x208] ;  /* 0x00008200a09e7625 */ /* 0x001fc800078e0065 */
[--C-:B------:R-:W-:Y:S01]  /*d0c0*/  FADD.FTZ R57, R48, -R102.reuse ;  /* 0x8000006630397221 */ /* 0x100fe20000010000 */
[----:B------:R0:W-:Y:S01]  /*d0d0*/  STG.E.128 [R158.64], R52 ;  /* 0x000000349e007986 */ /* 0x0001e2000c101d06 */
        /* <DEDUP_REMOVED lines=9> */
[----:B0-----:R-:W-:Y:S02]  /*d170*/  FADD.FTZ R53, R42, -R102 ;  /* 0x800000662a357221 */ /* 0x001fe40000010000 */
        /* <DEDUP_REMOVED lines=8> */
[C---:B------:R-:W-:Y:S02]  /*d200*/  FMUL.FTZ R46, R100.reuse, R41 ;  /* 0x00000029642e7220 */ /* 0x040fe40000410000 */
[----:B------:R-:W-:Y:S02]  /*d210*/  FMUL.FTZ R58, R100, R43 ;  /* 0x0000002b643a7220 */ /* 0x000fe40000410000 */
[--C-:B------:R-:W-:Y:S02]  /*d220*/  FADD.FTZ R163, R32, -R102.reuse ;  /* 0x8000006620a37221 */ /* 0x100fe40000010000 */
[--C-:B------:R-:W-:Y:S02]  /*d230*/  FADD.FTZ R35, R64, -R102.reuse ;  /* 0x8000006640237221 */ /* 0x100fe40000010000 */
[----:B------:R-:W-:-:S02]  /*d240*/  FADD.FTZ R33, R66, -R102 ;  /* 0x8000006642217221 */ /* 0x000fc40000010000 */
[----:B------:R-:W-:-:S04]  /*d250*/  IMAD.WIDE.U32 R36, R150, R101, c[0x0][0x208] ;  /* 0x0000820096247625 */ /* 0x000fc800078e0065 */
[----:B------:R-:W-:Y:S02]  /*d260*/  FFMA.FTZ R43, R89, R48, R76 ;  /* 0x00000030592b7223 */ /* 0x000fe4000001004c */
[----:B------:R-:W-:Y:S02]  /*d270*/  FFMA.FTZ R42, R20, R42, R9 ;  /* 0x0000002a142a7223 */ /* 0x000fe40000010009 */
[----:B------:R-:W-:Y:S02]  /*d280*/  FFMA.FTZ R41, R88, R49, R75 ;  /* 0x0000003158297223 */ /* 0x000fe4000001004b */
[----:B------:R-:W-:Y:S02]  /*d290*/  FFMA.FTZ R40, R21, R40, R8 ;  /* 0x0000002815287223 */ /* 0x000fe40000010008 */
[--C-:B------:R-:W-:Y:S02]  /*d2a0*/  FADD.FTZ R65, R65, -R102.reuse ;  /* 0x8000006641417221 */ /* 0x100fe40000010000 */
[----:B------:R-:W-:Y:S01]  /*d2b0*/  FADD.FTZ R67, R67, -R102 ;  /* 0x8000006643437221 */ /* 0x000fe20000010000 */
        /* <DEDUP_REMOVED lines=26> */
[----:B------:R-:W-:Y:S02]  /*d460*/  FFMA.FTZ R39, R93, R58, R80 ;  /* 0x0000003a5d277223 */ /* 0x000fe40000010050 */
[----:B------:R-:W-:Y:S02]  /*d470*/  FFMA.FTZ R38, R24, R47, R13 ;  /* 0x0000002f18267223 */ /* 0x000fe4000001000d */
[----:B0-----:R-:W-:Y:S02]  /*d480*/  FFMA.FTZ R37, R92, R46, R79 ;  /* 0x0000002e5c257223 */ /* 0x001fe4000001004f */
[----:B------:R-:W-:Y:S02]  /*d490*/  FFMA.FTZ R36, R25, R155, R12 ;  /* 0x0000009b19247223 */ /* 0x000fe4000001000c */
[----:B------:R-:W-:-:S03]  /*d4a0*/  IMAD.WIDE.U32 R64, R152, R101, c[0x0][0x208] ;  /* 0x0000820098407625 */ /* 0x000fc600078e0065 */
[----:B------:R1:W-:Y:S01]  /*d4b0*/  STG.E.128 [R54.64], R36 ;  /* 0x0000002436007986 */ /* 0x0003e2000c101d06 */
        /* <DEDUP_REMOVED lines=17> */
[----:B-1----:R-:W-:Y:S01]  /*d5d0*/  @P0 CALL.REL.NOINC `(.L_x_25329) ;  /* 0x0000001000000944 */ /* 0x002fe20003c00000 */
[----:B------:R-:W-:Y:S05]  /*d5e0*/  BRA `(.L_x_25330) ;  /* 0xffff3b7000007947 */ /* 0x000fea000383ffff */
.L_x_25329:
[----:B------:R-:W-:Y:S05]  /*d5f0*/  EXIT ;  /* 0x000000000000794d */ /* 0x000fea0003800000 */
.L_x_25327:
[----:B-1----:R-:W-:Y:S01]  /*d600*/  IMAD.MOV.U32 R155, RZ, RZ, 0x1 ;  /* 0x00000001ff9b7424 */ /* 0x002fe200078e00ff */
[----:B------:R-:W-:Y:S01]  /*d610*/  MOV R160, 0x1f ;  /* 0x0000001f00a07802 */ /* 0x000fe20000000f00 */
[----:B------:R-:W-:Y:S01]  /*d620*/  IMAD.MOV.U32 R153, RZ, RZ, -0x1 ;  /* 0xffffffffff997424 */ /* 0x000fe200078e00ff */
[----:B------:R-:W-:Y:S02]  /*d630*/  MOV R158, 0xd650 ;  /* 0x0000d650009e7802 */ /* 0x000fe40000000f00 */
[----:B------:R-:W-:Y:S05]  /*d640*/  CALL.REL.NOINC `($__internal_141_$__cuda_sm70_shflsync_bfly_p) ;  /* 0x0000079000007944 */ /* 0x000fea0003c00000 */
[----:B01----:R-:W-:Y:S05]  /*d650*/  BRA `(.L_x_25331) ;  /* 0xffffee5000007947 */ /* 0x003fea000383ffff */
.L_x_25328:
[----:B------:R-:W-:Y:S01]  /*d660*/  HFMA2.MMA R155, -RZ, RZ, 0, 1.1920928955078125e-07 ;  /* 0x00000002ff9b7435 */ /* 0x000fe200000001ff */
[----:B------:R-:W-:Y:S01]  /*d670*/  IMAD.MOV.U32 R160, RZ, RZ, 0x1f ;  /* 0x0000001fffa07424 */ /* 0x000fe200078e00ff */
[----:B------:R-:W-:Y:S02]  /*d680*/  MOV R153, 0xffffffff ;  /* 0xffffffff00997802 */ /* 0x000fe40000000f00 */
[----:B------:R-:W-:Y:S02]  /*d690*/  MOV R158, 0xd6b0 ;  /* 0x0000d6b0009e7802 */ /* 0x000fe40000000f00 */
[----:B------:R-:W-:Y:S05]  /*d6a0*/  CALL.REL.NOINC `($__internal_141_$__cuda_sm70_shflsync_bfly_p) ;  /* 0x0000073000007944 */ /* 0x000fea0003c00000 */
[----:B0-----:R-:W-:Y:S01]  /*d6b0*/  HFMA2.MMA R160, -RZ, RZ, 0, 1.847743988037109375e-06 ;  /* 0x0000001fffa07435 */ /* 0x001fe200000001ff */
[----:B-1----:R-:W-:Y:S01]  /*d6c0*/  FADD.FTZ R101, R101, R153 ;  /* 0x0000009965657221 */ /* 0x002fe20000010000 */
[----:B------:R-:W-:Y:S01]  /*d6d0*/  MOV R158, 0xd710 ;  /* 0x0000d710009e7802 */ /* 0x000fe20000000f00 */
[----:B------:R-:W-:-:S02]  /*d6e0*/  IMAD.MOV.U32 R155, RZ, RZ, 0x4 ;  /* 0x00000004ff9b7424 */ /* 0x000fc400078e00ff */
[----:B------:R-:W-:Y:S02]  /*d6f0*/  IMAD.MOV.U32 R153, RZ, RZ, -0x1 ;  /* 0xffffffffff997424 */ /* 0x000fe400078e00ff */
[----:B------:R-:W-:Y:S05]  /*d700*/  CALL.REL.NOINC `($__internal_141_$__cuda_sm70_shflsync_bfly_p) ;  /* 0x000006d000007944 */ /* 0x000fea0003c00000 */
[----:B01----:R-:W-:Y:S01]  /*d710*/  FADD.FTZ R101, R101, R153 ;  /* 0x0000009965657221 */ /* 0x003fe20000010000 */
[----:B------:R-:W-:Y:S01]  /*d720*/  MOV R155, 0x8 ;  /* 0x00000008009b7802 */ /* 0x000fe20000000f00 */
[----:B------:R-:W-:Y:S01]  /*d730*/  IMAD.MOV.U32 R160, RZ, RZ, 0x1f ;  /* 0x0000001fffa07424 */ /* 0x000fe200078e00ff */
[----:B------:R-:W-:Y:S02]  /*d740*/  MOV R153, 0xffffffff ;  /* 0xffffffff00997802 */ /* 0x000fe40000000f00 */
[----:B------:R-:W-:Y:S02]  /*d750*/  MOV R158, 0xd770 ;  /* 0x0000d770009e7802 */ /* 0x000fe40000000f00 */
[----:B------:R-:W-:Y:S05]  /*d760*/  CALL.REL.NOINC `($__internal_141_$__cuda_sm70_shflsync_bfly_p) ;  /* 0x0000067000007944 */ /* 0x000fea0003c00000 */
[----:B0-----:R-:W-:Y:S01]  /*d770*/  HFMA2.MMA R160, -RZ, RZ, 0, 1.847743988037109375e-06 ;  /* 0x0000001fffa07435 */ /* 0x001fe200000001ff */
[----:B-1----:R-:W-:Y:S01]  /*d780*/  FADD.FTZ R101, R101, R153 ;  /* 0x0000009965657221 */ /* 0x002fe20000010000 */
[----:B------:R-:W-:Y:S01]  /*d790*/  MOV R158, 0xd7d0 ;  /* 0x0000d7d0009e7802 */ /* 0x000fe20000000f00 */
[----:B------:R-:W-:Y:S02]  /*d7a0*/  IMAD.MOV.U32 R155, RZ, RZ, 0x10 ;  /* 0x00000010ff9b7424 */ /* 0x000fe400078e00ff */
[----:B------:R-:W-:-:S02]  /*d7b0*/  IMAD.MOV.U32 R153, RZ, RZ, -0x1 ;  /* 0xffffffffff997424 */ /* 0x000fc400078e00ff */
[----:B------:R-:W-:Y:S05]  /*d7c0*/  CALL.REL.NOINC `($__internal_141_$__cuda_sm70_shflsync_bfly_p) ;  /* 0x0000061000007944 */ /* 0x000fea0003c00000 */
        /* <DEDUP_REMOVED lines=70> */
[----:B------:R-:W-:Y:S05]  /*dc30*/  CALL.REL.NOINC `($__internal_141_$__cuda_sm70_shflsync_bfly_p) ;  /* 0x000001a000007944 */ /* 0x000fea0003c00000 */
[----:B0-----:R-:W-:Y:S01]  /*dc40*/  HFMA2.MMA R160, -RZ, RZ, 0, 1.847743988037109375e-06 ;  /* 0x0000001fffa07435 */ /* 0x001fe200000001ff */
[----:B-1----:R-:W-:Y:S01]  /*dc50*/  FADD.FTZ R101, R101, R153 ;  /* 0x0000009965657221 */ /* 0x002fe20000010000 */
[----:B------:R-:W-:Y:S01]  /*dc60*/  MOV R158, 0xdca0 ;  /* 0x0000dca0009e7802 */ /* 0x000fe20000000f00 */
[----:B------:R-:W-:Y:S02]  /*dc70*/  IMAD.MOV.U32 R155, RZ, RZ, 0x2 ;  /* 0x00000002ff9b7424 */ /* 0x000fe400078e00ff */
[----:B------:R-:W-:Y:S02]  /*dc80*/  IMAD.MOV.U32 R153, RZ, RZ, -0x1 ;  /* 0xffffffffff997424 */ /* 0x000fe400078e00ff */
[----:B------:R-:W-:Y:S05]  /*dc90*/  CALL.REL.NOINC `($__internal_141_$__cuda_sm70_shflsync_bfly_p) ;  /* 0x0000014000007944 */ /* 0x000fea0003c00000 */
[----:B01----:R-:W-:Y:S01]  /*dca0*/  FADD.FTZ R101, R101, R153 ;  /* 0x0000009965657221 */ /* 0x003fe20000010000 */
[----:B------:R-:W-:Y:S01]  /*dcb0*/  MOV R155, 0x4 ;  /* 0x00000004009b7802 */ /* 0x000fe20000000f00 */
[----:B------:R-:W-:Y:S01]  /*dcc0*/  IMAD.MOV.U32 R160, RZ, RZ, 0x1f ;  /* 0x0000001fffa07424 */ /* 0x000fe200078e00ff */
[----:B------:R-:W-:Y:S02]  /*dcd0*/  MOV R153, 0xffffffff ;  /* 0xffffffff00997802 */ /* 0x000fe40000000f00 */
[----:B------:R-:W-:-:S02]  /*dce0*/  MOV R158, 0xdd00 ;  /* 0x0000dd00009e7802 */ /* 0x000fc40000000f00 */
        /* <DEDUP_REMOVED lines=13> */
[----:B-1----:R-:W-:Y:S01]  /*ddc0*/  IMAD.MOV.U32 R162, RZ, RZ, R153 ;  /* 0x000000ffffa27224 */ /* 0x002fe200078e0099 */
[----:B0-----:R-:W-:Y:S05]  /*ddd0*/  BRA `(.L_x_25332) ;  /* 0xffffec1000007947 */ /* 0x001fea000383ffff */
        .weak           $__internal_141_$__cuda_sm70_shflsync_bfly_p
        .type           $__internal_141_$__cuda_sm70_shflsync_bfly_p,@function
        .size           $__internal_141_$__cuda_sm70_shflsync_bfly_p,(.L_x_29205 - $__internal_141_$__cuda_sm70_shflsync_bfly_p)
$__internal_141_$__cuda_sm70_shflsync_bfly_p:
[----:B------:R-:W-:Y:S01]  /*dde0*/  HFMA2.MMA R159, -RZ, RZ, 0, 0 ;  /* 0x00000000ff9f7435 */ /* 0x000fe200000001ff */
[----:B------:R-:W-:Y:S04]  /*ddf0*/  WARPSYNC R153 ;  /* 0x0000009900007348 */ /* 0x000fe80003800000 */
[----:B------:R0:W1:Y:S01]  /*de00*/  SHFL.BFLY PT, R153, R101, R155, R160 ;  /* 0x0c00009b65997389 */ /* 0x00006200000e00a0 */
[----:B------:R-:W-:Y:S05]  /*de10*/  RET.REL.NODEC R158 `(_ZN10layer_norm13ln_fwd_kernelINS_13Kernel_traitsI6__halfffffjLj4096ELj1ELj1ELj4ELj16ENS_18Kernel_traits_baseILj4096ES2_ffffjLj128EEEEELb1ELb1ELb0ELb1EEEvNS_9FwdParamsE) ;  /* 0xffff21e09e007950 */ /* 0x000fea0003c3ffff */
.L_x_25333:
        /* <DEDUP_REMOVED lines=14> */
.L_x_29205:


//--------------------- .text._ZN10layer_norm13ln_fwd_kernelINS_13Kernel_traitsI6__halfffffjLj4096ELj1ELj1ELj4ELj16ENS_18Kernel_traits_baseILj4096ES2_ffffjLj128EEEEELb1ELb1ELb1ELb0EEEvNS_9FwdParamsE --------------------------
	.section	.text._ZN10layer_norm13ln_fwd_kernelINS_13Kernel_traitsI6__halfffffjLj4096ELj1ELj1ELj4ELj16ENS_18Kernel_traits_baseILj4096ES2_ffffjLj128EEEEELb1ELb1ELb1ELb0EEEvNS_9FwdParamsE,"ax",@progbits
	.sectioninfo	@"SHI_REGISTERS=180"
	.align	128
        .global         _ZN10layer_norm13ln_fwd_kernelINS_13Kernel_traitsI6__halfffffjLj4096ELj1ELj1ELj4ELj16ENS_18Kernel_traits_baseILj4096ES2_ffffjLj128EEEEELb1ELb1ELb1ELb0EEEvNS_9FwdParamsE
        .type           _ZN10layer_norm13ln_fwd_kernelINS_13Kernel_traitsI6__halfffffjLj4096ELj1ELj1ELj4ELj16ENS_18Kernel_traits_baseILj4096ES2_ffffjLj128EEEEELb1ELb1ELb1ELb0EEEvNS_9FwdParamsE,@function
        .size           _ZN10layer_norm13ln_fwd_kernelINS_13Kernel_traitsI6__halfffffjLj4096ELj1ELj1ELj4ELj16ENS_18Kernel_traits_baseILj4096ES2_ffffjLj128EEEEELb1ELb1ELb1ELb0EEEvNS_9FwdParamsE,(.L_x_29206 - _ZN10layer_norm13ln_fwd_kernelINS_13Kernel_traitsI6__halfffffjLj4096ELj1ELj1ELj4ELj16ENS_18Kernel_traits_baseILj4096ES2_ffffjLj128EEEEELb1ELb1ELb1ELb0EEEvNS_9FwdParamsE)
        .other          _ZN10layer_norm13ln_fwd_kernelINS_13Kernel_traitsI6__halfffffjLj4096ELj1ELj1ELj4ELj16ENS_18Kernel_traits_baseILj4096ES2_ffffjLj128EEEEELb1ELb1ELb1ELb0EEEvNS_9FwdParamsE,@"STO_CUDA_ENTRY STV_DEFAULT"
_ZN10layer_norm13ln_fwd_kernelINS_13Kernel_traitsI6__halfffffjLj4096ELj1ELj1ELj4ELj16ENS_18Kernel_traits_baseILj4096ES2_ffffjLj128EEEEELb1ELb1ELb1ELb0EEEvNS_9FwdParamsE:
.text._ZN10layer_norm13ln_fwd_kernelINS_13Kernel_traitsI6__halfffffjLj4096ELj1ELj1ELj4ELj16ENS_18Kernel_traits_baseILj4096ES2_ffffjLj128EEEEELb1ELb1ELb1ELb0EEEvNS_9FwdParamsE:
        /* <DEDUP_REMOVED lines=43> */
[----:B------:R-:W-:Y:S01]  /*02b0*/  LEA.HI R64, R5, c[0x0][0x168], RZ, 0x2 ;  /* 0x00005a0005407a11 */ /* 0x000fe200078f10ff */
[----:B------:R-:W-:Y:S01]  /*02c0*/  UIADD3 UR17, UR4, 0x1715609d, URZ ;  /* 0x1715609d04117890 */ /* 0x000fe2000fffe03f */
[----:B------:R-:W-:Y:S01]  /*02d0*/  LOP3.LUT R5, R27, 0x7f, RZ, 0x3c, !PT ;  /* 0x0000007f1b057812 */ /* 0x000fe200078e3cff */
[----:B------:R-:W-:Y:S01]  /*02e0*/  IMAD.WIDE.U32 R8, R8, -0x2daee0ad, RZ ;  /* 0xd2511f5308087825 */ /* 0x000fe200078e00ff */
[----:B------:R-:W-:Y:S01]  /*02f0*/  LOP3.LUT R7, R11, UR11, R12, 0x96, !PT ;  /* 0x0000000b0b077c12 */ /* 0x000fe2000f8e960c */
[----:B------:R-:W-:Y:S01]  /*0300*/  UIADD3 UR18, UR5, -0x56f99767, URZ ;  /* 0xa906689905127890 */ /* 0x000fe2000fffe03f */
[----:B------:R-:W-:Y:S01]  /*0310*/  LEA.HI.SX32 R5, R64, R5, 0x1e ;  /* 0x0000000540057211 */ /* 0x000fe200078ff2ff */
[----:B------:R-:W-:Y:S01]  /*0320*/  UIADD3 UR19, UR4, -0x4ab325aa, URZ ;  /* 0xb54cda5604137890 */ /* 0x000fe2000fffe03f */
        /* <DEDUP_REMOVED lines=9> */
[----:B------:R-:W-:Y:S01]  /*03c0*/  UIADD3 UR22, UR5, 0x1fd5c5a3, URZ ;  /* 0x1fd5c5a305167890 */ /* 0x000fe2000fffe03f */
[----:B------:R-:W-:Y:S01]  /*03d0*/  LOP3.LUT R8, R13, UR13, R10, 0x96, !PT ;  /* 0x0000000d0d087c12 */ /* 0x000fe2000f8e960a */
[----:B------:R-:W-:Y:S01]  /*03e0*/  IMAD.WIDE.U32 R10, R11, -0x326172a9, RZ ;  /* 0xcd9e8d570b0a7825 */ /* 0x000fe200078e00ff */
[C---:B------:R-:W-:Y:S01]  /*03f0*/  ISETP.GE.U32.AND P4, PT, R5.reuse, 0x200, PT ;  /* 0x000002000500780c */ /* 0x040fe20003f86070 */
[----:B------:R-:W-:Y:S01]  /*0400*/  UIADD3 UR23, UR4, -0xe443238, URZ ;  /* 0xf1bbcdc804177890 */ /* 0x000fe2000fffe03f */
[----:B------:R-:W-:Y:S01]  /*0410*/  ISETP.GE.U32.AND P3, PT, R5, 0x280, PT ;  /* 0x000002800500780c */ /* 0x000fe20003f66070 */
        /* <DEDUP_REMOVED lines=8> */
[----:B------:R-:W-:Y:S02]  /*04a0*/  P2R R163, PR, RZ, 0x8 ;  /* 0x00000008ffa37803 */ /* 0x000fe40000000000 */
[----:B------:R-:W-:-:S02]  /*04b0*/  LOP3.LUT R29, R21, UR18, R8, 0x96, !PT ;  /* 0x00000012151d7c12 */ /* 0x000fc4000f8e9608 */
        /* <DEDUP_REMOVED lines=11> */
[----:B------:R0:W5:Y:S04]  /*0570*/  LDG.E.64 R36, [R6.64] ;  /* 0x0000000606247981 */ /* 0x000168000c1e1b00 */
[----:B------:R0:W5:Y:S01]  /*0580*/  LDG.E.64 R38, [R12.64] ;  /* 0x000000060c267981 */ /* 0x000162000c1e1b00 */
[----:B------:R-:W-:Y:S01]  /*0590*/  LOP3.LUT R27, R27, 0x80, RZ, 0xfc, !PT ;  /* 0x000000801b1b7812 */ /* 0x000fe200078efcff */
[----:B------:R-:W-:Y:S02]  /*05a0*/  @!P1 CS2R R10, SRZ ;  /* 0x00000000000a9805 */ /* 0x000fe4000001ff00 */
.L_x_25335:
[----:B0-----:R-:W-:Y:S05]  /*05b0*/  BSYNC B0 ;  /* 0x0000000000007941 */ /* 0x001fea0003800000 */
.L_x_25334:
        /* <DEDUP_REMOVED lines=15> */
.L_x_25337:
[----:B0-----:R-:W-:Y:S05]  /*06b0*/  BSYNC B0 ;  /* 0x0000000000007941 */ /* 0x001fea0003800000 */
.L_x_25336:
        /* <DEDUP_REMOVED lines=15> */
.L_x_25339:
[----:B0-----:R-:W-:Y:S05]  /*07b0*/  BSYNC B0 ;  /* 0x0000000000007941 */ /* 0x001fea0003800000 */
.L_x_25338:
        /* <DEDUP_REMOVED lines=15> */
.L_x_25341:
[----:B0-----:R-:W-:Y:S05]  /*08b0*/  BSYNC B0 ;  /* 0x0000000000007941 */ /* 0x001fea0003800000 */
.L_x_25340:
        /* <DEDUP_REMOVED lines=15> */
.L_x_25343:
[----:B0-----:R-:W-:Y:S05]  /*09b0*/  BSYNC B0 ;  /* 0x0000000000007941 */ /* 0x001fea0003800000 */
.L_x_25342:
        /* <DEDUP_REMOVED lines=22> */
.L_x_25345:
[----:B0-----:R-:W-:Y:S05]  /*0b20*/  BSYNC B0 ;  /* 0x0000000000007941 */ /* 0x001fea0003800000 */
.L_x_25344:
[----:B------:R-:W-:Y:S01]  /*0b30*/  ISETP.GE.U32.AND P1, PT, R5, 0x380, PT ;  /* 0x000003800500780c */ /* 0x000fe20003f26070 */
[----:B------:R-:W-:Y:S01]  /*0b40*/  IMAD.WIDE.U32 R28, R30, -0x2daee0ad, RZ ;  /* 0xd2511f531e1c7825 */ /* 0x000fe200078e00ff */
[----:B------:R-:W-:Y:S01]  /*0b50*/  UIADD3 UR25, UR4, -0x700cb87f, URZ ;  /* 0x8ff3478104197890 */ /* 0x000fe2000fffe03f */
[----:B------:R-:W-:Y:S01]  /*0b60*/  BSSY B0, `(.L_x_25346) ;  /* 0x0000015000007945 */ /* 0x000fe20003800000 */
[----:B------:R-:W-:Y:S01]  /*0b70*/  UIADD3 UR26, UR5, -0x695add53, URZ ;  /* 0x96a522ad051a7890 */ /* 0x000fe2000fffe03f */
[----:B------:R-:W-:Y:S01]  /*0b80*/  IMAD.WIDE.U32 R30, R31, -0x326172a9, RZ ;  /* 0xcd9e8d571f1e7825 */ /* 0x000fe200078e00ff */
[----:B------:R-:W-:Y:S02]  /*0b90*/  LOP3.LUT R77, R29, UR22, R6, 0x96, !PT ;  /* 0x000000161d4d7c12 */ /* 0x000fe4000f8e9606 */
[----:B------:R-:W-:-:S02]  /*0ba0*/  P2R R165, PR, RZ, 0x2 ;  /* 0x00000002ffa57803 */ /* 0x000fc40000000000 */
        /* <DEDUP_REMOVED lines=14> */
[----:B------:R-:W-:Y:S01]  /*0c90*/  IADD3 R27, R27, 0x80, RZ ;  /* 0x000000801b1b7810 */ /* 0x000fe20007ffe0ff */
[----:B------:R-:W-:Y:S02]  /*0ca0*/  @!P1 CS2R R22, SRZ ;  /* 0x0000000000169805 */ /* 0x000fe4000001ff00 */
.L_x_25347:
[----:B0-----:R-:W-:Y:S05]  /*0cb0*/  BSYNC B0 ;  /* 0x0000000000007941 */ /* 0x001fea0003800000 */
.L_x_25346:
        /* <DEDUP_REMOVED lines=18> */
.L_x_25349:
[----:B0-----:R-:W-:Y:S05]  /*0de0*/  BSYNC B0 ;  /* 0x0000000000007941 */ /* 0x001fea0003800000 */
.L_x_25348:
[----:B------:R-:W-:Y:S02]  /*0df0*/  ISETP.GE.AND P1, PT, R6, c[0x0][0x164], PT ;  /* 0x0000590006007a0c */ /* 0x000fe40003f26270 */
[----:B------:R-:W-:Y:S02]  /*0e00*/  LOP3.LUT R78, R65, UR23, R30, 0x96, !PT ;  /* 0x00000017414e7c12 */ /* 0x000fe4000f8e961e */
[----:B------:R-:W-:-:S09]  /*0e10*/  LOP3.LUT R79, R7, UR24, R28, 0x96, !PT ;  /* 0x00000018074f7c12 */ /* 0x000fd2000f8e961c */
[----:B------:R-:W-:Y:S05]  /*0e20*/  @P1 EXIT ;  /* 0x000000000000194d */ /* 0x000fea0003800000 */
[----:B------:R-:W-:Y:S01]  /*0e30*/  SHF.R.S32.HI R64, RZ, 0x2, R64 ;  /* 0x00000002ff407819 */ /* 0x000fe20000011440 */
[C---:B------:R-:W-:Y:S01]  /*0e40*/  IMAD.SHL.U32 R27, R0.reuse, 0x20, RZ ;  /* 0x00000020001b7824 */ /* 0x040fe200078e00ff */
[----:B------:R-:W-:Y:S01]  /*0e50*/  LOP3.LUT R28, R0, 0x60, RZ, 0xc0, !PT ;  /* 0x00000060001c7812 */ /* 0x000fe200078ec0ff */
[----:B-----5:R-:W-:Y:S01]  /*0e60*/  IMAD.MOV.U32 R110, RZ, RZ, R52 ;  /* 0x000000ffff6e7224 */ /* 0x020fe200078e0034 */
[----:B------:R-:W-:Y:S01]  /*0e70*/  LOP3.LUT R7, R64, 0x7f, RZ, 0xc0, !PT ;  /* 0x0000007f40077812 */ /* 0x000fe200078ec0ff */
[----:B------:R-:W-:Y:S01]  /*0e80*/  IMAD.MOV.U32 R134, RZ, RZ, R8 ;  /* 0x000000ffff867224 */ /* 0x000fe200078e0008 */
[----:B------:R-:W-:Y:S01]  /*0e90*/  SHF.R.U32.HI R64, RZ, 0x2, R64 ;  /* 0x00000002ff407819 */ /* 0x000fe20000011640 */
[----:B------:R-:W-:Y:S01]  /*0ea0*/  IMAD.MOV.U32 R29, RZ, RZ, R38 ;  /* 0x000000ffff1d7224 */ /* 0x000fe200078e0026 */
[----:B------:R-:W-:Y:S01]  /*0eb0*/  SHF.R.U64 R133, R8, 0x10, R9 ;  /* 0x0000001008857819 */ /* 0x000fe20000001209 */
[----:B------:R-:W-:Y:S01]  /*0ec0*/  IMAD.IADD R28, R7, 0x1, -R28 ;  /* 0x00000001071c7824 */ /* 0x000fe200078e0a1c */
[----:B------:R-:W-:Y:S01]  /*0ed0*/  MOV R135, R9 ;  /* 0x0000000900877202 */ /* 0x000fe20000000f00 */
[----:B------:R-:W-:Y:S01]  /*0ee0*/  IMAD.MOV.U32 R31, RZ, RZ, R39 ;  /* 0x000000ffff1f7224 */ /* 0x000fe200078e0027 */
[----:B------:R-:W-:Y:S01]  /*0ef0*/  SHF.R.U32.HI R136, RZ, 0x10, R9 ;  /* 0x00000010ff887819 */ /* 0x000fe20000011609 */
[----:B------:R-:W-:Y:S01]  /*0f00*/  IMAD.MOV.U32 R105, RZ, RZ, R34 ;  /* 0x000000ffff697224 */ /* 0x000fe200078e0022 */
[----:B------:R-:W-:Y:S01]  /*0f10*/  IMNMX R28, RZ, R28, !PT ;  /* 0x0000001cff1c7217 */ /* 0x000fe20007800200 */
[----:B------:R-:W-:Y:S01]  /*0f20*/  IMAD.HI.U32 R32, R78, -0x2daee0ad, RZ ;  /* 0xd2511f534e207827 */ /* 0x000fe200078e00ff */
[----:B------:R-:W-:Y:S01]  /*0f30*/  LOP3.LUT R9, R64, 0x3fffffe0, RZ, 0xc0, !PT ;  /* 0x3fffffe040097812 */ /* 0x000fe200078ec0ff */
[----:B------:R-:W-:Y:S01]  /*0f40*/  HFMA2.MMA R154, -RZ, RZ, 0, 5.9604644775390625e-08 ;  /* 0x00000001ff9a7435 */ /* 0x000fe200000001ff */
[----:B------:R-:W-:Y:S01]  /*0f50*/  IMNMX R28, R28, 0x20, PT ;  /* 0x000000201c1c7817 */ /* 0x000fe20003800200 */
[----:B------:R-:W-:Y:S01]  /*0f60*/  IMAD.MOV.U32 R66, RZ, RZ, R47 ;  /* 0x000000ffff427224 */ /* 0x000fe200078e002f */
[----:B------:R-:W-:Y:S01]  /*0f70*/  SHF.R.U64 R109, R52, 0x10, R53 ;  /* 0x00000010346d7819 */ /* 0x000fe20000001235 */
[----:B------:R-:W-:Y:S01]  /*0f80*/  IMAD.MOV.U32 R65, RZ, RZ, R48 ;  /* 0x000000ffff417224 */ /* 0x000fe200078e0030 */
[----:B------:R-:W-:Y:S01]  /*0f90*/  LOP3.LUT R8, R27, 0x3e0, RZ, 0xc0, !PT ;  /* 0x000003e01b087812 */ /* 0x000fe200078ec0ff */
[----:B------:R-:W-:Y:S01]  /*0fa0*/  IMAD.IADD R52, R28, 0x1, R9 ;  /* 0x000000011c347824 */ /* 0x000fe200078e0209 */
[--C-:B------:R-:W-:Y:S01]  /*0fb0*/  SHF.R.U64 R138, R10, 0x10, R11.reuse ;  /* 0x000000100a8a7819 */ /* 0x100fe2000000120b */
[----:B------:R-:W-:Y:S01]  /*0fc0*/  IMAD R27, R76, -0x2daee0ad, RZ ;  /* 0xd2511f534c1b7824 */ /* 0x000fe200078e02ff */
[----:B------:R-:W-:Y:S01]  /*0fd0*/  SHF.R.U32.HI R137, RZ, 0x10, R11 ;  /* 0x00000010ff897819 */ /* 0x000fe2000001160b */
[----:B------:R-:W-:Y:S01]  /*0fe0*/  IMAD.SHL.U32 R52, R52, 0x4, RZ ;  /* 0x0000000434347824 */ /* 0x000fe200078e00ff */
[--C-:B------:R-:W-:Y:S01]  /*0ff0*/  SHF.R.U64 R140, R12, 0x10, R13.reuse ;  /* 0x000000100c8c7819 */ /* 0x100fe2000000120d */
[----:B------:R-:W-:Y:S01]  /*1000*/  IMAD.IADD R8, R7, 0x1, -R8 ;  /* 0x0000000107087824 */ /* 0x000fe200078e0a08 */
[----:B------:R-:W-:Y:S01]  /*1010*/  SHF.R.U32.HI R139, RZ, 0x10, R13 ;  /* 0x00000010ff8b7819 */ /* 0x000fe2000001160d */
[----:B------:R-:W-:Y:S01]  /*1020*/  IMAD R7, R77, -0x326172a9, RZ ;  /* 0xcd9e8d574d077824 */ /* 0x000fe200078e02ff */
[----:B------:R-:W-:Y:S01]  /*1030*/  SHF.R.U64 R142, R14, 0x10, R15 ;  /* 0x000000100e8e7819 */ /* 0x000fe2000000120f */
[----:B------:R-:W0:Y:S01]  /*1040*/  I2F.U32 R52, R52 ;  /* 0x0000003400347306 */ /* 0x000e220000201000 */
[----:B------:R-:W-:Y:S01]  /*1050*/  IMNMX R8, RZ, R8, !PT ;  /* 0x00000008ff087217 */ /* 0x000fe20007800200 */
[----:B------:R-:W-:Y:S01]  /*1060*/  IMAD.MOV.U32 R67, RZ, RZ, R49 ;  /* 0x000000ffff437224 */ /* 0x000fe200078e0031 */
[----:B------:R-:W-:Y:S01]  /*1070*/  SHF.R.U32.HI R141, RZ, 0x10, R15 ;  /* 0x00000010ff8d7819 */ /* 0x000fe2000001160f */
[----:B------:R-:W-:Y:S01]  /*1080*/  IMAD.MOV.U32 R99, RZ, RZ, R51 ;  /* 0x000000ffff637224 */ /* 0x000fe200078e0033 */
[----:B------:R-:W-:Y:S01]  /*1090*/  IMNMX R30, R8, 0x20, PT ;  /* 0x00000020081e7817 */ /* 0x000fe20003800200 */
[----:B------:R-:W-:Y:S01]  /*10a0*/  IMAD.MOV.U32 R102, RZ, RZ, R36 ;  /* 0x000000ffff667224 */ /* 0x000fe200078e0024 */
[----:B------:R-:W-:Y:S01]  /*10b0*/  SHF.R.U64 R144, R16, 0x10, R17 ;  /* 0x0000001010907819 */ /* 0x000fe20000001211 */
[----:B------:R-:W-:Y:S01]  /*10c0*/  IMAD.MOV.U32 R103, RZ, RZ, R37 ;  /* 0x000000ffff677224 */ /* 0x000fe200078e0025 */
[--C-:B------:R-:W-:Y:S01]  /*10d0*/  SHF.R.U64 R75, R38, 0x10, R39.reuse ;  /* 0x00000010264b7819 */ /* 0x100fe20000001227 */
[----:B------:R-:W-:Y:S01]  /*10e0*/  IMAD.IADD R155, R9, 0x1, R30 ;  /* 0x00000001099b7824 */ /* 0x000fe200078e021e */
[----:B------:R-:W-:Y:S01]  /*10f0*/  HADD2.F32 R9, -RZ, R10.H0_H0 ;  /* 0x2000000aff097230 */ /* 0x000fe20000004100 */
[----:B------:R-:W-:Y:S01]  /*1100*/  SHF.R.U32.HI R72, RZ, 0x10, R39 ;  /* 0x00000010ff487819 */ /* 0x000fe20000011627 */
[----:B------:R-:W-:Y:S01]  /*1110*/  HADD2.F32 R10, -RZ, R11.H0_H0 ;  /* 0x2000000bff0a7230 */ /* 0x000fe20000004100 */
[----:B------:R-:W-:Y:S01]  /*1120*/  SHF.R.U32.HI R143, RZ, 0x10, R17 ;  /* 0x00000010ff8f7819 */ /* 0x000fe20000011611 */
[----:B------:R-:W-:Y:S01]  /*1130*/  HADD2.F32 R11, -RZ, R12.H0_H0 ;  /* 0x2000000cff0b7230 */ /* 0x000fe20000004100 */
[----:B0-----:R0:W1:Y:S01]  /*1140*/  MUFU.RCP R145, R52 ;  /* 0x0000003400917308 */ /* 0x0010620000001000 */
[----:B------:R-:W-:Y:S01]  /*1150*/  HADD2.F32 R12, -RZ, R13.H0_H0 ;  /* 0x2000000dff0c7230 */ /* 0x000fe20000004100 */
[----:B------:R-:W-:Y:S01]  /*1160*/  MOV R33, R40 ;  /* 0x0000002800217202 */ /* 0x000fe20000000f00 */
[----:B------:R-:W-:Y:S01]  /*1170*/  HADD2.F32 R13, -RZ, R14.H0_H0 ;  /* 0x2000000eff0d7230 */ /* 0x000fe20000004100 */
[--C-:B------:R-:W-:Y:S01]  /*1180*/  SHF.R.U64 R74, R40, 0x10, R41.reuse ;  /* 0x00000010284a7819 */ /* 0x100fe20000001229 */
[----:B------:R-:W-:Y:S01]  /*1190*/  HADD2.F32 R14, -RZ, R15.H0_H0 ;  /* 0x2000000fff0e7230 */ /* 0x000fe20000004100 */
[--C-:B------:R-:W-:Y:S01]  /*11a0*/  IMAD.MOV.U32 R39, RZ, RZ, R41.reuse ;  /* 0x000000ffff277224 */ /* 0x100fe200078e0029 */
[----:B------:R-:W-:Y:S01]  /*11b0*/  HADD2.F32 R15, -RZ, R16.H0_H0 ;  /* 0x20000010ff0f7230 */ /* 0x000fe20000004100 */
[----:B------:R-:W-:Y:S01]  /*11c0*/  SHF.R.U32.HI R71, RZ, 0x10, R41 ;  /* 0x00000010ff477819 */ /* 0x000fe20000011629 */
[----:B------:R-:W-:Y:S01]  /*11d0*/  HADD2.F32 R16, -RZ, R17.H0_H0 ;  /* 0x20000011ff107230 */ /* 0x000fe20000004100 */
[----:B------:R-:W-:Y:S01]  /*11e0*/  IMAD.MOV.U32 R38, RZ, RZ, R42 ;  /* 0x000000ffff267224 */ /* 0x000fe200078e002a */
[----:B------:R-:W-:Y:S01]  /*11f0*/  SHF.R.U64 R73, R42, 0x10, R43 ;  /* 0x000000102a497819 */ /* 0x000fe2000000122b */
[----:B------:R-:W-:Y:S01]  /*1200*/  HADD2.F32 R17, -RZ, R18.H0_H0 ;  /* 0x20000012ff117230 */ /* 0x000fe20000004100 */
[----:B------:R-:W-:Y:S01]  /*1210*/  SHF.R.U64 R146, R18, 0x10, R19 ;  /* 0x0000001012927819 */ /* 0x000fe20000001213 */
[--C-:B------:R-:W-:Y:S01]  /*1220*/  IMAD.MOV.U32 R40, RZ, RZ, R43.reuse ;  /* 0x000000ffff287224 */ /* 0x100fe200078e002b */
[----:B------:R-:W-:Y:S01]  /*1230*/  SHF.R.U32.HI R42, RZ, 0x10, R43 ;  /* 0x00000010ff2a7819 */ /* 0x000fe2000001162b */
[----:B------:R-:W-:Y:S01]  /*1240*/  IMAD.MOV.U32 R41, RZ, RZ, R44 ;  /* 0x000000ffff297224 */ /* 0x000fe200078e002c */
[----:B------:R-:W-:Y:S01]  /*1250*/  SHF.R.U64 R70, R44, 0x10, R45 ;  /* 0x000000102c467819 */ /* 0x000fe2000000122d */
[----:B------:R-:W-:Y:S01]  /*1260*/  HADD2.F32 R18, -RZ, R19.H0_H0 ;  /* 0x20000013ff127230 */ /* 0x000fe20000004100 */
[----:B------:R-:W-:Y:S01]  /*1270*/  SHF.R.U32.HI R147, RZ, 0x10, R19 ;  /* 0x00000010ff937819 */ /* 0x000fe20000011613 */
[----:B------:R-:W-:Y:S01]  /*1280*/  HADD2.F32 R19, -RZ, R20.H0_H0 ;  /* 0x20000014ff137230 */ /* 0x000fe20000004100 */
[----:B------:R-:W-:Y:S01]  /*1290*/  MOV R43, R45 ;  /* 0x0000002d002b7202 */ /* 0x000fe20000000f00 */
[----:B------:R-:W-:Y:S01]  /*12a0*/  IMAD.MOV.U32 R111, RZ, RZ, R53 ;  /* 0x000000ffff6f7224 */ /* 0x000fe200078e0035 */
[----:B------:R-:W-:Y:S01]  /*12b0*/  SHF.R.U32.HI R44, RZ, 0x10, R45 ;  /* 0x00000010ff2c7819 */ /* 0x000fe2000001162d */
[----:B------:R-:W-:Y:S01]  /*12c0*/  IMAD.MOV.U32 R45, RZ, RZ, R46 ;  /* 0x000000ffff2d7224 */ /* 0x000fe200078e002e */
[----:B------:R-:W-:Y:S01]  /*12d0*/  SHF.R.U64 R106, R34, 0x10, R35 ;  /* 0x00000010226a7819 */ /* 0x000fe20000001223 */
[C---:B------:R-:W-:Y:S01]  /*12e0*/  IMAD.HI.U32 R34, R79.reuse, -0x326172a9, RZ ;  /* 0xcd9e8d574f227827 */ /* 0x040fe200078e00ff */
[--C-:B------:R-:W-:Y:S01]  /*12f0*/  SHF.R.U64 R148, R20, 0x10, R21.reuse ;  /* 0x0000001014947819 */ /* 0x100fe20000001215 */
[----:B------:R-:W-:Y:S01]  /*1300*/  HADD2.F32 R20, -RZ, R21.H0_H0 ;  /* 0x20000015ff147230 */ /* 0x000fe20000004100 */
[----:B------:R-:W-:Y:S01]  /*1310*/  SHF.R.U32.HI R149, RZ, 0x10, R21 ;  /* 0x00000010ff957819 */ /* 0x000fe20000011615 */
[----:B------:R-:W-:Y:S01]  /*1320*/  IMAD.MOV.U32 R114, RZ, RZ, R54 ;  /* 0x000000ffff727224 */ /* 0x000fe200078e0036 */
[----:B------:R-:W-:Y:S01]  /*1330*/  SHF.R.U64 R46, R46, 0x10, R47 ;  /* 0x000000102e2e7819 */ /* 0x000fe2000000122f */
[----:B------:R-:W-:Y:S01]  /*1340*/  IMAD.MOV.U32 R115, RZ, RZ, R55 ;  /* 0x000000ffff737224 */ /* 0x000fe200078e0037 */
[----:B------:R-:W-:Y:S01]  /*1350*/  SHF.R.U32.HI R68, RZ, 0x10, R47 ;  /* 0x00000010ff447819 */ /* 0x000fe2000001162f */
[----:B------:R-:W-:Y:S01]  /*1360*/  IMAD.MOV.U32 R119, RZ, RZ, R57 ;  /* 0x000000ffff777224 */ /* 0x000fe200078e0039 */
[--C-:B------:R-:W-:Y:S01]  /*1370*/  SHF.R.U64 R69, R48, 0x10, R49.reuse ;  /* 0x0000001030457819 */ /* 0x100fe20000001231 */
[----:B------:R-:W-:Y:S01]  /*1380*/  IMAD.MOV.U32 R122, RZ, RZ, R58 ;  /* 0x000000ffff7a7224 */ /* 0x000fe200078e003a */
[----:B------:R-:W-:Y:S01]  /*1390*/  SHF.R.U32.HI R96, RZ, 0x10, R49 ;  /* 0x00000010ff607819 */ /* 0x000fe20000011631 */
[----:B------:R-:W-:Y:S01]  /*13a0*/  IMAD.MOV.U32 R123, RZ, RZ, R59 ;  /* 0x000000ffff7b7224 */ /* 0x000fe200078e003b */
[----:B------:R-:W-:Y:S01]  /*13b0*/  MOV R97, R50 ;  /* 0x0000003200617202 */ /* 0x000fe20000000f00 */
[----:B------:R-:W-:Y:S01]  /*13c0*/  IMAD.MOV.U32 R126, RZ, RZ, R60 ;  /* 0x000000ffff7e7224 */ /* 0x000fe200078e003c */
[--C-:B------:R-:W-:Y:S01]  /*13d0*/  SHF.R.U64 R98, R50, 0x10, R51.reuse ;  /* 0x0000001032627819 */ /* 0x100fe20000001233 */
[----:B------:R-:W-:Y:S01]  /*13e0*/  IMAD.MOV.U32 R130, RZ, RZ, R62 ;  /* 0x000000ffff827224 */ /* 0x000fe200078e003e */
[----:B------:R-:W-:Y:S01]  /*13f0*/  SHF.R.U32.HI R100, RZ, 0x10, R51 ;  /* 0x00000010ff647819 */ /* 0x000fe20000011633 */
[----:B------:R-:W-:Y:S01]  /*1400*/  IMAD.MOV.U32 R131, RZ, RZ, R63 ;  /* 0x000000ffff837224 */ /* 0x000fe200078e003f */
[--C-:B------:R-:W-:Y:S01]  /*1410*/  SHF.R.U64 R101, R36, 0x10, R37.reuse ;  /* 0x0000001024657819 */ /* 0x100fe20000001225 */
[----:B------:R-:W-:Y:S01]  /*1420*/  HADD2.F32 R21, -RZ, R22.H0_H0 ;  /* 0x20000016ff157230 */ /* 0x000fe20000004100 */
[----:B------:R-:W-:Y:S01]  /*1430*/  SHF.R.U32.HI R104, RZ, 0x10, R37 ;  /* 0x00000010ff687819 */ /* 0x000fe20000011625 */
[----:B------:R-:W-:Y:S01]  /*1440*/  HADD2.F32 R37, -RZ, R38.H0_H0 ;  /* 0x20000026ff257230 */ /* 0x000fe20000004100 */
[----:B------:R-:W-:Y:S01]  /*1450*/  MOV R107, R35 ;  /* 0x00000023006b7202 */ /* 0x000fe20000000f00 */
[----:B------:R-:W-:Y:S01]  /*1460*/  IMAD R28, R78, -0x2daee0ad, RZ ;  /* 0xd2511f534e1c7824 */ /* 0x000fe200078e02ff */
        /* <DEDUP_REMOVED lines=38> */
[----:B------:R-:W-:Y:S01]  /*16d0*/  LOP3.LUT R8, R32, UR26, R27, 0x96, !PT ;  /* 0x0000001a20087c12 */ /* 0x000fe2000f8e961b */
[----:B------:R-:W-:Y:S01]  /*16e0*/  IMAD.MOV.U32 R27, RZ, RZ, RZ ;  /* 0x000000ffff1b7224 */ /* 0x000fe200078e00ff */
[----:B------:R-:W-:Y:S01]  /*16f0*/  LOP3.LUT R25, R26, 0x3, RZ, 0xc0, !PT ;  /* 0x000000031a197812 */ /* 0x000fe200078ec0ff */
[----:B------:R-:W-:Y:S01]  /*1700*/  IMAD R26, R79, -0x326172a9, RZ ;  /* 0xcd9e8d574f1a7824 */ /* 0x000fe200078e02ff */
        /* <DEDUP_REMOVED lines=64> */
[----:B01----:R-:W-:-:S02]  /*1b10*/  HADD2.F32 R153, -RZ, R153.H0_H0 ;  /* 0x20000099ff997230 */ /* 0x003fc40000004100 */
.L_x_25687:
[----:B------:R-:W-:-:S04]  /*1b20*/  IMAD.MOV.U32 R171, RZ, RZ, 0x4 ;  /* 0x00000004ffab7424 */ /* 0x000fc800078e00ff */
[----:B------:R-:W-:-:S06]  /*1b30*/  IMAD.WIDE R172, R6, R171, c[0x0][0x1d0] ;  /* 0x0000740006ac7625 */ /* 0x000fcc00078e02ab */
[----:B------:R-:W2:Y:S01]  /*1b40*/  LDG.E R172, [R172.64] ;  /* 0x00000006acac7981 */ /* 0x000ea2000c1e1900 */
[----:B------:R-:W-:Y:S01]  /*1b50*/  IMAD R92, R6, c[0x0][0x168], RZ ;  /* 0x00005a00065c7a24 */ /* 0x000fe200078e02ff */
[----:B------:R-:W-:Y:S02]  /*1b60*/  MOV R168, RZ ;  /* 0x000000ff00a87202 */ /* 0x000fe40000000f00 */
        /* <DEDUP_REMOVED lines=10> */
[----:B------:R-:W-:-:S05]  /*1c10*/  IMAD.WIDE R92, R6, R171, c[0x0][0x1d8] ;  /* 0x00007600065c7625 */ /* 0x000fca00078e02ab */
[----:B------:R0:W5:Y:S01]  /*1c20*/  LDG.E R167, [R92.64] ;  /* 0x000000065ca77981 */ /* 0x000162000c1e1900 */
[----:B------:R-:W-:Y:S01]  /*1c30*/  BSSY B0, `(.L_x_25350) ;  /* 0x0000192000007945 */ /* 0x000fe20003800000 */
[----:B------:R-:W-:Y:S01]  /*1c40*/  SHF.R.S32.HI R169, RZ, 0x1f, R6 ;  /* 0x0000001fffa97819 */ /* 0x000fe20000011406 */
[----:B------:R-:W-:Y:S05]  /*1c50*/  @!P0 BRA `(.L_x_25351) ;  /* 0x000018f000008947 */ /* 0x000fea0003800000 */
[----:B------:R-:W-:-:S04]  /*1c60*/  ISETP.NE.U32.AND P2, PT, RZ, c[0x0][0x180], PT ;  /* 0x00006000ff007a0c */ /* 0x000fc80003f45070 */
[----:B------:R-:W-:Y:S01]  /*1c70*/  ISETP.NE.AND.EX P2, PT, RZ, c[0x0][0x184], PT, P2 ;  /* 0x00006100ff007a0c */ /* 0x000fe20003f45320 */
[----:B------:R-:W-:-:S04]  /*1c80*/  @P1 IMAD.MOV.U32 R59, RZ, RZ, 0x10 ;  /* 0x00000010ff3b1424 */ /* 0x000fc800078e00ff */
[----:B------:R-:W-:-:S05]  /*1c90*/  @P1 IMAD.WIDE.U32 R58, R168, R59, c[0x0][0x170] ;  /* 0x00005c00a83a1625 */ /* 0x000fca00078e003b */
[----:B------:R1:W5:Y:S03]  /*1ca0*/  @P1 LDG.E.128 R60, [R58.64] ;  /* 0x000000063a3c1981 */ /* 0x000366000c1e1d00 */
        /* <DEDUP_REMOVED lines=22> */
.L_x_25355:
[----:B------:R-:W-:Y:S02]  /*1e10*/  IMAD.MOV.U32 R95, RZ, RZ, R26 ;  /* 0x000000ffff5f7224 */ /* 0x000fe400078e001a */
.L_x_25356:
[----:B------:R-:W-:Y:S05]  /*1e20*/  BSYNC B2 ;  /* 0x0000000000027941 */ /* 0x000fea0003800000 */
.L_x_25354:
        /* <DEDUP_REMOVED lines=16> */
.L_x_25360:
[----:B------:R-:W-:Y:S05]  /*1f30*/  BSYNC B3 ;  /* 0x0000000000037941 */ /* 0x000fea0003800000 */
.L_x_25359:
        /* <DEDUP_REMOVED lines=44> */
.L_x_25358:
[----:B------:R-:W-:Y:S05]  /*2200*/  BSYNC B2 ;  /* 0x0000000000027941 */ /* 0x000fea0003800000 */
.L_x_25357:
[----:B------:R-:W0:Y:S01]  /*2210*/  I2F.U32 R25, R95 ;  /* 0x0000005f00197306 */ /* 0x000e220000201000 */
[----:B------:R-:W-:-:S04]  /*2220*/  IMAD.MOV.U32 R56, RZ, RZ, 0x2f800000 ;  /* 0x2f800000ff387424 */ /* 0x000fc800078e00ff */
[----:B0-----:R-:W-:Y:S02]  /*2230*/  FFMA.FTZ R25, R25, R56, 1.1641532182693481445e-10 ;  /* 0x2f00000019197423 */ /* 0x001fe40000010038 */
[----:B-----5:R-:W-:-:S03]  /*2240*/  FMUL.FTZ R56, R60, c[0x0][0x1ec] ;  /* 0x00007b003c387a20 */ /* 0x020fc60000410000 */
[----:B------:R-:W-:Y:S01]  /*2250*/  FSETP.GTU.FTZ.AND P4, PT, R25, c[0x0][0x1e4], PT ;  /* 0x0000790019007a0b */ /* 0x000fe20003f9c000 */
[----:B------:R-:W-:-:S03]  /*2260*/  FMUL.FTZ R56, R56, c[0x0][0x1e8] ;  /* 0x00007a0038387a20 */ /* 0x000fc60000410000 */
[----:B------:R-:W-:Y:S02]  /*2270*/  SEL R156, RZ, 0x1, P4 ;  /* 0x00000001ff9c7807 */ /* 0x000fe40002000000 */
[----:B------:R-:W-:-:S05]  /*2280*/  FSEL R56, R56, RZ, !P4 ;  /* 0x000000ff38387208 */ /* 0x000fca0006000000 */
[----:B------:R-:W-:-:S04]  /*2290*/  FMUL.FTZ R56, R29, R56 ;  /* 0x000000381d387220 */ /* 0x000fc80000410000 */
[----:B------:R-:W-:Y:S02]  /*22a0*/  @P2 FADD.FTZ R56, R52, R56 ;  /* 0x0000003834382221 */ /* 0x000fe40000010000 */
.L_x_25353:
[----:B-1----:R-:W-:Y:S05]  /*22b0*/  BSYNC B1 ;  /* 0x0000000000017941 */ /* 0x002fea0003800000 */
.L_x_25352:
        /* <DEDUP_REMOVED lines=18> */
.L_x_25364:
[----:B------:R-:W-:Y:S02]  /*23e0*/  IMAD.MOV.U32 R173, RZ, RZ, R26 ;  /* 0x000000ffffad7224 */ /* 0x000fe400078e001a */
.L_x_25365:
[----:B------:R-:W-:Y:S05]  /*23f0*/  BSYNC B2 ;  /* 0x0000000000027941 */ /* 0x000fea0003800000 */
.L_x_25363:
        /* <DEDUP_REMOVED lines=16> */
.L_x_25369:
[----:B------:R-:W-:Y:S05]  /*2500*/  BSYNC B3 ;  /* 0x0000000000037941 */ /* 0x000fea0003800000 */
.L_x_25368:
        /* <DEDUP_REMOVED lines=44> */
.L_x_25367:
[----:B------:R-:W-:Y:S05]  /*27d0*/  BSYNC B2 ;  /* 0x0000000000027941 */ /* 0x000fea0003800000 */
.L_x_25366:
        /* <DEDUP_REMOVED lines=10> */
.L_x_25362:
[----:B------:R-:W-:Y:S05]  /*2880*/  BSYNC B1 ;  /* 0x0000000000017941 */ /* 0x000fea0003800000 */
.L_x_25361:
        /* <DEDUP_REMOVED lines=18> */
.L_x_25373:
[----:B------:R-:W-:Y:S02]  /*29b0*/  IMAD.MOV.U32 R173, RZ, RZ, R26 ;  /* 0x000000ffffad7224 */ /* 0x000fe400078e001a */
.L_x_25374:
[----:B------:R-:W-:Y:S05]  /*29c0*/  BSYNC B2 ;  /* 0x0000000000027941 */ /* 0x000fea0003800000 */
.L_x_25372:
        /* <DEDUP_REMOVED lines=16> */
.L_x_25378:
[----:B------:R-:W-:Y:S05]  /*2ad0*/  BSYNC B3 ;  /* 0x0000000000037941 */ /* 0x000fea0003800000 */
.L_x_25377:
        /* <DEDUP_REMOVED lines=44> */
.L_x_25376:
[----:B------:R-:W-:Y:S05]  /*2da0*/  BSYNC B2 ;  /* 0x0000000000027941 */ /* 0x000fea0003800000 */
.L_x_25375:
        /* <DEDUP_REMOVED lines=10> */
.L_x_25371:
[----:B------:R-:W-:Y:S05]  /*2e50*/  BSYNC B1 ;  /* 0x0000000000017941 */ /* 0x000fea0003800000 */
.L_x_25370:
        /* <DEDUP_REMOVED lines=18> */
.L_x_25382:
[----:B------:R-:W-:Y:S02]  /*2f80*/  IMAD.MOV.U32 R173, RZ, RZ, R26 ;  /* 0x000000ffffad7224 */ /* 0x000fe400078e001a */
.L_x_25383:
[----:B------:R-:W-:Y:S05]  /*2f90*/  BSYNC B2 ;  /* 0x0000000000027941 */ /* 0x000fea0003800000 */
.L_x_25381:
        /* <DEDUP_REMOVED lines=16> */
.L_x_25387:
[----:B------:R-:W-:Y:S05]  /*30a0*/  BSYNC B3 ;  /* 0x0000000000037941 */ /* 0x000fea0003800000 */
.L_x_25386:
        /* <DEDUP_REMOVED lines=44> */
.L_x_25385:
[----:B------:R-:W-:Y:S05]  /*3370*/  BSYNC B2 ;  /* 0x0000000000027941 */ /* 0x000fea0003800000 */
.L_x_25384:
[----:B------:R-:W0:Y:S01]  /*3380*/  I2F.U32 R59, R173 ;  /* 0x000000ad003b7306 */ /* 0x000e220000201000 */
[----:B------:R-:W-:-:S10]  /*3390*/  HFMA2.MMA R92, -RZ, RZ, 0.1171875, 0 ;  /* 0x2f800000ff5c7435 */ /* 0x000fd400000001ff */
[----:B0-----:R-:W-:-:S05]  /*33a0*/  FFMA.FTZ R59, R59, R92, 1.1641532182693481445e-10 ;  /* 0x2f0000003b3b7423 */ /* 0x001fca000001005c */
[----:B------:R-:W-:Y:S01]  /*33b0*/  FSETP.GTU.FTZ.AND P3, PT, R59, c[0x0][0x1e4], PT ;  /* 0x000079003b007a0b */ /* 0x000fe20003f7c000 */
[----:B-----5:R-:W-:-:S03]  /*33c0*/  FMUL.FTZ R59, R63, c[0x0][0x1ec] ;  /* 0x00007b003f3b7a20 */ /* 0x020fc60000410000 */
[----:B------:R-:W-:Y:S01]  /*33d0*/  SEL R159, RZ, 0x1, P3 ;  /* 0x00000001ff9f7807 */ /* 0x000fe20001800000 */
[----:B------:R-:W-:-:S05]  /*33e0*/  FMUL.FTZ R59, R59, c[0x0][0x1e8] ;  /* 0x00007a003b3b7a20 */ /* 0x000fca0000410000 */
[----:B------:R-:W-:-:S05]  /*33f0*/  FSEL R59, R59, RZ, !P3 ;  /* 0x000000ff3b3b7208 */ /* 0x000fca0005800000 */
[----:B------:R-:W-:-:S04]  /*3400*/  FMUL.FTZ R59, R32, R59 ;  /* 0x0000003b203b7220 */ /* 0x000fc80000410000 */
[----:B------:R-:W-:Y:S02]  /*3410*/  @P2 FADD.FTZ R59, R55, R59 ;  /* 0x0000003b373b2221 */ /* 0x000fe40000010000 */
.L_x_25380:
[----:B------:R-:W-:Y:S05]  /*3420*/  BSYNC B1 ;  /* 0x0000000000017941 */ /* 0x000fea0003800000 */
.L_x_25379:
[----:B------:R-:W-:Y:S01]  /*3430*/  IMAD.MOV.U32 R93, RZ, RZ, 0x10 ;  /* 0x00000010ff5d7424 */ /* 0x000fe200078e00ff */
[----:B------:R-:W-:Y:S03]  /*3440*/  BSSY B1, `(.L_x_25388) ;  /* 0x000000e000017945 */ /* 0x000fe60003800000 */
[----:B------:R-:W-:-:S05]  /*3450*/  IMAD.WIDE.U32 R92, R170, R93, c[0x0][0x188] ;  /* 0x00006200aa5c7625 */ /* 0x000fca00078e005d */
[----:B------:R0:W-:Y:S01]  /*3460*/  STG.E.128 [R92.64], R56 ;  /* 0x000000385c007986 */ /* 0x0001e2000c101d06 */
[----:B------:R-:W-:Y:S05]  /*3470*/  @!P1 BRA `(.L_x_25389) ;  /* 0x000000a000009947 */ /* 0x000fea0003800000 */
[----:B0-----:R-:W-:-:S05]  /*3480*/  IMAD.U32 R92, R158, 0x10000, RZ ;  /* 0x000100009e5c7824 */ /* 0x001fca00078e00ff */
[----:B------:R-:W-:Y:S02]  /*3490*/  LOP3.LUT R93, R92, 0xff0000, RZ, 0xc0, !PT ;  /* 0x00ff00005c5d7812 */ /* 0x000fe400078ec0ff */
[----:B------:R-:W-:-:S05]  /*34a0*/  LOP3.LUT R92, R159, 0xffff, RZ, 0xc0, !PT ;  /* 0x0000ffff9f5c7812 */ /* 0x000fca00078ec0ff */
[----:B------:R-:W-:Y:S01]  /*34b0*/  IMAD R92, R92, 0x1000000, R93 ;  /* 0x010000005c5c7824 */ /* 0x000fe200078e025d */
[----:B------:R-:W-:-:S05]  /*34c0*/  LOP3.LUT R93, R157, 0xff, RZ, 0xc0, !PT ;  /* 0x000000ff9d5d7812 */ /* 0x000fca00078ec0ff */
[----:B------:R-:W-:Y:S01]  /*34d0*/  IMAD R92, R93, 0x100, R92 ;  /* 0x000001005d5c7824 */ /* 0x000fe200078e025c */
[----:B------:R-:W-:-:S04]  /*34e0*/  LOP3.LUT R93, R156, 0xff, RZ, 0xc0, !PT ;  /* 0x000000ff9c5d7812 */ /* 0x000fc800078ec0ff */
[----:B------:R-:W-:Y:S01]  /*34f0*/  IADD3 R95, R92, R93, RZ ;  /* 0x0000005d5c5f7210 */ /* 0x000fe20007ffe0ff */
[----:B------:R-:W-:-:S05]  /*3500*/  IMAD.WIDE.U32 R92, R168, R171, c[0x0][0x190] ;  /* 0x00006400a85c7625 */ /* 0x000fca00078e00ab */
[----:B------:R0:W-:Y:S02]  /*3510*/  STG.E [R92.64], R95 ;  /* 0x0000005f5c007986 */ /* 0x0001e4000c101906 */
.L_x_25389:
[----:B------:R-:W-:Y:S05]  /*3520*/  BSYNC B1 ;  /* 0x0000000000017941 */ /* 0x000fea0003800000 */
.L_x_25388:
[----:B------:R-:W-:Y:S02]  /*3530*/  IADD3 R170, R170, 0x80, RZ ;  /* 0x00000080aaaa7810 */ /* 0x000fe40007ffe0ff */
[----:B------:R-:W-:Y:S02]  /*3540*/  IADD3 R168, R168, 0x80, RZ ;  /* 0x00000080a8a87810 */ /* 0x000fe40007ffe0ff */
.L_x_25351:
[----:B------:R-:W-:Y:S05]  /*3550*/  BSYNC B0 ;  /* 0x0000000000007941 */ /* 0x000fea0003800000 */
.L_x_25350:
        /* <DEDUP_REMOVED lines=30> */
.L_x_25395:
[----:B------:R-:W-:Y:S02]  /*3740*/  IMAD.MOV.U32 R95, RZ, RZ, R26 ;  /* 0x000000ffff5f7224 */ /* 0x000fe400078e001a */
.L_x_25396:
[----:B------:R-:W-:Y:S05]  /*3750*/  BSYNC B2 ;  /* 0x0000000000027941 */ /* 0x000fea0003800000 */
.L_x_25394:
        /* <DEDUP_REMOVED lines=16> */
.L_x_25400:
[----:B------:R-:W-:Y:S05]  /*3860*/  BSYNC B3 ;  /* 0x0000000000037941 */ /* 0x000fea0003800000 */
.L_x_25399:
        /* <DEDUP_REMOVED lines=44> */
.L_x_25398:
[----:B------:R-:W-:Y:S05]  /*3b30*/  BSYNC B2 ;  /* 0x0000000000027941 */ /* 0x000fea0003800000 */
.L_x_25397:
        /* <DEDUP_REMOVED lines=10> */
.L_x_25393:
[----:B-1----:R-:W-:Y:S05]  /*3be0*/  BSYNC B1 ;  /* 0x0000000000017941 */ /* 0x002fea0003800000 */
.L_x_25392:
        /* <DEDUP_REMOVED lines=18> */
.L_x_25404:
[----:B------:R-:W-:Y:S02]  /*3d10*/  IMAD.MOV.U32 R173, RZ, RZ, R26 ;  /* 0x000000ffffad7224 */ /* 0x000fe400078e001a */
.L_x_25405:
[----:B------:R-:W-:Y:S05]  /*3d20*/  BSYNC B2 ;  /* 0x0000000000027941 */ /* 0x000fea0003800000 */
.L_x_25403:
        /* <DEDUP_REMOVED lines=16> */
.L_x_25409:
[----:B------:R-:W-:Y:S05]  /*3e30*/  BSYNC B3 ;  /* 0x0000000000037941 */ /* 0x000fea0003800000 */
.L_x_25408:
        /* <DEDUP_REMOVED lines=44> */
.L_x_25407:
[----:B------:R-:W-:Y:S05]  /*4100*/  BSYNC B2 ;  /* 0x0000000000027941 */ /* 0x000fea0003800000 */
.L_x_25406:
        /* <DEDUP_REMOVED lines=10> */
.L_x_25402:
[----:B------:R-:W-:Y:S05]  /*41b0*/  BSYNC B1 ;  /* 0x0000000000017941 */ /* 0x000fea0003800000 */
.L_x_25401:
        /* <DEDUP_REMOVED lines=18> */
.L_x_25413:
[----:B------:R-:W-:Y:S02]  /*42e0*/  IMAD.MOV.U32 R173, RZ, RZ, R26 ;  /* 0x000000ffffad7224 */ /* 0x000fe400078e001a */
.L_x_25414:
[----:B------:R-:W-:Y:S05]  /*42f0*/  BSYNC B2 ;  /* 0x0000000000027941 */ /* 0x000fea0003800000 */
.L_x_25412:
        /* <DEDUP_REMOVED lines=16> */
.L_x_25418:
[----:B------:R-:W-:Y:S05]  /*4400*/  BSYNC B3 ;  /* 0x0000000000037941 */ /* 0x000fea0003800000 */
.L_x_25417:
        /* <DEDUP_REMOVED lines=44> */
.L_x_25416:
[----:B------:R-:W-:Y:S05]  /*46d0*/  BSYNC B2 ;  /* 0x0000000000027941 */ /* 0x000fea0003800000 */
.L_x_25415:
        /* <DEDUP_REMOVED lines=10> */
.L_x_25411:
[----:B------:R-:W-:Y:S05]  /*4780*/  BSYNC B1 ;  /* 0x0000000000017941 */ /* 0x000fea0003800000 */
.L_x_25410:
        /* <DEDUP_REMOVED lines=18> */
.L_x_25422:
[----:B------:R-:W-:Y:S02]  /*48b0*/  IMAD.MOV.U32 R173, RZ, RZ, R26 ;  /* 0x000000ffffad7224 */ /* 0x000fe400078e001a */
.L_x_25423:
[----:B------:R-:W-:Y:S05]  /*48c0*/  BSYNC B2 ;  /* 0x0000000000027941 */ /* 0x000fea0003800000 */
.L_x_25421:
        /* <DEDUP_REMOVED lines=16> */
.L_x_25427:
[----:B------:R-:W-:Y:S05]  /*49d0*/  BSYNC B3 ;  /* 0x0000000000037941 */ /* 0x000fea0003800000 */
.L_x_25426:
        /* <DEDUP_REMOVED lines=44> */
.L_x_25425:
[----:B------:R-:W-:Y:S05]  /*4ca0*/  BSYNC B2 ;  /* 0x0000000000027941 */ /* 0x000fea0003800000 */
.L_x_25424:
[----:B------:R-:W0:Y:S01]  /*4cb0*/  I2F.U32 R67, R173 ;  /* 0x000000ad00437306 */ /* 0x000e220000201000 */
[----:B------:R-:W-:-:S04]  /*4cc0*/  IMAD.MOV.U32 R92, RZ, RZ, 0x2f800000 ;  /* 0x2f800000ff5c7424 */ /* 0x000fc800078e00ff */
        /* <DEDUP_REMOVED lines=8> */
.L_x_25420:
[----:B------:R-:W-:Y:S05]  /*4d50*/  BSYNC B1 ;  /* 0x0000000000017941 */ /* 0x000fea0003800000 */
.L_x_25419:
[----:B------:R-:W-:Y:S01]  /*4d60*/  IMAD.MOV.U32 R93, RZ, RZ, 0x10 ;  /* 0x00000010ff5d7424 */ /* 0x000fe200078e00ff */
[----:B------:R-:W-:Y:S03]  /*4d70*/  BSSY B1, `(.L_x_25428) ;  /* 0x000000e000017945 */ /* 0x000fe60003800000 */
[----:B------:R-:W-:-:S05]  /*4d80*/  IMAD.WIDE.U32 R92, R170, R93, c[0x0][0x188] ;  /* 0x00006200aa5c7625 */ /* 0x000fca00078e005d */
[----:B------:R0:W-:Y:S01]  /*4d90*/  STG.E.128 [R92.64], R64 ;  /* 0x000000405c007986 */ /* 0x0001e2000c101d06 */
[----:B------:R-:W-:Y:S05]  /*4da0*/  @!P1 BRA `(.L_x_25429) ;  /* 0x000000a000009947 */ /* 0x000fea0003800000 */
[----:B0-----:R-:W-:-:S04]  /*4db0*/  SHF.L.U32 R92, R158, 0x10, RZ ;  /* 0x000000109e5c7819 */ /* 0x001fc800000006ff */
[----:B------:R-:W-:Y:S02]  /*4dc0*/  LOP3.LUT R93, R92, 0xff0000, RZ, 0xc0, !PT ;  /* 0x00ff00005c5d7812 */ /* 0x000fe400078ec0ff */
[----:B------:R-:W-:-:S05]  /*4dd0*/  LOP3.LUT R92, R159, 0xffff, RZ, 0xc0, !PT ;  /* 0x0000ffff9f5c7812 */ /* 0x000fca00078ec0ff */
[----:B------:R-:W-:Y:S01]  /*4de0*/  IMAD R92, R92, 0x1000000, R93 ;  /* 0x010000005c5c7824 */ /* 0x000fe200078e025d */
[----:B------:R-:W-:-:S05]  /*4df0*/  LOP3.LUT R93, R157, 0xff, RZ, 0xc0, !PT ;  /* 0x000000ff9d5d7812 */ /* 0x000fca00078ec0ff */
[----:B------:R-:W-:Y:S01]  /*4e00*/  IMAD R92, R93, 0x100, R92 ;  /* 0x000001005d5c7824 */ /* 0x000fe200078e025c */
[----:B------:R-:W-:-:S05]  /*4e10*/  LOP3.LUT R93, R156, 0xff, RZ, 0xc0, !PT ;  /* 0x000000ff9c5d7812 */ /* 0x000fca00078ec0ff */
[----:B------:R-:W-:Y:S02]  /*4e20*/  IMAD.IADD R95, R92, 0x1, R93 ;  /* 0x000000015c5f7824 */ /* 0x000fe400078e025d */
[----:B------:R-:W-:-:S05]  /*4e30*/  IMAD.WIDE.U32 R92, R168, R171, c[0x0][0x190] ;  /* 0x00006400a85c7625 */ /* 0x000fca00078e00ab */
[----:B------:R0:W-:Y:S02]  /*4e40*/  STG.E [R92.64], R95 ;  /* 0x0000005f5c007986 */ /* 0x0001e4000c101906 */
.L_x_25429:
[----:B------:R-:W-:Y:S05]  /*4e50*/  BSYNC B1 ;  /* 0x0000000000017941 */ /* 0x000fea0003800000 */
.L_x_25428:
[----:B------:R-:W-:Y:S02]  /*4e60*/  IADD3 R170, R170, 0x80, RZ ;  /* 0x00000080aaaa7810 */ /* 0x000fe40007ffe0ff */
[----:B------:R-:W-:Y:S02]  /*4e70*/  IADD3 R168, R168, 0x80, RZ ;  /* 0x00000080a8a87810 */ /* 0x000fe40007ffe0ff */
.L_x_25391:
[----:B------:R-:W-:Y:S05]  /*4e80*/  BSYNC B0 ;  /* 0x0000000000007941 */ /* 0x000fea0003800000 */
.L_x_25390:
[----:B------:R-:W-:Y:S01]  /*4e90*/  ISETP.NE.AND P2, PT, R161, RZ, PT ;  /* 0x000000ffa100720c */ /* 0x000fe20003f45270 */
[----:B------:R-:W-:-:S12]  /*4ea0*/  BSSY B0, `(.L_x_25430) ;  /* 0x0000191000007945 */ /* 0x000fd80003800000 */
[----:B------:R-:W-:Y:S05]  /*4eb0*/  @!P2 BRA `(.L_x_25431) ;  /* 0x000018f00000a947 */ /* 0x000fea0003800000 */
[----:B------:R-:W-:-:S04]  /*4ec0*/  ISETP.NE.U32.AND P2, PT, RZ, c[0x0][0x180], PT ;  /* 0x00006000ff007a0c */ /* 0x000fc80003f45070 */
[----:B------:R-:W-:Y:S01]  /*4ed0*/  ISETP.NE.AND.EX P2, PT, RZ, c[0x0][0x184], PT, P2 ;  /* 0x00006100ff007a0c */ /* 0x000fe20003f45320 */
[----:B------:R-:W-:-:S12]  /*4ee0*/  @P1 IMAD.MOV.U32 R71, RZ, RZ, 0x10 ;  /* 0x00000010ff471424 */ /* 0x000fd800078e00ff */
[----:B0-----:R-:W-:Y:S01]  /*4ef0*/  @P2 MOV R93, 0x10 ;  /* 0x00000010005d2802 */ /* 0x001fe20000000f00 */
        /* <DEDUP_REMOVED lines=23> */
.L_x_25435:
[----:B------:R-:W-:Y:S02]  /*5070*/  IMAD.MOV.U32 R95, RZ, RZ, R26 ;  /* 0x000000ffff5f7224 */ /* 0x000fe400078e001a */
.L_x_25436:
[----:B------:R-:W-:Y:S05]  /*5080*/  BSYNC B2 ;  /* 0x0000000000027941 */ /* 0x000fea0003800000 */
.L_x_25434:
        /* <DEDUP_REMOVED lines=16> */
.L_x_25440:
[----:B------:R-:W-:Y:S05]  /*5190*/  BSYNC B3 ;  /* 0x0000000000037941 */ /* 0x000fea0003800000 */
.L_x_25439:
        /* <DEDUP_REMOVED lines=44> */
.L_x_25438:
[----:B------:R-:W-:Y:S05]  /*5460*/  BSYNC B2 ;  /* 0x0000000000027941 */ /* 0x000fea0003800000 */
.L_x_25437:
        /* <DEDUP_REMOVED lines=10> */
.L_x_25433:
[----:B0-----:R-:W-:Y:S05]  /*5510*/  BSYNC B1 ;  /* 0x0000000000017941 */ /* 0x001fea0003800000 */
.L_x_25432:
        /* <DEDUP_REMOVED lines=18> */
.L_x_25444:
[----:B------:R-:W-:Y:S02]  /*5640*/  IMAD.MOV.U32 R173, RZ, RZ, R26 ;  /* 0x000000ffffad7224 */ /* 0x000fe400078e001a */
.L_x_25445:
[----:B------:R-:W-:Y:S05]  /*5650*/  BSYNC B2 ;  /* 0x0000000000027941 */ /* 0x000fea0003800000 */
.L_x_25443:
        /* <DEDUP_REMOVED lines=16> */
.L_x_25449:
[----:B------:R-:W-:Y:S05]  /*5760*/  BSYNC B3 ;  /* 0x0000000000037941 */ /* 0x000fea0003800000 */
.L_x_25448:
        /* <DEDUP_REMOVED lines=44> */
.L_x_25447:
[----:B------:R-:W-:Y:S05]  /*5a30*/  BSYNC B2 ;  /* 0x0000000000027941 */ /* 0x000fea0003800000 */
.L_x_25446:
        /* <DEDUP_REMOVED lines=10> */
.L_x_25442:
[----:B------:R-:W-:Y:S05]  /*5ae0*/  BSYNC B1 ;  /* 0x0000000000017941 */ /* 0x000fea0003800000 */
.L_x_25441:
        /* <DEDUP_REMOVED lines=18> */
.L_x_25453:
[----:B------:R-:W-:Y:S02]  /*5c10*/  IMAD.MOV.U32 R173, RZ, RZ, R26 ;  /* 0x000000ffffad7224 */ /* 0x000fe400078e001a */
.L_x_25454:
[----:B------:R-:W-:Y:S05]  /*5c20*/  BSYNC B2 ;  /* 0x0000000000027941 */ /* 0x000fea0003800000 */
.L_x_25452:
        /* <DEDUP_REMOVED lines=16> */
.L_x_25458:
[----:B------:R-:W-:Y:S05]  /*5d30*/  BSYNC B3 ;  /* 0x0000000000037941 */ /* 0x000fea0003800000 */
.L_x_25457:
        /* <DEDUP_REMOVED lines=44> */
.L_x_25456:
[----:B------:R-:W-:Y:S05]  /*6000*/  BSYNC B2 ;  /* 0x0000000000027941 */ /* 0x000fea0003800000 */
.L_x_25455:
        /* <DEDUP_REMOVED lines=10> */
.L_x_25451:
[----:B------:R-:W-:Y:S05]  /*60b0*/  BSYNC B1 ;  /* 0x0000000000017941 */ /* 0x000fea0003800000 */
.L_x_25450:
        /* <DEDUP_REMOVED lines=18> */
.L_x_25462:
[----:B------:R-:W-:Y:S02]  /*61e0*/  IMAD.MOV.U32 R173, RZ, RZ, R26 ;  /* 0x000000ffffad7224 */ /* 0x000fe400078e001a */
.L_x_25463:
[----:B------:R-:W-:Y:S05]  /*61f0*/  BSYNC B2 ;  /* 0x0000000000027941 */ /* 0x000fea0003800000 */
.L_x_25461:
        /* <DEDUP_REMOVED lines=16> */
.L_x_25467:
[----:B------:R-:W-:Y:S05]  /*6300*/  BSYNC B3 ;  /* 0x0000000000037941 */ /* 0x000fea0003800000 */
.L_x_25466:
        /* <DEDUP_REMOVED lines=44> */
.L_x_25465:
[----:B------:R-:W-:Y:S05]  /*65d0*/  BSYNC B2 ;  /* 0x0000000000027941 */ /* 0x000fea0003800000 */
.L_x_25464:
        /* <DEDUP_REMOVED lines=10> */
.L_x_25460:
[----:B------:R-:W-:Y:S05]  /*6680*/  BSYNC B1 ;  /* 0x0000000000017941 */ /* 0x000fea0003800000 */
.L_x_25459:
[----:B------:R-:W-:Y:S01]  /*6690*/  IMAD.MOV.U32 R93, RZ, RZ, 0x10 ;  /* 0x00000010ff5d7424 */ /* 0x000fe200078e00ff */
[----:B------:R-:W-:Y:S03]  /*66a0*/  BSSY B1, `(.L_x_25468) ;  /* 0x000000e000017945 */ /* 0x000fe60003800000 */
[----:B------:R-:W-:-:S05]  /*66b0*/  IMAD.WIDE.U32 R92, R170, R93, c[0x0][0x188] ;  /* 0x00006200aa5c7625 */ /* 0x000fca00078e005d */
[----:B------:R0:W-:Y:S01]  /*66c0*/  STG.E.128 [R92.64], R68 ;  /* 0x000000445c007986 */ /* 0x0001e2000c101d06 */
[----:B------:R-:W-:Y:S05]  /*66d0*/  @!P1 BRA `(.L_x_25469) ;  /* 0x000000a000009947 */ /* 0x000fea0003800000 */
[----:B0-----:R-:W-:-:S05]  /*66e0*/  IMAD.U32 R92, R158, 0x10000, RZ ;  /* 0x000100009e5c7824 */ /* 0x001fca00078e00ff */
[----:B------:R-:W-:Y:S02]  /*66f0*/  LOP3.LUT R93, R92, 0xff0000, RZ, 0xc0, !PT ;  /* 0x00ff00005c5d7812 */ /* 0x000fe400078ec0ff */
[----:B------:R-:W-:-:S04]  /*6700*/  LOP3.LUT R92, R159, 0xffff, RZ, 0xc0, !PT ;  /* 0x0000ffff9f5c7812 */ /* 0x000fc800078ec0ff */
[----:B------:R-:W-:Y:S02]  /*6710*/  LEA R92, R92, R93, 0x18 ;  /* 0x0000005d5c5c7211 */ /* 0x000fe400078ec0ff */
[----:B------:R-:W-:-:S05]  /*6720*/  LOP3.LUT R93, R157, 0xff, RZ, 0xc0, !PT ;  /* 0x000000ff9d5d7812 */ /* 0x000fca00078ec0ff */
[----:B------:R-:W-:Y:S01]  /*6730*/  IMAD R92, R93, 0x100, R92 ;  /* 0x000001005d5c7824 */ /* 0x000fe200078e025c */
[----:B------:R-:W-:-:S05]  /*6740*/  LOP3.LUT R93, R156, 0xff, RZ, 0xc0, !PT ;  /* 0x000000ff9c5d7812 */ /* 0x000fca00078ec0ff */
[----:B------:R-:W-:Y:S02]  /*6750*/  IMAD.IADD R95, R92, 0x1, R93 ;  /* 0x000000015c5f7824 */ /* 0x000fe400078e025d */
[----:B------:R-:W-:-:S05]  /*6760*/  IMAD.WIDE.U32 R92, R168, R171, c[0x0][0x190] ;  /* 0x00006400a85c7625 */ /* 0x000fca00078e00ab */
[----:B------:R0:W-:Y:S02]  /*6770*/  STG.E [R92.64], R95 ;  /* 0x0000005f5c007986 */ /* 0x0001e4000c101906 */
.L_x_25469:
[----:B------:R-:W-:Y:S05]  /*6780*/  BSYNC B1 ;  /* 0x0000000000017941 */ /* 0x000fea0003800000 */
.L_x_25468:
[----:B------:R-:W-:Y:S02]  /*6790*/  IADD3 R170, R170, 0x80, RZ ;  /* 0x00000080aaaa7810 */ /* 0x000fe40007ffe0ff */
[----:B------:R-:W-:Y:S02]  /*67a0*/  IADD3 R168, R168, 0x80, RZ ;  /* 0x00000080a8a87810 */ /* 0x000fe40007ffe0ff */
.L_x_25431:
[----:B------:R-:W-:Y:S05]  /*67b0*/  BSYNC B0 ;  /* 0x0000000000007941 */ /* 0x000fea0003800000 */
.L_x_25430:
        /* <DEDUP_REMOVED lines=30> */
.L_x_25475:
[----:B------:R-:W-:Y:S02]  /*69a0*/  IMAD.MOV.U32 R95, RZ, RZ, R26 ;  /* 0x000000ffff5f7224 */ /* 0x000fe400078e001a */
.L_x_25476:
[----:B------:R-:W-:Y:S05]  /*69b0*/  BSYNC B2 ;  /* 0x0000000000027941 */ /* 0x000fea0003800000 */
.L_x_25474:
        /* <DEDUP_REMOVED lines=16> */
.L_x_25480:
[----:B------:R-:W-:Y:S05]  /*6ac0*/  BSYNC B3 ;  /* 0x0000000000037941 */ /* 0x000fea0003800000 */
.L_x_25479:
        /* <DEDUP_REMOVED lines=44> */
.L_x_25478:
[----:B------:R-:W-:Y:S05]  /*6d90*/  BSYNC B2 ;  /* 0x0000000000027941 */ /* 0x000fea0003800000 */
.L_x_25477:
[----:B------:R-:W0:Y:S01]  /*6da0*/  I2F.U32 R25, R95 ;  /* 0x0000005f00197306 */ /* 0x000e220000201000 */
[----:B------:R-:W-:-:S10]  /*6db0*/  HFMA2.MMA R72, -RZ, RZ, 0.1171875, 0 ;  /* 0x2f800000ff487435 */ /* 0x000fd400000001ff */
        /* <DEDUP_REMOVED lines=8> */
.L_x_25473:
[----:B0-----:R-:W-:Y:S05]  /*6e40*/  BSYNC B1 ;  /* 0x0000000000017941 */ /* 0x001fea0003800000 */
.L_x_25472:
        /* <DEDUP_REMOVED lines=18> */
.L_x_25484:
[----:B------:R-:W-:Y:S02]  /*6f70*/  IMAD.MOV.U32 R173, RZ, RZ, R26 ;  /* 0x000000ffffad7224 */ /* 0x000fe400078e001a */
.L_x_25485:
[----:B------:R-:W-:Y:S05]  /*6f80*/  BSYNC B2 ;  /* 0x0000000000027941 */ /* 0x000fea0003800000 */
.L_x_25483:
        /* <DEDUP_REMOVED lines=16> */
.L_x_25489:
[----:B------:R-:W-:Y:S05]  /*7090*/  BSYNC B3 ;  /* 0x0000000000037941 */ /* 0x000fea0003800000 */
.L_x_25488:
        /* <DEDUP_REMOVED lines=44> */
.L_x_25487:
[----:B------:R-:W-:Y:S05]  /*7360*/  BSYNC B2 ;  /* 0x0000000000027941 */ /* 0x000fea0003800000 */
.L_x_25486:
        /* <DEDUP_REMOVED lines=10> */
.L_x_25482:
[----:B------:R-:W-:Y:S05]  /*7410*/  BSYNC B1 ;  /* 0x0000000000017941 */ /* 0x000fea0003800000 */
.L_x_25481:
        /* <DEDUP_REMOVED lines=18> */
.L_x_25493:
[----:B------:R-:W-:Y:S02]  /*7540*/  IMAD.MOV.U32 R173, RZ, RZ, R26 ;  /* 0x000000ffffad7224 */ /* 0x000fe400078e001a */
.L_x_25494:
[----:B------:R-:W-:Y:S05]  /*7550*/  BSYNC B2 ;  /* 0x0000000000027941 */ /* 0x000fea0003800000 */
.L_x_25492:
        /* <DEDUP_REMOVED lines=16> */
.L_x_25498:
[----:B------:R-:W-:Y:S05]  /*7660*/  BSYNC B3 ;  /* 0x0000000000037941 */ /* 0x000fea0003800000 */
.L_x_25497:
        /* <DEDUP_REMOVED lines=44> */
.L_x_25496:
[----:B------:R-:W-:Y:S05]  /*7930*/  BSYNC B2 ;  /* 0x0000000000027941 */ /* 0x000fea0003800000 */
.L_x_25495:
        /* <DEDUP_REMOVED lines=10> */
.L_x_25491:
[----:B------:R-:W-:Y:S05]  /*79e0*/  BSYNC B1 ;  /* 0x0000000000017941 */ /* 0x000fea0003800000 */
.L_x_25490:
        /* <DEDUP_REMOVED lines=18> */
.L_x_25502:
[----:B------:R-:W-:Y:S02]  /*7b10*/  IMAD.MOV.U32 R173, RZ, RZ, R26 ;  /* 0x000000ffffad7224 */ /* 0x000fe400078e001a */
.L_x_25503:
[----:B------:R-:W-:Y:S05]  /*7b20*/  BSYNC B2 ;  /* 0x0000000000027941 */ /* 0x000fea0003800000 */
.L_x_25501:
        /* <DEDUP_REMOVED lines=16> */
.L_x_25507:
[----:B------:R-:W-:Y:S05]  /*7c30*/  BSYNC B3 ;  /* 0x0000000000037941 */ /* 0x000fea0003800000 */
.L_x_25506:
        /* <DEDUP_REMOVED lines=44> */
.L_x_25505:
[----:B------:R-:W-:Y:S05]  /*7f00*/  BSYNC B2 ;  /* 0x0000000000027941 */ /* 0x000fea0003800000 */
.L_x_25504:
        /* <DEDUP_REMOVED lines=10> */
.L_x_25500:
[----:B------:R-:W-:Y:S05]  /*7fb0*/  BSYNC B1 ;  /* 0x0000000000017941 */ /* 0x000fea0003800000 */
.L_x_25499:
        /* <DEDUP_REMOVED lines=9> */
[----:B------:R-:W-:-:S04]  /*8050*/  LOP3.LUT R93, R157, 0xff, RZ, 0xc0, !PT ;  /* 0x000000ff9d5d7812 */ /* 0x000fc800078ec0ff */
[----:B------:R-:W-:Y:S02]  /*8060*/  LEA R92, R93, R92, 0x8 ;  /* 0x0000005c5d5c7211 */ /* 0x000fe400078e40ff */
[----:B------:R-:W-:-:S05]  /*8070*/  LOP3.LUT R93, R156, 0xff, RZ, 0xc0, !PT ;  /* 0x000000ff9c5d7812 */ /* 0x000fca00078ec0ff */
[----:B------:R-:W-:Y:S02]  /*8080*/  IMAD.IADD R95, R92, 0x1, R93 ;  /* 0x000000015c5f7824 */ /* 0x000fe400078e025d */
[----:B------:R-:W-:-:S05]  /*8090*/  IMAD.WIDE.U32 R92, R168, R171, c[0x0][0x190] ;  /* 0x00006400a85c7625 */ /* 0x000fca00078e00ab */
[----:B------:R0:W-:Y:S02]  /*80a0*/  STG.E [R92.64], R95 ;  /* 0x0000005f5c007986 */ /* 0x0001e4000c101906 */
.L_x_25509:
[----:B------:R-:W-:Y:S05]  /*80b0*/  BSYNC B1 ;  /* 0x0000000000017941 */ /* 0x000fea0003800000 */
.L_x_25508:
[----:B------:R-:W-:Y:S02]  /*80c0*/  IADD3 R170, R170, 0x80, RZ ;  /* 0x00000080aaaa7810 */ /* 0x000fe40007ffe0ff */
[----:B------:R-:W-:Y:S02]  /*80d0*/  IADD3 R168, R168, 0x80, RZ ;  /* 0x00000080a8a87810 */ /* 0x000fe40007ffe0ff */
.L_x_25471:
[----:B------:R-:W-:Y:S05]  /*80e0*/  BSYNC B0 ;  /* 0x0000000000007941 */ /* 0x000fea0003800000 */
.L_x_25470:
        /* <DEDUP_REMOVED lines=30> */
.L_x_25515:
[----:B------:R-:W-:Y:S02]  /*82d0*/  MOV R95, R26 ;  /* 0x0000001a005f7202 */ /* 0x000fe40000000f00 */
.L_x_25516:
[----:B------:R-:W-:Y:S05]  /*82e0*/  BSYNC B2 ;  /* 0x0000000000027941 */ /* 0x000fea0003800000 */
.L_x_25514:
        /* <DEDUP_REMOVED lines=16> */
.L_x_25520:
[----:B------:R-:W-:Y:S05]  /*83f0*/  BSYNC B3 ;  /* 0x0000000000037941 */ /* 0x000fea0003800000 */
.L_x_25519:
        /* <DEDUP_REMOVED lines=44> */
.L_x_25518:
[----:B------:R-:W-:Y:S05]  /*86c0*/  BSYNC B2 ;  /* 0x0000000000027941 */ /* 0x000fea0003800000 */
.L_x_25517:
        /* <DEDUP_REMOVED lines=10> */
.L_x_25513:
[----:B-1----:R-:W-:Y:S05]  /*8770*/  BSYNC B1 ;  /* 0x0000000000017941 */ /* 0x002fea0003800000 */
.L_x_25512:
        /* <DEDUP_REMOVED lines=18> */
.L_x_25524:
[----:B------:R-:W-:Y:S02]  /*88a0*/  MOV R173, R26 ;  /* 0x0000001a00ad7202 */ /* 0x000fe40000000f00 */
.L_x_25525:
[----:B------:R-:W-:Y:S05]  /*88b0*/  BSYNC B2 ;  /* 0x0000000000027941 */ /* 0x000fea0003800000 */
.L_x_25523:
        /* <DEDUP_REMOVED lines=16> */
.L_x_25529:
[----:B------:R-:W-:Y:S05]  /*89c0*/  BSYNC B3 ;  /* 0x0000000000037941 */ /* 0x000fea0003800000 */
.L_x_25528:
        /* <DEDUP_REMOVED lines=44> */
.L_x_25527:
[----:B------:R-:W-:Y:S05]  /*8c90*/  BSYNC B2 ;  /* 0x0000000000027941 */ /* 0x000fea0003800000 */
.L_x_25526:
        /* <DEDUP_REMOVED lines=10> */
.L_x_25522:
[----:B------:R-:W-:Y:S05]  /*8d40*/  BSYNC B1 ;  /* 0x0000000000017941 */ /* 0x000fea0003800000 */
.L_x_25521:
        /* <DEDUP_REMOVED lines=18> */
.L_x_25533:
[----:B------:R-:W-:Y:S02]  /*8e70*/  MOV R173, R26 ;  /* 0x0000001a00ad7202 */ /* 0x000fe40000000f00 */
.L_x_25534:
[----:B------:R-:W-:Y:S05]  /*8e80*/  BSYNC B2 ;  /* 0x0000000000027941 */ /* 0x000fea0003800000 */
.L_x_25532:
        /* <DEDUP_REMOVED lines=16> */
.L_x_25538:
[----:B------:R-:W-:Y:S05]  /*8f90*/  BSYNC B3 ;  /* 0x0000000000037941 */ /* 0x000fea0003800000 */
.L_x_25537:
        /* <DEDUP_REMOVED lines=44> */
.L_x_25536:
[----:B------:R-:W-:Y:S05]  /*9260*/  BSYNC B2 ;  /* 0x0000000000027941 */ /* 0x000fea0003800000 */
.L_x_25535:
        /* <DEDUP_REMOVED lines=10> */
.L_x_25531:
[----:B------:R-:W-:Y:S05]  /*9310*/  BSYNC B1 ;  /* 0x0000000000017941 */ /* 0x000fea0003800000 */
.L_x_25530:
        /* <DEDUP_REMOVED lines=18> */
.L_x_25542:
[----:B------:R-:W-:Y:S02]  /*9440*/  MOV R173, R26 ;  /* 0x0000001a00ad7202 */ /* 0x000fe40000000f00 */
.L_x_25543:
[----:B------:R-:W-:Y:S05]  /*9450*/  BSYNC B2 ;  /* 0x0000000000027941 */ /* 0x000fea0003800000 */
.L_x_25541:
        /* <DEDUP_REMOVED lines=16> */
.L_x_25547:
[----:B------:R-:W-:Y:S05]  /*9560*/  BSYNC B3 ;  /* 0x0000000000037941 */ /* 0x000fea0003800000 */
.L_x_25546:
        /* <DEDUP_REMOVED lines=44> */
.L_x_25545:
[----:B------:R-:W-:Y:S05]  /*9830*/  BSYNC B2 ;  /* 0x0000000000027941 */ /* 0x000fea0003800000 */
.L_x_25544:
        /* <DEDUP_REMOVED lines=10> */
.L_x_25540:
[----:B------:R-:W-:Y:S05]  /*98e0*/  BSYNC B1 ;  /* 0x0000000000017941 */ /* 0x000fea0003800000 */
.L_x_25539:
[----:B------:R-:W-:Y:S01]  /*98f0*/  HFMA2.MMA R93, -RZ, RZ, 0, 9.5367431640625e-07 ;  /* 0x00000010ff5d7435 */ /* 0x000fe200000001ff */
[----:B------:R-:W-:Y:S09]  /*9900*/  BSSY B1, `(.L_x_25548) ;  /* 0x000000e000017945 */ /* 0x000ff20003800000 */
        /* <DEDUP_REMOVED lines=13> */
.L_x_25549:
[----:B------:R-:W-:Y:S05]  /*99e0*/  BSYNC B1 ;  /* 0x0000000000017941 */ /* 0x000fea0003800000 */
.L_x_25548:
[----:B------:R-:W-:Y:S02]  /*99f0*/  IADD3 R170, R170, 0x80, RZ ;  /* 0x00000080aaaa7810 */ /* 0x000fe40007ffe0ff */
[----:B------:R-:W-:Y:S02]  /*9a00*/  IADD3 R168, R168, 0x80, RZ ;  /* 0x00000080a8a87810 */ /* 0x000fe40007ffe0ff */
.L_x_25511:
[----:B------:R-:W-:Y:S05]  /*9a10*/  BSYNC B0 ;  /* 0x0000000000007941 */ /* 0x000fea0003800000 */
.L_x_25510:
        /* <DEDUP_REMOVED lines=30> */
.L_x_25555:
[----:B------:R-:W-:Y:S02]  /*9c00*/  IMAD.MOV.U32 R95, RZ, RZ, R26 ;  /* 0x000000ffff5f7224 */ /* 0x000fe400078e001a */
.L_x_25556:
[----:B------:R-:W-:Y:S05]  /*9c10*/  BSYNC B2 ;  /* 0x0000000000027941 */ /* 0x000fea0003800000 */
.L_x_25554:
        /* <DEDUP_REMOVED lines=16> */
.L_x_25560:
[----:B------:R-:W-:Y:S05]  /*9d20*/  BSYNC B3 ;  /* 0x0000000000037941 */ /* 0x000fea0003800000 */
.L_x_25559:
        /* <DEDUP_REMOVED lines=44> */
.L_x_25558:
[----:B------:R-:W-:Y:S05]  /*9ff0*/  BSYNC B2 ;  /* 0x0000000000027941 */ /* 0x000fea0003800000 */
.L_x_25557:
        /* <DEDUP_REMOVED lines=10> */
.L_x_25553:
[----:B-1----:R-:W-:Y:S05]  /*a0a0*/  BSYNC B1 ;  /* 0x0000000000017941 */ /* 0x002fea0003800000 */
.L_x_25552:
        /* <DEDUP_REMOVED lines=18> */
.L_x_25564:
[----:B------:R-:W-:Y:S02]  /*a1d0*/  IMAD.MOV.U32 R173, RZ, RZ, R26 ;  /* 0x000000ffffad7224 */ /* 0x000fe400078e001a */
.L_x_25565:
[----:B------:R-:W-:Y:S05]  /*a1e0*/  BSYNC B2 ;  /* 0x0000000000027941 */ /* 0x000fea0003800000 */
.L_x_25563:
        /* <DEDUP_REMOVED lines=16> */
.L_x_25569:
[----:B------:R-:W-:Y:S05]  /*a2f0*/  BSYNC B3 ;  /* 0x0000000000037941 */ /* 0x000fea0003800000 */
.L_x_25568:
        /* <DEDUP_REMOVED lines=44> */
.L_x_25567:
[----:B------:R-:W-:Y:S05]  /*a5c0*/  BSYNC B2 ;  /* 0x0000000000027941 */ /* 0x000fea0003800000 */
.L_x_25566:
        /* <DEDUP_REMOVED lines=10> */
.L_x_25562:
[----:B------:R-:W-:Y:S05]  /*a670*/  BSYNC B1 ;  /* 0x0000000000017941 */ /* 0x000fea0003800000 */
.L_x_25561:
        /* <DEDUP_REMOVED lines=18> */
.L_x_25573:
[----:B------:R-:W-:Y:S02]  /*a7a0*/  IMAD.MOV.U32 R173, RZ, RZ, R26 ;  /* 0x000000ffffad7224 */ /* 0x000fe400078e001a */
.L_x_25574:
[----:B------:R-:W-:Y:S05]  /*a7b0*/  BSYNC B2 ;  /* 0x0000000000027941 */ /* 0x000fea0003800000 */
.L_x_25572:
        /* <DEDUP_REMOVED lines=16> */
.L_x_25578:
[----:B------:R-:W-:Y:S05]  /*a8c0*/  BSYNC B3 ;  /* 0x0000000000037941 */ /* 0x000fea0003800000 */
.L_x_25577:
        /* <DEDUP_REMOVED lines=44> */
.L_x_25576:
[----:B------:R-:W-:Y:S05]  /*ab90*/  BSYNC B2 ;  /* 0x0000000000027941 */ /* 0x000fea0003800000 */
.L_x_25575:
        /* <DEDUP_REMOVED lines=10> */
.L_x_25571:
[----:B------:R-:W-:Y:S05]  /*ac40*/  BSYNC B1 ;  /* 0x0000000000017941 */ /* 0x000fea0003800000 */
.L_x_25570:
        /* <DEDUP_REMOVED lines=18> */
.L_x_25582:
[----:B------:R-:W-:Y:S02]  /*ad70*/  IMAD.MOV.U32 R173, RZ, RZ, R26 ;  /* 0x000000ffffad7224 */ /* 0x000fe400078e001a */
.L_x_25583:
[----:B------:R-:W-:Y:S05]  /*ad80*/  BSYNC B2 ;  /* 0x0000000000027941 */ /* 0x000fea0003800000 */
.L_x_25581:
        /* <DEDUP_REMOVED lines=16> */
.L_x_25587:
[----:B------:R-:W-:Y:S05]  /*ae90*/  BSYNC B3 ;  /* 0x0000000000037941 */ /* 0x000fea0003800000 */
.L_x_25586:
        /* <DEDUP_REMOVED lines=44> */
.L_x_25585:
[----:B------:R-:W-:Y:S05]  /*b160*/  BSYNC B2 ;  /* 0x0000000000027941 */ /* 0x000fea0003800000 */
.L_x_25584:
        /* <DEDUP_REMOVED lines=10> */
.L_x_25580:
[----:B------:R-:W-:Y:S05]  /*b210*/  BSYNC B1 ;  /* 0x0000000000017941 */ /* 0x000fea0003800000 */
.L_x_25579:
        /* <DEDUP_REMOVED lines=15> */
.L_x_25589:
[----:B------:R-:W-:Y:S05]  /*b310*/  BSYNC B1 ;  /* 0x0000000000017941 */ /* 0x000fea0003800000 */
.L_x_25588:
[----:B------:R-:W-:Y:S02]  /*b320*/  IADD3 R170, R170, 0x80, RZ ;  /* 0x00000080aaaa7810 */ /* 0x000fe40007ffe0ff */
[----:B------:R-:W-:Y:S02]  /*b330*/  IADD3 R168, R168, 0x80, RZ ;  /* 0x00000080a8a87810 */ /* 0x000fe40007ffe0ff */
.L_x_25551:
[----:B------:R-:W-:Y:S05]  /*b340*/  BSYNC B0 ;  /* 0x0000000000007941 */ /* 0x000fea0003800000 */
.L_x_25550:
        /* <DEDUP_REMOVED lines=30> */
.L_x_25595:
[----:B------:R-:W-:Y:S02]  /*b530*/  IMAD.MOV.U32 R95, RZ, RZ, R26 ;  /* 0x000000ffff5f7224 */ /* 0x000fe400078e001a */
.L_x_25596:
[----:B------:R-:W-:Y:S05]  /*b540*/  BSYNC B2 ;  /* 0x0000000000027941 */ /* 0x000fea0003800000 */
.L_x_25594:
        /* <DEDUP_REMOVED lines=16> */
.L_x_25600:
[----:B------:R-:W-:Y:S05]  /*b650*/  BSYNC B3 ;  /* 0x0000000000037941 */ /* 0x000fea0003800000 */
.L_x_25599:
        /* <DEDUP_REMOVED lines=44> */
.L_x_25598:
[----:B------:R-:W-:Y:S05]  /*b920*/  BSYNC B2 ;  /* 0x0000000000027941 */ /* 0x000fea0003800000 */
.L_x_25597:
        /* <DEDUP_REMOVED lines=10> */
.L_x_25593:
[----:B0-----:R-:W-:Y:S05]  /*b9d0*/  BSYNC B1 ;  /* 0x0000000000017941 */ /* 0x001fea0003800000 */
.L_x_25592:
        /* <DEDUP_REMOVED lines=18> */
.L_x_25604:
[----:B------:R-:W-:Y:S02]  /*bb00*/  IMAD.MOV.U32 R173, RZ, RZ, R26 ;  /* 0x000000ffffad7224 */ /* 0x000fe400078e001a */
.L_x_25605:
[----:B------:R-:W-:Y:S05]  /*bb10*/  BSYNC B2 ;  /* 0x0000000000027941 */ /* 0x000fea0003800000 */
.L_x_25603:
        /* <DEDUP_REMOVED lines=16> */
.L_x_25609:
[----:B------:R-:W-:Y:S05]  /*bc20*/  BSYNC B3 ;  /* 0x0000000000037941 */ /* 0x000fea0003800000 */
.L_x_25608:
        /* <DEDUP_REMOVED lines=44> */
.L_x_25607:
[----:B------:R-:W-:Y:S05]  /*bef0*/  BSYNC B2 ;  /* 0x0000000000027941 */ /* 0x000fea0003800000 */
.L_x_25606:
        /* <DEDUP_REMOVED lines=10> */
.L_x_25602:
[----:B------:R-:W-:Y:S05]  /*bfa0*/  BSYNC B1 ;  /* 0x0000000000017941 */ /* 0x000fea0003800000 */
.L_x_25601:
        /* <DEDUP_REMOVED lines=18> */
.L_x_25613:
[----:B------:R-:W-:Y:S02]  /*c0d0*/  IMAD.MOV.U32 R173, RZ, RZ, R26 ;  /* 0x000000ffffad7224 */ /* 0x000fe400078e001a */
.L_x_25614:
[----:B------:R-:W-:Y:S05]  /*c0e0*/  BSYNC B2 ;  /* 0x0000000000027941 */ /* 0x000fea0003800000 */
.L_x_25612:
        /* <DEDUP_REMOVED lines=16> */
.L_x_25618:
[----:B------:R-:W-:Y:S05]  /*c1f0*/  BSYNC B3 ;  /* 0x0000000000037941 */ /* 0x000fea0003800000 */
.L_x_25617:
        /* <DEDUP_REMOVED lines=44> */
.L_x_25616:
[----:B------:R-:W-:Y:S05]  /*c4c0*/  BSYNC B2 ;  /* 0x0000000000027941 */ /* 0x000fea0003800000 */
.L_x_25615:
        /* <DEDUP_REMOVED lines=10> */
.L_x_25611:
[----:B------:R-:W-:Y:S05]  /*c570*/  BSYNC B1 ;  /* 0x0000000000017941 */ /* 0x000fea0003800000 */
.L_x_25610:
        /* <DEDUP_REMOVED lines=18> */
.L_x_25622:
[----:B------:R-:W-:Y:S02]  /*c6a0*/  IMAD.MOV.U32 R173, RZ, RZ, R26 ;  /* 0x000000ffffad7224 */ /* 0x000fe400078e001a */
.L_x_25623:
[----:B------:R-:W-:Y:S05]  /*c6b0*/  BSYNC B2 ;  /* 0x0000000000027941 */ /* 0x000fea0003800000 */
.L_x_25621:
        /* <DEDUP_REMOVED lines=16> */
.L_x_25627:
[----:B------:R-:W-:Y:S05]  /*c7c0*/  BSYNC B3 ;  /* 0x0000000000037941 */ /* 0x000fea0003800000 */
.L_x_25626:
        /* <DEDUP_REMOVED lines=44> */
.L_x_25625:
[----:B------:R-:W-:Y:S05]  /*ca90*/  BSYNC B2 ;  /* 0x0000000000027941 */ /* 0x000fea0003800000 */
.L_x_25624:
        /* <DEDUP_REMOVED lines=10> */
.L_x_25620:
[----:B------:R-:W-:Y:S05]  /*cb40*/  BSYNC B1 ;  /* 0x0000000000017941 */ /* 0x000fea0003800000 */
.L_x_25619:
        /* <DEDUP_REMOVED lines=15> */
.L_x_25629:
[----:B------:R-:W-:Y:S05]  /*cc40*/  BSYNC B1 ;  /* 0x0000000000017941 */ /* 0x000fea0003800000 */
.L_x_25628:
[----:B------:R-:W-:Y:S02]  /*cc50*/  IADD3 R170, R170, 0x80, RZ ;  /* 0x00000080aaaa7810 */ /* 0x000fe40007ffe0ff */
[----:B------:R-:W-:Y:S02]  /*cc60*/  IADD3 R168, R168, 0x80, RZ ;  /* 0x00000080a8a87810 */ /* 0x000fe40007ffe0ff */
.L_x_25591:
[----:B------:R-:W-:Y:S05]  /*cc70*/  BSYNC B0 ;  /* 0x0000000000007941 */ /* 0x000fea0003800000 */
.L_x_25590:
        /* <DEDUP_REMOVED lines=30> */
.L_x_25635:
[----:B------:R-:W-:Y:S02]  /*ce60*/  IMAD.MOV.U32 R95, RZ, RZ, R26 ;  /* 0x000000ffff5f7224 */ /* 0x000fe400078e001a */
.L_x_25636:
[----:B------:R-:W-:Y:S05]  /*ce70*/  BSYNC B2 ;  /* 0x0000000000027941 */ /* 0x000fea0003800000 */
.L_x_25634:
        /* <DEDUP_REMOVED lines=16> */
.L_x_25640:
[----:B------:R-:W-:Y:S05]  /*cf80*/  BSYNC B3 ;  /* 0x0000000000037941 */ /* 0x000fea0003800000 */
.L_x_25639:
        /* <DEDUP_REMOVED lines=44> */
.L_x_25638:
[----:B------:R-:W-:Y:S05]  /*d250*/  BSYNC B2 ;  /* 0x0000000000027941 */ /* 0x000fea0003800000 */
.L_x_25637:
        /* <DEDUP_REMOVED lines=10> */
.L_x_25633:
[----:B0-----:R-:W-:Y:S05]  /*d300*/  BSYNC B1 ;  /* 0x0000000000017941 */ /* 0x001fea0003800000 */
.L_x_25632:
        /* <DEDUP_REMOVED lines=18> */
.L_x_25644:
[----:B------:R-:W-:Y:S02]  /*d430*/  IMAD.MOV.U32 R172, RZ, RZ, R26 ;  /* 0x000000ffffac7224 */ /* 0x000fe400078e001a */
.L_x_25645:
[----:B------:R-:W-:Y:S05]  /*d440*/  BSYNC B2 ;  /* 0x0000000000027941 */ /* 0x000fea0003800000 */
.L_x_25643:
        /* <DEDUP_REMOVED lines=16> */
.L_x_25649:
[----:B------:R-:W-:Y:S05]  /*d550*/  BSYNC B3 ;  /* 0x0000000000037941 */ /* 0x000fea0003800000 */
.L_x_25648:
        /* <DEDUP_REMOVED lines=44> */
.L_x_25647:
[----:B------:R-:W-:Y:S05]  /*d820*/  BSYNC B2 ;  /* 0x0000000000027941 */ /* 0x000fea0003800000 */
.L_x_25646:
        /* <DEDUP_REMOVED lines=10> */
.L_x_25642:
[----:B------:R-:W-:Y:S05]  /*d8d0*/  BSYNC B1 ;  /* 0x0000000000017941 */ /* 0x000fea0003800000 */
.L_x_25641:
        /* <DEDUP_REMOVED lines=18> */
.L_x_25653:
[----:B------:R-:W-:Y:S02]  /*da00*/  IMAD.MOV.U32 R172, RZ, RZ, R26 ;  /* 0x000000ffffac7224 */ /* 0x000fe400078e001a */
.L_x_25654:
[----:B------:R-:W-:Y:S05]  /*da10*/  BSYNC B2 ;  /* 0x0000000000027941 */ /* 0x000fea0003800000 */
.L_x_25652:
        /* <DEDUP_REMOVED lines=16> */
.L_x_25658:
[----:B------:R-:W-:Y:S05]  /*db20*/  BSYNC B3 ;  /* 0x0000000000037941 */ /* 0x000fea0003800000 */
.L_x_25657:
        /* <DEDUP_REMOVED lines=44> */
.L_x_25656:
[----:B------:R-:W-:Y:S05]  /*ddf0*/  BSYNC B2 ;  /* 0x0000000000027941 */ /* 0x000fea0003800000 */
.L_x_25655:
        /* <DEDUP_REMOVED lines=10> */
.L_x_25651:
[----:B------:R-:W-:Y:S05]  /*dea0*/  BSYNC B1 ;  /* 0x0000000000017941 */ /* 0x000fea0003800000 */
.L_x_25650:
        /* <DEDUP_REMOVED lines=18> */
.L_x_25662:
[----:B------:R-:W-:Y:S02]  /*dfd0*/  IMAD.MOV.U32 R174, RZ, RZ, R26 ;  /* 0x000000ffffae7224 */ /* 0x000fe400078e001a */
.L_x_25663:
[----:B------:R-:W-:Y:S05]  /*dfe0*/  BSYNC B2 ;  /* 0x0000000000027941 */ /* 0x000fea0003800000 */
.L_x_25661:
        /* <DEDUP_REMOVED lines=16> */
.L_x_25667:
[----:B------:R-:W-:Y:S05]  /*e0f0*/  BSYNC B3 ;  /* 0x0000000000037941 */ /* 0x000fea0003800000 */
.L_x_25666:
        /* <DEDUP_REMOVED lines=44> */
.L_x_25665:
[----:B------:R-:W-:Y:S05]  /*e3c0*/  BSYNC B2 ;  /* 0x0000000000027941 */ /* 0x000fea0003800000 */
.L_x_25664:
        /* <DEDUP_REMOVED lines=10> */
.L_x_25660:
[----:B------:R-:W-:Y:S05]  /*e470*/  BSYNC B1 ;  /* 0x0000000000017941 */ /* 0x000fea0003800000 */
.L_x_25659:
[----:B------:R-:W-:-:S04]  /*e480*/  IMAD.MOV.U32 R93, RZ, RZ, 0x10 ;  /* 0x00000010ff5d7424 */ /* 0x000fc800078e00ff */
        /* <DEDUP_REMOVED lines=13> */
.L_x_25631:
[----:B------:R-:W-:Y:S05]  /*e560*/  BSYNC B0 ;  /* 0x0000000000007941 */ /* 0x000fea0003800000 */
.L_x_25630:
        /* <DEDUP_REMOVED lines=11> */
[C---:B------:R-:W-:Y:S02]  /*e620*/  ISETP.GT.U32.AND P5, PT, R5.reuse, 0x37f, PT ;  /* 0x0000037f0500780c */ /* 0x040fe40003fa4070 */
        /* <DEDUP_REMOVED lines=35> */
.L_x_25688:
        /* <DEDUP_REMOVED lines=88> */
.L_x_25689:
        /* <DEDUP_REMOVED lines=16> */
[----:B------:R-:W1:Y:S01]  /*eee0*/  I2F R175, R94 ;  /* 0x0000005e00af7306 */ /* 0x000e620000201400 */
[----:B------:R-:W-:Y:S04]  /*eef0*/  SHFL.DOWN PT, R171, R94, 0x2, 0x1f ;  /* 0x08401f005eab7f89 */ /* 0x000fe800000e0000 */
[----:B------:R-:W2:Y:S04]  /*ef00*/  @!P1 LDS.64 R92, [R168.X8] ;  /* 0x00000000a85c9984 */ /* 0x000ea80000008a00 */
[----:B--2---:R-:W2:Y:S02]  /*ef10*/  SHFL.DOWN PT, R173, R92, 0x2, 0x1f ;  /* 0x08401f005cad7f89 */ /* 0x004ea400000e0000 */
[----:B--2---:R-:W-:-:S04]  /*ef20*/  FADD.FTZ R170, -R173, R92 ;  /* 0x0000005cadaa7221 */ /* 0x004fc80000010100 */
[----:B------:R-:W-:-:S04]  /*ef30*/  FMUL.FTZ R170, R170, R170 ;  /* 0x000000aaaaaa7220 */ /* 0x000fc80000410000 */
[----:B01----:R-:W-:Y:S02]  /*ef40*/  FMUL.FTZ R172, R170, R175 ;  /* 0x000000afaaac7220 */ /* 0x003fe40000410000 */
[----:B------:R-:W-:Y:S02]  /*ef50*/  IMAD.IADD R170, R171, 0x1, R94 ;  /* 0x00000001abaa7824 */ /* 0x000fe400078e025e */
[----:B------:R-:W0:Y:S02]  /*ef60*/  I2F R171, R171 ;  /* 0x000000ab00ab7306 */ /* 0x000e240000201400 */
[-C--:B0-----:R-:W-:Y:S02]  /*ef70*/  FMUL.FTZ R173, R173, R171.reuse ;  /* 0x000000abadad7220 */ /* 0x081fe40000410000 */
[----:B------:R-:W-:Y:S02]  /*ef80*/  FMUL.FTZ R172, R172, R171 ;  /* 0x000000abacac7220 */ /* 0x000fe40000410000 */
[----:B------:R-:W-:-:S02]  /*ef90*/  FFMA.FTZ R175, R175, R92, R173 ;  /* 0x0000005cafaf7223 */ /* 0x000fc400000100ad */
[----:B------:R-:W0:Y:S02]  /*efa0*/  SHFL.DOWN PT, R92, R93, 0x2, 0x1f ;  /* 0x08401f005d5c7f89 */ /* 0x000e2400000e0000 */
[----:B0-----:R-:W-:Y:S02]  /*efb0*/  FADD.FTZ R173, R92, R93 ;  /* 0x0000005d5cad7221 */ /* 0x001fe40000010000 */
[----:B------:R-:W0:Y:S08]  /*efc0*/  I2F R92, R170 ;  /* 0x000000aa005c7306 */ /* 0x000e300000201400 */
[----:B0-----:R-:W0:Y:S02]  /*efd0*/  MUFU.RCP R168, R92 ;  /* 0x0000005c00a87308 */ /* 0x001e240000001000 */
[----:B0-----:R-:W-:-:S02]  /*efe0*/  FFMA.FTZ R172, R168, R172, R173 ;  /* 0x000000aca8ac7223 */ /* 0x001fc400000100ad */
[----:B------:R-:W0:Y:S01]  /*eff0*/  SHFL.DOWN PT, R173, R170, 0x1, 0x1f ;  /* 0x08201f00aaad7f89 */ /* 0x000e2200000e0000 */
[----:B------:R-:W-:-:S03]  /*f000*/  FMUL.FTZ R175, R168, R175 ;  /* 0x000000afa8af7220 */ /* 0x000fc60000410000 */
[----:B------:R-:W1:Y:S04]  /*f010*/  SHFL.DOWN PT, R93, R172, 0x1, 0x1f ;  /* 0x08201f00ac5d7f89 */ /* 0x000e6800000e0000 */
[----:B------:R-:W2:Y:S01]  /*f020*/  SHFL.DOWN PT, R94, R175, 0x1, 0x1f ;  /* 0x08201f00af5e7f89 */ /* 0x000ea200000e0000 */
[----:B0-----:R-:W-:Y:S02]  /*f030*/  IMAD.IADD R168, R170, 0x1, R173 ;  /* 0x00000001aaa87824 */ /* 0x001fe400078e02ad */
[----:B------:R-:W0:Y:S01]  /*f040*/  I2F R173, R173 ;  /* 0x000000ad00ad7306 */ /* 0x000e220000201400 */
[----:B-1----:R-:W-:Y:S02]  /*f050*/  FADD.FTZ R93, R172, R93 ;  /* 0x0000005dac5d7221 */ /* 0x002fe40000010000 */
[----:B--2---:R-:W-:-:S05]  /*f060*/  FADD.FTZ R171, R175, -R94 ;  /* 0x8000005eafab7221 */ /* 0x004fca0000010000 */
[----:B------:R-:W1:Y:S01]  /*f070*/  I2F R168, R168 ;  /* 0x000000a800a87306 */ /* 0x000e620000201400 */
[----:B------:R-:W-:-:S04]  /*f080*/  FMUL.FTZ R171, R171, R171 ;  /* 0x000000ababab7220 */ /* 0x000fc80000410000 */
[----:B------:R-:W-:Y:S02]  /*f090*/  FMUL.FTZ R171, R92, R171 ;  /* 0x000000ab5cab7220 */ /* 0x000fe40000410000 */
[-C--:B0-----:R-:W-:Y:S02]  /*f0a0*/  FMUL.FTZ R94, R94, R173.reuse ;  /* 0x000000ad5e5e7220 */ /* 0x081fe40000410000 */
[----:B------:R-:W-:Y:S02]  /*f0b0*/  FMUL.FTZ R171, R171, R173 ;  /* 0x000000adabab7220 */ /* 0x000fe40000410000 */
[----:B------:R-:W-:Y:S01]  /*f0c0*/  FFMA.FTZ R177, R92, R175, R94 ;  /* 0x000000af5cb17223 */ /* 0x000fe2000001005e */
[C---:B------:R-:W-:Y:S01]  /*f0d0*/  @!P2 LEA R94, P1, R6.reuse, c[0x0][0x1a0], 0x2 ;  /* 0x00006800065eaa11 */ /* 0x040fe200078210ff */
[----:B-1----:R-:W0:Y:S03]  /*f0e0*/  MUFU.RCP R92, R168 ;  /* 0x000000a8005c7308 */ /* 0x002e260000001000 */
[----:B------:R-:W-:-:S02]  /*f0f0*/  @!P2 LEA.HI.X R95, R6, c[0x0][0x1a4], R169, 0x2, P1 ;  /* 0x00006900065faa11 */ /* 0x000fc400008f14a9 */
[----:B------:R-:W-:Y:S01]  /*f100*/  ISETP.NE.AND P1, PT, RZ, UR8, PT ;  /* 0x00000008ff007c0c */ /* 0x000fe2000bf25270 */
[C---:B0-----:R-:W-:Y:S02]  /*f110*/  FFMA.FTZ R170, R92.reuse, R171, R93 ;  /* 0x000000ab5caa7223 */ /* 0x041fe4000001005d */
[----:B------:R-:W-:Y:S01]  /*f120*/  FMUL.FTZ R177, R92, R177 ;  /* 0x000000b15cb17220 */ /* 0x000fe20000410000 */
[----:B------:R-:W-:Y:S02]  /*f130*/  MOV R92, c[0x0][0x1e0] ;  /* 0x00007800005c7a02 */ /* 0x000fe40000000f00 */
[----:B------:R-:W0:Y:S04]  /*f140*/  SHFL.IDX PT, R93, R170, RZ, 0x1f ;  /* 0x00001fffaa5d7589 */ /* 0x000e2800000e0000 */
[----:B------:R-:W1:Y:S01]  /*f150*/  SHFL.IDX PT, R177, R177, RZ, 0x1f ;  /* 0x00001fffb1b17589 */ /* 0x000e6200000e0000 */
[----:B0-----:R-:W-:-:S02]  /*f160*/  FFMA.FTZ R92, R93, R92, c[0x0][0x228] ;  /* 0x00008a005d5c7623 */ /* 0x001fc4000001005c */
[----:B-1----:R-:W-:Y:S01]  /*f170*/  FMUL.FTZ R93, R177, R177 ;  /* 0x000000b1b15d7220 */ /* 0x002fe20000410000 */
[----:B------:R0:W-:Y:S04]  /*f180*/  @!P2 STG.E [R94.64], R177 ;  /* 0x000000b15e00a986 */ /* 0x0001e8000c101906 */
[----:B------:R-:W-:-:S05]  /*f190*/  FSEL R93, R93, RZ, P1 ;  /* 0x000000ff5d5d7208 */ /* 0x000fca0000800000 */
[----:B------:R-:W-:Y:S01]  /*f1a0*/  FADD.FTZ R171, R92, R93 ;  /* 0x0000005d5cab7221 */ /* 0x000fe20000010000 */
[----:B------:R-:W-:-:S04]  /*f1b0*/  @!P2 LEA R92, P3, R6, c[0x0][0x1a8], 0x2 ;  /* 0x00006a00065caa11 */ /* 0x000fc800078610ff */
[----:B------:R-:W-:Y:S01]  /*f1c0*/  @!P2 LEA.HI.X R93, R6, c[0x0][0x1ac], R169, 0x2, P3 ;  /* 0x00006b00065daa11 */ /* 0x000fe200018f14a9 */
[----:B------:R-:W1:Y:S04]  /*f1d0*/  MUFU.RSQ R171, R171 ;  /* 0x000000ab00ab7308 */ /* 0x000e680000001400 */
[----:B-1----:R0:W-:Y:S01]  /*f1e0*/  @!P2 STG.E [R92.64], R171 ;  /* 0x000000ab5c00a986 */ /* 0x0021e2000c101906 */
        /* <DEDUP_REMOVED lines=27> */
.L_x_25673:
[----:B------:R-:W-:Y:S05]  /*f3a0*/  BSYNC B1 ;  /* 0x0000000000017941 */ /* 0x000fea0003800000 */
.L_x_25672:
        /* <DEDUP_REMOVED lines=19> */
.L_x_25675:
[----:B------:R-:W-:Y:S05]  /*f4e0*/  BSYNC B1 ;  /* 0x0000000000017941 */ /* 0x000fea0003800000 */
.L_x_25674:
        /* <DEDUP_REMOVED lines=19> */
.L_x_25677:
[----:B------:R-:W-:Y:S05]  /*f620*/  BSYNC B1 ;  /* 0x0000000000017941 */ /* 0x000fea0003800000 */
.L_x_25676:
        /* <DEDUP_REMOVED lines=19> */
.L_x_25679:
[----:B------:R-:W-:Y:S05]  /*f760*/  BSYNC B1 ;  /* 0x0000000000017941 */ /* 0x000fea0003800000 */
.L_x_25678:
        /* <DEDUP_REMOVED lines=19> */
.L_x_25681:
[----:B------:R-:W-:Y:S05]  /*f8a0*/  BSYNC B1 ;  /* 0x0000000000017941 */ /* 0x000fea0003800000 */
.L_x_25680:
        /* <DEDUP_REMOVED lines=19> */
.L_x_25683:
[----:B------:R-:W-:Y:S05]  /*f9e0*/  BSYNC B1 ;  /* 0x0000000000017941 */ /* 0x000fea0003800000 */
.L_x_25682:
        /* <DEDUP_REMOVED lines=19> */
.L_x_25685:
[----:B------:R-:W-:Y:S05]  /*fb20*/  BSYNC B1 ;  /* 0x0000000000017941 */ /* 0x000fea0003800000 */
.L_x_25684:
[----:B------:R-:W-:-:S13]  /*fb30*/  ISETP.NE.AND P1, PT, R166, RZ, PT ;  /* 0x000000ffa600720c */ /* 0x000fda0003f25270 */
        /* <DEDUP_REMOVED lines=10> */
[----:B------:R-:W-:-:S04]  /*fbe0*/  IMAD.WIDE.U32 R168, R167, R168, c[0x0][0x208] ;  /* 0x00008200a7a87625 */ /* 0x000fc800078e00a8 */
[----:B------:R-:W-:Y:S02]  /*fbf0*/  FFMA.FTZ R92, R134, R92, R23 ;  /* 0x0000005c865c7223 */ /* 0x000fe40000010017 */
[----:B------:R-:W-:Y:S02]  /*fc00*/  FFMA.FTZ R93, R133, R93, R152 ;  /* 0x0000005d855d7223 */ /* 0x000fe40000010098 */
[----:B------:R-:W-:Y:S02]  /*fc10*/  FFMA.FTZ R95, R136, R95, R153 ;  /* 0x0000005f885f7223 */ /* 0x000fe40000010099 */
[----:B------:R-:W-:-:S05]  /*fc20*/  FFMA.FTZ R94, R135, R94, R24 ;  /* 0x0000005e875e7223 */ /* 0x000fca0000010018 */
[----:B------:R0:W-:Y:S02]  /*fc30*/  STG.E.128 [R168.64], R92 ;  /* 0x0000005ca8007986 */ /* 0x0001e4000c101d06 */
.L_x_25671:
[----:B0-----:R-:W-:Y:S05]  /*fc40*/  BSYNC B0 ;  /* 0x0000000000007941 */ /* 0x001fea0003800000 */
.L_x_25670:
[----:B------:R-:W-:Y:S02]  /*fc50*/  LOP3.LUT P1, RZ, R154, 0xff, RZ, 0xc0, !PT ;  /* 0x000000ff9aff7812 */ /* 0x000fe4000782c0ff */
[----:B------:R-:W-:Y:S02]  /*fc60*/  IADD3 R6, R6, c[0x0][0x160], RZ ;  /* 0x0000580006067a10 */ /* 0x000fe40007ffe0ff */
[----:B------:R-:W-:Y:S02]  /*fc70*/  SEL R154, RZ, 0x1, P1 ;  /* 0x00000001ff9a7807 */ /* 0x000fe40000800000 */
[----:B------:R-:W-:-:S13]  /*fc80*/  ISETP.GE.AND P1, PT, R6, c[0x0][0x164], PT ;  /* 0x0000590006007a0c */ /* 0x000fda0003f26270 */
[----:B------:R-:W-:Y:S01]  /*fc90*/  @P1 CALL.REL.NOINC `(.L_x_25686) ;  /* 0x0000001000001944 */ /* 0x000fe20003c00000 */
[----:B------:R-:W-:Y:S05]  /*fca0*/  BRA `(.L_x_25687) ;  /* 0xffff1e7000007947 */ /* 0x000fea000383ffff */
.L_x_25686:
[----:B------:R-:W-:Y:S05]  /*fcb0*/  EXIT ;  /* 0x000000000000794d */ /* 0x000fea0003800000 */
.L_x_25668:
[----:B------:R-:W-:Y:S01]  /*fcc0*/  IMAD.MOV.U32 R174, RZ, RZ, 0x1 ;  /* 0x00000001ffae7424 */ /* 0x000fe200078e00ff */
[----:B------:R-:W-:Y:S01]  /*fcd0*/  MOV R94, 0xfd10 ;  /* 0x0000fd10005e7802 */ /* 0x000fe20000000f00 */
[----:B------:R-:W-:Y:S02]  /*fce0*/  IMAD.MOV.U32 R171, RZ, RZ, 0x1f ;  /* 0x0000001fffab7424 */ /* 0x000fe400078e00ff */
[----:B------:R-:W-:Y:S02]  /*fcf0*/  IMAD.MOV.U32 R176, RZ, RZ, -0x1 ;  /* 0xffffffffffb07424 */ /* 0x000fe400078e00ff */
[----:B-----5:R-:W-:Y:S05]  /*fd00*/  CALL.REL.NOINC `($__internal_142_$__cuda_sm70_shflsync_bfly_p) ;  /* 0x000007f000007944 */ /* 0x020fea0003c00000 */
[----:B-1----:R-:W-:Y:S01]  /*fd10*/  MOV R92, R171 ;  /* 0x000000ab005c7202 */ /* 0x002fe20000000f00 */
[----:B0-----:R-:W-:Y:S05]  /*fd20*/  BRA `(.L_x_25688) ;  /* 0xffffeb3000007947 */ /* 0x001fea000383ffff */
.L_x_25669:
[----:B------:R-:W-:Y:S01]  /*fd30*/  IMAD.MOV.U32 R174, RZ, RZ, 0x2 ;  /* 0x00000002ffae7424 */ /* 0x000fe200078e00ff */
[----:B------:R-:W-:Y:S01]  /*fd40*/  MOV R94, 0xfd80 ;  /* 0x0000fd80005e7802 */ /* 0x000fe20000000f00 */
[----:B------:R-:W-:Y:S02]  /*fd50*/  IMAD.MOV.U32 R171, RZ, RZ, 0x1f ;  /* 0x0000001fffab7424 */ /* 0x000fe400078e00ff */
[----:B------:R-:W-:Y:S02]  /*fd60*/  IMAD.MOV.U32 R176, RZ, RZ, -0x1 ;  /* 0xffffffffffb07424 */ /* 0x000fe400078e00ff */
[----:B-----5:R-:W-:Y:S05]  /*fd70*/  CALL.REL.NOINC `($__internal_142_$__cuda_sm70_shflsync_bfly_p) ;  /* 0x0000078000007944 */ /* 0x020fea0003c00000 */
[----:B0-----:R-:W-:Y:S01]  /*fd80*/  HFMA2.MMA R174, -RZ, RZ, 0, 2.384185791015625e-07 ;  /* 0x00000004ffae7435 */ /* 0x001fe200000001ff */
[----:B-1----:R-:W-:Y:S01]  /*fd90*/  FADD.FTZ R93, R93, R171 ;  /* 0x000000ab5d5d7221 */ /* 0x002fe20000010000 */
[----:B------:R-:W-:Y:S01]  /*fda0*/  MOV R94, 0xfde0 ;  /* 0x0000fde0005e7802 */ /* 0x000fe20000000f00 */
[----:B------:R-:W-:-:S02]  /*fdb0*/  IMAD.MOV.U32 R171, RZ, RZ, 0x1f ;  /* 0x0000001fffab7424 */ /* 0x000fc400078e00ff */
[----:B------:R-:W-:Y:S02]  /*fdc0*/  IMAD.MOV.U32 R176, RZ, RZ, -0x1 ;  /* 0xffffffffffb07424 */ /* 0x000fe400078e00ff */
[----:B------:R-:W-:Y:S05]  /*fdd0*/  CALL.REL.NOINC `($__internal_142_$__cuda_sm70_shflsync_bfly_p) ;  /* 0x0000072000007944 */ /* 0x000fea0003c00000 */
[----:B01----:R-:W-:Y:S01]  /*fde0*/  FADD.FTZ R93, R93, R171 ;  /* 0x000000ab5d5d7221 */ /* 0x003fe20000010000 */
[----:B------:R-:W-:Y:S01]  /*fdf0*/  MOV R171, 0x1f ;  /* 0x0000001f00ab7802 */ /* 0x000fe20000000f00 */
[----:B------:R-:W-:Y:S01]  /*fe00*/  IMAD.MOV.U32 R174, RZ, RZ, 0x8 ;  /* 0x00000008ffae7424 */ /* 0x000fe200078e00ff */
[----:B------:R-:W-:Y:S01]  /*fe10*/  MOV R94, 0xfe40 ;  /* 0x0000fe40005e7802 */ /* 0x000fe20000000f00 */
[----:B------:R-:W-:Y:S02]  /*fe20*/  IMAD.MOV.U32 R176, RZ, RZ, -0x1 ;  /* 0xffffffffffb07424 */ /* 0x000fe400078e00ff */
[----:B------:R-:W-:Y:S05]  /*fe30*/  CALL.REL.NOINC `($__internal_142_$__cuda_sm70_shflsync_bfly_p) ;  /* 0x000006c000007944 */ /* 0x000fea0003c00000 */
[----:B01----:R-:W-:Y:S01]  /*fe40*/  FADD.FTZ R93, R93, R171 ;  /* 0x000000ab5d5d7221 */ /* 0x003fe20000010000 */
[----:B------:R-:W-:Y:S01]  /*fe50*/  MOV R176, 0xffffffff ;  /* 0xffffffff00b07802 */ /* 0x000fe20000000f00 */
[----:B------:R-:W-:Y:S01]  /*fe60*/  IMAD.MOV.U32 R174, RZ, RZ, 0x10 ;  /* 0x00000010ffae7424 */ /* 0x000fe200078e00ff */
[----:B------:R-:W-:Y:S01]  /*fe70*/  MOV R94, 0xfea0 ;  /* 0x0000fea0005e7802 */ /* 0x000fe20000000f00 */
[----:B------:R-:W-:Y:S02]  /*fe80*/  IMAD.MOV.U32 R171, RZ, RZ, 0x1f ;  /* 0x0000001fffab7424 */ /* 0x000fe400078e00ff */
[----:B------:R-:W-:Y:S05]  /*fe90*/  CALL.REL.NOINC `($__internal_142_$__cuda_sm70_shflsync_bfly_p) ;  /* 0x0000066000007944 */ /* 0x000fea0003c00000 */
[----:B-1----:R-:W-:Y:S01]  /*fea0*/  FADD.FTZ R92, R93, R171 ;  /* 0x000000ab5d5c7221 */ /* 0x002fe20000010000 */
[----:B------:R-:W-:Y:S01]  /*feb0*/  P2R R95, PR, RZ, 0x40 ;  /* 0x00000040ff5f7803 */ /* 0x000fe20000000000 */
[----:B0-----:R-:W-:Y:S01]  /*fec0*/  IMAD.MOV.U32 R174, RZ, RZ, 0x1 ;  /* 0x00000001ffae7424 */ /* 0x001fe200078e00ff */
[----:B------:R-:W-:Y:S01]  /*fed0*/  ISETP.NE.AND P6, PT, R170, RZ, PT ;  /* 0x000000ffaa00720c */ /* 0x000fe20003fc5270 */
[----:B------:R-:W-:-:S02]  /*fee0*/  FMUL.FTZ R92, R145, R92 ;  /* 0x0000005c915c7220 */ /* 0x000fc40000410000 */
[----:B------:R-:W-:Y:S02]  /*fef0*/  IMAD.MOV.U32 R171, RZ, RZ, 0x1f ;  /* 0x0000001fffab7424 */ /* 0x000fe400078e00ff */
[--C-:B------:R-:W-:Y:S02]  /*ff00*/  FADD.FTZ R93, R56, -R92.reuse ;  /* 0x8000005c385d7221 */ /* 0x100fe40000010000 */
[----:B------:R-:W-:Y:S02]  /*ff10*/  FADD.FTZ R94, R57, -R92 ;  /* 0x8000005c395e7221 */ /* 0x000fe40000010000 */
[----:B------:R-:W-:Y:S02]  /*ff20*/  FFMA.FTZ R93, R93, R93, RZ ;  /* 0x0000005d5d5d7223 */ /* 0x000fe400000100ff */
[----:B------:R-:W-:Y:S02]  /*ff30*/  IMAD.MOV.U32 R176, RZ, RZ, -0x1 ;  /* 0xffffffffffb07424 */ /* 0x000fe400078e00ff */
[----:B------:R-:W-:-:S02]  /*ff40*/  FFMA.FTZ R93, R94, R94, R93 ;  /* 0x0000005e5e5d7223 */ /* 0x000fc4000001005d */
        /* <DEDUP_REMOVED lines=62> */
[----:B------:R-:W-:-:S04]  /*10330*/  MOV R94, 0x10360 ;  /* 0x00010360005e7802 */ /* 0x000fc80000000f00 */
[----:B------:R-:W-:Y:S02]  /*10340*/  MOV R93, R170 ;  /* 0x000000aa005d7202 */ /* 0x000fe40000000f00 */
[----:B------:R-:W-:Y:S05]  /*10350*/  CALL.REL.NOINC `($__internal_142_$__cuda_sm70_shflsync_bfly_p) ;  /* 0x000001a000007944 */ /* 0x000fea0003c00000 */
[----:B01----:R-:W-:Y:S01]  /*10360*/  FADD.FTZ R93, R170, R171 ;  /* 0x000000abaa5d7221 */ /* 0x003fe20000010000 */
[----:B------:R-:W-:Y:S01]  /*10370*/  MOV R94, 0x103c0 ;  /* 0x000103c0005e7802 */ /* 0x000fe20000000f00 */
[----:B------:R-:W-:Y:S02]  /*10380*/  IMAD.MOV.U32 R174, RZ, RZ, 0x2 ;  /* 0x00000002ffae7424 */ /* 0x000fe400078e00ff */
[----:B------:R-:W-:Y:S02]  /*10390*/  IMAD.MOV.U32 R171, RZ, RZ, 0x1f ;  /* 0x0000001fffab7424 */ /* 0x000fe400078e00ff */
[----:B------:R-:W-:Y:S02]  /*103a0*/  IMAD.MOV.U32 R176, RZ, RZ, -0x1 ;  /* 0xffffffffffb07424 */ /* 0x000fe400078e00ff */
[----:B------:R-:W-:Y:S05]  /*103b0*/  CALL.REL.NOINC `($__internal_142_$__cuda_sm70_shflsync_bfly_p) ;  /* 0x0000014000007944 */ /* 0x000fea0003c00000 */
[----:B0-----:R-:W-:Y:S01]  /*103c0*/  HFMA2.MMA R174, -RZ, RZ, 0, 2.384185791015625e-07 ;  /* 0x00000004ffae7435 */ /* 0x001fe200000001ff */
[----:B-1----:R-:W-:Y:S01]  /*103d0*/  FADD.FTZ R93, R93, R171 ;  /* 0x000000ab5d5d7221 */ /* 0x002fe20000010000 */
[----:B------:R-:W-:Y:S01]  /*103e0*/  MOV R94, 0x10420 ;  /* 0x00010420005e7802 */ /* 0x000fe20000000f00 */
[----:B------:R-:W-:Y:S02]  /*103f0*/  IMAD.MOV.U32 R171, RZ, RZ, 0x1f ;  /* 0x0000001fffab7424 */ /* 0x000fe400078e00ff */
[----:B------:R-:W-:-:S02]  /*10400*/  IMAD.MOV.U32 R176, RZ, RZ, -0x1 ;  /* 0xffffffffffb07424 */ /* 0x000fc400078e00ff */
[----:B------:R-:W-:Y:S05]  /*10410*/  CALL.REL.NOINC `($__internal_142_$__cuda_sm70_shflsync_bfly_p) ;  /* 0x000000e000007944 */ /* 0x000fea0003c00000 */
[----:B01----:R-:W-:Y:S01]  /*10420*/  FADD.FTZ R93, R93, R171 ;  /* 0x000000ab5d5d7221 */ /* 0x003fe20000010000 */
[----:B------:R-:W-:Y:S01]  /*10430*/  MOV R171, 0x1f ;  /* 0x0000001f00ab7802 */ /* 0x000fe20000000f00 */
[----:B------:R-:W-:Y:S01]  /*10440*/  IMAD.MOV.U32 R174, RZ, RZ, 0x8 ;  /* 0x00000008ffae7424 */ /* 0x000fe200078e00ff */
[----:B------:R-:W-:Y:S01]  /*10450*/  MOV R94, 0x10480 ;  /* 0x00010480005e7802 */ /* 0x000fe20000000f00 */
[----:B------:R-:W-:-:S02]  /*10460*/  IMAD.MOV.U32 R176, RZ, RZ, -0x1 ;  /* 0xffffffffffb07424 */ /* 0x000fc400078e00ff */
[----:B------:R-:W-:Y:S05]  /*10470*/  CALL.REL.NOINC `($__internal_142_$__cuda_sm70_shflsync_bfly_p) ;  /* 0x0000008000007944 */ /* 0x000fea0003c00000 */
[----:B-1----:R-:W-:Y:S01]  /*10480*/  FADD.FTZ R172, R93, R171 ;  /* 0x000000ab5dac7221 */ /* 0x002fe20000010000 */
[----:B0-----:R-:W-:Y:S01]  /*10490*/  MOV R176, 0xffffffff ;  /* 0xffffffff00b07802 */ /* 0x001fe20000000f00 */
[----:B------:R-:W-:Y:S01]  /*104a0*/  IMAD.MOV.U32 R174, RZ, RZ, 0x10 ;  /* 0x00000010ffae7424 */ /* 0x000fe200078e00ff */
[----:B------:R-:W-:Y:S01]  /*104b0*/  MOV R94, 0x104f0 ;  /* 0x000104f0005e7802 */ /* 0x000fe20000000f00 */
[----:B------:R-:W-:-:S02]  /*104c0*/  IMAD.MOV.U32 R171, RZ, RZ, 0x1f ;  /* 0x0000001fffab7424 */ /* 0x000fc400078e00ff */
[----:B------:R-:W-:Y:S02]  /*104d0*/  IMAD.MOV.U32 R93, RZ, RZ, R172 ;  /* 0x000000ffff5d7224 */ /* 0x000fe400078e00ac */
[----:B------:R-:W-:Y:S05]  /*104e0*/  CALL.REL.NOINC `($__internal_142_$__cuda_sm70_shflsync_bfly_p) ;  /* 0x0000001000007944 */ /* 0x000fea0003c00000 */
[----:B01----:R-:W-:Y:S05]  /*104f0*/  BRA `(.L_x_25689) ;  /* 0xffffe8e000007947 */ /* 0x003fea000383ffff */
        .weak           $__internal_142_$__cuda_sm70_shflsync_bfly_p
        .type           $__internal_142_$__cuda_sm70_shflsync_bfly_p,@function
        .size           $__internal_142_$__cuda_sm70_shflsync_bfly_p,(.L_x_29206 - $__internal_142_$__cuda_sm70_shflsync_bfly_p)
$__internal_142_$__cuda_sm70_shflsync_bfly_p:
[----:B------:R-:W-:Y:S01]  /*10500*/  IMAD.MOV.U32 R95, RZ, RZ, 0x0 ;  /* 0x00000000ff5f7424 */ /* 0x000fe200078e00ff */
[----:B------:R-:W-:Y:S04]  /*10510*/  WARPSYNC R176 ;  /* 0x000000b000007348 */ /* 0x000fe80003800000 */
[----:B------:R0:W1:Y:S01]  /*10520*/  SHFL.BFLY PT, R171, R93, R174, R171 ;  /* 0x0c0000ae5dab7389 */ /* 0x00006200000e00ab */
[----:B------:R-:W-:Y:S05]  /*10530*/  RET.REL.NODEC R94 `(_ZN10layer_norm13ln_fwd_kernelINS_13Kernel_traitsI6__halfffffjLj4096ELj1ELj1ELj4ELj16ENS_18Kernel_traits_baseILj4096ES2_ffffjLj128EEEEELb1ELb1ELb1ELb0EEEvNS_9FwdParamsE) ;  /* 0xfffefac05e007950 */ /* 0x000fea0003c3ffff */
.L_x_25690:
        /* <DEDUP_REMOVED lines=12> */
.L_x_29206:


//--------------------- .text._ZN10layer_norm13ln_fwd_kernelINS_13Kernel_traitsI6__halfffffjLj4096ELj1ELj1ELj4ELj16ENS_18Kernel_traits_baseILj4096ES2_ffffjLj128EEEEELb1ELb1ELb1ELb1EEEvNS_9FwdParamsE --------------------------
	.section	.text._ZN10layer_norm13ln_fwd_kernelINS_13Kernel_traitsI6__halfffffjLj4096ELj1ELj1ELj4ELj16ENS_18Kernel_traits_baseILj4096ES2_ffffjLj128EEEEELb1ELb1ELb1ELb1EEEvNS_9FwdParamsE,"ax",@progbits
	.sectioninfo	@"SHI_REGISTERS=167"
	.align	128
        .global         _ZN10layer_norm13ln_fwd_kernelINS_13Kernel_traitsI6__halfffffjLj4096ELj1ELj1ELj4ELj16ENS_18Kernel_traits_baseILj4096ES2_ffffjLj128EEEEELb1ELb1ELb1ELb1EEEvNS_9FwdParamsE
        .type           _ZN10layer_norm13ln_fwd_kernelINS_13Kernel_traitsI6__halfffffjLj4096ELj1ELj1ELj4ELj16ENS_18Kernel_traits_baseILj4096ES2_ffffjLj128EEEEELb1ELb1ELb1ELb1EEEvNS_9FwdParamsE,@function
        .size           _ZN10layer_norm13ln_fwd_kernelINS_13Kernel_traitsI6__halfffffjLj4096ELj1ELj1ELj4ELj16ENS_18Kernel_traits_baseILj4096ES2_ffffjLj128EEEEELb1ELb1ELb1ELb1EEEvNS_9FwdParamsE,(.L_x_29207 - _ZN10layer_norm13ln_fwd_kernelINS_13Kernel_traitsI6__halfffffjLj4096ELj1ELj1ELj4ELj16ENS_18Kernel_traits_baseILj4096ES2_ffffjLj128EEEEELb1ELb1ELb1ELb1EEEvNS_9FwdParamsE)
        .other          _ZN10layer_norm13ln_fwd_kernelINS_13Kernel_traitsI6__halfffffjLj4096ELj1ELj1ELj4ELj16ENS_18Kernel_traits_baseILj4096ES2_ffffjLj128EEEEELb1ELb1ELb1ELb1EEEvNS_9FwdParamsE,@"STO_CUDA_ENTRY STV_DEFAULT"
_ZN10layer_norm13ln_fwd_kernelINS_13Kernel_traitsI6__halfffffjLj4096ELj1ELj1ELj4ELj16ENS_18Kernel_traits_baseILj4096ES2_ffffjLj128EEEEELb1ELb1ELb1ELb1EEEvNS_9FwdParamsE:
.text._ZN10layer_norm13ln_fwd_kernelINS_13Kernel_traitsI6__halfffffjLj4096ELj1ELj1ELj4ELj16ENS_18Kernel_traits_baseILj4096ES2_ffffjLj128EEEEELb1ELb1ELb1ELb1EEEvNS_9FwdParamsE:
        /* <DEDUP_REMOVED lines=93> */
[----:B------:R0:W2:Y:S03]  /*05d0*/  LDG.E.64 R98, [R10.64] ;  /* 0x000000060a627981 */ /* 0x0000a6000c1e1b00 */
[----:B------:R-:W-:Y:S01]  /*05e0*/  LEA R12, P1, R153, c[0x0][0x1c8], 0x3 ;  /* 0x00007200990c7a11 */ /* 0x000fe200078218ff */
[----:B------:R0:W3:Y:S04]  /*05f0*/  LDG.E.64 R96, [R10.64+0x400] ;  /* 0x000400060a607981 */ /* 0x0000e8000c1e1b00 */
[----:B------:R-:W-:Y:S01]  /*0600*/  IMAD.X R13, RZ, RZ, c[0x0][0x1cc], P1 ;  /* 0x00007300ff0d7624 */ /* 0x000fe200008e06ff */
[----:B------:R0:W4:Y:S04]  /*0610*/  LDG.E.64 R94, [R10.64+0x800] ;  /* 0x000800060a5e7981 */ /* 0x000128000c1e1b00 */
        /* <DEDUP_REMOVED lines=20> */
[----:B------:R-:W-:Y:S01]  /*0760*/  UIADD3 UR26, UR5, -0x695add53, URZ ;  /* 0x96a522ad051a7890 */ /* 0x000fe2000fffe03f */
[----:B------:R-:W-:Y:S01]  /*0770*/  @!P0 CS2R R18, SRZ ;  /* 0x0000000000128805 */ /* 0x000fe2000001ff00 */
[----:B------:R-:W-:Y:S01]  /*0780*/  UIADD3 UR25, UR4, -0x700cb87f, URZ ;  /* 0x8ff3478104197890 */ /* 0x000fe2000fffe03f */
[----:B------:R-:W-:Y:S01]  /*0790*/  IMAD R119, R119, -0x2daee0ad, RZ ;  /* 0xd2511f5377777824 */ /* 0x000fe200078e02ff */
[--C-:B------:R-:W-:Y:S01]  /*07a0*/  SHF.R.U64 R75, R28, 0x10, R29.reuse ;  /* 0x000000101c4b7819 */ /* 0x100fe2000000121d */
[----:B0-----:R-:W-:Y:S01]  /*07b0*/  IMAD.HI.U32 R10, R74, -0x2daee0ad, RZ ;  /* 0xd2511f534a0a7827 */ /* 0x001fe200078e00ff */
[----:B------:R-:W-:Y:S01]  /*07c0*/  HADD2.F32 R117, -RZ, R28.H0_H0 ;  /* 0x2000001cff757230 */ /* 0x000fe20000004100 */
[----:B------:R-:W-:Y:S01]  /*07d0*/  SHF.R.U32.HI R30, RZ, 0x10, R29 ;  /* 0x00000010ff1e7819 */ /* 0x000fe2000001161d */
[----:B------:R-:W-:Y:S01]  /*07e0*/  HADD2.F32 R118, -RZ, R29.H0_H0 ;  /* 0x2000001dff767230 */ /* 0x000fe20000004100 */
[----:B------:R-:W-:Y:S01]  /*07f0*/  SHF.R.U64 R31, R24, 0x10, R25 ;  /* 0x00000010181f7819 */ /* 0x000fe20000001219 */
[----:B------:R-:W-:Y:S01]  /*0800*/  HADD2.F32 R113, -RZ, R24.H0_H0 ;  /* 0x20000018ff717230 */ /* 0x000fe20000004100 */
[----:B------:R-:W-:Y:S01]  /*0810*/  IMAD R120, R120, -0x326172a9, RZ ;  /* 0xcd9e8d5778787824 */ /* 0x000fe200078e02ff */
[--C-:B------:R-:W-:Y:S01]  /*0820*/  SHF.R.U64 R73, R26, 0x10, R27.reuse ;  /* 0x000000101a497819 */ /* 0x100fe2000000121b */
[----:B------:R-:W-:Y:S01]  /*0830*/  IMAD.HI.U32 R11, R76, -0x326172a9, RZ ;  /* 0xcd9e8d574c0b7827 */ /* 0x000fe200078e00ff */
        /* <DEDUP_REMOVED lines=15> */
[----:B------:R-:W-:Y:S01]  /*0930*/  HADD2.F32 R114, -RZ, R25.H0_H0 ;  /* 0x20000019ff727230 */ /* 0x000fe20000004100 */
[----:B------:R-:W-:Y:S01]  /*0940*/  LOP3.LUT R119, R10, UR26, R119, 0x96, !PT ;  /* 0x0000001a0a777c12 */ /* 0x000fe2000f8e9677 */
[----:B------:R-:W-:Y:S01]  /*0950*/  HADD2.F32 R109, -RZ, R20.H0_H0 ;  /* 0x20000014ff6d7230 */ /* 0x000fe20000004100 */
[--C-:B------:R-:W-:Y:S01]  /*0960*/  SHF.R.U64 R25, R18, 0x10, R19.reuse ;  /* 0x0000001012197819 */ /* 0x100fe20000001213 */
[----:B------:R-:W-:Y:S01]  /*0970*/  HADD2.F32 R108, -RZ, R19.H0_H0 ;  /* 0x20000013ff6c7230 */ /* 0x000fe20000004100 */
[----:B------:R-:W-:Y:S01]  /*0980*/  SHF.R.U32.HI R20, RZ, 0x10, R19 ;  /* 0x00000010ff147819 */ /* 0x000fe20000011613 */
[----:B------:R-:W-:Y:S01]  /*0990*/  HADD2.F32 R107, -RZ, R18.H0_H0 ;  /* 0x20000012ff6b7230 */ /* 0x000fe20000004100 */
[----:B------:R-:W-:Y:S01]  /*09a0*/  LOP3.LUT R120, R11, UR25, R120, 0x96, !PT ;  /* 0x000000190b787c12 */ /* 0x000fe2000f8e9678 */
[----:B------:R-:W-:Y:S01]  /*09b0*/  HADD2.F32 R102, -RZ, R15.H0_H0 ;  /* 0x2000000fff667230 */ /* 0x000fe20000004100 */
[----:B------:R-:W-:-:S02]  /*09c0*/  SHF.R.U32.HI R19, RZ, 0x10, R15 ;  /* 0x00000010ff137819 */ /* 0x000fc4000001160f */
[----:B------:R-:W-:Y:S01]  /*09d0*/  SHF.R.U32.HI R18, RZ, 0x10, R17 ;  /* 0x00000010ff127819 */ /* 0x000fe20000011611 */
[----:B------:R-:W-:Y:S01]  /*09e0*/  HADD2.F32 R106, -RZ, R17.H0_H0 ;  /* 0x20000011ff6a7230 */ /* 0x000fe20000004100 */
[----:B------:R-:W-:Y:S01]  /*09f0*/  HFMA2.MMA R17, -RZ, RZ, 0, 5.9604644775390625e-08 ;  /* 0x00000001ff117435 */ /* 0x000fe200000001ff */
[----:B------:R-:W-:Y:S01]  /*0a00*/  LOP3.LUT R77, R0, 0x3, RZ, 0xc0, !PT ;  /* 0x00000003004d7812 */ /* 0x000fe200078ec0ff */
[----:B------:R-:W-:Y:S01]  /*0a10*/  IMAD R76, R76, -0x326172a9, RZ ;  /* 0xcd9e8d574c4c7824 */ /* 0x000fe200078e02ff */
[----:B------:R-:W-:Y:S01]  /*0a20*/  HADD2.F32 R75, -RZ, R75.H0_H0 ;  /* 0x2000004bff4b7230 */ /* 0x000fe20000004100 */
[----:B------:R-:W-:Y:S01]  /*0a30*/  IMAD R74, R74, -0x2daee0ad, RZ ;  /* 0xd2511f534a4a7824 */ /* 0x000fe200078e02ff */
[----:B------:R-:W-:Y:S01]  /*0a40*/  HADD2.F32 R30, -RZ, R30.H0_H0 ;  /* 0x2000001eff1e7230 */ /* 0x000fe20000004100 */
[----:B------:R-:W-:Y:S01]  /*0a50*/  IMAD.MOV.U32 R72, RZ, RZ, RZ ;  /* 0x000000ffff487224 */ /* 0x000fe200078e00ff */
        /* <DEDUP_REMOVED lines=15> */
[----:B--2---:R-:W-:Y:S01]  /*0b50*/  SHF.R.U64 R16, R98, 0x10, R99 ;  /* 0x0000001062107819 */ /* 0x004fe20000001263 */
[----:B------:R-:W-:Y:S01]  /*0b60*/  HADD2.F32 R100, -RZ, R98.H0_H0 ;  /* 0x20000062ff647230 */ /* 0x000fe20000004100 */
[----:B---3--:R-:W-:Y:S01]  /*0b70*/  SHF.R.U64 R14, R96, 0x10, R97 ;  /* 0x00000010600e7819 */ /* 0x008fe20000001261 */
[----:B------:R-:W-:Y:S01]  /*0b80*/  HADD2.F32 R98, -RZ, R96.H0_H0 ;  /* 0x20000060ff627230 */ /* 0x000fe20000004100 */
[----:B------:R-:W-:-:S02]  /*0b90*/  SHF.R.U32.HI R15, RZ, 0x10, R99 ;  /* 0x00000010ff0f7819 */ /* 0x000fc40000011663 */
[----:B----4-:R-:W-:Y:S01]  /*0ba0*/  SHF.R.U64 R12, R94, 0x10, R95 ;  /* 0x000000105e0c7819 */ /* 0x010fe2000000125f */
[----:B------:R-:W-:Y:S01]  /*0bb0*/  HADD2.F32 R96, -RZ, R94.H0_H0 ;  /* 0x2000005eff607230 */ /* 0x000fe20000004100 */
[----:B------:R-:W-:Y:S02]  /*0bc0*/  SHF.R.U32.HI R13, RZ, 0x10, R97 ;  /* 0x00000010ff0d7819 */ /* 0x000fe40000011661 */
[----:B------:R-:W-:Y:S01]  /*0bd0*/  SHF.R.U64 R10, R92, 0x10, R93 ;  /* 0x000000105c0a7819 */ /* 0x000fe2000000125d */
[----:B------:R-:W-:Y:S01]  /*0be0*/  HADD2.F32 R94, -RZ, R92.H0_H0 ;  /* 0x2000005cff5e7230 */ /* 0x000fe20000004100 */
[----:B------:R-:W-:Y:S02]  /*0bf0*/  SHF.R.U32.HI R11, RZ, 0x10, R95 ;  /* 0x00000010ff0b7819 */ /* 0x000fe4000001165f */
[----:B------:R-:W-:Y:S01]  /*0c00*/  SHF.R.U64 R148, R146, 0x10, R147 ;  /* 0x0000001092947819 */ /* 0x000fe20000001293 */
[----:B------:R-:W-:Y:S01]  /*0c10*/  HADD2.F32 R149, -RZ, R146.H0_H0 ;  /* 0x20000092ff957230 */ /* 0x000fe20000004100 */
[----:B------:R-:W-:-:S02]  /*0c20*/  SHF.R.U32.HI R40, RZ, 0x10, R93 ;  /* 0x00000010ff287819 */ /* 0x000fc4000001165d */
[----:B------:R-:W-:Y:S01]  /*0c30*/  SHF.R.U64 R144, R142, 0x10, R143 ;  /* 0x000000108e907819 */ /* 0x000fe2000000128f */
        /* <DEDUP_REMOVED lines=14> */
[--C-:B------:R-:W-:Y:S02]  /*0d20*/  SHF.R.U64 R35, R86, 0x10, R87.reuse ;  /* 0x0000001056237819 */ /* 0x100fe40000001257 */
[----:B------:R-:W-:-:S02]  /*0d30*/  SHF.R.U32.HI R34, RZ, 0x10, R87 ;  /* 0x00000010ff227819 */ /* 0x000fc40000011657 */
[--C-:B------:R-:W-:Y:S02]  /*0d40*/  SHF.R.U64 R33, R84, 0x10, R85.reuse ;  /* 0x0000001054217819 */ /* 0x100fe40000001255 */
[----:B------:R-:W-:Y:S02]  /*0d50*/  SHF.R.U32.HI R32, RZ, 0x10, R85 ;  /* 0x00000010ff207819 */ /* 0x000fe40000011655 */
        /* <DEDUP_REMOVED lines=63> */
.L_x_26000:
[----:B------:R-:W-:-:S04]  /*1150*/  IMAD.MOV.U32 R155, RZ, RZ, 0x4 ;  /* 0x00000004ff9b7424 */ /* 0x000fc800078e00ff */
[----:B------:R-:W-:-:S05]  /*1160*/  IMAD.WIDE R40, R154, R155, c[0x0][0x1d0] ;  /* 0x000074009a287625 */ /* 0x000fca00078e029b */
[----:B------:R-:W2:Y:S01]  /*1170*/  LDG.E R46, [R40.64] ;  /* 0x00000006282e7981 */ /* 0x000ea2000c1e1900 */
[----:B------:R-:W-:Y:S01]  /*1180*/  ISETP.NE.U32.AND P0, PT, RZ, c[0x0][0x180], PT ;  /* 0x00006000ff007a0c */ /* 0x000fe20003f05070 */
[----:B------:R-:W-:Y:S01]  /*1190*/  IMAD R42, R154, c[0x0][0x168], RZ ;  /* 0x00005a009a2a7a24 */ /* 0x000fe200078e02ff */
[----:B------:R-:W-:Y:S02]  /*11a0*/  MOV R160, RZ ;  /* 0x000000ff00a07202 */ /* 0x000fe40000000f00 */
[----:B------:R-:W-:Y:S02]  /*11b0*/  ISETP.NE.AND.EX P0, PT, RZ, c[0x0][0x184], PT, P0 ;  /* 0x00006100ff007a0c */ /* 0x000fe40003f05300 */
[----:B------:R-:W-:-:S04]  /*11c0*/  SHF.R.S32.HI R43, RZ, 0x1f, R42 ;  /* 0x0000001fff2b7819 */ /* 0x000fc8000001142a */
[----:B------:R-:W-:-:S04]  /*11d0*/  LEA.HI R162, R43, R42, RZ, 0x2 ;  /* 0x0000002a2ba27211 */ /* 0x000fc800078f10ff */
[----:B------:R-:W-:-:S03]  /*11e0*/  LEA.HI.SX32 R162, R162, R153, 0x1e ;  /* 0x00000099a2a27211 */ /* 0x000fc600078ff2ff */
[----:B------:R-:W-:Y:S01]  /*11f0*/  @P0 IMAD.MOV.U32 R45, RZ, RZ, 0x10 ;  /* 0x00000010ff2d0424 */ /* 0x000fe200078e00ff */
[----:B--2---:R-:W-:-:S13]  /*1200*/  ISETP.GE.AND P2, PT, R46, 0x1, PT ;  /* 0x000000012e00780c */ /* 0x004fda0003f46270 */
[----:B------:R-:W-:Y:S01]  /*1210*/  @P2 IADD3 R44, R46, -0x1, RZ ;  /* 0xffffffff2e2c2810 */ /* 0x000fe20007ffe0ff */
[----:B------:R-:W-:-:S04]  /*1220*/  @P2 IMAD.MOV.U32 R41, RZ, RZ, 0x10 ;  /* 0x00000010ff292424 */ /* 0x000fc800078e00ff */
[----:B------:R-:W-:-:S05]  /*1230*/  @P2 IMAD R44, R44, c[0x0][0x168], RZ ;  /* 0x00005a002c2c2a24 */ /* 0x000fca00078e02ff */
[----:B------:R-:W-:-:S04]  /*1240*/  @P2 SHF.R.S32.HI R43, RZ, 0x1f, R44 ;  /* 0x0000001fff2b2819 */ /* 0x000fc8000001142c */
[----:B------:R-:W-:Y:S01]  /*1250*/  @P2 LEA.HI R40, R43, R44, RZ, 0x2 ;  /* 0x0000002c2b282211 */ /* 0x000fe200078f10ff */
[----:B------:R-:W-:-:S03]  /*1260*/  @P0 IMAD.WIDE.U32 R44, R162, R45, c[0x0][0x180] ;  /* 0x00006000a22c0625 */ /* 0x000fc600078e002d */
[----:B------:R-:W-:Y:S01]  /*1270*/  @P2 LEA.HI.SX32 R160, R40, R153, 0x1e ;  /* 0x0000009928a02211 */ /* 0x000fe200078ff2ff */
[----:B------:R-:W-:Y:S01]  /*1280*/  IMAD.WIDE R42, R154, R155, c[0x0][0x1d8] ;  /* 0x000076009a2a7625 */ /* 0x000fe200078e029b */
[----:B------:R-:W2:Y:S03]  /*1290*/  @P0 LDG.E.128 R32, [R44.64] ;  /* 0x000000062c200981 */ /* 0x000ea6000c1e1d00 */
[----:B------:R-:W-:Y:S01]  /*12a0*/  @P2 IMAD.WIDE.U32 R40, R160, R41, c[0x0][0x170] ;  /* 0x00005c00a0282625 */ /* 0x000fe200078e0029 */
[----:B------:R0:W5:Y:S04]  /*12b0*/  LDG.E R158, [R42.64] ;  /* 0x000000062a9e7981 */ /* 0x000168000c1e1900 */
[----:B------:R0:W5:Y:S01]  /*12c0*/  @P2 LDG.E.128 R36, [R40.64] ;  /* 0x0000000628242981 */ /* 0x000162000c1e1d00 */
[----:B------:R-:W-:Y:S01]  /*12d0*/  ISETP.GT.AND P3, PT, R46, RZ, PT ;  /* 0x000000ff2e00720c */ /* 0x000fe20003f64270 */
[----:B------:R-:W-:Y:S01]  /*12e0*/  BSSY B0, `(.L_x_25691) ;  /* 0x000005c000007945 */ /* 0x000fe20003800000 */
[----:B------:R-:W-:-:S11]  /*12f0*/  SHF.R.S32.HI R159, RZ, 0x1f, R154 ;  /* 0x0000001fff9f7819 */ /* 0x000fd6000001149a */
[----:B------:R-:W-:Y:S01]  /*1300*/  @!P3 ISETP.NE.U32.AND P1, PT, RZ, c[0x0][0x180], PT ;  /* 0x00006000ff00ba0c */ /* 0x000fe20003f25070 */
[----:B------:R-:W-:-:S03]  /*1310*/  @!P3 IMAD.MOV.U32 R46, RZ, RZ, R77 ;  /* 0x000000ffff2eb224 */ /* 0x000fc600078e004d */
        /* <DEDUP_REMOVED lines=15> */
.L_x_25694:
[----:B------:R-:W-:Y:S02]  /*1410*/  IMAD.MOV.U32 R48, RZ, RZ, R76 ;  /* 0x000000ffff307224 */ /* 0x000fe400078e004c */
.L_x_25695:
[----:B------:R-:W-:Y:S05]  /*1420*/  BSYNC B1 ;  /* 0x0000000000017941 */ /* 0x000fea0003800000 */
.L_x_25693:
        /* <DEDUP_REMOVED lines=16> */
.L_x_25699:
[----:B------:R-:W-:Y:S05]  /*1530*/  BSYNC B2 ;  /* 0x0000000000027941 */ /* 0x000fea0003800000 */
.L_x_25698:
        /* <DEDUP_REMOVED lines=43> */
.L_x_25697:
[----:B------:R-:W-:Y:S05]  /*17f0*/  BSYNC B1 ;  /* 0x0000000000017941 */ /* 0x000fea0003800000 */
.L_x_25696:
        /* <DEDUP_REMOVED lines=8> */
[----:B------:R-:W-:-:S04]  /*1880*/  FMUL.FTZ R68, R149, R68 ;  /* 0x0000004495447220 */ /* 0x000fc80000410000 */
[----:B------:R-:W-:Y:S02]  /*1890*/  @P0 FADD.FTZ R68, R32, R68 ;  /* 0x0000004420440221 */ /* 0x000fe40000010000 */
.L_x_25692:
[----:B0-----:R-:W-:Y:S05]  /*18a0*/  BSYNC B0 ;  /* 0x0000000000007941 */ /* 0x001fea0003800000 */
.L_x_25691:
        /* <DEDUP_REMOVED lines=18> */
.L_x_25703:
[----:B------:R-:W-:Y:S02]  /*19d0*/  IMAD.MOV.U32 R48, RZ, RZ, R76 ;  /* 0x000000ffff307224 */ /* 0x000fe400078e004c */
.L_x_25704:
[----:B------:R-:W-:Y:S05]  /*19e0*/  BSYNC B1 ;  /* 0x0000000000017941 */ /* 0x000fea0003800000 */
.L_x_25702:
        /* <DEDUP_REMOVED lines=16> */
.L_x_25708:
[----:B------:R-:W-:Y:S05]  /*1af0*/  BSYNC B2 ;  /* 0x0000000000027941 */ /* 0x000fea0003800000 */
.L_x_25707:
        /* <DEDUP_REMOVED lines=43> */
.L_x_25706:
[----:B------:R-:W-:Y:S05]  /*1db0*/  BSYNC B1 ;  /* 0x0000000000017941 */ /* 0x000fea0003800000 */
.L_x_25705:
        /* <DEDUP_REMOVED lines=8> */
[----:B------:R-:W-:-:S04]  /*1e40*/  FMUL.FTZ R69, R148, R69 ;  /* 0x0000004594457220 */ /* 0x000fc80000410000 */
[----:B------:R-:W-:Y:S02]  /*1e50*/  @P0 FADD.FTZ R69, R33, R69 ;  /* 0x0000004521450221 */ /* 0x000fe40000010000 */
.L_x_25701:
[----:B------:R-:W-:Y:S05]  /*1e60*/  BSYNC B0 ;  /* 0x0000000000007941 */ /* 0x000fea0003800000 */
.L_x_25700:
        /* <DEDUP_REMOVED lines=18> */
.L_x_25712:
[----:B------:R-:W-:Y:S02]  /*1f90*/  MOV R48, R76 ;  /* 0x0000004c00307202 */ /* 0x000fe40000000f00 */
.L_x_25713:
[----:B------:R-:W-:Y:S05]  /*1fa0*/  BSYNC B1 ;  /* 0x0000000000017941 */ /* 0x000fea0003800000 */
.L_x_25711:
        /* <DEDUP_REMOVED lines=16> */
.L_x_25717:
[----:B------:R-:W-:Y:S05]  /*20b0*/  BSYNC B2 ;  /* 0x0000000000027941 */ /* 0x000fea0003800000 */
.L_x_25716:
        /* <DEDUP_REMOVED lines=43> */
.L_x_25715:
[----:B------:R-:W-:Y:S05]  /*2370*/  BSYNC B1 ;  /* 0x0000000000017941 */ /* 0x000fea0003800000 */
.L_x_25714:
        /* <DEDUP_REMOVED lines=10> */
.L_x_25710:
[----:B------:R-:W-:Y:S05]  /*2420*/  BSYNC B0 ;  /* 0x0000000000007941 */ /* 0x000fea0003800000 */
.L_x_25709:
        /* <DEDUP_REMOVED lines=18> */
.L_x_25721:
[----:B------:R-:W-:Y:S02]  /*2550*/  IMAD.MOV.U32 R48, RZ, RZ, R76 ;  /* 0x000000ffff307224 */ /* 0x000fe400078e004c */
.L_x_25722:
[----:B------:R-:W-:Y:S05]  /*2560*/  BSYNC B1 ;  /* 0x0000000000017941 */ /* 0x000fea0003800000 */
.L_x_25720:
        /* <DEDUP_REMOVED lines=16> */
.L_x_25726:
[----:B------:R-:W-:Y:S05]  /*2670*/  BSYNC B2 ;  /* 0x0000000000027941 */ /* 0x000fea0003800000 */
.L_x_25725:
        /* <DEDUP_REMOVED lines=43> */
.L_x_25724:
[----:B------:R-:W-:Y:S05]  /*2930*/  BSYNC B1 ;  /* 0x0000000000017941 */ /* 0x000fea0003800000 */
.L_x_25723:
        /* <DEDUP_REMOVED lines=10> */
.L_x_25719:
[----:B------:R-:W-:Y:S05]  /*29e0*/  BSYNC B0 ;  /* 0x0000000000007941 */ /* 0x000fea0003800000 */
.L_x_25718:
        /* <DEDUP_REMOVED lines=18> */
.L_x_25728:
[----:B------:R-:W-:Y:S05]  /*2b10*/  BSYNC B0 ;  /* 0x0000000000007941 */ /* 0x000fea0003800000 */
.L_x_25727:
        /* <DEDUP_REMOVED lines=21> */
.L_x_25732:
[----:B------:R-:W-:Y:S02]  /*2c70*/  IMAD.MOV.U32 R49, RZ, RZ, R76 ;  /* 0x000000ffff317224 */ /* 0x000fe400078e004c */
.L_x_25733:
[----:B------:R-:W-:Y:S05]  /*2c80*/  BSYNC B1 ;  /* 0x0000000000017941 */ /* 0x000fea0003800000 */
.L_x_25731:
        /* <DEDUP_REMOVED lines=16> */
.L_x_25737:
[----:B------:R-:W-:Y:S05]  /*2d90*/  BSYNC B2 ;  /* 0x0000000000027941 */ /* 0x000fea0003800000 */
.L_x_25736:
        /* <DEDUP_REMOVED lines=40> */
[----:B------:R-:W-:-:S03]  /*3020*/  LOP3.LUT R120, R77, UR25, R44, 0x96, !PT ;  /* 0x000000194d787c12 */ /* 0x000fc6000f8e962c */
[----:B------:R-:W-:Y:S01]  /*3030*/  IMAD.MOV.U32 R74, RZ, RZ, R40 ;  /* 0x000000ffff4a7224 */ /* 0x000fe200078e0028 */
[----:B------:R-:W-:Y:S02]  /*3040*/  LOP3.LUT R119, R41, UR26, R42, 0x96, !PT ;  /* 0x0000001a29777c12 */ /* 0x000fe4000f8e962a */
.L_x_25735:
[----:B------:R-:W-:Y:S05]  /*3050*/  BSYNC B1 ;  /* 0x0000000000017941 */ /* 0x000fea0003800000 */
.L_x_25734:
        /* <DEDUP_REMOVED lines=10> */
.L_x_25730:
[----:B0-----:R-:W-:Y:S05]  /*3100*/  BSYNC B0 ;  /* 0x0000000000007941 */ /* 0x001fea0003800000 */
.L_x_25729:
        /* <DEDUP_REMOVED lines=18> */
.L_x_25741:
[----:B------:R-:W-:Y:S02]  /*3230*/  IMAD.MOV.U32 R49, RZ, RZ, R76 ;  /* 0x000000ffff317224 */ /* 0x000fe400078e004c */
.L_x_25742:
[----:B------:R-:W-:Y:S05]  /*3240*/  BSYNC B1 ;  /* 0x0000000000017941 */ /* 0x000fea0003800000 */
.L_x_25740:
        /* <DEDUP_REMOVED lines=16> */
.L_x_25746:
[----:B------:R-:W-:Y:S05]  /*3350*/  BSYNC B2 ;  /* 0x0000000000027941 */ /* 0x000fea0003800000 */
.L_x_25745:
        /* <DEDUP_REMOVED lines=43> */
.L_x_25744:
[----:B------:R-:W-:Y:S05]  /*3610*/  BSYNC B1 ;  /* 0x0000000000017941 */ /* 0x000fea0003800000 */
.L_x_25743:
        /* <DEDUP_REMOVED lines=10> */
.L_x_25739:
[----:B------:R-:W-:Y:S05]  /*36c0*/  BSYNC B0 ;  /* 0x0000000000007941 */ /* 0x000fea0003800000 */
.L_x_25738:
        /* <DEDUP_REMOVED lines=18> */
.L_x_25750:
[----:B------:R-:W-:Y:S02]  /*37f0*/  IMAD.MOV.U32 R49, RZ, RZ, R76 ;  /* 0x000000ffff317224 */ /* 0x000fe400078e004c */
.L_x_25751:
[----:B------:R-:W-:Y:S05]  /*3800*/  BSYNC B1 ;  /* 0x0000000000017941 */ /* 0x000fea0003800000 */
.L_x_25749:
        /* <DEDUP_REMOVED lines=16> */
.L_x_25755:
[----:B------:R-:W-:Y:S05]  /*3910*/  BSYNC B2 ;  /* 0x0000000000027941 */ /* 0x000fea0003800000 */
.L_x_25754:
        /* <DEDUP_REMOVED lines=43> */
.L_x_25753:
[----:B------:R-:W-:Y:S05]  /*3bd0*/  BSYNC B1 ;  /* 0x0000000000017941 */ /* 0x000fea0003800000 */
.L_x_25752:
        /* <DEDUP_REMOVED lines=10> */
.L_x_25748:
[----:B------:R-:W-:Y:S05]  /*3c80*/  BSYNC B0 ;  /* 0x0000000000007941 */ /* 0x000fea0003800000 */
.L_x_25747:
        /* <DEDUP_REMOVED lines=18> */
.L_x_25759:
[----:B------:R-:W-:Y:S02]  /*3db0*/  MOV R49, R76 ;  /* 0x0000004c00317202 */ /* 0x000fe40000000f00 */
.L_x_25760:
[----:B------:R-:W-:Y:S05]  /*3dc0*/  BSYNC B1 ;  /* 0x0000000000017941 */ /* 0x000fea0003800000 */
.L_x_25758:
        /* <DEDUP_REMOVED lines=16> */
.L_x_25764:
[----:B------:R-:W-:Y:S05]  /*3ed0*/  BSYNC B2 ;  /* 0x0000000000027941 */ /* 0x000fea0003800000 */
.L_x_25763:
        /* <DEDUP_REMOVED lines=43> */
.L_x_25762:
[----:B------:R-:W-:Y:S05]  /*4190*/  BSYNC B1 ;  /* 0x0000000000017941 */ /* 0x000fea0003800000 */
.L_x_25761:
        /* <DEDUP_REMOVED lines=10> */
.L_x_25757:
[----:B------:R-:W-:Y:S05]  /*4240*/  BSYNC B0 ;  /* 0x0000000000007941 */ /* 0x000fea0003800000 */
.L_x_25756:
        /* <DEDUP_REMOVED lines=17> */
.L_x_25766:
[----:B------:R-:W-:Y:S05]  /*4360*/  BSYNC B0 ;  /* 0x0000000000007941 */ /* 0x000fea0003800000 */
.L_x_25765:
        /* <DEDUP_REMOVED lines=21> */
.L_x_25770:
[----:B------:R-:W-:Y:S02]  /*44c0*/  IMAD.MOV.U32 R48, RZ, RZ, R76 ;  /* 0x000000ffff307224 */ /* 0x000fe400078e004c */
.L_x_25771:
[----:B------:R-:W-:Y:S05]  /*44d0*/  BSYNC B1 ;  /* 0x0000000000017941 */ /* 0x000fea0003800000 */
.L_x_25769:
        /* <DEDUP_REMOVED lines=16> */
.L_x_25775:
[----:B------:R-:W-:Y:S05]  /*45e0*/  BSYNC B2 ;  /* 0x0000000000027941 */ /* 0x000fea0003800000 */
.L_x_25774:
        /* <DEDUP_REMOVED lines=43> */
.L_x_25773:
[----:B------:R-:W-:Y:S05]  /*48a0*/  BSYNC B1 ;  /* 0x0000000000017941 */ /* 0x000fea0003800000 */
.L_x_25772:
        /* <DEDUP_REMOVED lines=10> */
.L_x_25768:
[----:B0-----:R-:W-:Y:S05]  /*4950*/  BSYNC B0 ;  /* 0x0000000000007941 */ /* 0x001fea0003800000 */
.L_x_25767:
        /* <DEDUP_REMOVED lines=18> */
.L_x_25779:
[----:B------:R-:W-:Y:S02]  /*4a80*/  IMAD.MOV.U32 R48, RZ, RZ, R76 ;  /* 0x000000ffff307224 */ /* 0x000fe400078e004c */
.L_x_25780:
[----:B------:R-:W-:Y:S05]  /*4a90*/  BSYNC B1 ;  /* 0x0000000000017941 */ /* 0x000fea0003800000 */
.L_x_25778:
        /* <DEDUP_REMOVED lines=16> */
.L_x_25784:
[----:B------:R-:W-:Y:S05]  /*4ba0*/  BSYNC B2 ;  /* 0x0000000000027941 */ /* 0x000fea0003800000 */
.L_x_25783:
        /* <DEDUP_REMOVED lines=43> */
.L_x_25782:
[----:B------:R-:W-:Y:S05]  /*4e60*/  BSYNC B1 ;  /* 0x0000000000017941 */ /* 0x000fea0003800000 */
.L_x_25781:
        /* <DEDUP_REMOVED lines=10> */
.L_x_25777:
[----:B------:R-:W-:Y:S05]  /*4f10*/  BSYNC B0 ;  /* 0x0000000000007941 */ /* 0x000fea0003800000 */
.L_x_25776:
        /* <DEDUP_REMOVED lines=18> */
.L_x_25788:
[----:B------:R-:W-:Y:S02]  /*5040*/  MOV R48, R76 ;  /* 0x0000004c00307202 */ /* 0x000fe40000000f00 */
.L_x_25789:
[----:B------:R-:W-:Y:S05]  /*5050*/  BSYNC B1 ;  /* 0x0000000000017941 */ /* 0x000fea0003800000 */
.L_x_25787:
        /* <DEDUP_REMOVED lines=16> */
.L_x_25793:
[----:B------:R-:W-:Y:S05]  /*5160*/  BSYNC B2 ;  /* 0x0000000000027941 */ /* 0x000fea0003800000 */
.L_x_25792:
        /* <DEDUP_REMOVED lines=43> */
.L_x_25791:
[----:B------:R-:W-:Y:S05]  /*5420*/  BSYNC B1 ;  /* 0x0000000000017941 */ /* 0x000fea0003800000 */
.L_x_25790:
        /* <DEDUP_REMOVED lines=10> */
.L_x_25786:
[----:B------:R-:W-:Y:S05]  /*54d0*/  BSYNC B0 ;  /* 0x0000000000007941 */ /* 0x000fea0003800000 */
.L_x_25785:
        /* <DEDUP_REMOVED lines=18> */
.L_x_25797:
[----:B------:R-:W-:Y:S02]  /*5600*/  IMAD.MOV.U32 R48, RZ, RZ, R76 ;  /* 0x000000ffff307224 */ /* 0x000fe400078e004c */
.L_x_25798:
[----:B------:R-:W-:Y:S05]  /*5610*/  BSYNC B1 ;  /* 0x0000000000017941 */ /* 0x000fea0003800000 */
.L_x_25796:
        /* <DEDUP_REMOVED lines=16> */
.L_x_25802:
[----:B------:R-:W-:Y:S05]  /*5720*/  BSYNC B2 ;  /* 0x0000000000027941 */ /* 0x000fea0003800000 */
.L_x_25801:
        /* <DEDUP_REMOVED lines=43> */
.L_x_25800:
[----:B------:R-:W-:Y:S05]  /*59e0*/  BSYNC B1 ;  /* 0x0000000000017941 */ /* 0x000fea0003800000 */
.L_x_25799:
        /* <DEDUP_REMOVED lines=10> */
.L_x_25795:
[----:B------:R-:W-:Y:S05]  /*5a90*/  BSYNC B0 ;  /* 0x0000000000007941 */ /* 0x000fea0003800000 */
.L_x_25794:
        /* <DEDUP_REMOVED lines=14> */
[----:B------:R-:W-:-:S03]  /*5b80*/  IMAD.WIDE.U32 R42, R50, R155, c[0x0][0x190] ;  /* 0x00006400322a7625 */ /* 0x000fc600078e009b */
[----:B------:R-:W-:-:S05]  /*5b90*/  IADD3 R45, R45, R46, RZ ;  /* 0x0000002e2d2d7210 */ /* 0x000fca0007ffe0ff */
[----:B------:R0:W-:Y:S02]  /*5ba0*/  STG.E [R42.64], R45 ;  /* 0x0000002d2a007986 */ /* 0x0001e4000c101906 */
.L_x_25804:
[----:B------:R-:W-:Y:S05]  /*5bb0*/  BSYNC B0 ;  /* 0x0000000000007941 */ /* 0x000fea0003800000 */
.L_x_25803:
        /* <DEDUP_REMOVED lines=21> */
.L_x_25808:
[----:B------:R-:W-:Y:S02]  /*5d10*/  IMAD.MOV.U32 R49, RZ, RZ, R76 ;  /* 0x000000ffff317224 */ /* 0x000fe400078e004c */
.L_x_25809:
[----:B------:R-:W-:Y:S05]  /*5d20*/  BSYNC B1 ;  /* 0x0000000000017941 */ /* 0x000fea0003800000 */
.L_x_25807:
        /* <DEDUP_REMOVED lines=16> */
.L_x_25813:
[----:B------:R-:W-:Y:S05]  /*5e30*/  BSYNC B2 ;  /* 0x0000000000027941 */ /* 0x000fea0003800000 */
.L_x_25812:
        /* <DEDUP_REMOVED lines=43> */
.L_x_25811:
[----:B------:R-:W-:Y:S05]  /*60f0*/  BSYNC B1 ;  /* 0x0000000000017941 */ /* 0x000fea0003800000 */
.L_x_25810:
        /* <DEDUP_REMOVED lines=10> */
.L_x_25806:
[----:B0-----:R-:W-:Y:S05]  /*61a0*/  BSYNC B0 ;  /* 0x0000000000007941 */ /* 0x001fea0003800000 */
.L_x_25805:
        /* <DEDUP_REMOVED lines=18> */
.L_x_25817:
[----:B------:R-:W-:Y:S02]  /*62d0*/  IMAD.MOV.U32 R49, RZ, RZ, R76 ;  /* 0x000000ffff317224 */ /* 0x000fe400078e004c */
.L_x_25818:
[----:B------:R-:W-:Y:S05]  /*62e0*/  BSYNC B1 ;  /* 0x0000000000017941 */ /* 0x000fea0003800000 */
.L_x_25816:
        /* <DEDUP_REMOVED lines=16> */
.L_x_25822:
[----:B------:R-:W-:Y:S05]  /*63f0*/  BSYNC B2 ;  /* 0x0000000000027941 */ /* 0x000fea0003800000 */
.L_x_25821:
        /* <DEDUP_REMOVED lines=43> */
.L_x_25820:
[----:B------:R-:W-:Y:S05]  /*66b0*/  BSYNC B1 ;  /* 0x0000000000017941 */ /* 0x000fea0003800000 */
.L_x_25819:
        /* <DEDUP_REMOVED lines=10> */
.L_x_25815:
[----:B------:R-:W-:Y:S05]  /*6760*/  BSYNC B0 ;  /* 0x0000000000007941 */ /* 0x000fea0003800000 */
.L_x_25814:
        /* <DEDUP_REMOVED lines=18> */
.L_x_25826:
[----:B------:R-:W-:Y:S02]  /*6890*/  MOV R49, R76 ;  /* 0x0000004c00317202 */ /* 0x000fe40000000f00 */
.L_x_25827:
[----:B------:R-:W-:Y:S05]  /*68a0*/  BSYNC B1 ;  /* 0x0000000000017941 */ /* 0x000fea0003800000 */
.L_x_25825:
        /* <DEDUP_REMOVED lines=16> */
.L_x_25831:
[----:B------:R-:W-:Y:S05]  /*69b0*/  BSYNC B2 ;  /* 0x0000000000027941 */ /* 0x000fea0003800000 */
.L_x_25830:
        /* <DEDUP_REMOVED lines=43> */
.L_x_25829:
[----:B------:R-:W-:Y:S05]  /*6c70*/  BSYNC B1 ;  /* 0x0000000000017941 */ /* 0x000fea0003800000 */
.L_x_25828:
        /* <DEDUP_REMOVED lines=10> */
.L_x_25824:
[----:B------:R-:W-:Y:S05]  /*6d20*/  BSYNC B0 ;  /* 0x0000000000007941 */ /* 0x000fea0003800000 */
.L_x_25823:
        /* <DEDUP_REMOVED lines=18> */
.L_x_25835:
[----:B------:R-:W-:Y:S02]  /*6e50*/  IMAD.MOV.U32 R49, RZ, RZ, R76 ;  /* 0x000000ffff317224 */ /* 0x000fe400078e004c */
.L_x_25836:
[----:B------:R-:W-:Y:S05]  /*6e60*/  BSYNC B1 ;  /* 0x0000000000017941 */ /* 0x000fea0003800000 */
.L_x_25834:
        /* <DEDUP_REMOVED lines=16> */
.L_x_25840:
[----:B------:R-:W-:Y:S05]  /*6f70*/  BSYNC B2 ;  /* 0x0000000000027941 */ /* 0x000fea0003800000 */
.L_x_25839:
        /* <DEDUP_REMOVED lines=43> */
.L_x_25838:
[----:B------:R-:W-:Y:S05]  /*7230*/  BSYNC B1 ;  /* 0x0000000000017941 */ /* 0x000fea0003800000 */
.L_x_25837:
        /* <DEDUP_REMOVED lines=10> */
.L_x_25833:
[----:B------:R-:W-:Y:S05]  /*72e0*/  BSYNC B0 ;  /* 0x0000000000007941 */ /* 0x000fea0003800000 */
.L_x_25832:
        /* <DEDUP_REMOVED lines=17> */
.L_x_25842:
[----:B------:R-:W-:Y:S05]  /*7400*/  BSYNC B0 ;  /* 0x0000000000007941 */ /* 0x000fea0003800000 */
.L_x_25841:
        /* <DEDUP_REMOVED lines=21> */
.L_x_25846:
[----:B------:R-:W-:Y:S02]  /*7560*/  IMAD.MOV.U32 R49, RZ, RZ, R76 ;  /* 0x000000ffff317224 */ /* 0x000fe400078e004c */
.L_x_25847:
[----:B------:R-:W-:Y:S05]  /*7570*/  BSYNC B1 ;  /* 0x0000000000017941 */ /* 0x000fea0003800000 */
.L_x_25845:
        /* <DEDUP_REMOVED lines=16> */
.L_x_25851:
[----:B------:R-:W-:Y:S05]  /*7680*/  BSYNC B2 ;  /* 0x0000000000027941 */ /* 0x000fea0003800000 */
.L_x_25850:
        /* <DEDUP_REMOVED lines=43> */
.L_x_25849:
[----:B------:R-:W-:Y:S05]  /*7940*/  BSYNC B1 ;  /* 0x0000000000017941 */ /* 0x000fea0003800000 */
.L_x_25848:
        /* <DEDUP_REMOVED lines=10> */
.L_x_25844:
[----:B0-----:R-:W-:Y:S05]  /*79f0*/  BSYNC B0 ;  /* 0x0000000000007941 */ /* 0x001fea0003800000 */
.L_x_25843:
        /* <DEDUP_REMOVED lines=18> */
.L_x_25855:
[----:B------:R-:W-:Y:S02]  /*7b20*/  IMAD.MOV.U32 R49, RZ, RZ, R76 ;  /* 0x000000ffff317224 */ /* 0x000fe400078e004c */
.L_x_25856:
[----:B------:R-:W-:Y:S05]  /*7b30*/  BSYNC B1 ;  /* 0x0000000000017941 */ /* 0x000fea0003800000 */
.L_x_25854:
        /* <DEDUP_REMOVED lines=16> */
.L_x_25860:
[----:B------:R-:W-:Y:S05]  /*7c40*/  BSYNC B2 ;  /* 0x0000000000027941 */ /* 0x000fea0003800000 */
.L_x_25859:
        /* <DEDUP_REMOVED lines=43> */
.L_x_25858:
[----:B------:R-:W-:Y:S05]  /*7f00*/  BSYNC B1 ;  /* 0x0000000000017941 */ /* 0x000fea0003800000 */
.L_x_25857:
        /* <DEDUP_REMOVED lines=10> */
.L_x_25853:
[----:B------:R-:W-:Y:S05]  /*7fb0*/  BSYNC B0 ;  /* 0x0000000000007941 */ /* 0x000fea0003800000 */
.L_x_25852:
        /* <DEDUP_REMOVED lines=18> */
.L_x_25864:
[----:B------:R-:W-:Y:S02]  /*80e0*/  MOV R49, R76 ;  /* 0x0000004c00317202 */ /* 0x000fe40000000f00 */
.L_x_25865:
[----:B------:R-:W-:Y:S05]  /*80f0*/  BSYNC B1 ;  /* 0x0000000000017941 */ /* 0x000fea0003800000 */
.L_x_25863:
        /* <DEDUP_REMOVED lines=16> */
.L_x_25869:
[----:B------:R-:W-:Y:S05]  /*8200*/  BSYNC B2 ;  /* 0x0000000000027941 */ /* 0x000fea0003800000 */
.L_x_25868:
        /* <DEDUP_REMOVED lines=43> */
.L_x_25867:
[----:B------:R-:W-:Y:S05]  /*84c0*/  BSYNC B1 ;  /* 0x0000000000017941 */ /* 0x000fea0003800000 */
.L_x_25866:
[----:B------:R-:W0:Y:S01]  /*84d0*/  I2F.U32 R40, R49 ;  /* 0x0000003100287306 */ /* 0x000e220000201000 */
[----:B------:R-:W-:Y:S01]  /*84e0*/  HFMA2.MMA R41, -RZ, RZ, 0.1171875, 0 ;  /* 0x2f800000ff297435 */ /* 0x000fe200000001ff */
[----:B-----5:R-:W-:-:S09]  /*84f0*/  FMUL.FTZ R43, R38, c[0x0][0x1ec] ;  /* 0x00007b00262b7a20 */ /* 0x020fd20000410000 */
[----:B0-----:R-:W-:Y:S02]  /*8500*/  FFMA.FTZ R40, R40, R41, 1.1641532182693481445e-10 ;  /* 0x2f00000028287423 */ /* 0x001fe40000010029 */
[----:B------:R-:W-:-:S03]  /*8510*/  FMUL.FTZ R41, R43, c[0x0][0x1e8] ;  /* 0x00007a002b297a20 */ /* 0x000fc60000410000 */
[----:B------:R-:W-:-:S04]  /*8520*/  FSETP.GTU.FTZ.AND P1, PT, R40, c[0x0][0x1e4], PT ;  /* 0x0000790028007a0b */ /* 0x000fc80003f3c000 */
[----:B------:R-:W-:Y:S02]  /*8530*/  FSEL R41, R41, RZ, !P1 ;  /* 0x000000ff29297208 */ /* 0x000fe40004800000 */
[----:B------:R-:W-:-:S03]  /*8540*/  SEL R130, RZ, 0x1, P1 ;  /* 0x00000001ff827807 */ /* 0x000fc60000800000 */
[----:B------:R-:W-:-:S04]  /*8550*/  FMUL.FTZ R54, R84, R41 ;  /* 0x0000002954367220 */ /* 0x000fc80000410000 */
[----:B------:R-:W-:Y:S02]  /*8560*/  @P0 FADD.FTZ R54, R34, R54 ;  /* 0x0000003622360221 */ /* 0x000fe40000010000 */
.L_x_25862:
[----:B------:R-:W-:Y:S05]  /*8570*/  BSYNC B0 ;  /* 0x0000000000007941 */ /* 0x000fea0003800000 */
.L_x_25861:
        /* <DEDUP_REMOVED lines=18> */
.L_x_25873:
[----:B------:R-:W-:Y:S02]  /*86a0*/  IMAD.MOV.U32 R49, RZ, RZ, R76 ;  /* 0x000000ffff317224 */ /* 0x000fe400078e004c */
.L_x_25874:
[----:B------:R-:W-:Y:S05]  /*86b0*/  BSYNC B1 ;  /* 0x0000000000017941 */ /* 0x000fea0003800000 */
.L_x_25872:
        /* <DEDUP_REMOVED lines=16> */
.L_x_25878:
[----:B------:R-:W-:Y:S05]  /*87c0*/  BSYNC B2 ;  /* 0x0000000000027941 */ /* 0x000fea0003800000 */
.L_x_25877:
        /* <DEDUP_REMOVED lines=43> */
.L_x_25876:
[----:B------:R-:W-:Y:S05]  /*8a80*/  BSYNC B1 ;  /* 0x0000000000017941 */ /* 0x000fea0003800000 */
.L_x_25875:
        /* <DEDUP_REMOVED lines=10> */
.L_x_25871:
[----:B------:R-:W-:Y:S05]  /*8b30*/  BSYNC B0 ;  /* 0x0000000000007941 */ /* 0x000fea0003800000 */
.L_x_25870:
[----:B------:R-:W-:Y:S01]  /*8b40*/  IMAD.WIDE.U32 R50, R50, R161, c[0x0][0x188] ;  /* 0x0000620032327625 */ /* 0x000fe200078e00a1 */
[----:B------:R-:W-:Y:S01]  /*8b50*/  BSSY B0, `(.L_x_25879) ;  /* 0x000000e000007945 */ /* 0x000fe20003800000 */
[----:B------:R-:W-:-:S03]  /*8b60*/  IADD3 R104, R162, 0x280, RZ ;  /* 0x00000280a2687810 */ /* 0x000fc60007ffe0ff */
[----:B------:R0:W-:Y:S01]  /*8b70*/  STG.E.128 [R50.64], R52 ;  /* 0x0000003432007986 */ /* 0x0001e2000c101d06 */
[----:B------:R-:W-:Y:S05]  /*8b80*/  @!P2 BRA `(.L_x_25880) ;  /* 0x000000a00000a947 */ /* 0x000fea0003800000 */
[----:B------:R-:W-:Y:S01]  /*8b90*/  SHF.L.U32 R40, R130, 0x10, RZ ;  /* 0x0000001082287819 */ /* 0x000fe200000006ff */
[----:B------:R-:W-:-:S03]  /*8ba0*/  IMAD.WIDE.U32 R48, R48, R155, c[0x0][0x190] ;  /* 0x0000640030307625 */ /* 0x000fc600078e009b */
[----:B------:R-:W-:Y:S02]  /*8bb0*/  LOP3.LUT R43, R40, 0xff0000, RZ, 0xc0, !PT ;  /* 0x00ff0000282b7812 */ /* 0x000fe400078ec0ff */
[----:B------:R-:W-:-:S05]  /*8bc0*/  LOP3.LUT R40, R131, 0xffff, RZ, 0xc0, !PT ;  /* 0x0000ffff83287812 */ /* 0x000fca00078ec0ff */
[----:B------:R-:W-:Y:S01]  /*8bd0*/  IMAD R40, R40, 0x1000000, R43 ;  /* 0x0100000028287824 */ /* 0x000fe200078e022b */
[----:B------:R-:W-:-:S05]  /*8be0*/  LOP3.LUT R43, R129, 0xff, RZ, 0xc0, !PT ;  /* 0x000000ff812b7812 */ /* 0x000fca00078ec0ff */
[----:B------:R-:W-:Y:S01]  /*8bf0*/  IMAD R40, R43, 0x100, R40 ;  /* 0x000001002b287824 */ /* 0x000fe200078e0228 */
[----:B------:R-:W-:-:S04]  /*8c00*/  LOP3.LUT R43, R128, 0xff, RZ, 0xc0, !PT ;  /* 0x000000ff802b7812 */ /* 0x000fc800078ec0ff */
[----:B------:R-:W-:-:S05]  /*8c10*/  IADD3 R43, R40, R43, RZ ;  /* 0x0000002b282b7210 */ /* 0x000fca0007ffe0ff */
[----:B------:R1:W-:Y:S02]  /*8c20*/  STG.E [R48.64], R43 ;  /* 0x0000002b30007986 */ /* 0x0003e4000c101906 */
.L_x_25880:
[----:B------:R-:W-:Y:S05]  /*8c30*/  BSYNC B0 ;  /* 0x0000000000007941 */ /* 0x000fea0003800000 */
.L_x_25879:
[----:B0-----:R-:W-:Y:S01]  /*8c40*/  IADD3 R50, R160, 0x280, RZ ;  /* 0x00000280a0327810 */ /* 0x001fe20007ffe0ff */
[----:B-1----:R-:W-:-:S04]  /*8c50*/  @P0 IMAD.WIDE.U32 R42, R104, R161, c[0x0][0x180] ;  /* 0x00006000682a0625 */ /* 0x002fc800078e00a1 */
[----:B------:R-:W-:Y:S01]  /*8c60*/  @P2 IMAD.WIDE.U32 R44, R50, R161, c[0x0][0x170] ;  /* 0x00005c00322c2625 */ /* 0x000fe200078e00a1 */
        /* <DEDUP_REMOVED lines=20> */
.L_x_25884:
[----:B------:R-:W-:Y:S02]  /*8db0*/  IMAD.MOV.U32 R48, RZ, RZ, R76 ;  /* 0x000000ffff307224 */ /* 0x000fe400078e004c */
.L_x_25885:
[----:B------:R-:W-:Y:S05]  /*8dc0*/  BSYNC B1 ;  /* 0x0000000000017941 */ /* 0x000fea0003800000 */
.L_x_25883:
        /* <DEDUP_REMOVED lines=16> */
.L_x_25889:
[----:B------:R-:W-:Y:S05]  /*8ed0*/  BSYNC B2 ;  /* 0x0000000000027941 */ /* 0x000fea0003800000 */
.L_x_25888:
        /* <DEDUP_REMOVED lines=43> */
.L_x_25887:
[----:B------:R-:W-:Y:S05]  /*9190*/  BSYNC B1 ;  /* 0x0000000000017941 */ /* 0x000fea0003800000 */
.L_x_25886:
        /* <DEDUP_REMOVED lines=10> */
.L_x_25882:
[----:B0-----:R-:W-:Y:S05]  /*9240*/  BSYNC B0 ;  /* 0x0000000000007941 */ /* 0x001fea0003800000 */
.L_x_25881:
        /* <DEDUP_REMOVED lines=18> */
.L_x_25893:
[----:B------:R-:W-:Y:S02]  /*9370*/  IMAD.MOV.U32 R48, RZ, RZ, R76 ;  /* 0x000000ffff307224 */ /* 0x000fe400078e004c */
.L_x_25894:
[----:B------:R-:W-:Y:S05]  /*9380*/  BSYNC B1 ;  /* 0x0000000000017941 */ /* 0x000fea0003800000 */
.L_x_25892:
        /* <DEDUP_REMOVED lines=16> */
.L_x_25898:
[----:B------:R-:W-:Y:S05]  /*9490*/  BSYNC B2 ;  /* 0x0000000000027941 */ /* 0x000fea0003800000 */
.L_x_25897:
        /* <DEDUP_REMOVED lines=40> */
[----:B------:R-:W-:Y:S01]  /*9720*/  IMAD.MOV.U32 R74, RZ, RZ, R42 ;  /* 0x000000ffff4a7224 */ /* 0x000fe200078e002a */
[----:B------:R-:W-:Y:S01]  /*9730*/  LOP3.LUT R119, R43, UR26, R44, 0x96, !PT ;  /* 0x0000001a2b777c12 */ /* 0x000fe2000f8e962c */
[----:B------:R-:W-:-:S06]  /*9740*/  HFMA2.MMA R43, -RZ, RZ, 0, 0 ;  /* 0x00000000ff2b7435 */ /* 0x000fcc00000001ff */
.L_x_25896:
[----:B------:R-:W-:Y:S05]  /*9750*/  BSYNC B1 ;  /* 0x0000000000017941 */ /* 0x000fea0003800000 */
.L_x_25895:
        /* <DEDUP_REMOVED lines=10> */
.L_x_25891:
[----:B------:R-:W-:Y:S05]  /*9800*/  BSYNC B0 ;  /* 0x0000000000007941 */ /* 0x000fea0003800000 */
.L_x_25890:
        /* <DEDUP_REMOVED lines=18> */
.L_x_25902:
[----:B------:R-:W-:Y:S02]  /*9930*/  MOV R48, R76 ;  /* 0x0000004c00307202 */ /* 0x000fe40000000f00 */
.L_x_25903:
[----:B------:R-:W-:Y:S05]  /*9940*/  BSYNC B1 ;  /* 0x0000000000017941 */ /* 0x000fea0003800000 */
.L_x_25901:
        /* <DEDUP_REMOVED lines=16> */
.L_x_25907:
[----:B------:R-:W-:Y:S05]  /*9a50*/  BSYNC B2 ;  /* 0x0000000000027941 */ /* 0x000fea0003800000 */
.L_x_25906:
        /* <DEDUP_REMOVED lines=42> */
[----:B------:R-:W-:Y:S02]  /*9d00*/  IMAD.MOV.U32 R44, RZ, RZ, RZ ;  /* 0x000000ffff2c7224 */ /* 0x000fe400078e00ff */
.L_x_25905:
[----:B------:R-:W-:Y:S05]  /*9d10*/  BSYNC B1 ;  /* 0x0000000000017941 */ /* 0x000fea0003800000 */
.L_x_25904:
        /* <DEDUP_REMOVED lines=10> */
.L_x_25900:
[----:B------:R-:W-:Y:S05]  /*9dc0*/  BSYNC B0 ;  /* 0x0000000000007941 */ /* 0x000fea0003800000 */
.L_x_25899:
        /* <DEDUP_REMOVED lines=18> */
.L_x_25911:
[----:B------:R-:W-:Y:S02]  /*9ef0*/  IMAD.MOV.U32 R51, RZ, RZ, R76 ;  /* 0x000000ffff337224 */ /* 0x000fe400078e004c */
.L_x_25912:
[----:B------:R-:W-:Y:S05]  /*9f00*/  BSYNC B1 ;  /* 0x0000000000017941 */ /* 0x000fea0003800000 */
.L_x_25910:
        /* <DEDUP_REMOVED lines=16> */
.L_x_25916:
[----:B------:R-:W-:Y:S05]  /*a010*/  BSYNC B2 ;  /* 0x0000000000027941 */ /* 0x000fea0003800000 */
.L_x_25915:
[----:B------:R-:W-:Y:S01]  /*a020*/  LOP3.LUT R48, R43, UR5, R72, 0x96, !PT ;  /* 0x000000052b307c12 */ /* 0x000fe2000f8e9648 */
[----:B------:R-:W-:-:S04]  /*a030*/  IMAD.HI.U32 R43, R152, -0x326172a9, RZ ;  /* 0xcd9e8d57982b7827 */ /* 0x000fc800078e00ff */
        /* <DEDUP_REMOVED lines=39> */
[----:B------:R-:W-:Y:S02]  /*a2b0*/  LOP3.LUT R119, R45, UR26, R46, 0x96, !PT ;  /* 0x0000001a2d777c12 */ /* 0x000fe4000f8e962e */
[----:B------:R-:W-:Y:S02]  /*a2c0*/  MOV R74, R44 ;  /* 0x0000002c004a7202 */ /* 0x000fe40000000f00 */
.L_x_25914:
[----:B------:R-:W-:Y:S05]  /*a2d0*/  BSYNC B1 ;  /* 0x0000000000017941 */ /* 0x000fea0003800000 */
.L_x_25913:
        /* <DEDUP_REMOVED lines=10> */
.L_x_25909:
[----:B------:R-:W-:Y:S05]  /*a380*/  BSYNC B0 ;  /* 0x0000000000007941 */ /* 0x000fea0003800000 */
.L_x_25908:
[----:B------:R-:W-:Y:S01]  /*a390*/  IMAD.WIDE.U32 R44, R104, R161, c[0x0][0x188] ;  /* 0x00006200682c7625 */ /* 0x000fe200078e00a1 */
[----:B------:R-:W-:Y:S04]  /*a3a0*/  BSSY B0, `(.L_x_25917) ;  /* 0x000000d000007945 */ /* 0x000fe80003800000 */
[----:B------:R0:W-:Y:S01]  /*a3b0*/  STG.E.128 [R44.64], R40 ;  /* 0x000000282c007986 */ /* 0x0001e2000c101d06 */
[----:B------:R-:W-:Y:S05]  /*a3c0*/  @!P2 BRA `(.L_x_25918) ;  /* 0x000000a00000a947 */ /* 0x000fea0003800000 */
[----:B0-----:R-:W-:Y:S01]  /*a3d0*/  SHF.L.U32 R44, R130, 0x10, RZ ;  /* 0x00000010822c7819 */ /* 0x001fe200000006ff */
        /* <DEDUP_REMOVED lines=9> */
.L_x_25918:
[----:B------:R-:W-:Y:S05]  /*a470*/  BSYNC B0 ;  /* 0x0000000000007941 */ /* 0x000fea0003800000 */
.L_x_25917:
[----:B------:R-:W-:Y:S02]  /*a480*/  IADD3 R156, R162, 0x300, RZ ;  /* 0x00000300a29c7810 */ /* 0x000fe40007ffe0ff */
[----:B------:R-:W-:-:S03]  /*a490*/  IADD3 R104, R160, 0x300, RZ ;  /* 0x00000300a0687810 */ /* 0x000fc60007ffe0ff */
[----:B------:R-:W-:-:S04]  /*a4a0*/  @P0 IMAD.WIDE.U32 R46, R156, R161, c[0x0][0x180] ;  /* 0x000060009c2e0625 */ /* 0x000fc800078e00a1 */
        /* <DEDUP_REMOVED lines=21> */
.L_x_25922:
[----:B------:R-:W-:Y:S02]  /*a600*/  IMAD.MOV.U32 R50, RZ, RZ, R76 ;  /* 0x000000ffff327224 */ /* 0x000fe400078e004c */
.L_x_25923:
[----:B------:R-:W-:Y:S05]  /*a610*/  BSYNC B1 ;  /* 0x0000000000017941 */ /* 0x000fea0003800000 */
.L_x_25921:
        /* <DEDUP_REMOVED lines=16> */
.L_x_25927:
[----:B------:R-:W-:Y:S05]  /*a720*/  BSYNC B2 ;  /* 0x0000000000027941 */ /* 0x000fea0003800000 */
.L_x_25926:
        /* <DEDUP_REMOVED lines=43> */
.L_x_25925:
[----:B------:R-:W-:Y:S05]  /*a9e0*/  BSYNC B1 ;  /* 0x0000000000017941 */ /* 0x000fea0003800000 */
.L_x_25924:
        /* <DEDUP_REMOVED lines=10> */
.L_x_25920:
[----:B0-----:R-:W-:Y:S05]  /*aa90*/  BSYNC B0 ;  /* 0x0000000000007941 */ /* 0x001fea0003800000 */
.L_x_25919:
        /* <DEDUP_REMOVED lines=18> */
.L_x_25931:
[----:B------:R-:W-:Y:S02]  /*abc0*/  IMAD.MOV.U32 R105, RZ, RZ, R76 ;  /* 0x000000ffff697224 */ /* 0x000fe400078e004c */
.L_x_25932:
[----:B------:R-:W-:Y:S05]  /*abd0*/  BSYNC B1 ;  /* 0x0000000000017941 */ /* 0x000fea0003800000 */
.L_x_25930:
        /* <DEDUP_REMOVED lines=16> */
.L_x_25936:
[----:B------:R-:W-:Y:S05]  /*ace0*/  BSYNC B2 ;  /* 0x0000000000027941 */ /* 0x000fea0003800000 */
.L_x_25935:
        /* <DEDUP_REMOVED lines=41> */
[----:B------:R-:W-:Y:S01]  /*af80*/  HFMA2.MMA R44, -RZ, RZ, 0, 0 ;  /* 0x00000000ff2c7435 */ /* 0x000fe200000001ff */
[----:B------:R-:W-:-:S05]  /*af90*/  LOP3.LUT R119, R45, UR26, R46, 0x96, !PT ;  /* 0x0000001a2d777c12 */ /* 0x000fca000f8e962e */
.L_x_25934:
[----:B------:R-:W-:Y:S05]  /*afa0*/  BSYNC B1 ;  /* 0x0000000000017941 */ /* 0x000fea0003800000 */
.L_x_25933:
        /* <DEDUP_REMOVED lines=10> */
.L_x_25929:
[----:B------:R-:W-:Y:S05]  /*b050*/  BSYNC B0 ;  /* 0x0000000000007941 */ /* 0x000fea0003800000 */
.L_x_25928:
        /* <DEDUP_REMOVED lines=18> */
.L_x_25940:
[----:B------:R-:W-:Y:S02]  /*b180*/  MOV R105, R76 ;  /* 0x0000004c00697202 */ /* 0x000fe40000000f00 */
.L_x_25941:
[----:B------:R-:W-:Y:S05]  /*b190*/  BSYNC B1 ;  /* 0x0000000000017941 */ /* 0x000fea0003800000 */
.L_x_25939:
        /* <DEDUP_REMOVED lines=16> */
.L_x_25945:
[----:B------:R-:W-:Y:S05]  /*b2a0*/  BSYNC B2 ;  /* 0x0000000000027941 */ /* 0x000fea0003800000 */
.L_x_25944:
        /* <DEDUP_REMOVED lines=43> */
.L_x_25943:
[----:B------:R-:W-:Y:S05]  /*b560*/  BSYNC B1 ;  /* 0x0000000000017941 */ /* 0x000fea0003800000 */
.L_x_25942:
        /* <DEDUP_REMOVED lines=10> */
.L_x_25938:
[----:B------:R-:W-:Y:S05]  /*b610*/  BSYNC B0 ;  /* 0x0000000000007941 */ /* 0x000fea0003800000 */
.L_x_25937:
        /* <DEDUP_REMOVED lines=18> */
.L_x_25949:
[----:B------:R-:W-:Y:S02]  /*b740*/  IMAD.MOV.U32 R105, RZ, RZ, R76 ;  /* 0x000000ffff697224 */ /* 0x000fe400078e004c */
.L_x_25950:
[----:B------:R-:W-:Y:S05]  /*b750*/  BSYNC B1 ;  /* 0x0000000000017941 */ /* 0x000fea0003800000 */
.L_x_25948:
        /* <DEDUP_REMOVED lines=16> */
.L_x_25954:
[----:B------:R-:W-:Y:S05]  /*b860*/  BSYNC B2 ;  /* 0x0000000000027941 */ /* 0x000fea0003800000 */
.L_x_25953:
        /* <DEDUP_REMOVED lines=42> */
[----:B------:R-:W-:Y:S02]  /*bb10*/  MOV R74, R44 ;  /* 0x0000002c004a7202 */ /* 0x000fe40000000f00 */
.L_x_25952:
[----:B------:R-:W-:Y:S05]  /*bb20*/  BSYNC B1 ;  /* 0x0000000000017941 */ /* 0x000fea0003800000 */
.L_x_25951:
        /* <DEDUP_REMOVED lines=10> */
.L_x_25947:
[----:B------:R-:W-:Y:S05]  /*bbd0*/  BSYNC B0 ;  /* 0x0000000000007941 */ /* 0x000fea0003800000 */
.L_x_25946:
[----:B------:R-:W-:Y:S01]  /*bbe0*/  IMAD.WIDE.U32 R44, R156, R161, c[0x0][0x188] ;  /* 0x000062009c2c7625 */ /* 0x000fe200078e00a1 */
[----:B------:R-:W-:Y:S01]  /*bbf0*/  BSSY B0, `(.L_x_25955) ;  /* 0x000000e000007945 */ /* 0x000fe20003800000 */
[----:B------:R-:W-:-:S03]  /*bc00*/  IADD3 R162, R162, 0x380, RZ ;  /* 0x00000380a2a27810 */ /* 0x000fc60007ffe0ff */
        /* <DEDUP_REMOVED lines=12> */
.L_x_25956:
[----:B------:R-:W-:Y:S05]  /*bcd0*/  BSYNC B0 ;  /* 0x0000000000007941 */ /* 0x000fea0003800000 */
.L_x_25955:
[----:B------:R-:W-:Y:S01]  /*bce0*/  IADD3 R160, R160, 0x380, RZ ;  /* 0x00000380a0a07810 */ /* 0x000fe20007ffe0ff */
        /* <DEDUP_REMOVED lines=22> */
.L_x_25960:
[----:B------:R-:W-:Y:S02]  /*be50*/  IMAD.MOV.U32 R104, RZ, RZ, R76 ;  /* 0x000000ffff687224 */ /* 0x000fe400078e004c */
.L_x_25961:
[----:B------:R-:W-:Y:S05]  /*be60*/  BSYNC B1 ;  /* 0x0000000000017941 */ /* 0x000fea0003800000 */
.L_x_25959:
        /* <DEDUP_REMOVED lines=16> */
.L_x_25965:
[----:B------:R-:W-:Y:S05]  /*bf70*/  BSYNC B2 ;  /* 0x0000000000027941 */ /* 0x000fea0003800000 */
.L_x_25964:
        /* <DEDUP_REMOVED lines=43> */
.L_x_25963:
[----:B------:R-:W-:Y:S05]  /*c230*/  BSYNC B1 ;  /* 0x0000000000017941 */ /* 0x000fea0003800000 */
.L_x_25962:
        /* <DEDUP_REMOVED lines=10> */
.L_x_25958:
[----:B0-----:R-:W-:Y:S05]  /*c2e0*/  BSYNC B0 ;  /* 0x0000000000007941 */ /* 0x001fea0003800000 */
.L_x_25957:
        /* <DEDUP_REMOVED lines=18> */
.L_x_25969:
[----:B------:R-:W-:Y:S02]  /*c410*/  IMAD.MOV.U32 R156, RZ, RZ, R76 ;  /* 0x000000ffff9c7224 */ /* 0x000fe400078e004c */
.L_x_25970:
[----:B------:R-:W-:Y:S05]  /*c420*/  BSYNC B1 ;  /* 0x0000000000017941 */ /* 0x000fea0003800000 */
.L_x_25968:
        /* <DEDUP_REMOVED lines=16> */
.L_x_25974:
[----:B------:R-:W-:Y:S05]  /*c530*/  BSYNC B2 ;  /* 0x0000000000027941 */ /* 0x000fea0003800000 */
.L_x_25973:
        /* <DEDUP_REMOVED lines=43> */
.L_x_25972:
[----:B------:R-:W-:Y:S05]  /*c7f0*/  BSYNC B1 ;  /* 0x0000000000017941 */ /* 0x000fea0003800000 */
.L_x_25971:
        /* <DEDUP_REMOVED lines=10> */
.L_x_25967:
[----:B------:R-:W-:Y:S05]  /*c8a0*/  BSYNC B0 ;  /* 0x0000000000007941 */ /* 0x000fea0003800000 */
.L_x_25966:
        /* <DEDUP_REMOVED lines=18> */
.L_x_25978:
[----:B------:R-:W-:Y:S02]  /*c9d0*/  MOV R156, R76 ;  /* 0x0000004c009c7202 */ /* 0x000fe40000000f00 */
.L_x_25979:
[----:B------:R-:W-:Y:S05]  /*c9e0*/  BSYNC B1 ;  /* 0x0000000000017941 */ /* 0x000fea0003800000 */
.L_x_25977:
        /* <DEDUP_REMOVED lines=16> */
.L_x_25983:
[----:B------:R-:W-:Y:S05]  /*caf0*/  BSYNC B2 ;  /* 0x0000000000027941 */ /* 0x000fea0003800000 */
.L_x_25982:
        /* <DEDUP_REMOVED lines=43> */
.L_x_25981:
[----:B------:R-:W-:Y:S05]  /*cdb0*/  BSYNC B1 ;  /* 0x0000000000017941 */ /* 0x000fea0003800000 */
.L_x_25980:
        /* <DEDUP_REMOVED lines=10> */
.L_x_25976:
[----:B------:R-:W-:Y:S05]  /*ce60*/  BSYNC B0 ;  /* 0x0000000000007941 */ /* 0x000fea0003800000 */
.L_x_25975:
        /* <DEDUP_REMOVED lines=18> */
.L_x_25987:
[----:B------:R-:W-:Y:S02]  /*cf90*/  IMAD.MOV.U32 R163, RZ, RZ, R76 ;  /* 0x000000ffffa37224 */ /* 0x000fe400078e004c */
.L_x_25988:
[----:B------:R-:W-:Y:S05]  /*cfa0*/  BSYNC B1 ;  /* 0x0000000000017941 */ /* 0x000fea0003800000 */
.L_x_25986:
        /* <DEDUP_REMOVED lines=16> */
.L_x_25992:
[----:B------:R-:W-:Y:S05]  /*d0b0*/  BSYNC B2 ;  /* 0x0000000000027941 */ /* 0x000fea0003800000 */
.L_x_25991:
        /* <DEDUP_REMOVED lines=43> */
.L_x_25990:
[----:B------:R-:W-:Y:S05]  /*d370*/  BSYNC B1 ;  /* 0x0000000000017941 */ /* 0x000fea0003800000 */
.L_x_25989:
        /* <DEDUP_REMOVED lines=10> */
.L_x_25985:
[----:B------:R-:W-:Y:S05]  /*d420*/  BSYNC B0 ;  /* 0x0000000000007941 */ /* 0x000fea0003800000 */
.L_x_25984:
        /* <DEDUP_REMOVED lines=14> */
.L_x_25994:
[----:B------:R-:W-:Y:S05]  /*d510*/  BSYNC B0 ;  /* 0x0000000000007941 */ /* 0x000fea0003800000 */
.L_x_25993:
[----:B0-----:R-:W-:Y:S01]  /*d520*/  FADD.FTZ R104, RZ, R68 ;  /* 0x00000044ff687221 */ /* 0x001fe20000010000 */
        /* <DEDUP_REMOVED lines=39> */
.L_x_26001:
        /* <DEDUP_REMOVED lines=84> */
.L_x_26002:
[----:B------:R-:W-:Y:S01]  /*dce0*/  @!P0 SHF.R.U32.HI R162, RZ, 0x5, R105 ;  /* 0x00000005ffa28819 */ /* 0x000fe20000011669 */
[----:B------:R-:W2:Y:S01]  /*dcf0*/  S2R R156, SR_TID.X ;  /* 0x00000000009c7919 */ /* 0x000ea20000002100 */
[----:B-1----:R-:W-:Y:S01]  /*dd00*/  FADD.FTZ R105, R160, R161 ;  /* 0x000000a1a0697221 */ /* 0x002fe20000010000 */
[----:B------:R-:W-:Y:S01]  /*dd10*/  WARPSYNC 0xffffffff ;  /* 0xffffffff00007948 */ /* 0x000fe20003800000 */
        /* <DEDUP_REMOVED lines=9> */
[----:B------:R-:W-:Y:S02]  /*ddb0*/  SHF.R.U32.HI R155, RZ, 0x5, R156 ;  /* 0x00000005ff9b7819 */ /* 0x000fe4000001169c */
[----:B------:R-:W-:Y:S02]  /*ddc0*/  BSSY B0, `(.L_x_25997) ;  /* 0x00000b5000007945 */ /* 0x000fe40003800000 */
[----:B------:R-:W-:Y:S01]  /*ddd0*/  LOP3.LUT R155, R155, 0x3, RZ, 0xc0, !PT ;  /* 0x000000039b9b7812 */ /* 0x000fe200078ec0ff */
[----:B------:R-:W-:-:S03]  /*dde0*/  @!P1 IMAD.MOV.U32 R160, RZ, RZ, 0x400 ;  /* 0x00000400ffa09424 */ /* 0x000fc600078e00ff */
[----:B------:R-:W-:Y:S01]  /*ddf0*/  LOP3.LUT P0, RZ, R155, 0x1f, R156, 0xf8, !PT ;  /* 0x0000001f9bff7812 */ /* 0x000fe2000780f89c */
[----:B------:R-:W-:Y:S01]  /*de00*/  I2F R157, R160 ;  /* 0x000000a0009d7306 */ /* 0x000fe20000201400 */
[----:B------:R-:W1:Y:S04]  /*de10*/  SHFL.DOWN PT, R163, R160, 0x2, 0x1f ;  /* 0x08401f00a0a37f89 */ /* 0x000e6800000e0000 */
[----:B------:R-:W2:Y:S01]  /*de20*/  @!P1 LDS.64 R104, [R162.X8] ;  /* 0x00000000a2689984 */ /* 0x000ea20000008a00 */
[----:B------:R-:W-:Y:S01]  /*de30*/  ISETP.NE.AND P1, PT, RZ, UR8, PT ;  /* 0x00000008ff007c0c */ /* 0x000fe2000bf25270 */
[----:B-1----:R-:W-:Y:S02]  /*de40*/  IMAD.IADD R155, R163, 0x1, R160 ;  /* 0x00000001a39b7824 */ /* 0x002fe400078e02a0 */
[----:B------:R-:W1:Y:S01]  /*de50*/  I2F R163, R163 ;  /* 0x000000a300a37306 */ /* 0x000e620000201400 */
[----:B0-2---:R-:W0:Y:S04]  /*de60*/  SHFL.DOWN PT, R161, R104, 0x2, 0x1f ;  /* 0x08401f0068a17f89 */ /* 0x005e2800000e0000 */
[----:B------:R-:W2:Y:S01]  /*de70*/  SHFL.DOWN PT, R162, R105, 0x2, 0x1f ;  /* 0x08401f0069a27f89 */ /* 0x000ea200000e0000 */
[----:B0-----:R-:W-:-:S02]  /*de80*/  FADD.FTZ R156, -R161, R104 ;  /* 0x00000068a19c7221 */ /* 0x001fc40000010100 */
[----:B-1----:R-:W-:Y:S02]  /*de90*/  FMUL.FTZ R161, R161, R163 ;  /* 0x000000a3a1a17220 */ /* 0x002fe40000410000 */
        /* <DEDUP_REMOVED lines=23> */
[----:B------:R-:W-:-:S04]  /*e010*/  @!P0 LEA R156, P2, R154, c[0x0][0x1a0], 0x2 ;  /* 0x000068009a9c8a11 */ /* 0x000fc800078410ff */
[----:B------:R-:W-:Y:S01]  /*e020*/  @!P0 LEA.HI.X R157, R154, c[0x0][0x1a4], R159, 0x2, P2 ;  /* 0x000069009a9d8a11 */ /* 0x000fe200010f149f */
[C---:B0-----:R-:W-:Y:S02]  /*e030*/  FMUL.FTZ R163, R104.reuse, R163 ;  /* 0x000000a368a37220 */ /* 0x041fe40000410000 */
[----:B------:R-:W-:Y:S02]  /*e040*/  FFMA.FTZ R105, R104, R105, R155 ;  /* 0x0000006968697223 */ /* 0x000fe4000001009b */
[----:B------:R-:W-:Y:S02]  /*e050*/  IMAD.MOV.U32 R104, RZ, RZ, c[0x0][0x1e0] ;  /* 0x00007800ff687624 */ /* 0x000fe400078e00ff */
[----:B------:R-:W0:Y:S04]  /*e060*/  SHFL.IDX PT, R163, R163, RZ, 0x1f ;  /* 0x00001fffa3a37589 */ /* 0x000e2800000e0000 */
[----:B------:R-:W1:Y:S01]  /*e070*/  SHFL.IDX PT, R105, R105, RZ, 0x1f ;  /* 0x00001fff69697589 */ /* 0x000e6200000e0000 */
[----:B0-----:R-:W-:-:S03]  /*e080*/  FMUL.FTZ R155, R163, R163 ;  /* 0x000000a3a39b7220 */ /* 0x001fc60000410000 */
[----:B------:R0:W-:Y:S01]  /*e090*/  @!P0 STG.E [R156.64], R163 ;  /* 0x000000a39c008986 */ /* 0x0001e2000c101906 */
[----:B-1----:R-:W-:Y:S01]  /*e0a0*/  FFMA.FTZ R104, R105, R104, c[0x0][0x228] ;  /* 0x00008a0069687623 */ /* 0x002fe20000010068 */
[----:B------:R-:W-:-:S05]  /*e0b0*/  FSEL R155, R155, RZ, P1 ;  /* 0x000000ff9b9b7208 */ /* 0x000fca0000800000 */
[----:B------:R-:W-:Y:S01]  /*e0c0*/  FADD.FTZ R155, R104, R155 ;  /* 0x0000009b689b7221 */ /* 0x000fe20000010000 */
[----:B------:R-:W-:-:S04]  /*e0d0*/  @!P0 LEA R104, P2, R154, c[0x0][0x1a8], 0x2 ;  /* 0x00006a009a688a11 */ /* 0x000fc800078410ff */
[----:B------:R-:W-:Y:S01]  /*e0e0*/  @!P0 LEA.HI.X R105, R154, c[0x0][0x1ac], R159, 0x2, P2 ;  /* 0x00006b009a698a11 */ /* 0x000fe200010f149f */
[----:B------:R-:W1:Y:S04]  /*e0f0*/  MUFU.RSQ R155, R155 ;  /* 0x0000009b009b7308 */ /* 0x000e680000001400 */
        /* <DEDUP_REMOVED lines=12> */
[----:B------:R-:W-:-:S02]  /*e1c0*/  FMUL.FTZ R69, R155, R104 ;  /* 0x000000689b457220 */ /* 0x000fc40000410000 */
[C---:B------:R-:W-:Y:S01]  /*e1d0*/  FMUL.FTZ R71, R155.reuse, R160 ;  /* 0x000000a09b477220 */ /* 0x040fe20000410000 */
[----:B------:R-:W-:Y:S01]  /*e1e0*/  LEA.HI.SX32 R105, R158, R153, 0x1e ;  /* 0x000000999e697211 */ /* 0x000fe200078ff2ff */
[C---:B------:R-:W-:Y:S02]  /*e1f0*/  FMUL.FTZ R68, R155.reuse, R68 ;  /* 0x000000449b447220 */ /* 0x040fe40000410000 */
[----:B------:R-:W-:Y:S01]  /*e200*/  FMUL.FTZ R70, R155, R70 ;  /* 0x000000469b467220 */ /* 0x000fe20000410000 */
[----:B------:R-:W-:Y:S01]  /*e210*/  IADD3 R157, R105, 0x80, RZ ;  /* 0x00000080699d7810 */ /* 0x000fe20007ffe0ff */
[----:B------:R-:W-:Y:S02]  /*e220*/  IMAD.MOV.U32 R104, RZ, RZ, 0x10 ;  /* 0x00000010ff687424 */ /* 0x000fe400078e00ff */
[C---:B------:R-:W-:Y:S02]  /*e230*/  FADD.FTZ R162, -R156.reuse, R67 ;  /* 0x000000439ca27221 */ /* 0x040fe40000010100 */
[----:B------:R-:W-:-:S02]  /*e240*/  FADD.FTZ R64, -R156, R64 ;  /* 0x000000409c407221 */ /* 0x000fc40000010100 */
[C---:B------:R-:W-:Y:S02]  /*e250*/  FADD.FTZ R160, -R156.reuse, R65 ;  /* 0x000000419ca07221 */ /* 0x040fe40000010100 */
[----:B------:R-:W-:Y:S02]  /*e260*/  FADD.FTZ R66, -R156, R66 ;  /* 0x000000429c427221 */ /* 0x000fe40000010100 */
[----:B------:R-:W-:Y:S02]  /*e270*/  FFMA.FTZ R71, R15, R71, R30 ;  /* 0x000000470f477223 */ /* 0x000fe4000001001e */
[----:B------:R-:W-:Y:S02]  /*e280*/  FFMA.FTZ R70, R99, R70, R118 ;  /* 0x0000004663467223 */ /* 0x000fe40000010076 */
[----:B------:R-:W-:Y:S02]  /*e290*/  FFMA.FTZ R69, R16, R69, R75 ;  /* 0x0000004510457223 */ /* 0x000fe4000001004b */
[----:B------:R-:W-:-:S02]  /*e2a0*/  FFMA.FTZ R68, R100, R68, R117 ;  /* 0x0000004464447223 */ /* 0x000fc40000010075 */
[----:B------:R-:W-:-:S04]  /*e2b0*/  IMAD.WIDE.U32 R158, R105, R104, c[0x0][0x208] ;  /* 0x00008200699e7625 */ /* 0x000fc800078e0068 */
[C---:B------:R-:W-:Y:S01]  /*e2c0*/  FMUL.FTZ R67, R155.reuse, R162 ;  /* 0x000000a29b437220 */ /* 0x040fe20000410000 */
[----:B------:R0:W-:Y:S01]  /*e2d0*/  STG.E.128 [R158.64], R68 ;  /* 0x000000449e007986 */ /* 0x0001e2000c101d06 */
[C---:B------:R-:W-:Y:S02]  /*e2e0*/  FMUL.FTZ R64, R155.reuse, R64 ;  /* 0x000000409b407220 */ /* 0x040fe40000410000 */
[C---:B------:R-:W-:Y:S02]  /*e2f0*/  FMUL.FTZ R65, R155.reuse, R160 ;  /* 0x000000a09b417220 */ /* 0x040fe40000410000 */
[----:B------:R-:W-:Y:S02]  /*e300*/  FMUL.FTZ R66, R155, R66 ;  /* 0x000000429b427220 */ /* 0x000fe40000410000 */
[----:B------:R-:W-:Y:S02]  /*e310*/  FFMA.FTZ R67, R13, R67, R28 ;  /* 0x000000430d437223 */ /* 0x000fe4000001001c */
[----:B------:R-:W-:-:S02]  /*e320*/  FFMA.FTZ R66, R97, R66, R116 ;  /* 0x0000004261427223 */ /* 0x000fc40000010074 */
[----:B------:R-:W-:Y:S02]  /*e330*/  FFMA.FTZ R65, R14, R65, R73 ;  /* 0x000000410e417223 */ /* 0x000fe40000010049 */
[----:B------:R-:W-:Y:S02]  /*e340*/  FFMA.FTZ R64, R98, R64, R115 ;  /* 0x0000004062407223 */ /* 0x000fe40000010073 */
[C---:B------:R-:W-:Y:S02]  /*e350*/  FADD.FTZ R61, -R156.reuse, R61 ;  /* 0x0000003d9c3d7221 */ /* 0x040fe40000010100 */
[----:B------:R-:W-:Y:S02]  /*e360*/  FADD.FTZ R63, -R156, R63 ;  /* 0x0000003f9c3f7221 */ /* 0x000fe40000010100 */
[----:B0-----:R-:W-:-:S04]  /*e370*/  IMAD.WIDE.U32 R68, R157, R104, c[0x0][0x208] ;  /* 0x000082009d447625 */ /* 0x001fc800078e0068 */
[C---:B------:R-:W-:Y:S01]  /*e380*/  FADD.FTZ R70, -R156.reuse, R60 ;  /* 0x0000003c9c467221 */ /* 0x040fe20000010100 */
[----:B------:R0:W-:Y:S01]  /*e390*/  STG.E.128 [R68.64], R64 ;  /* 0x0000004044007986 */ /* 0x0001e2000c101d06 */
[C---:B------:R-:W-:Y:S02]  /*e3a0*/  FADD.FTZ R71, -R156.reuse, R62 ;  /* 0x0000003e9c477221 */ /* 0x040fe40000010100 */
[C---:B------:R-:W-:Y:S01]  /*e3b0*/  FADD.FTZ R164, -R156.reuse, R49 ;  /* 0x000000319ca47221 */ /* 0x040fe20000010100 */
[----:B------:R-:W-:Y:S01]  /*e3c0*/  IADD3 R49, R105, 0x100, RZ ;  /* 0x0000010069317810 */ /* 0x000fe20007ffe0ff */
[C---:B------:R-:W-:Y:S02]  /*e3d0*/  FADD.FTZ R160, -R156.reuse, R42 ;  /* 0x0000002a9ca07221 */ /* 0x040fe40000010100 */
[----:B------:R-:W-:Y:S02]  /*e3e0*/  FADD.FTZ R162, -R156, R43 ;  /* 0x0000002b9ca27221 */ /* 0x000fe40000010100 */
[----:B------:R-:W-:-:S02]  /*e3f0*/  FMUL.FTZ R43, R155, R63 ;  /* 0x0000003f9b2b7220 */ /* 0x000fc40000410000 */
[----:B------:R-:W-:Y:S02]  /*e400*/  FMUL.FTZ R42, R155, R71 ;  /* 0x000000479b2a7220 */ /* 0x000fe40000410000 */
[C---:B------:R-:W-:Y:S02]  /*e410*/  FADD.FTZ R158, -R156.reuse, R53 ;  /* 0x000000359c9e7221 */ /* 0x040fe40000010100 */
[C---:B------:R-:W-:Y:S02]  /*e420*/  FADD.FTZ R53, -R156.reuse, R48 ;  /* 0x000000309c357221 */ /* 0x040fe40000010100 */
[----:B------:R-:W-:Y:S02]  /*e430*/  FFMA.FTZ R43, R11, R43, R26 ;  /* 0x0000002b0b2b7223 */ /* 0x000fe4000001001a */
[C---:B0-----:R-:W-:Y:S02]  /*e440*/  FADD.FTZ R68, -R156.reuse, R40 ;  /* 0x000000289c447221 */ /* 0x041fe40000010100 */
[----:B------:R-:W-:-:S02]  /*e450*/  FADD.FTZ R66, -R156, R41 ;  /* 0x000000299c427221 */ /* 0x000fc40000010100 */
[C---:B------:R-:W-:Y:S02]  /*e460*/  FMUL.FTZ R40, R155.reuse, R70 ;  /* 0x000000469b287220 */ /* 0x040fe40000410000 */
[----:B------:R-:W-:Y:S01]  /*e470*/  FMUL.FTZ R41, R155, R61 ;  /* 0x0000003d9b297220 */ /* 0x000fe20000410000 */
[----:B------:R-:W-:Y:S01]  /*e480*/  IADD3 R61, R105, 0x200, RZ ;  /* 0x00000200693d7810 */ /* 0x000fe20007ffe0ff */
[----:B------:R-:W-:Y:S02]  /*e490*/  FFMA.FTZ R42, R95, R42, R114 ;  /* 0x0000002a5f2a7223 */ /* 0x000fe40000010072 */
[----:B------:R-:W-:Y:S02]  /*e4a0*/  FFMA.FTZ R41, R12, R41, R31 ;  /* 0x000000290c297223 */ /* 0x000fe4000001001f */
[----:B------:R-:W-:Y:S02]  /*e4b0*/  FFMA.FTZ R40, R96, R40, R113 ;  /* 0x0000002860287223 */ /* 0x000fe40000010071 */
[----:B------:R-:W-:-:S04]  /*e4c0*/  IMAD.WIDE.U32 R48, R49, R104, c[0x0][0x208] ;  /* 0x0000820031307625 */ /* 0x000fc800078e0068 */
[C---:B------:R-:W-:Y:S01]  /*e4d0*/  FADD.FTZ R56, -R156.reuse, R56 ;  /* 0x000000389c387221 */ /* 0x040fe20000010100 */
[----:B------:R0:W-:Y:S01]  /*e4e0*/  STG.E.128 [R48.64], R40 ;  /* 0x0000002830007986 */ /* 0x0001e2000c101d06 */
        /* <DEDUP_REMOVED lines=9> */
[----:B0-----:R-:W-:Y:S01]  /*e580*/  IADD3 R49, R105, 0x180, RZ ;  /* 0x0000018069317810 */ /* 0x001fe20007ffe0ff */
        /* <DEDUP_REMOVED lines=20> */
[----:B------:R-:W-:Y:S01]  /*e6d0*/  FFMA.FTZ R42, R91, R57, R110 ;  /* 0x000000395b2a7223 */ /* 0x000fe2000001006e */
[----:B------:R-:W-:Y:S01]  /*e6e0*/  IADD3 R57, R105, 0x300, RZ ;  /* 0x0000030069397810 */ /* 0x000fe20007ffe0ff */
[----:B------:R-:W-:-:S02]  /*e6f0*/  FMUL.FTZ R68, R155, R68 ;  /* 0x000000449b447220 */ /* 0x000fc40000410000 */
[C---:B------:R-:W-:Y:S02]  /*e700*/  FMUL.FTZ R66, R155.reuse, R66 ;  /* 0x000000429b427220 */ /* 0x040fe40000410000 */
[C---:B------:R-:W-:Y:S02]  /*e710*/  FMUL.FTZ R160, R155.reuse, R160 ;  /* 0x000000a09ba07220 */ /* 0x040fe40000410000 */
[C---:B------:R-:W-:Y:S02]  /*e720*/  FMUL.FTZ R162, R155.reuse, R162 ;  /* 0x000000a29ba27220 */ /* 0x040fe40000410000 */
[----:B------:R-:W-:Y:S02]  /*e730*/  FMUL.FTZ R164, R155, R164 ;  /* 0x000000a49ba47220 */ /* 0x000fe40000410000 */
[----:B0-----:R-:W-:Y:S01]  /*e740*/  FFMA.FTZ R54, R85, R59, R102 ;  /* 0x0000003b55367223 */ /* 0x001fe20000010066 */
[----:B------:R-:W-:Y:S01]  /*e750*/  IADD3 R59, R105, 0x280, RZ ;  /* 0x00000280693b7810 */ /* 0x000fe20007ffe0ff */
        /* <DEDUP_REMOVED lines=22> */
[----:B------:R-:W-:Y:S01]  /*e8c0*/  FFMA.FTZ R55, R0, R156, R19 ;  /* 0x0000009c00377223 */ /* 0x000fe20000010013 */
[----:B------:R0:W-:Y:S01]  /*e8d0*/  STG.E.128 [R56.64], R48 ;  /* 0x0000003038007986 */ /* 0x0001e2000c101d06 */
[----:B------:R-:W-:Y:S02]  /*e8e0*/  FFMA.FTZ R52, R86, R70, R101 ;  /* 0x0000004656347223 */ /* 0x000fe40000010065 */
[----:B------:R-:W-:-:S05]  /*e8f0*/  IMAD.WIDE.U32 R104, R105, R104, c[0x0][0x208] ;  /* 0x0000820069687625 */ /* 0x000fca00078e0068 */
[----:B------:R0:W-:Y:S02]  /*e900*/  STG.E.128 [R104.64], R52 ;  /* 0x0000003468007986 */ /* 0x0001e4000c101d06 */
.L_x_25998:
[----:B0-----:R-:W-:Y:S05]  /*e910*/  BSYNC B0 ;  /* 0x0000000000007941 */ /* 0x001fea0003800000 */
.L_x_25997:
[----:B------:R-:W-:Y:S02]  /*e920*/  IADD3 R154, R154, c[0x0][0x160], RZ ;  /* 0x000058009a9a7a10 */ /* 0x000fe40007ffe0ff */
[----:B------:R-:W-:Y:S02]  /*e930*/  LOP3.LUT P1, RZ, R17, 0xff, RZ, 0xc0, !PT ;  /* 0x000000ff11ff7812 */ /* 0x000fe4000782c0ff */
[----:B------:R-:W-:Y:S02]  /*e940*/  ISETP.GE.AND P0, PT, R154, c[0x0][0x164], PT ;  /* 0x000059009a007a0c */ /* 0x000fe40003f06270 */
[----:B------:R-:W-:-:S11]  /*e950*/  SEL R17, RZ, 0x1, P1 ;  /* 0x00000001ff117807 */ /* 0x000fd60000800000 */
[----:B-----5:R-:W-:Y:S01]  /*e960*/  @P0 CALL.REL.NOINC `(.L_x_25999) ;  /* 0x0000001000000944 */ /* 0x020fe20003c00000 */
[----:B------:R-:W-:Y:S05]  /*e970*/  BRA `(.L_x_26000) ;  /* 0xffff27d000007947 */ /* 0x000fea000383ffff */
.L_x_25999:
[----:B------:R-:W-:Y:S05]  /*e980*/  EXIT ;  /* 0x000000000000794d */ /* 0x000fea0003800000 */
.L_x_25995:
[----:B------:R-:W-:Y:S01]  /*e990*/  MOV R161, R104 ;  /* 0x0000006800a17202 */ /* 0x000fe20000000f00 */
[----:B------:R-:W-:Y:S01]  /*e9a0*/  IMAD.MOV.U32 R162, RZ, RZ, 0x1 ;  /* 0x00000001ffa27424 */ /* 0x000fe200078e00ff */
[----:B------:R-:W-:Y:S01]  /*e9b0*/  MOV R160, 0xffffffff ;  /* 0xffffffff00a07802 */ /* 0x000fe20000000f00 */
[----:B------:R-:W-:Y:S01]  /*e9c0*/  IMAD.MOV.U32 R163, RZ, RZ, 0x1f ;  /* 0x0000001fffa37424 */ /* 0x000fe200078e00ff */
[----:B------:R-:W-:Y:S02]  /*e9d0*/  MOV R156, 0xe9f0 ;  /* 0x0000e9f0009c7802 */ /* 0x000fe40000000f00 */
[----:B-----5:R-:W-:Y:S05]  /*e9e0*/  CALL.REL.NOINC `($__internal_143_$__cuda_sm70_shflsync_bfly_p) ;  /* 0x0000078000007944 */ /* 0x020fea0003c00000 */
[----:B01----:R-:W-:Y:S05]  /*e9f0*/  BRA `(.L_x_26001) ;  /* 0xffffeda000007947 */ /* 0x003fea000383ffff */
.L_x_25996:
[----:B------:R-:W-:Y:S01]  /*ea00*/  IMAD.MOV.U32 R162, RZ, RZ, 0x2 ;  /* 0x00000002ffa27424 */ /* 0x000fe200078e00ff */
[----:B------:R-:W-:Y:S01]  /*ea10*/  MOV R160, 0xffffffff ;  /* 0xffffffff00a07802 */ /* 0x000fe20000000f00 */
[----:B------:R-:W-:Y:S01]  /*ea20*/  IMAD.MOV.U32 R163, RZ, RZ, 0x1f ;  /* 0x0000001fffa37424 */ /* 0x000fe200078e00ff */
[----:B------:R-:W-:Y:S02]  /*ea30*/  MOV R156, 0xea50 ;  /* 0x0000ea50009c7802 */ /* 0x000fe40000000f00 */
[----:B0----5:R-:W-:Y:S05]  /*ea40*/  CALL.REL.NOINC `($__internal_143_$__cuda_sm70_shflsync_bfly_p) ;  /* 0x0000072000007944 */ /* 0x021fea0003c00000 */
[----:B01----:R-:W-:Y:S01]  /*ea50*/  FADD.FTZ R161, R161, R160 ;  /* 0x000000a0a1a17221 */ /* 0x003fe20000010000 */
[----:B------:R-:W-:Y:S01]  /*ea60*/  MOV R160, 0xffffffff ;  /* 0xffffffff00a07802 */ /* 0x000fe20000000f00 */
[----:B------:R-:W-:Y:S01]  /*ea70*/  IMAD.MOV.U32 R162, RZ, RZ, 0x4 ;  /* 0x00000004ffa27424 */ /* 0x000fe200078e00ff */
[----:B------:R-:W-:Y:S01]  /*ea80*/  MOV R156, 0xeab0 ;  /* 0x0000eab0009c7802 */ /* 0x000fe20000000f00 */
[----:B------:R-:W-:-:S02]  /*ea90*/  IMAD.MOV.U32 R163, RZ, RZ, 0x1f ;  /* 0x0000001fffa37424 */ /* 0x000fc400078e00ff */
[----:B------:R-:W-:Y:S05]  /*eaa0*/  CALL.REL.NOINC `($__internal_143_$__cuda_sm70_shflsync_bfly_p) ;  /* 0x000006c000007944 */ /* 0x000fea0003c00000 */
        /* <DEDUP_REMOVED lines=12> */
[----:B-1----:R-:W-:Y:S01]  /*eb70*/  FADD.FTZ R104, R161, R160 ;  /* 0x000000a0a1687221 */ /* 0x002fe20000010000 */
[----:B------:R-:W-:Y:S01]  /*eb80*/  MOV R160, 0xffffffff ;  /* 0xffffffff00a07802 */ /* 0x000fe20000000f00 */
[----:B0-----:R-:W-:-:S02]  /*eb90*/  IMAD.MOV.U32 R162, RZ, RZ, 0x1 ;  /* 0x00000001ffa27424 */ /* 0x001fc400078e00ff */
[----:B------:R-:W-:Y:S02]  /*eba0*/  FMUL.FTZ R104, R104, 0.0009765625 ;  /* 0x3a80000068687820 */ /* 0x000fe40000410000 */
[----:B------:R-:W-:Y:S02]  /*ebb0*/  IMAD.MOV.U32 R163, RZ, RZ, 0x1f ;  /* 0x0000001fffa37424 */ /* 0x000fe400078e00ff */
[C---:B------:R-:W-:Y:S02]  /*ebc0*/  FADD.FTZ R156, -R104.reuse, R68 ;  /* 0x00000044689c7221 */ /* 0x040fe40000010100 */
[----:B------:R-:W-:Y:S02]  /*ebd0*/  FADD.FTZ R157, -R104, R69 ;  /* 0x00000045689d7221 */ /* 0x000fe40000010100 */
[----:B------:R-:W-:Y:S02]  /*ebe0*/  FFMA.FTZ R156, R156, R156, RZ ;  /* 0x0000009c9c9c7223 */ /* 0x000fe400000100ff */
[----:B------:R-:W-:-:S02]  /*ebf0*/  FADD.FTZ R161, -R104, R47 ;  /* 0x0000002f68a17221 */ /* 0x000fc40000010100 */
        /* <DEDUP_REMOVED lines=58> */
[----:B------:R-:W-:-:S04]  /*efa0*/  FFMA.FTZ R156, R157, R157, R156 ;  /* 0x0000009d9d9c7223 */ /* 0x000fc8000001009c */
[----:B------:R-:W-:Y:S01]  /*efb0*/  FFMA.FTZ R161, R161, R161, R156 ;  /* 0x000000a1a1a17223 */ /* 0x000fe2000001009c */
[----:B------:R-:W-:Y:S02]  /*efc0*/  MOV R156, 0xefe0 ;  /* 0x0000efe0009c7802 */ /* 0x000fe40000000f00 */
[----:B------:R-:W-:Y:S05]  /*efd0*/  CALL.REL.NOINC `($__internal_143_$__cuda_sm70_shflsync_bfly_p) ;  /* 0x0000019000007944 */ /* 0x000fea0003c00000 */
[----:B01----:R-:W-:Y:S01]  /*efe0*/  FADD.FTZ R161, R161, R160 ;  /* 0x000000a0a1a17221 */ /* 0x003fe20000010000 */
[----:B------:R-:W-:Y:S01]  /*eff0*/  MOV R160, 0xffffffff ;  /* 0xffffffff00a07802 */ /* 0x000fe20000000f00 */
[----:B------:R-:W-:Y:S01]  /*f000*/  IMAD.MOV.U32 R162, RZ, RZ, 0x2 ;  /* 0x00000002ffa27424 */ /* 0x000fe200078e00ff */
[----:B------:R-:W-:Y:S01]  /*f010*/  MOV R156, 0xf040 ;  /* 0x0000f040009c7802 */ /* 0x000fe20000000f00 */
[----:B------:R-:W-:Y:S02]  /*f020*/  IMAD.MOV.U32 R163, RZ, RZ, 0x1f ;  /* 0x0000001fffa37424 */ /* 0x000fe400078e00ff */
        /* <DEDUP_REMOVED lines=19> */
[----:B01----:R-:W-:Y:S05]  /*f160*/  BRA `(.L_x_26002) ;  /* 0xffffeb7000007947 */ /* 0x003fea000383ffff */
        .weak           $__internal_143_$__cuda_sm70_shflsync_bfly_p
        .type           $__internal_143_$__cuda_sm70_shflsync_bfly_p,@function
        .size           $__internal_143_$__cuda_sm70_shflsync_bfly_p,(.L_x_29207 - $__internal_143_$__cuda_sm70_shflsync_bfly_p)
$__internal_143_$__cuda_sm70_shflsync_bfly_p:
[----:B------:R-:W-:Y:S01]  /*f170*/  IMAD.MOV.U32 R157, RZ, RZ, 0x0 ;  /* 0x00000000ff9d7424 */ /* 0x000fe200078e00ff */
[----:B------:R-:W-:Y:S04]  /*f180*/  WARPSYNC R160 ;  /* 0x000000a000007348 */ /* 0x000fe80003800000 */
[----:B------:R0:W1:Y:S01]  /*f190*/  SHFL.BFLY PT, R160, R161, R162, R163 ;  /* 0x0c0000a2a1a07389 */ /* 0x00006200000e00a3 */
[----:B------:R-:W-:Y:S05]  /*f1a0*/  RET.REL.NODEC R156 `(_ZN10layer_norm13ln_fwd_kernelINS_13Kernel_traitsI6__halfffffjLj4096ELj1ELj1ELj4ELj16ENS_18Kernel_traits_baseILj4096ES2_ffffjLj128EEEEELb1ELb1ELb1ELb1EEEvNS_9FwdParamsE) ;  /* 0xffff0e509c007950 */ /* 0x000fea0003c3ffff */
.L_x_26003:
        /* <DEDUP_REMOVED lines=13> */
.L_x_29207:


//--------------------- .text._ZN10layer_norm13ln_fwd_kernelINS_13Kernel_traitsIfffffjLj4096ELj1ELj1ELj4ELj16ENS_18Kernel_traits_baseILj4096EfffffjLj128EEEEELb0ELb0ELb0ELb0EEEvNS_9FwdParamsE --------------------------
	.section	.text._ZN10layer_norm13ln_fwd_kernelINS_13Kernel_traitsIfffffjLj4096ELj1ELj1ELj4ELj16ENS_18Kernel_traits_baseILj4096EfffffjLj128EEEEELb0ELb0ELb0ELb0EEEvNS_9FwdParamsE,"ax",@progbits
	.sectioninfo	@"SHI_REGISTERS=128"
	.align	128
        .global         _ZN10layer_norm13ln_fwd_kernelINS_13Kernel_traitsIfffffjLj4096ELj1ELj1ELj4ELj16ENS_18Kernel_traits_baseILj4096EfffffjLj128EEEEELb0ELb0ELb0ELb0EEEvNS_9FwdParamsE
        .type           _ZN10layer_norm13ln_fwd_kernelINS_13Kernel_traitsIfffffjLj4096ELj1ELj1ELj4ELj16ENS_18Kernel_traits_baseILj4096EfffffjLj128EEEEELb0ELb0ELb0ELb0EEEvNS_9FwdParamsE,@function
        .size           _ZN10layer_norm13ln_fwd_kernelINS_13Kernel_traitsIfffffjLj4096ELj1ELj1ELj4ELj16ENS_18Kernel_traits_baseILj4096EfffffjLj128EEEEELb0ELb0ELb0ELb0EEEvNS_9FwdParamsE,(.L_x_29208 - _ZN10layer_norm13ln_fwd_kernelINS_13Kernel_traitsIfffffjLj4096ELj1ELj1ELj4ELj16ENS_18Kernel_traits_baseILj4096EfffffjLj128EEEEELb0ELb0ELb0ELb0EEEvNS_9FwdParamsE)
        .other          _ZN10layer_norm13ln_fwd_kernelINS_13Kernel_traitsIfffffjLj4096ELj1ELj1ELj4ELj16ENS_18Kernel_traits_baseILj4096EfffffjLj128EEEEELb0ELb0ELb0ELb0EEEvNS_9FwdParamsE,@"STO_CUDA_ENTRY STV_DEFAULT"
_ZN10layer_norm13ln_fwd_kernelINS_13Kernel_traitsIfffffjLj4096ELj1ELj1ELj4ELj16ENS_18Kernel_traits_baseILj4096EfffffjLj128EEEEELb0ELb0ELb0ELb0EEEvNS_9FwdParamsE:
.text._ZN10layer_norm13ln_fwd_kernelINS_13Kernel_traitsIfffffjLj4096ELj1ELj1ELj4ELj16ENS_18Kernel_traits_baseILj4096EfffffjLj128EEEEELb0ELb0ELb0ELb0EEEvNS_9FwdParamsE:
        /* <DEDUP_REMOVED lines=21> */
[----:B------:R-:W-:Y:S01]  /*0150*/  HFMA2.MMA R17, -RZ, RZ, 0, 9.5367431640625e-07 ;  /* 0x00000010ff117435 */ /* 0x000fe200000001ff */
[----:B------:R-:W-:Y:S01]  /*0160*/  CS2R R14, SRZ ;  /* 0x00000000000e7805 */ /* 0x000fe2000001ff00 */
[----:B------:R-:W-:Y:S01]  /*0170*/  CS2R R12, SRZ ;  /* 0x00000000000c7805 */ /* 0x000fe2000001ff00 */
[----:B------:R-:W-:-:S07]  /*0180*/  ISETP.NE.AND.EX P0, PT, RZ, c[0x0][0x21c], PT, P0 ;  /* 0x00008700ff007a0c */ /* 0x000fce0003f05300 */
[----:B------:R-:W-:-:S06]  /*0190*/  IMAD.WIDE.U32 R16, R72, R17, c[0x0][0x1b0] ;  /* 0x00006c0048107625 */ /* 0x000fcc00078e0011 */
[C---:B------:R-:W-:Y:S01]  /*01a0*/  @P0 LEA R4, P2, R72.reuse, c[0x0][0x218], 0x4 ;  /* 0x0000860048040a11 */ /* 0x040fe200078420ff */
[----:B------:R-:W5:Y:S03]  /*01b0*/  LDG.E.128 R16, [R16.64] ;  /* 0x0000000410107981 */ /* 0x000f66000c1e1d00 */
[----:B------:R-:W-:-:S05]  /*01c0*/  @P0 LEA.HI.X R5, R72, c[0x0][0x21c], RZ, 0x4, P2 ;  /* 0x0000870048050a11 */ /* 0x000fca00010f24ff */
[----:B------:R0:W5:Y:S01]  /*01d0*/  @P0 LDG.E.128 R12, [R4.64] ;  /* 0x00000004040c0981 */ /* 0x000162000c1e1d00 */
[----:B------:R-:W-:-:S03]  /*01e0*/  LOP3.LUT R72, R72, 0x80, RZ, 0xfc, !PT ;  /* 0x0000008048487812 */ /* 0x000fc600078efcff */
.L_x_26005:
[----:B------:R-:W-:Y:S05]  /*01f0*/  BSYNC B0 ;  /* 0x0000000000007941 */ /* 0x000fea0003800000 */
.L_x_26004:
[----:B------:R-:W-:Y:S01]  /*0200*/  BSSY B0, `(.L_x_26006) ;  /* 0x000000d000007945 */ /* 0x000fe20003800000 */
[----:B------:R-:W-:Y:S05]  /*0210*/  @!P6 BRA `(.L_x_26007) ;  /* 0x000000b00000e947 */ /* 0x000fea0003800000 */
[----:B------:R-:W-:Y:S01]  /*0220*/  ISETP.NE.U32.AND P0, PT, RZ, c[0x0][0x218], PT ;  /* 0x00008600ff007a0c */ /* 0x000fe20003f05070 */
[----:B------:R-:W-:Y:S01]  /*0230*/  CS2R R22, SRZ ;  /* 0x0000000000167805 */ /* 0x000fe2000001ff00 */
[----:B------:R-:W-:Y:S01]  /*0240*/  MOV R25, 0x10 ;  /* 0x0000001000197802 */ /* 0x000fe20000000f00 */
[----:B------:R-:W-:Y:S01]  /*0250*/  CS2R R20, SRZ ;  /* 0x0000000000147805 */ /* 0x000fe2000001ff00 */
[----:B------:R-:W-:-:S03]  /*0260*/  ISETP.NE.AND.EX P0, PT, RZ, c[0x0][0x21c], PT, P0 ;  /* 0x00008700ff007a0c */ /* 0x000fc60003f05300 */
[----:B------:R-:W-:-:S06]  /*0270*/  IMAD.WIDE.U32 R24, R72, R25, c[0x0][0x1b0] ;  /* 0x00006c0048187625 */ /* 0x000fcc00078e0019 */
[----:B------:R-:W5:Y:S04]  /*0280*/  LDG.E.128 R24, [R24.64] ;  /* 0x0000000418187981 */ /* 0x000f68000c1e1d00 */
[----:B0-----:R-:W-:-:S04]  /*0290*/  @P0 LEA R4, P2, R72, c[0x0][0x218], 0x4 ;  /* 0x0000860048040a11 */ /* 0x001fc800078420ff */
[----:B------:R-:W-:-:S05]  /*02a0*/  @P0 LEA.HI.X R5, R72, c[0x0][0x21c], RZ, 0x4, P2 ;  /* 0x0000870048050a11 */ /* 0x000fca00010f24ff */
[----:B------:R0:W5:Y:S01]  /*02b0*/  @P0 LDG.E.128 R20, [R4.64] ;  /* 0x0000000404140981 */ /* 0x000162000c1e1d00 */
[----:B------:R-:W-:-:S03]  /*02c0*/  IADD3 R72, R72, 0x80, RZ ;  /* 0x0000008048487810 */ /* 0x000fc60007ffe0ff */
.L_x_26007:
[----:B------:R-:W-:Y:S05]  /*02d0*/  BSYNC B0 ;  /* 0x0000000000007941 */ /* 0x000fea0003800000 */
.L_x_26006:
[----:B------:R-:W-:Y:S01]  /*02e0*/  BSSY B0, `(.L_x_26008) ;  /* 0x000000d000007945 */ /* 0x000fe20003800000 */
[----:B------:R-:W-:Y:S05]  /*02f0*/  @!P5 BRA `(.L_x_26009) ;  /* 0x000000b00000d947 */ /* 0x000fea0003800000 */
[----:B------:R-:W-:Y:S01]  /*0300*/  ISETP.NE.U32.AND P0, PT, RZ, c[0x0][0x218], PT ;  /* 0x00008600ff007a0c */ /* 0x000fe20003f05070 */
[----:B------:R-:W-:Y:S01]  /*0310*/  HFMA2.MMA R33, -RZ, RZ, 0, 9.5367431640625e-07 ;  /* 0x00000010ff217435 */ /* 0x000fe200000001ff */
[----:B------:R-:W-:Y:S01]  /*0320*/  CS2R R30, SRZ ;  /* 0x00000000001e7805 */ /* 0x000fe2000001ff00 */
[----:B------:R-:W-:Y:S01]  /*0330*/  CS2R R28, SRZ ;  /* 0x00000000001c7805 */ /* 0x000fe2000001ff00 */
[----:B------:R-:W-:-:S07]  /*0340*/  ISETP.NE.AND.EX P0, PT, RZ, c[0x0][0x21c], PT, P0 ;  /* 0x00008700ff007a0c */ /* 0x000fce0003f05300 */
[----:B------:R-:W-:-:S06]  /*0350*/  IMAD.WIDE.U32 R32, R72, R33, c[0x0][0x1b0] ;  /* 0x00006c0048207625 */ /* 0x000fcc00078e0021 */
[C---:B0-----:R-:W-:Y:S01]  /*0360*/  @P0 LEA R4, P2, R72.reuse, c[0x0][0x218], 0x4 ;  /* 0x0000860048040a11 */ /* 0x041fe200078420ff */
[----:B------:R-:W5:Y:S03]  /*0370*/  LDG.E.128 R32, [R32.64] ;  /* 0x0000000420207981 */ /* 0x000f66000c1e1d00 */
[----:B------:R-:W-:-:S05]  /*0380*/  @P0 LEA.HI.X R5, R72, c[0x0][0x21c], RZ, 0x4, P2 ;  /* 0x0000870048050a11 */ /* 0x000fca00010f24ff */
[----:B------:R0:W5:Y:S01]  /*0390*/  @P0 LDG.E.128 R28, [R4.64] ;  /* 0x00000004041c0981 */ /* 0x000162000c1e1d00 */
[----:B------:R-:W-:-:S03]  /*03a0*/  IADD3 R72, R72, 0x80, RZ ;  /* 0x0000008048487810 */ /* 0x000fc60007ffe0ff */
.L_x_26009:
[----:B------:R-:W-:Y:S05]  /*03b0*/  BSYNC B0 ;  /* 0x0000000000007941 */ /* 0x000fea0003800000 */
.L_x_26008:
        /* <DEDUP_REMOVED lines=13> */
.L_x_26011:
[----:B------:R-:W-:Y:S05]  /*0490*/  BSYNC B0 ;  /* 0x0000000000007941 */ /* 0x000fea0003800000 */
.L_x_26010:
        /* <DEDUP_REMOVED lines=13> */
.L_x_26013:
[----:B------:R-:W-:Y:S05]  /*0570*/  BSYNC B0 ;  /* 0x0000000000007941 */ /* 0x000fea0003800000 */
.L_x_26012:
[----:B------:R-:W-:Y:S01]  /*0580*/  ISETP.GE.U32.AND P0, PT, R2, 0x300, PT ;  /* 0x000003000200780c */ /* 0x000fe20003f06070 */
[----:B------:R-:W-:Y:S03]  /*0590*/  BSSY B0, `(.L_x_26014) ;  /* 0x000000e000007945 */ /* 0x000fe60003800000 */
[----:B0-----:R-:W-:-:S09]  /*05a0*/  P2R R4, PR, RZ, 0x1 ;  /* 0x00000001ff047803 */ /* 0x001fd20000000000 */
        /* <DEDUP_REMOVED lines=8> */
[----:B------:R-:W-:-:S04]  /*0630*/  @P0 LEA R4, P2, R72, c[0x0][0x218], 0x4 ;  /* 0x0000860048040a11 */ /* 0x000fc800078420ff */
[----:B------:R-:W-:-:S05]  /*0640*/  @P0 LEA.HI.X R5, R72, c[0x0][0x21c], RZ, 0x4, P2 ;  /* 0x0000870048050a11 */ /* 0x000fca00010f24ff */
[----:B------:R0:W5:Y:S01]  /*0650*/  @P0 LDG.E.128 R52, [R4.64] ;  /* 0x0000000404340981 */ /* 0x000162000c1e1d00 */
[----:B------:R-:W-:-:S03]  /*0660*/  IADD3 R72, R72, 0x80, RZ ;  /* 0x0000008048487810 */ /* 0x000fc60007ffe0ff */
.L_x_26015:
[----:B------:R-:W-:Y:S05]  /*0670*/  BSYNC B0 ;  /* 0x0000000000007941 */ /* 0x000fea0003800000 */
.L_x_26014:
[----:B------:R-:W-:Y:S01]  /*0680*/  ISETP.GE.U32.AND P0, PT, R2, 0x380, PT ;  /* 0x000003800200780c */ /* 0x000fe20003f06070 */
[----:B------:R-:W-:Y:S03]  /*0690*/  BSSY B0, `(.L_x_26016) ;  /* 0x000000e000007945 */ /* 0x000fe60003800000 */
[----:B0-----:R-:W-:-:S09]  /*06a0*/  P2R R4, PR, RZ, 0x1 ;  /* 0x00000001ff047803 */ /* 0x001fd20000000000 */
[----:B------:R-:W-:Y:S05]  /*06b0*/  @!P0 BRA `(.L_x_26017) ;  /* 0x000000b000008947 */ /* 0x000fea0003800000 */
[----:B------:R-:W-:Y:S01]  /*06c0*/  ISETP.NE.U32.AND P0, PT, RZ, c[0x0][0x218], PT ;  /* 0x00008600ff007a0c */ /* 0x000fe20003f05070 */
[----:B------:R-:W-:Y:S01]  /*06d0*/  CS2R R62, SRZ ;  /* 0x00000000003e7805 */ /* 0x000fe2000001ff00 */
[----:B------:R-:W-:Y:S02]  /*06e0*/  CS2R R60, SRZ ;  /* 0x00000000003c7805 */ /* 0x000fe4000001ff00 */
[----:B------:R-:W-:Y:S01]  /*06f0*/  ISETP.NE.AND.EX P0, PT, RZ, c[0x0][0x21c], PT, P0 ;  /* 0x00008700ff007a0c */ /* 0x000fe20003f05300 */
[----:B------:R-:W-:-:S12]  /*0700*/  HFMA2.MMA R65, -RZ, RZ, 0, 9.5367431640625e-07 ;  /* 0x00000010ff417435 */ /* 0x000fd800000001ff */
[C---:B------:R-:W-:Y:S01]  /*0710*/  @P0 LEA R4, P2, R72.reuse, c[0x0][0x218], 0x4 ;  /* 0x0000860048040a11 */ /* 0x040fe200078420ff */
[----:B------:R-:W-:-:S03]  /*0720*/  IMAD.WIDE.U32 R64, R72, R65, c[0x0][0x1b0] ;  /* 0x00006c0048407625 */ /* 0x000fc600078e0041 */
[----:B------:R-:W-:-:S03]  /*0730*/  @P0 LEA.HI.X R5, R72, c[0x0][0x21c], RZ, 0x4, P2 ;  /* 0x0000870048050a11 */ /* 0x000fc600010f24ff */
[----:B------:R-:W5:Y:S04]  /*0740*/  LDG.E.128 R64, [R64.64] ;  /* 0x0000000440407981 */ /* 0x000f68000c1e1d00 */
[----:B------:R0:W5:Y:S01]  /*0750*/  @P0 LDG.E.128 R60, [R4.64] ;  /* 0x00000004043c0981 */ /* 0x000162000c1e1d00 */
[----:B------:R-:W-:-:S03]  /*0760*/  IADD3 R72, R72, 0x80, RZ ;  /* 0x0000008048487810 */ /* 0x000fc60007ffe0ff */
.L_x_26017:
[----:B------:R-:W-:Y:S05]  /*0770*/  BSYNC B0 ;  /* 0x0000000000007941 */ /* 0x000fea0003800000 */
.L_x_26016:
[----:B------:R-:W-:Y:S01]  /*0780*/  ISETP.GE.U32.AND P0, PT, R2, 0x400, PT ;  /* 0x000004000200780c */ /* 0x000fe20003f06070 */
[----:B------:R-:W-:Y:S03]  /*0790*/  BSSY B0, `(.L_x_26018) ;  /* 0x000000d000007945 */ /* 0x000fe60003800000 */
[----:B0-----:R-:W-:-:S09]  /*07a0*/  P2R R4, PR, RZ, 0x1 ;  /* 0x00000001ff047803 */ /* 0x001fd20000000000 */
[----:B------:R-:W-:Y:S05]  /*07b0*/  @!P0 BRA `(.L_x_26019) ;  /* 0x000000a000008947 */ /* 0x000fea0003800000 */
[----:B------:R-:W-:Y:S01]  /*07c0*/  ISETP.NE.U32.AND P0, PT, RZ, c[0x0][0x218], PT ;  /* 0x00008600ff007a0c */ /* 0x000fe20003f05070 */
[----:B------:R-:W-:Y:S01]  /*07d0*/  CS2R R70, SRZ ;  /* 0x0000000000467805 */ /* 0x000fe2000001ff00 */
[----:B------:R-:W-:Y:S02]  /*07e0*/  CS2R R68, SRZ ;  /* 0x0000000000447805 */ /* 0x000fe4000001ff00 */
[----:B------:R-:W-:Y:S02]  /*07f0*/  ISETP.NE.AND.EX P0, PT, RZ, c[0x0][0x21c], PT, P0 ;  /* 0x00008700ff007a0c */ /* 0x000fe40003f05300 */
[----:B------:R-:W-:-:S11]  /*0800*/  MOV R73, 0x10 ;  /* 0x0000001000497802 */ /* 0x000fd60000000f00 */
[----:B------:R-:W-:-:S04]  /*0810*/  @P0 LEA R4, P2, R72, c[0x0][0x218], 0x4 ;  /* 0x0000860048040a11 */ /* 0x000fc800078420ff */
[C---:B------:R-:W-:Y:S01]  /*0820*/  @P0 LEA.HI.X R5, R72.reuse, c[0x0][0x21c], RZ, 0x4, P2 ;  /* 0x0000870048050a11 */ /* 0x040fe200010f24ff */
[----:B------:R-:W-:-:S04]  /*0830*/  IMAD.WIDE.U32 R72, R72, R73, c[0x0][0x1b0] ;  /* 0x00006c0048487625 */ /* 0x000fc800078e0049 */
[----:B------:R0:W5:Y:S04]  /*0840*/  @P0 LDG.E.128 R68, [R4.64] ;  /* 0x0000000404440981 */ /* 0x000168000c1e1d00 */
[----:B------:R-:W5:Y:S02]  /*0850*/  LDG.E.128 R72, [R72.64] ;  /* 0x0000000448487981 */ /* 0x000f64000c1e1d00 */
.L_x_26019:
[----:B------:R-:W-:Y:S05]  /*0860*/  BSYNC B0 ;  /* 0x0000000000007941 */ /* 0x000fea0003800000 */
.L_x_26018:
        /* <DEDUP_REMOVED lines=19> */
[----:B------:R0:W1:Y:S01]  /*09a0*/  I2F.U32 R3, R6 ;  /* 0x0000000600037306 */ /* 0x0000620000201000 */
[----:B------:R-:W-:Y:S02]  /*09b0*/  MOV R5, c[0x0][0x180] ;  /* 0x0000600000057a02 */ /* 0x000fe40000000f00 */
[----:B------:R-:W-:Y:S02]  /*09c0*/  IMNMX R8, R8, 0x20, PT ;  /* 0x0000002008087817 */ /* 0x000fe40003800200 */
[----:B------:R-:W-:Y:S02]  /*09d0*/  MOV R9, c[0x0][0x184] ;  /* 0x0000610000097a02 */ /* 0x000fe40000000f00 */
[----:B------:R-:W-:Y:S01]  /*09e0*/  LOP3.LUT P0, RZ, R5, c[0x0][0x1c0], RZ, 0xfc, !PT ;  /* 0x0000700005ff7a12 */ /* 0x000fe2000780fcff */
[----:B------:R-:W-:Y:S01]  /*09f0*/  HFMA2.MMA R5, -RZ, RZ, 0, 5.9604644775390625e-08 ;  /* 0x00000001ff057435 */ /* 0x000fe200000001ff */
[----:B0-----:R-:W-:-:S02]  /*0a00*/  IADD3 R6, R7, R8, RZ ;  /* 0x0000000807067210 */ /* 0x001fc40007ffe0ff */
[----:B------:R-:W-:Y:S02]  /*0a10*/  LOP3.LUT P0, RZ, R9, c[0x0][0x1c4], RZ, 0xfc, P0 ;  /* 0x0000710009ff7a12 */ /* 0x000fe4000000fcff */
[----:B------:R-:W-:Y:S01]  /*0a20*/  SHF.L.U32 R6, R6, 0x2, RZ ;  /* 0x0000000206067819 */ /* 0x000fe200000006ff */
[----:B-1----:R-:W0:Y:S08]  /*0a30*/  MUFU.RCP R3, R3 ;  /* 0x0000000300037308 */ /* 0x002e300000001000 */
.L_x_26151:
[----:B------:R-:W-:Y:S02]  /*0a40*/  ISETP.NE.U32.AND P2, PT, RZ, c[0x0][0x1c0], PT ;  /* 0x00007000ff007a0c */ /* 0x000fe40003f45070 */
[----:B------:R-:W-:Y:S02]  /*0a50*/  MOV R116, 0x3f800000 ;  /* 0x3f80000000747802 */ /* 0x000fe40000000f00 */
[----:B------:R-:W-:-:S13]  /*0a60*/  ISETP.NE.AND.EX P2, PT, RZ, c[0x0][0x1c4], PT, P2 ;  /* 0x00007100ff007a0c */ /* 0x000fda0003f45320 */
[----:B------:R-:W-:-:S05]  /*0a70*/  @P2 MOV R85, 0x4 ;  /* 0x0000000400552802 */ /* 0x000fca0000000f00 */
[----:B------:R-:W-:-:S05]  /*0a80*/  @P2 IMAD.WIDE R84, R4, R85, c[0x0][0x1c0] ;  /* 0x0000700004542625 */ /* 0x000fca00078e0255 */
[----:B-----5:R1:W5:Y:S01]  /*0a90*/  @P2 LDG.E R116, [R84.64] ;  /* 0x0000000454742981 */ /* 0x020362000c1e1900 */
        /* <DEDUP_REMOVED lines=8> */
[----:B-1----:R-:W-:-:S04]  /*0b20*/  ISETP.NE.U32.AND P2, PT, RZ, c[0x0][0x180], PT ;  /* 0x00006000ff007a0c */ /* 0x002fc80003f45070 */
[----:B------:R-:W-:Y:S01]  /*0b30*/  ISETP.NE.AND.EX P2, PT, RZ, c[0x0][0x184], PT, P2 ;  /* 0x00006100ff007a0c */ /* 0x000fe20003f45320 */
[----:B------:R-:W-:-:S12]  /*0b40*/  HFMA2.MMA R86, -RZ, RZ, 0, 9.5367431640625e-07 ;  /* 0x00000010ff567435 */ /* 0x000fd800000001ff */
[C---:B------:R-:W-:Y:S01]  /*0b50*/  @P2 LEA R84, P3, R115.reuse, c[0x0][0x180], 0x4 ;  /* 0x0000600073542a11 */ /* 0x040fe200078620ff */
[----:B------:R-:W-:-:S03]  /*0b60*/  IMAD.WIDE.U32 R86, R115, R86, c[0x0][0x170] ;  /* 0x00005c0073567625 */ /* 0x000fc600078e0056 */
[----:B------:R-:W-:-:S05]  /*0b70*/  @P2 LEA.HI.X R85, R115, c[0x0][0x184], RZ, 0x4, P3 ;  /* 0x0000610073552a11 */ /* 0x000fca00018f24ff */
[----:B------:R1:W5:Y:S04]  /*0b80*/  @P2 LDG.E.128 R76, [R84.64] ;  /* 0x00000004544c2981 */ /* 0x000368000c1e1d00 */
[----:B-1----:R-:W2:Y:S01]  /*0b90*/  LDG.E.128 R84, [R86.64] ;  /* 0x0000000456547981 */ /* 0x002ea2000c1e1d00 */
[----:B------:R-:W-:-:S04]  /*0ba0*/  ISETP.NE.U32.AND P2, PT, RZ, c[0x0][0x180], PT ;  /* 0x00006000ff007a0c */ /* 0x000fc80003f45070 */
[----:B------:R-:W-:Y:S01]  /*0bb0*/  ISETP.NE.AND.EX P2, PT, RZ, c[0x0][0x184], PT, P2 ;  /* 0x00006100ff007a0c */ /* 0x000fe20003f45320 */
[----:B--2--5:R-:W-:-:S12]  /*0bc0*/  FMUL.FTZ R7, R84, R116 ;  /* 0x0000007454077220 */ /* 0x024fd80000410000 */
[----:B------:R-:W-:Y:S05]  /*0bd0*/  @P2 BRA `(.L_x_26022) ;  /* 0x0000002000002947 */ /* 0x000fea0003800000 */
[----:B------:R-:W-:Y:S05]  /*0be0*/  @P0 BRA `(.L_x_26023) ;  /* 0x0000002000000947 */ /* 0x000fea0003800000 */
[----:B------:R-:W-:Y:S05]  /*0bf0*/  BRA `(.L_x_26024) ;  /* 0x0000002000007947 */ /* 0x000fea0003800000 */
.L_x_26022:
[----:B------:R-:W-:-:S05]  /*0c00*/  FADD.FTZ R7, R76, R7 ;  /* 0x000000074c077221 */ /* 0x000fca0000010000 */
.L_x_26023:
[----:B------:R-:W-:Y:S02]  /*0c10*/  MOV R80, R7 ;  /* 0x0000000700507202 */ /* 0x000fe40000000f00 */
.L_x_26024:
[----:B------:R-:W-:Y:S01]  /*0c20*/  FMUL.FTZ R91, R85, R116 ;  /* 0x00000074555b7220 */ /* 0x000fe20000410000 */
[----:B------:R-:W-:Y:S05]  /*0c30*/  @P2 BRA `(.L_x_26025) ;  /* 0x0000002000002947 */ /* 0x000fea0003800000 */
[----:B------:R-:W-:Y:S05]  /*0c40*/  @P0 BRA `(.L_x_26026) ;  /* 0x0000002000000947 */ /* 0x000fea0003800000 */
[----:B------:R-:W-:Y:S05]  /*0c50*/  BRA `(.L_x_26027) ;  /* 0x0000002000007947 */ /* 0x000fea0003800000 */
.L_x_26025:
[----:B------:R-:W-:-:S05]  /*0c60*/  FADD.FTZ R91, R77, R91 ;  /* 0x0000005b4d5b7221 */ /* 0x000fca0000010000 */
.L_x_26026:
[----:B------:R-:W-:Y:S02]  /*0c70*/  MOV R81, R91 ;  /* 0x0000005b00517202 */ /* 0x000fe40000000f00 */
.L_x_26027:
[----:B------:R-:W-:Y:S01]  /*0c80*/  FMUL.FTZ R99, R86, R116 ;  /* 0x0000007456637220 */ /* 0x000fe20000410000 */
[----:B------:R-:W-:Y:S05]  /*0c90*/  @P2 BRA `(.L_x_26028) ;  /* 0x0000002000002947 */ /* 0x000fea0003800000 */
[----:B------:R-:W-:Y:S05]  /*0ca0*/  @P0 BRA `(.L_x_26029) ;  /* 0x0000002000000947 */ /* 0x000fea0003800000 */
[----:B------:R-:W-:Y:S05]  /*0cb0*/  BRA `(.L_x_26030) ;  /* 0x0000002000007947 */ /* 0x000fea0003800000 */
.L_x_26028:
[----:B------:R-:W-:-:S05]  /*0cc0*/  FADD.FTZ R99, R78, R99 ;  /* 0x000000634e637221 */ /* 0x000fca0000010000 */
.L_x_26029:
[----:B------:R-:W-:Y:S02]  /*0cd0*/  MOV R82, R99 ;  /* 0x0000006300527202 */ /* 0x000fe40000000f00 */
.L_x_26030:
[----:B------:R-:W-:Y:S01]  /*0ce0*/  FMUL.FTZ R107, R87, R116 ;  /* 0x00000074576b7220 */ /* 0x000fe20000410000 */
[----:B------:R-:W-:Y:S05]  /*0cf0*/  @P2 BRA `(.L_x_26031) ;  /* 0x0000002000002947 */ /* 0x000fea0003800000 */
[----:B------:R-:W-:Y:S05]  /*0d00*/  @P0 BRA `(.L_x_26032) ;  /* 0x0000002000000947 */ /* 0x000fea0003800000 */
[----:B------:R-:W-:Y:S05]  /*0d10*/  BRA `(.L_x_26033) ;  /* 0x0000002000007947 */ /* 0x000fea0003800000 */
.L_x_26031:
[----:B------:R-:W-:-:S05]  /*0d20*/  FADD.FTZ R107, R79, R107 ;  /* 0x0000006b4f6b7221 */ /* 0x000fca0000010000 */
.L_x_26032:
[----:B------:R-:W-:Y:S02]  /*0d30*/  MOV R83, R107 ;  /* 0x0000006b00537202 */ /* 0x000fe40000000f00 */
.L_x_26033:
[C---:B------:R-:W-:Y:S02]  /*0d40*/  @P0 LEA R84, P2, R115.reuse, c[0x0][0x188], 0x4 ;  /* 0x0000620073540a11 */ /* 0x040fe400078420ff */
[C---:B------:R-:W-:Y:S02]  /*0d50*/  IADD3 R117, R115.reuse, 0x80, RZ ;  /* 0x0000008073757810 */ /* 0x040fe40007ffe0ff */
[----:B------:R-:W-:-:S05]  /*0d60*/  @P0 LEA.HI.X R85, R115, c[0x0][0x18c], RZ, 0x4, P2 ;  /* 0x0000630073550a11 */ /* 0x000fca00010f24ff */
[----:B------:R1:W-:Y:S04]  /*0d70*/  @P0 STG.E.128 [R84.64], R80 ;  /* 0x0000005054000986 */ /* 0x0003e8000c101d04 */
.L_x_26021:
[----:B-1----:R-:W-:Y:S05]  /*0d80*/  BSYNC B0 ;  /* 0x0000000000007941 */ /* 0x002fea0003800000 */
.L_x_26020:
        /* <DEDUP_REMOVED lines=10> */
[----:B------:R-:W2:Y:S01]  /*0e30*/  LDG.E.128 R84, [R84.64] ;  /* 0x0000000454547981 */ /* 0x000ea2000c1e1d00 */
[----:B------:R-:W-:-:S04]  /*0e40*/  ISETP.NE.U32.AND P2, PT, RZ, c[0x0][0x180], PT ;  /* 0x00006000ff007a0c */ /* 0x000fc80003f45070 */
[----:B------:R-:W-:Y:S01]  /*0e50*/  ISETP.NE.AND.EX P2, PT, RZ, c[0x0][0x184], PT, P2 ;  /* 0x00006100ff007a0c */ /* 0x000fe20003f45320 */
[----:B--2--5:R-:W-:-:S12]  /*0e60*/  FMUL.FTZ R8, R84, R116 ;  /* 0x0000007454087220 */ /* 0x024fd80000410000 */
[----:B------:R-:W-:Y:S05]  /*0e70*/  @P2 BRA `(.L_x_26036) ;  /* 0x0000002000002947 */ /* 0x000fea0003800000 */
[----:B------:R-:W-:Y:S05]  /*0e80*/  @P0 BRA `(.L_x_26037) ;  /* 0x0000002000000947 */ /* 0x000fea0003800000 */
[----:B------:R-:W-:Y:S05]  /*0e90*/  BRA `(.L_x_26038) ;  /* 0x0000002000007947 */ /* 0x000fea0003800000 */
.L_x_26036:
[----:B------:R-:W-:-:S05]  /*0ea0*/  FADD.FTZ R8, R76, R8 ;  /* 0x000000084c087221 */ /* 0x000fca0000010000 */
.L_x_26037:
[----:B------:R-:W-:Y:S02]  /*0eb0*/  MOV R80, R8 ;  /* 0x0000000800507202 */ /* 0x000fe40000000f00 */
.L_x_26038:
[----:B------:R-:W-:Y:S01]  /*0ec0*/  FMUL.FTZ R92, R85, R116 ;  /* 0x00000074555c7220 */ /* 0x000fe20000410000 */
[----:B------:R-:W-:Y:S05]  /*0ed0*/  @P2 BRA `(.L_x_26039) ;  /* 0x0000002000002947 */ /* 0x000fea0003800000 */
[----:B------:R-:W-:Y:S05]  /*0ee0*/  @P0 BRA `(.L_x_26040) ;  /* 0x0000002000000947 */ /* 0x000fea0003800000 */
[----:B------:R-:W-:Y:S05]  /*0ef0*/  BRA `(.L_x_26041) ;  /* 0x0000002000007947 */ /* 0x000fea0003800000 */
.L_x_26039:
[----:B------:R-:W-:-:S05]  /*0f00*/  FADD.FTZ R92, R77, R92 ;  /* 0x0000005c4d5c7221 */ /* 0x000fca0000010000 */
.L_x_26040:
[----:B------:R-:W-:Y:S02]  /*0f10*/  MOV R81, R92 ;  /* 0x0000005c00517202 */ /* 0x000fe40000000f00 */
.L_x_26041:
[----:B------:R-:W-:Y:S01]  /*0f20*/  FMUL.FTZ R100, R86, R116 ;  /* 0x0000007456647220 */ /* 0x000fe20000410000 */
[----:B------:R-:W-:Y:S05]  /*0f30*/  @P2 BRA `(.L_x_26042) ;  /* 0x0000002000002947 */ /* 0x000fea0003800000 */
[----:B------:R-:W-:Y:S05]  /*0f40*/  @P0 BRA `(.L_x_26043) ;  /* 0x0000002000000947 */ /* 0x000fea0003800000 */
[----:B------:R-:W-:Y:S05]  /*0f50*/  BRA `(.L_x_26044) ;  /* 0x0000002000007947 */ /* 0x000fea0003800000 */
.L_x_26042:
[----:B------:R-:W-:-:S05]  /*0f60*/  FADD.FTZ R100, R78, R100 ;  /* 0x000000644e647221 */ /* 0x000fca0000010000 */
.L_x_26043:
[----:B------:R-:W-:Y:S02]  /*0f70*/  MOV R82, R100 ;  /* 0x0000006400527202 */ /* 0x000fe40000000f00 */
.L_x_26044:
[----:B------:R-:W-:Y:S01]  /*0f80*/  FMUL.FTZ R108, R87, R116 ;  /* 0x00000074576c7220 */ /* 0x000fe20000410000 */
[----:B------:R-:W-:Y:S05]  /*0f90*/  @P2 BRA `(.L_x_26045) ;  /* 0x0000002000002947 */ /* 0x000fea0003800000 */
[----:B------:R-:W-:Y:S05]  /*0fa0*/  @P0 BRA `(.L_x_26046) ;  /* 0x0000002000000947 */ /* 0x000fea0003800000 */
[----:B------:R-:W-:Y:S05]  /*0fb0*/  BRA `(.L_x_26047) ;  /* 0x0000002000007947 */ /* 0x000fea0003800000 */
.L_x_26045:
[----:B------:R-:W-:-:S05]  /*0fc0*/  FADD.FTZ R108, R79, R108 ;  /* 0x0000006c4f6c7221 */ /* 0x000fca0000010000 */
.L_x_26046:
[----:B------:R-:W-:Y:S02]  /*0fd0*/  MOV R83, R108 ;  /* 0x0000006c00537202 */ /* 0x000fe40000000f00 */
.L_x_26047:
[----:B------:R-:W-:-:S04]  /*0fe0*/  @P0 LEA R84, P2, R117, c[0x0][0x188], 0x4 ;  /* 0x0000620075540a11 */ /* 0x000fc800078420ff */
[C---:B------:R-:W-:Y:S02]  /*0ff0*/  @P0 LEA.HI.X R85, R117.reuse, c[0x0][0x18c], RZ, 0x4, P2 ;  /* 0x0000630075550a11 */ /* 0x040fe400010f24ff */
[----:B------:R-:W-:-:S03]  /*1000*/  IADD3 R117, R117, 0x80, RZ ;  /* 0x0000008075757810 */ /* 0x000fc60007ffe0ff */
[----:B------:R1:W-:Y:S04]  /*1010*/  @P0 STG.E.128 [R84.64], R80 ;  /* 0x0000005054000986 */ /* 0x0003e8000c101d04 */
.L_x_26035:
[----:B------:R-:W-:Y:S05]  /*1020*/  BSYNC B0 ;  /* 0x0000000000007941 */ /* 0x000fea0003800000 */
.L_x_26034:
[----:B------:R-:W-:Y:S01]  /*1030*/  ISETP.GE.U32.AND P2, PT, R2, 0x180, PT ;  /* 0x000001800200780c */ /* 0x000fe20003f46070 */
[----:B------:R-:W-:-:S12]  /*1040*/  BSSY B0, `(.L_x_26048) ;  /* 0x0000028000007945 */ /* 0x000fd80003800000 */
[----:B------:R-:W-:Y:S05]  /*1050*/  @!P2 BRA `(.L_x_26049) ;  /* 0x000002600000a947 */ /* 0x000fea0003800000 */
[----:B------:R-:W-:-:S04]  /*1060*/  ISETP.NE.U32.AND P2, PT, RZ, c[0x0][0x180], PT ;  /* 0x00006000ff007a0c */ /* 0x000fc80003f45070 */
[----:B------:R-:W-:Y:S01]  /*1070*/  ISETP.NE.AND.EX P2, PT, RZ, c[0x0][0x184], PT, P2 ;  /* 0x00006100ff007a0c */ /* 0x000fe20003f45320 */
[----:B------:R-:W-:-:S12]  /*1080*/  HFMA2.MMA R86, -RZ, RZ, 0, 9.5367431640625e-07 ;  /* 0x00000010ff567435 */ /* 0x000fd800000001ff */
[----:B-1----:R-:W-:-:S04]  /*1090*/  @P2 LEA R84, P3, R117, c[0x0][0x180], 0x4 ;  /* 0x0000600075542a11 */ /* 0x002fc800078620ff */
        /* <DEDUP_REMOVED lines=10> */
.L_x_26050:
[----:B------:R-:W-:-:S05]  /*1140*/  FADD.FTZ R9, R76, R9 ;  /* 0x000000094c097221 */ /* 0x000fca0000010000 */
.L_x_26051:
[----:B------:R-:W-:Y:S02]  /*1150*/  MOV R80, R9 ;  /* 0x0000000900507202 */ /* 0x000fe40000000f00 */
.L_x_26052:
[----:B------:R-:W-:Y:S01]  /*1160*/  FMUL.FTZ R93, R85, R116 ;  /* 0x00000074555d7220 */ /* 0x000fe20000410000 */
[----:B------:R-:W-:Y:S05]  /*1170*/  @P2 BRA `(.L_x_26053) ;  /* 0x0000002000002947 */ /* 0x000fea0003800000 */
[----:B------:R-:W-:Y:S05]  /*1180*/  @P0 BRA `(.L_x_26054) ;  /* 0x0000002000000947 */ /* 0x000fea0003800000 */
[----:B------:R-:W-:Y:S05]  /*1190*/  BRA `(.L_x_26055) ;  /* 0x0000002000007947 */ /* 0x000fea0003800000 */
.L_x_26053:
[----:B------:R-:W-:-:S05]  /*11a0*/  FADD.FTZ R93, R77, R93 ;  /* 0x0000005d4d5d7221 */ /* 0x000fca0000010000 */
.L_x_26054:
[----:B------:R-:W-:Y:S02]  /*11b0*/  MOV R81, R93 ;  /* 0x0000005d00517202 */ /* 0x000fe40000000f00 */
.L_x_26055:
[----:B------:R-:W-:Y:S01]  /*11c0*/  FMUL.FTZ R101, R86, R116 ;  /* 0x0000007456657220 */ /* 0x000fe20000410000 */
[----:B------:R-:W-:Y:S05]  /*11d0*/  @P2 BRA `(.L_x_26056) ;  /* 0x0000002000002947 */ /* 0x000fea0003800000 */
[----:B------:R-:W-:Y:S05]  /*11e0*/  @P0 BRA `(.L_x_26057) ;  /* 0x0000002000000947 */ /* 0x000fea0003800000 */
[----:B------:R-:W-:Y:S05]  /*11f0*/  BRA `(.L_x_26058) ;  /* 0x0000002000007947 */ /* 0x000fea0003800000 */
.L_x_26056:
[----:B------:R-:W-:-:S05]  /*1200*/  FADD.FTZ R101, R78, R101 ;  /* 0x000000654e657221 */ /* 0x000fca0000010000 */
.L_x_26057:
[----:B------:R-:W-:Y:S02]  /*1210*/  MOV R82, R101 ;  /* 0x0000006500527202 */ /* 0x000fe40000000f00 */
.L_x_26058:
[----:B------:R-:W-:Y:S01]  /*1220*/  FMUL.FTZ R109, R87, R116 ;  /* 0x00000074576d7220 */ /* 0x000fe20000410000 */
[----:B------:R-:W-:Y:S05]  /*1230*/  @P2 BRA `(.L_x_26059) ;  /* 0x0000002000002947 */ /* 0x000fea0003800000 */
[----:B------:R-:W-:Y:S05]  /*1240*/  @P0 BRA `(.L_x_26060) ;  /* 0x0000002000000947 */ /* 0x000fea0003800000 */
[----:B------:R-:W-:Y:S05]  /*1250*/  BRA `(.L_x_26061) ;  /* 0x0000002000007947 */ /* 0x000fea0003800000 */
.L_x_26059:
[----:B------:R-:W-:-:S05]  /*1260*/  FADD.FTZ R109, R79, R109 ;  /* 0x0000006d4f6d7221 */ /* 0x000fca0000010000 */
.L_x_26060:
[----:B------:R-:W-:Y:S02]  /*1270*/  MOV R83, R109 ;  /* 0x0000006d00537202 */ /* 0x000fe40000000f00 */
.L_x_26061:
[----:B------:R-:W-:-:S04]  /*1280*/  @P0 LEA R84, P2, R117, c[0x0][0x188], 0x4 ;  /* 0x0000620075540a11 */ /* 0x000fc800078420ff */
[C---:B------:R-:W-:Y:S02]  /*1290*/  @P0 LEA.HI.X R85, R117.reuse, c[0x0][0x18c], RZ, 0x4, P2 ;  /* 0x0000630075550a11 */ /* 0x040fe400010f24ff */
[----:B------:R-:W-:-:S03]  /*12a0*/  IADD3 R117, R117, 0x80, RZ ;  /* 0x0000008075757810 */ /* 0x000fc60007ffe0ff */
[----:B------:R1:W-:Y:S04]  /*12b0*/  @P0 STG.E.128 [R84.64], R80 ;  /* 0x0000005054000986 */ /* 0x0003e8000c101d04 */
.L_x_26049:
[----:B------:R-:W-:Y:S05]  /*12c0*/  BSYNC B0 ;  /* 0x0000000000007941 */ /* 0x000fea0003800000 */
.L_x_26048:
        /* <DEDUP_REMOVED lines=17> */
.L_x_26064:
[----:B------:R-:W-:-:S05]  /*13e0*/  FADD.FTZ R10, R76, R10 ;  /* 0x0000000a4c0a7221 */ /* 0x000fca0000010000 */
.L_x_26065:
[----:B------:R-:W-:Y:S02]  /*13f0*/  MOV R80, R10 ;  /* 0x0000000a00507202 */ /* 0x000fe40000000f00 */
.L_x_26066:
[----:B------:R-:W-:Y:S01]  /*1400*/  FMUL.FTZ R94, R85, R116 ;  /* 0x00000074555e7220 */ /* 0x000fe20000410000 */
[----:B------:R-:W-:Y:S05]  /*1410*/  @P2 BRA `(.L_x_26067) ;  /* 0x0000002000002947 */ /* 0x000fea0003800000 */
[----:B------:R-:W-:Y:S05]  /*1420*/  @P0 BRA `(.L_x_26068) ;  /* 0x0000002000000947 */ /* 0x000fea0003800000 */
[----:B------:R-:W-:Y:S05]  /*1430*/  BRA `(.L_x_26069) ;  /* 0x0000002000007947 */ /* 0x000fea0003800000 */
.L_x_26067:
[----:B------:R-:W-:-:S05]  /*1440*/  FADD.FTZ R94, R77, R94 ;  /* 0x0000005e4d5e7221 */ /* 0x000fca0000010000 */
.L_x_26068:
[----:B------:R-:W-:Y:S02]  /*1450*/  MOV R81, R94 ;  /* 0x0000005e00517202 */ /* 0x000fe40000000f00 */
.L_x_26069:
[----:B------:R-:W-:Y:S01]  /*1460*/  FMUL.FTZ R102, R86, R116 ;  /* 0x0000007456667220 */ /* 0x000fe20000410000 */
[----:B------:R-:W-:Y:S05]  /*1470*/  @P2 BRA `(.L_x_26070) ;  /* 0x0000002000002947 */ /* 0x000fea0003800000 */
[----:B------:R-:W-:Y:S05]  /*1480*/  @P0 BRA `(.L_x_26071) ;  /* 0x0000002000000947 */ /* 0x000fea0003800000 */
[----:B------:R-:W-:Y:S05]  /*1490*/  BRA `(.L_x_26072) ;  /* 0x0000002000007947 */ /* 0x000fea0003800000 */
.L_x_26070:
[----:B------:R-:W-:-:S05]  /*14a0*/  FADD.FTZ R102, R78, R102 ;  /* 0x000000664e667221 */ /* 0x000fca0000010000 */
.L_x_26071:
[----:B------:R-:W-:Y:S02]  /*14b0*/  MOV R82, R102 ;  /* 0x0000006600527202 */ /* 0x000fe40000000f00 */
.L_x_26072:
[----:B------:R-:W-:Y:S01]  /*14c0*/  FMUL.FTZ R110, R87, R116 ;  /* 0x00000074576e7220 */ /* 0x000fe20000410000 */
[----:B------:R-:W-:Y:S05]  /*14d0*/  @P2 BRA `(.L_x_26073) ;  /* 0x0000002000002947 */ /* 0x000fea0003800000 */
[----:B------:R-:W-:Y:S05]  /*14e0*/  @P0 BRA `(.L_x_26074) ;  /* 0x0000002000000947 */ /* 0x000fea0003800000 */
[----:B------:R-:W-:Y:S05]  /*14f0*/  BRA `(.L_x_26075) ;  /* 0x0000002000007947 */ /* 0x000fea0003800000 */
.L_x_26073:
[----:B------:R-:W-:-:S05]  /*1500*/  FADD.FTZ R110, R79, R110 ;  /* 0x0000006e4f6e7221 */ /* 0x000fca0000010000 */
.L_x_26074:
[----:B------:R-:W-:Y:S02]  /*1510*/  MOV R83, R110 ;  /* 0x0000006e00537202 */ /* 0x000fe40000000f00 */
.L_x_26075:
[----:B------:R-:W-:-:S04]  /*1520*/  @P0 LEA R84, P2, R117, c[0x0][0x188], 0x4 ;  /* 0x0000620075540a11 */ /* 0x000fc800078420ff */
[C---:B------:R-:W-:Y:S02]  /*1530*/  @P0 LEA.HI.X R85, R117.reuse, c[0x0][0x18c], RZ, 0x4, P2 ;  /* 0x0000630075550a11 */ /* 0x040fe400010f24ff */
[----:B------:R-:W-:-:S03]  /*1540*/  IADD3 R117, R117, 0x80, RZ ;  /* 0x0000008075757810 */ /* 0x000fc60007ffe0ff */
[----:B------:R1:W-:Y:S04]  /*1550*/  @P0 STG.E.128 [R84.64], R80 ;  /* 0x0000005054000986 */ /* 0x0003e8000c101d04 */
.L_x_26063:
[----:B------:R-:W-:Y:S05]  /*1560*/  BSYNC B0 ;  /* 0x0000000000007941 */ /* 0x000fea0003800000 */
.L_x_26062:
        /* <DEDUP_REMOVED lines=17> */
.L_x_26078:
[----:B------:R-:W-:-:S05]  /*1680*/  FADD.FTZ R11, R76, R11 ;  /* 0x0000000b4c0b7221 */ /* 0x000fca0000010000 */
.L_x_26079:
[----:B------:R-:W-:Y:S02]  /*1690*/  MOV R80, R11 ;  /* 0x0000000b00507202 */ /* 0x000fe40000000f00 */
.L_x_26080:
[----:B------:R-:W-:Y:S01]  /*16a0*/  FMUL.FTZ R95, R85, R116 ;  /* 0x00000074555f7220 */ /* 0x000fe20000410000 */
[----:B------:R-:W-:Y:S05]  /*16b0*/  @P2 BRA `(.L_x_26081) ;  /* 0x0000002000002947 */ /* 0x000fea0003800000 */
[----:B------:R-:W-:Y:S05]  /*16c0*/  @P0 BRA `(.L_x_26082) ;  /* 0x0000002000000947 */ /* 0x000fea0003800000 */
[----:B------:R-:W-:Y:S05]  /*16d0*/  BRA `(.L_x_26083) ;  /* 0x0000002000007947 */ /* 0x000fea0003800000 */
.L_x_26081:
[----:B------:R-:W-:-:S05]  /*16e0*/  FADD.FTZ R95, R77, R95 ;  /* 0x0000005f4d5f7221 */ /* 0x000fca0000010000 */
.L_x_26082:
[----:B------:R-:W-:Y:S02]  /*16f0*/  MOV R81, R95 ;  /* 0x0000005f00517202 */ /* 0x000fe40000000f00 */
.L_x_26083:
[----:B------:R-:W-:Y:S01]  /*1700*/  FMUL.FTZ R103, R86, R116 ;  /* 0x0000007456677220 */ /* 0x000fe20000410000 */
[----:B------:R-:W-:Y:S05]  /*1710*/  @P2 BRA `(.L_x_26084) ;  /* 0x0000002000002947 */ /* 0x000fea0003800000 */
[----:B------:R-:W-:Y:S05]  /*1720*/  @P0 BRA `(.L_x_26085) ;  /* 0x0000002000000947 */ /* 0x000fea0003800000 */
[----:B------:R-:W-:Y:S05]  /*1730*/  BRA `(.L_x_26086) ;  /* 0x0000002000007947 */ /* 0x000fea0003800000 */
.L_x_26084:
[----:B------:R-:W-:-:S05]  /*1740*/  FADD.FTZ R103, R78, R103 ;  /* 0x000000674e677221 */ /* 0x000fca0000010000 */
.L_x_26085:
[----:B------:R-:W-:Y:S02]  /*1750*/  MOV R82, R103 ;  /* 0x0000006700527202 */ /* 0x000fe40000000f00 */
.L_x_26086:
[----:B------:R-:W-:Y:S01]  /*1760*/  FMUL.FTZ R111, R87, R116 ;  /* 0x00000074576f7220 */ /* 0x000fe20000410000 */
[----:B------:R-:W-:Y:S05]  /*1770*/  @P2 BRA `(.L_x_26087) ;  /* 0x0000002000002947 */ /* 0x000fea0003800000 */
[----:B------:R-:W-:Y:S05]  /*1780*/  @P0 BRA `(.L_x_26088) ;  /* 0x0000002000000947 */ /* 0x000fea0003800000 */
[----:B------:R-:W-:Y:S05]  /*1790*/  BRA `(.L_x_26089) ;  /* 0x0000002000007947 */ /* 0x000fea0003800000 */
.L_x_26087:
[----:B------:R-:W-:-:S05]  /*17a0*/  FADD.FTZ R111, R79, R111 ;  /* 0x0000006f4f6f7221 */ /* 0x000fca0000010000 */
.L_x_26088:
[----:B------:R-:W-:Y:S02]  /*17b0*/  MOV R83, R111 ;  /* 0x0000006f00537202 */ /* 0x000fe40000000f00 */
.L_x_26089:
[----:B------:R-:W-:-:S04]  /*17c0*/  @P0 LEA R84, P2, R117, c[0x0][0x188], 0x4 ;  /* 0x0000620075540a11 */ /* 0x000fc800078420ff */
[C---:B------:R-:W-:Y:S02]  /*17d0*/  @P0 LEA.HI.X R85, R117.reuse, c[0x0][0x18c], RZ, 0x4, P2 ;  /* 0x0000630075550a11 */ /* 0x040fe400010f24ff */
[----:B------:R-:W-:-:S03]  /*17e0*/  IADD3 R117, R117, 0x80, RZ ;  /* 0x0000008075757810 */ /* 0x000fc60007ffe0ff */
[----:B------:R1:W-:Y:S04]  /*17f0*/  @P0 STG.E.128 [R84.64], R80 ;  /* 0x0000005054000986 */ /* 0x0003e8000c101d04 */
.L_x_26077:
[----:B------:R-:W-:Y:S05]  /*1800*/  BSYNC B0 ;  /* 0x0000000000007941 */ /* 0x000fea0003800000 */
.L_x_26076:
        /* <DEDUP_REMOVED lines=17> */
.L_x_26092:
[----:B------:R-:W-:-:S05]  /*1920*/  FADD.FTZ R88, R76, R88 ;  /* 0x000000584c587221 */ /* 0x000fca0000010000 */
.L_x_26093:
[----:B------:R-:W-:Y:S02]  /*1930*/  MOV R80, R88 ;  /* 0x0000005800507202 */ /* 0x000fe40000000f00 */
.L_x_26094:
[----:B------:R-:W-:Y:S01]  /*1940*/  FMUL.FTZ R96, R85, R116 ;  /* 0x0000007455607220 */ /* 0x000fe20000410000 */
[----:B------:R-:W-:Y:S05]  /*1950*/  @P2 BRA `(.L_x_26095) ;  /* 0x0000002000002947 */ /* 0x000fea0003800000 */
[----:B------:R-:W-:Y:S05]  /*1960*/  @P0 BRA `(.L_x_26096) ;  /* 0x0000002000000947 */ /* 0x000fea0003800000 */
[----:B------:R-:W-:Y:S05]  /*1970*/  BRA `(.L_x_26097) ;  /* 0x0000002000007947 */ /* 0x000fea0003800000 */
.L_x_26095:
[----:B------:R-:W-:-:S05]  /*1980*/  FADD.FTZ R96, R77, R96 ;  /* 0x000000604d607221 */ /* 0x000fca0000010000 */
.L_x_26096:
[----:B------:R-:W-:Y:S02]  /*1990*/  MOV R81, R96 ;  /* 0x0000006000517202 */ /* 0x000fe40000000f00 */
.L_x_26097:
[----:B------:R-:W-:Y:S01]  /*19a0*/  FMUL.FTZ R104, R86, R116 ;  /* 0x0000007456687220 */ /* 0x000fe20000410000 */
[----:B------:R-:W-:Y:S05]  /*19b0*/  @P2 BRA `(.L_x_26098) ;  /* 0x0000002000002947 */ /* 0x000fea0003800000 */
[----:B------:R-:W-:Y:S05]  /*19c0*/  @P0 BRA `(.L_x_26099) ;  /* 0x0000002000000947 */ /* 0x000fea0003800000 */
[----:B------:R-:W-:Y:S05]  /*19d0*/  BRA `(.L_x_26100) ;  /* 0x0000002000007947 */ /* 0x000fea0003800000 */
.L_x_26098:
[----:B------:R-:W-:-:S05]  /*19e0*/  FADD.FTZ R104, R78, R104 ;  /* 0x000000684e687221 */ /* 0x000fca0000010000 */
.L_x_26099:
[----:B------:R-:W-:Y:S02]  /*19f0*/  MOV R82, R104 ;  /* 0x0000006800527202 */ /* 0x000fe40000000f00 */
.L_x_26100:
[----:B------:R-:W-:Y:S01]  /*1a00*/  FMUL.FTZ R112, R87, R116 ;  /* 0x0000007457707220 */ /* 0x000fe20000410000 */
[----:B------:R-:W-:Y:S05]  /*1a10*/  @P2 BRA `(.L_x_26101) ;  /* 0x0000002000002947 */ /* 0x000fea0003800000 */
[----:B------:R-:W-:Y:S05]  /*1a20*/  @P0 BRA `(.L_x_26102) ;  /* 0x0000002000000947 */ /* 0x000fea0003800000 */
[----:B------:R-:W-:Y:S05]  /*1a30*/  BRA `(.L_x_26103) ;  /* 0x0000002000007947 */ /* 0x000fea0003800000 */
.L_x_26101:
[----:B------:R-:W-:-:S05]  /*1a40*/  FADD.FTZ R112, R79, R112 ;  /* 0x000000704f707221 */ /* 0x000fca0000010000 */
.L_x_26102:
[----:B------:R-:W-:Y:S02]  /*1a50*/  MOV R83, R112 ;  /* 0x0000007000537202 */ /* 0x000fe40000000f00 */
.L_x_26103:
[----:B------:R-:W-:-:S04]  /*1a60*/  @P0 LEA R84, P2, R117, c[0x0][0x188], 0x4 ;  /* 0x0000620075540a11 */ /* 0x000fc800078420ff */
[C---:B------:R-:W-:Y:S02]  /*1a70*/  @P0 LEA.HI.X R85, R117.reuse, c[0x0][0x18c], RZ, 0x4, P2 ;  /* 0x0000630075550a11 */ /* 0x040fe400010f24ff */
[----:B------:R-:W-:-:S03]  /*1a80*/  IADD3 R117, R117, 0x80, RZ ;  /* 0x0000008075757810 */ /* 0x000fc60007ffe0ff */
[----:B------:R1:W-:Y:S04]  /*1a90*/  @P0 STG.E.128 [R84.64], R80 ;  /* 0x0000005054000986 */ /* 0x0003e8000c101d04 */
.L_x_26091:
[----:B------:R-:W-:Y:S05]  /*1aa0*/  BSYNC B0 ;  /* 0x0000000000007941 */ /* 0x000fea0003800000 */
.L_x_26090:
        /* <DEDUP_REMOVED lines=17> */
.L_x_26106:
[----:B------:R-:W-:-:S05]  /*1bc0*/  FADD.FTZ R89, R76, R89 ;  /* 0x000000594c597221 */ /* 0x000fca0000010000 */
.L_x_26107:
[----:B------:R-:W-:Y:S02]  /*1bd0*/  MOV R80, R89 ;  /* 0x0000005900507202 */ /* 0x000fe40000000f00 */
.L_x_26108:
[----:B------:R-:W-:Y:S01]  /*1be0*/  FMUL.FTZ R97, R85, R116 ;  /* 0x0000007455617220 */ /* 0x000fe20000410000 */
[----:B------:R-:W-:Y:S05]  /*1bf0*/  @P2 BRA `(.L_x_26109) ;  /* 0x0000002000002947 */ /* 0x000fea0003800000 */
[----:B------:R-:W-:Y:S05]  /*1c00*/  @P0 BRA `(.L_x_26110) ;  /* 0x0000002000000947 */ /* 0x000fea0003800000 */
[----:B------:R-:W-:Y:S05]  /*1c10*/  BRA `(.L_x_26111) ;  /* 0x0000002000007947 */ /* 0x000fea0003800000 */
.L_x_26109:
[----:B------:R-:W-:-:S05]  /*1c20*/  FADD.FTZ R97, R77, R97 ;  /* 0x000000614d617221 */ /* 0x000fca0000010000 */
.L_x_26110:
[----:B------:R-:W-:Y:S02]  /*1c30*/  MOV R81, R97 ;  /* 0x0000006100517202 */ /* 0x000fe40000000f00 */
.L_x_26111:
[----:B------:R-:W-:Y:S01]  /*1c40*/  FMUL.FTZ R105, R86, R116 ;  /* 0x0000007456697220 */ /* 0x000fe20000410000 */
[----:B------:R-:W-:Y:S05]  /*1c50*/  @P2 BRA `(.L_x_26112) ;  /* 0x0000002000002947 */ /* 0x000fea0003800000 */
[----:B------:R-:W-:Y:S05]  /*1c60*/  @P0 BRA `(.L_x_26113) ;  /* 0x0000002000000947 */ /* 0x000fea0003800000 */
[----:B------:R-:W-:Y:S05]  /*1c70*/  BRA `(.L_x_26114) ;  /* 0x0000002000007947 */ /* 0x000fea0003800000 */
.L_x_26112:
[----:B------:R-:W-:-:S05]  /*1c80*/  FADD.FTZ R105, R78, R105 ;  /* 0x000000694e697221 */ /* 0x000fca0000010000 */
.L_x_26113:
[----:B------:R-:W-:Y:S02]  /*1c90*/  MOV R82, R105 ;  /* 0x0000006900527202 */ /* 0x000fe40000000f00 */
.L_x_26114:
[----:B------:R-:W-:Y:S01]  /*1ca0*/  FMUL.FTZ R113, R87, R116 ;  /* 0x0000007457717220 */ /* 0x000fe20000410000 */
[----:B------:R-:W-:Y:S05]  /*1cb0*/  @P2 BRA `(.L_x_26115) ;  /* 0x0000002000002947 */ /* 0x000fea0003800000 */
[----:B------:R-:W-:Y:S05]  /*1cc0*/  @P0 BRA `(.L_x_26116) ;  /* 0x0000002000000947 */ /* 0x000fea0003800000 */
[----:B------:R-:W-:Y:S05]  /*1cd0*/  BRA `(.L_x_26117) ;  /* 0x0000002000007947 */ /* 0x000fea0003800000 */
.L_x_26115:
[----:B------:R-:W-:-:S05]  /*1ce0*/  FADD.FTZ R113, R79, R113 ;  /* 0x000000714f717221 */ /* 0x000fca0000010000 */
.L_x_26116:
[----:B------:R-:W-:Y:S02]  /*1cf0*/  MOV R83, R113 ;  /* 0x0000007100537202 */ /* 0x000fe40000000f00 */
.L_x_26117:
[----:B------:R-:W-:-:S04]  /*1d00*/  @P0 LEA R84, P2, R117, c[0x0][0x188], 0x4 ;  /* 0x0000620075540a11 */ /* 0x000fc800078420ff */
[C---:B------:R-:W-:Y:S02]  /*1d10*/  @P0 LEA.HI.X R85, R117.reuse, c[0x0][0x18c], RZ, 0x4, P2 ;  /* 0x0000630075550a11 */ /* 0x040fe400010f24ff */
[----:B------:R-:W-:-:S03]  /*1d20*/  IADD3 R117, R117, 0x80, RZ ;  /* 0x0000008075757810 */ /* 0x000fc60007ffe0ff */
[----:B------:R1:W-:Y:S04]  /*1d30*/  @P0 STG.E.128 [R84.64], R80 ;  /* 0x0000005054000986 */ /* 0x0003e8000c101d04 */
.L_x_26105:
[----:B------:R-:W-:Y:S05]  /*1d40*/  BSYNC B0 ;  /* 0x0000000000007941 */ /* 0x000fea0003800000 */
.L_x_26104:
        /* <DEDUP_REMOVED lines=17> */
.L_x_26120:
[----:B------:R-:W-:-:S05]  /*1e60*/  FADD.FTZ R90, R76, R90 ;  /* 0x0000005a4c5a7221 */ /* 0x000fca0000010000 */
.L_x_26121:
[----:B------:R-:W-:Y:S02]  /*1e70*/  MOV R80, R90 ;  /* 0x0000005a00507202 */ /* 0x000fe40000000f00 */
.L_x_26122:
[----:B------:R-:W-:Y:S01]  /*1e80*/  FMUL.FTZ R98, R85, R116 ;  /* 0x0000007455627220 */ /* 0x000fe20000410000 */
[----:B------:R-:W-:Y:S05]  /*1e90*/  @P2 BRA `(.L_x_26123) ;  /* 0x0000002000002947 */ /* 0x000fea0003800000 */
[----:B------:R-:W-:Y:S05]  /*1ea0*/  @P0 BRA `(.L_x_26124) ;  /* 0x0000002000000947 */ /* 0x000fea0003800000 */
[----:B------:R-:W-:Y:S05]  /*1eb0*/  BRA `(.L_x_26125) ;  /* 0x0000002000007947 */ /* 0x000fea0003800000 */
.L_x_26123:
[----:B------:R-:W-:-:S05]  /*1ec0*/  FADD.FTZ R98, R77, R98 ;  /* 0x000000624d627221 */ /* 0x000fca0000010000 */
.L_x_26124:
[----:B------:R-:W-:Y:S02]  /*1ed0*/  MOV R81, R98 ;  /* 0x0000006200517202 */ /* 0x000fe40000000f00 */
.L_x_26125:
[----:B------:R-:W-:Y:S01]  /*1ee0*/  FMUL.FTZ R106, R86, R116 ;  /* 0x00000074566a7220 */ /* 0x000fe20000410000 */
[----:B------:R-:W-:Y:S05]  /*1ef0*/  @P2 BRA `(.L_x_26126) ;  /* 0x0000002000002947 */ /* 0x000fea0003800000 */
[----:B------:R-:W-:Y:S05]  /*1f00*/  @P0 BRA `(.L_x_26127) ;  /* 0x0000002000000947 */ /* 0x000fea0003800000 */
[----:B------:R-:W-:Y:S05]  /*1f10*/  BRA `(.L_x_26128) ;  /* 0x0000002000007947 */ /* 0x000fea0003800000 */
.L_x_26126:
[----:B------:R-:W-:-:S05]  /*1f20*/  FADD.FTZ R106, R78, R106 ;  /* 0x0000006a4e6a7221 */ /* 0x000fca0000010000 */
.L_x_26127:
[----:B------:R-:W-:Y:S02]  /*1f30*/  MOV R82, R106 ;  /* 0x0000006a00527202 */ /* 0x000fe40000000f00 */
.L_x_26128:
[----:B------:R-:W-:Y:S01]  /*1f40*/  FMUL.FTZ R114, R87, R116 ;  /* 0x0000007457727220 */ /* 0x000fe20000410000 */
[----:B------:R-:W-:Y:S05]  /*1f50*/  @P2 BRA `(.L_x_26129) ;  /* 0x0000002000002947 */ /* 0x000fea0003800000 */
[----:B------:R-:W-:Y:S05]  /*1f60*/  @P0 BRA `(.L_x_26130) ;  /* 0x0000002000000947 */ /* 0x000fea0003800000 */
[----:B------:R-:W-:Y:S05]  /*1f70*/  BRA `(.L_x_26131) ;  /* 0x0000002000007947 */ /* 0x000fea0003800000 */
.L_x_26129:
[----:B------:R-:W-:-:S05]  /*1f80*/  FADD.FTZ R114, R79, R114 ;  /* 0x000000724f727221 */ /* 0x000fca0000010000 */
.L_x_26130:
[----:B------:R-:W-:Y:S02]  /*1f90*/  MOV R83, R114 ;  /* 0x0000007200537202 */ /* 0x000fe40000000f00 */
.L_x_26131:
[----:B------:R-:W-:-:S04]  /*1fa0*/  @P0 LEA R84, P2, R117, c[0x0][0x188], 0x4 ;  /* 0x0000620075540a11 */ /* 0x000fc800078420ff */
[----:B------:R-:W-:-:S05]  /*1fb0*/  @P0 LEA.HI.X R85, R117, c[0x0][0x18c], RZ, 0x4, P2 ;  /* 0x0000630075550a11 */ /* 0x000fca00010f24ff */
[----:B------:R1:W-:Y:S04]  /*1fc0*/  @P0 STG.E.128 [R84.64], R80 ;  /* 0x0000005054000986 */ /* 0x0003e8000c101d04 */
.L_x_26119:
[----:B------:R-:W-:Y:S05]  /*1fd0*/  BSYNC B0 ;  /* 0x0000000000007941 */ /* 0x000fea0003800000 */
.L_x_26118:
[----:B-1----:R-:W-:Y:S01]  /*1fe0*/  FADD.FTZ R84, RZ, R7 ;  /* 0x00000007ff547221 */ /* 0x002fe20000010000 */
[C---:B------:R-:W-:Y:S02]  /*1ff0*/  ISETP.GT.U32.AND P3, PT, R2.reuse, 0xff, PT ;  /* 0x000000ff0200780c */ /* 0x040fe40003f64070 */
[----:B------:R-:W-:Y:S01]  /*2000*/  LOP3.LUT P2, RZ, R5, 0xff, RZ, 0xc0, !PT ;  /* 0x000000ff05ff7812 */ /* 0x000fe2000784c0ff */
[----:B------:R-:W-:Y:S01]  /*2010*/  FADD.FTZ R84, R91, R84 ;  /* 0x000000545b547221 */ /* 0x000fe20000010000 */
[----:B-----5:R-:W-:Y:S02]  /*2020*/  SHF.R.U32.HI R116, RZ, 0x5, R0 ;  /* 0x00000005ff747819 */ /* 0x020fe40000011600 */
[----:B------:R-:W-:Y:S01]  /*2030*/  ISETP.GT.U32.AND P4, PT, R2, 0x2ff, PT ;  /* 0x000002ff0200780c */ /* 0x000fe20003f84070 */
        /* <DEDUP_REMOVED lines=42> */
.L_x_26152:
        /* <DEDUP_REMOVED lines=89> */
.L_x_26153:
        /* <DEDUP_REMOVED lines=54> */
[----:B------:R-:W1:Y:S01]  /*2bd0*/  SHFL.IDX PT, R117, R86, RZ, 0x1f ;  /* 0x00001fff56757589 */ /* 0x000e6200000e0000 */
[C---:B0-----:R-:W-:Y:S01]  /*2be0*/  FMUL.FTZ R85, R119.reuse, R119 ;  /* 0x0000007777557220 */ /* 0x041fe20000410000 */
[----:B------:R-:W-:Y:S01]  /*2bf0*/  FSEL R116, R119, RZ, !P2 ;  /* 0x000000ff77747208 */ /* 0x000fe20005000000 */
[----:B-1----:R-:W-:-:S03]  /*2c00*/  FFMA.FTZ R84, R117, R84, c[0x0][0x228] ;  /* 0x00008a0075547623 */ /* 0x002fc60000010054 */
        /* <DEDUP_REMOVED lines=15> */
[C---:B------:R-:W-:Y:S01]  /*2d00*/  FMUL.FTZ R87, R117.reuse, R118 ;  /* 0x0000007675577220 */ /* 0x040fe20000410000 */
[----:B------:R-:W-:Y:S01]  /*2d10*/  MOV R118, 0x10 ;  /* 0x0000001000767802 */ /* 0x000fe20000000f00 */
        /* <DEDUP_REMOVED lines=8> */
.L_x_26135:
[----:B------:R-:W-:Y:S05]  /*2da0*/  BSYNC B0 ;  /* 0x0000000000007941 */ /* 0x000fea0003800000 */
.L_x_26134:
        /* <DEDUP_REMOVED lines=19> */
.L_x_26137:
[----:B------:R-:W-:Y:S05]  /*2ee0*/  BSYNC B0 ;  /* 0x0000000000007941 */ /* 0x000fea0003800000 */
.L_x_26136:
[----:B------:R-:W-:Y:S01]  /*2ef0*/  ISETP.GE.U32.AND P2, PT, R2, 0x180, PT ;  /* 0x000001800200780c */ /* 0x000fe20003f46070 */
[----:B------:R-:W-:-:S12]  /*2f00*/  BSSY B0, `(.L_x_26138) ;  /* 0x0000012000007945 */ /* 0x000fd80003800000 */
        /* <DEDUP_REMOVED lines=17> */
.L_x_26139:
[----:B------:R-:W-:Y:S05]  /*3020*/  BSYNC B0 ;  /* 0x0000000000007941 */ /* 0x000fea0003800000 */
.L_x_26138:
        /* <DEDUP_REMOVED lines=19> */
.L_x_26141:
[----:B------:R-:W-:Y:S05]  /*3160*/  BSYNC B0 ;  /* 0x0000000000007941 */ /* 0x000fea0003800000 */
.L_x_26140:
        /* <DEDUP_REMOVED lines=19> */
.L_x_26143:
[----:B------:R-:W-:Y:S05]  /*32a0*/  BSYNC B0 ;  /* 0x0000000000007941 */ /* 0x000fea0003800000 */
.L_x_26142:
        /* <DEDUP_REMOVED lines=19> */
.L_x_26145:
[----:B------:R-:W-:Y:S05]  /*33e0*/  BSYNC B0 ;  /* 0x0000000000007941 */ /* 0x000fea0003800000 */
.L_x_26144:
        /* <DEDUP_REMOVED lines=19> */
.L_x_26147:
[----:B------:R-:W-:Y:S05]  /*3520*/  BSYNC B0 ;  /* 0x0000000000007941 */ /* 0x000fea0003800000 */
.L_x_26146:
        /* <DEDUP_REMOVED lines=18> */
.L_x_26149:
[----:B------:R-:W-:Y:S05]  /*3650*/  BSYNC B0 ;  /* 0x0000000000007941 */ /* 0x000fea0003800000 */
.L_x_26148:
[----:B------:R-:W-:Y:S02]  /*3660*/  LOP3.LUT P2, RZ, R5, 0xff, RZ, 0xc0, !PT ;  /* 0x000000ff05ff7812 */ /* 0x000fe4000784c0ff */
[----:B------:R-:W-:Y:S02]  /*3670*/  IADD3 R4, R4, c[0x0][0x160], RZ ;  /* 0x0000580004047a10 */ /* 0x000fe40007ffe0ff */
[----:B------:R-:W-:Y:S02]  /*3680*/  SEL R5, RZ, 0x1, P2 ;  /* 0x00000001ff057807 */ /* 0x000fe40001000000 */
[----:B------:R-:W-:-:S13]  /*3690*/  ISETP.GE.AND P2, PT, R4, c[0x0][0x164], PT ;  /* 0x0000590004007a0c */ /* 0x000fda0003f46270 */
[----:B0-----:R-:W-:Y:S01]  /*36a0*/  @P2 CALL.REL.NOINC `(.L_x_26150) ;  /* 0x0000001000002944 */ /* 0x001fe20003c00000 */
[----:B------:R-:W-:Y:S05]  /*36b0*/  BRA `(.L_x_26151) ;  /* 0xffffd38000007947 */ /* 0x000fea000383ffff */
.L_x_26150:
[----:B------:R-:W-:Y:S05]  /*36c0*/  EXIT ;  /* 0x000000000000794d */ /* 0x000fea0003800000 */
.L_x_26132:
[----:B------:R-:W-:Y:S01]  /*36d0*/  HFMA2.MMA R117, -RZ, RZ, 0, 1.847743988037109375e-06 ;  /* 0x0000001fff757435 */ /* 0x000fe200000001ff */
[----:B------:R-:W-:Y:S02]  /*36e0*/  MOV R119, 0x1 ;  /* 0x0000000100777802 */ /* 0x000fe40000000f00 */
[----:B------:R-:W-:Y:S02]  /*36f0*/  MOV R118, 0xffffffff ;  /* 0xffffffff00767802 */ /* 0x000fe40000000f00 */
[----:B------:R-:W-:Y:S02]  /*3700*/  MOV R86, 0x3720 ;  /* 0x0000372000567802 */ /* 0x000fe40000000f00 */
[----:B0-----:R-:W-:Y:S05]  /*3710*/  CALL.REL.NOINC `($__internal_144_$__cuda_sm70_shflsync_bfly_p) ;  /* 0x000007f000007944 */ /* 0x001fea0003c00000 */
[----:B01----:R-:W-:Y:S05]  /*3720*/  BRA `(.L_x_26152) ;  /* 0xffffebb000007947 */ /* 0x003fea000383ffff */
.L_x_26133:
[----:B------:R-:W-:Y:S01]  /*3730*/  HFMA2.MMA R119, -RZ, RZ, 0, 1.1920928955078125e-07 ;  /* 0x00000002ff777435 */ /* 0x000fe200000001ff */
[----:B------:R-:W-:Y:S02]  /*3740*/  MOV R117, 0x1f ;  /* 0x0000001f00757802 */ /* 0x000fe40000000f00 */
[----:B------:R-:W-:Y:S02]  /*3750*/  MOV R118, 0xffffffff ;  /* 0xffffffff00767802 */ /* 0x000fe40000000f00 */
[----:B------:R-:W-:-:S02]  /*3760*/  MOV R86, 0x3780 ;  /* 0x0000378000567802 */ /* 0x000fc40000000f00 */
[----:B0-----:R-:W-:Y:S05]  /*3770*/  CALL.REL.NOINC `($__internal_144_$__cuda_sm70_shflsync_bfly_p) ;  /* 0x0000079000007944 */ /* 0x001fea0003c00000 */
[----:B0-----:R-:W-:Y:S01]  /*3780*/  HFMA2.MMA R119, -RZ, RZ, 0, 2.384185791015625e-07 ;  /* 0x00000004ff777435 */ /* 0x001fe200000001ff */
[----:B-1----:R-:W-:Y:S01]  /*3790*/  FADD.FTZ R85, R85, R118 ;  /* 0x0000007655557221 */ /* 0x002fe20000010000 */
[----:B------:R-:W-:-:S02]  /*37a0*/  MOV R117, 0x1f ;  /* 0x0000001f00757802 */ /* 0x000fc40000000f00 */
[----:B------:R-:W-:Y:S02]  /*37b0*/  MOV R118, 0xffffffff ;  /* 0xffffffff00767802 */ /* 0x000fe40000000f00 */
[----:B------:R-:W-:Y:S02]  /*37c0*/  MOV R86, 0x37e0 ;  /* 0x000037e000567802 */ /* 0x000fe40000000f00 */
[----:B------:R-:W-:Y:S05]  /*37d0*/  CALL.REL.NOINC `($__internal_144_$__cuda_sm70_shflsync_bfly_p) ;  /* 0x0000073000007944 */ /* 0x000fea0003c00000 */
[----:B0-----:R-:W-:Y:S01]  /*37e0*/  HFMA2.MMA R119, -RZ, RZ, 0, 4.76837158203125e-07 ;  /* 0x00000008ff777435 */ /* 0x001fe200000001ff */
[----:B-1----:R-:W-:Y:S01]  /*37f0*/  FADD.FTZ R85, R85, R118 ;  /* 0x0000007655557221 */ /* 0x002fe20000010000 */
[----:B------:R-:W-:Y:S02]  /*3800*/  MOV R117, 0x1f ;  /* 0x0000001f00757802 */ /* 0x000fe40000000f00 */
[----:B------:R-:W-:Y:S02]  /*3810*/  MOV R118, 0xffffffff ;  /* 0xffffffff00767802 */ /* 0x000fe40000000f00 */
[----:B------:R-:W-:Y:S02]  /*3820*/  MOV R86, 0x3840 ;  /* 0x0000384000567802 */ /* 0x000fe40000000f00 */
[----:B------:R-:W-:Y:S05]  /*3830*/  CALL.REL.NOINC `($__internal_144_$__cuda_sm70_shflsync_bfly_p) ;  /* 0x000006d000007944 */ /* 0x000fea0003c00000 */
[----:B0-----:R-:W-:Y:S01]  /*3840*/  HFMA2.MMA R119, -RZ, RZ, 0, 9.5367431640625e-07 ;  /* 0x00000010ff777435 */ /* 0x001fe200000001ff */
[----:B-1----:R-:W-:Y:S01]  /*3850*/  FADD.FTZ R85, R85, R118 ;  /* 0x0000007655557221 */ /* 0x002fe20000010000 */
[----:B------:R-:W-:-:S02]  /*3860*/  MOV R117, 0x1f ;  /* 0x0000001f00757802 */ /* 0x000fc40000000f00 */
[----:B------:R-:W-:Y:S02]  /*3870*/  MOV R118, 0xffffffff ;  /* 0xffffffff00767802 */ /* 0x000fe40000000f00 */
[----:B------:R-:W-:Y:S02]  /*3880*/  MOV R86, 0x38a0 ;  /* 0x000038a000567802 */ /* 0x000fe40000000f00 */
[----:B------:R-:W-:Y:S05]  /*3890*/  CALL.REL.NOINC `($__internal_144_$__cuda_sm70_shflsync_bfly_p) ;  /* 0x0000067000007944 */ /* 0x000fea0003c00000 */
[----:B-1----:R-:W-:Y:S01]  /*38a0*/  FADD.FTZ R84, R85, R118 ;  /* 0x0000007655547221 */ /* 0x002fe20000010000 */
[----:B------:R-:W-:Y:S01]  /*38b0*/  P2R R87, PR, RZ, 0x1 ;  /* 0x00000001ff577803 */ /* 0x000fe20000000000 */
[----:B0-----:R-:W-:Y:S01]  /*38c0*/  HFMA2.MMA R119, -RZ, RZ, 0, 5.9604644775390625e-08 ;  /* 0x00000001ff777435 */ /* 0x001fe200000001ff */
        /* <DEDUP_REMOVED lines=72> */
[----:B------:R-:W-:Y:S05]  /*3d50*/  CALL.REL.NOINC `($__internal_144_$__cuda_sm70_shflsync_bfly_p) ;  /* 0x000001b000007944 */ /* 0x000fea0003c00000 */
[----:B0-----:R-:W-:Y:S01]  /*3d60*/  HFMA2.MMA R119, -RZ, RZ, 0, 1.1920928955078125e-07 ;  /* 0x00000002ff777435 */ /* 0x001fe200000001ff */
[----:B-1----:R-:W-:Y:S01]  /*3d70*/  FADD.FTZ R85, R85, R118 ;  /* 0x0000007655557221 */ /* 0x002fe20000010000 */
[----:B------:R-:W-:Y:S02]  /*3d80*/  MOV R117, 0x1f ;  /* 0x0000001f00757802 */ /* 0x000fe40000000f00 */
[----:B------:R-:W-:Y:S02]  /*3d90*/  MOV R118, 0xffffffff ;  /* 0xffffffff00767802 */ /* 0x000fe40000000f00 */
[----:B------:R-:W-:Y:S02]  /*3da0*/  MOV R86, 0x3dc0 ;  /* 0x00003dc000567802 */ /* 0x000fe40000000f00 */
[----:B------:R-:W-:Y:S05]  /*3db0*/  CALL.REL.NOINC `($__internal_144_$__cuda_sm70_shflsync_bfly_p) ;  /* 0x0000015000007944 */ /* 0x000fea0003c00000 */
[----:B0-----:R-:W-:Y:S01]  /*3dc0*/  HFMA2.MMA R119, -RZ, RZ, 0, 2.384185791015625e-07 ;  /* 0x00000004ff777435 */ /* 0x001fe200000001ff */
[----:B-1----:R-:W-:Y:S01]  /*3dd0*/  FADD.FTZ R85, R85, R118 ;  /* 0x0000007655557221 */ /* 0x002fe20000010000 */
[----:B------:R-:W-:Y:S02]  /*3de0*/  MOV R117, 0x1f ;  /* 0x0000001f00757802 */ /* 0x000fe40000000f00 */
[----:B------:R-:W-:-:S02]  /*3df0*/  MOV R118, 0xffffffff ;  /* 0xffffffff00767802 */ /* 0x000fc40000000f00 */
        /* <DEDUP_REMOVED lines=8> */
[----:B-1----:R-:W-:Y:S01]  /*3e80*/  FADD.FTZ R120, R85, R118 ;  /* 0x0000007655787221 */ /* 0x002fe20000010000 */
[----:B0-----:R-:W-:Y:S01]  /*3e90*/  HFMA2.MMA R119, -RZ, RZ, 0, 9.5367431640625e-07 ;  /* 0x00000010ff777435 */ /* 0x001fe200000001ff */
[----:B------:R-:W-:Y:S02]  /*3ea0*/  MOV R117, 0x1f ;  /* 0x0000001f00757802 */ /* 0x000fe40000000f00 */
[----:B------:R-:W-:-:S02]  /*3eb0*/  MOV R118, 0xffffffff ;  /* 0xffffffff00767802 */ /* 0x000fc40000000f00 */
[----:B------:R-:W-:Y:S02]  /*3ec0*/  MOV R85, R120 ;  /* 0x0000007800557202 */ /* 0x000fe40000000f00 */
[----:B------:R-:W-:Y:S02]  /*3ed0*/  MOV R86, 0x3ef0 ;  /* 0x00003ef000567802 */ /* 0x000fe40000000f00 */
[----:B------:R-:W-:Y:S05]  /*3ee0*/  CALL.REL.NOINC `($__internal_144_$__cuda_sm70_shflsync_bfly_p) ;  /* 0x0000002000007944 */ /* 0x000fea0003c00000 */
[----:B01----:R-:W-:Y:S01]  /*3ef0*/  MOV R117, R118 ;  /* 0x0000007600757202 */ /* 0x003fe20000000f00 */
[----:B------:R-:W-:Y:S05]  /*3f00*/  BRA `(.L_x_26153) ;  /* 0xffffe96000007947 */ /* 0x000fea000383ffff */
        .weak           $__internal_144_$__cuda_sm70_shflsync_bfly_p
        .type           $__internal_144_$__cuda_sm70_shflsync_bfly_p,@function
        .size           $__internal_144_$__cuda_sm70_shflsync_bfly_p,(.L_x_29208 - $__internal_144_$__cuda_sm70_shflsync_bfly_p)
$__internal_144_$__cuda_sm70_shflsync_bfly_p:
[----:B------:R-:W-:Y:S01]  /*3f10*/  HFMA2.MMA R87, -RZ, RZ, 0, 0 ;  /* 0x00000000ff577435 */ /* 0x000fe200000001ff */
[----:B------:R-:W-:Y:S04]  /*3f20*/  WARPSYNC R118 ;  /* 0x0000007600007348 */ /* 0x000fe80003800000 */
[----:B------:R0:W1:Y:S01]  /*3f30*/  SHFL.BFLY PT, R118, R85, R119, R117 ;  /* 0x0c00007755767389 */ /* 0x00006200000e0075 */
[----:B------:R-:W-:Y:S05]  /*3f40*/  RET.REL.NODEC R86 `(_ZN10layer_norm13ln_fwd_kernelINS_13Kernel_traitsIfffffjLj4096ELj1ELj1ELj4ELj16ENS_18Kernel_traits_baseILj4096EfffffjLj128EEEEELb0ELb0ELb0ELb0EEEvNS_9FwdParamsE) ;  /* 0xffffc0b056007950 */ /* 0x000fea0003c3ffff */
.L_x_26154:
        /* <DEDUP_REMOVED lines=11> */
.L_x_29208:


//--------------------- .text._ZN10layer_norm13ln_fwd_kernelINS_13Kernel_traitsIfffffjLj4096ELj1ELj1ELj4ELj16ENS_18Kernel_traits_baseILj4096EfffffjLj128EEEEELb0ELb0ELb0ELb1EEEvNS_9FwdParamsE --------------------------
	.section	.text._ZN10layer_norm13ln_fwd_kernelINS_13Kernel_traitsIfffffjLj4096ELj1ELj1ELj4ELj16ENS_18Kernel_traits_baseILj4096EfffffjLj128EEEEELb0ELb0ELb0ELb1EEEvNS_9FwdParamsE,"ax",@progbits
	.sectioninfo	@"SHI_REGISTERS=165"
	.align	128
        .global         _ZN10layer_norm13ln_fwd_kernelINS_13Kernel_traitsIfffffjLj4096ELj1ELj1ELj4ELj16ENS_18Kernel_traits_baseILj4096EfffffjLj128EEEEELb0ELb0ELb0ELb1EEEvNS_9FwdParamsE
        .type           _ZN10layer_norm13ln_fwd_kernelINS_13Kernel_traitsIfffffjLj4096ELj1ELj1ELj4ELj16ENS_18Kernel_traits_baseILj4096EfffffjLj128EEEEELb0ELb0ELb0ELb1EEEvNS_9FwdParamsE,@function
        .size           _ZN10layer_norm13ln_fwd_kernelINS_13Kernel_traitsIfffffjLj4096ELj1ELj1ELj4ELj16ENS_18Kernel_traits_baseILj4096EfffffjLj128EEEEELb0ELb0ELb0ELb1EEEvNS_9FwdParamsE,(.L_x_29209 - _ZN10layer_norm13ln_fwd_kernelINS_13Kernel_traitsIfffffjLj4096ELj1ELj1ELj4ELj16ENS_18Kernel_traits_baseILj4096EfffffjLj128EEEEELb0ELb0ELb0ELb1EEEvNS_9FwdParamsE)
        .other          _ZN10layer_norm13ln_fwd_kernelINS_13Kernel_traitsIfffffjLj4096ELj1ELj1ELj4ELj16ENS_18Kernel_traits_baseILj4096EfffffjLj128EEEEELb0ELb0ELb0ELb1EEEvNS_9FwdParamsE,@"STO_CUDA_ENTRY STV_DEFAULT"
_ZN10layer_norm13ln_fwd_kernelINS_13Kernel_traitsIfffffjLj4096ELj1ELj1ELj4ELj16ENS_18Kernel_traits_baseILj4096EfffffjLj128EEEEELb0ELb0ELb0ELb1EEEvNS_9FwdParamsE:
.text._ZN10layer_norm13ln_fwd_kernelINS_13Kernel_traitsIfffffjLj4096ELj1ELj1ELj4ELj16ENS_18Kernel_traits_baseILj4096EfffffjLj128EEEEELb0ELb0ELb0ELb1EEEvNS_9FwdParamsE:
        /* <DEDUP_REMOVED lines=40> */
[----:B------:R-:W-:Y:S01]  /*0280*/  MOV R0, c[0x0][0x180] ;  /* 0x0000600000007a02 */ /* 0x000fe20000000f00 */
[----:B0-----:R-:W-:Y:S01]  /*0290*/  HFMA2.MMA R4, -RZ, RZ, 0, 5.9604644775390625e-08 ;  /* 0x00000001ff047435 */ /* 0x001fe200000001ff */
[----:B------:R0:W5:Y:S02]  /*02a0*/  LDG.E.128 R40, [R2.64] ;  /* 0x0000000402287981 */ /* 0x000164000c1e1d00 */
[----:B------:R-:W-:-:S02]  /*02b0*/  LOP3.LUT P0, RZ, R0, c[0x0][0x1c0], RZ, 0xfc, !PT ;  /* 0x0000700000ff7a12 */ /* 0x000fc4000780fcff */
[----:B------:R-:W-:Y:S01]  /*02c0*/  MOV R0, c[0x0][0x184] ;  /* 0x0000610000007a02 */ /* 0x000fe20000000f00 */
[----:B------:R0:W5:Y:S01]  /*02d0*/  LDG.E.128 R36, [R2.64+0x800] ;  /* 0x0008000402247981 */ /* 0x000162000c1e1d00 */
[----:B------:R-:W-:Y:S02]  /*02e0*/  SHF.L.U32 R83, R83, 0x2, RZ ;  /* 0x0000000253537819 */ /* 0x000fe400000006ff */
[----:B------:R-:W-:Y:S01]  /*02f0*/  LOP3.LUT P0, RZ, R0, c[0x0][0x1c4], RZ, 0xfc, P0 ;  /* 0x0000710000ff7a12 */ /* 0x000fe2000000fcff */
[----:B------:R0:W5:Y:S01]  /*0300*/  LDG.E.128 R32, [R2.64+0x1000] ;  /* 0x0010000402207981 */ /* 0x000162000c1e1d00 */
[----:B------:R-:W-:-:S03]  /*0310*/  SHF.R.U32.HI R0, RZ, 0x5, R84 ;  /* 0x00000005ff007819 */ /* 0x000fc60000011654 */
[----:B------:R0:W5:Y:S01]  /*0320*/  LDG.E.128 R28, [R2.64+0x1800] ;  /* 0x00180004021c7981 */ /* 0x000162000c1e1d00 */
[----:B------:R-:W-:-:S03]  /*0330*/  LOP3.LUT R81, R84, 0x1f, RZ, 0xc0, !PT ;  /* 0x0000001f54517812 */ /* 0x000fc600078ec0ff */
[----:B------:R0:W5:Y:S01]  /*0340*/  LDG.E.128 R24, [R2.64+0x2000] ;  /* 0x0020000402187981 */ /* 0x000162000c1e1d00 */
[----:B------:R-:W-:-:S03]  /*0350*/  LOP3.LUT R80, R84, 0x7f, RZ, 0xc0, !PT ;  /* 0x0000007f54507812 */ /* 0x000fc600078ec0ff */
[----:B------:R0:W5:Y:S04]  /*0360*/  LDG.E.128 R20, [R2.64+0x2800] ;  /* 0x0028000402147981 */ /* 0x000168000c1e1d00 */
[----:B------:R0:W5:Y:S04]  /*0370*/  LDG.E.128 R16, [R2.64+0x3000] ;  /* 0x0030000402107981 */ /* 0x000168000c1e1d00 */
[----:B------:R0:W5:Y:S01]  /*0380*/  LDG.E.128 R12, [R2.64+0x3800] ;  /* 0x00380004020c7981 */ /* 0x000162000c1e1d00 */
[----:B------:R-:W-:Y:S01]  /*0390*/  ULDC.U8 UR6, c[0x0][0x1f0] ;  /* 0x00007c0000067ab9 */ /* 0x000fe20000000000 */
[----:B0-----:R-:W-:-:S02]  /*03a0*/  LOP3.LUT R3, R0, 0x3, RZ, 0xc0, !PT ;  /* 0x0000000300037812 */ /* 0x001fc400078ec0ff */
[----:B------:R-:W-:Y:S02]  /*03b0*/  PRMT R2, R4, 0x7610, R2 ;  /* 0x0000761004027816 */ /* 0x000fe40000000002 */
[----:B------:R-:W-:Y:S02]  /*03c0*/  IADD3 R0, R83, 0x4, RZ ;  /* 0x0000000453007810 */ /* 0x000fe40007ffe0ff */
.L_x_26254:
        /* <DEDUP_REMOVED lines=8> */
[----:B------:R-:W-:Y:S02]  /*0450*/  LEA.HI.SX32 R98, R77, R80, 0x1e ;  /* 0x000000504d627211 */ /* 0x000fe400078ff2ff */
[----:B------:R-:W-:Y:S02]  /*0460*/  MOV R100, 0x3f800000 ;  /* 0x3f80000000647802 */ /* 0x000fe40000000f00 */
[----:B------:R-:W-:-:S03]  /*0470*/  @P2 MOV R79, 0x4 ;  /* 0x00000004004f2802 */ /* 0x000fc60000000f00 */
[----:B------:R-:W-:Y:S02]  /*0480*/  @P1 LEA R86, P3, R98, c[0x0][0x180], 0x4 ;  /* 0x0000600062561a11 */ /* 0x000fe400078620ff */
[----:B------:R-:W-:-:S04]  /*0490*/  @P2 IMAD.WIDE R76, R82, R79, c[0x0][0x1c0] ;  /* 0x00007000524c2625 */ /* 0x000fc800078e024f */
[C---:B------:R-:W-:Y:S01]  /*04a0*/  IMAD.WIDE.U32 R78, R98.reuse, R89, c[0x0][0x170] ;  /* 0x00005c00624e7625 */ /* 0x040fe200078e0059 */
[----:B------:R-:W-:Y:S01]  /*04b0*/  @P1 LEA.HI.X R87, R98, c[0x0][0x184], RZ, 0x4, P3 ;  /* 0x0000610062571a11 */ /* 0x000fe200018f24ff */
[----:B------:R-:W2:Y:S04]  /*04c0*/  @P2 LDG.E R100, [R76.64] ;  /* 0x000000044c642981 */ /* 0x000ea8000c1e1900 */
[----:B------:R-:W2:Y:S04]  /*04d0*/  LDG.E.128 R92, [R78.64] ;  /* 0x000000044e5c7981 */ /* 0x000ea8000c1e1d00 */
[----:B-----5:R0:W5:Y:S01]  /*04e0*/  @P1 LDG.E.128 R8, [R86.64] ;  /* 0x0000000456081981 */ /* 0x020162000c1e1d00 */
[----:B------:R-:W-:-:S04]  /*04f0*/  ISETP.NE.U32.AND P2, PT, RZ, c[0x0][0x180], PT ;  /* 0x00006000ff007a0c */ /* 0x000fc80003f45070 */
[----:B------:R-:W-:Y:S01]  /*0500*/  ISETP.NE.AND.EX P2, PT, RZ, c[0x0][0x184], PT, P2 ;  /* 0x00006100ff007a0c */ /* 0x000fe20003f45320 */
[----:B--2---:R-:W-:-:S12]  /*0510*/  FMUL.FTZ R109, R92, R100 ;  /* 0x000000645c6d7220 */ /* 0x004fd80000410000 */
[----:B------:R-:W-:Y:S05]  /*0520*/  @P2 BRA `(.L_x_26155) ;  /* 0x0000002000002947 */ /* 0x000fea0003800000 */
[----:B0-----:R-:W-:Y:S05]  /*0530*/  @P0 BRA `(.L_x_26156) ;  /* 0x0000002000000947 */ /* 0x001fea0003800000 */
[----:B------:R-:W-:Y:S05]  /*0540*/  BRA `(.L_x_26157) ;  /* 0x0000002000007947 */ /* 0x000fea0003800000 */
.L_x_26155:
[----:B0----5:R-:W-:-:S05]  /*0550*/  FADD.FTZ R109, R8, R109 ;  /* 0x0000006d086d7221 */ /* 0x021fca0000010000 */
.L_x_26156:
[----:B------:R-:W-:Y:S02]  /*0560*/  MOV R4, R109 ;  /* 0x0000006d00047202 */ /* 0x000fe40000000f00 */
.L_x_26157:
[----:B------:R-:W-:Y:S01]  /*0570*/  FMUL.FTZ R107, R93, R100 ;  /* 0x000000645d6b7220 */ /* 0x000fe20000410000 */
[----:B------:R-:W-:Y:S05]  /*0580*/  @P2 BRA `(.L_x_26158) ;  /* 0x0000002000002947 */ /* 0x000fea0003800000 */
[----:B------:R-:W-:Y:S05]  /*0590*/  @P0 BRA `(.L_x_26159) ;  /* 0x0000002000000947 */ /* 0x000fea0003800000 */
[----:B------:R-:W-:Y:S05]  /*05a0*/  BRA `(.L_x_26160) ;  /* 0x0000002000007947 */ /* 0x000fea0003800000 */
.L_x_26158:
[----:B-----5:R-:W-:-:S05]  /*05b0*/  FADD.FTZ R107, R9, R107 ;  /* 0x0000006b096b7221 */ /* 0x020fca0000010000 */
.L_x_26159:
[----:B------:R-:W-:Y:S02]  /*05c0*/  MOV R5, R107 ;  /* 0x0000006b00057202 */ /* 0x000fe40000000f00 */
.L_x_26160:
[----:B------:R-:W-:Y:S01]  /*05d0*/  FMUL.FTZ R105, R94, R100 ;  /* 0x000000645e697220 */ /* 0x000fe20000410000 */
[----:B------:R-:W-:Y:S05]  /*05e0*/  @P2 BRA `(.L_x_26161) ;  /* 0x0000002000002947 */ /* 0x000fea0003800000 */
[----:B------:R-:W-:Y:S05]  /*05f0*/  @P0 BRA `(.L_x_26162) ;  /* 0x0000002000000947 */ /* 0x000fea0003800000 */
[----:B------:R-:W-:Y:S05]  /*0600*/  BRA `(.L_x_26163) ;  /* 0x0000002000007947 */ /* 0x000fea0003800000 */
.L_x_26161:
[----:B-----5:R-:W-:-:S05]  /*0610*/  FADD.FTZ R105, R10, R105 ;  /* 0x000000690a697221 */ /* 0x020fca0000010000 */
.L_x_26162:
[----:B------:R-:W-:Y:S02]  /*0620*/  MOV R6, R105 ;  /* 0x0000006900067202 */ /* 0x000fe40000000f00 */
.L_x_26163:
[----:B------:R-:W-:Y:S01]  /*0630*/  FMUL.FTZ R103, R95, R100 ;  /* 0x000000645f677220 */ /* 0x000fe20000410000 */
[----:B------:R-:W-:Y:S05]  /*0640*/  @P2 BRA `(.L_x_26164) ;  /* 0x0000002000002947 */ /* 0x000fea0003800000 */
[----:B------:R-:W-:Y:S05]  /*0650*/  @P0 BRA `(.L_x_26165) ;  /* 0x0000002000000947 */ /* 0x000fea0003800000 */
[----:B------:R-:W-:Y:S05]  /*0660*/  BRA `(.L_x_26166) ;  /* 0x0000002000007947 */ /* 0x000fea0003800000 */
.L_x_26164:
[----:B-----5:R-:W-:-:S05]  /*0670*/  FADD.FTZ R103, R11, R103 ;  /* 0x000000670b677221 */ /* 0x020fca0000010000 */
.L_x_26165:
[----:B------:R-:W-:Y:S02]  /*0680*/  MOV R7, R103 ;  /* 0x0000006700077202 */ /* 0x000fe40000000f00 */
.L_x_26166:
[C---:B------:R-:W-:Y:S02]  /*0690*/  @P0 LEA R78, P3, R98.reuse, c[0x0][0x188], 0x4 ;  /* 0x00006200624e0a11 */ /* 0x040fe400078620ff */
[C---:B------:R-:W-:Y:S02]  /*06a0*/  IADD3 R96, R98.reuse, 0x80, RZ ;  /* 0x0000008062607810 */ /* 0x040fe40007ffe0ff */
[----:B------:R-:W-:Y:S02]  /*06b0*/  @P0 LEA.HI.X R79, R98, c[0x0][0x18c], RZ, 0x4, P3 ;  /* 0x00006300624f0a11 */ /* 0x000fe400018f24ff */
[C---:B------:R-:W-:Y:S01]  /*06c0*/  @P1 LEA R86, P3, R96.reuse, c[0x0][0x180], 0x4 ;  /* 0x0000600060561a11 */ /* 0x040fe200078620ff */
[----:B------:R-:W-:-:S02]  /*06d0*/  IMAD.WIDE.U32 R76, R96, R89, c[0x0][0x170] ;  /* 0x00005c00604c7625 */ /* 0x000fc400078e0059 */
[----:B------:R0:W-:Y:S01]  /*06e0*/  @P0 STG.E.128 [R78.64], R4 ;  /* 0x000000044e000986 */ /* 0x0001e2000c101d04 */
[----:B------:R-:W-:-:S03]  /*06f0*/  @P1 LEA.HI.X R87, R96, c[0x0][0x184], RZ, 0x4, P3 ;  /* 0x0000610060571a11 */ /* 0x000fc600018f24ff */
[----:B------:R-:W2:Y:S04]  /*0700*/  LDG.E.128 R92, [R76.64] ;  /* 0x000000044c5c7981 */ /* 0x000ea8000c1e1d00 */
[----:B-----5:R0:W5:Y:S01]  /*0710*/  @P1 LDG.E.128 R8, [R86.64] ;  /* 0x0000000456081981 */ /* 0x020162000c1e1d00 */
[----:B--2---:R-:W-:Y:S01]  /*0720*/  FMUL.FTZ R101, R92, R100 ;  /* 0x000000645c657220 */ /* 0x004fe20000410000 */
[----:B------:R-:W-:Y:S05]  /*0730*/  @P2 BRA `(.L_x_26167) ;  /* 0x0000002000002947 */ /* 0x000fea0003800000 */
[----:B0-----:R-:W-:Y:S05]  /*0740*/  @P0 BRA `(.L_x_26168) ;  /* 0x0000002000000947 */ /* 0x001fea0003800000 */
[----:B------:R-:W-:Y:S05]  /*0750*/  BRA `(.L_x_26169) ;  /* 0x0000002000007947 */ /* 0x000fea0003800000 */
.L_x_26167:
[----:B0----5:R-:W-:-:S05]  /*0760*/  FADD.FTZ R101, R8, R101 ;  /* 0x0000006508657221 */ /* 0x021fca0000010000 */
.L_x_26168:
[----:B------:R-:W-:Y:S02]  /*0770*/  MOV R4, R101 ;  /* 0x0000006500047202 */ /* 0x000fe40000000f00 */
.L_x_26169:
[----:B------:R-:W-:Y:S01]  /*0780*/  FMUL.FTZ R99, R93, R100 ;  /* 0x000000645d637220 */ /* 0x000fe20000410000 */
[----:B------:R-:W-:Y:S05]  /*0790*/  @P2 BRA `(.L_x_26170) ;  /* 0x0000002000002947 */ /* 0x000fea0003800000 */
[----:B------:R-:W-:Y:S05]  /*07a0*/  @P0 BRA `(.L_x_26171) ;  /* 0x0000002000000947 */ /* 0x000fea0003800000 */
[----:B------:R-:W-:Y:S05]  /*07b0*/  BRA `(.L_x_26172) ;  /* 0x0000002000007947 */ /* 0x000fea0003800000 */
.L_x_26170:
[----:B-----5:R-:W-:-:S05]  /*07c0*/  FADD.FTZ R99, R9, R99 ;  /* 0x0000006309637221 */ /* 0x020fca0000010000 */
.L_x_26171:
[----:B------:R-:W-:Y:S02]  /*07d0*/  MOV R5, R99 ;  /* 0x0000006300057202 */ /* 0x000fe40000000f00 */
.L_x_26172:
[----:B------:R-:W-:Y:S01]  /*07e0*/  FMUL.FTZ R97, R94, R100 ;  /* 0x000000645e617220 */ /* 0x000fe20000410000 */
[----:B------:R-:W-:Y:S05]  /*07f0*/  @P2 BRA `(.L_x_26173) ;  /* 0x0000002000002947 */ /* 0x000fea0003800000 */
[----:B------:R-:W-:Y:S05]  /*0800*/  @P0 BRA `(.L_x_26174) ;  /* 0x0000002000000947 */ /* 0x000fea0003800000 */
[----:B------:R-:W-:Y:S05]  /*0810*/  BRA `(.L_x_26175) ;  /* 0x0000002000007947 */ /* 0x000fea0003800000 */
.L_x_26173:
[----:B-----5:R-:W-:-:S05]  /*0820*/  FADD.FTZ R97, R10, R97 ;  /* 0x000000610a617221 */ /* 0x020fca0000010000 */
.L_x_26174:
[----:B------:R-:W-:Y:S02]  /*0830*/  MOV R6, R97 ;  /* 0x0000006100067202 */ /* 0x000fe40000000f00 */
.L_x_26175:
[----:B------:R-:W-:Y:S01]  /*0840*/  FMUL.FTZ R95, R95, R100 ;  /* 0x000000645f5f7220 */ /* 0x000fe20000410000 */
[----:B------:R-:W-:Y:S05]  /*0850*/  @P2 BRA `(.L_x_26176) ;  /* 0x0000002000002947 */ /* 0x000fea0003800000 */
[----:B------:R-:W-:Y:S05]  /*0860*/  @P0 BRA `(.L_x_26177) ;  /* 0x0000002000000947 */ /* 0x000fea0003800000 */
[----:B------:R-:W-:Y:S05]  /*0870*/  BRA `(.L_x_26178) ;  /* 0x0000002000007947 */ /* 0x000fea0003800000 */
.L_x_26176:
[----:B-----5:R-:W-:-:S05]  /*0880*/  FADD.FTZ R95, R11, R95 ;  /* 0x0000005f0b5f7221 */ /* 0x020fca0000010000 */
.L_x_26177:
[----:B------:R-:W-:Y:S02]  /*0890*/  MOV R7, R95 ;  /* 0x0000005f00077202 */ /* 0x000fe40000000f00 */
.L_x_26178:
[----:B------:R-:W-:Y:S02]  /*08a0*/  IADD3 R87, R98, 0x100, RZ ;  /* 0x0000010062577810 */ /* 0x000fe40007ffe0ff */
[----:B------:R-:W-:-:S03]  /*08b0*/  @P0 LEA R90, P3, R96, c[0x0][0x188], 0x4 ;  /* 0x00006200605a0a11 */ /* 0x000fc600078620ff */
[C---:B------:R-:W-:Y:S01]  /*08c0*/  IMAD.WIDE.U32 R76, R87.reuse, R89, c[0x0][0x170] ;  /* 0x00005c00574c7625 */ /* 0x040fe200078e0059 */
[----:B------:R-:W-:Y:S02]  /*08d0*/  @P0 LEA.HI.X R91, R96, c[0x0][0x18c], RZ, 0x4, P3 ;  /* 0x00006300605b0a11 */ /* 0x000fe400018f24ff */
[----:B------:R-:W-:-:S03]  /*08e0*/  @P1 LEA R92, P3, R87, c[0x0][0x180], 0x4 ;  /* 0x00006000575c1a11 */ /* 0x000fc600078620ff */
        /* <DEDUP_REMOVED lines=8> */
.L_x_26179:
[----:B0----5:R-:W-:-:S05]  /*0970*/  FADD.FTZ R111, R8, R111 ;  /* 0x0000006f086f7221 */ /* 0x021fca0000010000 */
.L_x_26180:
[----:B------:R-:W-:Y:S02]  /*0980*/  MOV R4, R111 ;  /* 0x0000006f00047202 */ /* 0x000fe40000000f00 */
.L_x_26181:
[----:B------:R-:W-:Y:S01]  /*0990*/  FMUL.FTZ R113, R77, R100 ;  /* 0x000000644d717220 */ /* 0x000fe20000410000 */
[----:B------:R-:W-:Y:S05]  /*09a0*/  @P2 BRA `(.L_x_26182) ;  /* 0x0000002000002947 */ /* 0x000fea0003800000 */
[----:B------:R-:W-:Y:S05]  /*09b0*/  @P0 BRA `(.L_x_26183) ;  /* 0x0000002000000947 */ /* 0x000fea0003800000 */
[----:B------:R-:W-:Y:S05]  /*09c0*/  BRA `(.L_x_26184) ;  /* 0x0000002000007947 */ /* 0x000fea0003800000 */
.L_x_26182:
[----:B-----5:R-:W-:-:S05]  /*09d0*/  FADD.FTZ R113, R9, R113 ;  /* 0x0000007109717221 */ /* 0x020fca0000010000 */
.L_x_26183:
[----:B------:R-:W-:Y:S02]  /*09e0*/  MOV R5, R113 ;  /* 0x0000007100057202 */ /* 0x000fe40000000f00 */
.L_x_26184:
[----:B------:R-:W-:Y:S01]  /*09f0*/  FMUL.FTZ R115, R78, R100 ;  /* 0x000000644e737220 */ /* 0x000fe20000410000 */
[----:B------:R-:W-:Y:S05]  /*0a00*/  @P2 BRA `(.L_x_26185) ;  /* 0x0000002000002947 */ /* 0x000fea0003800000 */
[----:B------:R-:W-:Y:S05]  /*0a10*/  @P0 BRA `(.L_x_26186) ;  /* 0x0000002000000947 */ /* 0x000fea0003800000 */
[----:B------:R-:W-:Y:S05]  /*0a20*/  BRA `(.L_x_26187) ;  /* 0x0000002000007947 */ /* 0x000fea0003800000 */
.L_x_26185:
[----:B-----5:R-:W-:-:S05]  /*0a30*/  FADD.FTZ R115, R10, R115 ;  /* 0x000000730a737221 */ /* 0x020fca0000010000 */
.L_x_26186:
[----:B------:R-:W-:Y:S02]  /*0a40*/  MOV R6, R115 ;  /* 0x0000007300067202 */ /* 0x000fe40000000f00 */
.L_x_26187:
[----:B------:R-:W-:Y:S01]  /*0a50*/  FMUL.FTZ R117, R79, R100 ;  /* 0x000000644f757220 */ /* 0x000fe20000410000 */
[----:B------:R-:W-:Y:S05]  /*0a60*/  @P2 BRA `(.L_x_26188) ;  /* 0x0000002000002947 */ /* 0x000fea0003800000 */
[----:B------:R-:W-:Y:S05]  /*0a70*/  @P0 BRA `(.L_x_26189) ;  /* 0x0000002000000947 */ /* 0x000fea0003800000 */
[----:B------:R-:W-:Y:S05]  /*0a80*/  BRA `(.L_x_26190) ;  /* 0x0000002000007947 */ /* 0x000fea0003800000 */
.L_x_26188:
[----:B-----5:R-:W-:-:S05]  /*0a90*/  FADD.FTZ R117, R11, R117 ;  /* 0x000000750b757221 */ /* 0x020fca0000010000 */
.L_x_26189:
[----:B------:R-:W-:Y:S02]  /*0aa0*/  MOV R7, R117 ;  /* 0x0000007500077202 */ /* 0x000fe40000000f00 */
.L_x_26190:
[----:B------:R-:W-:Y:S02]  /*0ab0*/  IADD3 R93, R98, 0x180, RZ ;  /* 0x00000180625d7810 */ /* 0x000fe40007ffe0ff */
[----:B------:R-:W-:-:S03]  /*0ac0*/  @P0 LEA R90, P3, R87, c[0x0][0x188], 0x4 ;  /* 0x00006200575a0a11 */ /* 0x000fc600078620ff */
[----:B------:R-:W-:Y:S01]  /*0ad0*/  IMAD.WIDE.U32 R76, R93, R89, c[0x0][0x170] ;  /* 0x00005c005d4c7625 */ /* 0x000fe200078e0059 */
        /* <DEDUP_REMOVED lines=10> */
.L_x_26191:
[----:B0----5:R-:W-:-:S05]  /*0b80*/  FADD.FTZ R119, R8, R119 ;  /* 0x0000007708777221 */ /* 0x021fca0000010000 */
.L_x_26192:
[----:B------:R-:W-:Y:S02]  /*0b90*/  MOV R4, R119 ;  /* 0x0000007700047202 */ /* 0x000fe40000000f00 */
.L_x_26193:
[----:B------:R-:W-:Y:S01]  /*0ba0*/  FMUL.FTZ R121, R77, R100 ;  /* 0x000000644d797220 */ /* 0x000fe20000410000 */
[----:B------:R-:W-:Y:S05]  /*0bb0*/  @P2 BRA `(.L_x_26194) ;  /* 0x0000002000002947 */ /* 0x000fea0003800000 */
[----:B------:R-:W-:Y:S05]  /*0bc0*/  @P0 BRA `(.L_x_26195) ;  /* 0x0000002000000947 */ /* 0x000fea0003800000 */
[----:B------:R-:W-:Y:S05]  /*0bd0*/  BRA `(.L_x_26196) ;  /* 0x0000002000007947 */ /* 0x000fea0003800000 */
.L_x_26194:
[----:B-----5:R-:W-:-:S05]  /*0be0*/  FADD.FTZ R121, R9, R121 ;  /* 0x0000007909797221 */ /* 0x020fca0000010000 */
.L_x_26195:
[----:B------:R-:W-:Y:S02]  /*0bf0*/  MOV R5, R121 ;  /* 0x0000007900057202 */ /* 0x000fe40000000f00 */
.L_x_26196:
[----:B------:R-:W-:Y:S01]  /*0c00*/  FMUL.FTZ R123, R78, R100 ;  /* 0x000000644e7b7220 */ /* 0x000fe20000410000 */
[----:B------:R-:W-:Y:S05]  /*0c10*/  @P2 BRA `(.L_x_26197) ;  /* 0x0000002000002947 */ /* 0x000fea0003800000 */
[----:B------:R-:W-:Y:S05]  /*0c20*/  @P0 BRA `(.L_x_26198) ;  /* 0x0000002000000947 */ /* 0x000fea0003800000 */
[----:B------:R-:W-:Y:S05]  /*0c30*/  BRA `(.L_x_26199) ;  /* 0x0000002000007947 */ /* 0x000fea0003800000 */
.L_x_26197:
[----:B-----5:R-:W-:-:S05]  /*0c40*/  FADD.FTZ R123, R10, R123 ;  /* 0x0000007b0a7b7221 */ /* 0x020fca0000010000 */
.L_x_26198:
[----:B------:R-:W-:Y:S02]  /*0c50*/  MOV R6, R123 ;  /* 0x0000007b00067202 */ /* 0x000fe40000000f00 */
.L_x_26199:
[----:B------:R-:W-:Y:S01]  /*0c60*/  FMUL.FTZ R125, R79, R100 ;  /* 0x000000644f7d7220 */ /* 0x000fe20000410000 */
[----:B------:R-:W-:Y:S05]  /*0c70*/  @P2 BRA `(.L_x_26200) ;  /* 0x0000002000002947 */ /* 0x000fea0003800000 */
[----:B------:R-:W-:Y:S05]  /*0c80*/  @P0 BRA `(.L_x_26201) ;  /* 0x0000002000000947 */ /* 0x000fea0003800000 */
[----:B------:R-:W-:Y:S05]  /*0c90*/  BRA `(.L_x_26202) ;  /* 0x0000002000007947 */ /* 0x000fea0003800000 */
.L_x_26200:
[----:B-----5:R-:W-:-:S05]  /*0ca0*/  FADD.FTZ R125, R11, R125 ;  /* 0x0000007d0b7d7221 */ /* 0x020fca0000010000 */
.L_x_26201:
[----:B------:R-:W-:Y:S02]  /*0cb0*/  MOV R7, R125 ;  /* 0x0000007d00077202 */ /* 0x000fe40000000f00 */
.L_x_26202:
        /* <DEDUP_REMOVED lines=13> */
.L_x_26203:
[----:B0----5:R-:W-:-:S05]  /*0d90*/  FADD.FTZ R127, R8, R127 ;  /* 0x0000007f087f7221 */ /* 0x021fca0000010000 */
.L_x_26204:
[----:B------:R-:W-:Y:S02]  /*0da0*/  MOV R4, R127 ;  /* 0x0000007f00047202 */ /* 0x000fe40000000f00 */
.L_x_26205:
[----:B------:R-:W-:Y:S01]  /*0db0*/  FMUL.FTZ R129, R77, R100 ;  /* 0x000000644d817220 */ /* 0x000fe20000410000 */
[----:B------:R-:W-:Y:S05]  /*0dc0*/  @P2 BRA `(.L_x_26206) ;  /* 0x0000002000002947 */ /* 0x000fea0003800000 */
[----:B------:R-:W-:Y:S05]  /*0dd0*/  @P0 BRA `(.L_x_26207) ;  /* 0x0000002000000947 */ /* 0x000fea0003800000 */
[----:B------:R-:W-:Y:S05]  /*0de0*/  BRA `(.L_x_26208) ;  /* 0x0000002000007947 */ /* 0x000fea0003800000 */
.L_x_26206:
[----:B-----5:R-:W-:-:S05]  /*0df0*/  FADD.FTZ R129, R9, R129 ;  /* 0x0000008109817221 */ /* 0x020fca0000010000 */
.L_x_26207:
[----:B------:R-:W-:Y:S02]  /*0e00*/  MOV R5, R129 ;  /* 0x0000008100057202 */ /* 0x000fe40000000f00 */
.L_x_26208:
[----:B------:R-:W-:Y:S01]  /*0e10*/  FMUL.FTZ R131, R78, R100 ;  /* 0x000000644e837220 */ /* 0x000fe20000410000 */
[----:B------:R-:W-:Y:S05]  /*0e20*/  @P2 BRA `(.L_x_26209) ;  /* 0x0000002000002947 */ /* 0x000fea0003800000 */
[----:B------:R-:W-:Y:S05]  /*0e30*/  @P0 BRA `(.L_x_26210) ;  /* 0x0000002000000947 */ /* 0x000fea0003800000 */
[----:B------:R-:W-:Y:S05]  /*0e40*/  BRA `(.L_x_26211) ;  /* 0x0000002000007947 */ /* 0x000fea0003800000 */
.L_x_26209:
[----:B-----5:R-:W-:-:S05]  /*0e50*/  FADD.FTZ R131, R10, R131 ;  /* 0x000000830a837221 */ /* 0x020fca0000010000 */
.L_x_26210:
[----:B------:R-:W-:Y:S02]  /*0e60*/  MOV R6, R131 ;  /* 0x0000008300067202 */ /* 0x000fe40000000f00 */
.L_x_26211:
[----:B------:R-:W-:Y:S01]  /*0e70*/  FMUL.FTZ R133, R79, R100 ;  /* 0x000000644f857220 */ /* 0x000fe20000410000 */
[----:B------:R-:W-:Y:S05]  /*0e80*/  @P2 BRA `(.L_x_26212) ;  /* 0x0000002000002947 */ /* 0x000fea0003800000 */
[----:B------:R-:W-:Y:S05]  /*0e90*/  @P0 BRA `(.L_x_26213) ;  /* 0x0000002000000947 */ /* 0x000fea0003800000 */
[----:B------:R-:W-:Y:S05]  /*0ea0*/  BRA `(.L_x_26214) ;  /* 0x0000002000007947 */ /* 0x000fea0003800000 */
.L_x_26212:
[----:B-----5:R-:W-:-:S05]  /*0eb0*/  FADD.FTZ R133, R11, R133 ;  /* 0x000000850b857221 */ /* 0x020fca0000010000 */
.L_x_26213:
[----:B------:R-:W-:Y:S02]  /*0ec0*/  MOV R7, R133 ;  /* 0x0000008500077202 */ /* 0x000fe40000000f00 */
.L_x_26214:
        /* <DEDUP_REMOVED lines=13> */
.L_x_26215:
[----:B0----5:R-:W-:-:S05]  /*0fa0*/  FADD.FTZ R135, R8, R135 ;  /* 0x0000008708877221 */ /* 0x021fca0000010000 */
.L_x_26216:
[----:B------:R-:W-:Y:S02]  /*0fb0*/  MOV R4, R135 ;  /* 0x0000008700047202 */ /* 0x000fe40000000f00 */
.L_x_26217:
[----:B------:R-:W-:Y:S01]  /*0fc0*/  FMUL.FTZ R137, R77, R100 ;  /* 0x000000644d897220 */ /* 0x000fe20000410000 */
[----:B------:R-:W-:Y:S05]  /*0fd0*/  @P2 BRA `(.L_x_26218) ;  /* 0x0000002000002947 */ /* 0x000fea0003800000 */
[----:B------:R-:W-:Y:S05]  /*0fe0*/  @P0 BRA `(.L_x_26219) ;  /* 0x0000002000000947 */ /* 0x000fea0003800000 */
[----:B------:R-:W-:Y:S05]  /*0ff0*/  BRA `(.L_x_26220) ;  /* 0x0000002000007947 */ /* 0x000fea0003800000 */
.L_x_26218:
[----:B-----5:R-:W-:-:S05]  /*1000*/  FADD.FTZ R137, R9, R137 ;  /* 0x0000008909897221 */ /* 0x020fca0000010000 */
.L_x_26219:
[----:B------:R-:W-:Y:S02]  /*1010*/  MOV R5, R137 ;  /* 0x0000008900057202 */ /* 0x000fe40000000f00 */
.L_x_26220:
[----:B------:R-:W-:Y:S01]  /*1020*/  FMUL.FTZ R139, R78, R100 ;  /* 0x000000644e8b7220 */ /* 0x000fe20000410000 */
[----:B------:R-:W-:Y:S05]  /*1030*/  @P2 BRA `(.L_x_26221) ;  /* 0x0000002000002947 */ /* 0x000fea0003800000 */
[----:B------:R-:W-:Y:S05]  /*1040*/  @P0 BRA `(.L_x_26222) ;  /* 0x0000002000000947 */ /* 0x000fea0003800000 */
[----:B------:R-:W-:Y:S05]  /*1050*/  BRA `(.L_x_26223) ;  /* 0x0000002000007947 */ /* 0x000fea0003800000 */
.L_x_26221:
[----:B-----5:R-:W-:-:S05]  /*1060*/  FADD.FTZ R139, R10, R139 ;  /* 0x0000008b0a8b7221 */ /* 0x020fca0000010000 */
.L_x_26222:
[----:B------:R-:W-:Y:S02]  /*1070*/  MOV R6, R139 ;  /* 0x0000008b00067202 */ /* 0x000fe40000000f00 */
.L_x_26223:
[----:B------:R-:W-:Y:S01]  /*1080*/  FMUL.FTZ R141, R79, R100 ;  /* 0x000000644f8d7220 */ /* 0x000fe20000410000 */
[----:B------:R-:W-:Y:S05]  /*1090*/  @P2 BRA `(.L_x_26224) ;  /* 0x0000002000002947 */ /* 0x000fea0003800000 */
[----:B------:R-:W-:Y:S05]  /*10a0*/  @P0 BRA `(.L_x_26225) ;  /* 0x0000002000000947 */ /* 0x000fea0003800000 */
[----:B------:R-:W-:Y:S05]  /*10b0*/  BRA `(.L_x_26226) ;  /* 0x0000002000007947 */ /* 0x000fea0003800000 */
.L_x_26224:
[----:B-----5:R-:W-:-:S05]  /*10c0*/  FADD.FTZ R141, R11, R141 ;  /* 0x0000008d0b8d7221 */ /* 0x020fca0000010000 */
.L_x_26225:
[----:B------:R-:W-:Y:S02]  /*10d0*/  MOV R7, R141 ;  /* 0x0000008d00077202 */ /* 0x000fe40000000f00 */
.L_x_26226:
        /* <DEDUP_REMOVED lines=13> */
.L_x_26227:
[----:B0----5:R-:W-:-:S05]  /*11b0*/  FADD.FTZ R143, R8, R143 ;  /* 0x0000008f088f7221 */ /* 0x021fca0000010000 */
.L_x_26228:
[----:B------:R-:W-:Y:S02]  /*11c0*/  MOV R4, R143 ;  /* 0x0000008f00047202 */ /* 0x000fe40000000f00 */
.L_x_26229:
[----:B------:R-:W-:Y:S01]  /*11d0*/  FMUL.FTZ R145, R77, R100 ;  /* 0x000000644d917220 */ /* 0x000fe20000410000 */
[----:B------:R-:W-:Y:S05]  /*11e0*/  @P2 BRA `(.L_x_26230) ;  /* 0x0000002000002947 */ /* 0x000fea0003800000 */
[----:B------:R-:W-:Y:S05]  /*11f0*/  @P0 BRA `(.L_x_26231) ;  /* 0x0000002000000947 */ /* 0x000fea0003800000 */
[----:B------:R-:W-:Y:S05]  /*1200*/  BRA `(.L_x_26232) ;  /* 0x0000002000007947 */ /* 0x000fea0003800000 */
.L_x_26230:
[----:B-----5:R-:W-:-:S05]  /*1210*/  FADD.FTZ R145, R9, R145 ;  /* 0x0000009109917221 */ /* 0x020fca0000010000 */
.L_x_26231:
[----:B------:R-:W-:Y:S02]  /*1220*/  MOV R5, R145 ;  /* 0x0000009100057202 */ /* 0x000fe40000000f00 */
.L_x_26232:
[----:B------:R-:W-:Y:S01]  /*1230*/  FMUL.FTZ R147, R78, R100 ;  /* 0x000000644e937220 */ /* 0x000fe20000410000 */
[----:B------:R-:W-:Y:S05]  /*1240*/  @P2 BRA `(.L_x_26233) ;  /* 0x0000002000002947 */ /* 0x000fea0003800000 */
[----:B------:R-:W-:Y:S05]  /*1250*/  @P0 BRA `(.L_x_26234) ;  /* 0x0000002000000947 */ /* 0x000fea0003800000 */
[----:B------:R-:W-:Y:S05]  /*1260*/  BRA `(.L_x_26235) ;  /* 0x0000002000007947 */ /* 0x000fea0003800000 */
.L_x_26233:
[----:B-----5:R-:W-:-:S05]  /*1270*/  FADD.FTZ R147, R10, R147 ;  /* 0x000000930a937221 */ /* 0x020fca0000010000 */
.L_x_26234:
[----:B------:R-:W-:Y:S02]  /*1280*/  MOV R6, R147 ;  /* 0x0000009300067202 */ /* 0x000fe40000000f00 */
.L_x_26235:
[----:B------:R-:W-:Y:S01]  /*1290*/  FMUL.FTZ R149, R79, R100 ;  /* 0x000000644f957220 */ /* 0x000fe20000410000 */
[----:B------:R-:W-:Y:S05]  /*12a0*/  @P2 BRA `(.L_x_26236) ;  /* 0x0000002000002947 */ /* 0x000fea0003800000 */
[----:B------:R-:W-:Y:S05]  /*12b0*/  @P0 BRA `(.L_x_26237) ;  /* 0x0000002000000947 */ /* 0x000fea0003800000 */
[----:B------:R-:W-:Y:S05]  /*12c0*/  BRA `(.L_x_26238) ;  /* 0x0000002000007947 */ /* 0x000fea0003800000 */
.L_x_26236:
[----:B-----5:R-:W-:-:S05]  /*12d0*/  FADD.FTZ R149, R11, R149 ;  /* 0x000000950b957221 */ /* 0x020fca0000010000 */
.L_x_26237:
[----:B------:R-:W-:Y:S02]  /*12e0*/  MOV R7, R149 ;  /* 0x0000009500077202 */ /* 0x000fe40000000f00 */
.L_x_26238:
        /* <DEDUP_REMOVED lines=13> */
.L_x_26239:
[----:B0----5:R-:W-:-:S05]  /*13c0*/  FADD.FTZ R151, R8, R151 ;  /* 0x0000009708977221 */ /* 0x021fca0000010000 */
.L_x_26240:
[----:B------:R-:W-:Y:S02]  /*13d0*/  MOV R4, R151 ;  /* 0x0000009700047202 */ /* 0x000fe40000000f00 */
.L_x_26241:
[----:B------:R-:W-:Y:S01]  /*13e0*/  FMUL.FTZ R91, R77, R100 ;  /* 0x000000644d5b7220 */ /* 0x000fe20000410000 */
[----:B------:R-:W-:Y:S05]  /*13f0*/  @P2 BRA `(.L_x_26242) ;  /* 0x0000002000002947 */ /* 0x000fea0003800000 */
[----:B------:R-:W-:Y:S05]  /*1400*/  @P0 BRA `(.L_x_26243) ;  /* 0x0000002000000947 */ /* 0x000fea0003800000 */
[----:B------:R-:W-:Y:S05]  /*1410*/  BRA `(.L_x_26244) ;  /* 0x0000002000007947 */ /* 0x000fea0003800000 */
.L_x_26242:
[----:B-----5:R-:W-:-:S05]  /*1420*/  FADD.FTZ R91, R9, R91 ;  /* 0x0000005b095b7221 */ /* 0x020fca0000010000 */
.L_x_26243:
[----:B------:R-:W-:Y:S02]  /*1430*/  MOV R5, R91 ;  /* 0x0000005b00057202 */ /* 0x000fe40000000f00 */
.L_x_26244:
[----:B------:R-:W-:Y:S01]  /*1440*/  FMUL.FTZ R153, R78, R100 ;  /* 0x000000644e997220 */ /* 0x000fe20000410000 */
[----:B------:R-:W-:Y:S05]  /*1450*/  @P2 BRA `(.L_x_26245) ;  /* 0x0000002000002947 */ /* 0x000fea0003800000 */
[----:B------:R-:W-:Y:S05]  /*1460*/  @P0 BRA `(.L_x_26246) ;  /* 0x0000002000000947 */ /* 0x000fea0003800000 */
[----:B------:R-:W-:Y:S05]  /*1470*/  BRA `(.L_x_26247) ;  /* 0x0000002000007947 */ /* 0x000fea0003800000 */
.L_x_26245:
[----:B-----5:R-:W-:-:S05]  /*1480*/  FADD.FTZ R153, R10, R153 ;  /* 0x000000990a997221 */ /* 0x020fca0000010000 */
.L_x_26246:
[----:B------:R-:W-:Y:S02]  /*1490*/  MOV R6, R153 ;  /* 0x0000009900067202 */ /* 0x000fe40000000f00 */
.L_x_26247:
[----:B------:R-:W-:Y:S01]  /*14a0*/  FMUL.FTZ R155, R79, R100 ;  /* 0x000000644f9b7220 */ /* 0x000fe20000410000 */
[----:B------:R-:W-:Y:S05]  /*14b0*/  @P2 BRA `(.L_x_26248) ;  /* 0x0000002000002947 */ /* 0x000fea0003800000 */
[----:B------:R-:W-:Y:S05]  /*14c0*/  @P0 BRA `(.L_x_26249) ;  /* 0x0000002000000947 */ /* 0x000fea0003800000 */
[----:B------:R-:W-:Y:S05]  /*14d0*/  BRA `(.L_x_26250) ;  /* 0x0000002000007947 */ /* 0x000fea0003800000 */
.L_x_26248:
[----:B-----5:R-:W-:-:S05]  /*14e0*/  FADD.FTZ R155, R11, R155 ;  /* 0x0000009b0b9b7221 */ /* 0x020fca0000010000 */
.L_x_26249:
[----:B------:R-:W-:Y:S02]  /*14f0*/  MOV R7, R155 ;  /* 0x0000009b00077202 */ /* 0x000fe40000000f00 */
.L_x_26250:
[----:B------:R-:W-:Y:S01]  /*1500*/  FADD.FTZ R76, RZ, R109 ;  /* 0x0000006dff4c7221 */ /* 0x000fe20000010000 */
        /* <DEDUP_REMOVED lines=25> */
[----:B------:R-:W-:-:S03]  /*16a0*/  @P0 LEA R76, P1, R94, c[0x0][0x188], 0x4 ;  /* 0x000062005e4c0a11 */ /* 0x000fc600078220ff */
[----:B------:R-:W-:Y:S01]  /*16b0*/  FADD.FTZ R78, R78, R145 ;  /* 0x000000914e4e7221 */ /* 0x000fe20000010000 */
[----:B------:R-:W-:Y:S02]  /*16c0*/  @P0 LEA.HI.X R77, R94, c[0x0][0x18c], RZ, 0x4, P1 ;  /* 0x000063005e4d0a11 */ /* 0x000fe400008f24ff */
[----:B------:R-:W-:Y:S01]  /*16d0*/  LOP3.LUT P1, RZ, R2, 0xff, RZ, 0xc0, !PT ;  /* 0x000000ff02ff7812 */ /* 0x000fe2000782c0ff */
[----:B------:R-:W-:Y:S02]  /*16e0*/  FADD.FTZ R78, R78, R147 ;  /* 0x000000934e4e7221 */ /* 0x000fe40000010000 */
[----:B------:R0:W-:Y:S01]  /*16f0*/  @P0 STG.E.128 [R76.64], R4 ;  /* 0x000000044c000986 */ /* 0x0001e2000c101d04 */
[----:B------:R-:W-:Y:S01]  /*1700*/  SEL R88, R0, R83, !P1 ;  /* 0x0000005300587207 */ /* 0x000fe20004800000 */
[----:B------:R-:W-:-:S04]  /*1710*/  FADD.FTZ R78, R78, R149 ;  /* 0x000000954e4e7221 */ /* 0x000fc80000010000 */
[----:B------:R-:W-:-:S04]  /*1720*/  FADD.FTZ R78, R78, R151 ;  /* 0x000000974e4e7221 */ /* 0x000fc80000010000 */
[----:B------:R-:W-:-:S04]  /*1730*/  FADD.FTZ R78, R78, R91 ;  /* 0x0000005b4e4e7221 */ /* 0x000fc80000010000 */
[----:B------:R-:W-:-:S04]  /*1740*/  FADD.FTZ R78, R78, R153 ;  /* 0x000000994e4e7221 */ /* 0x000fc80000010000 */
[----:B------:R-:W-:Y:S01]  /*1750*/  FADD.FTZ R100, R78, R155 ;  /* 0x0000009b4e647221 */ /* 0x000fe20000010000 */
[----:B------:R-:W-:Y:S05]  /*1760*/  BRA.DIV ~URZ, `(.L_x_26251) ;  /* 0x000011127f007947 */ /* 0x000fea000b800000 */
[----:B0-----:R0:W1:Y:S02]  /*1770*/  SHFL.BFLY PT, R76, R100, 0x1, 0x1f ;  /* 0x0c201f00644c7f89 */ /* 0x00106400000e0000 */
.L_x_26255:
        /* <DEDUP_REMOVED lines=84> */
.L_x_26256:
[----:B-1----:R-:W-:Y:S01]  /*1cc0*/  FADD.FTZ R77, R79, R100 ;  /* 0x000000644f4d7221 */ /* 0x002fe20000010000 */
[----:B------:R-:W-:Y:S01]  /*1cd0*/  @!P2 IADD3 R89, R3, R88, RZ ;  /* 0x000000580359a210 */ /* 0x000fe20007ffe0ff */
[----:B------:R-:W-:Y:S01]  /*1ce0*/  WARPSYNC 0xffffffff ;  /* 0xffffffff00007948 */ /* 0x000fe20003800000 */
[----:B------:R-:W-:Y:S01]  /*1cf0*/  ISETP.GT.U32.AND P1, PT, R81, 0x3, PT ;  /* 0x000000035100780c */ /* 0x000fe20003f24070 */
[----:B------:R-:W-:Y:S02]  /*1d00*/  CS2R R78, SRZ ;  /* 0x00000000004e7805 */ /* 0x000fe4000001ff00 */
[----:B------:R-:W-:Y:S04]  /*1d10*/  @!P2 STS.64 [R89.X8], R76 ;  /* 0x0000004c5900a388 */ /* 0x000fe80000008a00 */
[----:B------:R-:W-:Y:S01]  /*1d20*/  BAR.SYNC.DEFER_BLOCKING 0x0 ;  /* 0x0000000000007b1d */ /* 0x000fe20000010000 */
[----:B------:R-:W-:-:S05]  /*1d30*/  ISETP.NE.AND P2, PT, RZ, UR6, PT ;  /* 0x00000006ff007c0c */ /* 0x000fca000bf45270 */
[----:B------:R-:W-:Y:S01]  /*1d40*/  @!P1 IADD3 R90, R81, R88, RZ ;  /* 0x00000058515a9210 */ /* 0x000fe20007ffe0ff */
[----:B------:R-:W-:-:S06]  /*1d50*/  HFMA2.MMA R88, -RZ, RZ, 0, 0 ;  /* 0x00000000ff587435 */ /* 0x000fcc00000001ff */
[----:B------:R-:W-:-:S04]  /*1d60*/  @!P1 MOV R88, 0x400 ;  /* 0x0000040000589802 */ /* 0x000fc80000000f00 */
[----:B------:R-:W-:Y:S01]  /*1d70*/  I2F R104, R88 ;  /* 0x0000005800687306 */ /* 0x000fe20000201400 */
[----:B------:R-:W1:Y:S04]  /*1d80*/  SHFL.DOWN PT, R157, R88, 0x2, 0x1f ;  /* 0x08401f00589d7f89 */ /* 0x000e6800000e0000 */
[----:B------:R-:W2:Y:S01]  /*1d90*/  @!P1 LDS.64 R78, [R90.X8] ;  /* 0x000000005a4e9984 */ /* 0x000ea20000008a00 */
[----:B------:R-:W-:Y:S02]  /*1da0*/  LOP3.LUT P1, RZ, R3, 0x1f, R84, 0xf8, !PT ;  /* 0x0000001f03ff7812 */ /* 0x000fe4000782f854 */
[----:B01----:R-:W-:Y:S01]  /*1db0*/  IADD3 R100, R157, R88, RZ ;  /* 0x000000589d647210 */ /* 0x003fe20007ffe0ff */
[----:B------:R-:W-:Y:S04]  /*1dc0*/  I2F R106, R157 ;  /* 0x0000009d006a7306 */ /* 0x000fe80000201400 */
[----:B------:R-:W0:Y:S04]  /*1dd0*/  SHFL.DOWN PT, R161, R100, 0x1, 0x1f ;  /* 0x08201f0064a17f89 */ /* 0x000e2800000e0000 */
[----:B------:R-:W1:Y:S01]  /*1de0*/  I2F R102, R100 ;  /* 0x0000006400667306 */ /* 0x000e620000201400 */
[----:B--2---:R-:W2:Y:S07]  /*1df0*/  SHFL.DOWN PT, R159, R78, 0x2, 0x1f ;  /* 0x08401f004e9f7f89 */ /* 0x004eae00000e0000 */
[----:B-1----:R-:W1:Y:S01]  /*1e00*/  MUFU.RCP R77, R102 ;  /* 0x00000066004d7308 */ /* 0x002e620000001000 */
[----:B------:R-:W3:Y:S01]  /*1e10*/  SHFL.DOWN PT, R76, R79, 0x2, 0x1f ;  /* 0x08401f004f4c7f89 */ /* 0x000ee200000e0000 */
[----:B0-----:R-:W-:-:S06]  /*1e20*/  IADD3 R88, R100, R161, RZ ;  /* 0x000000a164587210 */ /* 0x001fcc0007ffe0ff */
[----:B------:R-:W-:Y:S08]  /*1e30*/  I2F R161, R161 ;  /* 0x000000a100a17306 */ /* 0x000ff00000201400 */
[----:B------:R-:W0:Y:S01]  /*1e40*/  I2F R88, R88 ;  /* 0x0000005800587306 */ /* 0x000e220000201400 */
[C---:B--2---:R-:W-:Y:S02]  /*1e50*/  FMUL.FTZ R89, R159.reuse, R106 ;  /* 0x0000006a9f597220 */ /* 0x044fe40000410000 */
[----:B------:R-:W-:-:S02]  /*1e60*/  FADD.FTZ R159, -R159, R78 ;  /* 0x0000004e9f9f7221 */ /* 0x000fc40000010100 */
[----:B------:R-:W-:Y:S02]  /*1e70*/  FFMA.FTZ R90, R104, R78, R89 ;  /* 0x0000004e685a7223 */ /* 0x000fe40000010059 */
[----:B------:R-:W-:Y:S02]  /*1e80*/  FMUL.FTZ R159, R159, R159 ;  /* 0x0000009f9f9f7220 */ /* 0x000fe40000410000 */
[----:B-1----:R-:W-:Y:S02]  /*1e90*/  FMUL.FTZ R89, R77, R90 ;  /* 0x0000005a4d597220 */ /* 0x002fe40000410000 */
[----:B------:R-:W-:Y:S02]  /*1ea0*/  FMUL.FTZ R159, R159, R104 ;  /* 0x000000689f9f7220 */ /* 0x000fe40000410000 */
[----:B---3--:R-:W-:Y:S01]  /*1eb0*/  FADD.FTZ R76, R76, R79 ;  /* 0x0000004f4c4c7221 */ /* 0x008fe20000010000 */
[----:B------:R-:W1:Y:S01]  /*1ec0*/  SHFL.DOWN PT, R78, R89, 0x1, 0x1f ;  /* 0x08201f00594e7f89 */ /* 0x000e6200000e0000 */
[----:B------:R-:W-:Y:S01]  /*1ed0*/  FMUL.FTZ R159, R159, R106 ;  /* 0x0000006a9f9f7220 */ /* 0x000fe20000410000 */
[----:B0-----:R-:W0:Y:S03]  /*1ee0*/  MUFU.RCP R79, R88 ;  /* 0x00000058004f7308 */ /* 0x001e260000001000 */
[----:B------:R-:W-:-:S05]  /*1ef0*/  FFMA.FTZ R76, R77, R159, R76 ;  /* 0x0000009f4d4c7223 */ /* 0x000fca000001004c */
[----:B------:R-:W2:Y:S01]  /*1f00*/  SHFL.DOWN PT, R77, R76, 0x1, 0x1f ;  /* 0x08201f004c4d7f89 */ /* 0x000ea200000e0000 */
[----:B-1----:R-:W-:Y:S02]  /*1f10*/  FADD.FTZ R90, R89, -R78 ;  /* 0x8000004e595a7221 */ /* 0x002fe40000010000 */
[----:B------:R-:W-:Y:S02]  /*1f20*/  FMUL.FTZ R78, R78, R161 ;  /* 0x000000a14e4e7220 */ /* 0x000fe40000410000 */
[----:B------:R-:W-:Y:S02]  /*1f30*/  FMUL.FTZ R157, R90, R90 ;  /* 0x0000005a5a9d7220 */ /* 0x000fe40000410000 */
[C---:B------:R-:W-:Y:S01]  /*1f40*/  FFMA.FTZ R78, R102.reuse, R89, R78 ;  /* 0x00000059664e7223 */ /* 0x040fe2000001004e */
[----:B------:R-:W-:Y:S01]  /*1f50*/  @!P1 MOV R89, 0x4 ;  /* 0x0000000400599802 */ /* 0x000fe20000000f00 */
[----:B------:R-:W-:Y:S02]  /*1f60*/  FMUL.FTZ R157, R102, R157 ;  /* 0x0000009d669d7220 */ /* 0x000fe40000410000 */
[----:B0-----:R-:W-:-:S02]  /*1f70*/  FMUL.FTZ R90, R79, R78 ;  /* 0x0000004e4f5a7220 */ /* 0x001fc40000410000 */
[----:B--2---:R-:W-:Y:S02]  /*1f80*/  FADD.FTZ R78, R76, R77 ;  /* 0x0000004d4c4e7221 */ /* 0x004fe40000010000 */
[----:B------:R-:W-:Y:S01]  /*1f90*/  FMUL.FTZ R157, R157, R161 ;  /* 0x000000a19d9d7220 */ /* 0x000fe20000410000 */
[----:B------:R-:W0:Y:S01]  /*1fa0*/  SHFL.IDX PT, R159, R90, RZ, 0x1f ;  /* 0x00001fff5a9f7589 */ /* 0x000e2200000e0000 */
[----:B------:R-:W-:-:S04]  /*1fb0*/  @!P1 IMAD.WIDE R88, R82, R89, c[0x0][0x1a0] ;  /* 0x0000680052589625 */ /* 0x000fc800078e0259 */
[----:B------:R-:W-:Y:S01]  /*1fc0*/  FFMA.FTZ R78, R79, R157, R78 ;  /* 0x0000009d4f4e7223 */ /* 0x000fe2000001004e */
[----:B------:R-:W-:-:S05]  /*1fd0*/  MOV R79, c[0x0][0x1e0] ;  /* 0x00007800004f7a02 */ /* 0x000fca0000000f00 */
[----:B------:R-:W1:Y:S01]  /*1fe0*/  SHFL.IDX PT, R78, R78, RZ, 0x1f ;  /* 0x00001fff4e4e7589 */ /* 0x000e6200000e0000 */
[----:B0-----:R-:W-:-:S03]  /*1ff0*/  FMUL.FTZ R76, R159, R159 ;  /* 0x0000009f9f4c7220 */ /* 0x001fc60000410000 */
[----:B------:R0:W-:Y:S01]  /*2000*/  @!P1 STG.E [R88.64], R159 ;  /* 0x0000009f58009986 */ /* 0x0001e2000c101904 */
[----:B------:R-:W-:Y:S02]  /*2010*/  FSEL R90, R159, RZ, !P2 ;  /* 0x000000ff9f5a7208 */ /* 0x000fe40005000000 */
[----:B------:R-:W-:-:S03]  /*2020*/  FSEL R77, R76, RZ, P2 ;  /* 0x000000ff4c4d7208 */ /* 0x000fc60001000000 */
[C---:B------:R-:W-:Y:S02]  /*2030*/  FADD.FTZ R106, -R90.reuse, R105 ;  /* 0x000000695a6a7221 */ /* 0x040fe40000010100 */
[----:B------:R-:W-:Y:S02]  /*2040*/  FADD.FTZ R100, -R90, R109 ;  /* 0x0000006d5a647221 */ /* 0x000fe40000010100 */
[----:B-1----:R-:W-:Y:S01]  /*2050*/  FFMA.FTZ R76, R78, R79, c[0x0][0x228] ;  /* 0x00008a004e4c7623 */ /* 0x002fe2000001004f */
[----:B------:R-:W-:Y:S01]  /*2060*/  @!P1 MOV R79, 0x4 ;  /* 0x00000004004f9802 */ /* 0x000fe20000000f00 */
[----:B------:R-:W-:Y:S02]  /*2070*/  FADD.FTZ R102, -R90, R107 ;  /* 0x0000006b5a667221 */ /* 0x000fe40000010100 */
[----:B------:R-:W-:Y:S01]  /*2080*/  FADD.FTZ R77, R76, R77 ;  /* 0x0000004d4c4d7221 */ /* 0x000fe20000010000 */
[----:B------:R-:W-:Y:S01]  /*2090*/  LEA R76, P2, R98, c[0x0][0x208], 0x4 ;  /* 0x00008200624c7a11 */ /* 0x000fe200078420ff */
[C---:B------:R-:W-:Y:S01]  /*20a0*/  @!P1 IMAD.WIDE R78, R82.reuse, R79, c[0x0][0x1a8] ;  /* 0x00006a00524e9625 */ /* 0x040fe200078e024f */
[----:B------:R-:W-:Y:S01]  /*20b0*/  IADD3 R82, R82, c[0x0][0x160], RZ ;  /* 0x0000580052527a10 */ /* 0x000fe20007ffe0ff */
[----:B0-----:R0:W1:Y:S02]  /*20c0*/  MUFU.RSQ R89, R77 ;  /* 0x0000004d00597308 */ /* 0x0010640000001400 */
[----:B------:R-:W-:-:S02]  /*20d0*/  FADD.FTZ R108, -R90, R103 ;  /* 0x000000675a6c7221 */ /* 0x000fc40000010100 */
[C---:B------:R-:W-:Y:S02]  /*20e0*/  FADD.FTZ R114, -R90.reuse, R97 ;  /* 0x000000615a727221 */ /* 0x040fe40000010100 */
[C---:B------:R-:W-:Y:S02]  /*20f0*/  FADD.FTZ R160, -R90.reuse, R91 ;  /* 0x0000005b5aa07221 */ /* 0x040fe40000010100 */
[----:B------:R-:W-:Y:S01]  /*2100*/  FADD.FTZ R110, -R90, R101 ;  /* 0x000000655a6e7221 */ /* 0x000fe20000010100 */
[----:B0-----:R-:W-:Y:S01]  /*2110*/  LEA.HI.X R77, R98, c[0x0][0x20c], RZ, 0x4, P2 ;  /* 0x00008300624d7a11 */ /* 0x001fe200010f24ff */
[C---:B------:R-:W-:Y:S02]  /*2120*/  FADD.FTZ R112, -R90.reuse, R99 ;  /* 0x000000635a707221 */ /* 0x040fe40000010100 */
[C---:B------:R-:W-:Y:S02]  /*2130*/  FADD.FTZ R116, -R90.reuse, R95 ;  /* 0x0000005f5a747221 */ /* 0x040fe40000010100 */
[----:B------:R-:W-:Y:S01]  /*2140*/  FADD.FTZ R118, -R90, R111 ;  /* 0x0000006f5a767221 */ /* 0x000fe20000010100 */
[----:B-1----:R0:W-:Y:S01]  /*2150*/  @!P1 STG.E [R78.64], R89 ;  /* 0x000000594e009986 */ /* 0x0021e2000c101904 */
[C---:B------:R-:W-:Y:S01]  /*2160*/  LEA R104, P1, R96.reuse, c[0x0][0x208], 0x4 ;  /* 0x0000820060687a11 */ /* 0x040fe200078220ff */
[----:B------:R-:W-:Y:S01]  /*2170*/  FMUL.FTZ R97, R89, R106 ;  /* 0x0000006a59617220 */ /* 0x000fe20000410000 */
[----:B------:R-:W-:Y:S01]  /*2180*/  LEA R106, P2, R93, c[0x0][0x208], 0x4 ;  /* 0x000082005d6a7a11 */ /* 0x000fe200078420ff */
[C---:B------:R-:W-:Y:S01]  /*2190*/  FMUL.FTZ R91, R89.reuse, R100 ;  /* 0x00000064595b7220 */ /* 0x040fe20000410000 */
[----:B------:R-:W-:Y:S01]  /*21a0*/  LEA.HI.X R105, R96, c[0x0][0x20c], RZ, 0x4, P1 ;  /* 0x0000830060697a11 */ /* 0x000fe200008f24ff */
[----:B------:R-:W-:Y:S01]  /*21b0*/  FMUL.FTZ R102, R89, R102 ;  /* 0x0000006659667220 */ /* 0x000fe20000410000 */
[----:B------:R-:W-:Y:S01]  /*21c0*/  LEA.HI.X R107, R93, c[0x0][0x20c], RZ, 0x4, P2 ;  /* 0x000083005d6b7a11 */ /* 0x000fe200010f24ff */
        /* <DEDUP_REMOVED lines=23> */
[----:B------:R-:W-:Y:S02]  /*2340*/  FADD.FTZ R90, -R90, R155 ;  /* 0x0000009b5a5a7221 */ /* 0x000fe40000010100 */
        /* <DEDUP_REMOVED lines=8> */
[----:B0-----:R-:W-:Y:S01]  /*23d0*/  FMUL.FTZ R79, R89, R118 ;  /* 0x00000076594f7220 */ /* 0x001fe20000410000 */
[----:B------:R-:W-:Y:S01]  /*23e0*/  LEA R118, P1, R87, c[0x0][0x208], 0x4 ;  /* 0x0000820057767a11 */ /* 0x000fe200078220ff */
[C---:B------:R-:W-:Y:S02]  /*23f0*/  FMUL.FTZ R120, R89.reuse, R120 ;  /* 0x0000007859787220 */ /* 0x040fe40000410000 */
[----:B------:R-:W-:Y:S01]  /*2400*/  FMUL.FTZ R123, R89, R122 ;  /* 0x0000007a597b7220 */ /* 0x000fe20000410000 */
[----:B------:R-:W-:Y:S01]  /*2410*/  LEA.HI.X R119, R87, c[0x0][0x20c], RZ, 0x4, P1 ;  /* 0x0000830057777a11 */ /* 0x000fe200008f24ff */
[C---:B------:R-:W-:Y:S02]  /*2420*/  FMUL.FTZ R124, R89.reuse, R124 ;  /* 0x0000007c597c7220 */ /* 0x040fe40000410000 */
[C---:B------:R-:W-:Y:S02]  /*2430*/  FMUL.FTZ R125, R89.reuse, R126 ;  /* 0x0000007e597d7220 */ /* 0x040fe40000410000 */
[----:B------:R-:W-:-:S02]  /*2440*/  FMUL.FTZ R128, R89, R128 ;  /* 0x0000008059807220 */ /* 0x000fc40000410000 */
[C---:B------:R-:W-:Y:S01]  /*2450*/  FMUL.FTZ R127, R89.reuse, R130 ;  /* 0x00000082597f7220 */ /* 0x040fe20000410000 */
[C---:B-1----:R-:W-:Y:S01]  /*2460*/  LEA R96, P2, R86.reuse, c[0x0][0x208], 0x4 ;  /* 0x0000820056607a11 */ /* 0x042fe200078420ff */
[----:B------:R-:W-:Y:S01]  /*2470*/  FMUL.FTZ R132, R89, R132 ;  /* 0x0000008459847220 */ /* 0x000fe20000410000 */
[----:B------:R-:W-:Y:S01]  /*2480*/  LEA R98, P1, R85, c[0x0][0x208], 0x4 ;  /* 0x0000820055627a11 */ /* 0x000fe200078220ff */
[C---:B------:R-:W-:Y:S01]  /*2490*/  FMUL.FTZ R117, R89.reuse, R134 ;  /* 0x0000008659757220 */ /* 0x040fe20000410000 */
[----:B------:R-:W-:Y:S01]  /*24a0*/  LEA.HI.X R97, R86, c[0x0][0x20c], RZ, 0x4, P2 ;  /* 0x0000830056617a11 */ /* 0x000fe200010f24ff */
[C---:B------:R-:W-:Y:S01]  /*24b0*/  FMUL.FTZ R136, R89.reuse, R136 ;  /* 0x0000008859887220 */ /* 0x040fe20000410000 */
[C---:B------:R-:W-:Y:S01]  /*24c0*/  LEA R86, P2, R92.reuse, c[0x0][0x208], 0x4 ;  /* 0x000082005c567a11 */ /* 0x040fe200078420ff */
[----:B------:R-:W-:Y:S01]  /*24d0*/  FMUL.FTZ R129, R89, R138 ;  /* 0x0000008a59817220 */ /* 0x000fe20000410000 */
[----:B------:R-:W-:Y:S01]  /*24e0*/  LEA.HI.X R99, R85, c[0x0][0x20c], RZ, 0x4, P1 ;  /* 0x0000830055637a11 */ /* 0x000fe200008f24ff */
[C---:B------:R-:W-:Y:S01]  /*24f0*/  FMUL.FTZ R140, R89.reuse, R140 ;  /* 0x0000008c598c7220 */ /* 0x040fe20000410000 */
[----:B------:R-:W-:Y:S01]  /*2500*/  LEA.HI.X R87, R92, c[0x0][0x20c], RZ, 0x4, P2 ;  /* 0x000083005c577a11 */ /* 0x000fe200010f24ff */
[C---:B------:R-:W-:Y:S01]  /*2510*/  FMUL.FTZ R95, R89.reuse, R142 ;  /* 0x0000008e595f7220 */ /* 0x040fe20000410000 */
[----:B------:R-:W-:Y:S01]  /*2520*/  ISETP.GE.AND P1, PT, R82, c[0x0][0x164], PT ;  /* 0x0000590052007a0c */ /* 0x000fe20003f26270 */
[C---:B------:R-:W-:Y:S01]  /*2530*/  FMUL.FTZ R108, R89.reuse, R144 ;  /* 0x00000090596c7220 */ /* 0x040fe20000410000 */
[----:B------:R-:W-:Y:S01]  /*2540*/  LOP3.LUT P2, RZ, R2, 0xff, RZ, 0xc0, !PT ;  /* 0x000000ff02ff7812 */ /* 0x000fe2000784c0ff */
[----:B------:R-:W-:-:S02]  /*2550*/  FMUL.FTZ R115, R89, R146 ;  /* 0x0000009259737220 */ /* 0x000fc40000410000 */
[C---:B------:R-:W-:Y:S01]  /*2560*/  FMUL.FTZ R148, R89.reuse, R148 ;  /* 0x0000009459947220 */ /* 0x040fe20000410000 */
[----:B------:R-:W-:Y:S01]  /*2570*/  SEL R2, RZ, 0x1, P2 ;  /* 0x00000001ff027807 */ /* 0x000fe20001000000 */
        /* <DEDUP_REMOVED lines=19> */
[----:B------:R-:W-:Y:S01]  /*26b0*/  STG.E.128 [R118.64], R100 ;  /* 0x0000006476007986 */ /* 0x000fe2000c101d04 */
[----:B------:R-:W-:Y:S02]  /*26c0*/  FFMA.FTZ R77, R29, R128, R61 ;  /* 0x000000801d4d7223 */ /* 0x000fe4000001003d */
[----:B------:R-:W-:Y:S02]  /*26d0*/  FFMA.FTZ R76, R28, R125, R60 ;  /* 0x0000007d1c4c7223 */ /* 0x000fe4000001003c */
[----:B------:R-:W-:Y:S02]  /*26e0*/  FFMA.FTZ R93, R17, R110, R49 ;  /* 0x0000006e115d7223 */ /* 0x000fe40000010031 */
[----:B------:R-:W-:Y:S01]  /*26f0*/  FFMA.FTZ R92, R16, R109, R48 ;  /* 0x0000006d105c7223 */ /* 0x000fe20000010030 */
[----:B------:R1:W-:Y:S01]  /*2700*/  STG.E.128 [R106.64], R76 ;  /* 0x0000004c6a007986 */ /* 0x0003e2000c101d04 */
[----:B0-----:R-:W-:Y:S01]  /*2710*/  FFMA.FTZ R91, R27, R140, R59 ;  /* 0x0000008c1b5b7223 */ /* 0x001fe2000001003b */
[----:B------:R-:W-:Y:S01]  /*2720*/  LEA R104, P3, R94, c[0x0][0x208], 0x4 ;  /* 0x000082005e687a11 */ /* 0x000fe200078620ff */
[----:B------:R-:W-:-:S02]  /*2730*/  FFMA.FTZ R90, R26, R129, R58 ;  /* 0x000000811a5a7223 */ /* 0x000fc4000001003a */
[----:B------:R-:W-:Y:S01]  /*2740*/  FFMA.FTZ R89, R25, R136, R57 ;  /* 0x0000008819597223 */ /* 0x000fe20000010039 */
[----:B------:R-:W-:Y:S01]  /*2750*/  LEA.HI.X R105, R94, c[0x0][0x20c], RZ, 0x4, P3 ;  /* 0x000083005e697a11 */ /* 0x000fe200018f24ff */
[----:B------:R-:W-:Y:S02]  /*2760*/  FFMA.FTZ R88, R24, R117, R56 ;  /* 0x0000007518587223 */ /* 0x000fe40000010038 */
[----:B------:R-:W-:-:S03]  /*2770*/  FFMA.FTZ R94, R18, R113, R50 ;  /* 0x00000071125e7223 */ /* 0x000fc60000010032 */
[----:B------:R0:W-:Y:S01]  /*2780*/  STG.E.128 [R96.64], R88 ;  /* 0x0000005860007986 */ /* 0x0001e2000c101d04 */
[----:B-1----:R-:W-:Y:S02]  /*2790*/  FFMA.FTZ R79, R23, R148, R55 ;  /* 0x00000094174f7223 */ /* 0x002fe40000010037 */
[----:B------:R-:W-:Y:S02]  /*27a0*/  FFMA.FTZ R78, R22, R115, R54 ;  /* 0x00000073164e7223 */ /* 0x000fe40000010036 */
[----:B------:R-:W-:Y:S02]  /*27b0*/  FFMA.FTZ R77, R21, R108, R53 ;  /* 0x0000006c154d7223 */ /* 0x000fe40000010035 */
[----:B------:R-:W-:Y:S02]  /*27c0*/  FFMA.FTZ R76, R20, R95, R52 ;  /* 0x0000005f144c7223 */ /* 0x000fe40000010034 */
[----:B------:R-:W-:-:S03]  /*27d0*/  FFMA.FTZ R95, R19, R156, R51 ;  /* 0x0000009c135f7223 */ /* 0x000fc60000010033 */
[----:B------:R1:W-:Y:S01]  /*27e0*/  STG.E.128 [R98.64], R76 ;  /* 0x0000004c62007986 */ /* 0x0003e2000c101d04 */
[----:B0-----:R-:W-:Y:S02]  /*27f0*/  FFMA.FTZ R91, R15, R114, R47 ;  /* 0x000000720f5b7223 */ /* 0x001fe4000001002f */
[----:B------:R-:W-:Y:S01]  /*2800*/  FFMA.FTZ R90, R14, R121, R46 ;  /* 0x000000790e5a7223 */ /* 0x000fe2000001002e */
[----:B------:R1:W-:Y:S01]  /*2810*/  STG.E.128 [R86.64], R92 ;  /* 0x0000005c56007986 */ /* 0x0003e2000c101d04 */
[----:B------:R-:W-:Y:S02]  /*2820*/  FFMA.FTZ R89, R13, R112, R45 ;  /* 0x000000700d597223 */ /* 0x000fe4000001002d */
[----:B------:R-:W-:-:S05]  /*2830*/  FFMA.FTZ R88, R12, R111, R44 ;  /* 0x0000006f0c587223 */ /* 0x000fca000001002c */
[----:B------:R1:W-:Y:S02]  /*2840*/  STG.E.128 [R104.64], R88 ;  /* 0x0000005868007986 */ /* 0x0003e4000c101d04 */
[----:B-1---5:R-:W-:Y:S01]  /*2850*/  @P1 CALL.REL.NOINC `(.L_x_26253) ;  /* 0x0000001000001944 */ /* 0x022fe20003c00000 */
[----:B------:R-:W-:Y:S05]  /*2860*/  BRA `(.L_x_26254) ;  /* 0xffffdb6000007947 */ /* 0x000fea000383ffff */
.L_x_26253:
[----:B------:R-:W-:Y:S05]  /*2870*/  EXIT ;  /* 0x000000000000794d */ /* 0x000fea0003800000 */
.L_x_26251:
[----:B0-----:R-:W-:Y:S01]  /*2880*/  HFMA2.MMA R77, -RZ, RZ, 0, 5.9604644775390625e-08 ;  /* 0x00000001ff4d7435 */ /* 0x001fe200000001ff */
[----:B------:R-:W-:Y:S02]  /*2890*/  MOV R89, 0x1f ;  /* 0x0000001f00597802 */ /* 0x000fe40000000f00 */
[----:B------:R-:W-:Y:S02]  /*28a0*/  MOV R90, 0xffffffff ;  /* 0xffffffff005a7802 */ /* 0x000fe40000000f00 */
[----:B------:R-:W-:Y:S02]  /*28b0*/  MOV R78, 0x28d0 ;  /* 0x000028d0004e7802 */ /* 0x000fe40000000f00 */
[----:B-----5:R-:W-:Y:S05]  /*28c0*/  CALL.REL.NOINC `($__internal_145_$__cuda_sm70_shflsync_bfly_p) ;  /* 0x000007a000007944 */ /* 0x020fea0003c00000 */
[----:B-1----:R-:W-:Y:S01]  /*28d0*/  MOV R76, R77 ;  /* 0x0000004d004c7202 */ /* 0x002fe20000000f00 */
[----:B0-----:R-:W-:Y:S05]  /*28e0*/  BRA `(.L_x_26255) ;  /* 0xffffee9000007947 */ /* 0x001fea000383ffff */
.L_x_26252:
[----:B------:R-:W-:Y:S01]  /*28f0*/  HFMA2.MMA R77, -RZ, RZ, 0, 1.1920928955078125e-07 ;  /* 0x00000002ff4d7435 */ /* 0x000fe200000001ff */
[----:B------:R-:W-:Y:S02]  /*2900*/  MOV R89, 0x1f ;  /* 0x0000001f00597802 */ /* 0x000fe40000000f00 */
[----:B------:R-:W-:-:S02]  /*2910*/  MOV R90, 0xffffffff ;  /* 0xffffffff005a7802 */ /* 0x000fc40000000f00 */
[----:B------:R-:W-:Y:S02]  /*2920*/  MOV R78, 0x2940 ;  /* 0x00002940004e7802 */ /* 0x000fe40000000f00 */
[----:B-----5:R-:W-:Y:S05]  /*2930*/  CALL.REL.NOINC `($__internal_145_$__cuda_sm70_shflsync_bfly_p) ;  /* 0x0000073000007944 */ /* 0x020fea0003c00000 */
[----:B01----:R-:W-:Y:S01]  /*2940*/  FADD.FTZ R100, R100, R77 ;  /* 0x0000004d64647221 */ /* 0x003fe20000010000 */
[----:B------:R-:W-:Y:S01]  /*2950*/  HFMA2.MMA R77, -RZ, RZ, 0, 2.384185791015625e-07 ;  /* 0x00000004ff4d7435 */ /* 0x000fe200000001ff */
[----:B------:R-:W-:Y:S02]  /*2960*/  MOV R89, 0x1f ;  /* 0x0000001f00597802 */ /* 0x000fe40000000f00 */
[----:B------:R-:W-:Y:S02]  /*2970*/  MOV R90, 0xffffffff ;  /* 0xffffffff005a7802 */ /* 0x000fe40000000f00 */
[----:B------:R-:W-:Y:S02]  /*2980*/  MOV R78, 0x29a0 ;  /* 0x000029a0004e7802 */ /* 0x000fe40000000f00 */
[----:B------:R-:W-:Y:S05]  /*2990*/  CALL.REL.NOINC `($__internal_145_$__cuda_sm70_shflsync_bfly_p) ;  /* 0x000006d000007944 */ /* 0x000fea0003c00000 */
[----:B01----:R-:W-:Y:S01]  /*29a0*/  FADD.FTZ R100, R100, R77 ;  /* 0x0000004d64647221 */ /* 0x003fe20000010000 */
[----:B------:R-:W-:Y:S01]  /*29b0*/  HFMA2.MMA R77, -RZ, RZ, 0, 4.76837158203125e-07 ;  /* 0x00000008ff4d7435 */ /* 0x000fe200000001ff */
[----:B------:R-:W-:Y:S02]  /*29c0*/  MOV R89, 0x1f ;  /* 0x0000001f00597802 */ /* 0x000fe40000000f00 */
[----:B------:R-:W-:-:S02]  /*29d0*/  MOV R90, 0xffffffff ;  /* 0xffffffff005a7802 */ /* 0x000fc40000000f00 */
[----:B------:R-:W-:Y:S02]  /*29e0*/  MOV R78, 0x2a00 ;  /* 0x00002a00004e7802 */ /* 0x000fe40000000f00 */
[----:B------:R-:W-:Y:S05]  /*29f0*/  CALL.REL.NOINC `($__internal_145_$__cuda_sm70_shflsync_bfly_p) ;  /* 0x0000067000007944 */ /* 0x000fea0003c00000 */
[----:B01----:R-:W-:Y:S01]  /*2a00*/  FADD.FTZ R100, R100, R77 ;  /* 0x0000004d64647221 */ /* 0x003fe20000010000 */
[----:B------:R-:W-:Y:S01]  /*2a10*/  HFMA2.MMA R77, -RZ, RZ, 0, 9.5367431640625e-07 ;  /* 0x00000010ff4d7435 */ /* 0x000fe200000001ff */
[----:B------:R-:W-:Y:S02]  /*2a20*/  MOV R89, 0x1f ;  /* 0x0000001f00597802 */ /* 0x000fe40000000f00 */
[----:B------:R-:W-:Y:S02]  /*2a30*/  MOV R90, 0xffffffff ;  /* 0xffffffff005a7802 */ /* 0x000fe40000000f00 */
[----:B------:R-:W-:Y:S02]  /*2a40*/  MOV R78, 0x2a60 ;  /* 0x00002a60004e7802 */ /* 0x000fe40000000f00 */
[----:B------:R-:W-:Y:S05]  /*2a50*/  CALL.REL.NOINC `($__internal_145_$__cuda_sm70_shflsync_bfly_p) ;  /* 0x0000061000007944 */ /* 0x000fea0003c00000 */
        /* <DEDUP_REMOVED lines=70> */
[----:B------:R-:W-:Y:S05]  /*2ec0*/  CALL.REL.NOINC `($__internal_145_$__cuda_sm70_shflsync_bfly_p) ;  /* 0x000001a000007944 */ /* 0x000fea0003c00000 */
[----:B01----:R-:W-:Y:S01]  /*2ed0*/  FADD.FTZ R100, R100, R77 ;  /* 0x0000004d64647221 */ /* 0x003fe20000010000 */
[----:B------:R-:W-:Y:S01]  /*2ee0*/  HFMA2.MMA R77, -RZ, RZ, 0, 1.1920928955078125e-07 ;  /* 0x00000002ff4d7435 */ /* 0x000fe200000001ff */
[----:B------:R-:W-:Y:S02]  /*2ef0*/  MOV R89, 0x1f ;  /* 0x0000001f00597802 */ /* 0x000fe40000000f00 */
[----:B------:R-:W-:Y:S02]  /*2f00*/  MOV R90, 0xffffffff ;  /* 0xffffffff005a7802 */ /* 0x000fe40000000f00 */
[----:B------:R-:W-:Y:S02]  /*2f10*/  MOV R78, 0x2f30 ;  /* 0x00002f30004e7802 */ /* 0x000fe40000000f00 */
[----:B------:R-:W-:Y:S05]  /*2f20*/  CALL.REL.NOINC `($__internal_145_$__cuda_sm70_shflsync_bfly_p) ;  /* 0x0000014000007944 */ /* 0x000fea0003c00000 */
[----:B01----:R-:W-:Y:S01]  /*2f30*/  FADD.FTZ R100, R100, R77 ;  /* 0x0000004d64647221 */ /* 0x003fe20000010000 */
[----:B------:R-:W-:Y:S01]  /*2f40*/  HFMA2.MMA R77, -RZ, RZ, 0, 2.384185791015625e-07 ;  /* 0x00000004ff4d7435 */ /* 0x000fe200000001ff */
[----:B------:R-:W-:-:S02]  /*2f50*/  MOV R89, 0x1f ;  /* 0x0000001f00597802 */ /* 0x000fc40000000f00 */
[----:B------:R-:W-:Y:S02]  /*2f60*/  MOV R90, 0xffffffff ;  /* 0xffffffff005a7802 */ /* 0x000fe40000000f00 */
[----:B------:R-:W-:Y:S02]  /*2f70*/  MOV R78, 0x2f90 ;  /* 0x00002f90004e7802 */ /* 0x000fe40000000f00 */
[----:B------:R-:W-:Y:S05]  /*2f80*/  CALL.REL.NOINC `($__internal_145_$__cuda_sm70_shflsync_bfly_p) ;  /* 0x000000e000007944 */ /* 0x000fea0003c00000 */
[----:B01----:R-:W-:Y:S01]  /*2f90*/  FADD.FTZ R100, R100, R77 ;  /* 0x0000004d64647221 */ /* 0x003fe20000010000 */
[----:B------:R-:W-:Y:S01]  /*2fa0*/  HFMA2.MMA R77, -RZ, RZ, 0, 4.76837158203125e-07 ;  /* 0x00000008ff4d7435 */ /* 0x000fe200000001ff */
[----:B------:R-:W-:Y:S02]  /*2fb0*/  MOV R89, 0x1f ;  /* 0x0000001f00597802 */ /* 0x000fe40000000f00 */
[----:B------:R-:W-:Y:S02]  /*2fc0*/  MOV R90, 0xffffffff ;  /* 0xffffffff005a7802 */ /* 0x000fe40000000f00 */
[----:B------:R-:W-:Y:S02]  /*2fd0*/  MOV R78, 0x2ff0 ;  /* 0x00002ff0004e7802 */ /* 0x000fe40000000f00 */
[----:B------:R-:W-:Y:S05]  /*2fe0*/  CALL.REL.NOINC `($__internal_145_$__cuda_sm70_shflsync_bfly_p) ;  /* 0x0000008000007944 */ /* 0x000fea0003c00000 */
[----:B01----:R-:W-:Y:S01]  /*2ff0*/  FADD.FTZ R100, R100, R77 ;  /* 0x0000004d64647221 */ /* 0x003fe20000010000 */
[----:B------:R-:W-:Y:S01]  /*3000*/  HFMA2.MMA R77, -RZ, RZ, 0, 9.5367431640625e-07 ;  /* 0x00000010ff4d7435 */ /* 0x000fe200000001ff */
[----:B------:R-:W-:-:S02]  /*3010*/  MOV R89, 0x1f ;  /* 0x0000001f00597802 */ /* 0x000fc40000000f00 */
[----:B------:R-:W-:Y:S02]  /*3020*/  MOV R90, 0xffffffff ;  /* 0xffffffff005a7802 */ /* 0x000fe40000000f00 */
[----:B------:R-:W-:Y:S02]  /*3030*/  MOV R78, 0x3050 ;  /* 0x00003050004e7802 */ /* 0x000fe40000000f00 */
[----:B------:R-:W-:Y:S05]  /*3040*/  CALL.REL.NOINC `($__internal_145_$__cuda_sm70_shflsync_bfly_p) ;  /* 0x0000002000007944 */ /* 0x000fea0003c00000 */
[----:B-1----:R-:W-:Y:S01]  /*3050*/  MOV R79, R77 ;  /* 0x0000004d004f7202 */ /* 0x002fe20000000f00 */
[----:B0-----:R-:W-:Y:S05]  /*3060*/  BRA `(.L_x_26256) ;  /* 0xffffec5000007947 */ /* 0x001fea000383ffff */
        .weak           $__internal_145_$__cuda_sm70_shflsync_bfly_p
        .type           $__internal_145_$__cuda_sm70_shflsync_bfly_p,@function
        .size           $__internal_145_$__cuda_sm70_shflsync_bfly_p,(.L_x_29209 - $__internal_145_$__cuda_sm70_shflsync_bfly_p)
$__internal_145_$__cuda_sm70_shflsync_bfly_p:
[----:B------:R-:W-:Y:S01]  /*3070*/  HFMA2.MMA R79, -RZ, RZ, 0, 0 ;  /* 0x00000000ff4f7435 */ /* 0x000fe200000001ff */
[----:B------:R-:W-:Y:S04]  /*3080*/  WARPSYNC R90 ;  /* 0x0000005a00007348 */ /* 0x000fe80003800000 */
[----:B------:R0:W1:Y:S01]  /*3090*/  SHFL.BFLY PT, R77, R100, R77, R89 ;  /* 0x0c00004d644d7389 */ /* 0x00006200000e0059 */
[----:B------:R-:W-:Y:S05]  /*30a0*/  RET.REL.NODEC R78 `(_ZN10layer_norm13ln_fwd_kernelINS_13Kernel_traitsIfffffjLj4096ELj1ELj1ELj4ELj16ENS_18Kernel_traits_baseILj4096EfffffjLj128EEEEELb0ELb0ELb0ELb1EEEvNS_9FwdParamsE) ;  /* 0xffffcf504e007950 */ /* 0x000fea0003c3ffff */
.L_x_26257:
        /* <DEDUP_REMOVED lines=13> */
.L_x_29209:


//--------------------- .text._ZN10layer_norm13ln_fwd_kernelINS_13Kernel_traitsIfffffjLj4096ELj1ELj1ELj4ELj16ENS_18Kernel_traits_baseILj4096EfffffjLj128EEEEELb0ELb0ELb1ELb0EEEvNS_9FwdParamsE --------------------------
	.section	.text._ZN10layer_norm13ln_fwd_kernelINS_13Kernel_traitsIfffffjLj4096ELj1ELj1ELj4ELj16ENS_18Kernel_traits_baseILj4096EfffffjLj128EEEEELb0ELb0ELb1ELb0EEEvNS_9FwdParamsE,"ax",@progbits
	.sectioninfo	@"SHI_REGISTERS=128"
	.align	128
        .global         _ZN10layer_norm13ln_fwd_kernelINS_13Kernel_traitsIfffffjLj4096ELj1ELj1ELj4ELj16ENS_18Kernel_traits_baseILj4096EfffffjLj128EEEEELb0ELb0ELb1ELb0EEEvNS_9FwdParamsE
        .type           _ZN10layer_norm13ln_fwd_kernelINS_13Kernel_traitsIfffffjLj4096ELj1ELj1ELj4ELj16ENS_18Kernel_traits_baseILj4096EfffffjLj128EEEEELb0ELb0ELb1ELb0EEEvNS_9FwdParamsE,@function
        .size           _ZN10layer_norm13ln_fwd_kernelINS_13Kernel_traitsIfffffjLj4096ELj1ELj1ELj4ELj16ENS_18Kernel_traits_baseILj4096EfffffjLj128EEEEELb0ELb0ELb1ELb0EEEvNS_9FwdParamsE,(.L_x_29210 - _ZN10layer_norm13ln_fwd_kernelINS_13Kernel_traitsIfffffjLj4096ELj1ELj1ELj4ELj16ENS_18Kernel_traits_baseILj4096EfffffjLj128EEEEELb0ELb0ELb1ELb0EEEvNS_9FwdParamsE)
        .other          _ZN10layer_norm13ln_fwd_kernelINS_13Kernel_traitsIfffffjLj4096ELj1ELj1ELj4ELj16ENS_18Kernel_traits_baseILj4096EfffffjLj128EEEEELb0ELb0ELb1ELb0EEEvNS_9FwdParamsE,@"STO_CUDA_ENTRY STV_DEFAULT"
_ZN10layer_norm13ln_fwd_kernelINS_13Kernel_traitsIfffffjLj4096ELj1ELj1ELj4ELj16ENS_18Kernel_traits_baseILj4096EfffffjLj128EEEEELb0ELb0ELb1ELb0EEEvNS_9FwdParamsE:
.text._ZN10layer_norm13ln_fwd_kernelINS_13Kernel_traitsIfffffjLj4096ELj1ELj1ELj4ELj16ENS_18Kernel_traits_baseILj4096EfffffjLj128EEEEELb0ELb0ELb1ELb0EEEvNS_9FwdParamsE:
        /* <DEDUP_REMOVED lines=31> */
.L_x_26259:
[----:B------:R-:W-:Y:S05]  /*01f0*/  BSYNC B0 ;  /* 0x0000000000007941 */ /* 0x000fea0003800000 */
.L_x_26258:
        /* <DEDUP_REMOVED lines=13> */
.L_x_26261:
[----:B------:R-:W-:Y:S05]  /*02d0*/  BSYNC B0 ;  /* 0x0000000000007941 */ /* 0x000fea0003800000 */
.L_x_26260:
        /* <DEDUP_REMOVED lines=13> */
.L_x_26263:
[----:B------:R-:W-:Y:S05]  /*03b0*/  BSYNC B0 ;  /* 0x0000000000007941 */ /* 0x000fea0003800000 */
.L_x_26262:
        /* <DEDUP_REMOVED lines=13> */
.L_x_26265:
[----:B------:R-:W-:Y:S05]  /*0490*/  BSYNC B0 ;  /* 0x0000000000007941 */ /* 0x000fea0003800000 */
.L_x_26264:
        /* <DEDUP_REMOVED lines=13> */
.L_x_26267:
[----:B------:R-:W-:Y:S05]  /*0570*/  BSYNC B0 ;  /* 0x0000000000007941 */ /* 0x000fea0003800000 */
.L_x_26266:
        /* <DEDUP_REMOVED lines=15> */
.L_x_26269:
[----:B------:R-:W-:Y:S05]  /*0670*/  BSYNC B0 ;  /* 0x0000000000007941 */ /* 0x000fea0003800000 */
.L_x_26268:
        /* <DEDUP_REMOVED lines=15> */
.L_x_26271:
[----:B------:R-:W-:Y:S05]  /*0770*/  BSYNC B0 ;  /* 0x0000000000007941 */ /* 0x000fea0003800000 */
.L_x_26270:
        /* <DEDUP_REMOVED lines=14> */
.L_x_26273:
[----:B------:R-:W-:Y:S05]  /*0860*/  BSYNC B0 ;  /* 0x0000000000007941 */ /* 0x000fea0003800000 */
.L_x_26272:
        /* <DEDUP_REMOVED lines=25> */
.L_x_26373:
[----:B------:R-:W-:-:S05]  /*0a00*/  MOV R116, 0x4 ;  /* 0x0000000400747802 */ /* 0x000fca0000000f00 */
[----:B------:R-:W-:-:S05]  /*0a10*/  IMAD.WIDE R110, R113, R116, c[0x0][0x1d0] ;  /* 0x00007400716e7625 */ /* 0x000fca00078e0274 */
[----:B------:R1:W2:Y:S01]  /*0a20*/  LDG.E R109, [R110.64] ;  /* 0x000000046e6d7981 */ /* 0x0002a2000c1e1900 */
[----:B------:R-:W-:-:S05]  /*0a30*/  IMAD.WIDE R116, R113, R116, c[0x0][0x1d8] ;  /* 0x0000760071747625 */ /* 0x000fca00078e0274 */
[----:B-----5:R3:W5:Y:S01]  /*0a40*/  LDG.E R108, [R116.64] ;  /* 0x00000004746c7981 */ /* 0x020762000c1e1900 */
[----:B------:R-:W-:Y:S01]  /*0a50*/  IMAD R115, R113, c[0x0][0x168], RZ ;  /* 0x00005a0071737a24 */ /* 0x000fe200078e02ff */
[----:B------:R-:W-:Y:S01]  /*0a60*/  BSSY B0, `(.L_x_26274) ;  /* 0x000003c000007945 */ /* 0x000fe20003800000 */
[----:B-1----:R-:W-:Y:S02]  /*0a70*/  LOP3.LUT R111, R0, 0x7f, RZ, 0xc0, !PT ;  /* 0x0000007f006f7812 */ /* 0x002fe400078ec0ff */
[----:B------:R-:W-:Y:S02]  /*0a80*/  MOV R110, RZ ;  /* 0x000000ff006e7202 */ /* 0x000fe40000000f00 */
[----:B--2---:R-:W-:-:S13]  /*0a90*/  ISETP.GE.AND P1, PT, R109, 0x1, PT ;  /* 0x000000016d00780c */ /* 0x004fda0003f26270 */
[----:B------:R-:W-:-:S05]  /*0aa0*/  @P1 IADD3 R118, R109, -0x1, RZ ;  /* 0xffffffff6d761810 */ /* 0x000fca0007ffe0ff */
[----:B------:R-:W-:Y:S01]  /*0ab0*/  @P1 IMAD R119, R118, c[0x0][0x168], RZ ;  /* 0x00005a0076771a24 */ /* 0x000fe200078e02ff */
[----:B------:R-:W-:-:S04]  /*0ac0*/  SHF.R.S32.HI R118, RZ, 0x1f, R115 ;  /* 0x0000001fff767819 */ /* 0x000fc80000011473 */
[----:B------:R-:W-:Y:S02]  /*0ad0*/  @P1 SHF.R.S32.HI R120, RZ, 0x1f, R119 ;  /* 0x0000001fff781819 */ /* 0x000fe40000011477 */
[----:B------:R-:W-:Y:S02]  /*0ae0*/  LEA.HI R118, R118, R115, RZ, 0x2 ;  /* 0x0000007376767211 */ /* 0x000fe400078f10ff */
[----:B------:R-:W-:-:S04]  /*0af0*/  @P1 LEA.HI R120, R120, R119, RZ, 0x2 ;  /* 0x0000007778781211 */ /* 0x000fc800078f10ff */
[-C--:B------:R-:W-:Y:S02]  /*0b00*/  @P1 LEA.HI.SX32 R110, R120, R111.reuse, 0x1e ;  /* 0x0000006f786e1211 */ /* 0x080fe400078ff2ff */
[----:B------:R-:W-:Y:S02]  /*0b10*/  LEA.HI.SX32 R111, R118, R111, 0x1e ;  /* 0x0000006f766f7211 */ /* 0x000fe400078ff2ff */
[----:B------:R-:W-:Y:S01]  /*0b20*/  SHF.R.S32.HI R118, RZ, 0x1f, R113 ;  /* 0x0000001fff767819 */ /* 0x000fe20000011471 */
[----:B------:R-:W-:Y:S05]  /*0b30*/  @!P0 BRA `(.L_x_26275) ;  /* 0x000002e000008947 */ /* 0x000fea0003800000 */
[----:B---3--:R-:W-:-:S04]  /*0b40*/  ISETP.NE.U32.AND P2, PT, RZ, c[0x0][0x180], PT ;  /* 0x00006000ff007a0c */ /* 0x008fc80003f45070 */
[----:B------:R-:W-:-:S13]  /*0b50*/  ISETP.NE.AND.EX P2, PT, RZ, c[0x0][0x184], PT, P2 ;  /* 0x00006100ff007a0c */ /* 0x000fda0003f45320 */
[----:B------:R-:W-:-:S05]  /*0b60*/  @P2 MOV R116, 0x10 ;  /* 0x0000001000742802 */ /* 0x000fca0000000f00 */
[----:B------:R-:W-:-:S05]  /*0b70*/  @P2 IMAD.WIDE.U32 R116, R111, R116, c[0x0][0x180] ;  /* 0x000060006f742625 */ /* 0x000fca00078e0074 */
[----:B------:R1:W2:Y:S01]  /*0b80*/  @P2 LDG.E.128 R68, [R116.64] ;  /* 0x0000000474442981 */ /* 0x0002a2000c1e1d00 */
[----:B------:R-:W-:Y:S02]  /*0b90*/  ISETP.GT.AND P3, PT, R109, RZ, PT ;  /* 0x000000ff6d00720c */ /* 0x000fe40003f64270 */
[----:B-1----:R-:W-:-:S11]  /*0ba0*/  @P1 MOV R117, 0x10 ;  /* 0x0000001000751802 */ /* 0x002fd60000000f00 */
        /* <DEDUP_REMOVED lines=16> */
[----:B-1---5:R-:W-:-:S04]  /*0cb0*/  FMUL.FTZ R72, R76, c[0x0][0x1ec] ;  /* 0x00007b004c487a20 */ /* 0x022fc80000410000 */
[----:B------:R-:W-:Y:S02]  /*0cc0*/  @P2 FADD.FTZ R72, R68, R72 ;  /* 0x0000004844482221 */ /* 0x000fe40000010000 */
.L_x_26277:
[----:B-1----:R-:W-:Y:S05]  /*0cd0*/  BSYNC B1 ;  /* 0x0000000000017941 */ /* 0x002fea0003800000 */
.L_x_26276:
[----:B------:R-:W-:Y:S01]  /*0ce0*/  BSSY B1, `(.L_x_26278) ;  /* 0x0000004000017945 */ /* 0x000fe20003800000 */
[----:B------:R-:W-:Y:S05]  /*0cf0*/  @!P3 BRA `(.L_x_26279) ;  /* 0x000000200000b947 */ /* 0x000fea0003800000 */
[----:B-----5:R-:W-:-:S04]  /*0d00*/  FMUL.FTZ R73, R77, c[0x0][0x1ec] ;  /* 0x00007b004d497a20 */ /* 0x020fc80000410000 */
[----:B------:R-:W-:Y:S02]  /*0d10*/  @P2 FADD.FTZ R73, R69, R73 ;  /* 0x0000004945492221 */ /* 0x000fe40000010000 */
.L_x_26279:
[----:B------:R-:W-:Y:S05]  /*0d20*/  BSYNC B1 ;  /* 0x0000000000017941 */ /* 0x000fea0003800000 */
.L_x_26278:
[----:B------:R-:W-:Y:S01]  /*0d30*/  BSSY B1, `(.L_x_26280) ;  /* 0x0000004000017945 */ /* 0x000fe20003800000 */
[----:B------:R-:W-:Y:S05]  /*0d40*/  @!P3 BRA `(.L_x_26281) ;  /* 0x000000200000b947 */ /* 0x000fea0003800000 */
[----:B-----5:R-:W-:-:S04]  /*0d50*/  FMUL.FTZ R74, R78, c[0x0][0x1ec] ;  /* 0x00007b004e4a7a20 */ /* 0x020fc80000410000 */
[----:B------:R-:W-:Y:S02]  /*0d60*/  @P2 FADD.FTZ R74, R70, R74 ;  /* 0x0000004a464a2221 */ /* 0x000fe40000010000 */
.L_x_26281:
[----:B------:R-:W-:Y:S05]  /*0d70*/  BSYNC B1 ;  /* 0x0000000000017941 */ /* 0x000fea0003800000 */
.L_x_26280:
[----:B------:R-:W-:Y:S01]  /*0d80*/  BSSY B1, `(.L_x_26282) ;  /* 0x0000004000017945 */ /* 0x000fe20003800000 */
[----:B------:R-:W-:Y:S05]  /*0d90*/  @!P3 BRA `(.L_x_26283) ;  /* 0x000000200000b947 */ /* 0x000fea0003800000 */
[----:B-----5:R-:W-:-:S04]  /*0da0*/  FMUL.FTZ R75, R79, c[0x0][0x1ec] ;  /* 0x00007b004f4b7a20 */ /* 0x020fc80000410000 */
[----:B------:R-:W-:Y:S02]  /*0db0*/  @P2 FADD.FTZ R75, R71, R75 ;  /* 0x0000004b474b2221 */ /* 0x000fe40000010000 */
.L_x_26283:
[----:B------:R-:W-:Y:S05]  /*0dc0*/  BSYNC B1 ;  /* 0x0000000000017941 */ /* 0x000fea0003800000 */
.L_x_26282:
[----:B------:R-:W-:Y:S01]  /*0dd0*/  HFMA2.MMA R116, -RZ, RZ, 0, 9.5367431640625e-07 ;  /* 0x00000010ff747435 */ /* 0x000fe200000001ff */
[----:B------:R-:W-:-:S09]  /*0de0*/  IADD3 R110, R110, 0x80, RZ ;  /* 0x000000806e6e7810 */ /* 0x000fd20007ffe0ff */
[C---:B------:R-:W-:Y:S01]  /*0df0*/  IMAD.WIDE.U32 R116, R111.reuse, R116, c[0x0][0x188] ;  /* 0x000062006f747625 */ /* 0x040fe200078e0074 */
[----:B------:R-:W-:-:S04]  /*0e00*/  IADD3 R111, R111, 0x80, RZ ;  /* 0x000000806f6f7810 */ /* 0x000fc80007ffe0ff */
[----:B------:R1:W-:Y:S03]  /*0e10*/  STG.E.128 [R116.64], R72 ;  /* 0x0000004874007986 */ /* 0x0003e6000c101d04 */
.L_x_26275:
[----:B---3--:R-:W-:Y:S05]  /*0e20*/  BSYNC B0 ;  /* 0x0000000000007941 */ /* 0x008fea0003800000 */
.L_x_26274:
[----:B------:R-:W-:Y:S01]  /*0e30*/  ISETP.GE.U32.AND P2, PT, R114, 0x100, PT ;  /* 0x000001007200780c */ /* 0x000fe20003f46070 */
[----:B------:R-:W-:-:S12]  /*0e40*/  BSSY B0, `(.L_x_26284) ;  /* 0x0000030000007945 */ /* 0x000fd80003800000 */
[----:B------:R-:W-:Y:S05]  /*0e50*/  @!P2 BRA `(.L_x_26285) ;  /* 0x000002e00000a947 */ /* 0x000fea0003800000 */
[----:B------:R-:W-:-:S04]  /*0e60*/  ISETP.NE.U32.AND P2, PT, RZ, c[0x0][0x180], PT ;  /* 0x00006000ff007a0c */ /* 0x000fc80003f45070 */
[----:B------:R-:W-:-:S13]  /*0e70*/  ISETP.NE.AND.EX P2, PT, RZ, c[0x0][0x184], PT, P2 ;  /* 0x00006100ff007a0c */ /* 0x000fda0003f45320 */
[----:B-1----:R-:W-:-:S05]  /*0e80*/  @P2 MOV R116, 0x10 ;  /* 0x0000001000742802 */ /* 0x002fca0000000f00 */
[----:B------:R-:W-:-:S05]  /*0e90*/  @P2 IMAD.WIDE.U32 R116, R111, R116, c[0x0][0x180] ;  /* 0x000060006f742625 */ /* 0x000fca00078e0074 */
[----:B------:R1:W2:Y:S01]  /*0ea0*/  @P2 LDG.E.128 R68, [R116.64] ;  /* 0x0000000474442981 */ /* 0x0002a2000c1e1d00 */
[----:B------:R-:W-:Y:S02]  /*0eb0*/  ISETP.GT.AND P3, PT, R109, RZ, PT ;  /* 0x000000ff6d00720c */ /* 0x000fe40003f64270 */
[----:B-1----:R-:W-:-:S11]  /*0ec0*/  @P1 MOV R117, 0x10 ;  /* 0x0000001000751802 */ /* 0x002fd60000000f00 */
        /* <DEDUP_REMOVED lines=18> */
.L_x_26287:
[----:B-1----:R-:W-:Y:S05]  /*0ff0*/  BSYNC B1 ;  /* 0x0000000000017941 */ /* 0x002fea0003800000 */
.L_x_26286:
[----:B------:R-:W-:Y:S01]  /*1000*/  BSSY B1, `(.L_x_26288) ;  /* 0x0000004000017945 */ /* 0x000fe20003800000 */
[----:B------:R-:W-:Y:S05]  /*1010*/  @!P3 BRA `(.L_x_26289) ;  /* 0x000000200000b947 */ /* 0x000fea0003800000 */
[----:B-----5:R-:W-:-:S04]  /*1020*/  FMUL.FTZ R81, R77, c[0x0][0x1ec] ;  /* 0x00007b004d517a20 */ /* 0x020fc80000410000 */
[----:B------:R-:W-:Y:S02]  /*1030*/  @P2 FADD.FTZ R81, R69, R81 ;  /* 0x0000005145512221 */ /* 0x000fe40000010000 */
.L_x_26289:
[----:B------:R-:W-:Y:S05]  /*1040*/  BSYNC B1 ;  /* 0x0000000000017941 */ /* 0x000fea0003800000 */
.L_x_26288:
[----:B------:R-:W-:Y:S01]  /*1050*/  BSSY B1, `(.L_x_26290) ;  /* 0x0000004000017945 */ /* 0x000fe20003800000 */
[----:B------:R-:W-:Y:S05]  /*1060*/  @!P3 BRA `(.L_x_26291) ;  /* 0x000000200000b947 */ /* 0x000fea0003800000 */
[----:B-----5:R-:W-:-:S04]  /*1070*/  FMUL.FTZ R82, R78, c[0x0][0x1ec] ;  /* 0x00007b004e527a20 */ /* 0x020fc80000410000 */
[----:B------:R-:W-:Y:S02]  /*1080*/  @P2 FADD.FTZ R82, R70, R82 ;  /* 0x0000005246522221 */ /* 0x000fe40000010000 */
.L_x_26291:
[----:B------:R-:W-:Y:S05]  /*1090*/  BSYNC B1 ;  /* 0x0000000000017941 */ /* 0x000fea0003800000 */
.L_x_26290:
[----:B------:R-:W-:Y:S01]  /*10a0*/  BSSY B1, `(.L_x_26292) ;  /* 0x0000004000017945 */ /* 0x000fe20003800000 */
[----:B------:R-:W-:Y:S05]  /*10b0*/  @!P3 BRA `(.L_x_26293) ;  /* 0x000000200000b947 */ /* 0x000fea0003800000 */
[----:B-----5:R-:W-:-:S04]  /*10c0*/  FMUL.FTZ R83, R79, c[0x0][0x1ec] ;  /* 0x00007b004f537a20 */ /* 0x020fc80000410000 */
[----:B------:R-:W-:Y:S02]  /*10d0*/  @P2 FADD.FTZ R83, R71, R83 ;  /* 0x0000005347532221 */ /* 0x000fe40000010000 */
.L_x_26293:
[----:B------:R-:W-:Y:S05]  /*10e0*/  BSYNC B1 ;  /* 0x0000000000017941 */ /* 0x000fea0003800000 */
.L_x_26292:
[----:B------:R-:W-:Y:S01]  /*10f0*/  HFMA2.MMA R116, -RZ, RZ, 0, 9.5367431640625e-07 ;  /* 0x00000010ff747435 */ /* 0x000fe200000001ff */
[----:B------:R-:W-:-:S09]  /*1100*/  IADD3 R110, R110, 0x80, RZ ;  /* 0x000000806e6e7810 */ /* 0x000fd20007ffe0ff */
[C---:B------:R-:W-:Y:S01]  /*1110*/  IMAD.WIDE.U32 R116, R111.reuse, R116, c[0x0][0x188] ;  /* 0x000062006f747625 */ /* 0x040fe200078e0074 */
[----:B------:R-:W-:-:S04]  /*1120*/  IADD3 R111, R111, 0x80, RZ ;  /* 0x000000806f6f7810 */ /* 0x000fc80007ffe0ff */
[----:B------:R1:W-:Y:S03]  /*1130*/  STG.E.128 [R116.64], R80 ;  /* 0x0000005074007986 */ /* 0x0003e6000c101d04 */
.L_x_26285:
[----:B------:R-:W-:Y:S05]  /*1140*/  BSYNC B0 ;  /* 0x0000000000007941 */ /* 0x000fea0003800000 */
.L_x_26284:
        /* <DEDUP_REMOVED lines=28> */
.L_x_26297:
[----:B-1----:R-:W-:Y:S05]  /*1310*/  BSYNC B1 ;  /* 0x0000000000017941 */ /* 0x002fea0003800000 */
.L_x_26296:
[----:B------:R-:W-:Y:S01]  /*1320*/  BSSY B1, `(.L_x_26298) ;  /* 0x0000004000017945 */ /* 0x000fe20003800000 */
[----:B------:R-:W-:Y:S05]  /*1330*/  @!P3 BRA `(.L_x_26299) ;  /* 0x000000200000b947 */ /* 0x000fea0003800000 */
[----:B-----5:R-:W-:-:S04]  /*1340*/  FMUL.FTZ R85, R77, c[0x0][0x1ec] ;  /* 0x00007b004d557a20 */ /* 0x020fc80000410000 */
[----:B------:R-:W-:Y:S02]  /*1350*/  @P2 FADD.FTZ R85, R69, R85 ;  /* 0x0000005545552221 */ /* 0x000fe40000010000 */
.L_x_26299:
[----:B------:R-:W-:Y:S05]  /*1360*/  BSYNC B1 ;  /* 0x0000000000017941 */ /* 0x000fea0003800000 */
.L_x_26298:
[----:B------:R-:W-:Y:S01]  /*1370*/  BSSY B1, `(.L_x_26300) ;  /* 0x0000004000017945 */ /* 0x000fe20003800000 */
[----:B------:R-:W-:Y:S05]  /*1380*/  @!P3 BRA `(.L_x_26301) ;  /* 0x000000200000b947 */ /* 0x000fea0003800000 */
[----:B-----5:R-:W-:-:S04]  /*1390*/  FMUL.FTZ R86, R78, c[0x0][0x1ec] ;  /* 0x00007b004e567a20 */ /* 0x020fc80000410000 */
[----:B------:R-:W-:Y:S02]  /*13a0*/  @P2 FADD.FTZ R86, R70, R86 ;  /* 0x0000005646562221 */ /* 0x000fe40000010000 */
.L_x_26301:
[----:B------:R-:W-:Y:S05]  /*13b0*/  BSYNC B1 ;  /* 0x0000000000017941 */ /* 0x000fea0003800000 */
.L_x_26300:
[----:B------:R-:W-:Y:S01]  /*13c0*/  BSSY B1, `(.L_x_26302) ;  /* 0x0000004000017945 */ /* 0x000fe20003800000 */
[----:B------:R-:W-:Y:S05]  /*13d0*/  @!P3 BRA `(.L_x_26303) ;  /* 0x000000200000b947 */ /* 0x000fea0003800000 */
[----:B-----5:R-:W-:-:S04]  /*13e0*/  FMUL.FTZ R87, R79, c[0x0][0x1ec] ;  /* 0x00007b004f577a20 */ /* 0x020fc80000410000 */
[----:B------:R-:W-:Y:S02]  /*13f0*/  @P2 FADD.FTZ R87, R71, R87 ;  /* 0x0000005747572221 */ /* 0x000fe40000010000 */
.L_x_26303:
[----:B------:R-:W-:Y:S05]  /*1400*/  BSYNC B1 ;  /* 0x0000000000017941 */ /* 0x000fea0003800000 */
.L_x_26302:
[----:B------:R-:W-:Y:S01]  /*1410*/  HFMA2.MMA R116, -RZ, RZ, 0, 9.5367431640625e-07 ;  /* 0x00000010ff747435 */ /* 0x000fe200000001ff */
[----:B------:R-:W-:-:S09]  /*1420*/  IADD3 R110, R110, 0x80, RZ ;  /* 0x000000806e6e7810 */ /* 0x000fd20007ffe0ff */
[C---:B------:R-:W-:Y:S01]  /*1430*/  IMAD.WIDE.U32 R116, R111.reuse, R116, c[0x0][0x188] ;  /* 0x000062006f747625 */ /* 0x040fe200078e0074 */
[----:B------:R-:W-:-:S04]  /*1440*/  IADD3 R111, R111, 0x80, RZ ;  /* 0x000000806f6f7810 */ /* 0x000fc80007ffe0ff */
[----:B------:R1:W-:Y:S03]  /*1450*/  STG.E.128 [R116.64], R84 ;  /* 0x0000005474007986 */ /* 0x0003e6000c101d04 */
.L_x_26295:
[----:B------:R-:W-:Y:S05]  /*1460*/  BSYNC B0 ;  /* 0x0000000000007941 */ /* 0x000fea0003800000 */
.L_x_26294:
        /* <DEDUP_REMOVED lines=28> */
.L_x_26307:
[----:B-1----:R-:W-:Y:S05]  /*1630*/  BSYNC B1 ;  /* 0x0000000000017941 */ /* 0x002fea0003800000 */
.L_x_26306:
[----:B------:R-:W-:Y:S01]  /*1640*/  BSSY B1, `(.L_x_26308) ;  /* 0x0000004000017945 */ /* 0x000fe20003800000 */
[----:B------:R-:W-:Y:S05]  /*1650*/  @!P3 BRA `(.L_x_26309) ;  /* 0x000000200000b947 */ /* 0x000fea0003800000 */
[----:B-----5:R-:W-:-:S04]  /*1660*/  FMUL.FTZ R89, R77, c[0x0][0x1ec] ;  /* 0x00007b004d597a20 */ /* 0x020fc80000410000 */
[----:B------:R-:W-:Y:S02]  /*1670*/  @P2 FADD.FTZ R89, R69, R89 ;  /* 0x0000005945592221 */ /* 0x000fe40000010000 */
.L_x_26309:
[----:B------:R-:W-:Y:S05]  /*1680*/  BSYNC B1 ;  /* 0x0000000000017941 */ /* 0x000fea0003800000 */
.L_x_26308:
[----:B------:R-:W-:Y:S01]  /*1690*/  BSSY B1, `(.L_x_26310) ;  /* 0x0000004000017945 */ /* 0x000fe20003800000 */
[----:B------:R-:W-:Y:S05]  /*16a0*/  @!P3 BRA `(.L_x_26311) ;  /* 0x000000200000b947 */ /* 0x000fea0003800000 */
[----:B-----5:R-:W-:-:S04]  /*16b0*/  FMUL.FTZ R90, R78, c[0x0][0x1ec] ;  /* 0x00007b004e5a7a20 */ /* 0x020fc80000410000 */
[----:B------:R-:W-:Y:S02]  /*16c0*/  @P2 FADD.FTZ R90, R70, R90 ;  /* 0x0000005a465a2221 */ /* 0x000fe40000010000 */
.L_x_26311:
[----:B------:R-:W-:Y:S05]  /*16d0*/  BSYNC B1 ;  /* 0x0000000000017941 */ /* 0x000fea0003800000 */
.L_x_26310:
[----:B------:R-:W-:Y:S01]  /*16e0*/  BSSY B1, `(.L_x_26312) ;  /* 0x0000004000017945 */ /* 0x000fe20003800000 */
[----:B------:R-:W-:Y:S05]  /*16f0*/  @!P3 BRA `(.L_x_26313) ;  /* 0x000000200000b947 */ /* 0x000fea0003800000 */
[----:B-----5:R-:W-:-:S04]  /*1700*/  FMUL.FTZ R91, R79, c[0x0][0x1ec] ;  /* 0x00007b004f5b7a20 */ /* 0x020fc80000410000 */
[----:B------:R-:W-:Y:S02]  /*1710*/  @P2 FADD.FTZ R91, R71, R91 ;  /* 0x0000005b475b2221 */ /* 0x000fe40000010000 */
.L_x_26313:
[----:B------:R-:W-:Y:S05]  /*1720*/  BSYNC B1 ;  /* 0x0000000000017941 */ /* 0x000fea0003800000 */
.L_x_26312:
[----:B------:R-:W-:Y:S01]  /*1730*/  HFMA2.MMA R116, -RZ, RZ, 0, 9.5367431640625e-07 ;  /* 0x00000010ff747435 */ /* 0x000fe200000001ff */
[----:B------:R-:W-:-:S09]  /*1740*/  IADD3 R110, R110, 0x80, RZ ;  /* 0x000000806e6e7810 */ /* 0x000fd20007ffe0ff */
[C---:B------:R-:W-:Y:S01]  /*1750*/  IMAD.WIDE.U32 R116, R111.reuse, R116, c[0x0][0x188] ;  /* 0x000062006f747625 */ /* 0x040fe200078e0074 */
[----:B------:R-:W-:-:S04]  /*1760*/  IADD3 R111, R111, 0x80, RZ ;  /* 0x000000806f6f7810 */ /* 0x000fc80007ffe0ff */
[----:B------:R1:W-:Y:S03]  /*1770*/  STG.E.128 [R116.64], R88 ;  /* 0x0000005874007986 */ /* 0x0003e6000c101d04 */
.L_x_26305:
[----:B------:R-:W-:Y:S05]  /*1780*/  BSYNC B0 ;  /* 0x0000000000007941 */ /* 0x000fea0003800000 */
.L_x_26304:
        /* <DEDUP_REMOVED lines=28> */
.L_x_26317:
[----:B-1----:R-:W-:Y:S05]  /*1950*/  BSYNC B1 ;  /* 0x0000000000017941 */ /* 0x002fea0003800000 */
.L_x_26316:
[----:B------:R-:W-:Y:S01]  /*1960*/  BSSY B1, `(.L_x_26318) ;  /* 0x0000004000017945 */ /* 0x000fe20003800000 */
[----:B------:R-:W-:Y:S05]  /*1970*/  @!P3 BRA `(.L_x_26319) ;  /* 0x000000200000b947 */ /* 0x000fea0003800000 */
[----:B-----5:R-:W-:-:S04]  /*1980*/  FMUL.FTZ R93, R77, c[0x0][0x1ec] ;  /* 0x00007b004d5d7a20 */ /* 0x020fc80000410000 */
[----:B------:R-:W-:Y:S02]  /*1990*/  @P2 FADD.FTZ R93, R69, R93 ;  /* 0x0000005d455d2221 */ /* 0x000fe40000010000 */
.L_x_26319:
[----:B------:R-:W-:Y:S05]  /*19a0*/  BSYNC B1 ;  /* 0x0000000000017941 */ /* 0x000fea0003800000 */
.L_x_26318:
[----:B------:R-:W-:Y:S01]  /*19b0*/  BSSY B1, `(.L_x_26320) ;  /* 0x0000004000017945 */ /* 0x000fe20003800000 */
[----:B------:R-:W-:Y:S05]  /*19c0*/  @!P3 BRA `(.L_x_26321) ;  /* 0x000000200000b947 */ /* 0x000fea0003800000 */
[----:B-----5:R-:W-:-:S04]  /*19d0*/  FMUL.FTZ R94, R78, c[0x0][0x1ec] ;  /* 0x00007b004e5e7a20 */ /* 0x020fc80000410000 */
[----:B------:R-:W-:Y:S02]  /*19e0*/  @P2 FADD.FTZ R94, R70, R94 ;  /* 0x0000005e465e2221 */ /* 0x000fe40000010000 */
.L_x_26321:
[----:B------:R-:W-:Y:S05]  /*19f0*/  BSYNC B1 ;  /* 0x0000000000017941 */ /* 0x000fea0003800000 */
.L_x_26320:
[----:B------:R-:W-:Y:S01]  /*1a00*/  BSSY B1, `(.L_x_26322) ;  /* 0x0000004000017945 */ /* 0x000fe20003800000 */
[----:B------:R-:W-:Y:S05]  /*1a10*/  @!P3 BRA `(.L_x_26323) ;  /* 0x000000200000b947 */ /* 0x000fea0003800000 */
[----:B-----5:R-:W-:-:S04]  /*1a20*/  FMUL.FTZ R95, R79, c[0x0][0x1ec] ;  /* 0x00007b004f5f7a20 */ /* 0x020fc80000410000 */
[----:B------:R-:W-:Y:S02]  /*1a30*/  @P2 FADD.FTZ R95, R71, R95 ;  /* 0x0000005f475f2221 */ /* 0x000fe40000010000 */
.L_x_26323:
[----:B------:R-:W-:Y:S05]  /*1a40*/  BSYNC B1 ;  /* 0x0000000000017941 */ /* 0x000fea0003800000 */
.L_x_26322:
[----:B------:R-:W-:Y:S01]  /*1a50*/  HFMA2.MMA R116, -RZ, RZ, 0, 9.5367431640625e-07 ;  /* 0x00000010ff747435 */ /* 0x000fe200000001ff */
[----:B------:R-:W-:-:S09]  /*1a60*/  IADD3 R110, R110, 0x80, RZ ;  /* 0x000000806e6e7810 */ /* 0x000fd20007ffe0ff */
[C---:B------:R-:W-:Y:S01]  /*1a70*/  IMAD.WIDE.U32 R116, R111.reuse, R116, c[0x0][0x188] ;  /* 0x000062006f747625 */ /* 0x040fe200078e0074 */
[----:B------:R-:W-:-:S04]  /*1a80*/  IADD3 R111, R111, 0x80, RZ ;  /* 0x000000806f6f7810 */ /* 0x000fc80007ffe0ff */
[----:B------:R1:W-:Y:S03]  /*1a90*/  STG.E.128 [R116.64], R92 ;  /* 0x0000005c74007986 */ /* 0x0003e6000c101d04 */
.L_x_26315:
[----:B------:R-:W-:Y:S05]  /*1aa0*/  BSYNC B0 ;  /* 0x0000000000007941 */ /* 0x000fea0003800000 */
.L_x_26314:
        /* <DEDUP_REMOVED lines=28> */
.L_x_26327:
[----:B-1----:R-:W-:Y:S05]  /*1c70*/  BSYNC B1 ;  /* 0x0000000000017941 */ /* 0x002fea0003800000 */
.L_x_26326:
[----:B------:R-:W-:Y:S01]  /*1c80*/  BSSY B1, `(.L_x_26328) ;  /* 0x0000004000017945 */ /* 0x000fe20003800000 */
[----:B------:R-:W-:Y:S05]  /*1c90*/  @!P3 BRA `(.L_x_26329) ;  /* 0x000000200000b947 */ /* 0x000fea0003800000 */
[----:B-----5:R-:W-:-:S04]  /*1ca0*/  FMUL.FTZ R97, R77, c[0x0][0x1ec] ;  /* 0x00007b004d617a20 */ /* 0x020fc80000410000 */
[----:B------:R-:W-:Y:S02]  /*1cb0*/  @P2 FADD.FTZ R97, R69, R97 ;  /* 0x0000006145612221 */ /* 0x000fe40000010000 */
.L_x_26329:
[----:B------:R-:W-:Y:S05]  /*1cc0*/  BSYNC B1 ;  /* 0x0000000000017941 */ /* 0x000fea0003800000 */
.L_x_26328:
[----:B------:R-:W-:Y:S01]  /*1cd0*/  BSSY B1, `(.L_x_26330) ;  /* 0x0000004000017945 */ /* 0x000fe20003800000 */
[----:B------:R-:W-:Y:S05]  /*1ce0*/  @!P3 BRA `(.L_x_26331) ;  /* 0x000000200000b947 */ /* 0x000fea0003800000 */
[----:B-----5:R-:W-:-:S04]  /*1cf0*/  FMUL.FTZ R98, R78, c[0x0][0x1ec] ;  /* 0x00007b004e627a20 */ /* 0x020fc80000410000 */
[----:B------:R-:W-:Y:S02]  /*1d00*/  @P2 FADD.FTZ R98, R70, R98 ;  /* 0x0000006246622221 */ /* 0x000fe40000010000 */
.L_x_26331:
[----:B------:R-:W-:Y:S05]  /*1d10*/  BSYNC B1 ;  /* 0x0000000000017941 */ /* 0x000fea0003800000 */
.L_x_26330:
[----:B------:R-:W-:Y:S01]  /*1d20*/  BSSY B1, `(.L_x_26332) ;  /* 0x0000004000017945 */ /* 0x000fe20003800000 */
[----:B------:R-:W-:Y:S05]  /*1d30*/  @!P3 BRA `(.L_x_26333) ;  /* 0x000000200000b947 */ /* 0x000fea0003800000 */
[----:B-----5:R-:W-:-:S04]  /*1d40*/  FMUL.FTZ R99, R79, c[0x0][0x1ec] ;  /* 0x00007b004f637a20 */ /* 0x020fc80000410000 */
[----:B------:R-:W-:Y:S02]  /*1d50*/  @P2 FADD.FTZ R99, R71, R99 ;  /* 0x0000006347632221 */ /* 0x000fe40000010000 */
.L_x_26333:
[----:B------:R-:W-:Y:S05]  /*1d60*/  BSYNC B1 ;  /* 0x0000000000017941 */ /* 0x000fea0003800000 */
.L_x_26332:
[----:B------:R-:W-:Y:S01]  /*1d70*/  HFMA2.MMA R116, -RZ, RZ, 0, 9.5367431640625e-07 ;  /* 0x00000010ff747435 */ /* 0x000fe200000001ff */
[----:B------:R-:W-:-:S09]  /*1d80*/  IADD3 R110, R110, 0x80, RZ ;  /* 0x000000806e6e7810 */ /* 0x000fd20007ffe0ff */
[C---:B------:R-:W-:Y:S01]  /*1d90*/  IMAD.WIDE.U32 R116, R111.reuse, R116, c[0x0][0x188] ;  /* 0x000062006f747625 */ /* 0x040fe200078e0074 */
[----:B------:R-:W-:-:S04]  /*1da0*/  IADD3 R111, R111, 0x80, RZ ;  /* 0x000000806f6f7810 */ /* 0x000fc80007ffe0ff */
[----:B------:R1:W-:Y:S03]  /*1db0*/  STG.E.128 [R116.64], R96 ;  /* 0x0000006074007986 */ /* 0x0003e6000c101d04 */
.L_x_26325:
[----:B------:R-:W-:Y:S05]  /*1dc0*/  BSYNC B0 ;  /* 0x0000000000007941 */ /* 0x000fea0003800000 */
.L_x_26324:
        /* <DEDUP_REMOVED lines=28> */
.L_x_26337:
[----:B-1----:R-:W-:Y:S05]  /*1f90*/  BSYNC B1 ;  /* 0x0000000000017941 */ /* 0x002fea0003800000 */
.L_x_26336:
[----:B------:R-:W-:Y:S01]  /*1fa0*/  BSSY B1, `(.L_x_26338) ;  /* 0x0000004000017945 */ /* 0x000fe20003800000 */
[----:B------:R-:W-:Y:S05]  /*1fb0*/  @!P3 BRA `(.L_x_26339) ;  /* 0x000000200000b947 */ /* 0x000fea0003800000 */
[----:B-----5:R-:W-:-:S04]  /*1fc0*/  FMUL.FTZ R101, R77, c[0x0][0x1ec] ;  /* 0x00007b004d657a20 */ /* 0x020fc80000410000 */
[----:B------:R-:W-:Y:S02]  /*1fd0*/  @P2 FADD.FTZ R101, R69, R101 ;  /* 0x0000006545652221 */ /* 0x000fe40000010000 */
.L_x_26339:
[----:B------:R-:W-:Y:S05]  /*1fe0*/  BSYNC B1 ;  /* 0x0000000000017941 */ /* 0x000fea0003800000 */
.L_x_26338:
[----:B------:R-:W-:Y:S01]  /*1ff0*/  BSSY B1, `(.L_x_26340) ;  /* 0x0000004000017945 */ /* 0x000fe20003800000 */
[----:B------:R-:W-:Y:S05]  /*2000*/  @!P3 BRA `(.L_x_26341) ;  /* 0x000000200000b947 */ /* 0x000fea0003800000 */
[----:B-----5:R-:W-:-:S04]  /*2010*/  FMUL.FTZ R102, R78, c[0x0][0x1ec] ;  /* 0x00007b004e667a20 */ /* 0x020fc80000410000 */
[----:B------:R-:W-:Y:S02]  /*2020*/  @P2 FADD.FTZ R102, R70, R102 ;  /* 0x0000006646662221 */ /* 0x000fe40000010000 */
.L_x_26341:
[----:B------:R-:W-:Y:S05]  /*2030*/  BSYNC B1 ;  /* 0x0000000000017941 */ /* 0x000fea0003800000 */
.L_x_26340:
[----:B------:R-:W-:Y:S01]  /*2040*/  BSSY B1, `(.L_x_26342) ;  /* 0x0000004000017945 */ /* 0x000fe20003800000 */
[----:B------:R-:W-:Y:S05]  /*2050*/  @!P3 BRA `(.L_x_26343) ;  /* 0x000000200000b947 */ /* 0x000fea0003800000 */
[----:B-----5:R-:W-:-:S04]  /*2060*/  FMUL.FTZ R103, R79, c[0x0][0x1ec] ;  /* 0x00007b004f677a20 */ /* 0x020fc80000410000 */
[----:B------:R-:W-:Y:S02]  /*2070*/  @P2 FADD.FTZ R103, R71, R103 ;  /* 0x0000006747672221 */ /* 0x000fe40000010000 */
.L_x_26343:
[----:B------:R-:W-:Y:S05]  /*2080*/  BSYNC B1 ;  /* 0x0000000000017941 */ /* 0x000fea0003800000 */
.L_x_26342:
[----:B------:R-:W-:Y:S01]  /*2090*/  HFMA2.MMA R116, -RZ, RZ, 0, 9.5367431640625e-07 ;  /* 0x00000010ff747435 */ /* 0x000fe200000001ff */
[----:B------:R-:W-:-:S09]  /*20a0*/  IADD3 R110, R110, 0x80, RZ ;  /* 0x000000806e6e7810 */ /* 0x000fd20007ffe0ff */
[C---:B------:R-:W-:Y:S01]  /*20b0*/  IMAD.WIDE.U32 R116, R111.reuse, R116, c[0x0][0x188] ;  /* 0x000062006f747625 */ /* 0x040fe200078e0074 */
[----:B------:R-:W-:-:S04]  /*20c0*/  IADD3 R111, R111, 0x80, RZ ;  /* 0x000000806f6f7810 */ /* 0x000fc80007ffe0ff */
[----:B------:R1:W-:Y:S03]  /*20d0*/  STG.E.128 [R116.64], R100 ;  /* 0x0000006474007986 */ /* 0x0003e6000c101d04 */
.L_x_26335:
[----:B------:R-:W-:Y:S05]  /*20e0*/  BSYNC B0 ;  /* 0x0000000000007941 */ /* 0x000fea0003800000 */
.L_x_26334:
        /* <DEDUP_REMOVED lines=8> */
[----:B-1----:R-:W-:-:S05]  /*2170*/  @P1 MOV R116, 0x10 ;  /* 0x0000001000741802 */ /* 0x002fca0000000f00 */
[----:B------:R-:W-:-:S05]  /*2180*/  @P1 IMAD.WIDE.U32 R116, R111, R116, c[0x0][0x180] ;  /* 0x000060006f741625 */ /* 0x000fca00078e0074 */
[----:B------:R-:W3:Y:S01]  /*2190*/  @P1 LDG.E.128 R68, [R116.64] ;  /* 0x0000000474441981 */ /* 0x000ee2000c1e1d00 */
[----:B------:R-:W-:Y:S01]  /*21a0*/  ISETP.GT.AND P2, PT, R109, RZ, PT ;  /* 0x000000ff6d00720c */ /* 0x000fe20003f44270 */
[----:B------:R-:W-:-:S12]  /*21b0*/  BSSY B1, `(.L_x_26346) ;  /* 0x0000010000017945 */ /* 0x000fd80003800000 */
[----:B------:R-:W-:-:S04]  /*21c0*/  @!P2 ISETP.NE.U32.AND P3, PT, RZ, c[0x0][0x180], PT ;  /* 0x00006000ff00aa0c */ /* 0x000fc80003f65070 */
[----:B------:R-:W-:-:S04]  /*21d0*/  @!P2 ISETP.NE.AND.EX P3, PT, RZ, c[0x0][0x184], PT, P3 ;  /* 0x00006100ff00aa0c */ /* 0x000fc80003f65330 */
[----:B---3--:R-:W-:Y:S02]  /*21e0*/  @!P2 FSEL R105, R69, RZ, P3 ;  /* 0x000000ff4569a208 */ /* 0x008fe40001800000 */
[----:B------:R-:W-:-:S04]  /*21f0*/  @!P2 ISETP.NE.U32.AND P3, PT, RZ, c[0x0][0x180], PT ;  /* 0x00006000ff00aa0c */ /* 0x000fc80003f65070 */
[----:B------:R-:W-:-:S04]  /*2200*/  @!P2 ISETP.NE.AND.EX P3, PT, RZ, c[0x0][0x184], PT, P3 ;  /* 0x00006100ff00aa0c */ /* 0x000fc80003f65330 */
[----:B--2---:R-:W-:Y:S02]  /*2210*/  @!P2 FSEL R106, R70, RZ, P3 ;  /* 0x000000ff466aa208 */ /* 0x004fe40001800000 */
        /* <DEDUP_REMOVED lines=9> */
.L_x_26347:
[----:B------:R-:W-:Y:S05]  /*22b0*/  BSYNC B1 ;  /* 0x0000000000017941 */ /* 0x000fea0003800000 */
.L_x_26346:
[----:B------:R-:W-:Y:S01]  /*22c0*/  BSSY B1, `(.L_x_26348) ;  /* 0x0000004000017945 */ /* 0x000fe20003800000 */
[----:B------:R-:W-:Y:S05]  /*22d0*/  @!P2 BRA `(.L_x_26349) ;  /* 0x000000200000a947 */ /* 0x000fea0003800000 */
[----:B-----5:R-:W-:-:S04]  /*22e0*/  FMUL.FTZ R105, R77, c[0x0][0x1ec] ;  /* 0x00007b004d697a20 */ /* 0x020fc80000410000 */
[----:B------:R-:W-:Y:S02]  /*22f0*/  @P1 FADD.FTZ R105, R69, R105 ;  /* 0x0000006945691221 */ /* 0x000fe40000010000 */
.L_x_26349:
[----:B------:R-:W-:Y:S05]  /*2300*/  BSYNC B1 ;  /* 0x0000000000017941 */ /* 0x000fea0003800000 */
.L_x_26348:
[----:B------:R-:W-:Y:S01]  /*2310*/  BSSY B1, `(.L_x_26350) ;  /* 0x0000004000017945 */ /* 0x000fe20003800000 */
[----:B------:R-:W-:Y:S05]  /*2320*/  @!P2 BRA `(.L_x_26351) ;  /* 0x000000200000a947 */ /* 0x000fea0003800000 */
[----:B-----5:R-:W-:-:S04]  /*2330*/  FMUL.FTZ R106, R78, c[0x0][0x1ec] ;  /* 0x00007b004e6a7a20 */ /* 0x020fc80000410000 */
[----:B------:R-:W-:Y:S02]  /*2340*/  @P1 FADD.FTZ R106, R70, R106 ;  /* 0x0000006a466a1221 */ /* 0x000fe40000010000 */
.L_x_26351:
[----:B------:R-:W-:Y:S05]  /*2350*/  BSYNC B1 ;  /* 0x0000000000017941 */ /* 0x000fea0003800000 */
.L_x_26350:
[----:B------:R-:W-:Y:S01]  /*2360*/  BSSY B1, `(.L_x_26352) ;  /* 0x0000004000017945 */ /* 0x000fe20003800000 */
[----:B------:R-:W-:Y:S05]  /*2370*/  @!P2 BRA `(.L_x_26353) ;  /* 0x000000200000a947 */ /* 0x000fea0003800000 */
[----:B-----5:R-:W-:-:S04]  /*2380*/  FMUL.FTZ R107, R79, c[0x0][0x1ec] ;  /* 0x00007b004f6b7a20 */ /* 0x020fc80000410000 */
[----:B------:R-:W-:Y:S02]  /*2390*/  @P1 FADD.FTZ R107, R71, R107 ;  /* 0x0000006b476b1221 */ /* 0x000fe40000010000 */
.L_x_26353:
[----:B------:R-:W-:Y:S05]  /*23a0*/  BSYNC B1 ;  /* 0x0000000000017941 */ /* 0x000fea0003800000 */
.L_x_26352:
[----:B------:R-:W-:-:S10]  /*23b0*/  HFMA2.MMA R110, -RZ, RZ, 0, 9.5367431640625e-07 ;  /* 0x00000010ff6e7435 */ /* 0x000fd400000001ff */
[----:B------:R-:W-:-:S05]  /*23c0*/  IMAD.WIDE.U32 R110, R111, R110, c[0x0][0x188] ;  /* 0x000062006f6e7625 */ /* 0x000fca00078e006e */
[----:B------:R1:W-:Y:S02]  /*23d0*/  STG.E.128 [R110.64], R104 ;  /* 0x000000686e007986 */ /* 0x0003e4000c101d04 */
.L_x_26345:
[----:B------:R-:W-:Y:S05]  /*23e0*/  BSYNC B0 ;  /* 0x0000000000007941 */ /* 0x000fea0003800000 */
.L_x_26344:
[----:B-1----:R-:W-:Y:S01]  /*23f0*/  FADD.FTZ R110, RZ, R72 ;  /* 0x00000048ff6e7221 */ /* 0x002fe20000010000 */
        /* <DEDUP_REMOVED lines=46> */
.L_x_26374:
        /* <DEDUP_REMOVED lines=19> */
[--C-:B------:R-:W-:Y:S02]  /*2810*/  FADD.FTZ R115, R81, -R110.reuse ;  /* 0x8000006e51737221 */ /* 0x100fe40000010000 */
        /* <DEDUP_REMOVED lines=68> */
.L_x_26375:
        /* <DEDUP_REMOVED lines=14> */
[----:B------:R-:W-:Y:S03]  /*2d40*/  BSSY B0, `(.L_x_26356) ;  /* 0x00000d8000007945 */ /* 0x000fe60003800000 */
[----:B------:R-:W-:Y:S01]  /*2d50*/  I2F R124, R119 ;  /* 0x00000077007c7306 */ /* 0x000fe20000201400 */
[----:B------:R-:W1:Y:S04]  /*2d60*/  SHFL.DOWN PT, R122, R119, 0x2, 0x1f ;  /* 0x08401f00777a7f89 */ /* 0x000e6800000e0000 */
[----:B------:R2:W3:Y:S01]  /*2d70*/  @!P1 LDS.64 R116, [R109.X8] ;  /* 0x000000006d749984 */ /* 0x0004e20000008a00 */
[----:B------:R-:W-:-:S02]  /*2d80*/  LOP3.LUT P1, RZ, R115, 0x1f, R0, 0xf8, !PT ;  /* 0x0000001f73ff7812 */ /* 0x000fc4000782f800 */
[----:B-1----:R-:W1:Y:S01]  /*2d90*/  I2F R115, R122 ;  /* 0x0000007a00737306 */ /* 0x002e620000201400 */
[----:B--2---:R-:W-:-:S10]  /*2da0*/  IADD3 R109, R122, R119, RZ ;  /* 0x000000777a6d7210 */ /* 0x004fd40007ffe0ff */
[----:B------:R-:W-:-:S04]  /*2db0*/  @!P1 LEA R120, P2, R113, c[0x0][0x1a0], 0x2 ;  /* 0x0000680071789a11 */ /* 0x000fc800078410ff */
[C---:B0-----:R-:W-:Y:S02]  /*2dc0*/  @!P1 LEA.HI.X R121, R113.reuse, c[0x0][0x1a4], R118, 0x2, P2 ;  /* 0x0000690071799a11 */ /* 0x041fe400010f1476 */
[----:B------:R-:W-:-:S04]  /*2dd0*/  @!P1 LEA R110, P2, R113, c[0x0][0x1a8], 0x2 ;  /* 0x00006a00716e9a11 */ /* 0x000fc800078410ff */
[----:B------:R-:W-:Y:S02]  /*2de0*/  @!P1 LEA.HI.X R111, R113, c[0x0][0x1ac], R118, 0x2, P2 ;  /* 0x00006b00716f9a11 */ /* 0x000fe400010f1476 */
[----:B------:R-:W-:Y:S01]  /*2df0*/  ISETP.NE.AND P2, PT, RZ, UR6, PT ;  /* 0x00000006ff007c0c */ /* 0x000fe2000bf45270 */
[----:B---3--:R-:W0:Y:S02]  /*2e00*/  SHFL.DOWN PT, R118, R116, 0x2, 0x1f ;  /* 0x08401f0074767f89 */ /* 0x008e2400000e0000 */
[C---:B0-----:R-:W-:Y:S02]  /*2e10*/  FADD.FTZ R123, -R118.reuse, R116 ;  /* 0x00000074767b7221 */ /* 0x041fe40000010100 */
[----:B-1----:R-:W-:Y:S02]  /*2e20*/  FMUL.FTZ R125, R118, R115 ;  /* 0x00000073767d7220 */ /* 0x002fe40000410000 */
[----:B------:R-:W-:Y:S02]  /*2e30*/  FMUL.FTZ R123, R123, R123 ;  /* 0x0000007b7b7b7220 */ /* 0x000fe40000410000 */
[----:B------:R-:W-:-:S02]  /*2e40*/  FFMA.FTZ R118, R124, R116, R125 ;  /* 0x000000747c767223 */ /* 0x000fc4000001007d */
[----:B------:R-:W-:Y:S02]  /*2e50*/  FMUL.FTZ R123, R123, R124 ;  /* 0x0000007c7b7b7220 */ /* 0x000fe40000410000 */
[----:B------:R-:W0:Y:S02]  /*2e60*/  SHFL.DOWN PT, R124, R117, 0x2, 0x1f ;  /* 0x08401f00757c7f89 */ /* 0x000e2400000e0000 */
[----:B------:R-:W-:Y:S02]  /*2e70*/  FMUL.FTZ R125, R123, R115 ;  /* 0x000000737b7d7220 */ /* 0x000fe40000410000 */
[----:B------:R-:W1:Y:S08]  /*2e80*/  I2F R115, R109 ;  /* 0x0000006d00737306 */ /* 0x000e700000201400 */
[----:B-1----:R-:W1:Y:S01]  /*2e90*/  MUFU.RCP R123, R115 ;  /* 0x00000073007b7308 */ /* 0x002e620000001000 */
[----:B0-----:R-:W-:-:S02]  /*2ea0*/  FADD.FTZ R116, R124, R117 ;  /* 0x000000757c747221 */ /* 0x001fc40000010000 */
[----:B------:R-:W0:Y:S01]  /*2eb0*/  SHFL.DOWN PT, R124, R109, 0x1, 0x1f ;  /* 0x08201f006d7c7f89 */ /* 0x000e2200000e0000 */
[C---:B-1----:R-:W-:Y:S02]  /*2ec0*/  FMUL.FTZ R122, R123.reuse, R118 ;  /* 0x000000767b7a7220 */ /* 0x042fe40000410000 */
[----:B------:R-:W-:-:S03]  /*2ed0*/  FFMA.FTZ R116, R123, R125, R116 ;  /* 0x0000007d7b747223 */ /* 0x000fc60000010074 */
[----:B------:R-:W1:Y:S01]  /*2ee0*/  SHFL.DOWN PT, R123, R122, 0x1, 0x1f ;  /* 0x08201f007a7b7f89 */ /* 0x000e6200000e0000 */
[----:B0-----:R-:W1:Y:S01]  /*2ef0*/  I2F R118, R124 ;  /* 0x0000007c00767306 */ /* 0x001e620000201400 */
[----:B------:R-:W-:Y:S02]  /*2f00*/  IADD3 R119, R109, R124, RZ ;  /* 0x0000007c6d777210 */ /* 0x000fe40007ffe0ff */
[----:B------:R-:W0:Y:S05]  /*2f10*/  SHFL.DOWN PT, R109, R116, 0x1, 0x1f ;  /* 0x08201f00746d7f89 */ /* 0x000e2a00000e0000 */
[----:B------:R-:W2:Y:S01]  /*2f20*/  I2F R119, R119 ;  /* 0x0000007700777306 */ /* 0x000ea20000201400 */
[----:B-1----:R-:W-:-:S02]  /*2f30*/  FMUL.FTZ R117, R123, R118 ;  /* 0x000000767b757220 */ /* 0x002fc40000410000 */
[----:B------:R-:W-:Y:S02]  /*2f40*/  FADD.FTZ R123, R122, -R123 ;  /* 0x8000007b7a7b7221 */ /* 0x000fe40000010000 */
[----:B------:R-:W-:Y:S02]  /*2f50*/  FFMA.FTZ R117, R115, R122, R117 ;  /* 0x0000007a73757223 */ /* 0x000fe40000010075 */
[----:B------:R-:W-:-:S04]  /*2f60*/  FMUL.FTZ R123, R123, R123 ;  /* 0x0000007b7b7b7220 */ /* 0x000fc80000410000 */
[----:B------:R-:W-:Y:S02]  /*2f70*/  FMUL.FTZ R123, R115, R123 ;  /* 0x0000007b737b7220 */ /* 0x000fe40000410000 */
[----:B--2---:R-:W1:Y:S02]  /*2f80*/  MUFU.RCP R115, R119 ;  /* 0x0000007700737308 */ /* 0x004e640000001000 */
[----:B------:R-:W-:Y:S02]  /*2f90*/  FMUL.FTZ R123, R123, R118 ;  /* 0x000000767b7b7220 */ /* 0x000fe40000410000 */
[----:B0-----:R-:W-:Y:S01]  /*2fa0*/  FADD.FTZ R118, R116, R109 ;  /* 0x0000006d74767221 */ /* 0x001fe20000010000 */
[----:B------:R-:W-:Y:S01]  /*2fb0*/  MOV R109, c[0x0][0x1e0] ;  /* 0x00007800006d7a02 */ /* 0x000fe20000000f00 */
[C---:B-1----:R-:W-:Y:S02]  /*2fc0*/  FMUL.FTZ R117, R115.reuse, R117 ;  /* 0x0000007573757220 */ /* 0x042fe40000410000 */
[----:B------:R-:W-:-:S04]  /*2fd0*/  FFMA.FTZ R118, R115, R123, R118 ;  /* 0x0000007b73767223 */ /* 0x000fc80000010076 */
[----:B------:R-:W0:Y:S04]  /*2fe0*/  SHFL.IDX PT, R117, R117, RZ, 0x1f ;  /* 0x00001fff75757589 */ /* 0x000e2800000e0000 */
[----:B------:R-:W1:Y:S01]  /*2ff0*/  SHFL.IDX PT, R118, R118, RZ, 0x1f ;  /* 0x00001fff76767589 */ /* 0x000e6200000e0000 */
[----:B0-----:R-:W-:-:S03]  /*3000*/  FMUL.FTZ R115, R117, R117 ;  /* 0x0000007575737220 */ /* 0x001fc60000410000 */
[----:B------:R0:W-:Y:S01]  /*3010*/  @!P1 STG.E [R120.64], R117 ;  /* 0x0000007578009986 */ /* 0x0001e2000c101904 */
[----:B-1----:R-:W-:Y:S01]  /*3020*/  FFMA.FTZ R109, R118, R109, c[0x0][0x228] ;  /* 0x00008a00766d7623 */ /* 0x002fe2000001006d */
[----:B------:R-:W-:-:S05]  /*3030*/  FSEL R116, R115, RZ, P2 ;  /* 0x000000ff73747208 */ /* 0x000fca0001000000 */
[----:B------:R-:W-:-:S06]  /*3040*/  FADD.FTZ R116, R109, R116 ;  /* 0x000000746d747221 */ /* 0x000fcc0000010000 */
[----:B------:R-:W1:Y:S02]  /*3050*/  MUFU.RSQ R116, R116 ;  /* 0x0000007400747308 */ /* 0x000e640000001400 */
        /* <DEDUP_REMOVED lines=28> */
.L_x_26359:
[----:B------:R-:W-:Y:S05]  /*3220*/  BSYNC B1 ;  /* 0x0000000000017941 */ /* 0x000fea0003800000 */
.L_x_26358:
        /* <DEDUP_REMOVED lines=19> */
.L_x_26361:
[----:B------:R-:W-:Y:S05]  /*3360*/  BSYNC B1 ;  /* 0x0000000000017941 */ /* 0x000fea0003800000 */
.L_x_26360:
        /* <DEDUP_REMOVED lines=19> */
.L_x_26363:
[----:B------:R-:W-:Y:S05]  /*34a0*/  BSYNC B1 ;  /* 0x0000000000017941 */ /* 0x000fea0003800000 */
.L_x_26362:
        /* <DEDUP_REMOVED lines=19> */
.L_x_26365:
[----:B------:R-:W-:Y:S05]  /*35e0*/  BSYNC B1 ;  /* 0x0000000000017941 */ /* 0x000fea0003800000 */
.L_x_26364:
        /* <DEDUP_REMOVED lines=19> */
.L_x_26367:
[----:B------:R-:W-:Y:S05]  /*3720*/  BSYNC B1 ;  /* 0x0000000000017941 */ /* 0x000fea0003800000 */
.L_x_26366:
        /* <DEDUP_REMOVED lines=19> */
.L_x_26369:
[----:B------:R-:W-:Y:S05]  /*3860*/  BSYNC B1 ;  /* 0x0000000000017941 */ /* 0x000fea0003800000 */
.L_x_26368:
        /* <DEDUP_REMOVED lines=19> */
.L_x_26371:
[----:B------:R-:W-:Y:S05]  /*39a0*/  BSYNC B1 ;  /* 0x0000000000017941 */ /* 0x000fea0003800000 */
.L_x_26370:
        /* <DEDUP_REMOVED lines=10> */
[----:B------:R-:W-:Y:S01]  /*3a50*/  MOV R116, 0x10 ;  /* 0x0000001000747802 */ /* 0x000fe20000000f00 */
[----:B------:R-:W-:Y:S02]  /*3a60*/  FFMA.FTZ R108, R64, R109, R60 ;  /* 0x0000006d406c7223 */ /* 0x000fe4000001003c */
[----:B------:R-:W-:Y:S02]  /*3a70*/  FFMA.FTZ R109, R65, R110, R61 ;  /* 0x0000006e416d7223 */ /* 0x000fe4000001003d */
[----:B------:R-:W-:-:S04]  /*3a80*/  IMAD.WIDE.U32 R116, R117, R116, c[0x0][0x208] ;  /* 0x0000820075747625 */ /* 0x000fc800078e0074 */
[----:B------:R-:W-:Y:S02]  /*3a90*/  FFMA.FTZ R111, R67, R118, R63 ;  /* 0x00000076436f7223 */ /* 0x000fe4000001003f */
[----:B------:R-:W-:-:S05]  /*3aa0*/  FFMA.FTZ R110, R66, R119, R62 ;  /* 0x00000077426e7223 */ /* 0x000fca000001003e */
[----:B------:R0:W-:Y:S02]  /*3ab0*/  STG.E.128 [R116.64], R108 ;  /* 0x0000006c74007986 */ /* 0x0001e4000c101d04 */
.L_x_26357:
[----:B0-----:R-:W-:Y:S05]  /*3ac0*/  BSYNC B0 ;  /* 0x0000000000007941 */ /* 0x001fea0003800000 */
.L_x_26356:
[----:B------:R-:W-:Y:S02]  /*3ad0*/  LOP3.LUT P1, RZ, R2, 0xff, RZ, 0xc0, !PT ;  /* 0x000000ff02ff7812 */ /* 0x000fe4000782c0ff */
[----:B------:R-:W-:Y:S02]  /*3ae0*/  IADD3 R113, R113, c[0x0][0x160], RZ ;  /* 0x0000580071717a10 */ /* 0x000fe40007ffe0ff */
[----:B------:R-:W-:Y:S02]  /*3af0*/  SEL R2, RZ, 0x1, P1 ;  /* 0x00000001ff027807 */ /* 0x000fe40000800000 */
[----:B------:R-:W-:-:S13]  /*3b00*/  ISETP.GE.AND P1, PT, R113, c[0x0][0x164], PT ;  /* 0x0000590071007a0c */ /* 0x000fda0003f26270 */
[----:B------:R-:W-:Y:S01]  /*3b10*/  @P1 CALL.REL.NOINC `(.L_x_26372) ;  /* 0x0000001000001944 */ /* 0x000fe20003c00000 */
[----:B------:R-:W-:Y:S05]  /*3b20*/  BRA `(.L_x_26373) ;  /* 0xffffced000007947 */ /* 0x000fea000383ffff */
.L_x_26372:
[----:B------:R-:W-:Y:S05]  /*3b30*/  EXIT ;  /* 0x000000000000794d */ /* 0x000fea0003800000 */
.L_x_26354:
[----:B------:R-:W-:Y:S01]  /*3b40*/  HFMA2.MMA R119, -RZ, RZ, 0, 5.9604644775390625e-08 ;  /* 0x00000001ff777435 */ /* 0x000fe200000001ff */
[----:B------:R-:W-:Y:S02]  /*3b50*/  MOV R115, 0x1f ;  /* 0x0000001f00737802 */ /* 0x000fe40000000f00 */
[----:B------:R-:W-:Y:S02]  /*3b60*/  MOV R120, 0xffffffff ;  /* 0xffffffff00787802 */ /* 0x000fe40000000f00 */
[----:B------:R-:W-:Y:S02]  /*3b70*/  MOV R116, 0x3b90 ;  /* 0x00003b9000747802 */ /* 0x000fe40000000f00 */
[----:B0----5:R-:W-:Y:S05]  /*3b80*/  CALL.REL.NOINC `($__internal_146_$__cuda_sm70_shflsync_bfly_p) ;  /* 0x000007d000007944 */ /* 0x021fea0003c00000 */
[----:B01----:R-:W-:Y:S05]  /*3b90*/  BRA `(.L_x_26374) ;  /* 0xffffeb4000007947 */ /* 0x003fea000383ffff */
.L_x_26355:
[----:B------:R-:W-:Y:S01]  /*3ba0*/  HFMA2.MMA R119, -RZ, RZ, 0, 1.1920928955078125e-07 ;  /* 0x00000002ff777435 */ /* 0x000fe200000001ff */
[----:B------:R-:W-:Y:S02]  /*3bb0*/  MOV R115, 0x1f ;  /* 0x0000001f00737802 */ /* 0x000fe40000000f00 */
[----:B------:R-:W-:Y:S02]  /*3bc0*/  MOV R120, 0xffffffff ;  /* 0xffffffff00787802 */ /* 0x000fe40000000f00 */
[----:B------:R-:W-:-:S02]  /*3bd0*/  MOV R116, 0x3bf0 ;  /* 0x00003bf000747802 */ /* 0x000fc40000000f00 */
[----:B0----5:R-:W-:Y:S05]  /*3be0*/  CALL.REL.NOINC `($__internal_146_$__cuda_sm70_shflsync_bfly_p) ;  /* 0x0000077000007944 */ /* 0x021fea0003c00000 */
[----:B0-----:R-:W-:Y:S01]  /*3bf0*/  HFMA2.MMA R119, -RZ, RZ, 0, 2.384185791015625e-07 ;  /* 0x00000004ff777435 */ /* 0x001fe200000001ff */
[----:B-1----:R-:W-:Y:S01]  /*3c00*/  FADD.FTZ R111, R111, R120 ;  /* 0x000000786f6f7221 */ /* 0x002fe20000010000 */
[----:B------:R-:W-:-:S02]  /*3c10*/  MOV R115, 0x1f ;  /* 0x0000001f00737802 */ /* 0x000fc40000000f00 */
[----:B------:R-:W-:Y:S02]  /*3c20*/  MOV R120, 0xffffffff ;  /* 0xffffffff00787802 */ /* 0x000fe40000000f00 */
[----:B------:R-:W-:Y:S02]  /*3c30*/  MOV R116, 0x3c50 ;  /* 0x00003c5000747802 */ /* 0x000fe40000000f00 */
[----:B------:R-:W-:Y:S05]  /*3c40*/  CALL.REL.NOINC `($__internal_146_$__cuda_sm70_shflsync_bfly_p) ;  /* 0x0000071000007944 */ /* 0x000fea0003c00000 */
[----:B0-----:R-:W-:Y:S01]  /*3c50*/  HFMA2.MMA R119, -RZ, RZ, 0, 4.76837158203125e-07 ;  /* 0x00000008ff777435 */ /* 0x001fe200000001ff */
[----:B-1----:R-:W-:Y:S01]  /*3c60*/  FADD.FTZ R111, R111, R120 ;  /* 0x000000786f6f7221 */ /* 0x002fe20000010000 */
[----:B------:R-:W-:Y:S02]  /*3c70*/  MOV R115, 0x1f ;  /* 0x0000001f00737802 */ /* 0x000fe40000000f00 */
[----:B------:R-:W-:Y:S02]  /*3c80*/  MOV R120, 0xffffffff ;  /* 0xffffffff00787802 */ /* 0x000fe40000000f00 */
[----:B------:R-:W-:Y:S02]  /*3c90*/  MOV R116, 0x3cb0 ;  /* 0x00003cb000747802 */ /* 0x000fe40000000f00 */
[----:B------:R-:W-:Y:S05]  /*3ca0*/  CALL.REL.NOINC `($__internal_146_$__cuda_sm70_shflsync_bfly_p) ;  /* 0x000006b000007944 */ /* 0x000fea0003c00000 */
[----:B0-----:R-:W-:Y:S01]  /*3cb0*/  HFMA2.MMA R119, -RZ, RZ, 0, 9.5367431640625e-07 ;  /* 0x00000010ff777435 */ /* 0x001fe200000001ff */
[----:B-1----:R-:W-:Y:S01]  /*3cc0*/  FADD.FTZ R111, R111, R120 ;  /* 0x000000786f6f7221 */ /* 0x002fe20000010000 */
[----:B------:R-:W-:-:S02]  /*3cd0*/  MOV R115, 0x1f ;  /* 0x0000001f00737802 */ /* 0x000fc40000000f00 */
[----:B------:R-:W-:Y:S02]  /*3ce0*/  MOV R120, 0xffffffff ;  /* 0xffffffff00787802 */ /* 0x000fe40000000f00 */
[----:B------:R-:W-:Y:S02]  /*3cf0*/  MOV R116, 0x3d10 ;  /* 0x00003d1000747802 */ /* 0x000fe40000000f00 */
[----:B------:R-:W-:Y:S05]  /*3d00*/  CALL.REL.NOINC `($__internal_146_$__cuda_sm70_shflsync_bfly_p) ;  /* 0x0000065000007944 */ /* 0x000fea0003c00000 */
        /* <DEDUP_REMOVED lines=74> */
[----:B------:R-:W-:Y:S05]  /*41b0*/  CALL.REL.NOINC `($__internal_146_$__cuda_sm70_shflsync_bfly_p) ;  /* 0x000001a000007944 */ /* 0x000fea0003c00000 */
[----:B0-----:R-:W-:Y:S01]  /*41c0*/  HFMA2.MMA R119, -RZ, RZ, 0, 1.1920928955078125e-07 ;  /* 0x00000002ff777435 */ /* 0x001fe200000001ff */
[----:B-1----:R-:W-:Y:S01]  /*41d0*/  FADD.FTZ R111, R111, R120 ;  /* 0x000000786f6f7221 */ /* 0x002fe20000010000 */
[----:B------:R-:W-:Y:S02]  /*41e0*/  MOV R115, 0x1f ;  /* 0x0000001f00737802 */ /* 0x000fe40000000f00 */
[----:B------:R-:W-:Y:S02]  /*41f0*/  MOV R120, 0xffffffff ;  /* 0xffffffff00787802 */ /* 0x000fe40000000f00 */
[----:B------:R-:W-:Y:S02]  /*4200*/  MOV R116, 0x4220 ;  /* 0x0000422000747802 */ /* 0x000fe40000000f00 */
[----:B------:R-:W-:Y:S05]  /*4210*/  CALL.REL.NOINC `($__internal_146_$__cuda_sm70_shflsync_bfly_p) ;  /* 0x0000014000007944 */ /* 0x000fea0003c00000 */
        /* <DEDUP_REMOVED lines=12> */
[----:B-1----:R-:W-:Y:S01]  /*42e0*/  FADD.FTZ R121, R111, R120 ;  /* 0x000000786f797221 */ /* 0x002fe20000010000 */
[----:B0-----:R-:W-:Y:S01]  /*42f0*/  HFMA2.MMA R119, -RZ, RZ, 0, 9.5367431640625e-07 ;  /* 0x00000010ff777435 */ /* 0x001fe200000001ff */
[----:B------:R-:W-:-:S02]  /*4300*/  MOV R115, 0x1f ;  /* 0x0000001f00737802 */ /* 0x000fc40000000f00 */
[----:B------:R-:W-:Y:S02]  /*4310*/  MOV R120, 0xffffffff ;  /* 0xffffffff00787802 */ /* 0x000fe40000000f00 */
[----:B------:R-:W-:Y:S02]  /*4320*/  MOV R111, R121 ;  /* 0x00000079006f7202 */ /* 0x000fe40000000f00 */
[----:B------:R-:W-:Y:S02]  /*4330*/  MOV R116, 0x4350 ;  /* 0x0000435000747802 */ /* 0x000fe40000000f00 */
[----:B------:R-:W-:Y:S05]  /*4340*/  CALL.REL.NOINC `($__internal_146_$__cuda_sm70_shflsync_bfly_p) ;  /* 0x0000001000007944 */ /* 0x000fea0003c00000 */
[----:B01----:R-:W-:Y:S05]  /*4350*/  BRA `(.L_x_26375) ;  /* 0xffffe90000007947 */ /* 0x003fea000383ffff */
        .weak           $__internal_146_$__cuda_sm70_shflsync_bfly_p
        .type           $__internal_146_$__cuda_sm70_shflsync_bfly_p,@function
        .size           $__internal_146_$__cuda_sm70_shflsync_bfly_p,(.L_x_29210 - $__internal_146_$__cuda_sm70_shflsync_bfly_p)
$__internal_146_$__cuda_sm70_shflsync_bfly_p:
[----:B------:R-:W-:Y:S01]  /*4360*/  HFMA2.MMA R117, -RZ, RZ, 0, 0 ;  /* 0x00000000ff757435 */ /* 0x000fe200000001ff */
[----:B------:R-:W-:Y:S04]  /*4370*/  WARPSYNC R120 ;  /* 0x0000007800007348 */ /* 0x000fe80003800000 */
[----:B------:R0:W1:Y:S01]  /*4380*/  SHFL.BFLY PT, R120, R111, R119, R115 ;  /* 0x0c0000776f787389 */ /* 0x00006200000e0073 */
[----:B------:R-:W-:Y:S05]  /*4390*/  RET.REL.NODEC R116 `(_ZN10layer_norm13ln_fwd_kernelINS_13Kernel_traitsIfffffjLj4096ELj1ELj1ELj4ELj16ENS_18Kernel_traits_baseILj4096EfffffjLj128EEEEELb0ELb0ELb1ELb0EEEvNS_9FwdParamsE) ;  /* 0xffffbc6074007950 */ /* 0x000fea0003c3ffff */
.L_x_26376:
        /* <DEDUP_REMOVED lines=14> */
.L_x_29210:


//--------------------- .text._ZN10layer_norm13ln_fwd_kernelINS_13Kernel_traitsIfffffjLj4096ELj1ELj1ELj4ELj16ENS_18Kernel_traits_baseILj4096EfffffjLj128EEEEELb0ELb0ELb1ELb1EEEvNS_9FwdParamsE --------------------------
	.section	.text._ZN10layer_norm13ln_fwd_kernelINS_13Kernel_traitsIfffffjLj4096ELj1ELj1ELj4ELj16ENS_18Kernel_traits_baseILj4096EfffffjLj128EEEEELb0ELb0ELb1ELb1EEEvNS_9FwdParamsE,"ax",@progbits
	.sectioninfo	@"SHI_REGISTERS=128"
	.align	128
        .global         _ZN10layer_norm13ln_fwd_kernelINS_13Kernel_traitsIfffffjLj4096ELj1ELj1ELj4ELj16ENS_18Kernel_traits_baseILj4096EfffffjLj128EEEEELb0ELb0ELb1ELb1EEEvNS_9FwdParamsE
        .type           _ZN10layer_norm13ln_fwd_kernelINS_13Kernel_traitsIfffffjLj4096ELj1ELj1ELj4ELj16ENS_18Kernel_traits_baseILj4096EfffffjLj128EEEEELb0ELb0ELb1ELb1EEEvNS_9FwdParamsE,@function
        .size           _ZN10layer_norm13ln_fwd_kernelINS_13Kernel_traitsIfffffjLj4096ELj1ELj1ELj4ELj16ENS_18Kernel_traits_baseILj4096EfffffjLj128EEEEELb0ELb0ELb1ELb1EEEvNS_9FwdParamsE,(.L_x_29211 - _ZN10layer_norm13ln_fwd_kernelINS_13Kernel_traitsIfffffjLj4096ELj1ELj1ELj4ELj16ENS_18Kernel_traits_baseILj4096EfffffjLj128EEEEELb0ELb0ELb1ELb1EEEvNS_9FwdParamsE)
        .other          _ZN10layer_norm13ln_fwd_kernelINS_13Kernel_traitsIfffffjLj4096ELj1ELj1ELj4ELj16ENS_18Kernel_traits_baseILj4096EfffffjLj128EEEEELb0ELb0ELb1ELb1EEEvNS_9FwdParamsE,@"STO_CUDA_ENTRY STV_DEFAULT"
_ZN10layer_norm13ln_fwd_kernelINS_13Kernel_traitsIfffffjLj4096ELj1ELj1ELj4ELj16ENS_18Kernel_traits_baseILj4096EfffffjLj128EEEEELb0ELb0ELb1ELb1EEEvNS_9FwdParamsE:
.text._ZN10layer_norm13ln_fwd_kernelINS_13Kernel_traitsIfffffjLj4096ELj1ELj1ELj4ELj16ENS_18Kernel_traits_baseILj4096EfffffjLj128EEEEELb0ELb0ELb1ELb1EEEvNS_9FwdParamsE:
        /* <DEDUP_REMOVED lines=50> */
.L_x_26446:
[----:B------:R-:W-:-:S05]  /*0320*/  MOV R81, 0x4 ;  /* 0x0000000400517802 */ /* 0x000fca0000000f00 */
[----:B-1----:R-:W-:-:S05]  /*0330*/  IMAD.WIDE R4, R2, R81, c[0x0][0x1d0] ;  /* 0x0000740002047625 */ /* 0x002fca00078e0251 */
[----:B------:R-:W2:Y:S01]  /*0340*/  LDG.E R86, [R4.64] ;  /* 0x0000000404567981 */ /* 0x000ea2000c1e1900 */
        /* <DEDUP_REMOVED lines=28> */
[----:B------:R-:W-:Y:S02]  /*0510*/  MOV R4, 0x10 ;  /* 0x0000001000047802 */ /* 0x000fe40000000f00 */
[----:B------:R-:W-:Y:S02]  /*0520*/  IADD3 R87, R7, 0x80, RZ ;  /* 0x0000008007577810 */ /* 0x000fe40007ffe0ff */
[----:B------:R-:W-:Y:S02]  /*0530*/  @!P6 ISETP.NE.AND.EX P1, PT, RZ, c[0x0][0x184], PT, P1 ;  /* 0x00006100ff00ea0c */ /* 0x000fe40003f25310 */
[----:B------:R-:W-:Y:S02]  /*0540*/  @!P6 ISETP.NE.AND.EX P2, PT, RZ, c[0x0][0x184], PT, P2 ;  /* 0x00006100ff00ea0c */ /* 0x000fe40003f45320 */
[----:B------:R-:W-:-:S02]  /*0550*/  @!P6 ISETP.NE.AND.EX P4, PT, RZ, c[0x0][0x184], PT, P4 ;  /* 0x00006100ff00ea0c */ /* 0x000fc40003f85340 */
[----:B------:R-:W-:Y:S01]  /*0560*/  @!P6 ISETP.NE.AND.EX P3, PT, RZ, c[0x0][0x184], PT, P3 ;  /* 0x00006100ff00ea0c */ /* 0x000fe20003f65330 */
[-C--:B-1----:R-:W-:Y:S01]  /*0570*/  IMAD.WIDE.U32 R80, R7, R4.reuse, c[0x0][0x188] ;  /* 0x0000620007507625 */ /* 0x082fe200078e0004 */
[----:B---3--:R-:W-:Y:S02]  /*0580*/  @!P6 FSEL R109, R73, RZ, P1 ;  /* 0x000000ff496de208 */ /* 0x008fe40000800000 */
[----:B------:R-:W-:Y:S01]  /*0590*/  @!P6 FSEL R110, R74, RZ, P2 ;  /* 0x000000ff4a6ee208 */ /* 0x000fe20001000000 */
[----:B------:R-:W-:Y:S01]  /*05a0*/  @P0 IMAD.WIDE.U32 R84, R87, R4, c[0x0][0x180] ;  /* 0x0000600057540625 */ /* 0x000fe200078e0004 */
[----:B------:R-:W-:Y:S02]  /*05b0*/  @!P6 FSEL R111, R75, RZ, P4 ;  /* 0x000000ff4b6fe208 */ /* 0x000fe40002000000 */
[----:B------:R-:W-:Y:S01]  /*05c0*/  @!P6 FSEL R108, R72, RZ, P3 ;  /* 0x000000ff486ce208 */ /* 0x000fe20001800000 */
[----:B------:R-:W-:Y:S05]  /*05d0*/  @!P6 BRA `(.L_x_26378) ;  /* 0x000000200000e947 */ /* 0x000fea0003800000 */
[----:B0----5:R-:W-:-:S04]  /*05e0*/  FMUL.FTZ R108, R76, c[0x0][0x1ec] ;  /* 0x00007b004c6c7a20 */ /* 0x021fc80000410000 */
[----:B------:R-:W-:Y:S02]  /*05f0*/  @P0 FADD.FTZ R108, R72, R108 ;  /* 0x0000006c486c0221 */ /* 0x000fe40000010000 */
.L_x_26378:
[----:B0-----:R-:W-:Y:S05]  /*0600*/  BSYNC B0 ;  /* 0x0000000000007941 */ /* 0x001fea0003800000 */
.L_x_26377:
[----:B------:R-:W-:Y:S01]  /*0610*/  BSSY B0, `(.L_x_26379) ;  /* 0x0000004000007945 */ /* 0x000fe20003800000 */
[----:B------:R-:W-:Y:S05]  /*0620*/  @!P6 BRA `(.L_x_26380) ;  /* 0x000000200000e947 */ /* 0x000fea0003800000 */
[----:B-----5:R-:W-:-:S04]  /*0630*/  FMUL.FTZ R109, R77, c[0x0][0x1ec] ;  /* 0x00007b004d6d7a20 */ /* 0x020fc80000410000 */
[----:B------:R-:W-:Y:S02]  /*0640*/  @P0 FADD.FTZ R109, R73, R109 ;  /* 0x0000006d496d0221 */ /* 0x000fe40000010000 */
.L_x_26380:
[----:B------:R-:W-:Y:S05]  /*0650*/  BSYNC B0 ;  /* 0x0000000000007941 */ /* 0x000fea0003800000 */
.L_x_26379:
[----:B------:R-:W-:Y:S01]  /*0660*/  BSSY B0, `(.L_x_26381) ;  /* 0x0000004000007945 */ /* 0x000fe20003800000 */
[----:B------:R-:W-:Y:S05]  /*0670*/  @!P6 BRA `(.L_x_26382) ;  /* 0x000000200000e947 */ /* 0x000fea0003800000 */
[----:B-----5:R-:W-:-:S04]  /*0680*/  FMUL.FTZ R110, R78, c[0x0][0x1ec] ;  /* 0x00007b004e6e7a20 */ /* 0x020fc80000410000 */
[----:B------:R-:W-:Y:S02]  /*0690*/  @P0 FADD.FTZ R110, R74, R110 ;  /* 0x0000006e4a6e0221 */ /* 0x000fe40000010000 */
.L_x_26382:
[----:B------:R-:W-:Y:S05]  /*06a0*/  BSYNC B0 ;  /* 0x0000000000007941 */ /* 0x000fea0003800000 */
.L_x_26381:
[----:B------:R-:W-:Y:S01]  /*06b0*/  BSSY B0, `(.L_x_26383) ;  /* 0x0000004000007945 */ /* 0x000fe20003800000 */
[----:B------:R-:W-:Y:S05]  /*06c0*/  @!P6 BRA `(.L_x_26384) ;  /* 0x000000200000e947 */ /* 0x000fea0003800000 */
[----:B-----5:R-:W-:-:S04]  /*06d0*/  FMUL.FTZ R111, R79, c[0x0][0x1ec] ;  /* 0x00007b004f6f7a20 */ /* 0x020fc80000410000 */
[----:B------:R-:W-:Y:S02]  /*06e0*/  @P0 FADD.FTZ R111, R75, R111 ;  /* 0x0000006f4b6f0221 */ /* 0x000fe40000010000 */
.L_x_26384:
[----:B------:R-:W-:Y:S05]  /*06f0*/  BSYNC B0 ;  /* 0x0000000000007941 */ /* 0x000fea0003800000 */
.L_x_26383:
        /* <DEDUP_REMOVED lines=18> */
[----:B------:R-:W-:Y:S02]  /*0820*/  @!P6 FSEL R106, R74, RZ, P2 ;  /* 0x000000ff4a6ae208 */ /* 0x000fe40001000000 */
[----:B------:R-:W-:Y:S02]  /*0830*/  @!P6 FSEL R107, R75, RZ, P4 ;  /* 0x000000ff4b6be208 */ /* 0x000fe40002000000 */
[----:B------:R-:W-:Y:S01]  /*0840*/  @!P6 FSEL R104, R72, RZ, P3 ;  /* 0x000000ff4868e208 */ /* 0x000fe20001800000 */
[----:B------:R-:W-:Y:S05]  /*0850*/  @!P6 BRA `(.L_x_26386) ;  /* 0x000000200000e947 */ /* 0x000fea0003800000 */
[----:B0----5:R-:W-:-:S04]  /*0860*/  FMUL.FTZ R104, R76, c[0x0][0x1ec] ;  /* 0x00007b004c687a20 */ /* 0x021fc80000410000 */
[----:B------:R-:W-:Y:S02]  /*0870*/  @P0 FADD.FTZ R104, R72, R104 ;  /* 0x0000006848680221 */ /* 0x000fe40000010000 */
.L_x_26386:
[----:B0-----:R-:W-:Y:S05]  /*0880*/  BSYNC B0 ;  /* 0x0000000000007941 */ /* 0x001fea0003800000 */
.L_x_26385:
[----:B------:R-:W-:Y:S01]  /*0890*/  BSSY B0, `(.L_x_26387) ;  /* 0x0000004000007945 */ /* 0x000fe20003800000 */
[----:B------:R-:W-:Y:S05]  /*08a0*/  @!P6 BRA `(.L_x_26388) ;  /* 0x000000200000e947 */ /* 0x000fea0003800000 */
[----:B-----5:R-:W-:-:S04]  /*08b0*/  FMUL.FTZ R105, R77, c[0x0][0x1ec] ;  /* 0x00007b004d697a20 */ /* 0x020fc80000410000 */
[----:B------:R-:W-:Y:S02]  /*08c0*/  @P0 FADD.FTZ R105, R73, R105 ;  /* 0x0000006949690221 */ /* 0x000fe40000010000 */
.L_x_26388:
[----:B------:R-:W-:Y:S05]  /*08d0*/  BSYNC B0 ;  /* 0x0000000000007941 */ /* 0x000fea0003800000 */
.L_x_26387:
[----:B------:R-:W-:Y:S01]  /*08e0*/  BSSY B0, `(.L_x_26389) ;  /* 0x0000004000007945 */ /* 0x000fe20003800000 */
[----:B------:R-:W-:Y:S05]  /*08f0*/  @!P6 BRA `(.L_x_26390) ;  /* 0x000000200000e947 */ /* 0x000fea0003800000 */
[----:B-----5:R-:W-:-:S04]  /*0900*/  FMUL.FTZ R106, R78, c[0x0][0x1ec] ;  /* 0x00007b004e6a7a20 */ /* 0x020fc80000410000 */
[----:B------:R-:W-:Y:S02]  /*0910*/  @P0 FADD.FTZ R106, R74, R106 ;  /* 0x0000006a4a6a0221 */ /* 0x000fe40000010000 */
.L_x_26390:
[----:B------:R-:W-:Y:S05]  /*0920*/  BSYNC B0 ;  /* 0x0000000000007941 */ /* 0x000fea0003800000 */
.L_x_26389:
[----:B------:R-:W-:Y:S01]  /*0930*/  BSSY B0, `(.L_x_26391) ;  /* 0x0000004000007945 */ /* 0x000fe20003800000 */
[----:B------:R-:W-:Y:S05]  /*0940*/  @!P6 BRA `(.L_x_26392) ;  /* 0x000000200000e947 */ /* 0x000fea0003800000 */
[----:B-----5:R-:W-:-:S04]  /*0950*/  FMUL.FTZ R107, R79, c[0x0][0x1ec] ;  /* 0x00007b004f6b7a20 */ /* 0x020fc80000410000 */
[----:B------:R-:W-:Y:S02]  /*0960*/  @P0 FADD.FTZ R107, R75, R107 ;  /* 0x0000006b4b6b0221 */ /* 0x000fe40000010000 */
.L_x_26392:
[----:B------:R-:W-:Y:S05]  /*0970*/  BSYNC B0 ;  /* 0x0000000000007941 */ /* 0x000fea0003800000 */
.L_x_26391:
        /* <DEDUP_REMOVED lines=24> */
.L_x_26394:
[----:B0-----:R-:W-:Y:S05]  /*0b00*/  BSYNC B0 ;  /* 0x0000000000007941 */ /* 0x001fea0003800000 */
.L_x_26393:
[----:B------:R-:W-:Y:S01]  /*0b10*/  BSSY B0, `(.L_x_26395) ;  /* 0x0000004000007945 */ /* 0x000fe20003800000 */
[----:B------:R-:W-:Y:S05]  /*0b20*/  @!P6 BRA `(.L_x_26396) ;  /* 0x000000200000e947 */ /* 0x000fea0003800000 */
[----:B-----5:R-:W-:-:S04]  /*0b30*/  FMUL.FTZ R93, R77, c[0x0][0x1ec] ;  /* 0x00007b004d5d7a20 */ /* 0x020fc80000410000 */
[----:B------:R-:W-:Y:S02]  /*0b40*/  @P0 FADD.FTZ R93, R73, R93 ;  /* 0x0000005d495d0221 */ /* 0x000fe40000010000 */
.L_x_26396:
[----:B------:R-:W-:Y:S05]  /*0b50*/  BSYNC B0 ;  /* 0x0000000000007941 */ /* 0x000fea0003800000 */
.L_x_26395:
[----:B------:R-:W-:Y:S01]  /*0b60*/  BSSY B0, `(.L_x_26397) ;  /* 0x0000004000007945 */ /* 0x000fe20003800000 */
[----:B------:R-:W-:Y:S05]  /*0b70*/  @!P6 BRA `(.L_x_26398) ;  /* 0x000000200000e947 */ /* 0x000fea0003800000 */
[----:B-----5:R-:W-:-:S04]  /*0b80*/  FMUL.FTZ R94, R78, c[0x0][0x1ec] ;  /* 0x00007b004e5e7a20 */ /* 0x020fc80000410000 */
[----:B------:R-:W-:Y:S02]  /*0b90*/  @P0 FADD.FTZ R94, R74, R94 ;  /* 0x0000005e4a5e0221 */ /* 0x000fe40000010000 */
.L_x_26398:
[----:B------:R-:W-:Y:S05]  /*0ba0*/  BSYNC B0 ;  /* 0x0000000000007941 */ /* 0x000fea0003800000 */
.L_x_26397:
[----:B------:R-:W-:Y:S01]  /*0bb0*/  BSSY B0, `(.L_x_26399) ;  /* 0x0000004000007945 */ /* 0x000fe20003800000 */
[----:B------:R-:W-:Y:S05]  /*0bc0*/  @!P6 BRA `(.L_x_26400) ;  /* 0x000000200000e947 */ /* 0x000fea0003800000 */
[----:B-----5:R-:W-:-:S04]  /*0bd0*/  FMUL.FTZ R95, R79, c[0x0][0x1ec] ;  /* 0x00007b004f5f7a20 */ /* 0x020fc80000410000 */
[----:B------:R-:W-:Y:S02]  /*0be0*/  @P0 FADD.FTZ R95, R75, R95 ;  /* 0x0000005f4b5f0221 */ /* 0x000fe40000010000 */
.L_x_26400:
[----:B------:R-:W-:Y:S05]  /*0bf0*/  BSYNC B0 ;  /* 0x0000000000007941 */ /* 0x000fea0003800000 */
.L_x_26399:
        /* <DEDUP_REMOVED lines=14> */
[----:B0-----:R-:W-:Y:S01]  /*0ce0*/  @P0 IMAD.WIDE.U32 R82, R89, R4, c[0x0][0x180] ;  /* 0x0000600059520625 */ /* 0x001fe200078e0004 */
[----:B------:R-:W-:Y:S02]  /*0cf0*/  @!P6 ISETP.NE.AND.EX P4, PT, RZ, c[0x0][0x184], PT, P4 ;  /* 0x00006100ff00ea0c */ /* 0x000fe40003f85340 */
[----:B------:R-:W-:-:S02]  /*0d00*/  @!P6 ISETP.NE.AND.EX P3, PT, RZ, c[0x0][0x184], PT, P3 ;  /* 0x00006100ff00ea0c */ /* 0x000fc40003f65330 */
[----:B--2---:R-:W-:Y:S02]  /*0d10*/  @!P6 FSEL R101, R73, RZ, P1 ;  /* 0x000000ff4965e208 */ /* 0x004fe40000800000 */
[----:B------:R-:W-:Y:S02]  /*0d20*/  @!P6 FSEL R102, R74, RZ, P2 ;  /* 0x000000ff4a66e208 */ /* 0x000fe40001000000 */
[----:B------:R-:W-:Y:S02]  /*0d30*/  @!P6 FSEL R103, R75, RZ, P4 ;  /* 0x000000ff4b67e208 */ /* 0x000fe40002000000 */
[----:B------:R-:W-:Y:S01]  /*0d40*/  @!P6 FSEL R100, R72, RZ, P3 ;  /* 0x000000ff4864e208 */ /* 0x000fe20001800000 */
[----:B------:R-:W-:Y:S05]  /*0d50*/  @!P6 BRA `(.L_x_26402) ;  /* 0x000000200000e947 */ /* 0x000fea0003800000 */
[----:B-1---5:R-:W-:-:S04]  /*0d60*/  FMUL.FTZ R100, R76, c[0x0][0x1ec] ;  /* 0x00007b004c647a20 */ /* 0x022fc80000410000 */
[----:B------:R-:W-:Y:S02]  /*0d70*/  @P0 FADD.FTZ R100, R72, R100 ;  /* 0x0000006448640221 */ /* 0x000fe40000010000 */
.L_x_26402:
[----:B-1----:R-:W-:Y:S05]  /*0d80*/  BSYNC B0 ;  /* 0x0000000000007941 */ /* 0x002fea0003800000 */
.L_x_26401:
[----:B------:R-:W-:Y:S01]  /*0d90*/  BSSY B0, `(.L_x_26403) ;  /* 0x0000004000007945 */ /* 0x000fe20003800000 */
[----:B------:R-:W-:Y:S05]  /*0da0*/  @!P6 BRA `(.L_x_26404) ;  /* 0x000000200000e947 */ /* 0x000fea0003800000 */
[----:B-----5:R-:W-:-:S04]  /*0db0*/  FMUL.FTZ R101, R77, c[0x0][0x1ec] ;  /* 0x00007b004d657a20 */ /* 0x020fc80000410000 */
[----:B------:R-:W-:Y:S02]  /*0dc0*/  @P0 FADD.FTZ R101, R73, R101 ;  /* 0x0000006549650221 */ /* 0x000fe40000010000 */
.L_x_26404:
[----:B------:R-:W-:Y:S05]  /*0dd0*/  BSYNC B0 ;  /* 0x0000000000007941 */ /* 0x000fea0003800000 */
.L_x_26403:
[----:B------:R-:W-:Y:S01]  /*0de0*/  BSSY B0, `(.L_x_26405) ;  /* 0x0000004000007945 */ /* 0x000fe20003800000 */
[----:B------:R-:W-:Y:S05]  /*0df0*/  @!P6 BRA `(.L_x_26406) ;  /* 0x000000200000e947 */ /* 0x000fea0003800000 */
[----:B-----5:R-:W-:-:S04]  /*0e00*/  FMUL.FTZ R102, R78, c[0x0][0x1ec] ;  /* 0x00007b004e667a20 */ /* 0x020fc80000410000 */
[----:B------:R-:W-:Y:S02]  /*0e10*/  @P0 FADD.FTZ R102, R74, R102 ;  /* 0x000000664a660221 */ /* 0x000fe40000010000 */
.L_x_26406:
[----:B------:R-:W-:Y:S05]  /*0e20*/  BSYNC B0 ;  /* 0x0000000000007941 */ /* 0x000fea0003800000 */
.L_x_26405:
[----:B------:R-:W-:Y:S01]  /*0e30*/  BSSY B0, `(.L_x_26407) ;  /* 0x0000004000007945 */ /* 0x000fe20003800000 */
[----:B------:R-:W-:Y:S05]  /*0e40*/  @!P6 BRA `(.L_x_26408) ;  /* 0x000000200000e947 */ /* 0x000fea0003800000 */
[----:B-----5:R-:W-:-:S04]  /*0e50*/  FMUL.FTZ R103, R79, c[0x0][0x1ec] ;  /* 0x00007b004f677a20 */ /* 0x020fc80000410000 */
[----:B------:R-:W-:Y:S02]  /*0e60*/  @P0 FADD.FTZ R103, R75, R103 ;  /* 0x000000674b670221 */ /* 0x000fe40000010000 */
.L_x_26408:
[----:B------:R-:W-:Y:S05]  /*0e70*/  BSYNC B0 ;  /* 0x0000000000007941 */ /* 0x000fea0003800000 */
.L_x_26407:
        /* <DEDUP_REMOVED lines=24> */
.L_x_26410:
[----:B-1----:R-:W-:Y:S05]  /*1000*/  BSYNC B0 ;  /* 0x0000000000007941 */ /* 0x002fea0003800000 */
.L_x_26409:
[----:B------:R-:W-:Y:S01]  /*1010*/  BSSY B0, `(.L_x_26411) ;  /* 0x0000004000007945 */ /* 0x000fe20003800000 */
[----:B------:R-:W-:Y:S05]  /*1020*/  @!P6 BRA `(.L_x_26412) ;  /* 0x000000200000e947 */ /* 0x000fea0003800000 */
[----:B-----5:R-:W-:-:S04]  /*1030*/  FMUL.FTZ R85, R77, c[0x0][0x1ec] ;  /* 0x00007b004d557a20 */ /* 0x020fc80000410000 */
[----:B------:R-:W-:Y:S02]  /*1040*/  @P0 FADD.FTZ R85, R73, R85 ;  /* 0x0000005549550221 */ /* 0x000fe40000010000 */
.L_x_26412:
[----:B------:R-:W-:Y:S05]  /*1050*/  BSYNC B0 ;  /* 0x0000000000007941 */ /* 0x000fea0003800000 */
.L_x_26411:
[----:B------:R-:W-:Y:S01]  /*1060*/  BSSY B0, `(.L_x_26413) ;  /* 0x0000004000007945 */ /* 0x000fe20003800000 */
[----:B------:R-:W-:Y:S05]  /*1070*/  @!P6 BRA `(.L_x_26414) ;  /* 0x000000200000e947 */ /* 0x000fea0003800000 */
[----:B-----5:R-:W-:-:S04]  /*1080*/  FMUL.FTZ R86, R78, c[0x0][0x1ec] ;  /* 0x00007b004e567a20 */ /* 0x020fc80000410000 */
[----:B------:R-:W-:Y:S02]  /*1090*/  @P0 FADD.FTZ R86, R74, R86 ;  /* 0x000000564a560221 */ /* 0x000fe40000010000 */
.L_x_26414:
[----:B------:R-:W-:Y:S05]  /*10a0*/  BSYNC B0 ;  /* 0x0000000000007941 */ /* 0x000fea0003800000 */
.L_x_26413:
[----:B------:R-:W-:Y:S01]  /*10b0*/  BSSY B0, `(.L_x_26415) ;  /* 0x0000004000007945 */ /* 0x000fe20003800000 */
[----:B------:R-:W-:Y:S05]  /*10c0*/  @!P6 BRA `(.L_x_26416) ;  /* 0x000000200000e947 */ /* 0x000fea0003800000 */
[----:B-----5:R-:W-:-:S04]  /*10d0*/  FMUL.FTZ R87, R79, c[0x0][0x1ec] ;  /* 0x00007b004f577a20 */ /* 0x020fc80000410000 */
[----:B------:R-:W-:Y:S02]  /*10e0*/  @P0 FADD.FTZ R87, R75, R87 ;  /* 0x000000574b570221 */ /* 0x000fe40000010000 */
.L_x_26416:
[----:B------:R-:W-:Y:S05]  /*10f0*/  BSYNC B0 ;  /* 0x0000000000007941 */ /* 0x000fea0003800000 */
.L_x_26415:
[----:B------:R-:W-:Y:S01]  /*1100*/  @P5 IADD3 R81, R5, 0x280, RZ ;  /* 0x0000028005515810 */ /* 0x000fe20007ffe0ff */
[----:B------:R0:W-:Y:S04]  /*1110*/  STG.E.128 [R88.64], R84 ;  /* 0x0000005458007986 */ /* 0x0001e8000c101d04 */
[-C--:B------:R-:W-:Y:S01]  /*1120*/  @P5 IMAD.WIDE.U32 R80, R81, R4.reuse, c[0x0][0x170] ;  /* 0x00005c0051505625 */ /* 0x080fe200078e0004 */
[----:B------:R-:W0:Y:S04]  /*1130*/  @P0 LDG.E.128 R72, [R90.64] ;  /* 0x000000045a480981 */ /* 0x000e28000c1e1d00 */
        /* <DEDUP_REMOVED lines=13> */
[----:B0-----:R-:W-:Y:S02]  /*1210*/  @!P6 FSEL R89, R73, RZ, P1 ;  /* 0x000000ff4959e208 */ /* 0x001fe40000800000 */
[----:B------:R-:W-:Y:S02]  /*1220*/  @!P6 FSEL R90, R74, RZ, P2 ;  /* 0x000000ff4a5ae208 */ /* 0x000fe40001000000 */
[----:B------:R-:W-:Y:S02]  /*1230*/  @!P6 FSEL R91, R75, RZ, P4 ;  /* 0x000000ff4b5be208 */ /* 0x000fe40002000000 */
[----:B------:R-:W-:Y:S01]  /*1240*/  @!P6 FSEL R88, R72, RZ, P3 ;  /* 0x000000ff4858e208 */ /* 0x000fe20001800000 */
[----:B------:R-:W-:Y:S05]  /*1250*/  @!P6 BRA `(.L_x_26418) ;  /* 0x000000200000e947 */ /* 0x000fea0003800000 */
[----:B-1---5:R-:W-:-:S04]  /*1260*/  FMUL.FTZ R88, R76, c[0x0][0x1ec] ;  /* 0x00007b004c587a20 */ /* 0x022fc80000410000 */
[----:B------:R-:W-:Y:S02]  /*1270*/  @P0 FADD.FTZ R88, R72, R88 ;  /* 0x0000005848580221 */ /* 0x000fe40000010000 */
.L_x_26418:
[----:B-1----:R-:W-:Y:S05]  /*1280*/  BSYNC B0 ;  /* 0x0000000000007941 */ /* 0x002fea0003800000 */
.L_x_26417:
[----:B------:R-:W-:Y:S01]  /*1290*/  BSSY B0, `(.L_x_26419) ;  /* 0x0000004000007945 */ /* 0x000fe20003800000 */
[----:B------:R-:W-:Y:S05]  /*12a0*/  @!P6 BRA `(.L_x_26420) ;  /* 0x000000200000e947 */ /* 0x000fea0003800000 */
[----:B-----5:R-:W-:-:S04]  /*12b0*/  FMUL.FTZ R89, R77, c[0x0][0x1ec] ;  /* 0x00007b004d597a20 */ /* 0x020fc80000410000 */
[----:B------:R-:W-:Y:S02]  /*12c0*/  @P0 FADD.FTZ R89, R73, R89 ;  /* 0x0000005949590221 */ /* 0x000fe40000010000 */
.L_x_26420:
[----:B------:R-:W-:Y:S05]  /*12d0*/  BSYNC B0 ;  /* 0x0000000000007941 */ /* 0x000fea0003800000 */
.L_x_26419:
[----:B------:R-:W-:Y:S01]  /*12e0*/  BSSY B0, `(.L_x_26421) ;  /* 0x0000004000007945 */ /* 0x000fe20003800000 */
[----:B------:R-:W-:Y:S05]  /*12f0*/  @!P6 BRA `(.L_x_26422) ;  /* 0x000000200000e947 */ /* 0x000fea0003800000 */
[----:B-----5:R-:W-:-:S04]  /*1300*/  FMUL.FTZ R90, R78, c[0x0][0x1ec] ;  /* 0x00007b004e5a7a20 */ /* 0x020fc80000410000 */
[----:B------:R-:W-:Y:S02]  /*1310*/  @P0 FADD.FTZ R90, R74, R90 ;  /* 0x0000005a4a5a0221 */ /* 0x000fe40000010000 */
.L_x_26422:
[----:B------:R-:W-:Y:S05]  /*1320*/  BSYNC B0 ;  /* 0x0000000000007941 */ /* 0x000fea0003800000 */
.L_x_26421:
[----:B------:R-:W-:Y:S01]  /*1330*/  BSSY B0, `(.L_x_26423) ;  /* 0x0000004000007945 */ /* 0x000fe20003800000 */
[----:B------:R-:W-:Y:S05]  /*1340*/  @!P6 BRA `(.L_x_26424) ;  /* 0x000000200000e947 */ /* 0x000fea0003800000 */
[----:B-----5:R-:W-:-:S04]  /*1350*/  FMUL.FTZ R91, R79, c[0x0][0x1ec] ;  /* 0x00007b004f5b7a20 */ /* 0x020fc80000410000 */
[----:B------:R-:W-:Y:S02]  /*1360*/  @P0 FADD.FTZ R91, R75, R91 ;  /* 0x0000005b4b5b0221 */ /* 0x000fe40000010000 */
.L_x_26424:
[----:B------:R-:W-:Y:S05]  /*1370*/  BSYNC B0 ;  /* 0x0000000000007941 */ /* 0x000fea0003800000 */
.L_x_26423:
[----:B------:R0:W-:Y:S04]  /*1380*/  STG.E.128 [R82.64], R88 ;  /* 0x0000005852007986 */ /* 0x0001e8000c101d04 */
[----:B------:R-:W2:Y:S01]  /*1390*/  @P0 LDG.E.128 R72, [R96.64] ;  /* 0x0000000460480981 */ /* 0x000ea2000c1e1d00 */
[----:B------:R-:W-:Y:S02]  /*13a0*/  @P5 IADD3 R81, R5, 0x300, RZ ;  /* 0x0000030005515810 */ /* 0x000fe40007ffe0ff */
[----:B------:R-:W-:Y:S02]  /*13b0*/  @!P6 ISETP.NE.U32.AND P3, PT, RZ, c[0x0][0x180], PT ;  /* 0x00006000ff00ea0c */ /* 0x000fe40003f65070 */
[----:B------:R-:W-:Y:S01]  /*13c0*/  @!P6 ISETP.NE.U32.AND P1, PT, RZ, c[0x0][0x180], PT ;  /* 0x00006000ff00ea0c */ /* 0x000fe20003f25070 */
[----:B------:R-:W-:Y:S01]  /*13d0*/  @P5 IMAD.WIDE.U32 R80, R81, R4, c[0x0][0x170] ;  /* 0x00005c0051505625 */ /* 0x000fe200078e0004 */
[----:B------:R-:W-:-:S02]  /*13e0*/  @!P6 ISETP.NE.U32.AND P2, PT, RZ, c[0x0][0x180], PT ;  /* 0x00006000ff00ea0c */ /* 0x000fc40003f45070 */
[----:B------:R-:W-:Y:S02]  /*13f0*/  @!P6 ISETP.NE.U32.AND P4, PT, RZ, c[0x0][0x180], PT ;  /* 0x00006000ff00ea0c */ /* 0x000fe40003f85070 */
[----:B------:R-:W-:Y:S01]  /*1400*/  IADD3 R7, R7, 0x380, RZ ;  /* 0x0000038007077810 */ /* 0x000fe20007ffe0ff */
[----:B------:R-:W-:Y:S01]  /*1410*/  BSSY B0, `(.L_x_26425) ;  /* 0x000000f000007945 */ /* 0x000fe20003800000 */
[----:B------:R-:W-:Y:S01]  /*1420*/  @!P6 ISETP.NE.AND.EX P1, PT, RZ, c[0x0][0x184], PT, P1 ;  /* 0x00006100ff00ea0c */ /* 0x000fe20003f25310 */
[----:B-----5:R2:W5:Y:S01]  /*1430*/  @P5 LDG.E.128 R76, [R80.64] ;  /* 0x00000004504c5981 */ /* 0x020562000c1e1d00 */
[----:B------:R-:W-:Y:S01]  /*1440*/  @!P6 ISETP.NE.AND.EX P2, PT, RZ, c[0x0][0x184], PT, P2 ;  /* 0x00006100ff00ea0c */ /* 0x000fe20003f45320 */
[-C--:B------:R-:W-:Y:S01]  /*1450*/  IMAD.WIDE.U32 R98, R99, R4.reuse, c[0x0][0x188] ;  /* 0x0000620063627625 */ /* 0x080fe200078e0004 */
[----:B------:R-:W-:Y:S02]  /*1460*/  @!P6 ISETP.NE.AND.EX P4, PT, RZ, c[0x0][0x184], PT, P4 ;  /* 0x00006100ff00ea0c */ /* 0x000fe40003f85340 */
[----:B------:R-:W-:Y:S01]  /*1470*/  @!P6 ISETP.NE.AND.EX P3, PT, RZ, c[0x0][0x184], PT, P3 ;  /* 0x00006100ff00ea0c */ /* 0x000fe20003f65330 */
[----:B------:R-:W-:Y:S01]  /*1480*/  @P0 IMAD.WIDE.U32 R114, R7, R4, c[0x0][0x180] ;  /* 0x0000600007720625 */ /* 0x000fe200078e0004 */
[----:B--2---:R-:W-:-:S02]  /*1490*/  @!P6 FSEL R81, R73, RZ, P1 ;  /* 0x000000ff4951e208 */ /* 0x004fc40000800000 */
[----:B0-----:R-:W-:Y:S02]  /*14a0*/  @!P6 FSEL R82, R74, RZ, P2 ;  /* 0x000000ff4a52e208 */ /* 0x001fe40001000000 */
[----:B------:R-:W-:Y:S02]  /*14b0*/  @!P6 FSEL R83, R75, RZ, P4 ;  /* 0x000000ff4b53e208 */ /* 0x000fe40002000000 */
[----:B------:R-:W-:Y:S01]  /*14c0*/  @!P6 FSEL R80, R72, RZ, P3 ;  /* 0x000000ff4850e208 */ /* 0x000fe20001800000 */
[----:B------:R-:W-:Y:S05]  /*14d0*/  @!P6 BRA `(.L_x_26426) ;  /* 0x000000200000e947 */ /* 0x000fea0003800000 */
[----:B-----5:R-:W-:-:S04]  /*14e0*/  FMUL.FTZ R80, R76, c[0x0][0x1ec] ;  /* 0x00007b004c507a20 */ /* 0x020fc80000410000 */
[----:B------:R-:W-:Y:S02]  /*14f0*/  @P0 FADD.FTZ R80, R72, R80 ;  /* 0x0000005048500221 */ /* 0x000fe40000010000 */
.L_x_26426:
[----:B------:R-:W-:Y:S05]  /*1500*/  BSYNC B0 ;  /* 0x0000000000007941 */ /* 0x000fea0003800000 */
.L_x_26425:
[----:B------:R-:W-:Y:S01]  /*1510*/  BSSY B0, `(.L_x_26427) ;  /* 0x0000004000007945 */ /* 0x000fe20003800000 */
[----:B------:R-:W-:Y:S05]  /*1520*/  @!P6 BRA `(.L_x_26428) ;  /* 0x000000200000e947 */ /* 0x000fea0003800000 */
[----:B-----5:R-:W-:-:S04]  /*1530*/  FMUL.FTZ R81, R77, c[0x0][0x1ec] ;  /* 0x00007b004d517a20 */ /* 0x020fc80000410000 */
[----:B------:R-:W-:Y:S02]  /*1540*/  @P0 FADD.FTZ R81, R73, R81 ;  /* 0x0000005149510221 */ /* 0x000fe40000010000 */
.L_x_26428:
[----:B------:R-:W-:Y:S05]  /*1550*/  BSYNC B0 ;  /* 0x0000000000007941 */ /* 0x000fea0003800000 */
.L_x_26427:
[----:B------:R-:W-:Y:S01]  /*1560*/  BSSY B0, `(.L_x_26429) ;  /* 0x0000004000007945 */ /* 0x000fe20003800000 */
[----:B------:R-:W-:Y:S05]  /*1570*/  @!P6 BRA `(.L_x_26430) ;  /* 0x000000200000e947 */ /* 0x000fea0003800000 */
[----:B-----5:R-:W-:-:S04]  /*1580*/  FMUL.FTZ R82, R78, c[0x0][0x1ec] ;  /* 0x00007b004e527a20 */ /* 0x020fc80000410000 */
[----:B------:R-:W-:Y:S02]  /*1590*/  @P0 FADD.FTZ R82, R74, R82 ;  /* 0x000000524a520221 */ /* 0x000fe40000010000 */
.L_x_26430:
[----:B------:R-:W-:Y:S05]  /*15a0*/  BSYNC B0 ;  /* 0x0000000000007941 */ /* 0x000fea0003800000 */
.L_x_26429:
[----:B------:R-:W-:Y:S01]  /*15b0*/  BSSY B0, `(.L_x_26431) ;  /* 0x0000004000007945 */ /* 0x000fe20003800000 */
[----:B------:R-:W-:Y:S05]  /*15c0*/  @!P6 BRA `(.L_x_26432) ;  /* 0x000000200000e947 */ /* 0x000fea0003800000 */
[----:B-----5:R-:W-:-:S04]  /*15d0*/  FMUL.FTZ R83, R79, c[0x0][0x1ec] ;  /* 0x00007b004f537a20 */ /* 0x020fc80000410000 */
[----:B------:R-:W-:Y:S02]  /*15e0*/  @P0 FADD.FTZ R83, R75, R83 ;  /* 0x000000534b530221 */ /* 0x000fe40000010000 */
.L_x_26432:
[----:B------:R-:W-:Y:S05]  /*15f0*/  BSYNC B0 ;  /* 0x0000000000007941 */ /* 0x000fea0003800000 */
.L_x_26431:
        /* <DEDUP_REMOVED lines=21> */
.L_x_26434:
[----:B-1----:R-:W-:Y:S05]  /*1750*/  BSYNC B0 ;  /* 0x0000000000007941 */ /* 0x002fea0003800000 */
.L_x_26433:
[----:B------:R-:W-:Y:S01]  /*1760*/  BSSY B0, `(.L_x_26435) ;  /* 0x0000004000007945 */ /* 0x000fe20003800000 */
[----:B------:R-:W-:Y:S05]  /*1770*/  @!P6 BRA `(.L_x_26436) ;  /* 0x000000200000e947 */ /* 0x000fea0003800000 */
[----:B-----5:R-:W-:-:S04]  /*1780*/  FMUL.FTZ R97, R77, c[0x0][0x1ec] ;  /* 0x00007b004d617a20 */ /* 0x020fc80000410000 */
[----:B------:R-:W-:Y:S02]  /*1790*/  @P0 FADD.FTZ R97, R73, R97 ;  /* 0x0000006149610221 */ /* 0x000fe40000010000 */
.L_x_26436:
[----:B------:R-:W-:Y:S05]  /*17a0*/  BSYNC B0 ;  /* 0x0000000000007941 */ /* 0x000fea0003800000 */
.L_x_26435:
[----:B------:R-:W-:Y:S01]  /*17b0*/  BSSY B0, `(.L_x_26437) ;  /* 0x0000004000007945 */ /* 0x000fe20003800000 */
[----:B------:R-:W-:Y:S05]  /*17c0*/  @!P6 BRA `(.L_x_26438) ;  /* 0x000000200000e947 */ /* 0x000fea0003800000 */
[----:B-----5:R-:W-:-:S04]  /*17d0*/  FMUL.FTZ R98, R78, c[0x0][0x1ec] ;  /* 0x00007b004e627a20 */ /* 0x020fc80000410000 */
[----:B------:R-:W-:Y:S02]  /*17e0*/  @P0 FADD.FTZ R98, R74, R98 ;  /* 0x000000624a620221 */ /* 0x000fe40000010000 */
.L_x_26438:
[----:B------:R-:W-:Y:S05]  /*17f0*/  BSYNC B0 ;  /* 0x0000000000007941 */ /* 0x000fea0003800000 */
.L_x_26437:
[----:B------:R-:W-:Y:S01]  /*1800*/  BSSY B0, `(.L_x_26439) ;  /* 0x0000004000007945 */ /* 0x000fe20003800000 */
[----:B------:R-:W-:Y:S05]  /*1810*/  @!P6 BRA `(.L_x_26440) ;  /* 0x000000200000e947 */ /* 0x000fea0003800000 */
[----:B-----5:R-:W-:-:S04]  /*1820*/  FMUL.FTZ R99, R79, c[0x0][0x1ec] ;  /* 0x00007b004f637a20 */ /* 0x020fc80000410000 */
[----:B------:R-:W-:Y:S02]  /*1830*/  @P0 FADD.FTZ R99, R75, R99 ;  /* 0x000000634b630221 */ /* 0x000fe40000010000 */
.L_x_26440:
[----:B------:R-:W-:Y:S05]  /*1840*/  BSYNC B0 ;  /* 0x0000000000007941 */ /* 0x000fea0003800000 */
.L_x_26439:
[----:B------:R-:W-:Y:S01]  /*1850*/  FADD.FTZ R112, RZ, R108 ;  /* 0x0000006cff707221 */ /* 0x000fe20000010000 */
[----:B------:R-:W-:Y:S02]  /*1860*/  LOP3.LUT P1, RZ, R3, 0xff, RZ, 0xc0, !PT ;  /* 0x000000ff03ff7812 */ /* 0x000fe4000782c0ff */
        /* <DEDUP_REMOVED lines=36> */
[----:B------:R-:W-:-:S03]  /*1ab0*/  SHF.R.S32.HI R7, RZ, 0x1f, R2 ;  /* 0x0000001fff077819 */ /* 0x000fc60000011402 */
[----:B------:R-:W-:Y:S01]  /*1ac0*/  FADD.FTZ R117, R114, R99 ;  /* 0x0000006372757221 */ /* 0x000fe20000010000 */
[----:B------:R-:W-:Y:S05]  /*1ad0*/  BRA.DIV ~URZ, `(.L_x_26441) ;  /* 0x000011e27f007947 */ /* 0x000fea000b800000 */
[----:B0-----:R0:W1:Y:S02]  /*1ae0*/  SHFL.BFLY PT, R5, R117, 0x1, 0x1f ;  /* 0x0c201f0075057f89 */ /* 0x00106400000e0000 */
.L_x_26447:
        /* <DEDUP_REMOVED lines=84> */
.L_x_26448:
        /* <DEDUP_REMOVED lines=15> */
[----:B0-----:R-:W-:Y:S01]  /*2120*/  I2F R117, R119 ;  /* 0x0000007700757306 */ /* 0x001fe20000201400 */
[----:B------:R-:W0:Y:S04]  /*2130*/  SHFL.DOWN PT, R120, R119, 0x2, 0x1f ;  /* 0x08401f0077787f89 */ /* 0x000e2800000e0000 */
[----:B------:R-:W1:Y:S01]  /*2140*/  @!P0 LDS.64 R4, [R116.X8] ;  /* 0x0000000074048984 */ /* 0x000e620000008a00 */
[----:B------:R-:W-:Y:S02]  /*2150*/  LOP3.LUT P0, RZ, R113, 0x1f, R0, 0xf8, !PT ;  /* 0x0000001f71ff7812 */ /* 0x000fe4000780f800 */
        /* <DEDUP_REMOVED lines=10> */
[----:B-1----:R-:W-:-:S02]  /*2200*/  FADD.FTZ R122, -R121, R4 ;  /* 0x00000004797a7221 */ /* 0x002fc40000010100 */
[----:B------:R-:W-:Y:S02]  /*2210*/  FMUL.FTZ R121, R121, R120 ;  /* 0x0000007879797220 */ /* 0x000fe40000410000 */
[----:B------:R-:W-:Y:S02]  /*2220*/  FMUL.FTZ R122, R122, R122 ;  /* 0x0000007a7a7a7220 */ /* 0x000fe40000410000 */
[----:B0-----:R-:W-:Y:S02]  /*2230*/  FADD.FTZ R119, R118, R5 ;  /* 0x0000000576777221 */ /* 0x001fe40000010000 */
[----:B------:R-:W-:Y:S01]  /*2240*/  FMUL.FTZ R122, R122, R117 ;  /* 0x000000757a7a7220 */ /* 0x000fe20000410000 */
[----:B--2---:R0:W1:Y:S01]  /*2250*/  MUFU.RCP R118, R114 ;  /* 0x0000007200767308 */ /* 0x0040620000001000 */
[----:B------:R-:W-:Y:S02]  /*2260*/  FFMA.FTZ R117, R117, R4, R121 ;  /* 0x0000000475757223 */ /* 0x000fe40000010079 */
[----:B------:R-:W-:-:S02]  /*2270*/  FMUL.FTZ R122, R122, R120 ;  /* 0x000000787a7a7220 */ /* 0x000fc40000410000 */
[C---:B------:R-:W-:Y:S02]  /*2280*/  FMUL.FTZ R117, R116.reuse, R117 ;  /* 0x0000007574757220 */ /* 0x040fe40000410000 */
[----:B------:R-:W-:Y:S01]  /*2290*/  FFMA.FTZ R116, R116, R122, R119 ;  /* 0x0000007a74747223 */ /* 0x000fe20000010077 */
[----:B0-----:R-:W-:Y:S02]  /*22a0*/  @!P0 LEA R114, P3, R2, c[0x0][0x1a8], 0x2 ;  /* 0x00006a0002728a11 */ /* 0x001fe400078610ff */
[----:B------:R-:W0:Y:S04]  /*22b0*/  SHFL.DOWN PT, R4, R117, 0x1, 0x1f ;  /* 0x08201f0075047f89 */ /* 0x000e2800000e0000 */
[----:B------:R-:W2:Y:S01]  /*22c0*/  SHFL.DOWN PT, R5, R116, 0x1, 0x1f ;  /* 0x08201f0074057f89 */ /* 0x000ea200000e0000 */
[----:B0-----:R-:W-:-:S02]  /*22d0*/  FADD.FTZ R119, R117, -R4 ;  /* 0x8000000475777221 */ /* 0x001fc40000010000 */
[----:B---3--:R-:W-:Y:S02]  /*22e0*/  FMUL.FTZ R4, R4, R115 ;  /* 0x0000007304047220 */ /* 0x008fe40000410000 */
[----:B------:R-:W-:Y:S02]  /*22f0*/  FMUL.FTZ R119, R119, R119 ;  /* 0x0000007777777220 */ /* 0x000fe40000410000 */
[C---:B------:R-:W-:Y:S02]  /*2300*/  FFMA.FTZ R121, R112.reuse, R117, R4 ;  /* 0x0000007570797223 */ /* 0x040fe40000010004 */
[----:B------:R-:W-:Y:S01]  /*2310*/  FMUL.FTZ R119, R112, R119 ;  /* 0x0000007770777220 */ /* 0x000fe20000410000 */
[----:B------:R-:W-:Y:S01]  /*2320*/  MOV R112, c[0x0][0x1e0] ;  /* 0x0000780000707a02 */ /* 0x000fe20000000f00 */
[----:B-1----:R-:W-:Y:S02]  /*2330*/  FMUL.FTZ R121, R118, R121 ;  /* 0x0000007976797220 */ /* 0x002fe40000410000 */
[----:B------:R-:W-:Y:S01]  /*2340*/  FMUL.FTZ R119, R119, R115 ;  /* 0x0000007377777220 */ /* 0x000fe20000410000 */
[----:B------:R-:W-:Y:S01]  /*2350*/  @!P0 LEA.HI.X R115, R2, c[0x0][0x1ac], R7, 0x2, P3 ;  /* 0x00006b0002738a11 */ /* 0x000fe200018f1407 */
[----:B--2---:R-:W-:-:S02]  /*2360*/  FADD.FTZ R5, R116, R5 ;  /* 0x0000000574057221 */ /* 0x004fc40000010000 */
[----:B------:R-:W0:Y:S02]  /*2370*/  SHFL.IDX PT, R121, R121, RZ, 0x1f ;  /* 0x00001fff79797589 */ /* 0x000e2400000e0000 */
        /* <DEDUP_REMOVED lines=19> */
[C---:B------:R-:W-:Y:S01]  /*24b0*/  FADD.FTZ R125, -R5.reuse, R102 ;  /* 0x00000066057d7221 */ /* 0x040fe20000010100 */
[----:B------:R-:W-:Y:S01]  /*24c0*/  LOP3.LUT R100, R0, 0x7f, RZ, 0xc0, !PT ;  /* 0x0000007f00647812 */ /* 0x000fe200078ec0ff */
[C---:B------:R-:W-:Y:S01]  /*24d0*/  FADD.FTZ R109, -R5.reuse, R109 ;  /* 0x0000006d056d7221 */ /* 0x040fe20000010100 */
[----:B------:R-:W-:Y:S01]  /*24e0*/  LEA.HI R102, R92, R6, RZ, 0x2 ;  /* 0x000000065c667211 */ /* 0x000fe200078f10ff */
[----:B------:R-:W-:-:S02]  /*24f0*/  FADD.FTZ R111, -R5, R111 ;  /* 0x0000006f056f7221 */ /* 0x000fc40000010100 */
[C---:B------:R-:W-:Y:S01]  /*2500*/  FADD.FTZ R7, -R5.reuse, R108 ;  /* 0x0000006c05077221 */ /* 0x040fe20000010100 */
[----:B------:R-:W-:Y:S01]  /*2510*/  LEA.HI.SX32 R102, R102, R100, 0x1e ;  /* 0x0000006466667211 */ /* 0x000fe200078ff2ff */
[C---:B------:R-:W-:Y:S01]  /*2520*/  FADD.FTZ R113, -R5.reuse, R110 ;  /* 0x0000006e05717221 */ /* 0x040fe20000010100 */
[----:B------:R-:W-:Y:S01]  /*2530*/  MOV R100, 0x10 ;  /* 0x0000001000647802 */ /* 0x000fe20000000f00 */
[C---:B------:R-:W-:Y:S02]  /*2540*/  FADD.FTZ R121, -R5.reuse, R94 ;  /* 0x0000005e05797221 */ /* 0x040fe40000010100 */
[C---:B------:R-:W-:Y:S02]  /*2550*/  FADD.FTZ R6, -R5.reuse, R80 ;  /* 0x0000005005067221 */ /* 0x040fe40000010100 */
[----:B------:R-:W-:Y:S02]  /*2560*/  FADD.FTZ R94, -R5, R82 ;  /* 0x00000052055e7221 */ /* 0x000fe40000010100 */
[----:B------:R-:W-:-:S02]  /*2570*/  FMUL.FTZ R82, R4, R111 ;  /* 0x0000006f04527220 */ /* 0x000fc40000410000 */
[C---:B------:R-:W-:Y:S02]  /*2580*/  FMUL.FTZ R80, R4.reuse, R109 ;  /* 0x0000006d04507220 */ /* 0x040fe40000410000 */
[C---:B------:R-:W-:Y:S02]  /*2590*/  FMUL.FTZ R113, R4.reuse, R113 ;  /* 0x0000007104717220 */ /* 0x040fe40000410000 */
[----:B------:R-:W-:Y:S02]  /*25a0*/  FMUL.FTZ R7, R4, R7 ;  /* 0x0000000704077220 */ /* 0x000fe40000410000 */
[C---:B------:R-:W-:Y:S02]  /*25b0*/  FADD.FTZ R115, -R5.reuse, R104 ;  /* 0x0000006805737221 */ /* 0x040fe40000010100 */
[C---:B------:R-:W-:Y:S02]  /*25c0*/  FADD.FTZ R117, -R5.reuse, R106 ;  /* 0x0000006a05757221 */ /* 0x040fe40000010100 */
[----:B------:R-:W-:-:S02]  /*25d0*/  FADD.FTZ R92, -R5, R81 ;  /* 0x00000051055c7221 */ /* 0x000fc40000010100 */
[----:B------:R-:W-:Y:S02]  /*25e0*/  FADD.FTZ R104, -R5, R83 ;  /* 0x0000005305687221 */ /* 0x000fe40000010100 */
[----:B------:R-:W-:Y:S02]  /*25f0*/  FFMA.FTZ R83, R43, R82, R11 ;  /* 0x000000522b537223 */ /* 0x000fe4000001000b */
        /* <DEDUP_REMOVED lines=11> */
[C---:B------:R-:W-:Y:S02]  /*26b0*/  FADD.FTZ R103, -R5.reuse, R103 ;  /* 0x0000006705677221 */ /* 0x040fe40000010100 */
[----:B------:R-:W-:Y:S01]  /*26c0*/  FMUL.FTZ R98, R4, R105 ;  /* 0x0000006904627220 */ /* 0x000fe20000410000 */
[----:B------:R-:W-:Y:S01]  /*26d0*/  IADD3 R105, R102, 0x100, RZ ;  /* 0x0000010066697810 */ /* 0x000fe20007ffe0ff */
[----:B------:R-:W-:Y:S02]  /*26e0*/  FMUL.FTZ R116, R4, R107 ;  /* 0x0000006b04747220 */ /* 0x000fe40000410000 */
[C---:B------:R-:W-:Y:S02]  /*26f0*/  FADD.FTZ R101, -R5.reuse, R101 ;  /* 0x0000006505657221 */ /* 0x040fe40000010100 */
[----:B0-----:R-:W-:Y:S01]  /*2700*/  FFMA.FTZ R82, R46, R117, R14 ;  /* 0x000000752e527223 */ /* 0x001fe2000001000e */
[----:B------:R-:W-:Y:S01]  /*2710*/  IADD3 R117, R102, 0x80, RZ ;  /* 0x0000008066757810 */ /* 0x000fe20007ffe0ff */
[----:B------:R-:W-:-:S02]  /*2720*/  FADD.FTZ R84, -R5, R84 ;  /* 0x0000005405547221 */ /* 0x000fc40000010100 */
[C---:B------:R-:W-:Y:S02]  /*2730*/  FADD.FTZ R85, -R5.reuse, R85 ;  /* 0x0000005505557221 */ /* 0x040fe40000010100 */
[C---:B------:R-:W-:Y:S02]  /*2740*/  FADD.FTZ R86, -R5.reuse, R86 ;  /* 0x0000005605567221 */ /* 0x040fe40000010100 */
[C---:B------:R-:W-:Y:S02]  /*2750*/  FADD.FTZ R87, -R5.reuse, R87 ;  /* 0x0000005705577221 */ /* 0x040fe40000010100 */
[C---:B------:R-:W-:Y:S02]  /*2760*/  FADD.FTZ R88, -R5.reuse, R88 ;  /* 0x0000005805587221 */ /* 0x040fe40000010100 */
[----:B------:R-:W-:Y:S02]  /*2770*/  FADD.FTZ R7, -R5, R96 ;  /* 0x0000006005077221 */ /* 0x000fe40000010100 */
[----:B------:R-:W-:-:S02]  /*2780*/  FMUL.FTZ R115, R4, R115 ;  /* 0x0000007304737220 */ /* 0x000fc40000410000 */
[C---:B------:R-:W-:Y:S02]  /*2790*/  FADD.FTZ R89, -R5.reuse, R89 ;  /* 0x0000005905597221 */ /* 0x040fe40000010100 */
[----:B------:R-:W-:Y:S02]  /*27a0*/  FADD.FTZ R90, -R5, R90 ;  /* 0x0000005a055a7221 */ /* 0x000fe40000010100 */
[C---:B------:R-:W-:Y:S02]  /*27b0*/  FMUL.FTZ R119, R4.reuse, R119 ;  /* 0x0000007704777220 */ /* 0x040fe40000410000 */
[C---:B------:R-:W-:Y:S02]  /*27c0*/  FMUL.FTZ R96, R4.reuse, R93 ;  /* 0x0000005d04607220 */ /* 0x040fe40000410000 */
[C---:B------:R-:W-:Y:S02]  /*27d0*/  FMUL.FTZ R121, R4.reuse, R121 ;  /* 0x0000007904797220 */ /* 0x040fe40000410000 */
[----:B------:R-:W-:-:S02]  /*27e0*/  FMUL.FTZ R114, R4, R95 ;  /* 0x0000005f04727220 */ /* 0x000fc40000410000 */
[----:B------:R-:W-:Y:S02]  /*27f0*/  FADD.FTZ R91, -R5, R91 ;  /* 0x0000005b055b7221 */ /* 0x000fe40000010100 */
[C---:B------:R-:W-:Y:S02]  /*2800*/  FMUL.FTZ R110, R4.reuse, R103 ;  /* 0x00000067046e7220 */ /* 0x040fe40000410000 */
[C---:B------:R-:W-:Y:S02]  /*2810*/  FMUL.FTZ R111, R4.reuse, R94 ;  /* 0x0000005e046f7220 */ /* 0x040fe40000410000 */
[----:B------:R-:W-:Y:S02]  /*2820*/  FFMA.FTZ R83, R47, R116, R15 ;  /* 0x000000742f537223 */ /* 0x000fe4000001000f */
        /* <DEDUP_REMOVED lines=9> */
[----:B------:R-:W-:-:S04]  /*28c0*/  IMAD.WIDE.U32 R116, R117, R100, c[0x0][0x208] ;  /* 0x0000820075747625 */ /* 0x000fc800078e0064 */
[C---:B------:R-:W-:Y:S01]  /*28d0*/  FMUL.FTZ R88, R4.reuse, R89 ;  /* 0x0000005904587220 */ /* 0x040fe20000410000 */
[----:B------:R0:W-:Y:S01]  /*28e0*/  STG.E.128 [R116.64], R80 ;  /* 0x0000005074007986 */ /* 0x0001e2000c101d04 */
        /* <DEDUP_REMOVED lines=9> */
[C---:B------:R-:W-:Y:S02]  /*2980*/  FADD.FTZ R97, -R5.reuse, R97 ;  /* 0x0000006105617221 */ /* 0x040fe40000010100 */
[----:B------:R-:W-:Y:S02]  /*2990*/  FMUL.FTZ R91, R4, R7 ;  /* 0x00000007045b7220 */ /* 0x000fe40000410000 */
[----:B------:R-:W-:Y:S02]  /*29a0*/  FADD.FTZ R5, -R5, R99 ;  /* 0x0000006305057221 */ /* 0x000fe40000010100 */
[----:B0-----:R-:W-:Y:S01]  /*29b0*/  FFMA.FTZ R80, R64, R89, R32 ;  /* 0x0000005940507223 */ /* 0x001fe20000010020 */
[----:B------:R-:W-:Y:S01]  /*29c0*/  IADD3 R89, R102, 0x180, RZ ;  /* 0x0000018066597810 */ /* 0x000fe20007ffe0ff */
[----:B------:R-:W-:-:S02]  /*29d0*/  FMUL.FTZ R123, R4, R123 ;  /* 0x0000007b047b7220 */ /* 0x000fc40000410000 */
[C---:B------:R-:W-:Y:S02]  /*29e0*/  FMUL.FTZ R125, R4.reuse, R125 ;  /* 0x0000007d047d7220 */ /* 0x040fe40000410000 */
[----:B------:R-:W-:Y:S02]  /*29f0*/  FMUL.FTZ R118, R4, R5 ;  /* 0x0000000504767220 */ /* 0x000fe40000410000 */
[----:B------:R-:W-:Y:S01]  /*2a00*/  FFMA.FTZ R96, R56, R93, R24 ;  /* 0x0000005d38607223 */ /* 0x000fe20000010018 */
[----:B------:R-:W-:Y:S01]  /*2a10*/  IADD3 R93, R102, 0x280, RZ ;  /* 0x00000280665d7810 */ /* 0x000fe20007ffe0ff */
[----:B-1----:R-:W-:Y:S01]  /*2a20*/  FFMA.FTZ R84, R68, R91, R36 ;  /* 0x0000005b44547223 */ /* 0x002fe20000010024 */
[----:B------:R-:W-:Y:S01]  /*2a30*/  IADD3 R91, R102, 0x200, RZ ;  /* 0x00000200665b7810 */ /* 0x000fe20007ffe0ff */
[----:B------:R-:W-:Y:S02]  /*2a40*/  FMUL.FTZ R92, R4, R92 ;  /* 0x0000005c045c7220 */ /* 0x000fe40000410000 */
[----:B------:R-:W-:-:S02]  /*2a50*/  FFMA.FTZ R5, R53, R106, R21 ;  /* 0x0000006a35057223 */ /* 0x000fc40000010015 */
[----:B------:R-:W-:Y:S01]  /*2a60*/  FFMA.FTZ R104, R60, R95, R28 ;  /* 0x0000005f3c687223 */ /* 0x000fe2000001001c */
[----:B------:R-:W-:Y:S01]  /*2a70*/  IADD3 R95, R102, 0x300, RZ ;  /* 0x00000300665f7810 */ /* 0x000fe20007ffe0ff */
[----:B------:R-:W-:Y:S01]  /*2a80*/  FFMA.FTZ R106, R62, R101, R30 ;  /* 0x000000653e6a7223 */ /* 0x000fe2000001001e */
[----:B------:R-:W-:Y:S01]  /*2a90*/  IADD3 R101, R102, 0x380, RZ ;  /* 0x0000038066657810 */ /* 0x000fe20007ffe0ff */
[C---:B------:R-:W-:Y:S02]  /*2aa0*/  FMUL.FTZ R114, R4.reuse, R97 ;  /* 0x0000006104727220 */ /* 0x040fe40000410000 */
[----:B------:R-:W-:Y:S02]  /*2ab0*/  FMUL.FTZ R109, R4, R109 ;  /* 0x0000006d046d7220 */ /* 0x000fe40000410000 */
        /* <DEDUP_REMOVED lines=14> */
[----:B------:R-:W-:-:S04]  /*2ba0*/  IMAD.WIDE.U32 R92, R93, R100, c[0x0][0x208] ;  /* 0x000082005d5c7625 */ /* 0x000fc800078e0064 */
[----:B------:R-:W-:Y:S01]  /*2bb0*/  FFMA.FTZ R82, R66, R111, R34 ;  /* 0x0000006f42527223 */ /* 0x000fe20000010022 */
[----:B------:R0:W-:Y:S01]  /*2bc0*/  STG.E.128 [R92.64], R104 ;  /* 0x000000685c007986 */ /* 0x0001e2000c101d04 */
[----:B------:R-:W-:-:S04]  /*2bd0*/  IMAD.WIDE.U32 R94, R95, R100, c[0x0][0x208] ;  /* 0x000082005f5e7625 */ /* 0x000fc800078e0064 */
[----:B------:R-:W-:Y:S01]  /*2be0*/  FFMA.FTZ R87, R71, R118, R39 ;  /* 0x0000007647577223 */ /* 0x000fe20000010027 */
[----:B------:R0:W-:Y:S01]  /*2bf0*/  STG.E.128 [R94.64], R80 ;  /* 0x000000505e007986 */ /* 0x0001e2000c101d04 */
[----:B------:R-:W-:Y:S02]  /*2c00*/  FFMA.FTZ R86, R70, R109, R38 ;  /* 0x0000006d46567223 */ /* 0x000fe40000010026 */
[----:B------:R-:W-:Y:S02]  /*2c10*/  FFMA.FTZ R85, R69, R114, R37 ;  /* 0x0000007245557223 */ /* 0x000fe40000010025 */
[----:B------:R-:W-:-:S05]  /*2c20*/  IMAD.WIDE.U32 R100, R101, R100, c[0x0][0x208] ;  /* 0x0000820065647625 */ /* 0x000fca00078e0064 */
[----:B------:R0:W-:Y:S02]  /*2c30*/  STG.E.128 [R100.64], R84 ;  /* 0x0000005464007986 */ /* 0x0001e4000c101d04 */
.L_x_26444:
[----:B-1----:R-:W-:Y:S05]  /*2c40*/  BSYNC B0 ;  /* 0x0000000000007941 */ /* 0x002fea0003800000 */
.L_x_26443:
[----:B------:R-:W-:Y:S02]  /*2c50*/  IADD3 R2, R2, c[0x0][0x160], RZ ;  /* 0x0000580002027a10 */ /* 0x000fe40007ffe0ff */
[----:B------:R-:W-:Y:S02]  /*2c60*/  LOP3.LUT P1, RZ, R3, 0xff, RZ, 0xc0, !PT ;  /* 0x000000ff03ff7812 */ /* 0x000fe4000782c0ff */
[----:B------:R-:W-:Y:S02]  /*2c70*/  ISETP.GE.AND P0, PT, R2, c[0x0][0x164], PT ;  /* 0x0000590002007a0c */ /* 0x000fe40003f06270 */
[----:B------:R-:W-:-:S11]  /*2c80*/  SEL R3, RZ, 0x1, P1 ;  /* 0x00000001ff037807 */ /* 0x000fd60000800000 */
[----:B0----5:R-:W-:Y:S01]  /*2c90*/  @P0 CALL.REL.NOINC `(.L_x_26445) ;  /* 0x0000001000000944 */ /* 0x021fe20003c00000 */
[----:B------:R-:W-:Y:S05]  /*2ca0*/  BRA `(.L_x_26446) ;  /* 0xffffd67000007947 */ /* 0x000fea000383ffff */
.L_x_26445:
[----:B------:R-:W-:Y:S05]  /*2cb0*/  EXIT ;  /* 0x000000000000794d */ /* 0x000fea0003800000 */
.L_x_26441:
[----:B0-----:R-:W-:Y:S01]  /*2cc0*/  HFMA2.MMA R113, -RZ, RZ, 0, 5.9604644775390625e-08 ;  /* 0x00000001ff717435 */ /* 0x001fe200000001ff */
[----:B------:R-:W-:Y:S02]  /*2cd0*/  MOV R116, 0x1f ;  /* 0x0000001f00747802 */ /* 0x000fe40000000f00 */
[----:B------:R-:W-:Y:S02]  /*2ce0*/  MOV R5, 0xffffffff ;  /* 0xffffffff00057802 */ /* 0x000fe40000000f00 */
[----:B------:R-:W-:Y:S02]  /*2cf0*/  MOV R114, 0x2d10 ;  /* 0x00002d1000727802 */ /* 0x000fe40000000f00 */
[----:B-----5:R-:W-:Y:S05]  /*2d00*/  CALL.REL.NOINC `($__internal_147_$__cuda_sm70_shflsync_bfly_p) ;  /* 0x0000079000007944 */ /* 0x020fea0003c00000 */
[----:B01----:R-:W-:Y:S05]  /*2d10*/  BRA `(.L_x_26447) ;  /* 0xffffedd000007947 */ /* 0x003fea000383ffff */
.L_x_26442:
[----:B------:R-:W-:Y:S01]  /*2d20*/  HFMA2.MMA R113, -RZ, RZ, 0, 1.1920928955078125e-07 ;  /* 0x00000002ff717435 */ /* 0x000fe200000001ff */
[----:B------:R-:W-:Y:S02]  /*2d30*/  MOV R116, 0x1f ;  /* 0x0000001f00747802 */ /* 0x000fe40000000f00 */
[----:B------:R-:W-:Y:S02]  /*2d40*/  MOV R5, 0xffffffff ;  /* 0xffffffff00057802 */ /* 0x000fe40000000f00 */
[----:B------:R-:W-:-:S02]  /*2d50*/  MOV R114, 0x2d70 ;  /* 0x00002d7000727802 */ /* 0x000fc40000000f00 */
[----:B-----5:R-:W-:Y:S05]  /*2d60*/  CALL.REL.NOINC `($__internal_147_$__cuda_sm70_shflsync_bfly_p) ;  /* 0x0000073000007944 */ /* 0x020fea0003c00000 */
[----:B0-----:R-:W-:Y:S01]  /*2d70*/  HFMA2.MMA R113, -RZ, RZ, 0, 2.384185791015625e-07 ;  /* 0x00000004ff717435 */ /* 0x001fe200000001ff */
[----:B-1----:R-:W-:Y:S01]  /*2d80*/  FADD.FTZ R117, R117, R5 ;  /* 0x0000000575757221 */ /* 0x002fe20000010000 */
[----:B------:R-:W-:-:S02]  /*2d90*/  MOV R116, 0x1f ;  /* 0x0000001f00747802 */ /* 0x000fc40000000f00 */
[----:B------:R-:W-:Y:S02]  /*2da0*/  MOV R5, 0xffffffff ;  /* 0xffffffff00057802 */ /* 0x000fe40000000f00 */
[----:B------:R-:W-:Y:S02]  /*2db0*/  MOV R114, 0x2dd0 ;  /* 0x00002dd000727802 */ /* 0x000fe40000000f00 */
[----:B------:R-:W-:Y:S05]  /*2dc0*/  CALL.REL.NOINC `($__internal_147_$__cuda_sm70_shflsync_bfly_p) ;  /* 0x000006d000007944 */ /* 0x000fea0003c00000 */
[----:B0-----:R-:W-:Y:S01]  /*2dd0*/  HFMA2.MMA R113, -RZ, RZ, 0, 4.76837158203125e-07 ;  /* 0x00000008ff717435 */ /* 0x001fe200000001ff */
[----:B-1----:R-:W-:Y:S01]  /*2de0*/  FADD.FTZ R117, R117, R5 ;  /* 0x0000000575757221 */ /* 0x002fe20000010000 */
[----:B------:R-:W-:Y:S02]  /*2df0*/  MOV R116, 0x1f ;  /* 0x0000001f00747802 */ /* 0x000fe40000000f00 */
[----:B------:R-:W-:Y:S02]  /*2e00*/  MOV R5, 0xffffffff ;  /* 0xffffffff00057802 */ /* 0x000fe40000000f00 */
[----:B------:R-:W-:Y:S02]  /*2e10*/  MOV R114, 0x2e30 ;  /* 0x00002e3000727802 */ /* 0x000fe40000000f00 */
[----:B------:R-:W-:Y:S05]  /*2e20*/  CALL.REL.NOINC `($__internal_147_$__cuda_sm70_shflsync_bfly_p) ;  /* 0x0000067000007944 */ /* 0x000fea0003c00000 */
[----:B0-----:R-:W-:Y:S01]  /*2e30*/  HFMA2.MMA R113, -RZ, RZ, 0, 9.5367431640625e-07 ;  /* 0x00000010ff717435 */ /* 0x001fe200000001ff */
[----:B-1----:R-:W-:Y:S01]  /*2e40*/  FADD.FTZ R117, R117, R5 ;  /* 0x0000000575757221 */ /* 0x002fe20000010000 */
[----:B------:R-:W-:-:S02]  /*2e50*/  MOV R116, 0x1f ;  /* 0x0000001f00747802 */ /* 0x000fc40000000f00 */
[----:B------:R-:W-:Y:S02]  /*2e60*/  MOV R5, 0xffffffff ;  /* 0xffffffff00057802 */ /* 0x000fe40000000f00 */
[----:B------:R-:W-:Y:S02]  /*2e70*/  MOV R114, 0x2e90 ;  /* 0x00002e9000727802 */ /* 0x000fe40000000f00 */
[----:B------:R-:W-:Y:S05]  /*2e80*/  CALL.REL.NOINC `($__internal_147_$__cuda_sm70_shflsync_bfly_p) ;  /* 0x0000061000007944 */ /* 0x000fea0003c00000 */
        /* <DEDUP_REMOVED lines=70> */
[----:B------:R-:W-:Y:S05]  /*32f0*/  CALL.REL.NOINC `($__internal_147_$__cuda_sm70_shflsync_bfly_p) ;  /* 0x000001a000007944 */ /* 0x000fea0003c00000 */
[----:B0-----:R-:W-:Y:S01]  /*3300*/  HFMA2.MMA R113, -RZ, RZ, 0, 1.1920928955078125e-07 ;  /* 0x00000002ff717435 */ /* 0x001fe200000001ff */
[----:B-1----:R-:W-:Y:S01]  /*3310*/  FADD.FTZ R117, R117, R5 ;  /* 0x0000000575757221 */ /* 0x002fe20000010000 */
[----:B------:R-:W-:Y:S02]  /*3320*/  MOV R116, 0x1f ;  /* 0x0000001f00747802 */ /* 0x000fe40000000f00 */
[----:B------:R-:W-:Y:S02]  /*3330*/  MOV R5, 0xffffffff ;  /* 0xffffffff00057802 */ /* 0x000fe40000000f00 */
[----:B------:R-:W-:Y:S02]  /*3340*/  MOV R114, 0x3360 ;  /* 0x0000336000727802 */ /* 0x000fe40000000f00 */
[----:B------:R-:W-:Y:S05]  /*3350*/  CALL.REL.NOINC `($__internal_147_$__cuda_sm70_shflsync_bfly_p) ;  /* 0x0000014000007944 */ /* 0x000fea0003c00000 */
        /* <DEDUP_REMOVED lines=18> */
[----:B-1----:R-:W-:Y:S01]  /*3480*/  MOV R118, R5 ;  /* 0x0000000500767202 */ /* 0x002fe20000000f00 */
[----:B0-----:R-:W-:Y:S05]  /*3490*/  BRA `(.L_x_26448) ;  /* 0xffffeb9000007947 */ /* 0x001fea000383ffff */
        .weak           $__internal_147_$__cuda_sm70_shflsync_bfly_p
        .type           $__internal_147_$__cuda_sm70_shflsync_bfly_p,@function
        .size           $__internal_147_$__cuda_sm70_shflsync_bfly_p,(.L_x_29211 - $__internal_147_$__cuda_sm70_shflsync_bfly_p)
$__internal_147_$__cuda_sm70_shflsync_bfly_p:
[----:B------:R-:W-:Y:S01]  /*34a0*/  HFMA2.MMA R115, -RZ, RZ, 0, 0 ;  /* 0x00000000ff737435 */ /* 0x000fe200000001ff */
[----:B------:R-:W-:Y:S04]  /*34b0*/  WARPSYNC R5 ;  /* 0x0000000500007348 */ /* 0x000fe80003800000 */
[----:B------:R0:W1:Y:S01]  /*34c0*/  SHFL.BFLY PT, R5, R117, R113, R116 ;  /* 0x0c00007175057389 */ /* 0x00006200000e0074 */
[----:B------:R-:W-:Y:S05]  /*34d0*/  RET.REL.NODEC R114 `(_ZN10layer_norm13ln_fwd_kernelINS_13Kernel_traitsIfffffjLj4096ELj1ELj1ELj4ELj16ENS_18Kernel_traits_baseILj4096EfffffjLj128EEEEELb0ELb0ELb1ELb1EEEvNS_9FwdParamsE) ;  /* 0xffffcb2072007950 */ /* 0x000fea0003c3ffff */
.L_x_26449:
        /* <DEDUP_REMOVED lines=10> */
.L_x_29211:


//--------------------- .text._ZN10layer_norm13ln_fwd_kernelINS_13Kernel_traitsIfffffjLj4096ELj1ELj1ELj4ELj16ENS_18Kernel_traits_baseILj4096EfffffjLj128EEEEELb0ELb1ELb0ELb0EEEvNS_9FwdParamsE --------------------------
	.section	.text._ZN10layer_norm13ln_fwd_kernelINS_13Kernel_traitsIfffffjLj4096ELj1ELj1ELj4ELj16ENS_18Kernel_traits_baseILj4096EfffffjLj128EEEEELb0ELb1ELb0ELb0EEEvNS_9FwdParamsE,"ax",@progbits
	.sectioninfo	@"SHI_REGISTERS=162"
	.align	128
        .global         _ZN10layer_norm13ln_fwd_kernelINS_13Kernel_traitsIfffffjLj4096ELj1ELj1ELj4ELj16ENS_18Kernel_traits_baseILj4096EfffffjLj128EEEEELb0ELb1ELb0ELb0EEEvNS_9FwdParamsE
        .type           _ZN10layer_norm13ln_fwd_kernelINS_13Kernel_traitsIfffffjLj4096ELj1ELj1ELj4ELj16ENS_18Kernel_traits_baseILj4096EfffffjLj128EEEEELb0ELb1ELb0ELb0EEEvNS_9FwdParamsE,@function
        .size           _ZN10layer_norm13ln_fwd_kernelINS_13Kernel_traitsIfffffjLj4096ELj1ELj1ELj4ELj16ENS_18Kernel_traits_baseILj4096EfffffjLj128EEEEELb0ELb1ELb0ELb0EEEvNS_9FwdParamsE,(.L_x_29212 - _ZN10layer_norm13ln_fwd_kernelINS_13Kernel_traitsIfffffjLj4096ELj1ELj1ELj4ELj16ENS_18Kernel_traits_baseILj4096EfffffjLj128EEEEELb0ELb1ELb0ELb0EEEvNS_9FwdParamsE)
        .other          _ZN10layer_norm13ln_fwd_kernelINS_13Kernel_traitsIfffffjLj4096ELj1ELj1ELj4ELj16ENS_18Kernel_traits_baseILj4096EfffffjLj128EEEEELb0ELb1ELb0ELb0EEEvNS_9FwdParamsE,@"STO_CUDA_ENTRY STV_DEFAULT"
_ZN10layer_norm13ln_fwd_kernelINS_13Kernel_traitsIfffffjLj4096ELj1ELj1ELj4ELj16ENS_18Kernel_traits_baseILj4096EfffffjLj128EEEEELb0ELb1ELb0ELb0EEEvNS_9FwdParamsE:
.text._ZN10layer_norm13ln_fwd_kernelINS_13Kernel_traitsIfffffjLj4096ELj1ELj1ELj4ELj16ENS_18Kernel_traits_baseILj4096EfffffjLj128EEEEELb0ELb1ELb0ELb0EEEvNS_9FwdParamsE:
        /* <DEDUP_REMOVED lines=28> */
[C---:B------:R-:W-:Y:S02]  /*01c0*/  @P1 LEA.HI.X R3, R96.reuse, c[0x0][0x21c], RZ, 0x4, P2 ;  /* 0x0000870060031a11 */ /* 0x040fe400010f24ff */
[----:B------:R-:W-:-:S03]  /*01d0*/  LEA R16, P2, R96, c[0x0][0x1c8], 0x4 ;  /* 0x0000720060107a11 */ /* 0x000fc600078420ff */
[----:B------:R0:W5:Y:S01]  /*01e0*/  @P1 LDG.E.128 R8, [R2.64] ;  /* 0x0000000402081981 */ /* 0x000162000c1e1d00 */
[----:B------:R-:W-:-:S06]  /*01f0*/  LEA.HI.X R17, R96, c[0x0][0x1cc], RZ, 0x4, P2 ;  /* 0x0000730060117a11 */ /* 0x000fcc00010f24ff */
[----:B------:R-:W5:Y:S01]  /*0200*/  LDG.E.128 R16, [R16.64] ;  /* 0x0000000410107981 */ /* 0x000f62000c1e1d00 */
[----:B------:R-:W-:-:S03]  /*0210*/  LOP3.LUT R96, R96, 0x80, RZ, 0xfc, !PT ;  /* 0x0000008060607812 */ /* 0x000fc600078efcff */
.L_x_26451:
[----:B------:R-:W-:Y:S05]  /*0220*/  BSYNC B0 ;  /* 0x0000000000007941 */ /* 0x000fea0003800000 */
.L_x_26450:
        /* <DEDUP_REMOVED lines=10> */
[C---:B------:R-:W-:Y:S02]  /*02d0*/  @P1 LEA.HI.X R3, R96.reuse, c[0x0][0x21c], RZ, 0x4, P2 ;  /* 0x0000870060031a11 */ /* 0x040fe400010f24ff */
[----:B------:R-:W-:-:S03]  /*02e0*/  LEA R28, P2, R96, c[0x0][0x1c8], 0x4 ;  /* 0x00007200601c7a11 */ /* 0x000fc600078420ff */
[----:B------:R0:W5:Y:S01]  /*02f0*/  @P1 LDG.E.128 R20, [R2.64] ;  /* 0x0000000402141981 */ /* 0x000162000c1e1d00 */
[----:B------:R-:W-:-:S06]  /*0300*/  LEA.HI.X R29, R96, c[0x0][0x1cc], RZ, 0x4, P2 ;  /* 0x00007300601d7a11 */ /* 0x000fcc00010f24ff */
[----:B------:R-:W5:Y:S01]  /*0310*/  LDG.E.128 R28, [R28.64] ;  /* 0x000000041c1c7981 */ /* 0x000f62000c1e1d00 */
[----:B------:R-:W-:-:S03]  /*0320*/  IADD3 R96, R96, 0x80, RZ ;  /* 0x0000008060607810 */ /* 0x000fc60007ffe0ff */
.L_x_26453:
[----:B------:R-:W-:Y:S05]  /*0330*/  BSYNC B0 ;  /* 0x0000000000007941 */ /* 0x000fea0003800000 */
.L_x_26452:
        /* <DEDUP_REMOVED lines=10> */
[C---:B------:R-:W-:Y:S02]  /*03e0*/  @P1 LEA.HI.X R3, R96.reuse, c[0x0][0x21c], RZ, 0x4, P2 ;  /* 0x0000870060031a11 */ /* 0x040fe400010f24ff */
[----:B------:R-:W-:-:S03]  /*03f0*/  LEA R40, P2, R96, c[0x0][0x1c8], 0x4 ;  /* 0x0000720060287a11 */ /* 0x000fc600078420ff */
[----:B------:R0:W5:Y:S01]  /*0400*/  @P1 LDG.E.128 R32, [R2.64] ;  /* 0x0000000402201981 */ /* 0x000162000c1e1d00 */
[----:B------:R-:W-:-:S06]  /*0410*/  LEA.HI.X R41, R96, c[0x0][0x1cc], RZ, 0x4, P2 ;  /* 0x0000730060297a11 */ /* 0x000fcc00010f24ff */
[----:B------:R-:W5:Y:S01]  /*0420*/  LDG.E.128 R40, [R40.64] ;  /* 0x0000000428287981 */ /* 0x000f62000c1e1d00 */
[----:B------:R-:W-:-:S03]  /*0430*/  IADD3 R96, R96, 0x80, RZ ;  /* 0x0000008060607810 */ /* 0x000fc60007ffe0ff */
.L_x_26455:
[----:B------:R-:W-:Y:S05]  /*0440*/  BSYNC B0 ;  /* 0x0000000000007941 */ /* 0x000fea0003800000 */
.L_x_26454:
        /* <DEDUP_REMOVED lines=16> */
.L_x_26457:
[----:B------:R-:W-:Y:S05]  /*0550*/  BSYNC B0 ;  /* 0x0000000000007941 */ /* 0x000fea0003800000 */
.L_x_26456:
        /* <DEDUP_REMOVED lines=16> */
.L_x_26459:
[----:B------:R-:W-:Y:S05]  /*0660*/  BSYNC B0 ;  /* 0x0000000000007941 */ /* 0x000fea0003800000 */
.L_x_26458:
[----:B------:R-:W-:Y:S01]  /*0670*/  ISETP.GE.U32.AND P1, PT, R7, 0x300, PT ;  /* 0x000003000700780c */ /* 0x000fe20003f26070 */
[----:B------:R-:W-:Y:S03]  /*0680*/  BSSY B0, `(.L_x_26460) ;  /* 0x0000011000007945 */ /* 0x000fe60003800000 */
[----:B0-----:R-:W-:-:S09]  /*0690*/  P2R R2, PR, RZ, 0x2 ;  /* 0x00000002ff027803 */ /* 0x001fd20000000000 */
[----:B------:R-:W-:Y:S05]  /*06a0*/  @!P1 BRA `(.L_x_26461) ;  /* 0x000000e000009947 */ /* 0x000fea0003800000 */
[C---:B------:R-:W-:Y:S01]  /*06b0*/  LEA R76, P1, R96.reuse, c[0x0][0x1c8], 0x4 ;  /* 0x00007200604c7a11 */ /* 0x040fe200078220ff */
[----:B------:R-:W-:Y:S01]  /*06c0*/  CS2R R70, SRZ ;  /* 0x0000000000467805 */ /* 0x000fe2000001ff00 */
[----:B------:R-:W-:Y:S01]  /*06d0*/  MOV R73, 0x10 ;  /* 0x0000001000497802 */ /* 0x000fe20000000f00 */
[----:B------:R-:W-:Y:S01]  /*06e0*/  CS2R R68, SRZ ;  /* 0x0000000000447805 */ /* 0x000fe2000001ff00 */
[C---:B------:R-:W-:Y:S02]  /*06f0*/  LEA.HI.X R77, R96.reuse, c[0x0][0x1cc], RZ, 0x4, P1 ;  /* 0x00007300604d7a11 */ /* 0x040fe400008f24ff */
[----:B------:R-:W-:Y:S01]  /*0700*/  ISETP.NE.U32.AND P1, PT, RZ, c[0x0][0x218], PT ;  /* 0x00008600ff007a0c */ /* 0x000fe20003f25070 */
[----:B------:R-:W-:-:S03]  /*0710*/  IMAD.WIDE.U32 R72, R96, R73, c[0x0][0x1b0] ;  /* 0x00006c0060487625 */ /* 0x000fc600078e0049 */
[----:B------:R-:W-:Y:S01]  /*0720*/  ISETP.NE.AND.EX P1, PT, RZ, c[0x0][0x21c], PT, P1 ;  /* 0x00008700ff007a0c */ /* 0x000fe20003f25310 */
[----:B------:R-:W5:Y:S04]  /*0730*/  LDG.E.128 R76, [R76.64] ;  /* 0x000000044c4c7981 */ /* 0x000f68000c1e1d00 */
[----:B------:R-:W5:Y:S08]  /*0740*/  LDG.E.128 R72, [R72.64] ;  /* 0x0000000448487981 */ /* 0x000f70000c1e1d00 */
[----:B------:R-:W-:-:S04]  /*0750*/  @P1 LEA R2, P2, R96, c[0x0][0x218], 0x4 ;  /* 0x0000860060021a11 */ /* 0x000fc800078420ff */
[----:B------:R-:W-:-:S05]  /*0760*/  @P1 LEA.HI.X R3, R96, c[0x0][0x21c], RZ, 0x4, P2 ;  /* 0x0000870060031a11 */ /* 0x000fca00010f24ff */
[----:B------:R0:W5:Y:S01]  /*0770*/  @P1 LDG.E.128 R68, [R2.64] ;  /* 0x0000000402441981 */ /* 0x000162000c1e1d00 */
[----:B------:R-:W-:-:S03]  /*0780*/  IADD3 R96, R96, 0x80, RZ ;  /* 0x0000008060607810 */ /* 0x000fc60007ffe0ff */
.L_x_26461:
[----:B------:R-:W-:Y:S05]  /*0790*/  BSYNC B0 ;  /* 0x0000000000007941 */ /* 0x000fea0003800000 */
.L_x_26460:
[----:B------:R-:W-:Y:S01]  /*07a0*/  ISETP.GE.U32.AND P1, PT, R7, 0x380, PT ;  /* 0x000003800700780c */ /* 0x000fe20003f26070 */
[----:B------:R-:W-:Y:S03]  /*07b0*/  BSSY B0, `(.L_x_26462) ;  /* 0x0000011000007945 */ /* 0x000fe60003800000 */
[----:B0-----:R-:W-:-:S09]  /*07c0*/  P2R R2, PR, RZ, 0x2 ;  /* 0x00000002ff027803 */ /* 0x001fd20000000000 */
[----:B------:R-:W-:Y:S05]  /*07d0*/  @!P1 BRA `(.L_x_26463) ;  /* 0x000000e000009947 */ /* 0x000fea0003800000 */
[C---:B------:R-:W-:Y:S01]  /*07e0*/  LEA R88, P1, R96.reuse, c[0x0][0x1c8], 0x4 ;  /* 0x0000720060587a11 */ /* 0x040fe200078220ff */
[----:B------:R-:W-:Y:S01]  /*07f0*/  CS2R R82, SRZ ;  /* 0x0000000000527805 */ /* 0x000fe2000001ff00 */
[----:B------:R-:W-:Y:S02]  /*0800*/  CS2R R80, SRZ ;  /* 0x0000000000507805 */ /* 0x000fe4000001ff00 */
[----:B------:R-:W-:Y:S02]  /*0810*/  LEA.HI.X R89, R96, c[0x0][0x1cc], RZ, 0x4, P1 ;  /* 0x0000730060597a11 */ /* 0x000fe400008f24ff */
[----:B------:R-:W-:-:S04]  /*0820*/  ISETP.NE.U32.AND P1, PT, RZ, c[0x0][0x218], PT ;  /* 0x00008600ff007a0c */ /* 0x000fc80003f25070 */
[----:B------:R-:W-:Y:S01]  /*0830*/  ISETP.NE.AND.EX P1, PT, RZ, c[0x0][0x21c], PT, P1 ;  /* 0x00008700ff007a0c */ /* 0x000fe20003f25310 */
[----:B------:R-:W-:Y:S01]  /*0840*/  HFMA2.MMA R85, -RZ, RZ, 0, 9.5367431640625e-07 ;  /* 0x00000010ff557435 */ /* 0x000fe200000001ff */
[----:B------:R-:W5:Y:S11]  /*0850*/  LDG.E.128 R88, [R88.64] ;  /* 0x0000000458587981 */ /* 0x000f76000c1e1d00 */
[C---:B------:R-:W-:Y:S01]  /*0860*/  @P1 LEA R2, P2, R96.reuse, c[0x0][0x218], 0x4 ;  /* 0x0000860060021a11 */ /* 0x040fe200078420ff */
[----:B------:R-:W-:-:S03]  /*0870*/  IMAD.WIDE.U32 R84, R96, R85, c[0x0][0x1b0] ;  /* 0x00006c0060547625 */ /* 0x000fc600078e0055 */
[----:B------:R-:W-:-:S03]  /*0880*/  @P1 LEA.HI.X R3, R96, c[0x0][0x21c], RZ, 0x4, P2 ;  /* 0x0000870060031a11 */ /* 0x000fc600010f24ff */
[----:B------:R-:W5:Y:S04]  /*0890*/  LDG.E.128 R84, [R84.64] ;  /* 0x0000000454547981 */ /* 0x000f68000c1e1d00 */
[----:B------:R0:W5:Y:S01]  /*08a0*/  @P1 LDG.E.128 R80, [R2.64] ;  /* 0x0000000402501981 */ /* 0x000162000c1e1d00 */
[----:B------:R-:W-:-:S03]  /*08b0*/  IADD3 R96, R96, 0x80, RZ ;  /* 0x0000008060607810 */ /* 0x000fc60007ffe0ff */
.L_x_26463:
[----:B------:R-:W-:Y:S05]  /*08c0*/  BSYNC B0 ;  /* 0x0000000000007941 */ /* 0x000fea0003800000 */
.L_x_26462:
        /* <DEDUP_REMOVED lines=10> */
[----:B------:R-:W5:Y:S01]  /*0970*/  LDG.E.128 R100, [R100.64] ;  /* 0x0000000464647981 */ /* 0x000f62000c1e1d00 */
[----:B------:R-:W-:-:S11]  /*0980*/  MOV R97, 0x10 ;  /* 0x0000001000617802 */ /* 0x000fd60000000f00 */
[----:B------:R-:W-:-:S04]  /*0990*/  @P1 LEA R2, P2, R96, c[0x0][0x218], 0x4 ;  /* 0x0000860060021a11 */ /* 0x000fc800078420ff */
[C---:B------:R-:W-:Y:S01]  /*09a0*/  @P1 LEA.HI.X R3, R96.reuse, c[0x0][0x21c], RZ, 0x4, P2 ;  /* 0x0000870060031a11 */ /* 0x040fe200010f24ff */
[----:B------:R-:W-:-:S04]  /*09b0*/  IMAD.WIDE.U32 R96, R96, R97, c[0x0][0x1b0] ;  /* 0x00006c0060607625 */ /* 0x000fc800078e0061 */
[----:B------:R0:W5:Y:S04]  /*09c0*/  @P1 LDG.E.128 R92, [R2.64] ;  /* 0x00000004025c1981 */ /* 0x000168000c1e1d00 */
[----:B------:R-:W5:Y:S02]  /*09d0*/  LDG.E.128 R96, [R96.64] ;  /* 0x0000000460607981 */ /* 0x000f64000c1e1d00 */
.L_x_26465:
[----:B------:R-:W-:Y:S05]  /*09e0*/  BSYNC B0 ;  /* 0x0000000000007941 */ /* 0x000fea0003800000 */
.L_x_26464:
        /* <DEDUP_REMOVED lines=20> */
[----:B------:R0:W1:Y:S02]  /*0b30*/  I2F.U32 R6, R5 ;  /* 0x0000000500067306 */ /* 0x0000640000201000 */
[----:B------:R-:W-:-:S04]  /*0b40*/  IMNMX R105, R105, 0x20, PT ;  /* 0x0000002069697817 */ /* 0x000fc80003800200 */
[----:B------:R-:W-:Y:S02]  /*0b50*/  IADD3 R105, R4, R105, RZ ;  /* 0x0000006904697210 */ /* 0x000fe40007ffe0ff */
[----:B------:R-:W-:Y:S02]  /*0b60*/  PRMT R4, R104, 0x7610, R4 ;  /* 0x0000761068047816 */ /* 0x000fe40000000004 */
[----:B0-----:R-:W-:Y:S01]  /*0b70*/  SHF.L.U32 R5, R105, 0x2, RZ ;  /* 0x0000000269057819 */ /* 0x001fe200000006ff */
[----:B-1----:R0:W1:Y:S06]  /*0b80*/  MUFU.RCP R2, R6 ;  /* 0x0000000600027308 */ /* 0x00206c0000001000 */
.L_x_26501:
[----:B------:R-:W-:Y:S02]  /*0b90*/  ISETP.NE.U32.AND P1, PT, RZ, c[0x0][0x1c0], PT ;  /* 0x00007000ff007a0c */ /* 0x000fe40003f25070 */
[----:B------:R-:W-:Y:S02]  /*0ba0*/  MOV R141, 0x3f800000 ;  /* 0x3f800000008d7802 */ /* 0x000fe40000000f00 */
[----:B------:R-:W-:Y:S01]  /*0bb0*/  ISETP.NE.AND.EX P1, PT, RZ, c[0x0][0x1c4], PT, P1 ;  /* 0x00007100ff007a0c */ /* 0x000fe20003f25310 */
[----:B0-----:R-:W-:-:S12]  /*0bc0*/  IMAD R6, R3, c[0x0][0x168], RZ ;  /* 0x00005a0003067a24 */ /* 0x001fd800078e02ff */
[----:B------:R-:W-:-:S05]  /*0bd0*/  @P1 MOV R144, 0x4 ;  /* 0x0000000400901802 */ /* 0x000fca0000000f00 */
[----:B------:R-:W-:Y:S01]  /*0be0*/  @P1 IMAD.WIDE R144, R3, R144, c[0x0][0x1c0] ;  /* 0x0000700003901625 */ /* 0x000fe200078e0290 */
[----:B------:R-:W-:-:S04]  /*0bf0*/  SHF.R.S32.HI R143, RZ, 0x1f, R6 ;  /* 0x0000001fff8f7819 */ /* 0x000fc80000011406 */
[----:B-----5:R0:W5:Y:S01]  /*0c00*/  @P1 LDG.E R141, [R144.64] ;  /* 0x00000004908d1981 */ /* 0x020162000c1e1900 */
[----:B------:R-:W-:Y:S01]  /*0c10*/  LOP3.LUT P1, RZ, R4, 0xff, RZ, 0xc0, !PT ;  /* 0x000000ff04ff7812 */ /* 0x000fe2000782c0ff */
[----:B------:R-:W-:Y:S01]  /*0c20*/  BSSY B0, `(.L_x_26466) ;  /* 0x0000023000007945 */ /* 0x000fe20003800000 */
[----:B------:R-:W-:Y:S02]  /*0c30*/  LEA.HI R6, R143, R6, RZ, 0x2 ;  /* 0x000000068f067211 */ /* 0x000fe400078f10ff */
[----:B------:R-:W-:Y:S02]  /*0c40*/  SHF.R.U32.HI R140, RZ, 0x5, R0 ;  /* 0x00000005ff8c7819 */ /* 0x000fe40000011600 */
        /* <DEDUP_REMOVED lines=10> */
[----:B------:R0:W2:Y:S01]  /*0cf0*/  LDG.E.128 R108, [R142.64] ;  /* 0x000000048e6c7981 */ /* 0x0000a2000c1e1d00 */
[----:B------:R-:W-:-:S04]  /*0d00*/  @P1 LEA R146, P2, R6, c[0x0][0x180], 0x4 ;  /* 0x0000600006921a11 */ /* 0x000fc800078420ff */
[C---:B------:R-:W-:Y:S02]  /*0d10*/  @P1 LEA.HI.X R147, R6.reuse, c[0x0][0x184], RZ, 0x4, P2 ;  /* 0x0000610006931a11 */ /* 0x040fe400010f24ff */
[----:B------:R-:W-:-:S03]  /*0d20*/  LEA R144, P2, R6, c[0x0][0x188], 0x4 ;  /* 0x0000620006907a11 */ /* 0x000fc600078420ff */
[----:B------:R-:W3:Y:S01]  /*0d30*/  @P1 LDG.E.128 R104, [R146.64] ;  /* 0x0000000492681981 */ /* 0x000ee2000c1e1d00 */
[----:B------:R-:W-:Y:S02]  /*0d40*/  ISETP.NE.U32.AND P1, PT, RZ, c[0x0][0x180], PT ;  /* 0x00006000ff007a0c */ /* 0x000fe40003f25070 */
[C---:B------:R-:W-:Y:S02]  /*0d50*/  LEA.HI.X R145, R6.reuse, c[0x0][0x18c], RZ, 0x4, P2 ;  /* 0x0000630006917a11 */ /* 0x040fe400010f24ff */
[----:B------:R-:W-:Y:S02]  /*0d60*/  ISETP.NE.AND.EX P1, PT, RZ, c[0x0][0x184], PT, P1 ;  /* 0x00006100ff007a0c */ /* 0x000fe40003f25310 */
[----:B0-----:R-:W-:Y:S01]  /*0d70*/  IADD3 R142, R6, 0x80, RZ ;  /* 0x00000080068e7810 */ /* 0x001fe20007ffe0ff */
        /* <DEDUP_REMOVED lines=13> */
.L_x_26467:
[----:B0-----:R-:W-:Y:S05]  /*0e50*/  BSYNC B0 ;  /* 0x0000000000007941 */ /* 0x001fea0003800000 */
.L_x_26466:
        /* <DEDUP_REMOVED lines=29> */
.L_x_26469:
[----:B------:R-:W-:Y:S05]  /*1030*/  BSYNC B0 ;  /* 0x0000000000007941 */ /* 0x000fea0003800000 */
.L_x_26468:
        /* <DEDUP_REMOVED lines=29> */
.L_x_26471:
[----:B------:R-:W-:Y:S05]  /*1210*/  BSYNC B0 ;  /* 0x0000000000007941 */ /* 0x000fea0003800000 */
.L_x_26470:
        /* <DEDUP_REMOVED lines=29> */
.L_x_26473:
[----:B------:R-:W-:Y:S05]  /*13f0*/  BSYNC B0 ;  /* 0x0000000000007941 */ /* 0x000fea0003800000 */
.L_x_26472:
        /* <DEDUP_REMOVED lines=29> */
.L_x_26475:
[----:B------:R-:W-:Y:S05]  /*15d0*/  BSYNC B0 ;  /* 0x0000000000007941 */ /* 0x000fea0003800000 */
.L_x_26474:
        /* <DEDUP_REMOVED lines=29> */
.L_x_26477:
[----:B------:R-:W-:Y:S05]  /*17b0*/  BSYNC B0 ;  /* 0x0000000000007941 */ /* 0x000fea0003800000 */
.L_x_26476:
        /* <DEDUP_REMOVED lines=29> */
.L_x_26479:
[----:B------:R-:W-:Y:S05]  /*1990*/  BSYNC B0 ;  /* 0x0000000000007941 */ /* 0x000fea0003800000 */
.L_x_26478:
[----:B------:R-:W-:Y:S01]  /*19a0*/  ISETP.GE.U32.AND P1, PT, R7, 0x400, PT ;  /* 0x000004000700780c */ /* 0x000fe20003f26070 */
[----:B------:R-:W-:-:S12]  /*19b0*/  BSSY B0, `(.L_x_26480) ;  /* 0x000001b000007945 */ /* 0x000fd80003800000 */
[----:B------:R-:W-:Y:S05]  /*19c0*/  @!P1 BRA `(.L_x_26481) ;  /* 0x0000019000009947 */ /* 0x000fea0003800000 */
[----:B------:R-:W-:-:S04]  /*19d0*/  ISETP.NE.U32.AND P1, PT, RZ, c[0x0][0x180], PT ;  /* 0x00006000ff007a0c */ /* 0x000fc80003f25070 */
[----:B------:R-:W-:Y:S02]  /*19e0*/  ISETP.NE.AND.EX P1, PT, RZ, c[0x0][0x184], PT, P1 ;  /* 0x00006100ff007a0c */ /* 0x000fe40003f25310 */
[----:B------:R-:W-:-:S11]  /*19f0*/  MOV R143, 0x10 ;  /* 0x00000010008f7802 */ /* 0x000fd60000000f00 */
[----:B------:R-:W-:-:S04]  /*1a00*/  @P1 LEA R146, P2, R142, c[0x0][0x180], 0x4 ;  /* 0x000060008e921a11 */ /* 0x000fc800078420ff */
[C---:B------:R-:W-:Y:S02]  /*1a10*/  @P1 LEA.HI.X R147, R142.reuse, c[0x0][0x184], RZ, 0x4, P2 ;  /* 0x000061008e931a11 */ /* 0x040fe400010f24ff */
[----:B0-----:R-:W-:-:S03]  /*1a20*/  LEA R144, P2, R142, c[0x0][0x188], 0x4 ;  /* 0x000062008e907a11 */ /* 0x001fc600078420ff */
[----:B------:R-:W2:Y:S01]  /*1a30*/  @P1 LDG.E.128 R104, [R146.64] ;  /* 0x0000000492681981 */ /* 0x000ea2000c1e1d00 */
[C---:B------:R-:W-:Y:S01]  /*1a40*/  LEA.HI.X R145, R142.reuse, c[0x0][0x18c], RZ, 0x4, P2 ;  /* 0x000063008e917a11 */ /* 0x040fe200010f24ff */
[----:B------:R-:W-:-:S05]  /*1a50*/  IMAD.WIDE.U32 R142, R142, R143, c[0x0][0x170] ;  /* 0x00005c008e8e7625 */ /* 0x000fca00078e008f */
[----:B------:R-:W3:Y:S01]  /*1a60*/  LDG.E.128 R136, [R142.64] ;  /* 0x000000048e887981 */ /* 0x000ee2000c1e1d00 */
[----:B------:R-:W-:-:S04]  /*1a70*/  ISETP.NE.U32.AND P1, PT, RZ, c[0x0][0x180], PT ;  /* 0x00006000ff007a0c */ /* 0x000fc80003f25070 */
[----:B------:R-:W-:Y:S01]  /*1a80*/  ISETP.NE.AND.EX P1, PT, RZ, c[0x0][0x184], PT, P1 ;  /* 0x00006100ff007a0c */ /* 0x000fe20003f25310 */
[-C--:B---3-5:R-:W-:Y:S02]  /*1a90*/  FMUL.FTZ R149, R136, R141.reuse ;  /* 0x0000008d88957220 */ /* 0x0a8fe40000410000 */
[-C--:B------:R-:W-:Y:S02]  /*1aa0*/  FMUL.FTZ R148, R137, R141.reuse ;  /* 0x0000008d89947220 */ /* 0x080fe40000410000 */
[-C--:B------:R-:W-:Y:S02]  /*1ab0*/  FMUL.FTZ R151, R138, R141.reuse ;  /* 0x0000008d8a977220 */ /* 0x080fe40000410000 */
[----:B------:R-:W-:Y:S02]  /*1ac0*/  FMUL.FTZ R150, R139, R141 ;  /* 0x0000008d8b967220 */ /* 0x000fe40000410000 */
[----:B------:R-:W-:Y:S02]  /*1ad0*/  FMUL.FTZ R136, R100, R149 ;  /* 0x0000009564887220 */ /* 0x000fe40000410000 */
[----:B------:R-:W-:-:S02]  /*1ae0*/  FMUL.FTZ R137, R101, R148 ;  /* 0x0000009465897220 */ /* 0x000fc40000410000 */
[----:B------:R-:W-:Y:S02]  /*1af0*/  FMUL.FTZ R138, R102, R151 ;  /* 0x00000097668a7220 */ /* 0x000fe40000410000 */
[----:B------:R-:W-:Y:S02]  /*1b00*/  FMUL.FTZ R139, R103, R150 ;  /* 0x00000096678b7220 */ /* 0x000fe40000410000 */
[----:B--2---:R-:W-:Y:S02]  /*1b10*/  @P1 FADD.FTZ R136, R104, R136 ;  /* 0x0000008868881221 */ /* 0x004fe40000010000 */
[----:B------:R-:W-:Y:S02]  /*1b20*/  @P1 FADD.FTZ R137, R105, R137 ;  /* 0x0000008969891221 */ /* 0x000fe40000010000 */
[----:B------:R-:W-:Y:S02]  /*1b30*/  @P1 FADD.FTZ R138, R106, R138 ;  /* 0x0000008a6a8a1221 */ /* 0x000fe40000010000 */
[----:B------:R-:W-:-:S05]  /*1b40*/  @P1 FADD.FTZ R139, R107, R139 ;  /* 0x0000008b6b8b1221 */ /* 0x000fca0000010000 */
[----:B------:R0:W-:Y:S02]  /*1b50*/  STG.E.128 [R144.64], R136 ;  /* 0x0000008890007986 */ /* 0x0001e4000c101d04 */
.L_x_26481:
[----:B------:R-:W-:Y:S05]  /*1b60*/  BSYNC B0 ;  /* 0x0000000000007941 */ /* 0x000fea0003800000 */
.L_x_26480:
[----:B------:R-:W-:Y:S01]  /*1b70*/  FADD.FTZ R142, RZ, R108 ;  /* 0x0000006cff8e7221 */ /* 0x000fe20000010000 */
[C---:B------:R-:W-:Y:S02]  /*1b80*/  ISETP.GT.U32.AND P1, PT, R7.reuse, 0xff, PT ;  /* 0x000000ff0700780c */ /* 0x040fe40003f24070 */
[----:B------:R-:W-:Y:S01]  /*1b90*/  ISETP.GT.U32.AND P2, PT, R7, 0x1ff, PT ;  /* 0x000001ff0700780c */ /* 0x000fe20003f44070 */
[----:B-----5:R-:W-:Y:S01]  /*1ba0*/  FADD.FTZ R141, R109, R142 ;  /* 0x0000008e6d8d7221 */ /* 0x020fe20000010000 */
[C---:B------:R-:W-:Y:S02]  /*1bb0*/  ISETP.GT.U32.AND P3, PT, R7.reuse, 0x27f, PT ;  /* 0x0000027f0700780c */ /* 0x040fe40003f64070 */
[C---:B------:R-:W-:Y:S01]  /*1bc0*/  ISETP.GT.U32.AND P4, PT, R7.reuse, 0x2ff, PT ;  /* 0x000002ff0700780c */ /* 0x040fe20003f84070 */
        /* <DEDUP_REMOVED lines=36> */
[----:B------:R2:W3:Y:S02]  /*1e10*/  SHFL.BFLY PT, R142, R141, 0x1, 0x1f ;  /* 0x0c201f008d8e7f89 */ /* 0x0004e400000e0000 */
.L_x_26502:
[----:B---3--:R-:W-:Y:S01]  /*1e20*/  FADD.FTZ R149, R141, R142 ;  /* 0x0000008e8d957221 */ /* 0x008fe20000010000 */
[----:B------:R-:W-:Y:S05]  /*1e30*/  BRA.DIV ~URZ, `(.L_x_26483) ;  /* 0x000014327f007947 */ /* 0x000fea000b800000 */
[----:B--2---:R-:W2:Y:S01]  /*1e40*/  SHFL.BFLY PT, R141, R149, 0x2, 0x1f ;  /* 0x0c401f00958d7f89 */ /* 0x004ea200000e0000 */
[----:B------:R-:W-:Y:S02]  /*1e50*/  P2R R147, PR, RZ, 0x40 ;  /* 0x00000040ff937803 */ /* 0x000fe40000000000 */
[----:B------:R-:W-:Y:S01]  /*1e60*/  ISETP.GT.U32.AND P6, PT, R7, 0xff, PT ;  /* 0x000000ff0700780c */ /* 0x000fe20003fc4070 */
[----:B--2---:R-:W-:-:S05]  /*1e70*/  FADD.FTZ R141, R149, R141 ;  /* 0x0000008d958d7221 */ /* 0x004fca0000010000 */
[----:B------:R-:W2:Y:S02]  /*1e80*/  SHFL.BFLY PT, R142, R141, 0x4, 0x1f ;  /* 0x0c801f008d8e7f89 */ /* 0x000ea400000e0000 */
[----:B--2---:R-:W-:-:S05]  /*1e90*/  FADD.FTZ R143, R141, R142 ;  /* 0x0000008e8d8f7221 */ /* 0x004fca0000010000 */
[----:B------:R-:W2:Y:S02]  /*1ea0*/  SHFL.BFLY PT, R142, R143, 0x8, 0x1f ;  /* 0x0d001f008f8e7f89 */ /* 0x000ea400000e0000 */
[----:B0-2---:R-:W-:-:S05]  /*1eb0*/  FADD.FTZ R144, R143, R142 ;  /* 0x0000008e8f907221 */ /* 0x005fca0000010000 */
        /* <DEDUP_REMOVED lines=78> */
.L_x_26503:
[----:B------:R-:W-:Y:S01]  /*23a0*/  LOP3.LUT P1, RZ, R0, 0x1f, RZ, 0xc0, !PT ;  /* 0x0000001f00ff7812 */ /* 0x000fe2000782c0ff */
[----:B-1----:R-:W-:Y:S01]  /*23b0*/  FADD.FTZ R143, R148, R147 ;  /* 0x00000093948f7221 */ /* 0x002fe20000010000 */
[----:B------:R-:W-:Y:S01]  /*23c0*/  SHF.R.U32.HI R141, RZ, 0x5, R0 ;  /* 0x00000005ff8d7819 */ /* 0x000fe20000011600 */
[----:B------:R-:W-:Y:S01]  /*23d0*/  WARPSYNC 0xffffffff ;  /* 0xffffffff00007948 */ /* 0x000fe20003800000 */
[----:B------:R-:W-:Y:S02]  /*23e0*/  LOP3.LUT R145, R0, 0x1f, RZ, 0xc0, !PT ;  /* 0x0000001f00917812 */ /* 0x000fe400078ec0ff */
[----:B0-----:R-:W-:-:S07]  /*23f0*/  LOP3.LUT R147, R141, 0x3, RZ, 0xc0, !PT ;  /* 0x000000038d937812 */ /* 0x001fce00078ec0ff */
[----:B------:R-:W-:-:S05]  /*2400*/  @!P1 IADD3 R141, R140, R147, RZ ;  /* 0x000000938c8d9210 */ /* 0x000fca0007ffe0ff */
[----:B------:R0:W-:Y:S01]  /*2410*/  @!P1 STS.64 [R141.X8], R142 ;  /* 0x0000008e8d009388 */ /* 0x0001e20000008a00 */
[----:B------:R-:W-:-:S11]  /*2420*/  ISETP.GT.U32.AND P1, PT, R145, 0x3, PT ;  /* 0x000000039100780c */ /* 0x000fd60003f24070 */
[----:B------:R-:W-:Y:S01]  /*2430*/  BAR.SYNC.DEFER_BLOCKING 0x0 ;  /* 0x0000000000007b1d */ /* 0x000fe20000010000 */
[----:B0-----:R-:W-:Y:S01]  /*2440*/  HFMA2.MMA R142, -RZ, RZ, 0, 0 ;  /* 0x00000000ff8e7435 */ /* 0x001fe200000001ff */
[----:B------:R-:W-:Y:S02]  /*2450*/  @!P1 IADD3 R144, R140, R145, RZ ;  /* 0x000000918c909210 */ /* 0x000fe40007ffe0ff */
[----:B------:R-:W-:Y:S02]  /*2460*/  CS2R R140, SRZ ;  /* 0x00000000008c7805 */ /* 0x000fe4000001ff00 */
[----:B------:R-:W-:Y:S01]  /*2470*/  BSSY B0, `(.L_x_26484) ;  /* 0x0000046000007945 */ /* 0x000fe20003800000 */
[----:B------:R-:W-:-:S04]  /*2480*/  @!P1 MOV R142, R5 ;  /* 0x00000005008e9202 */ /* 0x000fc80000000f00 */
[----:B------:R-:W-:Y:S01]  /*2490*/  I2F R151, R142 ;  /* 0x0000008e00977306 */ /* 0x000fe20000201400 */
[----:B------:R-:W0:Y:S04]  /*24a0*/  SHFL.DOWN PT, R157, R142, 0x2, 0x1f ;  /* 0x08401f008e9d7f89 */ /* 0x000e2800000e0000 */
        /* <DEDUP_REMOVED lines=9> */
[----:B------:R0:W2:Y:S08]  /*2540*/  I2F R149, R154 ;  /* 0x0000009a00957306 */ /* 0x0000b00000201400 */
[----:B------:R-:W3:Y:S01]  /*2550*/  I2F R146, R159 ;  /* 0x0000009f00927306 */ /* 0x000ee20000201400 */
[----:B0-----:R-:W0:Y:S07]  /*2560*/  SHFL.DOWN PT, R154, R141, 0x2, 0x1f ;  /* 0x08401f008d9a7f89 */ /* 0x001e2e00000e0000 */
[----:B--2---:R-:W2:Y:S01]  /*2570*/  MUFU.RCP R149, R149 ;  /* 0x0000009500957308 */ /* 0x004ea20000001000 */
[----:B-1----:R-:W-:-:S04]  /*2580*/  FMUL.FTZ R144, R155, R152 ;  /* 0x000000989b907220 */ /* 0x002fc80000410000 */
[----:B------:R-:W-:Y:S02]  /*2590*/  FFMA.FTZ R144, R151, R140, R144 ;  /* 0x0000008c97907223 */ /* 0x000fe40000010090 */
[----:B------:R-:W-:Y:S02]  /*25a0*/  FADD.FTZ R140, -R155, R140 ;  /* 0x0000008c9b8c7221 */ /* 0x000fe40000010100 */
[----:B------:R-:W-:Y:S02]  /*25b0*/  FMUL.FTZ R150, R145, R144 ;  /* 0x0000009091967220 */ /* 0x000fe40000410000 */
[----:B------:R-:W-:-:S03]  /*25c0*/  FMUL.FTZ R140, R140, R140 ;  /* 0x0000008c8c8c7220 */ /* 0x000fc60000410000 */
[----:B------:R-:W3:Y:S01]  /*25d0*/  SHFL.DOWN PT, R153, R150, 0x1, 0x1f ;  /* 0x08201f0096997f89 */ /* 0x000ee200000e0000 */
[----:B------:R-:W-:Y:S02]  /*25e0*/  FMUL.FTZ R151, R140, R151 ;  /* 0x000000978c977220 */ /* 0x000fe40000410000 */
[----:B0-----:R-:W-:Y:S01]  /*25f0*/  FADD.FTZ R154, R154, R141 ;  /* 0x0000008d9a9a7221 */ /* 0x001fe20000010000 */
[----:B------:R-:W-:Y:S01]  /*2600*/  MOV R141, c[0x0][0x1e0] ;  /* 0x00007800008d7a02 */ /* 0x000fe20000000f00 */
[----:B------:R-:W-:-:S04]  /*2610*/  FMUL.FTZ R151, R151, R152 ;  /* 0x0000009897977220 */ /* 0x000fc80000410000 */
[----:B------:R-:W-:-:S05]  /*2620*/  FFMA.FTZ R151, R145, R151, R154 ;  /* 0x0000009791977223 */ /* 0x000fca000001009a */
[----:B------:R-:W0:Y:S01]  /*2630*/  SHFL.DOWN PT, R140, R151, 0x1, 0x1f ;  /* 0x08201f00978c7f89 */ /* 0x000e2200000e0000 */
[----:B---3--:R-:W-:-:S04]  /*2640*/  FMUL.FTZ R142, R153, R146 ;  /* 0x00000092998e7220 */ /* 0x008fc80000410000 */
[----:B------:R-:W-:Y:S02]  /*2650*/  FFMA.FTZ R142, R143, R150, R142 ;  /* 0x000000968f8e7223 */ /* 0x000fe4000001008e */
[----:B------:R-:W-:Y:S02]  /*2660*/  FADD.FTZ R150, R150, -R153 ;  /* 0x8000009996967221 */ /* 0x000fe40000010000 */
[----:B--2---:R-:W-:Y:S02]  /*2670*/  FMUL.FTZ R142, R149, R142 ;  /* 0x0000008e958e7220 */ /* 0x004fe40000410000 */
[----:B------:R-:W-:-:S04]  /*2680*/  FMUL.FTZ R150, R150, R150 ;  /* 0x0000009696967220 */ /* 0x000fc80000410000 */
[----:B------:R-:W-:Y:S01]  /*2690*/  FMUL.FTZ R143, R143, R150 ;  /* 0x000000968f8f7220 */ /* 0x000fe20000410000 */
[----:B------:R-:W1:Y:S01]  /*26a0*/  SHFL.IDX PT, R142, R142, RZ, 0x1f ;  /* 0x00001fff8e8e7589 */ /* 0x000e6200000e0000 */
[----:B0-----:R-:W-:Y:S02]  /*26b0*/  FADD.FTZ R140, R151, R140 ;  /* 0x0000008c978c7221 */ /* 0x001fe40000010000 */
[----:B------:R-:W-:-:S04]  /*26c0*/  FMUL.FTZ R143, R143, R146 ;  /* 0x000000928f8f7220 */ /* 0x000fc80000410000 */
[----:B------:R-:W-:-:S05]  /*26d0*/  FFMA.FTZ R143, R149, R143, R140 ;  /* 0x0000008f958f7223 */ /* 0x000fca000001008c */
[----:B------:R-:W0:Y:S01]  /*26e0*/  SHFL.IDX PT, R140, R143, RZ, 0x1f ;  /* 0x00001fff8f8c7589 */ /* 0x000e2200000e0000 */
[C---:B-1----:R-:W-:Y:S01]  /*26f0*/  FMUL.FTZ R148, R142.reuse, R142 ;  /* 0x0000008e8e947220 */ /* 0x042fe20000410000 */
[----:B------:R-:W-:-:S04]  /*2700*/  FSEL R144, R142, RZ, !P1 ;  /* 0x000000ff8e907208 */ /* 0x000fc80004800000 */
[----:B------:R-:W-:Y:S02]  /*2710*/  FSEL R148, R148, RZ, P1 ;  /* 0x000000ff94947208 */ /* 0x000fe40000800000 */
[----:B------:R-:W-:Y:S01]  /*2720*/  LOP3.LUT P1, RZ, R147, 0x1f, R0, 0xf8, !PT ;  /* 0x0000001f93ff7812 */ /* 0x000fe2000782f800 */
[----:B0-----:R-:W-:-:S04]  /*2730*/  FFMA.FTZ R141, R140, R141, c[0x0][0x228] ;  /* 0x00008a008c8d7623 */ /* 0x001fc8000001008d */
[----:B------:R-:W-:-:S08]  /*2740*/  FADD.FTZ R145, R141, R148 ;  /* 0x000000948d917221 */ /* 0x000fd00000010000 */
[----:B------:R-:W-:Y:S01]  /*2750*/  @!P1 MOV R140, 0x4 ;  /* 0x00000004008c9802 */ /* 0x000fe20000000f00 */
[----:B------:R-:W0:Y:S01]  /*2760*/  MUFU.RSQ R145, R145 ;  /* 0x0000009100917308 */ /* 0x000e220000001400 */
        /* <DEDUP_REMOVED lines=15> */
[----:B------:R-:W-:-:S02]  /*2860*/  FFMA.FTZ R140, R12, R141, R8 ;  /* 0x0000008d0c8c7223 */ /* 0x000fc40000010008 */
[----:B------:R-:W-:Y:S02]  /*2870*/  FFMA.FTZ R141, R13, R142, R9 ;  /* 0x0000008e0d8d7223 */ /* 0x000fe40000010009 */
[----:B------:R-:W-:Y:S02]  /*2880*/  FFMA.FTZ R142, R14, R143, R10 ;  /* 0x0000008f0e8e7223 */ /* 0x000fe4000001000a */
[C---:B------:R-:W-:Y:S01]  /*2890*/  IMAD.WIDE.U32 R146, R6.reuse, R147, c[0x0][0x208] ;  /* 0x0000820006927625 */ /* 0x040fe200078e0093 */
[----:B------:R-:W-:-:S03]  /*28a0*/  IADD3 R6, R6, 0x80, RZ ;  /* 0x0000008006067810 */ /* 0x000fc60007ffe0ff */
[----:B------:R-:W-:-:S05]  /*28b0*/  FFMA.FTZ R143, R15, R148, R11 ;  /* 0x000000940f8f7223 */ /* 0x000fca000001000b */
[----:B------:R0:W-:Y:S02]  /*28c0*/  STG.E.128 [R146.64], R140 ;  /* 0x0000008c92007986 */ /* 0x0001e4000c101d04 */
.L_x_26485:
[----:B------:R-:W-:Y:S05]  /*28d0*/  BSYNC B0 ;  /* 0x0000000000007941 */ /* 0x000fea0003800000 */
.L_x_26484:
[----:B------:R-:W-:Y:S01]  /*28e0*/  ISETP.GE.U32.AND P1, PT, R7, 0x100, PT ;  /* 0x000001000700780c */ /* 0x000fe20003f26070 */
[----:B------:R-:W-:-:S12]  /*28f0*/  BSSY B0, `(.L_x_26486) ;  /* 0x0000012000007945 */ /* 0x000fd80003800000 */
[----:B------:R-:W-:Y:S05]  /*2900*/  @!P1 BRA `(.L_x_26487) ;  /* 0x0000010000009947 */ /* 0x000fea0003800000 */
[--C-:B01----:R-:W-:Y:S01]  /*2910*/  FADD.FTZ R140, R112, -R144.reuse ;  /* 0x80000090708c7221 */ /* 0x103fe20000010000 */
        /* <DEDUP_REMOVED lines=11> */
[C---:B------:R-:W-:Y:S01]  /*29d0*/  IMAD.WIDE.U32 R146, R6.reuse, R147, c[0x0][0x208] ;  /* 0x0000820006927625 */ /* 0x040fe200078e0093 */
[----:B------:R-:W-:-:S03]  /*29e0*/  IADD3 R6, R6, 0x80, RZ ;  /* 0x0000008006067810 */ /* 0x000fc60007ffe0ff */
[----:B------:R-:W-:-:S05]  /*29f0*/  FFMA.FTZ R143, R27, R148, R23 ;  /* 0x000000941b8f7223 */ /* 0x000fca0000010017 */
[----:B------:R0:W-:Y:S02]  /*2a00*/  STG.E.128 [R146.64], R140 ;  /* 0x0000008c92007986 */ /* 0x0001e4000c101d04 */
.L_x_26487:
[----:B------:R-:W-:Y:S05]  /*2a10*/  BSYNC B0 ;  /* 0x0000000000007941 */ /* 0x000fea0003800000 */
.L_x_26486:
        /* <DEDUP_REMOVED lines=19> */
.L_x_26489:
[----:B------:R-:W-:Y:S05]  /*2b50*/  BSYNC B0 ;  /* 0x0000000000007941 */ /* 0x000fea0003800000 */
.L_x_26488:
        /* <DEDUP_REMOVED lines=19> */
.L_x_26491:
[----:B------:R-:W-:Y:S05]  /*2c90*/  BSYNC B0 ;  /* 0x0000000000007941 */ /* 0x000fea0003800000 */
.L_x_26490:
        /* <DEDUP_REMOVED lines=19> */
.L_x_26493:
[----:B------:R-:W-:Y:S05]  /*2dd0*/  BSYNC B0 ;  /* 0x0000000000007941 */ /* 0x000fea0003800000 */
.L_x_26492:
        /* <DEDUP_REMOVED lines=19> */
.L_x_26495:
[----:B------:R-:W-:Y:S05]  /*2f10*/  BSYNC B0 ;  /* 0x0000000000007941 */ /* 0x000fea0003800000 */
.L_x_26494:
        /* <DEDUP_REMOVED lines=19> */
.L_x_26497:
[----:B------:R-:W-:Y:S05]  /*3050*/  BSYNC B0 ;  /* 0x0000000000007941 */ /* 0x000fea0003800000 */
.L_x_26496:
[----:B------:R-:W-:Y:S01]  /*3060*/  ISETP.GE.U32.AND P1, PT, R7, 0x400, PT ;  /* 0x000004000700780c */ /* 0x000fe20003f26070 */
[----:B------:R-:W-:-:S12]  /*3070*/  BSSY B0, `(.L_x_26498) ;  /* 0x0000011000007945 */ /* 0x000fd80003800000 */
[----:B------:R-:W-:Y:S05]  /*3080*/  @!P1 BRA `(.L_x_26499) ;  /* 0x000000f000009947 */ /* 0x000fea0003800000 */
[----:B0-----:R-:W-:Y:S01]  /*3090*/  HFMA2.MMA R143, -RZ, RZ, 0, 9.5367431640625e-07 ;  /* 0x00000010ff8f7435 */ /* 0x001fe200000001ff */
[--C-:B-1----:R-:W-:Y:S02]  /*30a0*/  FADD.FTZ R140, R136, -R144.reuse ;  /* 0x80000090888c7221 */ /* 0x102fe40000010000 */
        /* <DEDUP_REMOVED lines=8> */
[----:B------:R-:W-:-:S04]  /*3130*/  IMAD.WIDE.U32 R144, R6, R143, c[0x0][0x208] ;  /* 0x0000820006907625 */ /* 0x000fc800078e008f */
[----:B------:R-:W-:Y:S02]  /*3140*/  FFMA.FTZ R141, R97, R142, R93 ;  /* 0x0000008e618d7223 */ /* 0x000fe4000001005d */
[----:B------:R-:W-:Y:S02]  /*3150*/  FFMA.FTZ R143, R99, R146, R95 ;  /* 0x00000092638f7223 */ /* 0x000fe4000001005f */
[----:B------:R-:W-:-:S05]  /*3160*/  FFMA.FTZ R142, R98, R147, R94 ;  /* 0x00000093628e7223 */ /* 0x000fca000001005e */
[----:B------:R0:W-:Y:S02]  /*3170*/  STG.E.128 [R144.64], R140 ;  /* 0x0000008c90007986 */ /* 0x0001e4000c101d04 */
.L_x_26499:
[----:B------:R-:W-:Y:S05]  /*3180*/  BSYNC B0 ;  /* 0x0000000000007941 */ /* 0x000fea0003800000 */
.L_x_26498:
[----:B------:R-:W-:Y:S02]  /*3190*/  LOP3.LUT P1, RZ, R4, 0xff, RZ, 0xc0, !PT ;  /* 0x000000ff04ff7812 */ /* 0x000fe4000782c0ff */
[----:B------:R-:W-:Y:S02]  /*31a0*/  IADD3 R3, R3, c[0x0][0x160], RZ ;  /* 0x0000580003037a10 */ /* 0x000fe40007ffe0ff */
[----:B------:R-:W-:Y:S02]  /*31b0*/  SEL R4, RZ, 0x1, P1 ;  /* 0x00000001ff047807 */ /* 0x000fe40000800000 */
[----:B------:R-:W-:-:S13]  /*31c0*/  ISETP.GE.AND P1, PT, R3, c[0x0][0x164], PT ;  /* 0x0000590003007a0c */ /* 0x000fda0003f26270 */
[----:B01----:R-:W-:Y:S01]  /*31d0*/  @P1 CALL.REL.NOINC `(.L_x_26500) ;  /* 0x0000001000001944 */ /* 0x003fe20003c00000 */
[----:B------:R-:W-:Y:S05]  /*31e0*/  BRA `(.L_x_26501) ;  /* 0xffffd9a000007947 */ /* 0x000fea000383ffff */
.L_x_26500:
[----:B------:R-:W-:Y:S05]  /*31f0*/  EXIT ;  /* 0x000000000000794d */ /* 0x000fea0003800000 */
.L_x_26482:
[----:B------:R-:W-:Y:S01]  /*3200*/  HFMA2.MMA R143, -RZ, RZ, 0, 1.847743988037109375e-06 ;  /* 0x0000001fff8f7435 */ /* 0x000fe200000001ff */
[----:B------:R-:W-:Y:S02]  /*3210*/  MOV R148, 0x1 ;  /* 0x0000000100947802 */ /* 0x000fe40000000f00 */
[----:B------:R-:W-:Y:S02]  /*3220*/  MOV R146, 0xffffffff ;  /* 0xffffffff00927802 */ /* 0x000fe40000000f00 */
[----:B0-----:R-:W-:Y:S02]  /*3230*/  MOV R144, 0x3250 ;  /* 0x0000325000907802 */ /* 0x001fe40000000f00 */
[----:B-1----:R-:W-:Y:S05]  /*3240*/  CALL.REL.NOINC `($__internal_148_$__cuda_sm70_shflsync_bfly_p) ;  /* 0x000007f000007944 */ /* 0x002fea0003c00000 */
[----:B-1----:R-:W-:Y:S01]  /*3250*/  MOV R142, R148 ;  /* 0x00000094008e7202 */ /* 0x002fe20000000f00 */
[----:B0-----:R-:W-:Y:S05]  /*3260*/  BRA `(.L_x_26502) ;  /* 0xffffebb000007947 */ /* 0x001fea000383ffff */
.L_x_26483:
[----:B------:R-:W-:Y:S01]  /*3270*/  HFMA2.MMA R148, -RZ, RZ, 0, 1.1920928955078125e-07 ;  /* 0x00000002ff947435 */ /* 0x000fe200000001ff */
[----:B--2---:R-:W-:Y:S02]  /*3280*/  MOV R141, R149 ;  /* 0x00000095008d7202 */ /* 0x004fe40000000f00 */
[----:B------:R-:W-:Y:S02]  /*3290*/  MOV R143, 0x1f ;  /* 0x0000001f008f7802 */ /* 0x000fe40000000f00 */
[----:B------:R-:W-:-:S02]  /*32a0*/  MOV R146, 0xffffffff ;  /* 0xffffffff00927802 */ /* 0x000fc40000000f00 */
[----:B0-----:R-:W-:Y:S02]  /*32b0*/  MOV R144, 0x32d0 ;  /* 0x000032d000907802 */ /* 0x001fe40000000f00 */
[----:B-1----:R-:W-:Y:S05]  /*32c0*/  CALL.REL.NOINC `($__internal_148_$__cuda_sm70_shflsync_bfly_p) ;  /* 0x0000077000007944 */ /* 0x002fea0003c00000 */
[----:B01----:R-:W-:Y:S01]  /*32d0*/  FADD.FTZ R141, R149, R148 ;  /* 0x00000094958d7221 */ /* 0x003fe20000010000 */
[----:B------:R-:W-:Y:S01]  /*32e0*/  HFMA2.MMA R148, -RZ, RZ, 0, 2.384185791015625e-07 ;  /* 0x00000004ff947435 */ /* 0x000fe200000001ff */
[----:B------:R-:W-:Y:S02]  /*32f0*/  MOV R143, 0x1f ;  /* 0x0000001f008f7802 */ /* 0x000fe40000000f00 */
[----:B------:R-:W-:Y:S02]  /*3300*/  MOV R146, 0xffffffff ;  /* 0xffffffff00927802 */ /* 0x000fe40000000f00 */
[----:B------:R-:W-:Y:S02]  /*3310*/  MOV R144, 0x3330 ;  /* 0x0000333000907802 */ /* 0x000fe40000000f00 */
[----:B------:R-:W-:Y:S05]  /*3320*/  CALL.REL.NOINC `($__internal_148_$__cuda_sm70_shflsync_bfly_p) ;  /* 0x0000071000007944 */ /* 0x000fea0003c00000 */
[----:B01----:R-:W-:Y:S01]  /*3330*/  FADD.FTZ R141, R141, R148 ;  /* 0x000000948d8d7221 */ /* 0x003fe20000010000 */
[----:B------:R-:W-:Y:S01]  /*3340*/  HFMA2.MMA R148, -RZ, RZ, 0, 4.76837158203125e-07 ;  /* 0x00000008ff947435 */ /* 0x000fe200000001ff */
[----:B------:R-:W-:Y:S02]  /*3350*/  MOV R143, 0x1f ;  /* 0x0000001f008f7802 */ /* 0x000fe40000000f00 */
[----:B------:R-:W-:-:S02]  /*3360*/  MOV R146, 0xffffffff ;  /* 0xffffffff00927802 */ /* 0x000fc40000000f00 */
[----:B------:R-:W-:Y:S02]  /*3370*/  MOV R144, 0x3390 ;  /* 0x0000339000907802 */ /* 0x000fe40000000f00 */
[----:B------:R-:W-:Y:S05]  /*3380*/  CALL.REL.NOINC `($__internal_148_$__cuda_sm70_shflsync_bfly_p) ;  /* 0x000006b000007944 */ /* 0x000fea0003c00000 */
[----:B01----:R-:W-:Y:S01]  /*3390*/  FADD.FTZ R141, R141, R148 ;  /* 0x000000948d8d7221 */ /* 0x003fe20000010000 */
[----:B------:R-:W-:Y:S01]  /*33a0*/  HFMA2.MMA R148, -RZ, RZ, 0, 9.5367431640625e-07 ;  /* 0x00000010ff947435 */ /* 0x000fe200000001ff */
[----:B------:R-:W-:Y:S02]  /*33b0*/  MOV R143, 0x1f ;  /* 0x0000001f008f7802 */ /* 0x000fe40000000f00 */
[----:B------:R-:W-:Y:S02]  /*33c0*/  MOV R146, 0xffffffff ;  /* 0xffffffff00927802 */ /* 0x000fe40000000f00 */
[----:B------:R-:W-:Y:S02]  /*33d0*/  MOV R144, 0x33f0 ;  /* 0x000033f000907802 */ /* 0x000fe40000000f00 */
[----:B------:R-:W-:Y:S05]  /*33e0*/  CALL.REL.NOINC `($__internal_148_$__cuda_sm70_shflsync_bfly_p) ;  /* 0x0000065000007944 */ /* 0x000fea0003c00000 */
        /* <DEDUP_REMOVED lines=74> */
[----:B------:R-:W-:Y:S05]  /*3890*/  CALL.REL.NOINC `($__internal_148_$__cuda_sm70_shflsync_bfly_p) ;  /* 0x000001a000007944 */ /* 0x000fea0003c00000 */
[----:B01----:R-:W-:Y:S01]  /*38a0*/  FADD.FTZ R141, R141, R148 ;  /* 0x000000948d8d7221 */ /* 0x003fe20000010000 */
[----:B------:R-:W-:Y:S01]  /*38b0*/  HFMA2.MMA R148, -RZ, RZ, 0, 1.1920928955078125e-07 ;  /* 0x00000002ff947435 */ /* 0x000fe200000001ff */
[----:B------:R-:W-:Y:S02]  /*38c0*/  MOV R143, 0x1f ;  /* 0x0000001f008f7802 */ /* 0x000fe40000000f00 */
[----:B------:R-:W-:Y:S02]  /*38d0*/  MOV R146, 0xffffffff ;  /* 0xffffffff00927802 */ /* 0x000fe40000000f00 */
[----:B------:R-:W-:Y:S02]  /*38e0*/  MOV R144, 0x3900 ;  /* 0x0000390000907802 */ /* 0x000fe40000000f00 */
[----:B------:R-:W-:Y:S05]  /*38f0*/  CALL.REL.NOINC `($__internal_148_$__cuda_sm70_shflsync_bfly_p) ;  /* 0x0000014000007944 */ /* 0x000fea0003c00000 */
[----:B01----:R-:W-:Y:S01]  /*3900*/  FADD.FTZ R141, R141, R148 ;  /* 0x000000948d8d7221 */ /* 0x003fe20000010000 */
[----:B------:R-:W-:Y:S01]  /*3910*/  HFMA2.MMA R148, -RZ, RZ, 0, 2.384185791015625e-07 ;  /* 0x00000004ff947435 */ /* 0x000fe200000001ff */
[----:B------:R-:W-:-:S02]  /*3920*/  MOV R143, 0x1f ;  /* 0x0000001f008f7802 */ /* 0x000fc40000000f00 */
[----:B------:R-:W-:Y:S02]  /*3930*/  MOV R146, 0xffffffff ;  /* 0xffffffff00927802 */ /* 0x000fe40000000f00 */
[----:B------:R-:W-:Y:S02]  /*3940*/  MOV R144, 0x3960 ;  /* 0x0000396000907802 */ /* 0x000fe40000000f00 */
[----:B------:R-:W-:Y:S05]  /*3950*/  CALL.REL.NOINC `($__internal_148_$__cuda_sm70_shflsync_bfly_p) ;  /* 0x000000e000007944 */ /* 0x000fea0003c00000 */
[----:B01----:R-:W-:Y:S01]  /*3960*/  FADD.FTZ R141, R141, R148 ;  /* 0x000000948d8d7221 */ /* 0x003fe20000010000 */
[----:B------:R-:W-:Y:S01]  /*3970*/  HFMA2.MMA R148, -RZ, RZ, 0, 4.76837158203125e-07 ;  /* 0x00000008ff947435 */ /* 0x000fe200000001ff */
[----:B------:R-:W-:Y:S02]  /*3980*/  MOV R143, 0x1f ;  /* 0x0000001f008f7802 */ /* 0x000fe40000000f00 */
[----:B------:R-:W-:Y:S02]  /*3990*/  MOV R146, 0xffffffff ;  /* 0xffffffff00927802 */ /* 0x000fe40000000f00 */
[----:B------:R-:W-:Y:S02]  /*39a0*/  MOV R144, 0x39c0 ;  /* 0x000039c000907802 */ /* 0x000fe40000000f00 */
[----:B------:R-:W-:Y:S05]  /*39b0*/  CALL.REL.NOINC `($__internal_148_$__cuda_sm70_shflsync_bfly_p) ;  /* 0x0000008000007944 */ /* 0x000fea0003c00000 */
[----:B-1----:R-:W-:Y:S01]  /*39c0*/  FADD.FTZ R147, R141, R148 ;  /* 0x000000948d937221 */ /* 0x002fe20000010000 */
[----:B------:R-:W-:Y:S01]  /*39d0*/  HFMA2.MMA R148, -RZ, RZ, 0, 9.5367431640625e-07 ;  /* 0x00000010ff947435 */ /* 0x000fe200000001ff */
[----:B0-----:R-:W-:-:S02]  /*39e0*/  MOV R143, 0x1f ;  /* 0x0000001f008f7802 */ /* 0x001fc40000000f00 */
[----:B------:R-:W-:Y:S02]  /*39f0*/  MOV R146, 0xffffffff ;  /* 0xffffffff00927802 */ /* 0x000fe40000000f00 */
[----:B------:R-:W-:Y:S02]  /*3a00*/  MOV R141, R147 ;  /* 0x00000093008d7202 */ /* 0x000fe40000000f00 */
[----:B------:R-:W-:Y:S02]  /*3a10*/  MOV R144, 0x3a30 ;  /* 0x00003a3000907802 */ /* 0x000fe40000000f00 */
[----:B------:R-:W-:Y:S05]  /*3a20*/  CALL.REL.NOINC `($__internal_148_$__cuda_sm70_shflsync_bfly_p) ;  /* 0x0000001000007944 */ /* 0x000fea0003c00000 */
[----:B01----:R-:W-:Y:S05]  /*3a30*/  BRA `(.L_x_26503) ;  /* 0xffffe96000007947 */ /* 0x003fea000383ffff */
        .weak           $__internal_148_$__cuda_sm70_shflsync_bfly_p
        .type           $__internal_148_$__cuda_sm70_shflsync_bfly_p,@function
        .size           $__internal_148_$__cuda_sm70_shflsync_bfly_p,(.L_x_29212 - $__internal_148_$__cuda_sm70_shflsync_bfly_p)
$__internal_148_$__cuda_sm70_shflsync_bfly_p:
[----:B------:R-:W-:Y:S01]  /*3a40*/  HFMA2.MMA R145, -RZ, RZ, 0, 0 ;  /* 0x00000000ff917435 */ /* 0x000fe200000001ff */
[----:B------:R-:W-:Y:S04]  /*3a50*/  WARPSYNC R146 ;  /* 0x0000009200007348 */ /* 0x000fe80003800000 */
[----:B------:R0:W1:Y:S01]  /*3a60*/  SHFL.BFLY PT, R148, R141, R148, R143 ;  /* 0x0c0000948d947389 */ /* 0x00006200000e008f */
[----:B------:R-:W-:Y:S05]  /*3a70*/  RET.REL.NODEC R144 `(_ZN10layer_norm13ln_fwd_kernelINS_13Kernel_traitsIfffffjLj4096ELj1ELj1ELj4ELj16ENS_18Kernel_traits_baseILj4096EfffffjLj128EEEEELb0ELb1ELb0ELb0EEEvNS_9FwdParamsE) ;  /* 0xffffc58090007950 */ /* 0x000fea0003c3ffff */
.L_x_26504:
        /* <DEDUP_REMOVED lines=16> */
.L_x_29212:


//--------------------- .text._ZN10layer_norm13ln_fwd_kernelINS_13Kernel_traitsIfffffjLj4096ELj1ELj1ELj4ELj16ENS_18Kernel_traits_baseILj4096EfffffjLj128EEEEELb0ELb1ELb0ELb1EEEvNS_9FwdParamsE --------------------------
	.section	.text._ZN10layer_norm13ln_fwd_kernelINS_13Kernel_traitsIfffffjLj4096ELj1ELj1ELj4ELj16ENS_18Kernel_traits_baseILj4096EfffffjLj128EEEEELb0ELb1ELb0ELb1EEEvNS_9FwdParamsE,"ax",@progbits
	.sectioninfo	@"SHI_REGISTERS=168"
	.align	128
        .global         _ZN10layer_norm13ln_fwd_kernelINS_13Kernel_traitsIfffffjLj4096ELj1ELj1ELj4ELj16ENS_18Kernel_traits_baseILj4096EfffffjLj128EEEEELb0ELb1ELb0ELb1EEEvNS_9FwdParamsE
        .type           _ZN10layer_norm13ln_fwd_kernelINS_13Kernel_traitsIfffffjLj4096ELj1ELj1ELj4ELj16ENS_18Kernel_traits_baseILj4096EfffffjLj128EEEEELb0ELb1ELb0ELb1EEEvNS_9FwdParamsE,@function
        .size           _ZN10layer_norm13ln_fwd_kernelINS_13Kernel_traitsIfffffjLj4096ELj1ELj1ELj4ELj16ENS_18Kernel_traits_baseILj4096EfffffjLj128EEEEELb0ELb1ELb0ELb1EEEvNS_9FwdParamsE,(.L_x_29213 - _ZN10layer_norm13ln_fwd_kernelINS_13Kernel_traitsIfffffjLj4096ELj1ELj1ELj4ELj16ENS_18Kernel_traits_baseILj4096EfffffjLj128EEEEELb0ELb1ELb0ELb1EEEvNS_9FwdParamsE)
        .other          _ZN10layer_norm13ln_fwd_kernelINS_13Kernel_traitsIfffffjLj4096ELj1ELj1ELj4ELj16ENS_18Kernel_traits_baseILj4096EfffffjLj128EEEEELb0ELb1ELb0ELb1EEEvNS_9FwdParamsE,@"STO_CUDA_ENTRY STV_DEFAULT"
_ZN10layer_norm13ln_fwd_kernelINS_13Kernel_traitsIfffffjLj4096ELj1ELj1ELj4ELj16ENS_18Kernel_traits_baseILj4096EfffffjLj128EEEEELb0ELb1ELb0ELb1EEEvNS_9FwdParamsE:
.text._ZN10layer_norm13ln_fwd_kernelINS_13Kernel_traitsIfffffjLj4096ELj1ELj1ELj4ELj16ENS_18Kernel_traits_baseILj4096EfffffjLj128EEEEELb0ELb1ELb0ELb1EEEvNS_9FwdParamsE:
        /* <DEDUP_REMOVED lines=61> */
.L_x_26508:
[----:B------:R-:W-:Y:S01]  /*03d0*/  ISETP.NE.U32.AND P0, PT, RZ, c[0x0][0x1c0], PT ;  /* 0x00007000ff007a0c */ /* 0x000fe20003f05070 */
[----:B-1----:R-:W-:Y:S01]  /*03e0*/  IMAD R4, R3, c[0x0][0x168], RZ ;  /* 0x00005a0003047a24 */ /* 0x002fe200078e02ff */
        /* <DEDUP_REMOVED lines=10> */
[----:B------:R-:W-:Y:S01]  /*0490*/  @P0 IMAD.WIDE R108, R3, R108, c[0x0][0x1c0] ;  /* 0x00007000036c0625 */ /* 0x000fe200078e026c */
        /* <DEDUP_REMOVED lines=13> */
[----:B-----5:R-:W-:Y:S02]  /*0570*/  FMUL.FTZ R108, R76, R7 ;  /* 0x000000074c6c7220 */ /* 0x020fe40000410000 */
        /* <DEDUP_REMOVED lines=15> */
[----:B------:R-:W-:-:S05]  /*0670*/  IADD3 R145, R6, 0x100, RZ ;  /* 0x0000010006917810 */ /* 0x000fca0007ffe0ff */
[----:B-1----:R-:W-:-:S04]  /*0680*/  IMAD.WIDE.U32 R116, R145, R148, c[0x0][0x170] ;  /* 0x00005c0091747625 */ /* 0x002fc800078e0094 */
[-C--:B--2---:R-:W-:Y:S02]  /*0690*/  FMUL.FTZ R7, R120, R149.reuse ;  /* 0x0000009578077220 */ /* 0x084fe40000410000 */
[-C--:B------:R-:W-:Y:S02]  /*06a0*/  FMUL.FTZ R4, R121, R149.reuse ;  /* 0x0000009579047220 */ /* 0x080fe40000410000 */
[-C--:B------:R-:W-:Y:S02]  /*06b0*/  FMUL.FTZ R119, R122, R149.reuse ;  /* 0x000000957a777220 */ /* 0x080fe40000410000 */
[----:B------:R-:W-:Y:S02]  /*06c0*/  FMUL.FTZ R118, R123, R149 ;  /* 0x000000957b767220 */ /* 0x000fe40000410000 */
[----:B------:R-:W-:Y:S02]  /*06d0*/  FMUL.FTZ R112, R80, R7 ;  /* 0x0000000750707220 */ /* 0x000fe40000410000 */
[----:B------:R-:W-:-:S02]  /*06e0*/  FMUL.FTZ R113, R81, R4 ;  /* 0x0000000451717220 */ /* 0x000fc40000410000 */
[----:B0-----:R-:W-:Y:S02]  /*06f0*/  FMUL.FTZ R114, R82, R119 ;  /* 0x0000007752727220 */ /* 0x001fe40000410000 */
[----:B------:R-:W-:Y:S02]  /*0700*/  FMUL.FTZ R115, R83, R118 ;  /* 0x0000007653737220 */ /* 0x000fe40000410000 */
[----:B------:R-:W-:-:S04]  /*0710*/  IMAD.WIDE.U32 R120, R5, R148, c[0x0][0x188] ;  /* 0x0000620005787625 */ /* 0x000fc800078e0094 */
[----:B---3--:R-:W-:Y:S02]  /*0720*/  @P0 FADD.FTZ R112, R136, R112 ;  /* 0x0000007088700221 */ /* 0x008fe40000010000 */
[----:B------:R-:W-:Y:S02]  /*0730*/  @P0 FADD.FTZ R113, R137, R113 ;  /* 0x0000007189710221 */ /* 0x000fe40000010000 */
[----:B------:R-:W-:Y:S02]  /*0740*/  @P0 FADD.FTZ R114, R138, R114 ;  /* 0x000000728a720221 */ /* 0x000fe40000010000 */
[----:B------:R-:W-:-:S05]  /*0750*/  @P0 FADD.FTZ R115, R139, R115 ;  /* 0x000000738b730221 */ /* 0x000fca0000010000 */
[----:B------:R0:W-:Y:S01]  /*0760*/  STG.E.128 [R120.64], R112 ;  /* 0x0000007078007986 */ /* 0x0001e2000c101d04 */
[----:B------:R-:W-:-:S03]  /*0770*/  @P1 IMAD.WIDE.U32 R122, R145, R148, c[0x0][0x180] ;  /* 0x00006000917a1625 */ /* 0x000fc600078e0094 */
[----:B------:R-:W2:Y:S01]  /*0780*/  LDG.E.128 R116, [R116.64] ;  /* 0x0000000474747981 */ /* 0x000ea2000c1e1d00 */
[----:B------:R-:W-:Y:S02]  /*0790*/  @P1 MOV R8, R136 ;  /* 0x0000008800081202 */ /* 0x000fe40000000f00 */
[----:B------:R-:W-:Y:S02]  /*07a0*/  @P1 MOV R9, R137 ;  /* 0x0000008900091202 */ /* 0x000fe40000000f00 */
[----:B------:R-:W-:Y:S02]  /*07b0*/  @P1 MOV R10, R138 ;  /* 0x0000008a000a1202 */ /* 0x000fe40000000f00 */
[----:B------:R-:W-:Y:S02]  /*07c0*/  @P1 MOV R11, R139 ;  /* 0x0000008b000b1202 */ /* 0x000fe40000000f00 */
[----:B------:R-:W3:Y:S01]  /*07d0*/  @P1 LDG.E.128 R136, [R122.64] ;  /* 0x000000047a881981 */ /* 0x000ee2000c1e1d00 */
[----:B------:R-:W-:Y:S01]  /*07e0*/  IADD3 R144, R6, 0x180, RZ ;  /* 0x0000018006907810 */ /* 0x000fe20007ffe0ff */
[----:B------:R-:W-:-:S04]  /*07f0*/  IMAD.WIDE.U32 R124, R145, R148, c[0x0][0x188] ;  /* 0x00006200917c7625 */ /* 0x000fc800078e0094 */
[-C--:B--2---:R-:W-:Y:S02]  /*0800*/  FMUL.FTZ R7, R116, R149.reuse ;  /* 0x0000009574077220 */ /* 0x084fe40000410000 */
[-C--:B------:R-:W-:Y:S02]  /*0810*/  FMUL.FTZ R4, R117, R149.reuse ;  /* 0x0000009575047220 */ /* 0x080fe40000410000 */
[-C--:B------:R-:W-:Y:S02]  /*0820*/  FMUL.FTZ R127, R118, R149.reuse ;  /* 0x00000095767f7220 */ /* 0x080fe40000410000 */
[----:B0-----:R-:W-:Y:S02]  /*0830*/  FMUL.FTZ R120, R119, R149 ;  /* 0x0000009577787220 */ /* 0x001fe40000410000 */
[----:B------:R-:W-:Y:S02]  /*0840*/  FMUL.FTZ R116, R84, R7 ;  /* 0x0000000754747220 */ /* 0x000fe40000410000 */
[----:B------:R-:W-:-:S02]  /*0850*/  FMUL.FTZ R117, R85, R4 ;  /* 0x0000000455757220 */ /* 0x000fc40000410000 */
[----:B------:R-:W-:Y:S02]  /*0860*/  FMUL.FTZ R118, R86, R127 ;  /* 0x0000007f56767220 */ /* 0x000fe40000410000 */
[----:B------:R-:W-:Y:S02]  /*0870*/  FMUL.FTZ R119, R87, R120 ;  /* 0x0000007857777220 */ /* 0x000fe40000410000 */
[----:B---3--:R-:W-:Y:S02]  /*0880*/  @P0 FADD.FTZ R116, R136, R116 ;  /* 0x0000007488740221 */ /* 0x008fe40000010000 */
[----:B------:R-:W-:Y:S02]  /*0890*/  @P0 FADD.FTZ R117, R137, R117 ;  /* 0x0000007589750221 */ /* 0x000fe40000010000 */
[----:B------:R-:W-:Y:S02]  /*08a0*/  @P0 FADD.FTZ R118, R138, R118 ;  /* 0x000000768a760221 */ /* 0x000fe40000010000 */
[----:B------:R-:W-:-:S02]  /*08b0*/  @P0 FADD.FTZ R119, R139, R119 ;  /* 0x000000778b770221 */ /* 0x000fc40000010000 */
[----:B------:R-:W-:-:S03]  /*08c0*/  IMAD.WIDE.U32 R120, R144, R148, c[0x0][0x170] ;  /* 0x00005c0090787625 */ /* 0x000fc600078e0094 */
        /* <DEDUP_REMOVED lines=79> */
[----:B------:R-:W-:Y:S02]  /*0dc0*/  FADD.FTZ R154, RZ, R108 ;  /* 0x0000006cff9a7221 */ /* 0x000fe40000010000 */
[-C--:B--2---:R-:W-:Y:S02]  /*0dd0*/  FMUL.FTZ R151, R132, R149.reuse ;  /* 0x0000009584977220 */ /* 0x084fe40000410000 */
[-C--:B------:R-:W-:Y:S02]  /*0de0*/  FMUL.FTZ R150, R133, R149.reuse ;  /* 0x0000009585967220 */ /* 0x080fe40000410000 */
[-C--:B------:R-:W-:Y:S02]  /*0df0*/  FMUL.FTZ R155, R134, R149.reuse ;  /* 0x00000095869b7220 */ /* 0x080fe40000410000 */
[----:B0-----:R-:W-:Y:S02]  /*0e00*/  FMUL.FTZ R140, R135, R149 ;  /* 0x00000095878c7220 */ /* 0x001fe40000410000 */
        /* <DEDUP_REMOVED lines=8> */
[C---:B------:R-:W-:Y:S01]  /*0e90*/  IMAD.WIDE.U32 R140, R147.reuse, R148, c[0x0][0x170] ;  /* 0x00005c00938c7625 */ /* 0x040fe200078e0094 */
[----:B------:R-:W-:Y:S02]  /*0ea0*/  @P1 MOV R8, R136 ;  /* 0x0000008800081202 */ /* 0x000fe40000000f00 */
[----:B------:R-:W-:Y:S01]  /*0eb0*/  @P1 MOV R9, R137 ;  /* 0x0000008900091202 */ /* 0x000fe20000000f00 */
[----:B------:R-:W-:Y:S01]  /*0ec0*/  @P1 IMAD.WIDE.U32 R150, R147, R148, c[0x0][0x180] ;  /* 0x0000600093961625 */ /* 0x000fe200078e0094 */
[----:B------:R-:W-:Y:S02]  /*0ed0*/  @P1 MOV R10, R138 ;  /* 0x0000008a000a1202 */ /* 0x000fe40000000f00 */
[----:B------:R-:W-:Y:S01]  /*0ee0*/  @P1 MOV R11, R139 ;  /* 0x0000008b000b1202 */ /* 0x000fe20000000f00 */
[----:B------:R0:W-:Y:S04]  /*0ef0*/  STG.E.128 [R152.64], R132 ;  /* 0x0000008498007986 */ /* 0x0001e8000c101d04 */
[----:B------:R-:W2:Y:S04]  /*0f00*/  LDG.E.128 R140, [R140.64] ;  /* 0x000000048c8c7981 */ /* 0x000ea8000c1e1d00 */
[----:B------:R1:W3:Y:S01]  /*0f10*/  @P1 LDG.E.128 R8, [R150.64] ;  /* 0x0000000496081981 */ /* 0x0002e2000c1e1d00 */
        /* <DEDUP_REMOVED lines=23> */
[----:B------:R-:W-:Y:S01]  /*1090*/  FADD.FTZ R142, R130, R155 ;  /* 0x0000009b828e7221 */ /* 0x000fe20000010000 */
[----:B---3--:R-:W-:Y:S01]  /*10a0*/  @P1 MOV R136, R8 ;  /* 0x0000000800881202 */ /* 0x008fe20000000f00 */
[----:B------:R-:W-:Y:S02]  /*10b0*/  FMUL.FTZ R150, R141, R149 ;  /* 0x000000958d967220 */ /* 0x000fe40000410000 */
[----:B------:R-:W-:-:S02]  /*10c0*/  FMUL.FTZ R140, R104, R151 ;  /* 0x00000097688c7220 */ /* 0x000fc40000410000 */
[----:B------:R-:W-:Y:S02]  /*10d0*/  FADD.FTZ R141, R131, R142 ;  /* 0x0000008e838d7221 */ /* 0x000fe40000010000 */
[----:B------:R-:W-:Y:S01]  /*10e0*/  FMUL.FTZ R152, R143, R149 ;  /* 0x000000958f987220 */ /* 0x000fe20000410000 */
[----:B------:R-:W-:Y:S01]  /*10f0*/  @P1 MOV R137, R9 ;  /* 0x0000000900891202 */ /* 0x000fe20000000f00 */
[----:B------:R-:W-:Y:S01]  /*1100*/  @P0 FADD.FTZ R140, R140, R136 ;  /* 0x000000888c8c0221 */ /* 0x000fe20000010000 */
[----:B------:R-:W0:Y:S01]  /*1110*/  S2R R149, SR_TID.X ;  /* 0x0000000000957919 */ /* 0x000e220000002100 */
[----:B------:R-:W-:Y:S01]  /*1120*/  FADD.FTZ R136, R132, R141 ;  /* 0x0000008d84887221 */ /* 0x000fe20000010000 */
[----:B------:R-:W-:Y:S01]  /*1130*/  @P1 MOV R138, R10 ;  /* 0x0000000a008a1202 */ /* 0x000fe20000000f00 */
[----:B------:R-:W-:Y:S01]  /*1140*/  FMUL.FTZ R141, R105, R150 ;  /* 0x00000096698d7220 */ /* 0x000fe20000410000 */
[----:B------:R-:W-:Y:S01]  /*1150*/  @P1 MOV R139, R11 ;  /* 0x0000000b008b1202 */ /* 0x000fe20000000f00 */
[----:B------:R-:W-:-:S02]  /*1160*/  FMUL.FTZ R142, R106, R153 ;  /* 0x000000996a8e7220 */ /* 0x000fc40000410000 */
[----:B------:R-:W-:Y:S02]  /*1170*/  FMUL.FTZ R143, R107, R152 ;  /* 0x000000986b8f7220 */ /* 0x000fe40000410000 */
        /* <DEDUP_REMOVED lines=19> */
.L_x_26509:
        /* <DEDUP_REMOVED lines=84> */
.L_x_26510:
        /* <DEDUP_REMOVED lines=20> */
[----:B------:R-:W-:Y:S05]  /*1930*/  SHFL.DOWN PT, R136, R157, 0x1, 0x1f ;  /* 0x08201f009d887f89 */ /* 0x000fea00000e0000 */
[----:B------:R-:W0:Y:S01]  /*1940*/  I2F R149, R157 ;  /* 0x0000009d00957306 */ /* 0x000e220000201400 */
[----:B------:R-:W1:Y:S04]  /*1950*/  SHFL.DOWN PT, R155, R138, 0x2, 0x1f ;  /* 0x08401f008a9b7f89 */ /* 0x000e6800000e0000 */
[----:B------:R-:W2:Y:S03]  /*1960*/  SHFL.DOWN PT, R150, R139, 0x2, 0x1f ;  /* 0x08401f008b967f89 */ /* 0x000ea600000e0000 */
[----:B0-----:R-:W0:Y:S01]  /*1970*/  MUFU.RCP R137, R149 ;  /* 0x0000009500897308 */ /* 0x001e220000001000 */
        /* <DEDUP_REMOVED lines=12> */
[----:B------:R-:W1:Y:S01]  /*1a40*/  I2F R154, R154 ;  /* 0x0000009a009a7306 */ /* 0x000e620000201400 */
[----:B------:R-:W-:-:S03]  /*1a50*/  SHF.R.U32.HI R137, RZ, 0x5, R148 ;  /* 0x00000005ff897819 */ /* 0x000fc60000011694 */
[----:B------:R-:W2:Y:S01]  /*1a60*/  SHFL.DOWN PT, R151, R150, 0x1, 0x1f ;  /* 0x08201f0096977f89 */ /* 0x000ea200000e0000 */
[----:B------:R-:W-:-:S04]  /*1a70*/  LOP3.LUT R137, R137, 0x3, RZ, 0xc0, !PT ;  /* 0x0000000389897812 */ /* 0x000fc800078ec0ff */
[----:B------:R-:W-:Y:S01]  /*1a80*/  LOP3.LUT P0, RZ, R137, 0x1f, R148, 0xf8, !PT ;  /* 0x0000001f89ff7812 */ /* 0x000fe2000780f894 */
[----:B-1----:R-:W1:Y:S01]  /*1a90*/  MUFU.RCP R152, R154 ;  /* 0x0000009a00987308 */ /* 0x002e620000001000 */
[----:B0-----:R-:W-:-:S04]  /*1aa0*/  FMUL.FTZ R137, R139, R136 ;  /* 0x000000888b897220 */ /* 0x001fc80000410000 */
[C---:B------:R-:W-:Y:S02]  /*1ab0*/  FFMA.FTZ R137, R149.reuse, R138, R137 ;  /* 0x0000008a95897223 */ /* 0x040fe40000010089 */
[----:B------:R-:W-:Y:S02]  /*1ac0*/  FADD.FTZ R138, R138, -R139 ;  /* 0x8000008b8a8a7221 */ /* 0x000fe40000010000 */
[----:B--2---:R-:W-:Y:S02]  /*1ad0*/  FADD.FTZ R151, R150, R151 ;  /* 0x0000009796977221 */ /* 0x004fe40000010000 */
[----:B------:R-:W-:Y:S02]  /*1ae0*/  FMUL.FTZ R138, R138, R138 ;  /* 0x0000008a8a8a7220 */ /* 0x000fe40000410000 */
[----:B-1----:R-:W-:Y:S02]  /*1af0*/  FMUL.FTZ R137, R152, R137 ;  /* 0x0000008998897220 */ /* 0x002fe40000410000 */
[----:B------:R-:W-:Y:S01]  /*1b00*/  FMUL.FTZ R138, R149, R138 ;  /* 0x0000008a958a7220 */ /* 0x000fe20000410000 */
[----:B------:R-:W-:-:S03]  /*1b10*/  MOV R149, c[0x0][0x1e0] ;  /* 0x0000780000957a02 */ /* 0x000fc60000000f00 */
[----:B------:R-:W-:Y:S01]  /*1b20*/  FMUL.FTZ R138, R138, R136 ;  /* 0x000000888a8a7220 */ /* 0x000fe20000410000 */
[----:B------:R-:W0:Y:S03]  /*1b30*/  SHFL.IDX PT, R137, R137, RZ, 0x1f ;  /* 0x00001fff89897589 */ /* 0x000e2600000e0000 */
[----:B------:R-:W-:Y:S01]  /*1b40*/  FFMA.FTZ R151, R152, R138, R151 ;  /* 0x0000008a98977223 */ /* 0x000fe20000010097 */
[----:B------:R-:W-:-:S04]  /*1b50*/  @!P0 MOV R138, 0x4 ;  /* 0x00000004008a8802 */ /* 0x000fc80000000f00 */
[----:B------:R-:W1:Y:S01]  /*1b60*/  SHFL.IDX PT, R150, R151, RZ, 0x1f ;  /* 0x00001fff97967589 */ /* 0x000e6200000e0000 */
[----:B------:R-:W-:-:S04]  /*1b70*/  @!P0 IMAD.WIDE R138, R3, R138, c[0x0][0x1a0] ;  /* 0x00006800038a8625 */ /* 0x000fc800078e028a */
[C---:B0-----:R-:W-:Y:S01]  /*1b80*/  FMUL.FTZ R148, R137.reuse, R137 ;  /* 0x0000008989947220 */ /* 0x041fe20000410000 */
[----:B------:R-:W-:Y:S01]  /*1b90*/  FSEL R136, R137, RZ, !P1 ;  /* 0x000000ff89887208 */ /* 0x000fe20004800000 */
[----:B------:R1:W-:Y:S03]  /*1ba0*/  @!P0 STG.E [R138.64], R137 ;  /* 0x000000898a008986 */ /* 0x0003e6000c101904 */
[----:B------:R-:W-:Y:S01]  /*1bb0*/  FSEL R148, R148, RZ, P1 ;  /* 0x000000ff94947208 */ /* 0x000fe20000800000 */
[--C-:B------:R-:W-:Y:S01]  /*1bc0*/  FADD.FTZ R152, R130, -R136.reuse ;  /* 0x8000008882987221 */ /* 0x100fe20000010000 */
[----:B------:R-:W-:Y:S01]  /*1bd0*/  HFMA2.MMA R130, -RZ, RZ, 0, 9.5367431640625e-07 ;  /* 0x00000010ff827435 */ /* 0x000fe200000001ff */
[--C-:B------:R-:W-:Y:S01]  /*1be0*/  FADD.FTZ R108, R108, -R136.reuse ;  /* 0x800000886c6c7221 */ /* 0x100fe20000010000 */
[----:B------:R-:W-:Y:S01]  /*1bf0*/  LOP3.LUT P1, RZ, R2, 0xff, RZ, 0xc0, !PT ;  /* 0x000000ff02ff7812 */ /* 0x000fe2000782c0ff */
[----:B------:R-:W-:-:S02]  /*1c00*/  FADD.FTZ R109, R109, -R136 ;  /* 0x800000886d6d7221 */ /* 0x000fc40000010000 */
[--C-:B------:R-:W-:Y:S01]  /*1c10*/  FADD.FTZ R112, R112, -R136.reuse ;  /* 0x8000008870707221 */ /* 0x100fe20000010000 */
[----:B------:R-:W-:Y:S01]  /*1c20*/  SEL R2, RZ, 0x1, P1 ;  /* 0x00000001ff027807 */ /* 0x000fe20000800000 */
[----:B-1----:R-:W-:Y:S02]  /*1c30*/  FFMA.FTZ R137, R150, R149, c[0x0][0x228] ;  /* 0x00008a0096897623 */ /* 0x002fe40000010095 */
[----:B------:R-:W-:Y:S02]  /*1c40*/  FADD.FTZ R138, R127, -R136 ;  /* 0x800000887f8a7221 */ /* 0x000fe40000010000 */
[----:B------:R-:W-:Y:S02]  /*1c50*/  FADD.FTZ R137, R137, R148 ;  /* 0x0000009489897221 */ /* 0x000fe40000010000 */
[--C-:B------:R-:W-:Y:S01]  /*1c60*/  FADD.FTZ R148, R128, -R136.reuse ;  /* 0x8000008880947221 */ /* 0x100fe20000010000 */
[----:B------:R-:W-:Y:S01]  /*1c70*/  @!P0 MOV R128, 0x4 ;  /* 0x0000000400808802 */ /* 0x000fe20000000f00 */
[----:B------:R-:W0:Y:S01]  /*1c80*/  MUFU.RSQ R127, R137 ;  /* 0x00000089007f7308 */ /* 0x000e220000001400 */
[----:B------:R-:W-:-:S02]  /*1c90*/  FADD.FTZ R110, R110, -R136 ;  /* 0x800000886e6e7221 */ /* 0x000fc40000010000 */
[--C-:B------:R-:W-:Y:S02]  /*1ca0*/  FADD.FTZ R113, R113, -R136.reuse ;  /* 0x8000008871717221 */ /* 0x100fe40000010000 */
[--C-:B------:R-:W-:Y:S02]  /*1cb0*/  FADD.FTZ R150, R129, -R136.reuse ;  /* 0x8000008881967221 */ /* 0x100fe40000010000 */
[--C-:B------:R-:W-:Y:S02]  /*1cc0*/  FADD.FTZ R111, R111, -R136.reuse ;  /* 0x800000886f6f7221 */ /* 0x100fe40000010000 */
[--C-:B------:R-:W-:Y:S02]  /*1cd0*/  FADD.FTZ R114, R114, -R136.reuse ;  /* 0x8000008872727221 */ /* 0x100fe40000010000 */
[----:B------:R-:W-:Y:S02]  /*1ce0*/  FADD.FTZ R156, R133, -R136 ;  /* 0x80000088859c7221 */ /* 0x000fe40000010000 */
[C---:B------:R-:W-:Y:S01]  /*1cf0*/  @!P0 IMAD.WIDE R128, R3.reuse, R128, c[0x0][0x1a8] ;  /* 0x00006a0003808625 */ /* 0x040fe200078e0280 */
[----:B------:R-:W-:-:S03]  /*1d00*/  IADD3 R3, R3, c[0x0][0x160], RZ ;  /* 0x0000580003037a10 */ /* 0x000fc60007ffe0ff */
[--C-:B------:R-:W-:Y:S01]  /*1d10*/  FADD.FTZ R115, R115, -R136.reuse ;  /* 0x8000008873737221 */ /* 0x100fe20000010000 */
[----:B0-----:R0:W-:Y:S01]  /*1d20*/  @!P0 STG.E [R128.64], R127 ;  /* 0x0000007f80008986 */ /* 0x0011e2000c101904 */
[--C-:B------:R-:W-:Y:S01]  /*1d30*/  FADD.FTZ R154, R131, -R136.reuse ;  /* 0x80000088839a7221 */ /* 0x100fe20000010000 */
[----:B------:R-:W-:Y:S01]  /*1d40*/  ISETP.GE.AND P0, PT, R3, c[0x0][0x164], PT ;  /* 0x0000590003007a0c */ /* 0x000fe20003f06270 */
[C---:B------:R-:W-:Y:S02]  /*1d50*/  FMUL.FTZ R133, R127.reuse, R108 ;  /* 0x0000006c7f857220 */ /* 0x040fe40000410000 */
[C---:B------:R-:W-:Y:S02]  /*1d60*/  FMUL.FTZ R108, R127.reuse, R109 ;  /* 0x0000006d7f6c7220 */ /* 0x040fe40000410000 */
[----:B------:R-:W-:Y:S02]  /*1d70*/  FMUL.FTZ R131, R127, R112 ;  /* 0x000000707f837220 */ /* 0x000fe40000410000 */
[----:B------:R-:W-:-:S02]  /*1d80*/  FADD.FTZ R116, R116, -R136 ;  /* 0x8000008874747221 */ /* 0x000fc40000010000 */
[--C-:B------:R-:W-:Y:S02]  /*1d90*/  FADD.FTZ R117, R117, -R136.reuse ;  /* 0x8000008875757221 */ /* 0x100fe40000010000 */
[--C-:B------:R-:W-:Y:S02]  /*1da0*/  FADD.FTZ R120, R120, -R136.reuse ;  /* 0x8000008878787221 */ /* 0x100fe40000010000 */
[C---:B------:R-:W-:Y:S02]  /*1db0*/  FMUL.FTZ R109, R127.reuse, R110 ;  /* 0x0000006e7f6d7220 */ /* 0x040fe40000410000 */
[----:B------:R-:W-:Y:S02]  /*1dc0*/  FMUL.FTZ R112, R127, R113 ;  /* 0x000000717f707220 */ /* 0x000fe40000410000 */
[--C-:B------:R-:W-:Y:S02]  /*1dd0*/  FADD.FTZ R118, R118, -R136.reuse ;  /* 0x8000008876767221 */ /* 0x100fe40000010000 */
[----:B------:R-:W-:-:S02]  /*1de0*/  FADD.FTZ R119, R119, -R136 ;  /* 0x8000008877777221 */ /* 0x000fc40000010000 */
[--C-:B------:R-:W-:Y:S02]  /*1df0*/  FADD.FTZ R121, R121, -R136.reuse ;  /* 0x8000008879797221 */ /* 0x100fe40000010000 */
[C---:B------:R-:W-:Y:S02]  /*1e00*/  FMUL.FTZ R110, R127.reuse, R111 ;  /* 0x0000006f7f6e7220 */ /* 0x040fe40000410000 */
[C---:B------:R-:W-:Y:S02]  /*1e10*/  FMUL.FTZ R113, R127.reuse, R114 ;  /* 0x000000727f717220 */ /* 0x040fe40000410000 */
[--C-:B------:R-:W-:Y:S02]  /*1e20*/  FADD.FTZ R122, R122, -R136.reuse ;  /* 0x800000887a7a7221 */ /* 0x100fe40000010000 */
[----:B------:R-:W-:Y:S02]  /*1e30*/  FMUL.FTZ R114, R127, R115 ;  /* 0x000000737f727220 */ /* 0x000fe40000410000 */
[----:B------:R-:W-:-:S02]  /*1e40*/  FADD.FTZ R123, R123, -R136 ;  /* 0x800000887b7b7221 */ /* 0x000fc40000010000 */
[----:B------:R-:W-:Y:S02]  /*1e50*/  FADD.FTZ R158, R135, -R136 ;  /* 0x80000088879e7221 */ /* 0x000fe40000010000 */
[----:B0-----:R-:W-:-:S04]  /*1e60*/  IMAD.WIDE.U32 R128, R6, R130, c[0x0][0x208] ;  /* 0x0000820006807625 */ /* 0x001fc800078e0082 */
[----:B------:R-:W-:-:S04]  /*1e70*/  IMAD.WIDE.U32 R162, R5, R130, c[0x0][0x208] ;  /* 0x0000820005a27625 */ /* 0x000fc800078e0082 */
[--C-:B------:R-:W-:Y:S02]  /*1e80*/  FADD.FTZ R124, R124, -R136.reuse ;  /* 0x800000887c7c7221 */ /* 0x100fe40000010000 */
[C---:B------:R-:W-:Y:S02]  /*1e90*/  FMUL.FTZ R5, R127.reuse, R116 ;  /* 0x000000747f057220 */ /* 0x040fe40000410000 */
[C---:B------:R-:W-:Y:S02]  /*1ea0*/  FMUL.FTZ R6, R127.reuse, R117 ;  /* 0x000000757f067220 */ /* 0x040fe40000410000 */
[----:B------:R-:W-:Y:S02]  /*1eb0*/  FMUL.FTZ R135, R127, R120 ;  /* 0x000000787f877220 */ /* 0x000fe40000410000 */
[----:B------:R-:W-:Y:S02]  /*1ec0*/  FADD.FTZ R125, R125, -R136 ;  /* 0x800000887d7d7221 */ /* 0x000fe40000010000 */
[----:B------:R-:W-:-:S02]  /*1ed0*/  FMUL.FTZ R117, R127, R118 ;  /* 0x000000767f757220 */ /* 0x000fc40000410000 */
[C---:B------:R-:W-:Y:S02]  /*1ee0*/  FMUL.FTZ R116, R127.reuse, R119 ;  /* 0x000000777f747220 */ /* 0x040fe40000410000 */
[----:B------:R-:W-:Y:S02]  /*1ef0*/  FMUL.FTZ R120, R127, R121 ;  /* 0x000000797f787220 */ /* 0x000fe40000410000 */
[----:B------:R-:W-:Y:S02]  /*1f00*/  FFMA.FTZ R111, R47, R110, R15 ;  /* 0x0000006e2f6f7223 */ /* 0x000fe4000001000f */
[----:B------:R-:W-:Y:S02]  /*1f10*/  FADD.FTZ R126, R126, -R136 ;  /* 0x800000887e7e7221 */ /* 0x000fe40000010000 */
[----:B------:R-:W-:Y:S02]  /*1f20*/  FMUL.FTZ R121, R127, R122 ;  /* 0x0000007a7f797220 */ /* 0x000fe40000410000 */
[----:B------:R-:W-:-:S02]  /*1f30*/  FFMA.FTZ R110, R46, R109, R14 ;  /* 0x0000006d2e6e7223 */ /* 0x000fc4000001000e */
[----:B------:R-:W-:Y:S02]  /*1f40*/  FFMA.FTZ R115, R51, R114, R19 ;  /* 0x0000007233737223 */ /* 0x000fe40000010013 */
[--C-:B------:R-:W-:Y:S02]  /*1f50*/  FADD.FTZ R132, R132, -R136.reuse ;  /* 0x8000008884847221 */ /* 0x100fe40000010000 */
[--C-:B------:R-:W-:Y:S02]  /*1f60*/  FADD.FTZ R134, R134, -R136.reuse ;  /* 0x8000008886867221 */ /* 0x100fe40000010000 */
[--C-:B------:R-:W-:Y:S02]  /*1f70*/  FADD.FTZ R140, R140, -R136.reuse ;  /* 0x800000888c8c7221 */ /* 0x100fe40000010000 */
[--C-:B------:R-:W-:Y:S02]  /*1f80*/  FADD.FTZ R160, R141, -R136.reuse ;  /* 0x800000888da07221 */ /* 0x100fe40000010000 */
[----:B------:R-:W-:-:S02]  /*1f90*/  FADD.FTZ R142, R142, -R136 ;  /* 0x800000888e8e7221 */ /* 0x000fc40000010000 */
[----:B------:R-:W-:Y:S02]  /*1fa0*/  FMUL.FTZ R122, R127, R123 ;  /* 0x0000007b7f7a7220 */ /* 0x000fe40000410000 */
[----:B------:R-:W-:Y:S02]  /*1fb0*/  FFMA.FTZ R109, R45, R108, R13 ;  /* 0x0000006c2d6d7223 */ /* 0x000fe4000001000d */
[----:B------:R-:W-:Y:S02]  /*1fc0*/  FFMA.FTZ R114, R50, R113, R18 ;  /* 0x0000007132727223 */ /* 0x000fe40000010012 */
[----:B------:R-:W-:Y:S02]  /*1fd0*/  FADD.FTZ R136, R143, -R136 ;  /* 0x800000888f887221 */ /* 0x000fe40000010000 */
[----:B------:R-:W-:Y:S02]  /*1fe0*/  FMUL.FTZ R123, R127, R124 ;  /* 0x0000007c7f7b7220 */ /* 0x000fe40000410000 */
[----:B------:R-:W-:-:S02]  /*1ff0*/  FFMA.FTZ R108, R44, R133, R12 ;  /* 0x000000852c6c7223 */ /* 0x000fc4000001000c */
[----:B------:R-:W-:Y:S02]  /*2000*/  FFMA.FTZ R113, R49, R112, R17 ;  /* 0x0000007031717223 */ /* 0x000fe40000010011 */
[----:B------:R-:W-:Y:S01]  /*2010*/  FMUL.FTZ R124, R127, R125 ;  /* 0x0000007d7f7c7220 */ /* 0x000fe20000410000 */
[----:B------:R0:W-:Y:S01]  /*2020*/  STG.E.128 [R128.64], R108 ;  /* 0x0000006c80007986 */ /* 0x0001e2000c101d04 */
[----:B------:R-:W-:Y:S02]  /*2030*/  FFMA.FTZ R112, R48, R131, R16 ;  /* 0x0000008330707223 */ /* 0x000fe40000010010 */
[----:B------:R-:W-:Y:S02]  /*2040*/  FFMA.FTZ R119, R55, R116, R23 ;  /* 0x0000007437777223 */ /* 0x000fe40000010017 */
[----:B------:R-:W-:Y:S01]  /*2050*/  FFMA.FTZ R118, R54, R117, R22 ;  /* 0x0000007536767223 */ /* 0x000fe20000010016 */
[----:B------:R1:W-:Y:S01]  /*2060*/  STG.E.128 [R162.64], R112 ;  /* 0x00000070a2007986 */ /* 0x0003e2000c101d04 */
[----:B------:R-:W-:-:S04]  /*2070*/  IMAD.WIDE.U32 R164, R145, R130, c[0x0][0x208] ;  /* 0x0000820091a47625 */ /* 0x000fc800078e0082 */
[C---:B------:R-:W-:Y:S02]  /*2080*/  FMUL.FTZ R125, R127.reuse, R126 ;  /* 0x0000007e7f7d7220 */ /* 0x040fe40000410000 */
[----:B------:R-:W-:Y:S02]  /*2090*/  FMUL.FTZ R138, R127, R138 ;  /* 0x0000008a7f8a7220 */ /* 0x000fe40000410000 */
        /* <DEDUP_REMOVED lines=45> */
[----:B0-----:R-:W-:Y:S01]  /*2370*/  @P0 CALL.REL.NOINC `(.L_x_26507) ;  /* 0x0000001000000944 */ /* 0x001fe20003c00000 */
[----:B------:R-:W-:Y:S05]  /*2380*/  BRA `(.L_x_26508) ;  /* 0xffffe04000007947 */ /* 0x000fea000383ffff */
.L_x_26507:
[----:B------:R-:W-:Y:S05]  /*2390*/  EXIT ;  /* 0x000000000000794d */ /* 0x000fea0003800000 */
.L_x_26505:
[----:B-1----:R-:W-:Y:S01]  /*23a0*/  HFMA2.MMA R139, -RZ, RZ, 0, 1.847743988037109375e-06 ;  /* 0x0000001fff8b7435 */ /* 0x002fe200000001ff */
[----:B------:R-:W-:Y:S02]  /*23b0*/  MOV R137, 0x1 ;  /* 0x0000000100897802 */ /* 0x000fe40000000f00 */
[----:B------:R-:W-:Y:S02]  /*23c0*/  MOV R148, 0xffffffff ;  /* 0xffffffff00947802 */ /* 0x000fe40000000f00 */
[----:B------:R-:W-:Y:S02]  /*23d0*/  MOV R150, 0x23f0 ;  /* 0x000023f000967802 */ /* 0x000fe40000000f00 */
[----:B------:R-:W-:Y:S05]  /*23e0*/  CALL.REL.NOINC `($__internal_149_$__cuda_sm70_shflsync_bfly_p) ;  /* 0x000007a000007944 */ /* 0x000fea0003c00000 */
[----:B-1----:R-:W-:Y:S01]  /*23f0*/  MOV R136, R137 ;  /* 0x0000008900887202 */ /* 0x002fe20000000f00 */
[----:B0-----:R-:W-:Y:S05]  /*2400*/  BRA `(.L_x_26509) ;  /* 0xffffeea000007947 */ /* 0x001fea000383ffff */
.L_x_26506:
[----:B------:R-:W-:Y:S01]  /*2410*/  HFMA2.MMA R137, -RZ, RZ, 0, 1.1920928955078125e-07 ;  /* 0x00000002ff897435 */ /* 0x000fe200000001ff */
[----:B------:R-:W-:Y:S02]  /*2420*/  MOV R139, 0x1f ;  /* 0x0000001f008b7802 */ /* 0x000fe40000000f00 */
[----:B------:R-:W-:-:S02]  /*2430*/  MOV R148, 0xffffffff ;  /* 0xffffffff00947802 */ /* 0x000fc40000000f00 */
[----:B------:R-:W-:Y:S02]  /*2440*/  MOV R150, 0x2460 ;  /* 0x0000246000967802 */ /* 0x000fe40000000f00 */
[----:B------:R-:W-:Y:S05]  /*2450*/  CALL.REL.NOINC `($__internal_149_$__cuda_sm70_shflsync_bfly_p) ;  /* 0x0000073000007944 */ /* 0x000fea0003c00000 */
[----:B01----:R-:W-:Y:S01]  /*2460*/  FADD.FTZ R152, R152, R137 ;  /* 0x0000008998987221 */ /* 0x003fe20000010000 */
[----:B------:R-:W-:Y:S01]  /*2470*/  HFMA2.MMA R137, -RZ, RZ, 0, 2.384185791015625e-07 ;  /* 0x00000004ff897435 */ /* 0x000fe200000001ff */
[----:B------:R-:W-:Y:S02]  /*2480*/  MOV R139, 0x1f ;  /* 0x0000001f008b7802 */ /* 0x000fe40000000f00 */
[----:B------:R-:W-:Y:S02]  /*2490*/  MOV R148, 0xffffffff ;  /* 0xffffffff00947802 */ /* 0x000fe40000000f00 */
[----:B------:R-:W-:Y:S02]  /*24a0*/  MOV R150, 0x24c0 ;  /* 0x000024c000967802 */ /* 0x000fe40000000f00 */
[----:B------:R-:W-:Y:S05]  /*24b0*/  CALL.REL.NOINC `($__internal_149_$__cuda_sm70_shflsync_bfly_p) ;  /* 0x000006d000007944 */ /* 0x000fea0003c00000 */
[----:B01----:R-:W-:Y:S01]  /*24c0*/  FADD.FTZ R152, R152, R137 ;  /* 0x0000008998987221 */ /* 0x003fe20000010000 */
[----:B------:R-:W-:Y:S01]  /*24d0*/  HFMA2.MMA R137, -RZ, RZ, 0, 4.76837158203125e-07 ;  /* 0x00000008ff897435 */ /* 0x000fe200000001ff */
[----:B------:R-:W-:Y:S02]  /*24e0*/  MOV R139, 0x1f ;  /* 0x0000001f008b7802 */ /* 0x000fe40000000f00 */
[----:B------:R-:W-:-:S02]  /*24f0*/  MOV R148, 0xffffffff ;  /* 0xffffffff00947802 */ /* 0x000fc40000000f00 */
[----:B------:R-:W-:Y:S02]  /*2500*/  MOV R150, 0x2520 ;  /* 0x0000252000967802 */ /* 0x000fe40000000f00 */
[----:B------:R-:W-:Y:S05]  /*2510*/  CALL.REL.NOINC `($__internal_149_$__cuda_sm70_shflsync_bfly_p) ;  /* 0x0000067000007944 */ /* 0x000fea0003c00000 */
[----:B01----:R-:W-:Y:S01]  /*2520*/  FADD.FTZ R152, R152, R137 ;  /* 0x0000008998987221 */ /* 0x003fe20000010000 */
[----:B------:R-:W-:Y:S01]  /*2530*/  HFMA2.MMA R137, -RZ, RZ, 0, 9.5367431640625e-07 ;  /* 0x00000010ff897435 */ /* 0x000fe200000001ff */
[----:B------:R-:W-:Y:S02]  /*2540*/  MOV R139, 0x1f ;  /* 0x0000001f008b7802 */ /* 0x000fe40000000f00 */
[----:B------:R-:W-:Y:S02]  /*2550*/  MOV R148, 0xffffffff ;  /* 0xffffffff00947802 */ /* 0x000fe40000000f00 */
[----:B------:R-:W-:Y:S02]  /*2560*/  MOV R150, 0x2580 ;  /* 0x0000258000967802 */ /* 0x000fe40000000f00 */
[----:B------:R-:W-:Y:S05]  /*2570*/  CALL.REL.NOINC `($__internal_149_$__cuda_sm70_shflsync_bfly_p) ;  /* 0x0000061000007944 */ /* 0x000fea0003c00000 */
[----:B-1----:R-:W-:Y:S01]  /*2580*/  FADD.FTZ R136, R152, R137 ;  /* 0x0000008998887221 */ /* 0x002fe20000010000 */
[----:B0-----:R-:W-:-:S03]  /*2590*/  MOV R139, 0x1f ;  /* 0x0000001f008b7802 */ /* 0x001fc60000000f00 */
        /* <DEDUP_REMOVED lines=66> */
[----:B------:R-:W-:Y:S01]  /*29c0*/  HFMA2.MMA R137, -RZ, RZ, 0, 5.9604644775390625e-08 ;  /* 0x00000001ff897435 */ /* 0x000fe200000001ff */
[----:B------:R-:W-:-:S05]  /*29d0*/  MOV R148, 0xffffffff ;  /* 0xffffffff00947802 */ /* 0x000fca0000000f00 */
[----:B------:R-:W-:Y:S05]  /*29e0*/  CALL.REL.NOINC `($__internal_149_$__cuda_sm70_shflsync_bfly_p) ;  /* 0x000001a000007944 */ /* 0x000fea0003c00000 */
[----:B01----:R-:W-:Y:S01]  /*29f0*/  FADD.FTZ R152, R152, R137 ;  /* 0x0000008998987221 */ /* 0x003fe20000010000 */
[----:B------:R-:W-:Y:S01]  /*2a00*/  HFMA2.MMA R137, -RZ, RZ, 0, 1.1920928955078125e-07 ;  /* 0x00000002ff897435 */ /* 0x000fe200000001ff */
[----:B------:R-:W-:Y:S02]  /*2a10*/  MOV R139, 0x1f ;  /* 0x0000001f008b7802 */ /* 0x000fe40000000f00 */
[----:B------:R-:W-:Y:S02]  /*2a20*/  MOV R148, 0xffffffff ;  /* 0xffffffff00947802 */ /* 0x000fe40000000f00 */
[----:B------:R-:W-:Y:S02]  /*2a30*/  MOV R150, 0x2a50 ;  /* 0x00002a5000967802 */ /* 0x000fe40000000f00 */
[----:B------:R-:W-:Y:S05]  /*2a40*/  CALL.REL.NOINC `($__internal_149_$__cuda_sm70_shflsync_bfly_p) ;  /* 0x0000014000007944 */ /* 0x000fea0003c00000 */
[----:B01----:R-:W-:Y:S01]  /*2a50*/  FADD.FTZ R152, R152, R137 ;  /* 0x0000008998987221 */ /* 0x003fe20000010000 */
[----:B------:R-:W-:Y:S01]  /*2a60*/  HFMA2.MMA R137, -RZ, RZ, 0, 2.384185791015625e-07 ;  /* 0x00000004ff897435 */ /* 0x000fe200000001ff */
[----:B------:R-:W-:-:S02]  /*2a70*/  MOV R139, 0x1f ;  /* 0x0000001f008b7802 */ /* 0x000fc40000000f00 */
[----:B------:R-:W-:Y:S02]  /*2a80*/  MOV R148, 0xffffffff ;  /* 0xffffffff00947802 */ /* 0x000fe40000000f00 */
[----:B------:R-:W-:Y:S02]  /*2a90*/  MOV R150, 0x2ab0 ;  /* 0x00002ab000967802 */ /* 0x000fe40000000f00 */
[----:B------:R-:W-:Y:S05]  /*2aa0*/  CALL.REL.NOINC `($__internal_149_$__cuda_sm70_shflsync_bfly_p) ;  /* 0x000000e000007944 */ /* 0x000fea0003c00000 */
[----:B01----:R-:W-:Y:S01]  /*2ab0*/  FADD.FTZ R152, R152, R137 ;  /* 0x0000008998987221 */ /* 0x003fe20000010000 */
[----:B------:R-:W-:Y:S01]  /*2ac0*/  HFMA2.MMA R137, -RZ, RZ, 0, 4.76837158203125e-07 ;  /* 0x00000008ff897435 */ /* 0x000fe200000001ff */
[----:B------:R-:W-:Y:S02]  /*2ad0*/  MOV R139, 0x1f ;  /* 0x0000001f008b7802 */ /* 0x000fe40000000f00 */
[----:B------:R-:W-:Y:S02]  /*2ae0*/  MOV R148, 0xffffffff ;  /* 0xffffffff00947802 */ /* 0x000fe40000000f00 */
[----:B------:R-:W-:Y:S02]  /*2af0*/  MOV R150, 0x2b10 ;  /* 0x00002b1000967802 */ /* 0x000fe40000000f00 */
[----:B------:R-:W-:Y:S05]  /*2b00*/  CALL.REL.NOINC `($__internal_149_$__cuda_sm70_shflsync_bfly_p) ;  /* 0x0000008000007944 */ /* 0x000fea0003c00000 */
[----:B01----:R-:W-:Y:S01]  /*2b10*/  FADD.FTZ R152, R152, R137 ;  /* 0x0000008998987221 */ /* 0x003fe20000010000 */
[----:B------:R-:W-:Y:S01]  /*2b20*/  HFMA2.MMA R137, -RZ, RZ, 0, 9.5367431640625e-07 ;  /* 0x00000010ff897435 */ /* 0x000fe200000001ff */
[----:B------:R-:W-:-:S02]  /*2b30*/  MOV R139, 0x1f ;  /* 0x0000001f008b7802 */ /* 0x000fc40000000f00 */
[----:B------:R-:W-:Y:S02]  /*2b40*/  MOV R148, 0xffffffff ;  /* 0xffffffff00947802 */ /* 0x000fe40000000f00 */
[----:B------:R-:W-:Y:S02]  /*2b50*/  MOV R150, 0x2b70 ;  /* 0x00002b7000967802 */ /* 0x000fe40000000f00 */
[----:B------:R-:W-:Y:S05]  /*2b60*/  CALL.REL.NOINC `($__internal_149_$__cuda_sm70_shflsync_bfly_p) ;  /* 0x0000002000007944 */ /* 0x000fea0003c00000 */
[----:B-1----:R-:W-:Y:S01]  /*2b70*/  MOV R151, R137 ;  /* 0x0000008900977202 */ /* 0x002fe20000000f00 */
[----:B0-----:R-:W-:Y:S05]  /*2b80*/  BRA `(.L_x_26510) ;  /* 0xffffec6000007947 */ /* 0x001fea000383ffff */
        .weak           $__internal_149_$__cuda_sm70_shflsync_bfly_p
        .type           $__internal_149_$__cuda_sm70_shflsync_bfly_p,@function
        .size           $__internal_149_$__cuda_sm70_shflsync_bfly_p,(.L_x_29213 - $__internal_149_$__cuda_sm70_shflsync_bfly_p)
$__internal_149_$__cuda_sm70_shflsync_bfly_p:
[----:B------:R-:W-:Y:S01]  /*2b90*/  HFMA2.MMA R151, -RZ, RZ, 0, 0 ;  /* 0x00000000ff977435 */ /* 0x000fe200000001ff */
[----:B------:R-:W-:Y:S04]  /*2ba0*/  WARPSYNC R148 ;  /* 0x0000009400007348 */ /* 0x000fe80003800000 */
[----:B------:R0:W1:Y:S01]  /*2bb0*/  SHFL.BFLY PT, R137, R152, R137, R139 ;  /* 0x0c00008998897389 */ /* 0x00006200000e008b */
[----:B------:R-:W-:Y:S05]  /*2bc0*/  RET.REL.NODEC R150 `(_ZN10layer_norm13ln_fwd_kernelINS_13Kernel_traitsIfffffjLj4096ELj1ELj1ELj4ELj16ENS_18Kernel_traits_baseILj4096EfffffjLj128EEEEELb0ELb1ELb0ELb1EEEvNS_9FwdParamsE) ;  /* 0xffffd43096007950 */ /* 0x000fea0003c3ffff */
.L_x_26511:
        /* <DEDUP_REMOVED lines=11> */
.L_x_29213:


//--------------------- .text._ZN10layer_norm13ln_fwd_kernelINS_13Kernel_traitsIfffffjLj4096ELj1ELj1ELj4ELj16ENS_18Kernel_traits_baseILj4096EfffffjLj128EEEEELb0ELb1ELb1ELb0EEEvNS_9FwdParamsE --------------------------
	.section	.text._ZN10layer_norm13ln_fwd_kernelINS_13Kernel_traitsIfffffjLj4096ELj1ELj1ELj4ELj16ENS_18Kernel_traits_baseILj4096EfffffjLj128EEEEELb0ELb1ELb1ELb0EEEvNS_9FwdParamsE,"ax",@progbits
	.sectioninfo	@"SHI_REGISTERS=162"
	.align	128
        .global         _ZN10layer_norm13ln_fwd_kernelINS_13Kernel_traitsIfffffjLj4096ELj1ELj1ELj4ELj16ENS_18Kernel_traits_baseILj4096EfffffjLj128EEEEELb0ELb1ELb1ELb0EEEvNS_9FwdParamsE
        .type           _ZN10layer_norm13ln_fwd_kernelINS_13Kernel_traitsIfffffjLj4096ELj1ELj1ELj4ELj16ENS_18Kernel_traits_baseILj4096EfffffjLj128EEEEELb0ELb1ELb1ELb0EEEvNS_9FwdParamsE,@function
        .size           _ZN10layer_norm13ln_fwd_kernelINS_13Kernel_traitsIfffffjLj4096ELj1ELj1ELj4ELj16ENS_18Kernel_traits_baseILj4096EfffffjLj128EEEEELb0ELb1ELb1ELb0EEEvNS_9FwdParamsE,(.L_x_29214 - _ZN10layer_norm13ln_fwd_kernelINS_13Kernel_traitsIfffffjLj4096ELj1ELj1ELj4ELj16ENS_18Kernel_traits_baseILj4096EfffffjLj128EEEEELb0ELb1ELb1ELb0EEEvNS_9FwdParamsE)
        .other          _ZN10layer_norm13ln_fwd_kernelINS_13Kernel_traitsIfffffjLj4096ELj1ELj1ELj4ELj16ENS_18Kernel_traits_baseILj4096EfffffjLj128EEEEELb0ELb1ELb1ELb0EEEvNS_9FwdParamsE,@"STO_CUDA_ENTRY STV_DEFAULT"
_ZN10layer_norm13ln_fwd_kernelINS_13Kernel_traitsIfffffjLj4096ELj1ELj1ELj4ELj16ENS_18Kernel_traits_baseILj4096EfffffjLj128EEEEELb0ELb1ELb1ELb0EEEvNS_9FwdParamsE:
.text._ZN10layer_norm13ln_fwd_kernelINS_13Kernel_traitsIfffffjLj4096ELj1ELj1ELj4ELj16ENS_18Kernel_traits_baseILj4096EfffffjLj128EEEEELb0ELb1ELb1ELb0EEEvNS_9FwdParamsE:
        /* <DEDUP_REMOVED lines=34> */
.L_x_26513:
[----:B------:R-:W-:Y:S05]  /*0220*/  BSYNC B0 ;  /* 0x0000000000007941 */ /* 0x000fea0003800000 */
.L_x_26512:
        /* <DEDUP_REMOVED lines=16> */
.L_x_26515:
[----:B------:R-:W-:Y:S05]  /*0330*/  BSYNC B0 ;  /* 0x0000000000007941 */ /* 0x000fea0003800000 */
.L_x_26514:
        /* <DEDUP_REMOVED lines=16> */
.L_x_26517:
[----:B------:R-:W-:Y:S05]  /*0440*/  BSYNC B0 ;  /* 0x0000000000007941 */ /* 0x000fea0003800000 */
.L_x_26516:
        /* <DEDUP_REMOVED lines=16> */
.L_x_26519:
[----:B------:R-:W-:Y:S05]  /*0550*/  BSYNC B0 ;  /* 0x0000000000007941 */ /* 0x000fea0003800000 */
.L_x_26518:
        /* <DEDUP_REMOVED lines=16> */
.L_x_26521:
[----:B------:R-:W-:Y:S05]  /*0660*/  BSYNC B0 ;  /* 0x0000000000007941 */ /* 0x000fea0003800000 */
.L_x_26520:
        /* <DEDUP_REMOVED lines=18> */
.L_x_26523:
[----:B------:R-:W-:Y:S05]  /*0790*/  BSYNC B0 ;  /* 0x0000000000007941 */ /* 0x000fea0003800000 */
.L_x_26522:
        /* <DEDUP_REMOVED lines=18> */
.L_x_26525:
[----:B------:R-:W-:Y:S05]  /*08c0*/  BSYNC B0 ;  /* 0x0000000000007941 */ /* 0x000fea0003800000 */
.L_x_26524:
        /* <DEDUP_REMOVED lines=17> */
.L_x_26527:
[----:B------:R-:W-:Y:S05]  /*09e0*/  BSYNC B0 ;  /* 0x0000000000007941 */ /* 0x000fea0003800000 */
.L_x_26526:
        /* <DEDUP_REMOVED lines=26> */
.L_x_26627:
[----:B------:R-:W-:-:S05]  /*0b90*/  MOV R146, 0x4 ;  /* 0x0000000400927802 */ /* 0x000fca0000000f00 */
[----:B------:R-:W-:-:S05]  /*0ba0*/  IMAD.WIDE R144, R3, R146, c[0x0][0x1d0] ;  /* 0x0000740003907625 */ /* 0x000fca00078e0292 */
[----:B0-----:R0:W2:Y:S01]  /*0bb0*/  LDG.E R7, [R144.64] ;  /* 0x0000000490077981 */ /* 0x0010a2000c1e1900 */
[----:B------:R-:W-:-:S05]  /*0bc0*/  IMAD.WIDE R146, R3, R146, c[0x0][0x1d8] ;  /* 0x0000760003927625 */ /* 0x000fca00078e0292 */
[----:B-----5:R3:W5:Y:S01]  /*0bd0*/  LDG.E R149, [R146.64] ;  /* 0x0000000492957981 */ /* 0x020762000c1e1900 */
        /* <DEDUP_REMOVED lines=41> */
.L_x_26531:
[----:B0-----:R-:W-:Y:S05]  /*0e70*/  BSYNC B1 ;  /* 0x0000000000017941 */ /* 0x001fea0003800000 */
.L_x_26530:
[----:B------:R-:W-:Y:S01]  /*0e80*/  BSSY B1, `(.L_x_26532) ;  /* 0x0000005000017945 */ /* 0x000fe20003800000 */
[----:B------:R-:W-:Y:S05]  /*0e90*/  @!P3 BRA `(.L_x_26533) ;  /* 0x000000300000b947 */ /* 0x000fea0003800000 */
[----:B-----5:R-:W-:-:S04]  /*0ea0*/  FMUL.FTZ R146, R113, c[0x0][0x1ec] ;  /* 0x00007b0071927a20 */ /* 0x020fc80000410000 */
[----:B------:R-:W-:-:S04]  /*0eb0*/  FMUL.FTZ R109, R17, R146 ;  /* 0x00000092116d7220 */ /* 0x000fc80000410000 */
[----:B------:R-:W-:Y:S02]  /*0ec0*/  @P2 FADD.FTZ R109, R105, R109 ;  /* 0x0000006d696d2221 */ /* 0x000fe40000010000 */
.L_x_26533:
[----:B------:R-:W-:Y:S05]  /*0ed0*/  BSYNC B1 ;  /* 0x0000000000017941 */ /* 0x000fea0003800000 */
.L_x_26532:
[----:B------:R-:W-:Y:S01]  /*0ee0*/  BSSY B1, `(.L_x_26534) ;  /* 0x0000005000017945 */ /* 0x000fe20003800000 */
[----:B------:R-:W-:Y:S05]  /*0ef0*/  @!P3 BRA `(.L_x_26535) ;  /* 0x000000300000b947 */ /* 0x000fea0003800000 */
[----:B-----5:R-:W-:-:S04]  /*0f00*/  FMUL.FTZ R147, R114, c[0x0][0x1ec] ;  /* 0x00007b0072937a20 */ /* 0x020fc80000410000 */
[----:B------:R-:W-:-:S04]  /*0f10*/  FMUL.FTZ R110, R18, R147 ;  /* 0x00000093126e7220 */ /* 0x000fc80000410000 */
[----:B------:R-:W-:Y:S02]  /*0f20*/  @P2 FADD.FTZ R110, R106, R110 ;  /* 0x0000006e6a6e2221 */ /* 0x000fe40000010000 */
.L_x_26535:
[----:B------:R-:W-:Y:S05]  /*0f30*/  BSYNC B1 ;  /* 0x0000000000017941 */ /* 0x000fea0003800000 */
.L_x_26534:
[----:B------:R-:W-:Y:S01]  /*0f40*/  BSSY B1, `(.L_x_26536) ;  /* 0x0000005000017945 */ /* 0x000fe20003800000 */
[----:B------:R-:W-:Y:S05]  /*0f50*/  @!P3 BRA `(.L_x_26537) ;  /* 0x000000300000b947 */ /* 0x000fea0003800000 */
[----:B-----5:R-:W-:-:S04]  /*0f60*/  FMUL.FTZ R146, R115, c[0x0][0x1ec] ;  /* 0x00007b0073927a20 */ /* 0x020fc80000410000 */
[----:B------:R-:W-:-:S04]  /*0f70*/  FMUL.FTZ R111, R19, R146 ;  /* 0x00000092136f7220 */ /* 0x000fc80000410000 */
[----:B------:R-:W-:Y:S02]  /*0f80*/  @P2 FADD.FTZ R111, R107, R111 ;  /* 0x0000006f6b6f2221 */ /* 0x000fe40000010000 */
.L_x_26537:
[----:B------:R-:W-:Y:S05]  /*0f90*/  BSYNC B1 ;  /* 0x0000000000017941 */ /* 0x000fea0003800000 */
.L_x_26536:
[----:B------:R-:W-:Y:S01]  /*0fa0*/  HFMA2.MMA R147, -RZ, RZ, 0, 9.5367431640625e-07 ;  /* 0x00000010ff937435 */ /* 0x000fe200000001ff */
[----:B------:R-:W-:-:S09]  /*0fb0*/  IADD3 R145, R145, 0x80, RZ ;  /* 0x0000008091917810 */ /* 0x000fd20007ffe0ff */
[C---:B------:R-:W-:Y:S01]  /*0fc0*/  IMAD.WIDE.U32 R146, R144.reuse, R147, c[0x0][0x188] ;  /* 0x0000620090927625 */ /* 0x040fe200078e0093 */
[----:B------:R-:W-:-:S04]  /*0fd0*/  IADD3 R144, R144, 0x80, RZ ;  /* 0x0000008090907810 */ /* 0x000fc80007ffe0ff */
[----:B------:R0:W-:Y:S03]  /*0fe0*/  STG.E.128 [R146.64], R108 ;  /* 0x0000006c92007986 */ /* 0x0001e6000c101d04 */
.L_x_26529:
[----:B---3--:R-:W-:Y:S05]  /*0ff0*/  BSYNC B0 ;  /* 0x0000000000007941 */ /* 0x008fea0003800000 */
.L_x_26528:
        /* <DEDUP_REMOVED lines=29> */
.L_x_26541:
[----:B0-----:R-:W-:Y:S05]  /*11d0*/  BSYNC B1 ;  /* 0x0000000000017941 */ /* 0x001fea0003800000 */
.L_x_26540:
[----:B------:R-:W-:Y:S01]  /*11e0*/  BSSY B1, `(.L_x_26542) ;  /* 0x0000005000017945 */ /* 0x000fe20003800000 */
[----:B------:R-:W-:Y:S05]  /*11f0*/  @!P3 BRA `(.L_x_26543) ;  /* 0x000000300000b947 */ /* 0x000fea0003800000 */
[----:B-----5:R-:W-:-:S04]  /*1200*/  FMUL.FTZ R146, R113, c[0x0][0x1ec] ;  /* 0x00007b0071927a20 */ /* 0x020fc80000410000 */
[----:B------:R-:W-:-:S04]  /*1210*/  FMUL.FTZ R117, R29, R146 ;  /* 0x000000921d757220 */ /* 0x000fc80000410000 */
[----:B------:R-:W-:Y:S02]  /*1220*/  @P2 FADD.FTZ R117, R105, R117 ;  /* 0x0000007569752221 */ /* 0x000fe40000010000 */
.L_x_26543:
[----:B------:R-:W-:Y:S05]  /*1230*/  BSYNC B1 ;  /* 0x0000000000017941 */ /* 0x000fea0003800000 */
.L_x_26542:
[----:B------:R-:W-:Y:S01]  /*1240*/  BSSY B1, `(.L_x_26544) ;  /* 0x0000005000017945 */ /* 0x000fe20003800000 */
[----:B------:R-:W-:Y:S05]  /*1250*/  @!P3 BRA `(.L_x_26545) ;  /* 0x000000300000b947 */ /* 0x000fea0003800000 */
[----:B-----5:R-:W-:-:S04]  /*1260*/  FMUL.FTZ R147, R114, c[0x0][0x1ec] ;  /* 0x00007b0072937a20 */ /* 0x020fc80000410000 */
[----:B------:R-:W-:-:S04]  /*1270*/  FMUL.FTZ R118, R30, R147 ;  /* 0x000000931e767220 */ /* 0x000fc80000410000 */
[----:B------:R-:W-:Y:S02]  /*1280*/  @P2 FADD.FTZ R118, R106, R118 ;  /* 0x000000766a762221 */ /* 0x000fe40000010000 */
.L_x_26545:
[----:B------:R-:W-:Y:S05]  /*1290*/  BSYNC B1 ;  /* 0x0000000000017941 */ /* 0x000fea0003800000 */
.L_x_26544:
[----:B------:R-:W-:Y:S01]  /*12a0*/  BSSY B1, `(.L_x_26546) ;  /* 0x0000005000017945 */ /* 0x000fe20003800000 */
[----:B------:R-:W-:Y:S05]  /*12b0*/  @!P3 BRA `(.L_x_26547) ;  /* 0x000000300000b947 */ /* 0x000fea0003800000 */
[----:B-----5:R-:W-:-:S04]  /*12c0*/  FMUL.FTZ R146, R115, c[0x0][0x1ec] ;  /* 0x00007b0073927a20 */ /* 0x020fc80000410000 */
[----:B------:R-:W-:-:S04]  /*12d0*/  FMUL.FTZ R119, R31, R146 ;  /* 0x000000921f777220 */ /* 0x000fc80000410000 */
[----:B------:R-:W-:Y:S02]  /*12e0*/  @P2 FADD.FTZ R119, R107, R119 ;  /* 0x000000776b772221 */ /* 0x000fe40000010000 */
.L_x_26547:
[----:B------:R-:W-:Y:S05]  /*12f0*/  BSYNC B1 ;  /* 0x0000000000017941 */ /* 0x000fea0003800000 */
.L_x_26546:
[----:B------:R-:W-:Y:S01]  /*1300*/  HFMA2.MMA R147, -RZ, RZ, 0, 9.5367431640625e-07 ;  /* 0x00000010ff937435 */ /* 0x000fe200000001ff */
[----:B------:R-:W-:-:S09]  /*1310*/  IADD3 R145, R145, 0x80, RZ ;  /* 0x0000008091917810 */ /* 0x000fd20007ffe0ff */
[C---:B------:R-:W-:Y:S01]  /*1320*/  IMAD.WIDE.U32 R146, R144.reuse, R147, c[0x0][0x188] ;  /* 0x0000620090927625 */ /* 0x040fe200078e0093 */
[----:B------:R-:W-:-:S04]  /*1330*/  IADD3 R144, R144, 0x80, RZ ;  /* 0x0000008090907810 */ /* 0x000fc80007ffe0ff */
[----:B------:R0:W-:Y:S03]  /*1340*/  STG.E.128 [R146.64], R116 ;  /* 0x0000007492007986 */ /* 0x0001e6000c101d04 */
.L_x_26539:
[----:B------:R-:W-:Y:S05]  /*1350*/  BSYNC B0 ;  /* 0x0000000000007941 */ /* 0x000fea0003800000 */
.L_x_26538:
        /* <DEDUP_REMOVED lines=29> */
.L_x_26551:
[----:B0-----:R-:W-:Y:S05]  /*1530*/  BSYNC B1 ;  /* 0x0000000000017941 */ /* 0x001fea0003800000 */
.L_x_26550:
[----:B------:R-:W-:Y:S01]  /*1540*/  BSSY B1, `(.L_x_26552) ;  /* 0x0000005000017945 */ /* 0x000fe20003800000 */
[----:B------:R-:W-:Y:S05]  /*1550*/  @!P3 BRA `(.L_x_26553) ;  /* 0x000000300000b947 */ /* 0x000fea0003800000 */
[----:B-----5:R-:W-:-:S04]  /*1560*/  FMUL.FTZ R146, R113, c[0x0][0x1ec] ;  /* 0x00007b0071927a20 */ /* 0x020fc80000410000 */
[----:B------:R-:W-:-:S04]  /*1570*/  FMUL.FTZ R121, R41, R146 ;  /* 0x0000009229797220 */ /* 0x000fc80000410000 */
[----:B------:R-:W-:Y:S02]  /*1580*/  @P2 FADD.FTZ R121, R105, R121 ;  /* 0x0000007969792221 */ /* 0x000fe40000010000 */
.L_x_26553:
[----:B------:R-:W-:Y:S05]  /*1590*/  BSYNC B1 ;  /* 0x0000000000017941 */ /* 0x000fea0003800000 */
.L_x_26552:
[----:B------:R-:W-:Y:S01]  /*15a0*/  BSSY B1, `(.L_x_26554) ;  /* 0x0000005000017945 */ /* 0x000fe20003800000 */
[----:B------:R-:W-:Y:S05]  /*15b0*/  @!P3 BRA `(.L_x_26555) ;  /* 0x000000300000b947 */ /* 0x000fea0003800000 */
[----:B-----5:R-:W-:-:S04]  /*15c0*/  FMUL.FTZ R147, R114, c[0x0][0x1ec] ;  /* 0x00007b0072937a20 */ /* 0x020fc80000410000 */
[----:B------:R-:W-:-:S04]  /*15d0*/  FMUL.FTZ R122, R42, R147 ;  /* 0x000000932a7a7220 */ /* 0x000fc80000410000 */
[----:B------:R-:W-:Y:S02]  /*15e0*/  @P2 FADD.FTZ R122, R106, R122 ;  /* 0x0000007a6a7a2221 */ /* 0x000fe40000010000 */
.L_x_26555:
[----:B------:R-:W-:Y:S05]  /*15f0*/  BSYNC B1 ;  /* 0x0000000000017941 */ /* 0x000fea0003800000 */
.L_x_26554:
[----:B------:R-:W-:Y:S01]  /*1600*/  BSSY B1, `(.L_x_26556) ;  /* 0x0000005000017945 */ /* 0x000fe20003800000 */
[----:B------:R-:W-:Y:S05]  /*1610*/  @!P3 BRA `(.L_x_26557) ;  /* 0x000000300000b947 */ /* 0x000fea0003800000 */
[----:B-----5:R-:W-:-:S04]  /*1620*/  FMUL.FTZ R146, R115, c[0x0][0x1ec] ;  /* 0x00007b0073927a20 */ /* 0x020fc80000410000 */
[----:B------:R-:W-:-:S04]  /*1630*/  FMUL.FTZ R123, R43, R146 ;  /* 0x000000922b7b7220 */ /* 0x000fc80000410000 */
[----:B------:R-:W-:Y:S02]  /*1640*/  @P2 FADD.FTZ R123, R107, R123 ;  /* 0x0000007b6b7b2221 */ /* 0x000fe40000010000 */
.L_x_26557:
[----:B------:R-:W-:Y:S05]  /*1650*/  BSYNC B1 ;  /* 0x0000000000017941 */ /* 0x000fea0003800000 */
.L_x_26556:
[----:B------:R-:W-:Y:S01]  /*1660*/  HFMA2.MMA R147, -RZ, RZ, 0, 9.5367431640625e-07 ;  /* 0x00000010ff937435 */ /* 0x000fe200000001ff */
[----:B------:R-:W-:-:S09]  /*1670*/  IADD3 R145, R145, 0x80, RZ ;  /* 0x0000008091917810 */ /* 0x000fd20007ffe0ff */
[C---:B------:R-:W-:Y:S01]  /*1680*/  IMAD.WIDE.U32 R146, R144.reuse, R147, c[0x0][0x188] ;  /* 0x0000620090927625 */ /* 0x040fe200078e0093 */
[----:B------:R-:W-:-:S04]  /*1690*/  IADD3 R144, R144, 0x80, RZ ;  /* 0x0000008090907810 */ /* 0x000fc80007ffe0ff */
[----:B------:R0:W-:Y:S03]  /*16a0*/  STG.E.128 [R146.64], R120 ;  /* 0x0000007892007986 */ /* 0x0001e6000c101d04 */
.L_x_26549:
[----:B------:R-:W-:Y:S05]  /*16b0*/  BSYNC B0 ;  /* 0x0000000000007941 */ /* 0x000fea0003800000 */
.L_x_26548:
        /* <DEDUP_REMOVED lines=29> */
.L_x_26561:
[----:B0-----:R-:W-:Y:S05]  /*1890*/  BSYNC B1 ;  /* 0x0000000000017941 */ /* 0x001fea0003800000 */
.L_x_26560:
[----:B------:R-:W-:Y:S01]  /*18a0*/  BSSY B1, `(.L_x_26562) ;  /* 0x0000005000017945 */ /* 0x000fe20003800000 */
[----:B------:R-:W-:Y:S05]  /*18b0*/  @!P3 BRA `(.L_x_26563) ;  /* 0x000000300000b947 */ /* 0x000fea0003800000 */
[----:B-----5:R-:W-:-:S04]  /*18c0*/  FMUL.FTZ R146, R113, c[0x0][0x1ec] ;  /* 0x00007b0071927a20 */ /* 0x020fc80000410000 */
[----:B------:R-:W-:-:S04]  /*18d0*/  FMUL.FTZ R125, R53, R146 ;  /* 0x00000092357d7220 */ /* 0x000fc80000410000 */
[----:B------:R-:W-:Y:S02]  /*18e0*/  @P2 FADD.FTZ R125, R105, R125 ;  /* 0x0000007d697d2221 */ /* 0x000fe40000010000 */
.L_x_26563:
[----:B------:R-:W-:Y:S05]  /*18f0*/  BSYNC B1 ;  /* 0x0000000000017941 */ /* 0x000fea0003800000 */
.L_x_26562:
[----:B------:R-:W-:Y:S01]  /*1900*/  BSSY B1, `(.L_x_26564) ;  /* 0x0000005000017945 */ /* 0x000fe20003800000 */
[----:B------:R-:W-:Y:S05]  /*1910*/  @!P3 BRA `(.L_x_26565) ;  /* 0x000000300000b947 */ /* 0x000fea0003800000 */
[----:B-----5:R-:W-:-:S04]  /*1920*/  FMUL.FTZ R147, R114, c[0x0][0x1ec] ;  /* 0x00007b0072937a20 */ /* 0x020fc80000410000 */
[----:B------:R-:W-:-:S04]  /*1930*/  FMUL.FTZ R126, R54, R147 ;  /* 0x00000093367e7220 */ /* 0x000fc80000410000 */
[----:B------:R-:W-:Y:S02]  /*1940*/  @P2 FADD.FTZ R126, R106, R126 ;  /* 0x0000007e6a7e2221 */ /* 0x000fe40000010000 */
.L_x_26565:
[----:B------:R-:W-:Y:S05]  /*1950*/  BSYNC B1 ;  /* 0x0000000000017941 */ /* 0x000fea0003800000 */
.L_x_26564:
[----:B------:R-:W-:Y:S01]  /*1960*/  BSSY B1, `(.L_x_26566) ;  /* 0x0000005000017945 */ /* 0x000fe20003800000 */
[----:B------:R-:W-:Y:S05]  /*1970*/  @!P3 BRA `(.L_x_26567) ;  /* 0x000000300000b947 */ /* 0x000fea0003800000 */
[----:B-----5:R-:W-:-:S04]  /*1980*/  FMUL.FTZ R146, R115, c[0x0][0x1ec] ;  /* 0x00007b0073927a20 */ /* 0x020fc80000410000 */
[----:B------:R-:W-:-:S04]  /*1990*/  FMUL.FTZ R127, R55, R146 ;  /* 0x00000092377f7220 */ /* 0x000fc80000410000 */
[----:B------:R-:W-:Y:S02]  /*19a0*/  @P2 FADD.FTZ R127, R107, R127 ;  /* 0x0000007f6b7f2221 */ /* 0x000fe40000010000 */
.L_x_26567:
[----:B------:R-:W-:Y:S05]  /*19b0*/  BSYNC B1 ;  /* 0x0000000000017941 */ /* 0x000fea0003800000 */
.L_x_26566:
[----:B------:R-:W-:Y:S01]  /*19c0*/  HFMA2.MMA R147, -RZ, RZ, 0, 9.5367431640625e-07 ;  /* 0x00000010ff937435 */ /* 0x000fe200000001ff */
[----:B------:R-:W-:-:S09]  /*19d0*/  IADD3 R145, R145, 0x80, RZ ;  /* 0x0000008091917810 */ /* 0x000fd20007ffe0ff */
[C---:B------:R-:W-:Y:S01]  /*19e0*/  IMAD.WIDE.U32 R146, R144.reuse, R147, c[0x0][0x188] ;  /* 0x0000620090927625 */ /* 0x040fe200078e0093 */
[----:B------:R-:W-:-:S04]  /*19f0*/  IADD3 R144, R144, 0x80, RZ ;  /* 0x0000008090907810 */ /* 0x000fc80007ffe0ff */
[----:B------:R0:W-:Y:S03]  /*1a00*/  STG.E.128 [R146.64], R124 ;  /* 0x0000007c92007986 */ /* 0x0001e6000c101d04 */
.L_x_26559:
[----:B------:R-:W-:Y:S05]  /*1a10*/  BSYNC B0 ;  /* 0x0000000000007941 */ /* 0x000fea0003800000 */
.L_x_26558:
        /* <DEDUP_REMOVED lines=29> */
.L_x_26571:
[----:B0-----:R-:W-:Y:S05]  /*1bf0*/  BSYNC B1 ;  /* 0x0000000000017941 */ /* 0x001fea0003800000 */
.L_x_26570:
[----:B------:R-:W-:Y:S01]  /*1c00*/  BSSY B1, `(.L_x_26572) ;  /* 0x0000005000017945 */ /* 0x000fe20003800000 */
[----:B------:R-:W-:Y:S05]  /*1c10*/  @!P3 BRA `(.L_x_26573) ;  /* 0x000000300000b947 */ /* 0x000fea0003800000 */
[----:B-----5:R-:W-:-:S04]  /*1c20*/  FMUL.FTZ R146, R113, c[0x0][0x1ec] ;  /* 0x00007b0071927a20 */ /* 0x020fc80000410000 */
[----:B------:R-:W-:-:S04]  /*1c30*/  FMUL.FTZ R129, R65, R146 ;  /* 0x0000009241817220 */ /* 0x000fc80000410000 */
[----:B------:R-:W-:Y:S02]  /*1c40*/  @P2 FADD.FTZ R129, R105, R129 ;  /* 0x0000008169812221 */ /* 0x000fe40000010000 */
.L_x_26573:
[----:B------:R-:W-:Y:S05]  /*1c50*/  BSYNC B1 ;  /* 0x0000000000017941 */ /* 0x000fea0003800000 */
.L_x_26572:
[----:B------:R-:W-:Y:S01]  /*1c60*/  BSSY B1, `(.L_x_26574) ;  /* 0x0000005000017945 */ /* 0x000fe20003800000 */
[----:B------:R-:W-:Y:S05]  /*1c70*/  @!P3 BRA `(.L_x_26575) ;  /* 0x000000300000b947 */ /* 0x000fea0003800000 */
[----:B-----5:R-:W-:-:S04]  /*1c80*/  FMUL.FTZ R147, R114, c[0x0][0x1ec] ;  /* 0x00007b0072937a20 */ /* 0x020fc80000410000 */
[----:B------:R-:W-:-:S04]  /*1c90*/  FMUL.FTZ R130, R66, R147 ;  /* 0x0000009342827220 */ /* 0x000fc80000410000 */
[----:B------:R-:W-:Y:S02]  /*1ca0*/  @P2 FADD.FTZ R130, R106, R130 ;  /* 0x000000826a822221 */ /* 0x000fe40000010000 */
.L_x_26575:
[----:B------:R-:W-:Y:S05]  /*1cb0*/  BSYNC B1 ;  /* 0x0000000000017941 */ /* 0x000fea0003800000 */
.L_x_26574:
[----:B------:R-:W-:Y:S01]  /*1cc0*/  BSSY B1, `(.L_x_26576) ;  /* 0x0000005000017945 */ /* 0x000fe20003800000 */
[----:B------:R-:W-:Y:S05]  /*1cd0*/  @!P3 BRA `(.L_x_26577) ;  /* 0x000000300000b947 */ /* 0x000fea0003800000 */
[----:B-----5:R-:W-:-:S04]  /*1ce0*/  FMUL.FTZ R146, R115, c[0x0][0x1ec] ;  /* 0x00007b0073927a20 */ /* 0x020fc80000410000 */
[----:B------:R-:W-:-:S04]  /*1cf0*/  FMUL.FTZ R131, R67, R146 ;  /* 0x0000009243837220 */ /* 0x000fc80000410000 */
[----:B------:R-:W-:Y:S02]  /*1d00*/  @P2 FADD.FTZ R131, R107, R131 ;  /* 0x000000836b832221 */ /* 0x000fe40000010000 */
.L_x_26577:
[----:B------:R-:W-:Y:S05]  /*1d10*/  BSYNC B1 ;  /* 0x0000000000017941 */ /* 0x000fea0003800000 */
.L_x_26576:
[----:B------:R-:W-:Y:S01]  /*1d20*/  HFMA2.MMA R147, -RZ, RZ, 0, 9.5367431640625e-07 ;  /* 0x00000010ff937435 */ /* 0x000fe200000001ff */
[----:B------:R-:W-:-:S09]  /*1d30*/  IADD3 R145, R145, 0x80, RZ ;  /* 0x0000008091917810 */ /* 0x000fd20007ffe0ff */
[C---:B------:R-:W-:Y:S01]  /*1d40*/  IMAD.WIDE.U32 R146, R144.reuse, R147, c[0x0][0x188] ;  /* 0x0000620090927625 */ /* 0x040fe200078e0093 */
[----:B------:R-:W-:-:S04]  /*1d50*/  IADD3 R144, R144, 0x80, RZ ;  /* 0x0000008090907810 */ /* 0x000fc80007ffe0ff */
[----:B------:R0:W-:Y:S03]  /*1d60*/  STG.E.128 [R146.64], R128 ;  /* 0x0000008092007986 */ /* 0x0001e6000c101d04 */
.L_x_26569:
[----:B------:R-:W-:Y:S05]  /*1d70*/  BSYNC B0 ;  /* 0x0000000000007941 */ /* 0x000fea0003800000 */
.L_x_26568:
        /* <DEDUP_REMOVED lines=29> */
.L_x_26581:
[----:B0-----:R-:W-:Y:S05]  /*1f50*/  BSYNC B1 ;  /* 0x0000000000017941 */ /* 0x001fea0003800000 */
.L_x_26580:
[----:B------:R-:W-:Y:S01]  /*1f60*/  BSSY B1, `(.L_x_26582) ;  /* 0x0000005000017945 */ /* 0x000fe20003800000 */
[----:B------:R-:W-:Y:S05]  /*1f70*/  @!P3 BRA `(.L_x_26583) ;  /* 0x000000300000b947 */ /* 0x000fea0003800000 */
[----:B-----5:R-:W-:-:S04]  /*1f80*/  FMUL.FTZ R146, R113, c[0x0][0x1ec] ;  /* 0x00007b0071927a20 */ /* 0x020fc80000410000 */
[----:B------:R-:W-:-:S04]  /*1f90*/  FMUL.FTZ R133, R77, R146 ;  /* 0x000000924d857220 */ /* 0x000fc80000410000 */
[----:B------:R-:W-:Y:S02]  /*1fa0*/  @P2 FADD.FTZ R133, R105, R133 ;  /* 0x0000008569852221 */ /* 0x000fe40000010000 */
.L_x_26583:
[----:B------:R-:W-:Y:S05]  /*1fb0*/  BSYNC B1 ;  /* 0x0000000000017941 */ /* 0x000fea0003800000 */
.L_x_26582:
[----:B------:R-:W-:Y:S01]  /*1fc0*/  BSSY B1, `(.L_x_26584) ;  /* 0x0000005000017945 */ /* 0x000fe20003800000 */
[----:B------:R-:W-:Y:S05]  /*1fd0*/  @!P3 BRA `(.L_x_26585) ;  /* 0x000000300000b947 */ /* 0x000fea0003800000 */
[----:B-----5:R-:W-:-:S04]  /*1fe0*/  FMUL.FTZ R147, R114, c[0x0][0x1ec] ;  /* 0x00007b0072937a20 */ /* 0x020fc80000410000 */
[----:B------:R-:W-:-:S04]  /*1ff0*/  FMUL.FTZ R134, R78, R147 ;  /* 0x000000934e867220 */ /* 0x000fc80000410000 */
[----:B------:R-:W-:Y:S02]  /*2000*/  @P2 FADD.FTZ R134, R106, R134 ;  /* 0x000000866a862221 */ /* 0x000fe40000010000 */
.L_x_26585:
[----:B------:R-:W-:Y:S05]  /*2010*/  BSYNC B1 ;  /* 0x0000000000017941 */ /* 0x000fea0003800000 */
.L_x_26584:
[----:B------:R-:W-:Y:S01]  /*2020*/  BSSY B1, `(.L_x_26586) ;  /* 0x0000005000017945 */ /* 0x000fe20003800000 */
[----:B------:R-:W-:Y:S05]  /*2030*/  @!P3 BRA `(.L_x_26587) ;  /* 0x000000300000b947 */ /* 0x000fea0003800000 */
[----:B-----5:R-:W-:-:S04]  /*2040*/  FMUL.FTZ R146, R115, c[0x0][0x1ec] ;  /* 0x00007b0073927a20 */ /* 0x020fc80000410000 */
[----:B------:R-:W-:-:S04]  /*2050*/  FMUL.FTZ R135, R79, R146 ;  /* 0x000000924f877220 */ /* 0x000fc80000410000 */
[----:B------:R-:W-:Y:S02]  /*2060*/  @P2 FADD.FTZ R135, R107, R135 ;  /* 0x000000876b872221 */ /* 0x000fe40000010000 */
.L_x_26587:
[----:B------:R-:W-:Y:S05]  /*2070*/  BSYNC B1 ;  /* 0x0000000000017941 */ /* 0x000fea0003800000 */
.L_x_26586:
[----:B------:R-:W-:Y:S01]  /*2080*/  HFMA2.MMA R147, -RZ, RZ, 0, 9.5367431640625e-07 ;  /* 0x00000010ff937435 */ /* 0x000fe200000001ff */
[----:B------:R-:W-:-:S09]  /*2090*/  IADD3 R145, R145, 0x80, RZ ;  /* 0x0000008091917810 */ /* 0x000fd20007ffe0ff */
[C---:B------:R-:W-:Y:S01]  /*20a0*/  IMAD.WIDE.U32 R146, R144.reuse, R147, c[0x0][0x188] ;  /* 0x0000620090927625 */ /* 0x040fe200078e0093 */
[----:B------:R-:W-:-:S04]  /*20b0*/  IADD3 R144, R144, 0x80, RZ ;  /* 0x0000008090907810 */ /* 0x000fc80007ffe0ff */
[----:B------:R0:W-:Y:S03]  /*20c0*/  STG.E.128 [R146.64], R132 ;  /* 0x0000008492007986 */ /* 0x0001e6000c101d04 */
.L_x_26579:
[----:B------:R-:W-:Y:S05]  /*20d0*/  BSYNC B0 ;  /* 0x0000000000007941 */ /* 0x000fea0003800000 */
.L_x_26578:
        /* <DEDUP_REMOVED lines=29> */
.L_x_26591:
[----:B0-----:R-:W-:Y:S05]  /*22b0*/  BSYNC B1 ;  /* 0x0000000000017941 */ /* 0x001fea0003800000 */
.L_x_26590:
[----:B------:R-:W-:Y:S01]  /*22c0*/  BSSY B1, `(.L_x_26592) ;  /* 0x0000005000017945 */ /* 0x000fe20003800000 */
[----:B------:R-:W-:Y:S05]  /*22d0*/  @!P3 BRA `(.L_x_26593) ;  /* 0x000000300000b947 */ /* 0x000fea0003800000 */
[----:B-----5:R-:W-:-:S04]  /*22e0*/  FMUL.FTZ R146, R113, c[0x0][0x1ec] ;  /* 0x00007b0071927a20 */ /* 0x020fc80000410000 */
[----:B------:R-:W-:-:S04]  /*22f0*/  FMUL.FTZ R137, R89, R146 ;  /* 0x0000009259897220 */ /* 0x000fc80000410000 */
[----:B------:R-:W-:Y:S02]  /*2300*/  @P2 FADD.FTZ R137, R105, R137 ;  /* 0x0000008969892221 */ /* 0x000fe40000010000 */
.L_x_26593:
[----:B------:R-:W-:Y:S05]  /*2310*/  BSYNC B1 ;  /* 0x0000000000017941 */ /* 0x000fea0003800000 */
.L_x_26592:
[----:B------:R-:W-:Y:S01]  /*2320*/  BSSY B1, `(.L_x_26594) ;  /* 0x0000005000017945 */ /* 0x000fe20003800000 */
[----:B------:R-:W-:Y:S05]  /*2330*/  @!P3 BRA `(.L_x_26595) ;  /* 0x000000300000b947 */ /* 0x000fea0003800000 */
[----:B-----5:R-:W-:-:S04]  /*2340*/  FMUL.FTZ R147, R114, c[0x0][0x1ec] ;  /* 0x00007b0072937a20 */ /* 0x020fc80000410000 */
[----:B------:R-:W-:-:S04]  /*2350*/  FMUL.FTZ R138, R90, R147 ;  /* 0x000000935a8a7220 */ /* 0x000fc80000410000 */
[----:B------:R-:W-:Y:S02]  /*2360*/  @P2 FADD.FTZ R138, R106, R138 ;  /* 0x0000008a6a8a2221 */ /* 0x000fe40000010000 */
.L_x_26595:
[----:B------:R-:W-:Y:S05]  /*2370*/  BSYNC B1 ;  /* 0x0000000000017941 */ /* 0x000fea0003800000 */
.L_x_26594:
[----:B------:R-:W-:Y:S01]  /*2380*/  BSSY B1, `(.L_x_26596) ;  /* 0x0000005000017945 */ /* 0x000fe20003800000 */
[----:B------:R-:W-:Y:S05]  /*2390*/  @!P3 BRA `(.L_x_26597) ;  /* 0x000000300000b947 */ /* 0x000fea0003800000 */
[----:B-----5:R-:W-:-:S04]  /*23a0*/  FMUL.FTZ R146, R115, c[0x0][0x1ec] ;  /* 0x00007b0073927a20 */ /* 0x020fc80000410000 */
[----:B------:R-:W-:-:S04]  /*23b0*/  FMUL.FTZ R139, R91, R146 ;  /* 0x000000925b8b7220 */ /* 0x000fc80000410000 */
[----:B------:R-:W-:Y:S02]  /*23c0*/  @P2 FADD.FTZ R139, R107, R139 ;  /* 0x0000008b6b8b2221 */ /* 0x000fe40000010000 */
.L_x_26597:
[----:B------:R-:W-:Y:S05]  /*23d0*/  BSYNC B1 ;  /* 0x0000000000017941 */ /* 0x000fea0003800000 */
.L_x_26596:
[----:B------:R-:W-:Y:S01]  /*23e0*/  HFMA2.MMA R147, -RZ, RZ, 0, 9.5367431640625e-07 ;  /* 0x00000010ff937435 */ /* 0x000fe200000001ff */
[----:B------:R-:W-:-:S09]  /*23f0*/  IADD3 R145, R145, 0x80, RZ ;  /* 0x0000008091917810 */ /* 0x000fd20007ffe0ff */
[C---:B------:R-:W-:Y:S01]  /*2400*/  IMAD.WIDE.U32 R146, R144.reuse, R147, c[0x0][0x188] ;  /* 0x0000620090927625 */ /* 0x040fe200078e0093 */
[----:B------:R-:W-:-:S04]  /*2410*/  IADD3 R144, R144, 0x80, RZ ;  /* 0x0000008090907810 */ /* 0x000fc80007ffe0ff */
[----:B------:R0:W-:Y:S03]  /*2420*/  STG.E.128 [R146.64], R136 ;  /* 0x0000008892007986 */ /* 0x0001e6000c101d04 */
.L_x_26589:
[----:B------:R-:W-:Y:S05]  /*2430*/  BSYNC B0 ;  /* 0x0000000000007941 */ /* 0x000fea0003800000 */
.L_x_26588:
        /* <DEDUP_REMOVED lines=29> */
.L_x_26601:
[----:B------:R-:W-:Y:S05]  /*2610*/  BSYNC B1 ;  /* 0x0000000000017941 */ /* 0x000fea0003800000 */
.L_x_26600:
[----:B------:R-:W-:Y:S01]  /*2620*/  BSSY B1, `(.L_x_26602) ;  /* 0x0000005000017945 */ /* 0x000fe20003800000 */
[----:B------:R-:W-:Y:S05]  /*2630*/  @!P2 BRA `(.L_x_26603) ;  /* 0x000000300000a947 */ /* 0x000fea0003800000 */
[----:B-----5:R-:W-:-:S04]  /*2640*/  FMUL.FTZ R146, R113, c[0x0][0x1ec] ;  /* 0x00007b0071927a20 */ /* 0x020fc80000410000 */
[----:B------:R-:W-:-:S04]  /*2650*/  FMUL.FTZ R141, R101, R146 ;  /* 0x00000092658d7220 */ /* 0x000fc80000410000 */
[----:B------:R-:W-:Y:S02]  /*2660*/  @P1 FADD.FTZ R141, R105, R141 ;  /* 0x0000008d698d1221 */ /* 0x000fe40000010000 */
.L_x_26603:
[----:B------:R-:W-:Y:S05]  /*2670*/  BSYNC B1 ;  /* 0x0000000000017941 */ /* 0x000fea0003800000 */
.L_x_26602:
[----:B------:R-:W-:Y:S01]  /*2680*/  BSSY B1, `(.L_x_26604) ;  /* 0x0000005000017945 */ /* 0x000fe20003800000 */
[----:B------:R-:W-:Y:S05]  /*2690*/  @!P2 BRA `(.L_x_26605) ;  /* 0x000000300000a947 */ /* 0x000fea0003800000 */
[----:B-----5:R-:W-:-:S04]  /*26a0*/  FMUL.FTZ R7, R114, c[0x0][0x1ec] ;  /* 0x00007b0072077a20 */ /* 0x020fc80000410000 */
[----:B------:R-:W-:-:S04]  /*26b0*/  FMUL.FTZ R142, R102, R7 ;  /* 0x00000007668e7220 */ /* 0x000fc80000410000 */
[----:B------:R-:W-:Y:S02]  /*26c0*/  @P1 FADD.FTZ R142, R106, R142 ;  /* 0x0000008e6a8e1221 */ /* 0x000fe40000010000 */
.L_x_26605:
[----:B------:R-:W-:Y:S05]  /*26d0*/  BSYNC B1 ;  /* 0x0000000000017941 */ /* 0x000fea0003800000 */
.L_x_26604:
[----:B------:R-:W-:Y:S01]  /*26e0*/  BSSY B1, `(.L_x_26606) ;  /* 0x0000005000017945 */ /* 0x000fe20003800000 */
[----:B------:R-:W-:Y:S05]  /*26f0*/  @!P2 BRA `(.L_x_26607) ;  /* 0x000000300000a947 */ /* 0x000fea0003800000 */
[----:B-----5:R-:W-:-:S04]  /*2700*/  FMUL.FTZ R146, R115, c[0x0][0x1ec] ;  /* 0x00007b0073927a20 */ /* 0x020fc80000410000 */
[----:B------:R-:W-:-:S04]  /*2710*/  FMUL.FTZ R143, R103, R146 ;  /* 0x00000092678f7220 */ /* 0x000fc80000410000 */
[----:B------:R-:W-:Y:S02]  /*2720*/  @P1 FADD.FTZ R143, R107, R143 ;  /* 0x0000008f6b8f1221 */ /* 0x000fe40000010000 */
.L_x_26607:
[----:B------:R-:W-:Y:S05]  /*2730*/  BSYNC B1 ;  /* 0x0000000000017941 */ /* 0x000fea0003800000 */
.L_x_26606:
[----:B------:R-:W-:-:S10]  /*2740*/  HFMA2.MMA R145, -RZ, RZ, 0, 9.5367431640625e-07 ;  /* 0x00000010ff917435 */ /* 0x000fd400000001ff */
[----:B------:R-:W-:-:S05]  /*2750*/  IMAD.WIDE.U32 R144, R144, R145, c[0x0][0x188] ;  /* 0x0000620090907625 */ /* 0x000fca00078e0091 */
[----:B------:R0:W-:Y:S02]  /*2760*/  STG.E.128 [R144.64], R140 ;  /* 0x0000008c90007986 */ /* 0x0001e4000c101d04 */
.L_x_26599:
[----:B------:R-:W-:Y:S05]  /*2770*/  BSYNC B0 ;  /* 0x0000000000007941 */ /* 0x000fea0003800000 */
.L_x_26598:
        /* <DEDUP_REMOVED lines=47> */
.L_x_26628:
[----:B0-2---:R-:W-:Y:S01]  /*2a70*/  FADD.FTZ R145, R145, R144 ;  /* 0x0000009091917221 */ /* 0x005fe20000010000 */
        /* <DEDUP_REMOVED lines=87> */
.L_x_26629:
        /* <DEDUP_REMOVED lines=8> */
[----:B------:R-:W-:-:S12]  /*3070*/  ISETP.GT.U32.AND P1, PT, R150, 0x3, PT ;  /* 0x000000039600780c */ /* 0x000fd80003f24070 */
[----:B------:R-:W-:Y:S01]  /*3080*/  BAR.SYNC.DEFER_BLOCKING 0x0 ;  /* 0x0000000000007b1d */ /* 0x000fe20000010000 */
[----:B------:R-:W-:Y:S02]  /*3090*/  @!P1 IADD3 R7, R7, R150, RZ ;  /* 0x0000009607079210 */ /* 0x000fe40007ffe0ff */
[----:B0-----:R-:W-:Y:S01]  /*30a0*/  CS2R R150, SRZ ;  /* 0x0000000000967805 */ /* 0x001fe2000001ff00 */
[----:B------:R-:W-:Y:S02]  /*30b0*/  MOV R152, RZ ;  /* 0x000000ff00987202 */ /* 0x000fe40000000f00 */
[----:B------:R-:W-:Y:S01]  /*30c0*/  @!P1 MOV R152, R5 ;  /* 0x0000000500989202 */ /* 0x000fe20000000f00 */
[----:B------:R-:W-:Y:S03]  /*30d0*/  BSSY B0, `(.L_x_26610) ;  /* 0x00000d8000007945 */ /* 0x000fe60003800000 */
[----:B------:R-:W-:Y:S01]  /*30e0*/  I2F R159, R152 ;  /* 0x00000098009f7306 */ /* 0x000fe20000201400 */
[----:B------:R-:W0:Y:S04]  /*30f0*/  SHFL.DOWN PT, R155, R152, 0x2, 0x1f ;  /* 0x08401f00989b7f89 */ /* 0x000e2800000e0000 */
[----:B------:R2:W3:Y:S01]  /*3100*/  @!P1 LDS.64 R150, [R7.X8] ;  /* 0x0000000007969984 */ /* 0x0004e20000008a00 */
[----:B------:R-:W-:-:S13]  /*3110*/  LOP3.LUT P1, RZ, R146, 0x1f, R0, 0xf8, !PT ;  /* 0x0000001f92ff7812 */ /* 0x000fda000782f800 */
[----:B-1----:R-:W-:-:S04]  /*3120*/  @!P1 LEA R144, P2, R3, c[0x0][0x1a0], 0x2 ;  /* 0x0000680003909a11 */ /* 0x002fc800078410ff */
[C---:B------:R-:W-:Y:S02]  /*3130*/  @!P1 LEA.HI.X R145, R3.reuse, c[0x0][0x1a4], R148, 0x2, P2 ;  /* 0x0000690003919a11 */ /* 0x040fe400010f1494 */
[----:B------:R-:W-:-:S04]  /*3140*/  @!P1 LEA R146, P2, R3, c[0x0][0x1a8], 0x2 ;  /* 0x00006a0003929a11 */ /* 0x000fc800078410ff */
[----:B------:R-:W-:Y:S02]  /*3150*/  @!P1 LEA.HI.X R147, R3, c[0x0][0x1ac], R148, 0x2, P2 ;  /* 0x00006b0003939a11 */ /* 0x000fe400010f1494 */
[----:B0-----:R-:W-:Y:S02]  /*3160*/  IADD3 R148, R155, R152, RZ ;  /* 0x000000989b947210 */ /* 0x001fe40007ffe0ff */
[----:B------:R-:W-:Y:S01]  /*3170*/  I2F R155, R155 ;  /* 0x0000009b009b7306 */ /* 0x000fe20000201400 */
[----:B------:R-:W-:Y:S02]  /*3180*/  ISETP.NE.AND P2, PT, RZ, UR6, PT ;  /* 0x00000006ff007c0c */ /* 0x000fe4000bf45270 */
[----:B------:R-:W0:Y:S05]  /*3190*/  SHFL.DOWN PT, R153, R148, 0x1, 0x1f ;  /* 0x08201f0094997f89 */ /* 0x000e2a00000e0000 */
[----:B--2---:R-:W1:Y:S01]  /*31a0*/  I2F R7, R148 ;  /* 0x0000009400077306 */ /* 0x004e620000201400 */
[----:B---3--:R-:W2:Y:S04]  /*31b0*/  SHFL.DOWN PT, R157, R150, 0x2, 0x1f ;  /* 0x08401f00969d7f89 */ /* 0x008ea800000e0000 */
[----:B------:R-:W3:Y:S03]  /*31c0*/  SHFL.DOWN PT, R154, R151, 0x2, 0x1f ;  /* 0x08401f00979a7f89 */ /* 0x000ee600000e0000 */
[----:B-1----:R-:W1:Y:S01]  /*31d0*/  MUFU.RCP R156, R7 ;  /* 0x00000007009c7308 */ /* 0x002e620000001000 */
[----:B0-----:R-:W-:-:S07]  /*31e0*/  IADD3 R152, R148, R153, RZ ;  /* 0x0000009994987210 */ /* 0x001fce0007ffe0ff */
[----:B------:R-:W-:Y:S01]  /*31f0*/  I2F R153, R153 ;  /* 0x0000009900997306 */ /* 0x000fe20000201400 */
[C---:B--2---:R-:W-:Y:S02]  /*3200*/  FADD.FTZ R158, -R157.reuse, R150 ;  /* 0x000000969d9e7221 */ /* 0x044fe40000010100 */
[----:B------:R-:W-:Y:S02]  /*3210*/  FMUL.FTZ R157, R157, R155 ;  /* 0x0000009b9d9d7220 */ /* 0x000fe40000410000 */
[----:B------:R-:W-:-:S03]  /*3220*/  FMUL.FTZ R158, R158, R158 ;  /* 0x0000009e9e9e7220 */ /* 0x000fc60000410000 */
[----:B------:R-:W0:Y:S01]  /*3230*/  I2F R152, R152 ;  /* 0x0000009800987306 */ /* 0x000e220000201400 */
[----:B------:R-:W-:Y:S02]  /*3240*/  FMUL.FTZ R158, R158, R159 ;  /* 0x0000009f9e9e7220 */ /* 0x000fe40000410000 */
[----:B------:R-:W-:Y:S02]  /*3250*/  FFMA.FTZ R159, R159, R150, R157 ;  /* 0x000000969f9f7223 */ /* 0x000fe4000001009d */
[----:B---3--:R-:W-:Y:S02]  /*3260*/  FADD.FTZ R157, R154, R151 ;  /* 0x000000979a9d7221 */ /* 0x008fe40000010000 */
[----:B-1----:R-:W-:Y:S02]  /*3270*/  FMUL.FTZ R150, R156, R159 ;  /* 0x0000009f9c967220 */ /* 0x002fe40000410000 */
[----:B------:R-:W-:-:S03]  /*3280*/  FMUL.FTZ R158, R158, R155 ;  /* 0x0000009b9e9e7220 */ /* 0x000fc60000410000 */
[----:B------:R-:W1:Y:S01]  /*3290*/  SHFL.DOWN PT, R151, R150, 0x1, 0x1f ;  /* 0x08201f0096977f89 */ /* 0x000e6200000e0000 */
[----:B------:R-:W-:Y:S01]  /*32a0*/  FFMA.FTZ R157, R156, R158, R157 ;  /* 0x0000009e9c9d7223 */ /* 0x000fe2000001009d */
[----:B0-----:R-:W0:Y:S04]  /*32b0*/  MUFU.RCP R154, R152 ;  /* 0x00000098009a7308 */ /* 0x001e280000001000 */
[----:B------:R-:W2:Y:S01]  /*32c0*/  SHFL.DOWN PT, R148, R157, 0x1, 0x1f ;  /* 0x08201f009d947f89 */ /* 0x000ea200000e0000 */
[----:B-1----:R-:W-:Y:S02]  /*32d0*/  FADD.FTZ R155, R150, -R151 ;  /* 0x80000097969b7221 */ /* 0x002fe40000010000 */
[----:B------:R-:W-:Y:S02]  /*32e0*/  FMUL.FTZ R151, R151, R153 ;  /* 0x0000009997977220 */ /* 0x000fe40000410000 */
[----:B------:R-:W-:-:S02]  /*32f0*/  FMUL.FTZ R156, R155, R155 ;  /* 0x0000009b9b9c7220 */ /* 0x000fc40000410000 */
[C---:B------:R-:W-:Y:S02]  /*3300*/  FFMA.FTZ R151, R7.reuse, R150, R151 ;  /* 0x0000009607977223 */ /* 0x040fe40000010097 */
[----:B------:R-:W-:Y:S02]  /*3310*/  FMUL.FTZ R156, R7, R156 ;  /* 0x0000009c079c7220 */ /* 0x000fe40000410000 */
[----:B0-----:R-:W-:Y:S02]  /*3320*/  FMUL.FTZ R151, R154, R151 ;  /* 0x000000979a977220 */ /* 0x001fe40000410000 */
[----:B------:R-:W-:Y:S02]  /*3330*/  FMUL.FTZ R156, R156, R153 ;  /* 0x000000999c9c7220 */ /* 0x000fe40000410000 */
[----:B--2---:R-:W-:Y:S01]  /*3340*/  FADD.FTZ R7, R157, R148 ;  /* 0x000000949d077221 */ /* 0x004fe20000010000 */
[----:B------:R-:W-:Y:S01]  /*3350*/  MOV R148, c[0x0][0x1e0] ;  /* 0x0000780000947a02 */ /* 0x000fe20000000f00 */
[----:B------:R-:W0:Y:S02]  /*3360*/  SHFL.IDX PT, R151, R151, RZ, 0x1f ;  /* 0x00001fff97977589 */ /* 0x000e2400000e0000 */
[----:B------:R-:W-:-:S06]  /*3370*/  FFMA.FTZ R7, R154, R156, R7 ;  /* 0x0000009c9a077223 */ /* 0x000fcc0000010007 */
[----:B------:R-:W1:Y:S01]  /*3380*/  SHFL.IDX PT, R7, R7, RZ, 0x1f ;  /* 0x00001fff07077589 */ /* 0x000e6200000e0000 */
[----:B0-----:R-:W-:-:S03]  /*3390*/  FMUL.FTZ R150, R151, R151 ;  /* 0x0000009797967220 */ /* 0x001fc60000410000 */
[----:B------:R0:W-:Y:S02]  /*33a0*/  @!P1 STG.E [R144.64], R151 ;  /* 0x0000009790009986 */ /* 0x0001e4000c101904 */
[----:B------:R-:W-:Y:S01]  /*33b0*/  FSEL R153, R150, RZ, P2 ;  /* 0x000000ff96997208 */ /* 0x000fe20001000000 */
[----:B-1----:R-:W-:-:S04]  /*33c0*/  FFMA.FTZ R148, R7, R148, c[0x0][0x228] ;  /* 0x00008a0007947623 */ /* 0x002fc80000010094 */
[----:B------:R-:W-:-:S06]  /*33d0*/  FADD.FTZ R148, R148, R153 ;  /* 0x0000009994947221 */ /* 0x000fcc0000010000 */
        /* <DEDUP_REMOVED lines=29> */
.L_x_26613:
[----:B------:R-:W-:Y:S05]  /*35b0*/  BSYNC B1 ;  /* 0x0000000000017941 */ /* 0x000fea0003800000 */
.L_x_26612:
        /* <DEDUP_REMOVED lines=19> */
.L_x_26615:
[----:B------:R-:W-:Y:S05]  /*36f0*/  BSYNC B1 ;  /* 0x0000000000017941 */ /* 0x000fea0003800000 */
.L_x_26614:
        /* <DEDUP_REMOVED lines=19> */
.L_x_26617:
[----:B------:R-:W-:Y:S05]  /*3830*/  BSYNC B1 ;  /* 0x0000000000017941 */ /* 0x000fea0003800000 */
.L_x_26616:
        /* <DEDUP_REMOVED lines=19> */
.L_x_26619:
[----:B------:R-:W-:Y:S05]  /*3970*/  BSYNC B1 ;  /* 0x0000000000017941 */ /* 0x000fea0003800000 */
.L_x_26618:
        /* <DEDUP_REMOVED lines=19> */
.L_x_26621:
[----:B------:R-:W-:Y:S05]  /*3ab0*/  BSYNC B1 ;  /* 0x0000000000017941 */ /* 0x000fea0003800000 */
.L_x_26620:
        /* <DEDUP_REMOVED lines=19> */
.L_x_26623:
[----:B------:R-:W-:Y:S05]  /*3bf0*/  BSYNC B1 ;  /* 0x0000000000017941 */ /* 0x000fea0003800000 */
.L_x_26622:
        /* <DEDUP_REMOVED lines=19> */
.L_x_26625:
[----:B------:R-:W-:Y:S05]  /*3d30*/  BSYNC B1 ;  /* 0x0000000000017941 */ /* 0x000fea0003800000 */
.L_x_26624:
[----:B------:R-:W-:-:S13]  /*3d40*/  ISETP.GE.U32.AND P1, PT, R6, 0x400, PT ;  /* 0x000004000600780c */ /* 0x000fda0003f26070 */
        /* <DEDUP_REMOVED lines=16> */
.L_x_26611:
[----:B0-----:R-:W-:Y:S05]  /*3e50*/  BSYNC B0 ;  /* 0x0000000000007941 */ /* 0x001fea0003800000 */
.L_x_26610:
[----:B------:R-:W-:Y:S02]  /*3e60*/  LOP3.LUT P1, RZ, R4, 0xff, RZ, 0xc0, !PT ;  /* 0x000000ff04ff7812 */ /* 0x000fe4000782c0ff */
[----:B------:R-:W-:Y:S02]  /*3e70*/  IADD3 R3, R3, c[0x0][0x160], RZ ;  /* 0x0000580003037a10 */ /* 0x000fe40007ffe0ff */
[----:B------:R-:W-:Y:S02]  /*3e80*/  SEL R4, RZ, 0x1, P1 ;  /* 0x00000001ff047807 */ /* 0x000fe40000800000 */
[----:B------:R-:W-:-:S13]  /*3e90*/  ISETP.GE.AND P1, PT, R3, c[0x0][0x164], PT ;  /* 0x0000590003007a0c */ /* 0x000fda0003f26270 */
[----:B------:R-:W-:Y:S01]  /*3ea0*/  @P1 CALL.REL.NOINC `(.L_x_26626) ;  /* 0x0000001000001944 */ /* 0x000fe20003c00000 */
[----:B------:R-:W-:Y:S05]  /*3eb0*/  BRA `(.L_x_26627) ;  /* 0xffffccd000007947 */ /* 0x000fea000383ffff */
.L_x_26626:
[----:B------:R-:W-:Y:S05]  /*3ec0*/  EXIT ;  /* 0x000000000000794d */ /* 0x000fea0003800000 */
.L_x_26608:
[----:B------:R-:W-:Y:S01]  /*3ed0*/  HFMA2.MMA R152, -RZ, RZ, 0, 5.9604644775390625e-08 ;  /* 0x00000001ff987435 */ /* 0x000fe200000001ff */
[----:B------:R-:W-:Y:S02]  /*3ee0*/  MOV R150, 0x1f ;  /* 0x0000001f00967802 */ /* 0x000fe40000000f00 */
[----:B------:R-:W-:Y:S02]  /*3ef0*/  MOV R153, 0xffffffff ;  /* 0xffffffff00997802 */ /* 0x000fe40000000f00 */
[----:B------:R-:W-:Y:S02]  /*3f00*/  MOV R146, 0x3f20 ;  /* 0x00003f2000927802 */ /* 0x000fe40000000f00 */
[----:B-1---5:R-:W-:Y:S05]  /*3f10*/  CALL.REL.NOINC `($__internal_150_$__cuda_sm70_shflsync_bfly_p) ;  /* 0x000007e000007944 */ /* 0x022fea0003c00000 */
[----:B-1----:R-:W-:Y:S01]  /*3f20*/  MOV R144, R152 ;  /* 0x0000009800907202 */ /* 0x002fe20000000f00 */
[----:B0-----:R-:W-:Y:S05]  /*3f30*/  BRA `(.L_x_26628) ;  /* 0xffffeb3000007947 */ /* 0x001fea000383ffff */
.L_x_26609:
[----:B------:R-:W-:Y:S01]  /*3f40*/  HFMA2.MMA R152, -RZ, RZ, 0, 1.1920928955078125e-07 ;  /* 0x00000002ff987435 */ /* 0x000fe200000001ff */
[----:B------:R-:W-:Y:S02]  /*3f50*/  MOV R150, 0x1f ;  /* 0x0000001f00967802 */ /* 0x000fe40000000f00 */
[----:B------:R-:W-:Y:S02]  /*3f60*/  MOV R153, 0xffffffff ;  /* 0xffffffff00997802 */ /* 0x000fe40000000f00 */
[----:B------:R-:W-:-:S02]  /*3f70*/  MOV R146, 0x3f90 ;  /* 0x00003f9000927802 */ /* 0x000fc40000000f00 */
[----:B-1---5:R-:W-:Y:S05]  /*3f80*/  CALL.REL.NOINC `($__internal_150_$__cuda_sm70_shflsync_bfly_p) ;  /* 0x0000077000007944 */ /* 0x022fea0003c00000 */
[----:B01----:R-:W-:Y:S01]  /*3f90*/  FADD.FTZ R145, R145, R152 ;  /* 0x0000009891917221 */ /* 0x003fe20000010000 */
[----:B------:R-:W-:Y:S01]  /*3fa0*/  HFMA2.MMA R152, -RZ, RZ, 0, 2.384185791015625e-07 ;  /* 0x00000004ff987435 */ /* 0x000fe200000001ff */
[----:B------:R-:W-:-:S02]  /*3fb0*/  MOV R150, 0x1f ;  /* 0x0000001f00967802 */ /* 0x000fc40000000f00 */
[----:B------:R-:W-:Y:S02]  /*3fc0*/  MOV R153, 0xffffffff ;  /* 0xffffffff00997802 */ /* 0x000fe40000000f00 */
[----:B------:R-:W-:Y:S02]  /*3fd0*/  MOV R146, 0x3ff0 ;  /* 0x00003ff000927802 */ /* 0x000fe40000000f00 */
[----:B------:R-:W-:Y:S05]  /*3fe0*/  CALL.REL.NOINC `($__internal_150_$__cuda_sm70_shflsync_bfly_p) ;  /* 0x0000071000007944 */ /* 0x000fea0003c00000 */
[----:B01----:R-:W-:Y:S01]  /*3ff0*/  FADD.FTZ R145, R145, R152 ;  /* 0x0000009891917221 */ /* 0x003fe20000010000 */
[----:B------:R-:W-:Y:S01]  /*4000*/  HFMA2.MMA R152, -RZ, RZ, 0, 4.76837158203125e-07 ;  /* 0x00000008ff987435 */ /* 0x000fe200000001ff */
[----:B------:R-:W-:Y:S02]  /*4010*/  MOV R150, 0x1f ;  /* 0x0000001f00967802 */ /* 0x000fe40000000f00 */
[----:B------:R-:W-:Y:S02]  /*4020*/  MOV R153, 0xffffffff ;  /* 0xffffffff00997802 */ /* 0x000fe40000000f00 */
[----:B------:R-:W-:Y:S02]  /*4030*/  MOV R146, 0x4050 ;  /* 0x0000405000927802 */ /* 0x000fe40000000f00 */
[----:B------:R-:W-:Y:S05]  /*4040*/  CALL.REL.NOINC `($__internal_150_$__cuda_sm70_shflsync_bfly_p) ;  /* 0x000006b000007944 */ /* 0x000fea0003c00000 */
[----:B01----:R-:W-:Y:S01]  /*4050*/  FADD.FTZ R145, R145, R152 ;  /* 0x0000009891917221 */ /* 0x003fe20000010000 */
[----:B------:R-:W-:Y:S01]  /*4060*/  HFMA2.MMA R152, -RZ, RZ, 0, 9.5367431640625e-07 ;  /* 0x00000010ff987435 */ /* 0x000fe200000001ff */
[----:B------:R-:W-:-:S02]  /*4070*/  MOV R150, 0x1f ;  /* 0x0000001f00967802 */ /* 0x000fc40000000f00 */
[----:B------:R-:W-:Y:S02]  /*4080*/  MOV R153, 0xffffffff ;  /* 0xffffffff00997802 */ /* 0x000fe40000000f00 */
[----:B------:R-:W-:Y:S02]  /*4090*/  MOV R146, 0x40b0 ;  /* 0x000040b000927802 */ /* 0x000fe40000000f00 */
[----:B------:R-:W-:Y:S05]  /*40a0*/  CALL.REL.NOINC `($__internal_150_$__cuda_sm70_shflsync_bfly_p) ;  /* 0x0000065000007944 */ /* 0x000fea0003c00000 */
        /* <DEDUP_REMOVED lines=74> */
[----:B------:R-:W-:Y:S05]  /*4550*/  CALL.REL.NOINC `($__internal_150_$__cuda_sm70_shflsync_bfly_p) ;  /* 0x000001a000007944 */ /* 0x000fea0003c00000 */
[----:B01----:R-:W-:Y:S01]  /*4560*/  FADD.FTZ R145, R145, R152 ;  /* 0x0000009891917221 */ /* 0x003fe20000010000 */
[----:B------:R-:W-:Y:S01]  /*4570*/  HFMA2.MMA R152, -RZ, RZ, 0, 1.1920928955078125e-07 ;  /* 0x00000002ff987435 */ /* 0x000fe200000001ff */
[----:B------:R-:W-:Y:S02]  /*4580*/  MOV R150, 0x1f ;  /* 0x0000001f00967802 */ /* 0x000fe40000000f00 */
[----:B------:R-:W-:Y:S02]  /*4590*/  MOV R153, 0xffffffff ;  /* 0xffffffff00997802 */ /* 0x000fe40000000f00 */
[----:B------:R-:W-:Y:S02]  /*45a0*/  MOV R146, 0x45c0 ;  /* 0x000045c000927802 */ /* 0x000fe40000000f00 */
[----:B------:R-:W-:Y:S05]  /*45b0*/  CALL.REL.NOINC `($__internal_150_$__cuda_sm70_shflsync_bfly_p) ;  /* 0x0000014000007944 */ /* 0x000fea0003c00000 */
[----:B01----:R-:W-:Y:S01]  /*45c0*/  FADD.FTZ R145, R145, R152 ;  /* 0x0000009891917221 */ /* 0x003fe20000010000 */
[----:B------:R-:W-:Y:S01]  /*45d0*/  HFMA2.MMA R152, -RZ, RZ, 0, 2.384185791015625e-07 ;  /* 0x00000004ff987435 */ /* 0x000fe200000001ff */
[----:B------:R-:W-:Y:S02]  /*45e0*/  MOV R150, 0x1f ;  /* 0x0000001f00967802 */ /* 0x000fe40000000f00 */
[----:B------:R-:W-:-:S02]  /*45f0*/  MOV R153, 0xffffffff ;  /* 0xffffffff00997802 */ /* 0x000fc40000000f00 */
        /* <DEDUP_REMOVED lines=8> */
[----:B-1----:R-:W-:Y:S01]  /*4680*/  FADD.FTZ R151, R145, R152 ;  /* 0x0000009891977221 */ /* 0x002fe20000010000 */
[----:B------:R-:W-:Y:S01]  /*4690*/  HFMA2.MMA R152, -RZ, RZ, 0, 9.5367431640625e-07 ;  /* 0x00000010ff987435 */ /* 0x000fe200000001ff */
[----:B0-----:R-:W-:Y:S02]  /*46a0*/  MOV R150, 0x1f ;  /* 0x0000001f00967802 */ /* 0x001fe40000000f00 */
[----:B------:R-:W-:-:S02]  /*46b0*/  MOV R153, 0xffffffff ;  /* 0xffffffff00997802 */ /* 0x000fc40000000f00 */
[----:B------:R-:W-:Y:S02]  /*46c0*/  MOV R145, R151 ;  /* 0x0000009700917202 */ /* 0x000fe40000000f00 */
[----:B------:R-:W-:Y:S02]  /*46d0*/  MOV R146, 0x46f0 ;  /* 0x000046f000927802 */ /* 0x000fe40000000f00 */
[----:B------:R-:W-:Y:S05]  /*46e0*/  CALL.REL.NOINC `($__internal_150_$__cuda_sm70_shflsync_bfly_p) ;  /* 0x0000001000007944 */ /* 0x000fea0003c00000 */
[----:B01----:R-:W-:Y:S05]  /*46f0*/  BRA `(.L_x_26629) ;  /* 0xffffe8f000007947 */ /* 0x003fea000383ffff */
        .weak           $__internal_150_$__cuda_sm70_shflsync_bfly_p
        .type           $__internal_150_$__cuda_sm70_shflsync_bfly_p,@function
        .size           $__internal_150_$__cuda_sm70_shflsync_bfly_p,(.L_x_29214 - $__internal_150_$__cuda_sm70_shflsync_bfly_p)
$__internal_150_$__cuda_sm70_shflsync_bfly_p:
[----:B------:R-:W-:Y:S01]  /*4700*/  HFMA2.MMA R147, -RZ, RZ, 0, 0 ;  /* 0x00000000ff937435 */ /* 0x000fe200000001ff */
[----:B------:R-:W-:Y:S04]  /*4710*/  WARPSYNC R153 ;  /* 0x0000009900007348 */ /* 0x000fe80003800000 */
[----:B------:R0:W1:Y:S01]  /*4720*/  SHFL.BFLY PT, R152, R145, R152, R150 ;  /* 0x0c00009891987389 */ /* 0x00006200000e0096 */
[----:B------:R-:W-:Y:S05]  /*4730*/  RET.REL.NODEC R146 `(_ZN10layer_norm13ln_fwd_kernelINS_13Kernel_traitsIfffffjLj4096ELj1ELj1ELj4ELj16ENS_18Kernel_traits_baseILj4096EfffffjLj128EEEEELb0ELb1ELb1ELb0EEEvNS_9FwdParamsE) ;  /* 0xffffb8c092007950 */ /* 0x000fea0003c3ffff */
.L_x_26630:
        /* <DEDUP_REMOVED lines=12> */
.L_x_29214:


//--------------------- .text._ZN10layer_norm13ln_fwd_kernelINS_13Kernel_traitsIfffffjLj4096ELj1ELj1ELj4ELj16ENS_18Kernel_traits_baseILj4096EfffffjLj128EEEEELb0ELb1ELb1ELb1EEEvNS_9FwdParamsE --------------------------
	.section	.text._ZN10layer_norm13ln_fwd_kernelINS_13Kernel_traitsIfffffjLj4096ELj1ELj1ELj4ELj16ENS_18Kernel_traits_baseILj4096EfffffjLj128EEEEELb0ELb1ELb1ELb1EEEvNS_9FwdParamsE,"ax",@progbits
	.sectioninfo	@"SHI_REGISTERS=167"
	.align	128
        .global         _ZN10layer_norm13ln_fwd_kernelINS_13Kernel_traitsIfffffjLj4096ELj1ELj1ELj4ELj16ENS_18Kernel_traits_baseILj4096EfffffjLj128EEEEELb0ELb1ELb1ELb1EEEvNS_9FwdParamsE
        .type           _ZN10layer_norm13ln_fwd_kernelINS_13Kernel_traitsIfffffjLj4096ELj1ELj1ELj4ELj16ENS_18Kernel_traits_baseILj4096EfffffjLj128EEEEELb0ELb1ELb1ELb1EEEvNS_9FwdParamsE,@function
        .size           _ZN10layer_norm13ln_fwd_kernelINS_13Kernel_traitsIfffffjLj4096ELj1ELj1ELj4ELj16ENS_18Kernel_traits_baseILj4096EfffffjLj128EEEEELb0ELb1ELb1ELb1EEEvNS_9FwdParamsE,(.L_x_29215 - _ZN10layer_norm13ln_fwd_kernelINS_13Kernel_traitsIfffffjLj4096ELj1ELj1ELj4ELj16ENS_18Kernel_traits_baseILj4096EfffffjLj128EEEEELb0ELb1ELb1ELb1EEEvNS_9FwdParamsE)
        .other          _ZN10layer_norm13ln_fwd_kernelINS_13Kernel_traitsIfffffjLj4096ELj1ELj1ELj4ELj16ENS_18Kernel_traits_baseILj4096EfffffjLj128EEEEELb0ELb1ELb1ELb1EEEvNS_9FwdParamsE,@"STO_CUDA_ENTRY STV_DEFAULT"
_ZN10layer_norm13ln_fwd_kernelINS_13Kernel_traitsIfffffjLj4096ELj1ELj1ELj4ELj16ENS_18Kernel_traits_baseILj4096EfffffjLj128EEEEELb0ELb1ELb1ELb1EEEvNS_9FwdParamsE:
.text._ZN10layer_norm13ln_fwd_kernelINS_13Kernel_traitsIfffffjLj4096ELj1ELj1ELj4ELj16ENS_18Kernel_traits_baseILj4096EfffffjLj128EEEEELb0ELb1ELb1ELb1EEEvNS_9FwdParamsE:
        /* <DEDUP_REMOVED lines=43> */
[----:B0-----:R0:W5:Y:S04]  /*02b0*/  LDG.E.128 R36, [R100.64] ;  /* 0x0000000464247981 */ /* 0x001168000c1e1d00 */
        /* <DEDUP_REMOVED lines=15> */
[----:B------:R-:W-:Y:S01]  /*03b0*/  SHF.L.U32 R3, R3, 0x2, RZ ;  /* 0x0000000203037819 */ /* 0x000fe200000006ff */
[----:B------:R-:W-:Y:S01]  /*03c0*/  HFMA2.MMA R142, -RZ, RZ, 0, 5.9604644775390625e-08 ;  /* 0x00000001ff8e7435 */ /* 0x000fe200000001ff */
[----:B------:R-:W-:Y:S01]  /*03d0*/  SHF.R.U32.HI R143, RZ, 0x5, R0 ;  /* 0x00000005ff8f7819 */ /* 0x000fe20000011600 */
[----:B------:R-:W-:Y:S01]  /*03e0*/  ULDC.U8 UR6, c[0x0][0x1f0] ;  /* 0x00007c0000067ab9 */ /* 0x000fe20000000000 */
[----:B------:R-:W-:-:S02]  /*03f0*/  LOP3.LUT R141, R0, 0x1f, RZ, 0xc0, !PT ;  /* 0x0000001f008d7812 */ /* 0x000fc400078ec0ff */
[----:B------:R-:W-:Y:S02]  /*0400*/  LOP3.LUT R143, R143, 0x3, RZ, 0xc0, !PT ;  /* 0x000000038f8f7812 */ /* 0x000fe400078ec0ff */
[----:B------:R-:W-:Y:S02]  /*0410*/  IADD3 R144, R3, 0x4, RZ ;  /* 0x0000000403907810 */ /* 0x000fe40007ffe0ff */
.L_x_26700:
        /* <DEDUP_REMOVED lines=11> */
[----:B0-----:R0:W3:Y:S01]  /*04d0*/  @P0 LDG.E.128 R100, [R112.64] ;  /* 0x0000000470640981 */ /* 0x0010e2000c1e1d00 */
[----:B------:R-:W-:Y:S01]  /*04e0*/  MOV R136, RZ ;  /* 0x000000ff00887202 */ /* 0x000fe20000000f00 */
[----:B------:R-:W-:Y:S01]  /*04f0*/  IMAD.WIDE R110, R140, R115, c[0x0][0x1d8] ;  /* 0x000076008c6e7625 */ /* 0x000fe200078e0273 */
[----:B------:R-:W-:Y:S02]  /*0500*/  MOV R145, 0x10 ;  /* 0x0000001000917802 */ /* 0x000fe40000000f00 */
[C---:B------:R-:W-:Y:S01]  /*0510*/  IADD3 R118, R132.reuse, 0x80, RZ ;  /* 0x0000008084767810 */ /* 0x040fe20007ffe0ff */
[----:B------:R-:W-:Y:S01]  /*0520*/  BSSY B0, `(.L_x_26631) ;  /* 0x000001e000007945 */ /* 0x000fe20003800000 */
[----:B-----5:R3:W5:Y:S01]  /*0530*/  LDG.E R147, [R110.64] ;  /* 0x000000046e937981 */ /* 0x020762000c1e1900 */
[----:B0-----:R-:W-:-:S04]  /*0540*/  IMAD.WIDE.U32 R112, R132, R145, c[0x0][0x188] ;  /* 0x0000620084707625 */ /* 0x001fc800078e0091 */
[----:B------:R-:W-:Y:S01]  /*0550*/  @P0 IMAD.WIDE.U32 R116, R118, R145, c[0x0][0x180] ;  /* 0x0000600076740625 */ /* 0x000fe200078e0091 */
[C---:B--2---:R-:W-:Y:S02]  /*0560*/  ISETP.GE.AND P5, PT, R114.reuse, 0x1, PT ;  /* 0x000000017200780c */ /* 0x044fe40003fa6270 */
[----:B------:R-:W-:-:S11]  /*0570*/  ISETP.GT.AND P6, PT, R114, RZ, PT ;  /* 0x000000ff7200720c */ /* 0x000fd60003fc4270 */
[----:B------:R-:W-:-:S05]  /*0580*/  @P5 IADD3 R108, R114, -0x1, RZ ;  /* 0xffffffff726c5810 */ /* 0x000fca0007ffe0ff */
[----:B------:R-:W-:-:S05]  /*0590*/  @P5 IMAD R108, R108, c[0x0][0x168], RZ ;  /* 0x00005a006c6c5a24 */ /* 0x000fca00078e02ff */
[----:B------:R-:W-:-:S04]  /*05a0*/  @P5 SHF.R.S32.HI R109, RZ, 0x1f, R108 ;  /* 0x0000001fff6d5819 */ /* 0x000fc8000001146c */
[----:B------:R-:W-:-:S04]  /*05b0*/  @P5 LEA.HI R109, R109, R108, RZ, 0x2 ;  /* 0x0000006c6d6d5211 */ /* 0x000fc800078f10ff */
[----:B------:R-:W-:Y:S02]  /*05c0*/  @P5 LEA.HI.SX32 R136, R109, R2, 0x1e ;  /* 0x000000026d885211 */ /* 0x000fe400078ff2ff */
[----:B------:R-:W-:Y:S02]  /*05d0*/  @P5 MOV R109, 0x10 ;  /* 0x00000010006d5802 */ /* 0x000fe40000000f00 */
[----:B------:R-:W-:Y:S02]  /*05e0*/  @!P6 ISETP.NE.U32.AND P3, PT, RZ, c[0x0][0x180], PT ;  /* 0x00006000ff00ea0c */ /* 0x000fe40003f65070 */
[----:B------:R-:W-:Y:S01]  /*05f0*/  @!P6 ISETP.NE.U32.AND P1, PT, RZ, c[0x0][0x180], PT ;  /* 0x00006000ff00ea0c */ /* 0x000fe20003f25070 */
[----:B------:R-:W-:Y:S01]  /*0600*/  @P5 IMAD.WIDE.U32 R108, R136, R109, c[0x0][0x170] ;  /* 0x00005c00886c5625 */ /* 0x000fe200078e006d */
[----:B------:R-:W-:Y:S02]  /*0610*/  @!P6 ISETP.NE.U32.AND P2, PT, RZ, c[0x0][0x180], PT ;  /* 0x00006000ff00ea0c */ /* 0x000fe40003f45070 */
[----:B------:R-:W-:-:S02]  /*0620*/  @!P6 ISETP.NE.U32.AND P4, PT, RZ, c[0x0][0x180], PT ;  /* 0x00006000ff00ea0c */ /* 0x000fc40003f85070 */
[----:B------:R-:W-:Y:S01]  /*0630*/  @!P6 ISETP.NE.AND.EX P1, PT, RZ, c[0x0][0x184], PT, P1 ;  /* 0x00006100ff00ea0c */ /* 0x000fe20003f25310 */
[----:B------:R0:W5:Y:S01]  /*0640*/  @P5 LDG.E.128 R104, [R108.64] ;  /* 0x000000046c685981 */ /* 0x000162000c1e1d00 */
[----:B------:R-:W-:Y:S02]  /*0650*/  @!P6 ISETP.NE.AND.EX P2, PT, RZ, c[0x0][0x184], PT, P2 ;  /* 0x00006100ff00ea0c */ /* 0x000fe40003f45320 */
[----:B------:R-:W-:Y:S02]  /*0660*/  @!P6 ISETP.NE.AND.EX P4, PT, RZ, c[0x0][0x184], PT, P4 ;  /* 0x00006100ff00ea0c */ /* 0x000fe40003f85340 */
[----:B------:R-:W-:Y:S02]  /*0670*/  @!P6 ISETP.NE.AND.EX P3, PT, RZ, c[0x0][0x184], PT, P3 ;  /* 0x00006100ff00ea0c */ /* 0x000fe40003f65330 */
[----:B---3--:R-:W-:Y:S02]  /*0680*/  @!P6 FSEL R110, R102, RZ, P2 ;  /* 0x000000ff666ee208 */ /* 0x008fe40001000000 */
[----:B------:R-:W-:-:S02]  /*0690*/  @!P6 FSEL R111, R103, RZ, P4 ;  /* 0x000000ff676fe208 */ /* 0x000fc40002000000 */
[----:B0-----:R-:W-:Y:S02]  /*06a0*/  @!P6 FSEL R109, R101, RZ, P1 ;  /* 0x000000ff656de208 */ /* 0x001fe40000800000 */
[----:B------:R-:W-:Y:S01]  /*06b0*/  @!P6 FSEL R108, R100, RZ, P3 ;  /* 0x000000ff646ce208 */ /* 0x000fe20001800000 */
[----:B------:R-:W-:Y:S05]  /*06c0*/  @!P6 BRA `(.L_x_26632) ;  /* 0x000000300000e947 */ /* 0x000fea0003800000 */
[----:B-----5:R-:W-:-:S04]  /*06d0*/  FMUL.FTZ R115, R104, c[0x0][0x1ec] ;  /* 0x00007b0068737a20 */ /* 0x020fc80000410000 */
[----:B------:R-:W-:-:S04]  /*06e0*/  FMUL.FTZ R108, R68, R115 ;  /* 0x00000073446c7220 */ /* 0x000fc80000410000 */
[----:B------:R-:W-:Y:S02]  /*06f0*/  @P0 FADD.FTZ R108, R100, R108 ;  /* 0x0000006c646c0221 */ /* 0x000fe40000010000 */
.L_x_26632:
[----:B------:R-:W-:Y:S05]  /*0700*/  BSYNC B0 ;  /* 0x0000000000007941 */ /* 0x000fea0003800000 */
.L_x_26631:
[----:B------:R-:W-:Y:S01]  /*0710*/  BSSY B0, `(.L_x_26633) ;  /* 0x0000005000007945 */ /* 0x000fe20003800000 */
[----:B------:R-:W-:Y:S05]  /*0720*/  @!P6 BRA `(.L_x_26634) ;  /* 0x000000300000e947 */ /* 0x000fea0003800000 */
[----:B-----5:R-:W-:-:S04]  /*0730*/  FMUL.FTZ R114, R105, c[0x0][0x1ec] ;  /* 0x00007b0069727a20 */ /* 0x020fc80000410000 */
[----:B------:R-:W-:-:S04]  /*0740*/  FMUL.FTZ R109, R69, R114 ;  /* 0x00000072456d7220 */ /* 0x000fc80000410000 */
[----:B------:R-:W-:Y:S02]  /*0750*/  @P0 FADD.FTZ R109, R101, R109 ;  /* 0x0000006d656d0221 */ /* 0x000fe40000010000 */
.L_x_26634:
[----:B------:R-:W-:Y:S05]  /*0760*/  BSYNC B0 ;  /* 0x0000000000007941 */ /* 0x000fea0003800000 */
.L_x_26633:
[----:B------:R-:W-:Y:S01]  /*0770*/  BSSY B0, `(.L_x_26635) ;  /* 0x0000005000007945 */ /* 0x000fe20003800000 */
[----:B------:R-:W-:Y:S05]  /*0780*/  @!P6 BRA `(.L_x_26636) ;  /* 0x000000300000e947 */ /* 0x000fea0003800000 */
[----:B-----5:R-:W-:-:S04]  /*0790*/  FMUL.FTZ R115, R106, c[0x0][0x1ec] ;  /* 0x00007b006a737a20 */ /* 0x020fc80000410000 */
[----:B------:R-:W-:-:S04]  /*07a0*/  FMUL.FTZ R110, R70, R115 ;  /* 0x00000073466e7220 */ /* 0x000fc80000410000 */
[----:B------:R-:W-:Y:S02]  /*07b0*/  @P0 FADD.FTZ R110, R102, R110 ;  /* 0x0000006e666e0221 */ /* 0x000fe40000010000 */
.L_x_26636:
[----:B------:R-:W-:Y:S05]  /*07c0*/  BSYNC B0 ;  /* 0x0000000000007941 */ /* 0x000fea0003800000 */
.L_x_26635:
[----:B------:R-:W-:Y:S01]  /*07d0*/  BSSY B0, `(.L_x_26637) ;  /* 0x0000005000007945 */ /* 0x000fe20003800000 */
[----:B------:R-:W-:Y:S05]  /*07e0*/  @!P6 BRA `(.L_x_26638) ;  /* 0x000000300000e947 */ /* 0x000fea0003800000 */
[----:B-----5:R-:W-:-:S04]  /*07f0*/  FMUL.FTZ R114, R107, c[0x0][0x1ec] ;  /* 0x00007b006b727a20 */ /* 0x020fc80000410000 */
[----:B------:R-:W-:-:S04]  /*0800*/  FMUL.FTZ R111, R71, R114 ;  /* 0x00000072476f7220 */ /* 0x000fc80000410000 */
[----:B------:R-:W-:Y:S02]  /*0810*/  @P0 FADD.FTZ R111, R103, R111 ;  /* 0x0000006f676f0221 */ /* 0x000fe40000010000 */
.L_x_26638:
[----:B------:R-:W-:Y:S05]  /*0820*/  BSYNC B0 ;  /* 0x0000000000007941 */ /* 0x000fea0003800000 */
.L_x_26637:
[----:B------:R0:W-:Y:S04]  /*0830*/  STG.E.128 [R112.64], R108 ;  /* 0x0000006c70007986 */ /* 0x0001e8000c101d04 */
[----:B------:R-:W0:Y:S01]  /*0840*/  @P0 LDG.E.128 R100, [R116.64] ;  /* 0x0000000474640981 */ /* 0x000e22000c1e1d00 */
        /* <DEDUP_REMOVED lines=15> */
[----:B0-----:R-:W-:-:S02]  /*0940*/  @!P6 FSEL R113, R101, RZ, P1 ;  /* 0x000000ff6571e208 */ /* 0x001fc40000800000 */
[----:B-1----:R-:W-:Y:S02]  /*0950*/  @!P6 FSEL R114, R102, RZ, P2 ;  /* 0x000000ff6672e208 */ /* 0x002fe40001000000 */
[----:B------:R-:W-:Y:S02]  /*0960*/  @!P6 FSEL R115, R103, RZ, P4 ;  /* 0x000000ff6773e208 */ /* 0x000fe40002000000 */
[----:B------:R-:W-:Y:S01]  /*0970*/  @!P6 FSEL R112, R100, RZ, P3 ;  /* 0x000000ff6470e208 */ /* 0x000fe20001800000 */
[----:B------:R-:W-:Y:S05]  /*0980*/  @!P6 BRA `(.L_x_26640) ;  /* 0x000000300000e947 */ /* 0x000fea0003800000 */
[----:B-----5:R-:W-:-:S04]  /*0990*/  FMUL.FTZ R117, R104, c[0x0][0x1ec] ;  /* 0x00007b0068757a20 */ /* 0x020fc80000410000 */
[----:B------:R-:W-:-:S04]  /*09a0*/  FMUL.FTZ R112, R72, R117 ;  /* 0x0000007548707220 */ /* 0x000fc80000410000 */
[----:B------:R-:W-:Y:S02]  /*09b0*/  @P0 FADD.FTZ R112, R100, R112 ;  /* 0x0000007064700221 */ /* 0x000fe40000010000 */
.L_x_26640:
[----:B------:R-:W-:Y:S05]  /*09c0*/  BSYNC B0 ;  /* 0x0000000000007941 */ /* 0x000fea0003800000 */
.L_x_26639:
[----:B------:R-:W-:Y:S01]  /*09d0*/  BSSY B0, `(.L_x_26641) ;  /* 0x0000005000007945 */ /* 0x000fe20003800000 */
[----:B------:R-:W-:Y:S05]  /*09e0*/  @!P6 BRA `(.L_x_26642) ;  /* 0x000000300000e947 */ /* 0x000fea0003800000 */
[----:B-----5:R-:W-:-:S04]  /*09f0*/  FMUL.FTZ R116, R105, c[0x0][0x1ec] ;  /* 0x00007b0069747a20 */ /* 0x020fc80000410000 */
[----:B------:R-:W-:-:S04]  /*0a00*/  FMUL.FTZ R113, R73, R116 ;  /* 0x0000007449717220 */ /* 0x000fc80000410000 */
[----:B------:R-:W-:Y:S02]  /*0a10*/  @P0 FADD.FTZ R113, R101, R113 ;  /* 0x0000007165710221 */ /* 0x000fe40000010000 */
.L_x_26642:
[----:B------:R-:W-:Y:S05]  /*0a20*/  BSYNC B0 ;  /* 0x0000000000007941 */ /* 0x000fea0003800000 */
.L_x_26641:
[----:B------:R-:W-:Y:S01]  /*0a30*/  BSSY B0, `(.L_x_26643) ;  /* 0x0000005000007945 */ /* 0x000fe20003800000 */
[----:B------:R-:W-:Y:S05]  /*0a40*/  @!P6 BRA `(.L_x_26644) ;  /* 0x000000300000e947 */ /* 0x000fea0003800000 */
[----:B-----5:R-:W-:-:S04]  /*0a50*/  FMUL.FTZ R117, R106, c[0x0][0x1ec] ;  /* 0x00007b006a757a20 */ /* 0x020fc80000410000 */
[----:B------:R-:W-:-:S04]  /*0a60*/  FMUL.FTZ R114, R74, R117 ;  /* 0x000000754a727220 */ /* 0x000fc80000410000 */
[----:B------:R-:W-:Y:S02]  /*0a70*/  @P0 FADD.FTZ R114, R102, R114 ;  /* 0x0000007266720221 */ /* 0x000fe40000010000 */
.L_x_26644:
[----:B------:R-:W-:Y:S05]  /*0a80*/  BSYNC B0 ;  /* 0x0000000000007941 */ /* 0x000fea0003800000 */
.L_x_26643:
[----:B------:R-:W-:Y:S01]  /*0a90*/  BSSY B0, `(.L_x_26645) ;  /* 0x0000005000007945 */ /* 0x000fe20003800000 */
[----:B------:R-:W-:Y:S05]  /*0aa0*/  @!P6 BRA `(.L_x_26646) ;  /* 0x000000300000e947 */ /* 0x000fea0003800000 */
[----:B-----5:R-:W-:-:S04]  /*0ab0*/  FMUL.FTZ R116, R107, c[0x0][0x1ec] ;  /* 0x00007b006b747a20 */ /* 0x020fc80000410000 */
[----:B------:R-:W-:-:S04]  /*0ac0*/  FMUL.FTZ R115, R75, R116 ;  /* 0x000000744b737220 */ /* 0x000fc80000410000 */
[----:B------:R-:W-:Y:S02]  /*0ad0*/  @P0 FADD.FTZ R115, R103, R115 ;  /* 0x0000007367730221 */ /* 0x000fe40000010000 */
.L_x_26646:
[----:B------:R-:W-:Y:S05]  /*0ae0*/  BSYNC B0 ;  /* 0x0000000000007941 */ /* 0x000fea0003800000 */
.L_x_26645:
        /* <DEDUP_REMOVED lines=23> */
[----:B------:R-:W-:-:S04]  /*0c60*/  FMUL.FTZ R116, R76, R121 ;  /* 0x000000794c747220 */ /* 0x000fc80000410000 */
[----:B------:R-:W-:Y:S02]  /*0c70*/  @P0 FADD.FTZ R116, R100, R116 ;  /* 0x0000007464740221 */ /* 0x000fe40000010000 */
.L_x_26648:
[----:B------:R-:W-:Y:S05]  /*0c80*/  BSYNC B0 ;  /* 0x0000000000007941 */ /* 0x000fea0003800000 */
.L_x_26647:
[----:B------:R-:W-:Y:S01]  /*0c90*/  BSSY B0, `(.L_x_26649) ;  /* 0x0000005000007945 */ /* 0x000fe20003800000 */
[----:B------:R-:W-:Y:S05]  /*0ca0*/  @!P6 BRA `(.L_x_26650) ;  /* 0x000000300000e947 */ /* 0x000fea0003800000 */
[----:B-----5:R-:W-:-:S04]  /*0cb0*/  FMUL.FTZ R120, R105, c[0x0][0x1ec] ;  /* 0x00007b0069787a20 */ /* 0x020fc80000410000 */
[----:B------:R-:W-:-:S04]  /*0cc0*/  FMUL.FTZ R117, R77, R120 ;  /* 0x000000784d757220 */ /* 0x000fc80000410000 */
[----:B------:R-:W-:Y:S02]  /*0cd0*/  @P0 FADD.FTZ R117, R101, R117 ;  /* 0x0000007565750221 */ /* 0x000fe40000010000 */
.L_x_26650:
[----:B------:R-:W-:Y:S05]  /*0ce0*/  BSYNC B0 ;  /* 0x0000000000007941 */ /* 0x000fea0003800000 */
.L_x_26649:
[----:B------:R-:W-:Y:S01]  /*0cf0*/  BSSY B0, `(.L_x_26651) ;  /* 0x0000005000007945 */ /* 0x000fe20003800000 */
[----:B------:R-:W-:Y:S05]  /*0d00*/  @!P6 BRA `(.L_x_26652) ;  /* 0x000000300000e947 */ /* 0x000fea0003800000 */
[----:B-----5:R-:W-:-:S04]  /*0d10*/  FMUL.FTZ R121, R106, c[0x0][0x1ec] ;  /* 0x00007b006a797a20 */ /* 0x020fc80000410000 */
[----:B------:R-:W-:-:S04]  /*0d20*/  FMUL.FTZ R118, R78, R121 ;  /* 0x000000794e767220 */ /* 0x000fc80000410000 */
[----:B------:R-:W-:Y:S02]  /*0d30*/  @P0 FADD.FTZ R118, R102, R118 ;  /* 0x0000007666760221 */ /* 0x000fe40000010000 */
.L_x_26652:
[----:B------:R-:W-:Y:S05]  /*0d40*/  BSYNC B0 ;  /* 0x0000000000007941 */ /* 0x000fea0003800000 */
.L_x_26651:
[----:B------:R-:W-:Y:S01]  /*0d50*/  BSSY B0, `(.L_x_26653) ;  /* 0x0000005000007945 */ /* 0x000fe20003800000 */
[----:B------:R-:W-:Y:S05]  /*0d60*/  @!P6 BRA `(.L_x_26654) ;  /* 0x000000300000e947 */ /* 0x000fea0003800000 */
[----:B-----5:R-:W-:-:S04]  /*0d70*/  FMUL.FTZ R120, R107, c[0x0][0x1ec] ;  /* 0x00007b006b787a20 */ /* 0x020fc80000410000 */
[----:B------:R-:W-:-:S04]  /*0d80*/  FMUL.FTZ R119, R79, R120 ;  /* 0x000000784f777220 */ /* 0x000fc80000410000 */
[----:B------:R-:W-:Y:S02]  /*0d90*/  @P0 FADD.FTZ R119, R103, R119 ;  /* 0x0000007767770221 */ /* 0x000fe40000010000 */
.L_x_26654:
[----:B------:R-:W-:Y:S05]  /*0da0*/  BSYNC B0 ;  /* 0x0000000000007941 */ /* 0x000fea0003800000 */
.L_x_26653:
        /* <DEDUP_REMOVED lines=25> */
.L_x_26656:
[----:B------:R-:W-:Y:S05]  /*0f40*/  BSYNC B0 ;  /* 0x0000000000007941 */ /* 0x000fea0003800000 */
.L_x_26655:
[----:B------:R-:W-:Y:S01]  /*0f50*/  BSSY B0, `(.L_x_26657) ;  /* 0x0000005000007945 */ /* 0x000fe20003800000 */
[----:B------:R-:W-:Y:S05]  /*0f60*/  @!P6 BRA `(.L_x_26658) ;  /* 0x000000300000e947 */ /* 0x000fea0003800000 */
[----:B-----5:R-:W-:-:S04]  /*0f70*/  FMUL.FTZ R124, R105, c[0x0][0x1ec] ;  /* 0x00007b00697c7a20 */ /* 0x020fc80000410000 */
[----:B------:R-:W-:-:S04]  /*0f80*/  FMUL.FTZ R121, R81, R124 ;  /* 0x0000007c51797220 */ /* 0x000fc80000410000 */
[----:B------:R-:W-:Y:S02]  /*0f90*/  @P0 FADD.FTZ R121, R101, R121 ;  /* 0x0000007965790221 */ /* 0x000fe40000010000 */
.L_x_26658:
[----:B------:R-:W-:Y:S05]  /*0fa0*/  BSYNC B0 ;  /* 0x0000000000007941 */ /* 0x000fea0003800000 */
.L_x_26657:
[----:B------:R-:W-:Y:S01]  /*0fb0*/  BSSY B0, `(.L_x_26659) ;  /* 0x0000005000007945 */ /* 0x000fe20003800000 */
[----:B------:R-:W-:Y:S05]  /*0fc0*/  @!P6 BRA `(.L_x_26660) ;  /* 0x000000300000e947 */ /* 0x000fea0003800000 */
[----:B-----5:R-:W-:-:S04]  /*0fd0*/  FMUL.FTZ R125, R106, c[0x0][0x1ec] ;  /* 0x00007b006a7d7a20 */ /* 0x020fc80000410000 */
[----:B------:R-:W-:-:S04]  /*0fe0*/  FMUL.FTZ R122, R82, R125 ;  /* 0x0000007d527a7220 */ /* 0x000fc80000410000 */
[----:B------:R-:W-:Y:S02]  /*0ff0*/  @P0 FADD.FTZ R122, R102, R122 ;  /* 0x0000007a667a0221 */ /* 0x000fe40000010000 */
.L_x_26660:
[----:B------:R-:W-:Y:S05]  /*1000*/  BSYNC B0 ;  /* 0x0000000000007941 */ /* 0x000fea0003800000 */
.L_x_26659:
[----:B------:R-:W-:Y:S01]  /*1010*/  BSSY B0, `(.L_x_26661) ;  /* 0x0000005000007945 */ /* 0x000fe20003800000 */
[----:B------:R-:W-:Y:S05]  /*1020*/  @!P6 BRA `(.L_x_26662) ;  /* 0x000000300000e947 */ /* 0x000fea0003800000 */
[----:B-----5:R-:W-:-:S04]  /*1030*/  FMUL.FTZ R124, R107, c[0x0][0x1ec] ;  /* 0x00007b006b7c7a20 */ /* 0x020fc80000410000 */
[----:B------:R-:W-:-:S04]  /*1040*/  FMUL.FTZ R123, R83, R124 ;  /* 0x0000007c537b7220 */ /* 0x000fc80000410000 */
[----:B------:R-:W-:Y:S02]  /*1050*/  @P0 FADD.FTZ R123, R103, R123 ;  /* 0x0000007b677b0221 */ /* 0x000fe40000010000 */
.L_x_26662:
[----:B------:R-:W-:Y:S05]  /*1060*/  BSYNC B0 ;  /* 0x0000000000007941 */ /* 0x000fea0003800000 */
.L_x_26661:
        /* <DEDUP_REMOVED lines=25> */
.L_x_26664:
[----:B------:R-:W-:Y:S05]  /*1200*/  BSYNC B0 ;  /* 0x0000000000007941 */ /* 0x000fea0003800000 */
.L_x_26663:
[----:B------:R-:W-:Y:S01]  /*1210*/  BSSY B0, `(.L_x_26665) ;  /* 0x0000005000007945 */ /* 0x000fe20003800000 */
[----:B------:R-:W-:Y:S05]  /*1220*/  @!P6 BRA `(.L_x_26666) ;  /* 0x000000300000e947 */ /* 0x000fea0003800000 */
[----:B-----5:R-:W-:-:S04]  /*1230*/  FMUL.FTZ R128, R105, c[0x0][0x1ec] ;  /* 0x00007b0069807a20 */ /* 0x020fc80000410000 */
[----:B------:R-:W-:-:S04]  /*1240*/  FMUL.FTZ R125, R85, R128 ;  /* 0x00000080557d7220 */ /* 0x000fc80000410000 */
[----:B------:R-:W-:Y:S02]  /*1250*/  @P0 FADD.FTZ R125, R101, R125 ;  /* 0x0000007d657d0221 */ /* 0x000fe40000010000 */
.L_x_26666:
[----:B------:R-:W-:Y:S05]  /*1260*/  BSYNC B0 ;  /* 0x0000000000007941 */ /* 0x000fea0003800000 */
.L_x_26665:
[----:B------:R-:W-:Y:S01]  /*1270*/  BSSY B0, `(.L_x_26667) ;  /* 0x0000005000007945 */ /* 0x000fe20003800000 */
[----:B------:R-:W-:Y:S05]  /*1280*/  @!P6 BRA `(.L_x_26668) ;  /* 0x000000300000e947 */ /* 0x000fea0003800000 */
[----:B-----5:R-:W-:-:S04]  /*1290*/  FMUL.FTZ R129, R106, c[0x0][0x1ec] ;  /* 0x00007b006a817a20 */ /* 0x020fc80000410000 */
[----:B------:R-:W-:-:S04]  /*12a0*/  FMUL.FTZ R126, R86, R129 ;  /* 0x00000081567e7220 */ /* 0x000fc80000410000 */
[----:B------:R-:W-:Y:S02]  /*12b0*/  @P0 FADD.FTZ R126, R102, R126 ;  /* 0x0000007e667e0221 */ /* 0x000fe40000010000 */
.L_x_26668:
[----:B------:R-:W-:Y:S05]  /*12c0*/  BSYNC B0 ;  /* 0x0000000000007941 */ /* 0x000fea0003800000 */
.L_x_26667:
[----:B------:R-:W-:Y:S01]  /*12d0*/  BSSY B0, `(.L_x_26669) ;  /* 0x0000005000007945 */ /* 0x000fe20003800000 */
[----:B------:R-:W-:Y:S05]  /*12e0*/  @!P6 BRA `(.L_x_26670) ;  /* 0x000000300000e947 */ /* 0x000fea0003800000 */
[----:B-----5:R-:W-:-:S04]  /*12f0*/  FMUL.FTZ R128, R107, c[0x0][0x1ec] ;  /* 0x00007b006b807a20 */ /* 0x020fc80000410000 */
[----:B------:R-:W-:-:S04]  /*1300*/  FMUL.FTZ R127, R87, R128 ;  /* 0x00000080577f7220 */ /* 0x000fc80000410000 */
[----:B------:R-:W-:Y:S02]  /*1310*/  @P0 FADD.FTZ R127, R103, R127 ;  /* 0x0000007f677f0221 */ /* 0x000fe40000010000 */
.L_x_26670:
[----:B------:R-:W-:Y:S05]  /*1320*/  BSYNC B0 ;  /* 0x0000000000007941 */ /* 0x000fea0003800000 */
.L_x_26669:
        /* <DEDUP_REMOVED lines=25> */
.L_x_26672:
[----:B------:R-:W-:Y:S05]  /*14c0*/  BSYNC B0 ;  /* 0x0000000000007941 */ /* 0x000fea0003800000 */
.L_x_26671:
[----:B------:R-:W-:Y:S01]  /*14d0*/  BSSY B0, `(.L_x_26673) ;  /* 0x0000005000007945 */ /* 0x000fe20003800000 */
[----:B------:R-:W-:Y:S05]  /*14e0*/  @!P6 BRA `(.L_x_26674) ;  /* 0x000000300000e947 */ /* 0x000fea0003800000 */
[----:B-----5:R-:W-:-:S04]  /*14f0*/  FMUL.FTZ R146, R105, c[0x0][0x1ec] ;  /* 0x00007b0069927a20 */ /* 0x020fc80000410000 */
[----:B------:R-:W-:-:S04]  /*1500*/  FMUL.FTZ R129, R89, R146 ;  /* 0x0000009259817220 */ /* 0x000fc80000410000 */
[----:B------:R-:W-:Y:S02]  /*1510*/  @P0 FADD.FTZ R129, R101, R129 ;  /* 0x0000008165810221 */ /* 0x000fe40000010000 */
.L_x_26674:
[----:B------:R-:W-:Y:S05]  /*1520*/  BSYNC B0 ;  /* 0x0000000000007941 */ /* 0x000fea0003800000 */
.L_x_26673:
[----:B------:R-:W-:Y:S01]  /*1530*/  BSSY B0, `(.L_x_26675) ;  /* 0x0000005000007945 */ /* 0x000fe20003800000 */
[----:B------:R-:W-:Y:S05]  /*1540*/  @!P6 BRA `(.L_x_26676) ;  /* 0x000000300000e947 */ /* 0x000fea0003800000 */
[----:B-----5:R-:W-:-:S04]  /*1550*/  FMUL.FTZ R133, R106, c[0x0][0x1ec] ;  /* 0x00007b006a857a20 */ /* 0x020fc80000410000 */
[----:B------:R-:W-:-:S04]  /*1560*/  FMUL.FTZ R130, R90, R133 ;  /* 0x000000855a827220 */ /* 0x000fc80000410000 */
[----:B------:R-:W-:Y:S02]  /*1570*/  @P0 FADD.FTZ R130, R102, R130 ;  /* 0x0000008266820221 */ /* 0x000fe40000010000 */
.L_x_26676:
[----:B------:R-:W-:Y:S05]  /*1580*/  BSYNC B0 ;  /* 0x0000000000007941 */ /* 0x000fea0003800000 */
.L_x_26675:
[----:B------:R-:W-:Y:S01]  /*1590*/  BSSY B0, `(.L_x_26677) ;  /* 0x0000005000007945 */ /* 0x000fe20003800000 */
[----:B------:R-:W-:Y:S05]  /*15a0*/  @!P6 BRA `(.L_x_26678) ;  /* 0x000000300000e947 */ /* 0x000fea0003800000 */
[----:B-----5:R-:W-:-:S04]  /*15b0*/  FMUL.FTZ R146, R107, c[0x0][0x1ec] ;  /* 0x00007b006b927a20 */ /* 0x020fc80000410000 */
[----:B------:R-:W-:-:S04]  /*15c0*/  FMUL.FTZ R131, R91, R146 ;  /* 0x000000925b837220 */ /* 0x000fc80000410000 */
[----:B------:R-:W-:Y:S02]  /*15d0*/  @P0 FADD.FTZ R131, R103, R131 ;  /* 0x0000008367830221 */ /* 0x000fe40000010000 */
.L_x_26678:
[----:B------:R-:W-:Y:S05]  /*15e0*/  BSYNC B0 ;  /* 0x0000000000007941 */ /* 0x000fea0003800000 */
.L_x_26677:
        /* <DEDUP_REMOVED lines=25> */
.L_x_26680:
[----:B-1----:R-:W-:Y:S05]  /*1780*/  BSYNC B0 ;  /* 0x0000000000007941 */ /* 0x002fea0003800000 */
.L_x_26679:
[----:B------:R-:W-:Y:S01]  /*1790*/  BSSY B0, `(.L_x_26681) ;  /* 0x0000005000007945 */ /* 0x000fe20003800000 */
[----:B------:R-:W-:Y:S05]  /*17a0*/  @!P6 BRA `(.L_x_26682) ;  /* 0x000000300000e947 */ /* 0x000fea0003800000 */
[----:B-----5:R-:W-:-:S04]  /*17b0*/  FMUL.FTZ R138, R105, c[0x0][0x1ec] ;  /* 0x00007b00698a7a20 */ /* 0x020fc80000410000 */
[----:B------:R-:W-:-:S04]  /*17c0*/  FMUL.FTZ R133, R93, R138 ;  /* 0x0000008a5d857220 */ /* 0x000fc80000410000 */
[----:B------:R-:W-:Y:S02]  /*17d0*/  @P0 FADD.FTZ R133, R101, R133 ;  /* 0x0000008565850221 */ /* 0x000fe40000010000 */
.L_x_26682:
[----:B------:R-:W-:Y:S05]  /*17e0*/  BSYNC B0 ;  /* 0x0000000000007941 */ /* 0x000fea0003800000 */
.L_x_26681:
[----:B------:R-:W-:Y:S01]  /*17f0*/  BSSY B0, `(.L_x_26683) ;  /* 0x0000005000007945 */ /* 0x000fe20003800000 */
[----:B------:R-:W-:Y:S05]  /*1800*/  @!P6 BRA `(.L_x_26684) ;  /* 0x000000300000e947 */ /* 0x000fea0003800000 */
[----:B-----5:R-:W-:-:S04]  /*1810*/  FMUL.FTZ R137, R106, c[0x0][0x1ec] ;  /* 0x00007b006a897a20 */ /* 0x020fc80000410000 */
[----:B------:R-:W-:-:S04]  /*1820*/  FMUL.FTZ R134, R94, R137 ;  /* 0x000000895e867220 */ /* 0x000fc80000410000 */
[----:B------:R-:W-:Y:S02]  /*1830*/  @P0 FADD.FTZ R134, R102, R134 ;  /* 0x0000008666860221 */ /* 0x000fe40000010000 */
.L_x_26684:
[----:B------:R-:W-:Y:S05]  /*1840*/  BSYNC B0 ;  /* 0x0000000000007941 */ /* 0x000fea0003800000 */
.L_x_26683:
[----:B------:R-:W-:Y:S01]  /*1850*/  BSSY B0, `(.L_x_26685) ;  /* 0x0000005000007945 */ /* 0x000fe20003800000 */
[----:B------:R-:W-:Y:S05]  /*1860*/  @!P6 BRA `(.L_x_26686) ;  /* 0x000000300000e947 */ /* 0x000fea0003800000 */
[----:B-----5:R-:W-:-:S04]  /*1870*/  FMUL.FTZ R138, R107, c[0x0][0x1ec] ;  /* 0x00007b006b8a7a20 */ /* 0x020fc80000410000 */
[----:B------:R-:W-:-:S04]  /*1880*/  FMUL.FTZ R135, R95, R138 ;  /* 0x0000008a5f877220 */ /* 0x000fc80000410000 */
[----:B------:R-:W-:Y:S02]  /*1890*/  @P0 FADD.FTZ R135, R103, R135 ;  /* 0x0000008767870221 */ /* 0x000fe40000010000 */
.L_x_26686:
[----:B------:R-:W-:Y:S05]  /*18a0*/  BSYNC B0 ;  /* 0x0000000000007941 */ /* 0x000fea0003800000 */
.L_x_26685:
        /* <DEDUP_REMOVED lines=15> */
[----:B------:R-:W-:Y:S02]  /*19a0*/  @!P6 FSEL R138, R102, RZ, P4 ;  /* 0x000000ff668ae208 */ /* 0x000fe40002000000 */
[----:B------:R-:W-:Y:S02]  /*19b0*/  @!P6 FSEL R139, R103, RZ, P1 ;  /* 0x000000ff678be208 */ /* 0x000fe40000800000 */
[----:B------:R-:W-:Y:S01]  /*19c0*/  @!P6 FSEL R136, R100, RZ, P2 ;  /* 0x000000ff6488e208 */ /* 0x000fe20001000000 */
[----:B------:R-:W-:Y:S05]  /*19d0*/  @!P6 BRA `(.L_x_26688) ;  /* 0x000000300000e947 */ /* 0x000fea0003800000 */
[----:B0----5:R-:W-:-:S04]  /*19e0*/  FMUL.FTZ R149, R104, c[0x0][0x1ec] ;  /* 0x00007b0068957a20 */ /* 0x021fc80000410000 */
[----:B------:R-:W-:-:S04]  /*19f0*/  FMUL.FTZ R136, R96, R149 ;  /* 0x0000009560887220 */ /* 0x000fc80000410000 */
[----:B------:R-:W-:Y:S02]  /*1a00*/  @P0 FADD.FTZ R136, R100, R136 ;  /* 0x0000008864880221 */ /* 0x000fe40000010000 */
.L_x_26688:
[----:B0-----:R-:W-:Y:S05]  /*1a10*/  BSYNC B0 ;  /* 0x0000000000007941 */ /* 0x001fea0003800000 */
.L_x_26687:
[----:B------:R-:W-:Y:S01]  /*1a20*/  BSSY B0, `(.L_x_26689) ;  /* 0x0000005000007945 */ /* 0x000fe20003800000 */
[----:B------:R-:W-:Y:S05]  /*1a30*/  @!P6 BRA `(.L_x_26690) ;  /* 0x000000300000e947 */ /* 0x000fea0003800000 */
[----:B-----5:R-:W-:-:S04]  /*1a40*/  FMUL.FTZ R148, R105, c[0x0][0x1ec] ;  /* 0x00007b0069947a20 */ /* 0x020fc80000410000 */
[----:B------:R-:W-:-:S04]  /*1a50*/  FMUL.FTZ R137, R97, R148 ;  /* 0x0000009461897220 */ /* 0x000fc80000410000 */
[----:B------:R-:W-:Y:S02]  /*1a60*/  @P0 FADD.FTZ R137, R101, R137 ;  /* 0x0000008965890221 */ /* 0x000fe40000010000 */
.L_x_26690:
[----:B------:R-:W-:Y:S05]  /*1a70*/  BSYNC B0 ;  /* 0x0000000000007941 */ /* 0x000fea0003800000 */
.L_x_26689:
[----:B------:R-:W-:Y:S01]  /*1a80*/  BSSY B0, `(.L_x_26691) ;  /* 0x0000005000007945 */ /* 0x000fe20003800000 */
[----:B------:R-:W-:Y:S05]  /*1a90*/  @!P6 BRA `(.L_x_26692) ;  /* 0x000000300000e947 */ /* 0x000fea0003800000 */
[----:B-----5:R-:W-:-:S04]  /*1aa0*/  FMUL.FTZ R149, R106, c[0x0][0x1ec] ;  /* 0x00007b006a957a20 */ /* 0x020fc80000410000 */
[----:B------:R-:W-:-:S04]  /*1ab0*/  FMUL.FTZ R138, R98, R149 ;  /* 0x00000095628a7220 */ /* 0x000fc80000410000 */
[----:B------:R-:W-:Y:S02]  /*1ac0*/  @P0 FADD.FTZ R138, R102, R138 ;  /* 0x0000008a668a0221 */ /* 0x000fe40000010000 */
.L_x_26692:
[----:B------:R-:W-:Y:S05]  /*1ad0*/  BSYNC B0 ;  /* 0x0000000000007941 */ /* 0x000fea0003800000 */
.L_x_26691:
[----:B------:R-:W-:Y:S01]  /*1ae0*/  BSSY B0, `(.L_x_26693) ;  /* 0x0000005000007945 */ /* 0x000fe20003800000 */
[----:B------:R-:W-:Y:S05]  /*1af0*/  @!P6 BRA `(.L_x_26694) ;  /* 0x000000300000e947 */ /* 0x000fea0003800000 */
[----:B-----5:R-:W-:-:S04]  /*1b00*/  FMUL.FTZ R148, R107, c[0x0][0x1ec] ;  /* 0x00007b006b947a20 */ /* 0x020fc80000410000 */
[----:B------:R-:W-:-:S04]  /*1b10*/  FMUL.FTZ R139, R99, R148 ;  /* 0x00000094638b7220 */ /* 0x000fc80000410000 */
[----:B------:R-:W-:Y:S02]  /*1b20*/  @P0 FADD.FTZ R139, R103, R139 ;  /* 0x0000008b678b0221 */ /* 0x000fe40000010000 */
.L_x_26694:
[----:B------:R-:W-:Y:S05]  /*1b30*/  BSYNC B0 ;  /* 0x0000000000007941 */ /* 0x000fea0003800000 */
.L_x_26693:
[----:B------:R-:W-:Y:S01]  /*1b40*/  FADD.FTZ R148, RZ, R108 ;  /* 0x0000006cff947221 */ /* 0x000fe20000010000 */
[----:B------:R-:W-:Y:S01]  /*1b50*/  LOP3.LUT P0, RZ, R142, 0xff, RZ, 0xc0, !PT ;  /* 0x000000ff8eff7812 */ /* 0x000fe2000780c0ff */
[----:B------:R-:W-:-:S04]  /*1b60*/  IMAD.WIDE.U32 R150, R146, R145, c[0x0][0x188] ;  /* 0x0000620092967625 */ /* 0x000fc800078e0091 */
[----:B------:R-:W-:Y:S01]  /*1b70*/  FADD.FTZ R149, R148, R109 ;  /* 0x0000006d94957221 */ /* 0x000fe20000010000 */
[----:B------:R0:W-:Y:S03]  /*1b80*/  STG.E.128 [R150.64], R136 ;  /* 0x0000008896007986 */ /* 0x0001e6000c101d04 */
        /* <DEDUP_REMOVED lines=27> */
[----:B------:R-:W-:-:S04]  /*1d40*/  FADD.FTZ R146, R145, R136 ;  /* 0x0000008891927221 */ /* 0x000fc80000010000 */
[----:B------:R-:W-:Y:S01]  /*1d50*/  FADD.FTZ R145, R146, R137 ;  /* 0x0000008992917221 */ /* 0x000fe20000010000 */
[----:B------:R-:W-:-:S03]  /*1d60*/  SEL R146, R144, R3, !P0 ;  /* 0x0000000390927207 */ /* 0x000fc60004000000 */
[----:B------:R-:W-:-:S04]  /*1d70*/  FADD.FTZ R148, R145, R138 ;  /* 0x0000008a91947221 */ /* 0x000fc80000010000 */
[----:B------:R-:W-:Y:S01]  /*1d80*/  FADD.FTZ R154, R148, R139 ;  /* 0x0000008b949a7221 */ /* 0x000fe20000010000 */
[----:B------:R-:W-:Y:S05]  /*1d90*/  BRA.DIV ~URZ, `(.L_x_26695) ;  /* 0x000011b27f007947 */ /* 0x000fea000b800000 */
[----:B0-----:R0:W1:Y:S02]  /*1da0*/  SHFL.BFLY PT, R145, R154, 0x1, 0x1f ;  /* 0x0c201f009a917f89 */ /* 0x00106400000e0000 */
.L_x_26701:
        /* <DEDUP_REMOVED lines=84> */
.L_x_26702:
        /* <DEDUP_REMOVED lines=22> */
[----:B---3--:R-:W-:Y:S01]  /*2450*/  MUFU.RCP R152, R145 ;  /* 0x0000009100987308 */ /* 0x008fe20000001000 */
[----:B-1----:R-:W-:Y:S01]  /*2460*/  IADD3 R146, R146, R153, RZ ;  /* 0x0000009992927210 */ /* 0x002fe20007ffe0ff */
[----:B0-----:R-:W0:Y:S06]  /*2470*/  SHFL.DOWN PT, R154, R151, 0x2, 0x1f ;  /* 0x08401f00979a7f89 */ /* 0x001e2c00000e0000 */
[----:B------:R-:W1:Y:S08]  /*2480*/  I2F R146, R146 ;  /* 0x0000009200927306 */ /* 0x000e700000201400 */
[----:B------:R-:W3:Y:S01]  /*2490*/  I2F R153, R153 ;  /* 0x0000009900997306 */ /* 0x000ee20000201400 */
[----:B--2---:R-:W-:-:S02]  /*24a0*/  FADD.FTZ R156, -R157, R150 ;  /* 0x000000969d9c7221 */ /* 0x004fc40000010100 */
[----:B------:R-:W-:Y:S02]  /*24b0*/  FMUL.FTZ R157, R157, R155 ;  /* 0x0000009b9d9d7220 */ /* 0x000fe40000410000 */
[----:B------:R-:W-:-:S04]  /*24c0*/  FMUL.FTZ R156, R156, R156 ;  /* 0x0000009c9c9c7220 */ /* 0x000fc80000410000 */
[----:B------:R-:W-:Y:S02]  /*24d0*/  FMUL.FTZ R156, R156, R159 ;  /* 0x0000009f9c9c7220 */ /* 0x000fe40000410000 */
[----:B------:R-:W-:Y:S02]  /*24e0*/  FFMA.FTZ R159, R159, R150, R157 ;  /* 0x000000969f9f7223 */ /* 0x000fe4000001009d */
[----:B0-----:R-:W-:Y:S01]  /*24f0*/  FADD.FTZ R157, R154, R151 ;  /* 0x000000979a9d7221 */ /* 0x001fe20000010000 */
[----:B-1----:R-:W0:Y:S01]  /*2500*/  MUFU.RCP R150, R146 ;  /* 0x0000009200967308 */ /* 0x002e220000001000 */
[----:B------:R-:W-:Y:S02]  /*2510*/  FMUL.FTZ R148, R152, R159 ;  /* 0x0000009f98947220 */ /* 0x000fe40000410000 */
[----:B------:R-:W-:-:S03]  /*2520*/  FMUL.FTZ R156, R156, R155 ;  /* 0x0000009b9c9c7220 */ /* 0x000fc60000410000 */
[----:B------:R-:W1:Y:S01]  /*2530*/  SHFL.DOWN PT, R151, R148, 0x1, 0x1f ;  /* 0x08201f0094977f89 */ /* 0x000e6200000e0000 */
[----:B------:R-:W-:-:S05]  /*2540*/  FFMA.FTZ R156, R152, R156, R157 ;  /* 0x0000009c989c7223 */ /* 0x000fca000001009d */
[----:B------:R-:W2:Y:S01]  /*2550*/  SHFL.DOWN PT, R155, R156, 0x1, 0x1f ;  /* 0x08201f009c9b7f89 */ /* 0x000ea200000e0000 */
[----:B-1----:R-:W-:Y:S02]  /*2560*/  FADD.FTZ R152, R148, -R151 ;  /* 0x8000009794987221 */ /* 0x002fe40000010000 */
[----:B---3--:R-:W-:Y:S02]  /*2570*/  FMUL.FTZ R151, R151, R153 ;  /* 0x0000009997977220 */ /* 0x008fe40000410000 */
[----:B------:R-:W-:Y:S02]  /*2580*/  FMUL.FTZ R152, R152, R152 ;  /* 0x0000009898987220 */ /* 0x000fe40000410000 */
[C---:B------:R-:W-:Y:S02]  /*2590*/  FFMA.FTZ R151, R145.reuse, R148, R151 ;  /* 0x0000009491977223 */ /* 0x040fe40000010097 */
[----:B------:R-:W-:Y:S02]  /*25a0*/  FMUL.FTZ R152, R145, R152 ;  /* 0x0000009891987220 */ /* 0x000fe40000410000 */
[----:B0-----:R-:W-:-:S02]  /*25b0*/  FMUL.FTZ R148, R150, R151 ;  /* 0x0000009796947220 */ /* 0x001fc40000410000 */
[----:B------:R-:W-:Y:S02]  /*25c0*/  FMUL.FTZ R152, R152, R153 ;  /* 0x0000009998987220 */ /* 0x000fe40000410000 */
[----:B--2---:R-:W-:Y:S01]  /*25d0*/  FADD.FTZ R155, R156, R155 ;  /* 0x0000009b9c9b7221 */ /* 0x004fe20000010000 */
[----:B------:R0:W1:Y:S03]  /*25e0*/  SHFL.IDX PT, R153, R148, RZ, 0x1f ;  /* 0x00001fff94997589 */ /* 0x00006600000e0000 */
[----:B------:R-:W-:Y:S01]  /*25f0*/  FFMA.FTZ R152, R150, R152, R155 ;  /* 0x0000009896987223 */ /* 0x000fe2000001009b */
[----:B------:R-:W-:-:S04]  /*2600*/  MOV R150, c[0x0][0x1e0] ;  /* 0x0000780000967a02 */ /* 0x000fc80000000f00 */
[----:B------:R-:W2:Y:S01]  /*2610*/  SHFL.IDX PT, R151, R152, RZ, 0x1f ;  /* 0x00001fff98977589 */ /* 0x000ea200000e0000 */
[----:B0-----:R-:W-:Y:S01]  /*2620*/  @!P0 LEA R148, P3, R140, c[0x0][0x1a8], 0x2 ;  /* 0x00006a008c948a11 */ /* 0x001fe200078610ff */
[----:B-1----:R-:W-:-:S05]  /*2630*/  FMUL.FTZ R145, R153, R153 ;  /* 0x0000009999917220 */ /* 0x002fca0000410000 */
[----:B------:R-:W-:Y:S01]  /*2640*/  FSEL R146, R145, RZ, P1 ;  /* 0x000000ff91927208 */ /* 0x000fe20000800000 */
[----:B--2---:R-:W-:Y:S01]  /*2650*/  FFMA.FTZ R145, R151, R150, c[0x0][0x228] ;  /* 0x00008a0097917623 */ /* 0x004fe20000010096 */
[----:B------:R-:W-:-:S03]  /*2660*/  @!P0 LEA R150, P2, R140, c[0x0][0x1a0], 0x2 ;  /* 0x000068008c968a11 */ /* 0x000fc600078410ff */
[----:B------:R-:W-:Y:S01]  /*2670*/  FADD.FTZ R145, R145, R146 ;  /* 0x0000009291917221 */ /* 0x000fe20000010000 */
[C-C-:B------:R-:W-:Y:S02]  /*2680*/  @!P0 LEA.HI.X R151, R140.reuse, c[0x0][0x1a4], R149.reuse, 0x2, P2 ;  /* 0x000069008c978a11 */ /* 0x140fe400010f1495 */
[----:B------:R-:W-:-:S03]  /*2690*/  @!P0 LEA.HI.X R149, R140, c[0x0][0x1ac], R149, 0x2, P3 ;  /* 0x00006b008c958a11 */ /* 0x000fc600018f1495 */
        /* <DEDUP_REMOVED lines=15> */
[C---:B------:R-:W-:Y:S01]  /*2790*/  FADD.FTZ R154, -R146.reuse, R109 ;  /* 0x0000006d929a7221 */ /* 0x040fe20000010100 */
[----:B------:R-:W-:Y:S01]  /*27a0*/  LEA.HI.SX32 R129, R129, R2, 0x1e ;  /* 0x0000000281817211 */ /* 0x000fe200078ff2ff */
[C---:B------:R-:W-:Y:S02]  /*27b0*/  FADD.FTZ R160, -R146.reuse, R111 ;  /* 0x0000006f92a07221 */ /* 0x040fe40000010100 */
[C---:B------:R-:W-:Y:S02]  /*27c0*/  FADD.FTZ R148, -R146.reuse, R113 ;  /* 0x0000007192947221 */ /* 0x040fe40000010100 */
[C---:B------:R-:W-:Y:S02]  /*27d0*/  FADD.FTZ R152, -R146.reuse, R115 ;  /* 0x0000007392987221 */ /* 0x040fe40000010100 */
[----:B------:R-:W-:Y:S01]  /*27e0*/  FADD.FTZ R113, -R146, R128 ;  /* 0x0000008092717221 */ /* 0x000fe20000010100 */
[----:B------:R-:W-:Y:S01]  /*27f0*/  MOV R128, 0x10 ;  /* 0x0000001000807802 */ /* 0x000fe20000000f00 */
        /* <DEDUP_REMOVED lines=17> */
[----:B------:R-:W-:Y:S01]  /*2910*/  FMUL.FTZ R148, R145, R117 ;  /* 0x0000007591947220 */ /* 0x000fe20000410000 */
[C---:B------:R-:W-:Y:S01]  /*2920*/  IADD3 R117, R129.reuse, 0x80, RZ ;  /* 0x0000008081757810 */ /* 0x040fe20007ffe0ff */
[C---:B------:R-:W-:Y:S02]  /*2930*/  FADD.FTZ R120, -R146.reuse, R120 ;  /* 0x0000007892787221 */ /* 0x040fe40000010100 */
[C---:B------:R-:W-:Y:S01]  /*2940*/  FADD.FTZ R122, -R146.reuse, R122 ;  /* 0x0000007a927a7221 */ /* 0x040fe20000010100 */
[----:B0-----:R-:W-:Y:S01]  /*2950*/  IADD3 R111, R129, 0x100, RZ ;  /* 0x00000100816f7810 */ /* 0x001fe20007ffe0ff */
        /* <DEDUP_REMOVED lines=9> */
[C---:B------:R-:W-:Y:S02]  /*29f0*/  FADD.FTZ R119, -R146.reuse, R130 ;  /* 0x0000008292777221 */ /* 0x040fe40000010100 */
        /* <DEDUP_REMOVED lines=11> */
[----:B------:R-:W-:Y:S02]  /*2ab0*/  FADD.FTZ R146, -R146, R139 ;  /* 0x0000008b92927221 */ /* 0x000fe40000010100 */
        /* <DEDUP_REMOVED lines=14> */
[----:B------:R-:W-:Y:S02]  /*2ba0*/  FFMA.FTZ R124, R44, R133, R12 ;  /* 0x000000852c7c7223 */ /* 0x000fe4000001000c */
[----:B------:R-:W-:-:S02]  /*2bb0*/  FMUL.FTZ R149, R145, R134 ;  /* 0x0000008691957220 */ /* 0x000fc40000410000 */
[----:B------:R-:W-:Y:S02]  /*2bc0*/  FFMA.FTZ R127, R47, R158, R15 ;  /* 0x0000009e2f7f7223 */ /* 0x000fe4000001000f */
[----:B------:R-:W-:Y:S02]  /*2bd0*/  FFMA.FTZ R126, R46, R157, R14 ;  /* 0x0000009d2e7e7223 */ /* 0x000fe4000001000e */
[----:B------:R-:W-:Y:S02]  /*2be0*/  FFMA.FTZ R125, R45, R156, R13 ;  /* 0x0000009c2d7d7223 */ /* 0x000fe4000001000d */
[----:B------:R-:W-:-:S04]  /*2bf0*/  IMAD.WIDE.U32 R132, R111, R128, c[0x0][0x208] ;  /* 0x000082006f847625 */ /* 0x000fc800078e0080 */
[C---:B------:R-:W-:Y:S01]  /*2c00*/  FMUL.FTZ R134, R145.reuse, R135 ;  /* 0x0000008791867220 */ /* 0x040fe20000410000 */
[----:B------:R1:W-:Y:S01]  /*2c10*/  STG.E.128 [R132.64], R124 ;  /* 0x0000007c84007986 */ /* 0x0003e2000c101d04 */
[----:B------:R-:W-:Y:S02]  /*2c20*/  FMUL.FTZ R135, R145, R136 ;  /* 0x0000008891877220 */ /* 0x000fe40000410000 */
[----:B0-----:R-:W-:Y:S01]  /*2c30*/  FFMA.FTZ R120, R60, R131, R28 ;  /* 0x000000833c787223 */ /* 0x001fe2000001001c */
[----:B------:R-:W-:Y:S01]  /*2c40*/  IADD3 R131, R129, 0x180, RZ ;  /* 0x0000018081837810 */ /* 0x000fe20007ffe0ff */
[C---:B------:R-:W-:Y:S02]  /*2c50*/  FMUL.FTZ R130, R145.reuse, R130 ;  /* 0x0000008291827220 */ /* 0x040fe40000410000 */
[C---:B------:R-:W-:Y:S02]  /*2c60*/  FMUL.FTZ R162, R145.reuse, R162 ;  /* 0x000000a291a27220 */ /* 0x040fe40000410000 */
[----:B------:R-:W-:-:S02]  /*2c70*/  FMUL.FTZ R164, R145, R164 ;  /* 0x000000a491a47220 */ /* 0x000fc40000410000 */
[----:B------:R-:W-:Y:S01]  /*2c80*/  FFMA.FTZ R108, R48, R137, R16 ;  /* 0x00000089306c7223 */ /* 0x000fe20000010010 */
[----:B------:R-:W-:Y:S01]  /*2c90*/  IADD3 R137, R129, 0x300, RZ ;  /* 0x0000030081897810 */ /* 0x000fe20007ffe0ff */
[C---:B------:R-:W-:Y:S02]  /*2ca0*/  FMUL.FTZ R147, R145.reuse, R113 ;  /* 0x0000007191937220 */ /* 0x040fe40000410000 */
[----:B------:R-:W-:Y:S02]  /*2cb0*/  FMUL.FTZ R151, R145, R119 ;  /* 0x0000007791977220 */ /* 0x000fe40000410000 */
[----:B------:R-:W-:Y:S01]  /*2cc0*/  FFMA.FTZ R110, R50, R109, R18 ;  /* 0x0000006d326e7223 */ /* 0x000fe20000010012 */
[C---:B-1----:R-:W-:Y:S01]  /*2cd0*/  IADD3 R133, R129.reuse, 0x200, RZ ;  /* 0x0000020081857810 */ /* 0x042fe20007ffe0ff */
[----:B------:R-:W-:Y:S01]  /*2ce0*/  FFMA.FTZ R124, R64, R135, R32 ;  /* 0x00000087407c7223 */ /* 0x000fe20000010020 */
[----:B------:R-:W-:Y:S01]  /*2cf0*/  IADD3 R135, R129, 0x280, RZ ;  /* 0x0000028081877810 */ /* 0x000fe20007ffe0ff */
[----:B------:R-:W-:Y:S01]  /*2d00*/  FFMA.FTZ R125, R65, R130, R33 ;  /* 0x00000082417d7223 */ /* 0x000fe20000010021 */
[----:B------:R-:W-:Y:S01]  /*2d10*/  IADD3 R129, R129, 0x380, RZ ;  /* 0x0000038081817810 */ /* 0x000fe20007ffe0ff */
[----:B------:R-:W-:-:S02]  /*2d20*/  FMUL.FTZ R155, R145, R138 ;  /* 0x0000008a919b7220 */ /* 0x000fc40000410000 */
[----:B------:R-:W-:Y:S02]  /*2d30*/  FMUL.FTZ R146, R145, R146 ;  /* 0x0000009291927220 */ /* 0x000fe40000410000 */
        /* <DEDUP_REMOVED lines=23> */
[----:B------:R-:W-:-:S05]  /*2eb0*/  IMAD.WIDE.U32 R128, R129, R128, c[0x0][0x208] ;  /* 0x0000820081807625 */ /* 0x000fca00078e0080 */
[----:B------:R0:W-:Y:S02]  /*2ec0*/  STG.E.128 [R128.64], R124 ;  /* 0x0000007c80007986 */ /* 0x0001e4000c101d04 */
.L_x_26698:
[----:B-1----:R-:W-:Y:S05]  /*2ed0*/  BSYNC B0 ;  /* 0x0000000000007941 */ /* 0x002fea0003800000 */
.L_x_26697:
[----:B------:R-:W-:Y:S02]  /*2ee0*/  IADD3 R140, R140, c[0x0][0x160], RZ ;  /* 0x000058008c8c7a10 */ /* 0x000fe40007ffe0ff */
[----:B------:R-:W-:Y:S02]  /*2ef0*/  LOP3.LUT P1, RZ, R142, 0xff, RZ, 0xc0, !PT ;  /* 0x000000ff8eff7812 */ /* 0x000fe4000782c0ff */
[----:B------:R-:W-:Y:S02]  /*2f00*/  ISETP.GE.AND P0, PT, R140, c[0x0][0x164], PT ;  /* 0x000059008c007a0c */ /* 0x000fe40003f06270 */
[----:B------:R-:W-:-:S11]  /*2f10*/  SEL R142, RZ, 0x1, P1 ;  /* 0x00000001ff8e7807 */ /* 0x000fd60000800000 */
[----:B0----5:R-:W-:Y:S01]  /*2f20*/  @P0 CALL.REL.NOINC `(.L_x_26699) ;  /* 0x0000001000000944 */ /* 0x021fe20003c00000 */
[----:B------:R-:W-:Y:S05]  /*2f30*/  BRA `(.L_x_26700) ;  /* 0xffffd4e000007947 */ /* 0x000fea000383ffff */
.L_x_26699:
[----:B------:R-:W-:Y:S05]  /*2f40*/  EXIT ;  /* 0x000000000000794d */ /* 0x000fea0003800000 */
.L_x_26695:
[----:B0-----:R-:W-:Y:S01]  /*2f50*/  HFMA2.MMA R145, -RZ, RZ, 0, 5.9604644775390625e-08 ;  /* 0x00000001ff917435 */ /* 0x001fe200000001ff */
[----:B------:R-:W-:Y:S02]  /*2f60*/  MOV R148, 0x1f ;  /* 0x0000001f00947802 */ /* 0x000fe40000000f00 */
[----:B------:R-:W-:Y:S02]  /*2f70*/  MOV R151, 0xffffffff ;  /* 0xffffffff00977802 */ /* 0x000fe40000000f00 */
[----:B------:R-:W-:Y:S02]  /*2f80*/  MOV R152, 0x2fa0 ;  /* 0x00002fa000987802 */ /* 0x000fe40000000f00 */
[----:B-----5:R-:W-:Y:S05]  /*2f90*/  CALL.REL.NOINC `($__internal_151_$__cuda_sm70_shflsync_bfly_p) ;  /* 0x0000079000007944 */ /* 0x020fea0003c00000 */
[----:B01----:R-:W-:Y:S05]  /*2fa0*/  BRA `(.L_x_26701) ;  /* 0xffffee0000007947 */ /* 0x003fea000383ffff */
.L_x_26696:
[----:B------:R-:W-:Y:S01]  /*2fb0*/  HFMA2.MMA R145, -RZ, RZ, 0, 1.1920928955078125e-07 ;  /* 0x00000002ff917435 */ /* 0x000fe200000001ff */
[----:B------:R-:W-:Y:S02]  /*2fc0*/  MOV R148, 0x1f ;  /* 0x0000001f00947802 */ /* 0x000fe40000000f00 */
[----:B------:R-:W-:Y:S02]  /*2fd0*/  MOV R151, 0xffffffff ;  /* 0xffffffff00977802 */ /* 0x000fe40000000f00 */
[----:B------:R-:W-:-:S02]  /*2fe0*/  MOV R152, 0x3000 ;  /* 0x0000300000987802 */ /* 0x000fc40000000f00 */
[----:B-----5:R-:W-:Y:S05]  /*2ff0*/  CALL.REL.NOINC `($__internal_151_$__cuda_sm70_shflsync_bfly_p) ;  /* 0x0000073000007944 */ /* 0x020fea0003c00000 */
[----:B01----:R-:W-:Y:S01]  /*3000*/  FADD.FTZ R154, R154, R145 ;  /* 0x000000919a9a7221 */ /* 0x003fe20000010000 */
[----:B------:R-:W-:Y:S01]  /*3010*/  HFMA2.MMA R145, -RZ, RZ, 0, 2.384185791015625e-07 ;  /* 0x00000004ff917435 */ /* 0x000fe200000001ff */
[----:B------:R-:W-:-:S02]  /*3020*/  MOV R148, 0x1f ;  /* 0x0000001f00947802 */ /* 0x000fc40000000f00 */
[----:B------:R-:W-:Y:S02]  /*3030*/  MOV R151, 0xffffffff ;  /* 0xffffffff00977802 */ /* 0x000fe40000000f00 */
[----:B------:R-:W-:Y:S02]  /*3040*/  MOV R152, 0x3060 ;  /* 0x0000306000987802 */ /* 0x000fe40000000f00 */
[----:B------:R-:W-:Y:S05]  /*3050*/  CALL.REL.NOINC `($__internal_151_$__cuda_sm70_shflsync_bfly_p) ;  /* 0x000006d000007944 */ /* 0x000fea0003c00000 */
[----:B01----:R-:W-:Y:S01]  /*3060*/  FADD.FTZ R154, R154, R145 ;  /* 0x000000919a9a7221 */ /* 0x003fe20000010000 */
[----:B------:R-:W-:Y:S01]  /*3070*/  HFMA2.MMA R145, -RZ, RZ, 0, 4.76837158203125e-07 ;  /* 0x00000008ff917435 */ /* 0x000fe200000001ff */
[----:B------:R-:W-:Y:S02]  /*3080*/  MOV R148, 0x1f ;  /* 0x0000001f00947802 */ /* 0x000fe40000000f00 */
[----:B------:R-:W-:Y:S02]  /*3090*/  MOV R151, 0xffffffff ;  /* 0xffffffff00977802 */ /* 0x000fe40000000f00 */
[----:B------:R-:W-:Y:S02]  /*30a0*/  MOV R152, 0x30c0 ;  /* 0x000030c000987802 */ /* 0x000fe40000000f00 */
[----:B------:R-:W-:Y:S05]  /*30b0*/  CALL.REL.NOINC `($__internal_151_$__cuda_sm70_shflsync_bfly_p) ;  /* 0x0000067000007944 */ /* 0x000fea0003c00000 */
[----:B01----:R-:W-:Y:S01]  /*30c0*/  FADD.FTZ R154, R154, R145 ;  /* 0x000000919a9a7221 */ /* 0x003fe20000010000 */
[----:B------:R-:W-:Y:S01]  /*30d0*/  HFMA2.MMA R145, -RZ, RZ, 0, 9.5367431640625e-07 ;  /* 0x00000010ff917435 */ /* 0x000fe200000001ff */
[----:B------:R-:W-:-:S02]  /*30e0*/  MOV R148, 0x1f ;  /* 0x0000001f00947802 */ /* 0x000fc40000000f00 */
[----:B------:R-:W-:Y:S02]  /*30f0*/  MOV R151, 0xffffffff ;  /* 0xffffffff00977802 */ /* 0x000fe40000000f00 */
[----:B------:R-:W-:Y:S02]  /*3100*/  MOV R152, 0x3120 ;  /* 0x0000312000987802 */ /* 0x000fe40000000f00 */
[----:B------:R-:W-:Y:S05]  /*3110*/  CALL.REL.NOINC `($__internal_151_$__cuda_sm70_shflsync_bfly_p) ;  /* 0x0000061000007944 */ /* 0x000fea0003c00000 */
        /* <DEDUP_REMOVED lines=70> */
[----:B------:R-:W-:Y:S05]  /*3580*/  CALL.REL.NOINC `($__internal_151_$__cuda_sm70_shflsync_bfly_p) ;  /* 0x000001a000007944 */ /* 0x000fea0003c00000 */
[----:B01----:R-:W-:Y:S01]  /*3590*/  FADD.FTZ R154, R154, R145 ;  /* 0x000000919a9a7221 */ /* 0x003fe20000010000 */
[----:B------:R-:W-:Y:S01]  /*35a0*/  HFMA2.MMA R145, -RZ, RZ, 0, 1.1920928955078125e-07 ;  /* 0x00000002ff917435 */ /* 0x000fe200000001ff */
[----:B------:R-:W-:Y:S02]  /*35b0*/  MOV R148, 0x1f ;  /* 0x0000001f00947802 */ /* 0x000fe40000000f00 */
[----:B------:R-:W-:Y:S02]  /*35c0*/  MOV R151, 0xffffffff ;  /* 0xffffffff00977802 */ /* 0x000fe40000000f00 */
[----:B------:R-:W-:Y:S02]  /*35d0*/  MOV R152, 0x35f0 ;  /* 0x000035f000987802 */ /* 0x000fe40000000f00 */
[----:B------:R-:W-:Y:S05]  /*35e0*/  CALL.REL.NOINC `($__internal_151_$__cuda_sm70_shflsync_bfly_p) ;  /* 0x0000014000007944 */ /* 0x000fea0003c00000 */
        /* <DEDUP_REMOVED lines=18> */
[----:B-1----:R-:W-:Y:S01]  /*3710*/  MOV R153, R145 ;  /* 0x0000009100997202 */ /* 0x002fe20000000f00 */
[----:B0-----:R-:W-:Y:S05]  /*3720*/  BRA `(.L_x_26702) ;  /* 0xffffebc000007947 */ /* 0x001fea000383ffff */
        .weak           $__internal_151_$__cuda_sm70_shflsync_bfly_p
        .type           $__internal_151_$__cuda_sm70_shflsync_bfly_p,@function
        .size           $__internal_151_$__cuda_sm70_shflsync_bfly_p,(.L_x_29215 - $__internal_151_$__cuda_sm70_shflsync_bfly_p)
$__internal_151_$__cuda_sm70_shflsync_bfly_p:
[----:B------:R-:W-:Y:S01]  /*3730*/  HFMA2.MMA R153, -RZ, RZ, 0, 0 ;  /* 0x00000000ff997435 */ /* 0x000fe200000001ff */
[----:B------:R-:W-:Y:S04]  /*3740*/  WARPSYNC R151 ;  /* 0x0000009700007348 */ /* 0x000fe80003800000 */
[----:B------:R0:W1:Y:S01]  /*3750*/  SHFL.BFLY PT, R145, R154, R145, R148 ;  /* 0x0c0000919a917389 */ /* 0x00006200000e0094 */
[----:B------:R-:W-:Y:S05]  /*3760*/  RET.REL.NODEC R152 `(_ZN10layer_norm13ln_fwd_kernelINS_13Kernel_traitsIfffffjLj4096ELj1ELj1ELj4ELj16ENS_18Kernel_traits_baseILj4096EfffffjLj128EEEEELb0ELb1ELb1ELb1EEEvNS_9FwdParamsE) ;  /* 0xffffc89098007950 */ /* 0x000fea0003c3ffff */
.L_x_26703:
        /* <DEDUP_REMOVED lines=9> */
.L_x_29215:


//--------------------- .text._ZN10layer_norm13ln_fwd_kernelINS_13Kernel_traitsIfffffjLj4096ELj1ELj1ELj4ELj16ENS_18Kernel_traits_baseILj4096EfffffjLj128EEEEELb1ELb0ELb0ELb0EEEvNS_9FwdParamsE --------------------------
	.section	.text._ZN10layer_norm13ln_fwd_kernelINS_13Kernel_traitsIfffffjLj4096ELj1ELj1ELj4ELj16ENS_18Kernel_traits_baseILj4096EfffffjLj128EEEEELb1ELb0ELb0ELb0EEEvNS_9FwdParamsE,"ax",@progbits
	.sectioninfo	@"SHI_REGISTERS=137"
	.align	128
        .global         _ZN10layer_norm13ln_fwd_kernelINS_13Kernel_traitsIfffffjLj4096ELj1ELj1ELj4ELj16ENS_18Kernel_traits_baseILj4096EfffffjLj128EEEEELb1ELb0ELb0ELb0EEEvNS_9FwdParamsE
        .type           _ZN10layer_norm13ln_fwd_kernelINS_13Kernel_traitsIfffffjLj4096ELj1ELj1ELj4ELj16ENS_18Kernel_traits_baseILj4096EfffffjLj128EEEEELb1ELb0ELb0ELb0EEEvNS_9FwdParamsE,@function
        .size           _ZN10layer_norm13ln_fwd_kernelINS_13Kernel_traitsIfffffjLj4096ELj1ELj1ELj4ELj16ENS_18Kernel_traits_baseILj4096EfffffjLj128EEEEELb1ELb0ELb0ELb0EEEvNS_9FwdParamsE,(.L_x_29216 - _ZN10layer_norm13ln_fwd_kernelINS_13Kernel_traitsIfffffjLj4096ELj1ELj1ELj4ELj16ENS_18Kernel_traits_baseILj4096EfffffjLj128EEEEELb1ELb0ELb0ELb0EEEvNS_9FwdParamsE)
        .other          _ZN10layer_norm13ln_fwd_kernelINS_13Kernel_traitsIfffffjLj4096ELj1ELj1ELj4ELj16ENS_18Kernel_traits_baseILj4096EfffffjLj128EEEEELb1ELb0ELb0ELb0EEEvNS_9FwdParamsE,@"STO_CUDA_ENTRY STV_DEFAULT"
_ZN10layer_norm13ln_fwd_kernelINS_13Kernel_traitsIfffffjLj4096ELj1ELj1ELj4ELj16ENS_18Kernel_traits_baseILj4096EfffffjLj128EEEEELb1ELb0ELb0ELb0EEEvNS_9FwdParamsE:
.text._ZN10layer_norm13ln_fwd_kernelINS_13Kernel_traitsIfffffjLj4096ELj1ELj1ELj4ELj16ENS_18Kernel_traits_baseILj4096EfffffjLj128EEEEELb1ELb0ELb0ELb0EEEvNS_9FwdParamsE:
        /* <DEDUP_REMOVED lines=49> */
[----:B------:R-:W-:Y:S01]  /*0310*/  MOV R5, c[0x0][0x168] ;  /* 0x00005a0000057a02 */ /* 0x000fe20000000f00 */
[----:B------:R-:W-:Y:S02]  /*0320*/  UIADD3 UR21, UR4, 0x5384540f, URZ ;  /* 0x5384540f04157890 */ /* 0x000fe4000fffe03f */
[----:B------:R-:W-:Y:S01]  /*0330*/  IMAD.WIDE.U32 R8, R8, -0x326172a9, RZ ;  /* 0xcd9e8d5708087825 */ /* 0x000fe200078e00ff */
[----:B------:R-:W-:Y:S01]  /*0340*/  SHF.R.S32.HI R5, RZ, 0x1f, R5 ;  /* 0x0000001fff057819 */ /* 0x000fe20000011405 */
[----:B------:R-:W-:Y:S01]  /*0350*/  UIADD3 UR22, UR5, 0x1fd5c5a3, URZ ;  /* 0x1fd5c5a305167890 */ /* 0x000fe2000fffe03f */
        /* <DEDUP_REMOVED lines=10> */
[----:B------:R-:W-:Y:S01]  /*0400*/  ISETP.GE.U32.AND P6, PT, R11, 0x100, PT ;  /* 0x000001000b00780c */ /* 0x000fe20003fc6070 */
        /* <DEDUP_REMOVED lines=13> */
[----:B------:R-:W-:Y:S01]  /*04e0*/  IMAD.MOV.U32 R21, RZ, RZ, 0x10 ;  /* 0x00000010ff157424 */ /* 0x000fe200078e00ff */
[----:B------:R-:W-:Y:S01]  /*04f0*/  CS2R R18, SRZ ;  /* 0x0000000000127805 */ /* 0x000fe2000001ff00 */
[----:B------:R-:W-:Y:S01]  /*0500*/  CS2R R16, SRZ ;  /* 0x0000000000107805 */ /* 0x000fe2000001ff00 */
[----:B------:R-:W-:Y:S01]  /*0510*/  ISETP.NE.AND.EX P1, PT, RZ, c[0x0][0x21c], PT, P1 ;  /* 0x00008700ff007a0c */ /* 0x000fe20003f25310 */
[----:B------:R-:W-:-:S06]  /*0520*/  IMAD.WIDE.U32 R20, R76, R21, c[0x0][0x1b0] ;  /* 0x00006c004c147625 */ /* 0x000fcc00078e0015 */
[----:B------:R-:W5:Y:S06]  /*0530*/  LDG.E.128 R20, [R20.64] ;  /* 0x0000000614147981 */ /* 0x000f6c000c1e1d00 */
[----:B------:R-:W-:-:S04]  /*0540*/  @P1 LEA R4, P2, R76, c[0x0][0x218], 0x4 ;  /* 0x000086004c041a11 */ /* 0x000fc800078420ff */
[----:B------:R-:W-:-:S05]  /*0550*/  @P1 LEA.HI.X R5, R76, c[0x0][0x21c], RZ, 0x4, P2 ;  /* 0x000087004c051a11 */ /* 0x000fca00010f24ff */
[----:B------:R0:W5:Y:S01]  /*0560*/  @P1 LDG.E.128 R16, [R4.64] ;  /* 0x0000000604101981 */ /* 0x000162000c1e1d00 */
[----:B------:R-:W-:-:S03]  /*0570*/  LOP3.LUT R76, R76, 0x80, RZ, 0xfc, !PT ;  /* 0x000000804c4c7812 */ /* 0x000fc600078efcff */
.L_x_26705:
[----:B------:R-:W-:Y:S05]  /*0580*/  BSYNC B0 ;  /* 0x0000000000007941 */ /* 0x000fea0003800000 */
.L_x_26704:
[----:B------:R-:W-:Y:S01]  /*0590*/  BSSY B0, `(.L_x_26706) ;  /* 0x000000d000007945 */ /* 0x000fe20003800000 */
        /* <DEDUP_REMOVED lines=8> */
[----:B0-----:R-:W-:-:S04]  /*0620*/  @P1 LEA R4, P2, R76, c[0x0][0x218], 0x4 ;  /* 0x000086004c041a11 */ /* 0x001fc800078420ff */
[----:B------:R-:W-:-:S05]  /*0630*/  @P1 LEA.HI.X R5, R76, c[0x0][0x21c], RZ, 0x4, P2 ;  /* 0x000087004c051a11 */ /* 0x000fca00010f24ff */
[----:B------:R0:W5:Y:S01]  /*0640*/  @P1 LDG.E.128 R24, [R4.64] ;  /* 0x0000000604181981 */ /* 0x000162000c1e1d00 */
[----:B------:R-:W-:-:S03]  /*0650*/  IADD3 R76, R76, 0x80, RZ ;  /* 0x000000804c4c7810 */ /* 0x000fc60007ffe0ff */
.L_x_26707:
[----:B------:R-:W-:Y:S05]  /*0660*/  BSYNC B0 ;  /* 0x0000000000007941 */ /* 0x000fea0003800000 */
.L_x_26706:
        /* <DEDUP_REMOVED lines=13> */
.L_x_26709:
[----:B------:R-:W-:Y:S05]  /*0740*/  BSYNC B0 ;  /* 0x0000000000007941 */ /* 0x000fea0003800000 */
.L_x_26708:
        /* <DEDUP_REMOVED lines=13> */
.L_x_26711:
[----:B------:R-:W-:Y:S05]  /*0820*/  BSYNC B0 ;  /* 0x0000000000007941 */ /* 0x000fea0003800000 */
.L_x_26710:
        /* <DEDUP_REMOVED lines=13> */
.L_x_26713:
[----:B------:R-:W-:Y:S05]  /*0900*/  BSYNC B0 ;  /* 0x0000000000007941 */ /* 0x000fea0003800000 */
.L_x_26712:
[----:B------:R-:W-:Y:S01]  /*0910*/  ISETP.GE.U32.AND P1, PT, R11, 0x300, PT ;  /* 0x000003000b00780c */ /* 0x000fe20003f26070 */
[----:B------:R-:W-:Y:S01]  /*0920*/  IMAD.WIDE.U32 R6, R7, -0x326172a9, RZ ;  /* 0xcd9e8d5707067825 */ /* 0x000fe200078e00ff */
[----:B------:R-:W-:Y:S01]  /*0930*/  UIADD3 UR24, UR5, -0x24c28bd8, URZ ;  /* 0xdb3d742805187890 */ /* 0x000fe2000fffe03f */
[----:B------:R-:W-:Y:S01]  /*0940*/  BSSY B0, `(.L_x_26714) ;  /* 0x0000011000007945 */ /* 0x000fe20003800000 */
[----:B------:R-:W-:Y:S01]  /*0950*/  P2R R122, PR, RZ, 0x2 ;  /* 0x00000002ff7a7803 */ /* 0x000fe20000000000 */
[----:B0-----:R-:W-:Y:S01]  /*0960*/  IMAD.WIDE.U32 R4, R10, -0x2daee0ad, RZ ;  /* 0xd2511f530a047825 */ /* 0x001fe200078e00ff */
[----:B------:R-:W-:-:S04]  /*0970*/  LOP3.LUT R8, R7, UR19, R8, 0x96, !PT ;  /* 0x0000001307087c12 */ /* 0x000fc8000f8e9608 */
[----:B------:R-:W-:-:S03]  /*0980*/  LOP3.LUT R9, R5, UR20, R2, 0x96, !PT ;  /* 0x0000001405097c12 */ /* 0x000fc6000f8e9602 */
        /* <DEDUP_REMOVED lines=11> */
[----:B------:R-:W-:-:S03]  /*0a40*/  IADD3 R76, R76, 0x80, RZ ;  /* 0x000000804c4c7810 */ /* 0x000fc60007ffe0ff */
.L_x_26715:
[----:B------:R-:W-:Y:S05]  /*0a50*/  BSYNC B0 ;  /* 0x0000000000007941 */ /* 0x000fea0003800000 */
.L_x_26714:
[----:B------:R-:W-:Y:S01]  /*0a60*/  ISETP.GE.U32.AND P1, PT, R11, 0x380, PT ;  /* 0x000003800b00780c */ /* 0x000fe20003f26070 */
[----:B0-----:R-:W-:Y:S01]  /*0a70*/  IMAD.WIDE.U32 R2, R8, -0x2daee0ad, RZ ;  /* 0xd2511f5308027825 */ /* 0x001fe200078e00ff */
[----:B------:R-:W-:Y:S01]  /*0a80*/  UIADD3 UR25, UR4, -0x700cb87f, URZ ;  /* 0x8ff3478104197890 */ /* 0x000fe2000fffe03f */
[----:B------:R-:W-:Y:S01]  /*0a90*/  BSSY B0, `(.L_x_26716) ;  /* 0x0000013000007945 */ /* 0x000fe20003800000 */
[----:B------:R-:W-:Y:S01]  /*0aa0*/  UIADD3 UR26, UR5, -0x695add53, URZ ;  /* 0x96a522ad051a7890 */ /* 0x000fe2000fffe03f */
[----:B------:R-:W-:Y:S01]  /*0ab0*/  IMAD.WIDE.U32 R8, R9, -0x326172a9, RZ ;  /* 0xcd9e8d5709087825 */ /* 0x000fe200078e00ff */
[----:B------:R-:W-:Y:S02]  /*0ac0*/  P2R R121, PR, RZ, 0x2 ;  /* 0x00000002ff797803 */ /* 0x000fe40000000000 */
[----:B------:R-:W-:Y:S02]  /*0ad0*/  LOP3.LUT R82, R3, UR22, R4, 0x96, !PT ;  /* 0x0000001603527c12 */ /* 0x000fe4000f8e9604 */
[----:B------:R-:W-:-:S02]  /*0ae0*/  LOP3.LUT R6, R9, UR21, R6, 0x96, !PT ;  /* 0x0000001509067c12 */ /* 0x000fc4000f8e9606 */
[----:B------:R-:W-:Y:S01]  /*0af0*/  LEA.HI R10, R15, R64, RZ, 0x19 ;  /* 0x000000400f0a7211 */ /* 0x000fe200078fc8ff */
[----:B------:R-:W-:Y:S05]  /*0b00*/  @!P1 BRA `(.L_x_26717) ;  /* 0x000000b000009947 */ /* 0x000fea0003800000 */
[----:B------:R-:W-:Y:S01]  /*0b10*/  ISETP.NE.U32.AND P1, PT, RZ, c[0x0][0x218], PT ;  /* 0x00008600ff007a0c */ /* 0x000fe20003f25070 */
[----:B------:R-:W-:Y:S01]  /*0b20*/  CS2R R66, SRZ ;  /* 0x0000000000427805 */ /* 0x000fe2000001ff00 */
[----:B------:R-:W-:Y:S02]  /*0b30*/  CS2R R64, SRZ ;  /* 0x0000000000407805 */ /* 0x000fe4000001ff00 */
[----:B------:R-:W-:Y:S01]  /*0b40*/  ISETP.NE.AND.EX P1, PT, RZ, c[0x0][0x21c], PT, P1 ;  /* 0x00008700ff007a0c */ /* 0x000fe20003f25310 */
[----:B------:R-:W-:-:S04]  /*0b50*/  IMAD.MOV.U32 R69, RZ, RZ, 0x10 ;  /* 0x00000010ff457424 */ /* 0x000fc800078e00ff */
[----:B------:R-:W-:-:S06]  /*0b60*/  IMAD.WIDE.U32 R68, R76, R69, c[0x0][0x1b0] ;  /* 0x00006c004c447625 */ /* 0x000fcc00078e0045 */
[----:B------:R-:W5:Y:S02]  /*0b70*/  LDG.E.128 R68, [R68.64] ;  /* 0x0000000644447981 */ /* 0x000f64000c1e1d00 */
[----:B------:R-:W-:-:S04]  /*0b80*/  @P1 LEA R4, P2, R76, c[0x0][0x218], 0x4 ;  /* 0x000086004c041a11 */ /* 0x000fc800078420ff */
[----:B------:R-:W-:-:S05]  /*0b90*/  @P1 LEA.HI.X R5, R76, c[0x0][0x21c], RZ, 0x4, P2 ;  /* 0x000087004c051a11 */ /* 0x000fca00010f24ff */
[----:B------:R0:W5:Y:S01]  /*0ba0*/  @P1 LDG.E.128 R64, [R4.64] ;  /* 0x0000000604401981 */ /* 0x000162000c1e1d00 */
[----:B------:R-:W-:-:S03]  /*0bb0*/  IADD3 R76, R76, 0x80, RZ ;  /* 0x000000804c4c7810 */ /* 0x000fc60007ffe0ff */
.L_x_26717:
[----:B------:R-:W-:Y:S05]  /*0bc0*/  BSYNC B0 ;  /* 0x0000000000007941 */ /* 0x000fea0003800000 */
.L_x_26716:
[----:B------:R-:W-:Y:S01]  /*0bd0*/  ISETP.GE.U32.AND P1, PT, R11, 0x400, PT ;  /* 0x000004000b00780c */ /* 0x000fe20003f26070 */
[----:B------:R-:W-:Y:S01]  /*0be0*/  BSSY B0, `(.L_x_26718) ;  /* 0x000000f000007945 */ /* 0x000fe20003800000 */
[----:B------:R-:W-:Y:S02]  /*0bf0*/  IMAD.HI.U32 R81, R82, -0x326172a9, RZ ;  /* 0xcd9e8d5752517827 */ /* 0x000fe400078e00ff */
[----:B------:R-:W-:Y:S02]  /*0c00*/  P2R R120, PR, RZ, 0x2 ;  /* 0x00000002ff787803 */ /* 0x000fe40000000000 */
[----:B------:R-:W-:-:S07]  /*0c10*/  IMAD.HI.U32 R7, R6, -0x2daee0ad, RZ ;  /* 0xd2511f5306077827 */ /* 0x000fce00078e00ff */
[----:B------:R-:W-:Y:S05]  /*0c20*/  @!P1 BRA `(.L_x_26719) ;  /* 0x000000a000009947 */ /* 0x000fea0003800000 */
[----:B------:R-:W-:Y:S01]  /*0c30*/  ISETP.NE.U32.AND P1, PT, RZ, c[0x0][0x218], PT ;  /* 0x00008600ff007a0c */ /* 0x000fe20003f25070 */
[----:B------:R-:W-:Y:S01]  /*0c40*/  CS2R R74, SRZ ;  /* 0x00000000004a7805 */ /* 0x000fe2000001ff00 */
[----:B------:R-:W-:Y:S02]  /*0c50*/  CS2R R72, SRZ ;  /* 0x0000000000487805 */ /* 0x000fe4000001ff00 */
[----:B------:R-:W-:Y:S02]  /*0c60*/  ISETP.NE.AND.EX P1, PT, RZ, c[0x0][0x21c], PT, P1 ;  /* 0x00008700ff007a0c */ /* 0x000fe40003f25310 */
[----:B------:R-:W-:-:S11]  /*0c70*/  MOV R77, 0x10 ;  /* 0x00000010004d7802 */ /* 0x000fd60000000f00 */
[----:B0-----:R-:W-:-:S04]  /*0c80*/  @P1 LEA R4, P2, R76, c[0x0][0x218], 0x4 ;  /* 0x000086004c041a11 */ /* 0x001fc800078420ff */
[C---:B------:R-:W-:Y:S01]  /*0c90*/  @P1 LEA.HI.X R5, R76.reuse, c[0x0][0x21c], RZ, 0x4, P2 ;  /* 0x000087004c051a11 */ /* 0x040fe200010f24ff */
[----:B------:R-:W-:-:S04]  /*0ca0*/  IMAD.WIDE.U32 R76, R76, R77, c[0x0][0x1b0] ;  /* 0x00006c004c4c7625 */ /* 0x000fc800078e004d */
[----:B------:R0:W5:Y:S04]  /*0cb0*/  @P1 LDG.E.128 R72, [R4.64] ;  /* 0x0000000604481981 */ /* 0x000168000c1e1d00 */
[----:B------:R-:W5:Y:S02]  /*0cc0*/  LDG.E.128 R76, [R76.64] ;  /* 0x000000064c4c7981 */ /* 0x000f64000c1e1d00 */
.L_x_26719:
[----:B------:R-:W-:Y:S05]  /*0cd0*/  BSYNC B0 ;  /* 0x0000000000007941 */ /* 0x000fea0003800000 */
.L_x_26718:
[----:B------:R-:W-:Y:S02]  /*0ce0*/  ISETP.GE.AND P1, PT, R10, c[0x0][0x164], PT ;  /* 0x000059000a007a0c */ /* 0x000fe40003f26270 */
[----:B------:R-:W-:Y:S02]  /*0cf0*/  LOP3.LUT R81, R81, UR23, R8, 0x96, !PT ;  /* 0x0000001751517c12 */ /* 0x000fe4000f8e9608 */
[----:B------:R-:W-:-:S09]  /*0d00*/  LOP3.LUT R83, R7, UR24, R2, 0x96, !PT ;  /* 0x0000001807537c12 */ /* 0x000fd2000f8e9602 */
[----:B------:R-:W-:Y:S05]  /*0d10*/  @P1 EXIT ;  /* 0x000000000000194d */ /* 0x000fea0003800000 */
[----:B------:R-:W-:Y:S01]  /*0d20*/  SHF.R.S32.HI R80, RZ, 0x2, R80 ;  /* 0x00000002ff507819 */ /* 0x000fe20000011450 */
[----:B------:R-:W-:Y:S01]  /*0d30*/  IMAD R9, R82, -0x326172a9, RZ ;  /* 0xcd9e8d5752097824 */ /* 0x000fe200078e02ff */
[----:B------:R-:W-:Y:S01]  /*0d40*/  LOP3.LUT R3, R15, 0x60, RZ, 0xc0, !PT ;  /* 0x000000600f037812 */ /* 0x000fe200078ec0ff */
[----:B------:R-:W-:Y:S01]  /*0d50*/  IMAD R7, R6, -0x2daee0ad, RZ ;  /* 0xd2511f5306077824 */ /* 0x000fe200078e02ff */
[----:B------:R-:W-:Y:S01]  /*0d60*/  LOP3.LUT R2, R80, 0x7f, RZ, 0xc0, !PT ;  /* 0x0000007f50027812 */ /* 0x000fe200078ec0ff */
[----:B------:R-:W-:Y:S01]  /*0d70*/  IMAD R6, R83, -0x326172a9, RZ ;  /* 0xcd9e8d5753067824 */ /* 0x000fe200078e02ff */
[----:B------:R-:W-:Y:S01]  /*0d80*/  SHF.R.U32.HI R80, RZ, 0x2, R80 ;  /* 0x00000002ff507819 */ /* 0x000fe20000011650 */
[----:B------:R-:W-:Y:S01]  /*0d90*/  ULDC.U8 UR8, c[0x0][0x1f0] ;  /* 0x00007c0000087ab9 */ /* 0x000fe20000000000 */
[----:B0-----:R-:W-:Y:S01]  /*0da0*/  SHF.L.U32 R4, R15, 0x5, RZ ;  /* 0x000000050f047819 */ /* 0x001fe200000006ff */
[----:B------:R-:W-:Y:S01]  /*0db0*/  IMAD.IADD R3, R2, 0x1, -R3 ;  /* 0x0000000102037824 */ /* 0x000fe200078e0a03 */
[----:B------:R-:W-:-:S02]  /*0dc0*/  LOP3.LUT R80, R80, 0x3fffffe0, RZ, 0xc0, !PT ;  /* 0x3fffffe050507812 */ /* 0x000fc400078ec0ff */
[----:B------:R-:W-:Y:S01]  /*0dd0*/  LOP3.LUT R5, R4, 0x3e0, RZ, 0xc0, !PT ;  /* 0x000003e004057812 */ /* 0x000fe200078ec0ff */
[----:B------:R-:W-:Y:S01]  /*0de0*/  IMAD.HI.U32 R4, R83, -0x326172a9, RZ ;  /* 0xcd9e8d5753047827 */ /* 0x000fe200078e00ff */
[----:B------:R-:W-:-:S03]  /*0df0*/  IMNMX R3, RZ, R3, !PT ;  /* 0x00000003ff037217 */ /* 0x000fc60007800200 */
[----:B------:R-:W-:Y:S01]  /*0e00*/  IMAD.IADD R5, R2, 0x1, -R5 ;  /* 0x0000000102057824 */ /* 0x000fe200078e0a05 */
[----:B------:R-:W-:Y:S01]  /*0e10*/  IMNMX R3, R3, 0x20, PT ;  /* 0x0000002003037817 */ /* 0x000fe20003800200 */
[----:B------:R-:W-:Y:S01]  /*0e20*/  IMAD.HI.U32 R2, R81, -0x2daee0ad, RZ ;  /* 0xd2511f5351027827 */ /* 0x000fe200078e00ff */
[----:B------:R-:W-:Y:S02]  /*0e30*/  LOP3.LUT R9, R4, UR25, R9, 0x96, !PT ;  /* 0x0000001904097c12 */ /* 0x000fe4000f8e9609 */
[----:B------:R-:W-:Y:S01]  /*0e40*/  IMNMX R5, RZ, R5, !PT ;  /* 0x00000005ff057217 */ /* 0x000fe20007800200 */
[----:B------:R-:W-:Y:S01]  /*0e50*/  IMAD.IADD R3, R3, 0x1, R80 ;  /* 0x0000000103037824 */ /* 0x000fe200078e0250 */
[----:B------:R-:W-:Y:S01]  /*0e60*/  LOP3.LUT R7, R2, UR26, R7, 0x96, !PT ;  /* 0x0000001a02077c12 */ /* 0x000fe2000f8e9607 */
[----:B------:R-:W-:Y:S01]  /*0e70*/  IMAD.MOV.U32 R2, RZ, RZ, 0x1 ;  /* 0x00000001ff027424 */ /* 0x000fe200078e00ff */
[----:B------:R-:W-:Y:S01]  /*0e80*/  IMNMX R5, R5, 0x20, PT ;  /* 0x0000002005057817 */ /* 0x000fe20003800200 */
[----:B------:R-:W-:-:S02]  /*0e90*/  IMAD.SHL.U32 R3, R3, 0x4, RZ ;  /* 0x0000000403037824 */ /* 0x000fc400078e00ff */
[----:B------:R-:W-:Y:S02]  /*0ea0*/  IMAD R4, R81, -0x2daee0ad, RZ ;  /* 0xd2511f5351047824 */ /* 0x000fe400078e02ff */
[----:B------:R0:W1:Y:S01]  /*0eb0*/  I2F.U32 R8, R3 ;  /* 0x0000000300087306 */ /* 0x0000620000201000 */
[----:B------:R-:W-:Y:S01]  /*0ec0*/  IMAD.IADD R80, R80, 0x1, R5 ;  /* 0x0000000150507824 */ /* 0x000fe200078e0205 */
[----:B------:R-:W-:-:S03]  /*0ed0*/  LOP3.LUT R5, R0, 0x3, RZ, 0xc0, !PT ;  /* 0x0000000300057812 */ /* 0x000fc600078ec0ff */
[----:B------:R-:W-:Y:S01]  /*0ee0*/  IMAD.SHL.U32 R0, R80, 0x4, RZ ;  /* 0x0000000450007824 */ /* 0x000fe200078e00ff */
[----:B0-----:R-:W-:Y:S02]  /*0ef0*/  HFMA2.MMA R3, -RZ, RZ, 0, 0 ;  /* 0x00000000ff037435 */ /* 0x001fe400000001ff */
[----:B-1----:R-:W0:Y:S08]  /*0f00*/  MUFU.RCP R8, R8 ;  /* 0x0000000800087308 */ /* 0x002e300000001000 */
.L_x_26979:
[----:B------:R-:W-:Y:S01]  /*0f10*/  ISETP.NE.U32.AND P1, PT, RZ, c[0x0][0x1c0], PT ;  /* 0x00007000ff007a0c */ /* 0x000fe20003f25070 */
[----:B------:R-:W-:-:S03]  /*0f20*/  IMAD.MOV.U32 R116, RZ, RZ, 0x3f800000 ;  /* 0x3f800000ff747424 */ /* 0x000fc600078e00ff */
[----:B------:R-:W-:-:S13]  /*0f30*/  ISETP.NE.AND.EX P1, PT, RZ, c[0x0][0x1c4], PT, P1 ;  /* 0x00007100ff007a0c */ /* 0x000fda0003f25310 */
[----:B------:R-:W-:-:S04]  /*0f40*/  @P1 IMAD.MOV.U32 R119, RZ, RZ, 0x4 ;  /* 0x00000004ff771424 */ /* 0x000fc800078e00ff */
[----:B------:R-:W-:-:S05]  /*0f50*/  @P1 IMAD.WIDE R118, R10, R119, c[0x0][0x1c0] ;  /* 0x000070000a761625 */ /* 0x000fca00078e0277 */
[----:B-----5:R1:W5:Y:S01]  /*0f60*/  @P1 LDG.E R116, [R118.64] ;  /* 0x0000000676741981 */ /* 0x020362000c1e1900 */
[----:B------:R-:W-:Y:S01]  /*0f70*/  IMAD R117, R10, c[0x0][0x168], RZ ;  /* 0x00005a000a757a24 */ /* 0x000fe200078e02ff */
[----:B------:R-:W-:Y:S01]  /*0f80*/  LOP3.LUT R127, R15, 0x7f, RZ, 0xc0, !PT ;  /* 0x0000007f0f7f7812 */ /* 0x000fe200078ec0ff */
[----:B------:R-:W-:Y:S03]  /*0f90*/  BSSY B0, `(.L_x_26720) ;  /* 0x0000167000007945 */ /* 0x000fe60003800000 */
[----:B------:R-:W-:-:S04]  /*0fa0*/  SHF.R.S32.HI R128, RZ, 0x1f, R117 ;  /* 0x0000001fff807819 */ /* 0x000fc80000011475 */
[----:B------:R-:W-:-:S04]  /*0fb0*/  LEA.HI R128, R128, R117, RZ, 0x2 ;  /* 0x0000007580807211 */ /* 0x000fc800078f10ff */
[----:B------:R-:W-:-:S04]  /*0fc0*/  LEA.HI.SX32 R127, R128, R127, 0x1e ;  /* 0x0000007f807f7211 */ /* 0x000fc800078ff2ff */
[----:B------:R-:W-:Y:S01]  /*0fd0*/  MOV R117, R127 ;  /* 0x0000007f00757202 */ /* 0x000fe20000000f00 */
[----:B------:R-:W-:Y:S05]  /*0fe0*/  @!P0 BRA `(.L_x_26721) ;  /* 0x0000161000008947 */ /* 0x000fea0003800000 */
[----:B-1----:R-:W-:Y:S01]  /*0ff0*/  IMAD.MOV.U32 R84, RZ, RZ, 0x10 ;  /* 0x00000010ff547424 */ /* 0x002fe200078e00ff */
        /* <DEDUP_REMOVED lines=19> */
.L_x_26723:
[----:B-1----:R-:W-:Y:S02]  /*1130*/  IMAD.MOV.U32 R118, RZ, RZ, R6 ;  /* 0x000000ffff767224 */ /* 0x002fe400078e0006 */
.L_x_26724:
[----:B------:R-:W-:Y:S05]  /*1140*/  BSYNC B1 ;  /* 0x0000000000017941 */ /* 0x000fea0003800000 */
.L_x_26722:
        /* <DEDUP_REMOVED lines=16> */
.L_x_26728:
[----:B------:R-:W-:Y:S05]  /*1250*/  BSYNC B2 ;  /* 0x0000000000027941 */ /* 0x000fea0003800000 */
.L_x_26727:
        /* <DEDUP_REMOVED lines=41> */
[----:B------:R-:W-:Y:S02]  /*14f0*/  IMAD.MOV.U32 R128, RZ, RZ, RZ ;  /* 0x000000ffff807224 */ /* 0x000fe400078e00ff */
.L_x_26726:
[----:B------:R-:W-:Y:S05]  /*1500*/  BSYNC B1 ;  /* 0x0000000000017941 */ /* 0x000fea0003800000 */
.L_x_26725:
[----:B------:R-:W1:Y:S01]  /*1510*/  I2F.U32 R118, R118 ;  /* 0x0000007600767306 */ /* 0x000e620000201000 */
        /* <DEDUP_REMOVED lines=21> */
.L_x_26730:
[----:B------:R-:W-:Y:S02]  /*1670*/  IMAD.MOV.U32 R5, RZ, RZ, R6 ;  /* 0x000000ffff057224 */ /* 0x000fe400078e0006 */
.L_x_26731:
[----:B------:R-:W-:Y:S05]  /*1680*/  BSYNC B1 ;  /* 0x0000000000017941 */ /* 0x000fea0003800000 */
.L_x_26729:
        /* <DEDUP_REMOVED lines=16> */
.L_x_26735:
[----:B------:R-:W-:Y:S05]  /*1790*/  BSYNC B2 ;  /* 0x0000000000027941 */ /* 0x000fea0003800000 */
.L_x_26734:
        /* <DEDUP_REMOVED lines=37> */
[----:B------:R-:W-:-:S04]  /*19f0*/  HFMA2.MMA R119, -RZ, RZ, 0, 0 ;  /* 0x00000000ff777435 */ /* 0x000fc800000001ff */
[----:B------:R-:W-:-:S04]  /*1a00*/  IMAD.WIDE.U32 R130, R130, -0x2daee0ad, RZ ;  /* 0xd2511f5382827825 */ /* 0x000fc800078e00ff */
[----:B------:R-:W-:Y:S01]  /*1a10*/  IMAD.MOV.U32 R4, RZ, RZ, R130 ;  /* 0x000000ffff047224 */ /* 0x000fe200078e0082 */
[----:B------:R-:W-:Y:S01]  /*1a20*/  LOP3.LUT R7, R131, UR26, R128, 0x96, !PT ;  /* 0x0000001a83077c12 */ /* 0x000fe2000f8e9680 */
[----:B------:R-:W-:-:S04]  /*1a30*/  IMAD.WIDE.U32 R128, R129, -0x326172a9, RZ ;  /* 0xcd9e8d5781807825 */ /* 0x000fc800078e00ff */
[----:B------:R-:W-:Y:S01]  /*1a40*/  IMAD.MOV.U32 R6, RZ, RZ, R128 ;  /* 0x000000ffff067224 */ /* 0x000fe200078e0080 */
[----:B------:R-:W-:Y:S02]  /*1a50*/  LOP3.LUT R9, R129, UR25, R118, 0x96, !PT ;  /* 0x0000001981097c12 */ /* 0x000fe4000f8e9676 */
.L_x_26733:
[----:B------:R-:W-:Y:S05]  /*1a60*/  BSYNC B1 ;  /* 0x0000000000017941 */ /* 0x000fea0003800000 */
.L_x_26732:
[----:B------:R-:W1:Y:S01]  /*1a70*/  I2F.U32 R118, R5 ;  /* 0x0000000500767306 */ /* 0x000e620000201000 */
[----:B------:R-:W-:Y:S01]  /*1a80*/  ISETP.NE.AND P4, PT, R119, 0x1, PT ;  /* 0x000000017700780c */ /* 0x000fe20003f85270 */
[----:B------:R-:W-:Y:S01]  /*1a90*/  FMUL.FTZ R85, R85, R116 ;  /* 0x0000007455557220 */ /* 0x000fe20000410000 */
[----:B------:R-:W-:Y:S01]  /*1aa0*/  BSSY B1, `(.L_x_26736) ;  /* 0x0000011000017945 */ /* 0x000fe20003800000 */
[----:B------:R-:W-:Y:S02]  /*1ab0*/  IADD3 R128, R119, 0x1, RZ ;  /* 0x0000000177807810 */ /* 0x000fe40007ffe0ff */
        /* <DEDUP_REMOVED lines=14> */
.L_x_26737:
[----:B------:R-:W-:Y:S02]  /*1ba0*/  MOV R118, R6 ;  /* 0x0000000600767202 */ /* 0x000fe40000000f00 */
.L_x_26738:
[----:B------:R-:W-:Y:S05]  /*1bb0*/  BSYNC B1 ;  /* 0x0000000000017941 */ /* 0x000fea0003800000 */
.L_x_26736:
        /* <DEDUP_REMOVED lines=16> */
.L_x_26742:
[----:B------:R-:W-:Y:S05]  /*1cc0*/  BSYNC B2 ;  /* 0x0000000000027941 */ /* 0x000fea0003800000 */
.L_x_26741:
        /* <DEDUP_REMOVED lines=41> */
[----:B------:R-:W-:Y:S01]  /*1f60*/  IMAD.MOV.U32 R4, RZ, RZ, R130 ;  /* 0x000000ffff047224 */ /* 0x000fe200078e0082 */
[----:B------:R-:W-:Y:S01]  /*1f70*/  MOV R6, R128 ;  /* 0x0000008000067202 */ /* 0x000fe20000000f00 */
[----:B------:R-:W-:Y:S02]  /*1f80*/  IMAD.MOV.U32 R128, RZ, RZ, RZ ;  /* 0x000000ffff807224 */ /* 0x000fe400078e00ff */
.L_x_26740:
[----:B------:R-:W-:Y:S05]  /*1f90*/  BSYNC B1 ;  /* 0x0000000000017941 */ /* 0x000fea0003800000 */
.L_x_26739:
[----:B------:R-:W1:Y:S01]  /*1fa0*/  I2F.U32 R118, R118 ;  /* 0x0000007600767306 */ /* 0x000e620000201000 */
[----:B------:R-:W-:Y:S01]  /*1fb0*/  ISETP.NE.AND P5, PT, R128, 0x1, PT ;  /* 0x000000018000780c */ /* 0x000fe20003fa5270 */
[----:B------:R-:W-:Y:S01]  /*1fc0*/  FMUL.FTZ R86, R86, R116 ;  /* 0x0000007456567220 */ /* 0x000fe20000410000 */
[----:B------:R-:W-:Y:S03]  /*1fd0*/  BSSY B1, `(.L_x_26743) ;  /* 0x0000011000017945 */ /* 0x000fe60003800000 */
        /* <DEDUP_REMOVED lines=15> */
.L_x_26744:
[----:B------:R-:W-:Y:S02]  /*20d0*/  IMAD.MOV.U32 R118, RZ, RZ, R6 ;  /* 0x000000ffff767224 */ /* 0x000fe400078e0006 */
.L_x_26745:
[----:B------:R-:W-:Y:S05]  /*20e0*/  BSYNC B1 ;  /* 0x0000000000017941 */ /* 0x000fea0003800000 */
.L_x_26743:
        /* <DEDUP_REMOVED lines=16> */
.L_x_26749:
[----:B------:R-:W-:Y:S05]  /*21f0*/  BSYNC B2 ;  /* 0x0000000000027941 */ /* 0x000fea0003800000 */
.L_x_26748:
        /* <DEDUP_REMOVED lines=40> */
[----:B------:R-:W-:Y:S01]  /*2480*/  IMAD.MOV.U32 R5, RZ, RZ, RZ ;  /* 0x000000ffff057224 */ /* 0x000fe200078e00ff */
[----:B------:R-:W-:Y:S01]  /*2490*/  LOP3.LUT R9, R129, UR25, R6, 0x96, !PT ;  /* 0x0000001981097c12 */ /* 0x000fe2000f8e9606 */
[----:B------:R-:W-:Y:S02]  /*24a0*/  IMAD.MOV.U32 R6, RZ, RZ, R128 ;  /* 0x000000ffff067224 */ /* 0x000fe400078e0080 */
.L_x_26747:
[----:B------:R-:W-:Y:S05]  /*24b0*/  BSYNC B1 ;  /* 0x0000000000017941 */ /* 0x000fea0003800000 */
.L_x_26746:
[----:B------:R-:W1:Y:S01]  /*24c0*/  I2F.U32 R118, R118 ;  /* 0x0000007600767306 */ /* 0x000e620000201000 */
[----:B------:R-:W-:Y:S01]  /*24d0*/  FMUL.FTZ R87, R87, R116 ;  /* 0x0000007457577220 */ /* 0x000fe20000410000 */
[----:B------:R-:W-:Y:S02]  /*24e0*/  SEL R130, RZ, 0x10000, P4 ;  /* 0x00010000ff827807 */ /* 0x000fe40002000000 */
[----:B------:R-:W-:Y:S01]  /*24f0*/  SEL R119, RZ, 0x100, P3 ;  /* 0x00000100ff777807 */ /* 0x000fe20001800000 */
[----:B------:R-:W-:Y:S01]  /*2500*/  FMUL.FTZ R87, R87, c[0x0][0x1e8] ;  /* 0x00007a0057577a20 */ /* 0x000fe20000410000 */
[----:B------:R-:W-:Y:S01]  /*2510*/  SEL R132, RZ, 0x1, P2 ;  /* 0x00000001ff847807 */ /* 0x000fe20001000000 */
[----:B-1----:R-:W-:-:S05]  /*2520*/  FFMA.FTZ R117, R118, R117, 1.1641532182693481445e-10 ;  /* 0x2f00000076757423 */ /* 0x002fca0000010075 */
[----:B------:R-:W-:-:S04]  /*2530*/  FSETP.GTU.FTZ.AND P5, PT, R117, c[0x0][0x1e4], PT ;  /* 0x0000790075007a0b */ /* 0x000fc80003fbc000 */
[----:B------:R-:W-:Y:S02]  /*2540*/  FSEL R87, R87, RZ, !P5 ;  /* 0x000000ff57577208 */ /* 0x000fe40006800000 */
[----:B------:R-:W-:-:S03]  /*2550*/  SEL R117, RZ, 0x1000000, P5 ;  /* 0x01000000ff757807 */ /* 0x000fc60002800000 */
[----:B------:R-:W-:Y:S01]  /*2560*/  @P1 FADD.FTZ R87, R83, R87 ;  /* 0x0000005753571221 */ /* 0x000fe20000010000 */
[----:B------:R-:W-:Y:S02]  /*2570*/  LEA R128, P1, R127, c[0x0][0x188], 0x4 ;  /* 0x000062007f807a11 */ /* 0x000fe400078220ff */
[----:B------:R-:W-:Y:S02]  /*2580*/  IADD3 R117, R119, R117, R130 ;  /* 0x0000007577757210 */ /* 0x000fe40007ffe082 */
[C---:B------:R-:W-:Y:S02]  /*2590*/  LEA.HI.X R129, R127.reuse, c[0x0][0x18c], RZ, 0x4, P1 ;  /* 0x000063007f817a11 */ /* 0x040fe400008f24ff */
[----:B------:R-:W-:Y:S02]  /*25a0*/  LEA R118, P1, R127, c[0x0][0x190], 0x2 ;  /* 0x000064007f767a11 */ /* 0x000fe400078210ff */
[----:B------:R-:W-:Y:S01]  /*25b0*/  IADD3 R131, R117, R132, RZ ;  /* 0x0000008475837210 */ /* 0x000fe20007ffe0ff */
[----:B------:R1:W-:Y:S01]  /*25c0*/  STG.E.128 [R128.64], R84 ;  /* 0x0000005480007986 */ /* 0x0003e2000c101d06 */
[----:B------:R-:W-:-:S02]  /*25d0*/  LEA.HI.X R119, R127, c[0x0][0x194], RZ, 0x2, P1 ;  /* 0x000065007f777a11 */ /* 0x000fc400008f14ff */
[----:B------:R-:W-:-:S03]  /*25e0*/  IADD3 R117, R127, 0x80, RZ ;  /* 0x000000807f757810 */ /* 0x000fc60007ffe0ff */
[----:B------:R1:W-:Y:S04]  /*25f0*/  STG.E [R118.64], R131 ;  /* 0x0000008376007986 */ /* 0x0003e8000c101906 */
.L_x_26721:
[----:B-1----:R-:W-:Y:S05]  /*2600*/  BSYNC B0 ;  /* 0x0000000000007941 */ /* 0x002fea0003800000 */
.L_x_26720:
        /* <DEDUP_REMOVED lines=23> */
.L_x_26753:
[----:B-1----:R-:W-:Y:S02]  /*2780*/  IMAD.MOV.U32 R119, RZ, RZ, R6 ;  /* 0x000000ffff777224 */ /* 0x002fe400078e0006 */
.L_x_26754:
[----:B------:R-:W-:Y:S05]  /*2790*/  BSYNC B1 ;  /* 0x0000000000017941 */ /* 0x000fea0003800000 */
.L_x_26752:
        /* <DEDUP_REMOVED lines=16> */
.L_x_26758:
[----:B------:R-:W-:Y:S05]  /*28a0*/  BSYNC B2 ;  /* 0x0000000000027941 */ /* 0x000fea0003800000 */
.L_x_26757:
        /* <DEDUP_REMOVED lines=42> */
[----:B------:R-:W-:Y:S02]  /*2b50*/  IMAD.MOV.U32 R4, RZ, RZ, R130 ;  /* 0x000000ffff047224 */ /* 0x000fe400078e0082 */
[----:B------:R-:W-:Y:S02]  /*2b60*/  IMAD.MOV.U32 R128, RZ, RZ, RZ ;  /* 0x000000ffff807224 */ /* 0x000fe400078e00ff */
.L_x_26756:
[----:B------:R-:W-:Y:S05]  /*2b70*/  BSYNC B1 ;  /* 0x0000000000017941 */ /* 0x000fea0003800000 */
.L_x_26755:
[----:B------:R-:W1:Y:S01]  /*2b80*/  I2F.U32 R5, R119 ;  /* 0x0000007700057306 */ /* 0x000e620000201000 */
        /* <DEDUP_REMOVED lines=21> */
.L_x_26760:
[----:B------:R-:W-:Y:S02]  /*2ce0*/  MOV R5, R6 ;  /* 0x0000000600057202 */ /* 0x000fe40000000f00 */
.L_x_26761:
[----:B------:R-:W-:Y:S05]  /*2cf0*/  BSYNC B1 ;  /* 0x0000000000017941 */ /* 0x000fea0003800000 */
.L_x_26759:
        /* <DEDUP_REMOVED lines=16> */
.L_x_26765:
[----:B------:R-:W-:Y:S05]  /*2e00*/  BSYNC B2 ;  /* 0x0000000000027941 */ /* 0x000fea0003800000 */
.L_x_26764:
        /* <DEDUP_REMOVED lines=37> */
[----:B------:R-:W-:-:S04]  /*3060*/  IMAD.MOV.U32 R129, RZ, RZ, RZ ;  /* 0x000000ffff817224 */ /* 0x000fc800078e00ff */
[----:B------:R-:W-:-:S05]  /*3070*/  IMAD.WIDE.U32 R6, R6, -0x2daee0ad, RZ ;  /* 0xd2511f5306067825 */ /* 0x000fca00078e00ff */
[----:B------:R-:W-:Y:S01]  /*3080*/  LOP3.LUT R7, R7, UR26, R130, 0x96, !PT ;  /* 0x0000001a07077c12 */ /* 0x000fe2000f8e9682 */
[----:B------:R-:W-:Y:S01]  /*3090*/  IMAD.WIDE.U32 R130, R131, -0x326172a9, RZ ;  /* 0xcd9e8d5783827825 */ /* 0x000fe200078e00ff */
[----:B------:R-:W-:-:S03]  /*30a0*/  MOV R4, R6 ;  /* 0x0000000600047202 */ /* 0x000fc60000000f00 */
[----:B------:R-:W-:Y:S01]  /*30b0*/  IMAD.MOV.U32 R6, RZ, RZ, R130 ;  /* 0x000000ffff067224 */ /* 0x000fe200078e0082 */
[----:B------:R-:W-:Y:S02]  /*30c0*/  LOP3.LUT R9, R131, UR25, R128, 0x96, !PT ;  /* 0x0000001983097c12 */ /* 0x000fe4000f8e9680 */
.L_x_26763:
[----:B------:R-:W-:Y:S05]  /*30d0*/  BSYNC B1 ;  /* 0x0000000000017941 */ /* 0x000fea0003800000 */
.L_x_26762:
[----:B------:R-:W1:Y:S01]  /*30e0*/  I2F.U32 R5, R5 ;  /* 0x0000000500057306 */ /* 0x000e620000201000 */
[----:B------:R-:W-:Y:S01]  /*30f0*/  FMUL.FTZ R119, R89, R116 ;  /* 0x0000007459777220 */ /* 0x000fe20000410000 */
[C---:B------:R-:W-:Y:S01]  /*3100*/  ISETP.NE.AND P4, PT, R129.reuse, 0x1, PT ;  /* 0x000000018100780c */ /* 0x040fe20003f85270 */
[----:B------:R-:W-:Y:S01]  /*3110*/  BSSY B1, `(.L_x_26766) ;  /* 0x0000011000017945 */ /* 0x000fe20003800000 */
[----:B------:R-:W-:Y:S01]  /*3120*/  IADD3 R128, R129, 0x1, RZ ;  /* 0x0000000181807810 */ /* 0x000fe20007ffe0ff */
        /* <DEDUP_REMOVED lines=14> */
.L_x_26767:
[----:B------:R-:W-:Y:S02]  /*3210*/  IMAD.MOV.U32 R119, RZ, RZ, R6 ;  /* 0x000000ffff777224 */ /* 0x000fe400078e0006 */
.L_x_26768:
[----:B------:R-:W-:Y:S05]  /*3220*/  BSYNC B1 ;  /* 0x0000000000017941 */ /* 0x000fea0003800000 */
.L_x_26766:
        /* <DEDUP_REMOVED lines=16> */
.L_x_26772:
[----:B------:R-:W-:Y:S05]  /*3330*/  BSYNC B2 ;  /* 0x0000000000027941 */ /* 0x000fea0003800000 */
.L_x_26771:
        /* <DEDUP_REMOVED lines=42> */
[----:B------:R-:W-:Y:S02]  /*35e0*/  IMAD.MOV.U32 R128, RZ, RZ, RZ ;  /* 0x000000ffff807224 */ /* 0x000fe400078e00ff */
.L_x_26770:
[----:B------:R-:W-:Y:S05]  /*35f0*/  BSYNC B1 ;  /* 0x0000000000017941 */ /* 0x000fea0003800000 */
.L_x_26769:
        /* <DEDUP_REMOVED lines=19> */
.L_x_26774:
[----:B------:R-:W-:Y:S02]  /*3730*/  IMAD.MOV.U32 R119, RZ, RZ, R6 ;  /* 0x000000ffff777224 */ /* 0x000fe400078e0006 */
.L_x_26775:
[----:B------:R-:W-:Y:S05]  /*3740*/  BSYNC B1 ;  /* 0x0000000000017941 */ /* 0x000fea0003800000 */
.L_x_26773:
        /* <DEDUP_REMOVED lines=16> */
.L_x_26779:
[----:B------:R-:W-:Y:S05]  /*3850*/  BSYNC B2 ;  /* 0x0000000000027941 */ /* 0x000fea0003800000 */
.L_x_26778:
        /* <DEDUP_REMOVED lines=40> */
[----:B------:R-:W-:-:S04]  /*3ae0*/  HFMA2.MMA R5, -RZ, RZ, 0, 0 ;  /* 0x00000000ff057435 */ /* 0x000fc800000001ff */
[----:B------:R-:W-:Y:S01]  /*3af0*/  LOP3.LUT R9, R129, UR25, R6, 0x96, !PT ;  /* 0x0000001981097c12 */ /* 0x000fe2000f8e9606 */
[----:B------:R-:W-:Y:S02]  /*3b00*/  IMAD.MOV.U32 R6, RZ, RZ, R128 ;  /* 0x000000ffff067224 */ /* 0x000fe400078e0080 */
.L_x_26777:
[----:B------:R-:W-:Y:S05]  /*3b10*/  BSYNC B1 ;  /* 0x0000000000017941 */ /* 0x000fea0003800000 */
.L_x_26776:
[----:B------:R-:W1:Y:S01]  /*3b20*/  I2F.U32 R119, R119 ;  /* 0x0000007700777306 */ /* 0x000e620000201000 */
[----:B------:R-:W-:Y:S01]  /*3b30*/  FMUL.FTZ R91, R91, R116 ;  /* 0x000000745b5b7220 */ /* 0x000fe20000410000 */
[----:B------:R-:W-:-:S03]  /*3b40*/  SEL R131, RZ, 0x10000, P4 ;  /* 0x00010000ff837807 */ /* 0x000fc60002000000 */
[----:B------:R-:W-:Y:S02]  /*3b50*/  FMUL.FTZ R91, R91, c[0x0][0x1e8] ;  /* 0x00007a005b5b7a20 */ /* 0x000fe40000410000 */
[----:B-1----:R-:W-:Y:S01]  /*3b60*/  FFMA.FTZ R118, R119, R118, 1.1641532182693481445e-10 ;  /* 0x2f00000077767423 */ /* 0x002fe20000010076 */
[----:B------:R-:W-:-:S04]  /*3b70*/  SEL R119, RZ, 0x100, P3 ;  /* 0x00000100ff777807 */ /* 0x000fc80001800000 */
[----:B------:R-:W-:-:S04]  /*3b80*/  FSETP.GTU.FTZ.AND P5, PT, R118, c[0x0][0x1e4], PT ;  /* 0x0000790076007a0b */ /* 0x000fc80003fbc000 */
        /* <DEDUP_REMOVED lines=13> */
.L_x_26751:
[----:B------:R-:W-:Y:S05]  /*3c60*/  BSYNC B0 ;  /* 0x0000000000007941 */ /* 0x000fea0003800000 */
.L_x_26750:
        /* <DEDUP_REMOVED lines=8> */
[----:B-1----:R-:W-:-:S04]  /*3cf0*/  @P1 LEA R118, P2, R117, c[0x0][0x180], 0x4 ;  /* 0x0000600075761a11 */ /* 0x002fc800078420ff */
        /* <DEDUP_REMOVED lines=14> */
.L_x_26783:
[----:B-1----:R-:W-:Y:S02]  /*3de0*/  IMAD.MOV.U32 R119, RZ, RZ, R6 ;  /* 0x000000ffff777224 */ /* 0x002fe400078e0006 */
.L_x_26784:
[----:B------:R-:W-:Y:S05]  /*3df0*/  BSYNC B1 ;  /* 0x0000000000017941 */ /* 0x000fea0003800000 */
.L_x_26782:
        /* <DEDUP_REMOVED lines=16> */
.L_x_26788:
[----:B------:R-:W-:Y:S05]  /*3f00*/  BSYNC B2 ;  /* 0x0000000000027941 */ /* 0x000fea0003800000 */
.L_x_26787:
        /* <DEDUP_REMOVED lines=41> */
[----:B------:R-:W-:Y:S01]  /*41a0*/  HFMA2.MMA R128, -RZ, RZ, 0, 0 ;  /* 0x00000000ff807435 */ /* 0x000fe200000001ff */
[----:B------:R-:W-:Y:S01]  /*41b0*/  LOP3.LUT R9, R129, UR25, R4, 0x96, !PT ;  /* 0x0000001981097c12 */ /* 0x000fe2000f8e9604 */
[----:B------:R-:W-:-:S04]  /*41c0*/  IMAD.MOV.U32 R4, RZ, RZ, R130 ;  /* 0x000000ffff047224 */ /* 0x000fc800078e0082 */
.L_x_26786:
[----:B------:R-:W-:Y:S05]  /*41d0*/  BSYNC B1 ;  /* 0x0000000000017941 */ /* 0x000fea0003800000 */
.L_x_26785:
        /* <DEDUP_REMOVED lines=22> */
.L_x_26790:
[----:B------:R-:W-:Y:S02]  /*4340*/  IMAD.MOV.U32 R5, RZ, RZ, R6 ;  /* 0x000000ffff057224 */ /* 0x000fe400078e0006 */
.L_x_26791:
[----:B------:R-:W-:Y:S05]  /*4350*/  BSYNC B1 ;  /* 0x0000000000017941 */ /* 0x000fea0003800000 */
.L_x_26789:
        /* <DEDUP_REMOVED lines=16> */
.L_x_26795:
[----:B------:R-:W-:Y:S05]  /*4460*/  BSYNC B2 ;  /* 0x0000000000027941 */ /* 0x000fea0003800000 */
.L_x_26794:
        /* <DEDUP_REMOVED lines=38> */
[----:B------:R-:W-:-:S04]  /*46d0*/  IMAD.WIDE.U32 R6, R6, -0x2daee0ad, RZ ;  /* 0xd2511f5306067825 */ /* 0x000fc800078e00ff */
[----:B------:R-:W-:Y:S01]  /*46e0*/  IMAD.MOV.U32 R4, RZ, RZ, R6 ;  /* 0x000000ffff047224 */ /* 0x000fe200078e0006 */
[----:B------:R-:W-:Y:S01]  /*46f0*/  LOP3.LUT R7, R7, UR26, R130, 0x96, !PT ;  /* 0x0000001a07077c12 */ /* 0x000fe2000f8e9682 */
[----:B------:R-:W-:-:S04]  /*4700*/  IMAD.WIDE.U32 R130, R131, -0x326172a9, RZ ;  /* 0xcd9e8d5783827825 */ /* 0x000fc800078e00ff */
[----:B------:R-:W-:Y:S01]  /*4710*/  IMAD.MOV.U32 R6, RZ, RZ, R130 ;  /* 0x000000ffff067224 */ /* 0x000fe200078e0082 */
[----:B------:R-:W-:Y:S02]  /*4720*/  LOP3.LUT R9, R131, UR25, R128, 0x96, !PT ;  /* 0x0000001983097c12 */ /* 0x000fe4000f8e9680 */
.L_x_26793:
[----:B------:R-:W-:Y:S05]  /*4730*/  BSYNC B1 ;  /* 0x0000000000017941 */ /* 0x000fea0003800000 */
.L_x_26792:
        /* <DEDUP_REMOVED lines=19> */
.L_x_26797:
[----:B------:R-:W-:Y:S02]  /*4870*/  IMAD.MOV.U32 R119, RZ, RZ, R6 ;  /* 0x000000ffff777224 */ /* 0x000fe400078e0006 */
.L_x_26798:
[----:B------:R-:W-:Y:S05]  /*4880*/  BSYNC B1 ;  /* 0x0000000000017941 */ /* 0x000fea0003800000 */
.L_x_26796:
        /* <DEDUP_REMOVED lines=16> */
.L_x_26802:
[----:B------:R-:W-:Y:S05]  /*4990*/  BSYNC B2 ;  /* 0x0000000000027941 */ /* 0x000fea0003800000 */
.L_x_26801:
        /* <DEDUP_REMOVED lines=42> */
[----:B------:R-:W-:-:S06]  /*4c40*/  HFMA2.MMA R128, -RZ, RZ, 0, 0 ;  /* 0x00000000ff807435 */ /* 0x000fcc00000001ff */
.L_x_26800:
[----:B------:R-:W-:Y:S05]  /*4c50*/  BSYNC B1 ;  /* 0x0000000000017941 */ /* 0x000fea0003800000 */
.L_x_26799:
        /* <DEDUP_REMOVED lines=19> */
.L_x_26804:
[----:B------:R-:W-:Y:S02]  /*4d90*/  MOV R119, R6 ;  /* 0x0000000600777202 */ /* 0x000fe40000000f00 */
.L_x_26805:
[----:B------:R-:W-:Y:S05]  /*4da0*/  BSYNC B1 ;  /* 0x0000000000017941 */ /* 0x000fea0003800000 */
.L_x_26803:
        /* <DEDUP_REMOVED lines=16> */
.L_x_26809:
[----:B------:R-:W-:Y:S05]  /*4eb0*/  BSYNC B2 ;  /* 0x0000000000027941 */ /* 0x000fea0003800000 */
.L_x_26808:
        /* <DEDUP_REMOVED lines=41> */
[----:B------:R-:W-:Y:S02]  /*5150*/  LOP3.LUT R9, R129, UR25, R6, 0x96, !PT ;  /* 0x0000001981097c12 */ /* 0x000fe4000f8e9606 */
[----:B------:R-:W-:Y:S02]  /*5160*/  MOV R6, R128 ;  /* 0x0000008000067202 */ /* 0x000fe40000000f00 */
.L_x_26807:
[----:B------:R-:W-:Y:S05]  /*5170*/  BSYNC B1 ;  /* 0x0000000000017941 */ /* 0x000fea0003800000 */
.L_x_26806:
        /* <DEDUP_REMOVED lines=20> */
.L_x_26781:
[----:B------:R-:W-:Y:S05]  /*52c0*/  BSYNC B0 ;  /* 0x0000000000007941 */ /* 0x000fea0003800000 */
.L_x_26780:
        /* <DEDUP_REMOVED lines=23> */
.L_x_26813:
[----:B-1----:R-:W-:Y:S02]  /*5440*/  IMAD.MOV.U32 R119, RZ, RZ, R6 ;  /* 0x000000ffff777224 */ /* 0x002fe400078e0006 */
.L_x_26814:
[----:B------:R-:W-:Y:S05]  /*5450*/  BSYNC B1 ;  /* 0x0000000000017941 */ /* 0x000fea0003800000 */
.L_x_26812:
        /* <DEDUP_REMOVED lines=16> */
.L_x_26818:
[----:B------:R-:W-:Y:S05]  /*5560*/  BSYNC B2 ;  /* 0x0000000000027941 */ /* 0x000fea0003800000 */
.L_x_26817:
        /* <DEDUP_REMOVED lines=42> */
[----:B------:R-:W-:Y:S01]  /*5810*/  IMAD.MOV.U32 R128, RZ, RZ, RZ ;  /* 0x000000ffff807224 */ /* 0x000fe200078e00ff */
[----:B------:R-:W-:Y:S02]  /*5820*/  MOV R4, R130 ;  /* 0x0000008200047202 */ /* 0x000fe40000000f00 */
.L_x_26816:
[----:B------:R-:W-:Y:S05]  /*5830*/  BSYNC B1 ;  /* 0x0000000000017941 */ /* 0x000fea0003800000 */
.L_x_26815:
        /* <DEDUP_REMOVED lines=22> */
.L_x_26820:
[----:B------:R-:W-:Y:S02]  /*59a0*/  IMAD.MOV.U32 R5, RZ, RZ, R6 ;  /* 0x000000ffff057224 */ /* 0x000fe400078e0006 */
.L_x_26821:
[----:B------:R-:W-:Y:S05]  /*59b0*/  BSYNC B1 ;  /* 0x0000000000017941 */ /* 0x000fea0003800000 */
.L_x_26819:
        /* <DEDUP_REMOVED lines=16> */
.L_x_26825:
[----:B------:R-:W-:Y:S05]  /*5ac0*/  BSYNC B2 ;  /* 0x0000000000027941 */ /* 0x000fea0003800000 */
.L_x_26824:
        /* <DEDUP_REMOVED lines=44> */
.L_x_26823:
[----:B------:R-:W-:Y:S05]  /*5d90*/  BSYNC B1 ;  /* 0x0000000000017941 */ /* 0x000fea0003800000 */
.L_x_26822:
        /* <DEDUP_REMOVED lines=19> */
.L_x_26827:
[----:B------:R-:W-:Y:S02]  /*5ed0*/  MOV R119, R6 ;  /* 0x0000000600777202 */ /* 0x000fe40000000f00 */
.L_x_26828:
[----:B------:R-:W-:Y:S05]  /*5ee0*/  BSYNC B1 ;  /* 0x0000000000017941 */ /* 0x000fea0003800000 */
.L_x_26826:
        /* <DEDUP_REMOVED lines=16> */
.L_x_26832:
[----:B------:R-:W-:Y:S05]  /*5ff0*/  BSYNC B2 ;  /* 0x0000000000027941 */ /* 0x000fea0003800000 */
.L_x_26831:
        /* <DEDUP_REMOVED lines=41> */
[----:B------:R-:W-:Y:S01]  /*6290*/  MOV R6, R128 ;  /* 0x0000008000067202 */ /* 0x000fe20000000f00 */
[----:B------:R-:W-:Y:S02]  /*62a0*/  IMAD.MOV.U32 R128, RZ, RZ, RZ ;  /* 0x000000ffff807224 */ /* 0x000fe400078e00ff */
.L_x_26830:
[----:B------:R-:W-:Y:S05]  /*62b0*/  BSYNC B1 ;  /* 0x0000000000017941 */ /* 0x000fea0003800000 */
.L_x_26829:
        /* <DEDUP_REMOVED lines=19> */
.L_x_26834:
[----:B------:R-:W-:Y:S02]  /*63f0*/  IMAD.MOV.U32 R119, RZ, RZ, R6 ;  /* 0x000000ffff777224 */ /* 0x000fe400078e0006 */
.L_x_26835:
[----:B------:R-:W-:Y:S05]  /*6400*/  BSYNC B1 ;  /* 0x0000000000017941 */ /* 0x000fea0003800000 */
.L_x_26833:
        /* <DEDUP_REMOVED lines=16> */
.L_x_26839:
[----:B------:R-:W-:Y:S05]  /*6510*/  BSYNC B2 ;  /* 0x0000000000027941 */ /* 0x000fea0003800000 */
.L_x_26838:
        /* <DEDUP_REMOVED lines=43> */
.L_x_26837:
[----:B------:R-:W-:Y:S05]  /*67d0*/  BSYNC B1 ;  /* 0x0000000000017941 */ /* 0x000fea0003800000 */
.L_x_26836:
        /* <DEDUP_REMOVED lines=20> */
.L_x_26811:
[----:B------:R-:W-:Y:S05]  /*6920*/  BSYNC B0 ;  /* 0x0000000000007941 */ /* 0x000fea0003800000 */
.L_x_26810:
        /* <DEDUP_REMOVED lines=23> */
.L_x_26843:
[----:B-1----:R-:W-:Y:S02]  /*6aa0*/  MOV R119, R6 ;  /* 0x0000000600777202 */ /* 0x002fe40000000f00 */
.L_x_26844:
[----:B------:R-:W-:Y:S05]  /*6ab0*/  BSYNC B1 ;  /* 0x0000000000017941 */ /* 0x000fea0003800000 */
.L_x_26842:
        /* <DEDUP_REMOVED lines=16> */
.L_x_26848:
[----:B------:R-:W-:Y:S05]  /*6bc0*/  BSYNC B2 ;  /* 0x0000000000027941 */ /* 0x000fea0003800000 */
.L_x_26847:
        /* <DEDUP_REMOVED lines=44> */
.L_x_26846:
[----:B------:R-:W-:Y:S05]  /*6e90*/  BSYNC B1 ;  /* 0x0000000000017941 */ /* 0x000fea0003800000 */
.L_x_26845:
        /* <DEDUP_REMOVED lines=22> */
.L_x_26850:
[----:B------:R-:W-:Y:S02]  /*7000*/  IMAD.MOV.U32 R5, RZ, RZ, R6 ;  /* 0x000000ffff057224 */ /* 0x000fe400078e0006 */
.L_x_26851:
[----:B------:R-:W-:Y:S05]  /*7010*/  BSYNC B1 ;  /* 0x0000000000017941 */ /* 0x000fea0003800000 */
.L_x_26849:
        /* <DEDUP_REMOVED lines=16> */
.L_x_26855:
[----:B------:R-:W-:Y:S05]  /*7120*/  BSYNC B2 ;  /* 0x0000000000027941 */ /* 0x000fea0003800000 */
.L_x_26854:
        /* <DEDUP_REMOVED lines=41> */
[----:B------:R-:W-:-:S05]  /*73c0*/  IMAD.WIDE.U32 R130, R131, -0x326172a9, RZ ;  /* 0xcd9e8d5783827825 */ /* 0x000fca00078e00ff */
[----:B------:R-:W-:Y:S02]  /*73d0*/  LOP3.LUT R9, R131, UR25, R128, 0x96, !PT ;  /* 0x0000001983097c12 */ /* 0x000fe4000f8e9680 */
[----:B------:R-:W-:Y:S02]  /*73e0*/  MOV R6, R130 ;  /* 0x0000008200067202 */ /* 0x000fe40000000f00 */
.L_x_26853:
[----:B------:R-:W-:Y:S05]  /*73f0*/  BSYNC B1 ;  /* 0x0000000000017941 */ /* 0x000fea0003800000 */
.L_x_26852:
        /* <DEDUP_REMOVED lines=19> */
.L_x_26857:
[----:B------:R-:W-:Y:S02]  /*7530*/  IMAD.MOV.U32 R119, RZ, RZ, R6 ;  /* 0x000000ffff777224 */ /* 0x000fe400078e0006 */
.L_x_26858:
[----:B------:R-:W-:Y:S05]  /*7540*/  BSYNC B1 ;  /* 0x0000000000017941 */ /* 0x000fea0003800000 */
.L_x_26856:
        /* <DEDUP_REMOVED lines=16> */
.L_x_26862:
[----:B------:R-:W-:Y:S05]  /*7650*/  BSYNC B2 ;  /* 0x0000000000027941 */ /* 0x000fea0003800000 */
.L_x_26861:
        /* <DEDUP_REMOVED lines=43> */
.L_x_26860:
[----:B------:R-:W-:Y:S05]  /*7910*/  BSYNC B1 ;  /* 0x0000000000017941 */ /* 0x000fea0003800000 */
.L_x_26859:
        /* <DEDUP_REMOVED lines=19> */
.L_x_26864:
[----:B------:R-:W-:Y:S02]  /*7a50*/  IMAD.MOV.U32 R119, RZ, RZ, R6 ;  /* 0x000000ffff777224 */ /* 0x000fe400078e0006 */
.L_x_26865:
[----:B------:R-:W-:Y:S05]  /*7a60*/  BSYNC B1 ;  /* 0x0000000000017941 */ /* 0x000fea0003800000 */
.L_x_26863:
        /* <DEDUP_REMOVED lines=16> */
.L_x_26869:
[----:B------:R-:W-:Y:S05]  /*7b70*/  BSYNC B2 ;  /* 0x0000000000027941 */ /* 0x000fea0003800000 */
.L_x_26868:
        /* <DEDUP_REMOVED lines=43> */
.L_x_26867:
[----:B------:R-:W-:Y:S05]  /*7e30*/  BSYNC B1 ;  /* 0x0000000000017941 */ /* 0x000fea0003800000 */
.L_x_26866:
        /* <DEDUP_REMOVED lines=20> */
.L_x_26841:
[----:B------:R-:W-:Y:S05]  /*7f80*/  BSYNC B0 ;  /* 0x0000000000007941 */ /* 0x000fea0003800000 */
.L_x_26840:
        /* <DEDUP_REMOVED lines=23> */
.L_x_26873:
[----:B-1----:R-:W-:Y:S02]  /*8100*/  IMAD.MOV.U32 R119, RZ, RZ, R6 ;  /* 0x000000ffff777224 */ /* 0x002fe400078e0006 */
.L_x_26874:
[----:B------:R-:W-:Y:S05]  /*8110*/  BSYNC B1 ;  /* 0x0000000000017941 */ /* 0x000fea0003800000 */
.L_x_26872:
        /* <DEDUP_REMOVED lines=16> */
.L_x_26878:
[----:B------:R-:W-:Y:S05]  /*8220*/  BSYNC B2 ;  /* 0x0000000000027941 */ /* 0x000fea0003800000 */
.L_x_26877:
        /* <DEDUP_REMOVED lines=44> */
.L_x_26876:
[----:B------:R-:W-:Y:S05]  /*84f0*/  BSYNC B1 ;  /* 0x0000000000017941 */ /* 0x000fea0003800000 */
.L_x_26875:
        /* <DEDUP_REMOVED lines=22> */
.L_x_26880:
[----:B------:R-:W-:Y:S02]  /*8660*/  MOV R5, R6 ;  /* 0x0000000600057202 */ /* 0x000fe40000000f00 */
.L_x_26881:
[----:B------:R-:W-:Y:S05]  /*8670*/  BSYNC B1 ;  /* 0x0000000000017941 */ /* 0x000fea0003800000 */
.L_x_26879:
        /* <DEDUP_REMOVED lines=16> */
.L_x_26885:
[----:B------:R-:W-:Y:S05]  /*8780*/  BSYNC B2 ;  /* 0x0000000000027941 */ /* 0x000fea0003800000 */
.L_x_26884:
        /* <DEDUP_REMOVED lines=44> */
.L_x_26883:
[----:B------:R-:W-:Y:S05]  /*8a50*/  BSYNC B1 ;  /* 0x0000000000017941 */ /* 0x000fea0003800000 */
.L_x_26882:
        /* <DEDUP_REMOVED lines=19> */
.L_x_26887:
[----:B------:R-:W-:Y:S02]  /*8b90*/  IMAD.MOV.U32 R119, RZ, RZ, R6 ;  /* 0x000000ffff777224 */ /* 0x000fe400078e0006 */
.L_x_26888:
[----:B------:R-:W-:Y:S05]  /*8ba0*/  BSYNC B1 ;  /* 0x0000000000017941 */ /* 0x000fea0003800000 */
.L_x_26886:
        /* <DEDUP_REMOVED lines=16> */
.L_x_26892:
[----:B------:R-:W-:Y:S05]  /*8cb0*/  BSYNC B2 ;  /* 0x0000000000027941 */ /* 0x000fea0003800000 */
.L_x_26891:
        /* <DEDUP_REMOVED lines=43> */
.L_x_26890:
[----:B------:R-:W-:Y:S05]  /*8f70*/  BSYNC B1 ;  /* 0x0000000000017941 */ /* 0x000fea0003800000 */
.L_x_26889:
        /* <DEDUP_REMOVED lines=19> */
.L_x_26894:
[----:B------:R-:W-:Y:S02]  /*90b0*/  IMAD.MOV.U32 R119, RZ, RZ, R6 ;  /* 0x000000ffff777224 */ /* 0x000fe400078e0006 */
.L_x_26895:
[----:B------:R-:W-:Y:S05]  /*90c0*/  BSYNC B1 ;  /* 0x0000000000017941 */ /* 0x000fea0003800000 */
.L_x_26893:
        /* <DEDUP_REMOVED lines=16> */
.L_x_26899:
[----:B------:R-:W-:Y:S05]  /*91d0*/  BSYNC B2 ;  /* 0x0000000000027941 */ /* 0x000fea0003800000 */
.L_x_26898:
        /* <DEDUP_REMOVED lines=43> */
.L_x_26897:
[----:B------:R-:W-:Y:S05]  /*9490*/  BSYNC B1 ;  /* 0x0000000000017941 */ /* 0x000fea0003800000 */
.L_x_26896:
        /* <DEDUP_REMOVED lines=20> */
.L_x_26871:
[----:B------:R-:W-:Y:S05]  /*95e0*/  BSYNC B0 ;  /* 0x0000000000007941 */ /* 0x000fea0003800000 */
.L_x_26870:
        /* <DEDUP_REMOVED lines=23> */
.L_x_26903:
[----:B-1----:R-:W-:Y:S02]  /*9760*/  IMAD.MOV.U32 R119, RZ, RZ, R6 ;  /* 0x000000ffff777224 */ /* 0x002fe400078e0006 */
.L_x_26904:
[----:B------:R-:W-:Y:S05]  /*9770*/  BSYNC B1 ;  /* 0x0000000000017941 */ /* 0x000fea0003800000 */
.L_x_26902:
        /* <DEDUP_REMOVED lines=16> */
.L_x_26908:
[----:B------:R-:W-:Y:S05]  /*9880*/  BSYNC B2 ;  /* 0x0000000000027941 */ /* 0x000fea0003800000 */
.L_x_26907:
        /* <DEDUP_REMOVED lines=44> */
.L_x_26906:
[----:B------:R-:W-:Y:S05]  /*9b50*/  BSYNC B1 ;  /* 0x0000000000017941 */ /* 0x000fea0003800000 */
.L_x_26905:
        /* <DEDUP_REMOVED lines=22> */
.L_x_26910:
[----:B------:R-:W-:Y:S02]  /*9cc0*/  IMAD.MOV.U32 R5, RZ, RZ, R6 ;  /* 0x000000ffff057224 */ /* 0x000fe400078e0006 */
.L_x_26911:
[----:B------:R-:W-:Y:S05]  /*9cd0*/  BSYNC B1 ;  /* 0x0000000000017941 */ /* 0x000fea0003800000 */
.L_x_26909:
        /* <DEDUP_REMOVED lines=16> */
.L_x_26915:
[----:B------:R-:W-:Y:S05]  /*9de0*/  BSYNC B2 ;  /* 0x0000000000027941 */ /* 0x000fea0003800000 */
.L_x_26914:
        /* <DEDUP_REMOVED lines=44> */
.L_x_26913:
[----:B------:R-:W-:Y:S05]  /*a0b0*/  BSYNC B1 ;  /* 0x0000000000017941 */ /* 0x000fea0003800000 */
.L_x_26912:
        /* <DEDUP_REMOVED lines=19> */
.L_x_26917:
[----:B------:R-:W-:Y:S02]  /*a1f0*/  IMAD.MOV.U32 R119, RZ, RZ, R6 ;  /* 0x000000ffff777224 */ /* 0x000fe400078e0006 */
.L_x_26918:
[----:B------:R-:W-:Y:S05]  /*a200*/  BSYNC B1 ;  /* 0x0000000000017941 */ /* 0x000fea0003800000 */
.L_x_26916:
        /* <DEDUP_REMOVED lines=16> */
.L_x_26922:
[----:B------:R-:W-:Y:S05]  /*a310*/  BSYNC B2 ;  /* 0x0000000000027941 */ /* 0x000fea0003800000 */
.L_x_26921:
        /* <DEDUP_REMOVED lines=43> */
.L_x_26920:
[----:B------:R-:W-:Y:S05]  /*a5d0*/  BSYNC B1 ;  /* 0x0000000000017941 */ /* 0x000fea0003800000 */
.L_x_26919:
        /* <DEDUP_REMOVED lines=19> */
.L_x_26924:
[----:B------:R-:W-:Y:S02]  /*a710*/  MOV R119, R6 ;  /* 0x0000000600777202 */ /* 0x000fe40000000f00 */
.L_x_26925:
[----:B------:R-:W-:Y:S05]  /*a720*/  BSYNC B1 ;  /* 0x0000000000017941 */ /* 0x000fea0003800000 */
.L_x_26923:
        /* <DEDUP_REMOVED lines=16> */
.L_x_26929:
[----:B------:R-:W-:Y:S05]  /*a830*/  BSYNC B2 ;  /* 0x0000000000027941 */ /* 0x000fea0003800000 */
.L_x_26928:
        /* <DEDUP_REMOVED lines=43> */
.L_x_26927:
[----:B------:R-:W-:Y:S05]  /*aaf0*/  BSYNC B1 ;  /* 0x0000000000017941 */ /* 0x000fea0003800000 */
.L_x_26926:
        /* <DEDUP_REMOVED lines=20> */
.L_x_26901:
[----:B------:R-:W-:Y:S05]  /*ac40*/  BSYNC B0 ;  /* 0x0000000000007941 */ /* 0x000fea0003800000 */
.L_x_26900:
        /* <DEDUP_REMOVED lines=23> */
.L_x_26933:
[----:B-1----:R-:W-:Y:S02]  /*adc0*/  IMAD.MOV.U32 R119, RZ, RZ, R6 ;  /* 0x000000ffff777224 */ /* 0x002fe400078e0006 */
.L_x_26934:
[----:B------:R-:W-:Y:S05]  /*add0*/  BSYNC B1 ;  /* 0x0000000000017941 */ /* 0x000fea0003800000 */
.L_x_26932:
        /* <DEDUP_REMOVED lines=16> */
.L_x_26938:
[----:B------:R-:W-:Y:S05]  /*aee0*/  BSYNC B2 ;  /* 0x0000000000027941 */ /* 0x000fea0003800000 */
.L_x_26937:
        /* <DEDUP_REMOVED lines=44> */
.L_x_26936:
[----:B------:R-:W-:Y:S05]  /*b1b0*/  BSYNC B1 ;  /* 0x0000000000017941 */ /* 0x000fea0003800000 */
.L_x_26935:
        /* <DEDUP_REMOVED lines=22> */
.L_x_26940:
[----:B------:R-:W-:Y:S02]  /*b320*/  IMAD.MOV.U32 R5, RZ, RZ, R6 ;  /* 0x000000ffff057224 */ /* 0x000fe400078e0006 */
.L_x_26941:
[----:B------:R-:W-:Y:S05]  /*b330*/  BSYNC B1 ;  /* 0x0000000000017941 */ /* 0x000fea0003800000 */
.L_x_26939:
        /* <DEDUP_REMOVED lines=16> */
.L_x_26945:
[----:B------:R-:W-:Y:S05]  /*b440*/  BSYNC B2 ;  /* 0x0000000000027941 */ /* 0x000fea0003800000 */
.L_x_26944:
        /* <DEDUP_REMOVED lines=44> */
.L_x_26943:
[----:B------:R-:W-:Y:S05]  /*b710*/  BSYNC B1 ;  /* 0x0000000000017941 */ /* 0x000fea0003800000 */
.L_x_26942:
        /* <DEDUP_REMOVED lines=19> */
.L_x_26947:
[----:B------:R-:W-:Y:S02]  /*b850*/  MOV R119, R6 ;  /* 0x0000000600777202 */ /* 0x000fe40000000f00 */
.L_x_26948:
[----:B------:R-:W-:Y:S05]  /*b860*/  BSYNC B1 ;  /* 0x0000000000017941 */ /* 0x000fea0003800000 */
.L_x_26946:
        /* <DEDUP_REMOVED lines=16> */
.L_x_26952:
[----:B------:R-:W-:Y:S05]  /*b970*/  BSYNC B2 ;  /* 0x0000000000027941 */ /* 0x000fea0003800000 */
.L_x_26951:
        /* <DEDUP_REMOVED lines=43> */
.L_x_26950:
[----:B------:R-:W-:Y:S05]  /*bc30*/  BSYNC B1 ;  /* 0x0000000000017941 */ /* 0x000fea0003800000 */
.L_x_26949:
        /* <DEDUP_REMOVED lines=19> */
.L_x_26954:
[----:B------:R-:W-:Y:S02]  /*bd70*/  IMAD.MOV.U32 R119, RZ, RZ, R6 ;  /* 0x000000ffff777224 */ /* 0x000fe400078e0006 */
.L_x_26955:
[----:B------:R-:W-:Y:S05]  /*bd80*/  BSYNC B1 ;  /* 0x0000000000017941 */ /* 0x000fea0003800000 */
.L_x_26953:
        /* <DEDUP_REMOVED lines=16> */
.L_x_26959:
[----:B------:R-:W-:Y:S05]  /*be90*/  BSYNC B2 ;  /* 0x0000000000027941 */ /* 0x000fea0003800000 */
.L_x_26958:
        /* <DEDUP_REMOVED lines=43> */
.L_x_26957:
[----:B------:R-:W-:Y:S05]  /*c150*/  BSYNC B1 ;  /* 0x0000000000017941 */ /* 0x000fea0003800000 */
.L_x_26956:
[----:B------:R-:W1:Y:S01]  /*c160*/  I2F.U32 R119, R119 ;  /* 0x0000007700777306 */ /* 0x000e620000201000 */
[----:B------:R-:W-:Y:S01]  /*c170*/  FMUL.FTZ R115, R115, R116 ;  /* 0x0000007473737220 */ /* 0x000fe20000410000 */
[----:B------:R-:W-:-:S03]  /*c180*/  SEL R131, RZ, 0x10000, P4 ;  /* 0x00010000ff837807 */ /* 0x000fc60002000000 */
[----:B------:R-:W-:Y:S02]  /*c190*/  FMUL.FTZ R115, R115, c[0x0][0x1e8] ;  /* 0x00007a0073737a20 */ /* 0x000fe40000410000 */
[----:B-1----:R-:W-:Y:S01]  /*c1a0*/  FFMA.FTZ R118, R119, R118, 1.1641532182693481445e-10 ;  /* 0x2f00000077767423 */ /* 0x002fe20000010076 */
[----:B------:R-:W-:-:S04]  /*c1b0*/  SEL R119, RZ, 0x1, P2 ;  /* 0x00000001ff777807 */ /* 0x000fc80001000000 */
        /* <DEDUP_REMOVED lines=8> */
[C---:B------:R-:W-:Y:S01]  /*c240*/  LEA R116, P1, R117.reuse, c[0x0][0x190], 0x2 ;  /* 0x0000640075747a11 */ /* 0x040fe200078210ff */
[----:B------:R-:W-:Y:S02]  /*c250*/  IMAD.IADD R119, R118, 0x1, R119 ;  /* 0x0000000176777824 */ /* 0x000fe400078e0277 */
[----:B------:R1:W-:Y:S01]  /*c260*/  STG.E.128 [R128.64], R112 ;  /* 0x0000007080007986 */ /* 0x0003e2000c101d06 */
[----:B------:R-:W-:-:S05]  /*c270*/  LEA.HI.X R117, R117, c[0x0][0x194], RZ, 0x2, P1 ;  /* 0x0000650075757a11 */ /* 0x000fca00008f14ff */
[----:B------:R1:W-:Y:S04]  /*c280*/  STG.E [R116.64], R119 ;  /* 0x0000007774007986 */ /* 0x0003e8000c101906 */
.L_x_26931:
[----:B------:R-:W-:Y:S05]  /*c290*/  BSYNC B0 ;  /* 0x0000000000007941 */ /* 0x000fea0003800000 */
.L_x_26930:
[----:B-1----:R-:W-:Y:S01]  /*c2a0*/  FADD.FTZ R118, RZ, R84 ;  /* 0x00000054ff767221 */ /* 0x002fe20000010000 */
[----:B------:R-:W-:Y:S02]  /*c2b0*/  ISETP.GT.U32.AND P2, PT, R11, 0xff, PT ;  /* 0x000000ff0b00780c */ /* 0x000fe40003f44070 */
[----:B------:R-:W-:Y:S01]  /*c2c0*/  LOP3.LUT P1, RZ, R2, 0xff, RZ, 0xc0, !PT ;  /* 0x000000ff02ff7812 */ /* 0x000fe2000782c0ff */
[----:B------:R-:W-:Y:S01]  /*c2d0*/  FADD.FTZ R117, R85, R118 ;  /* 0x0000007655757221 */ /* 0x000fe20000010000 */
[----:B-----5:R-:W-:Y:S02]  /*c2e0*/  SHF.R.U32.HI R116, RZ, 0x5, R15 ;  /* 0x00000005ff747819 */ /* 0x020fe4000001160f */
        /* <DEDUP_REMOVED lines=42> */
.L_x_26980:
[----:B--2---:R-:W-:Y:S01]  /*c590*/  FADD.FTZ R131, R117, R118 ;  /* 0x0000007675837221 */ /* 0x004fe20000010000 */
[----:B------:R-:W-:Y:S05]  /*c5a0*/  BRA.DIV ~URZ, `(.L_x_26961) ;  /* 0x000014327f007947 */ /* 0x000fea000b800000 */
[----:B-1----:R-:W1:Y:S01]  /*c5b0*/  SHFL.BFLY PT, R117, R131, 0x2, 0x1f ;  /* 0x0c401f0083757f89 */ /* 0x002e6200000e0000 */
[----:B------:R-:W-:Y:S02]  /*c5c0*/  P2R R132, PR, RZ, 0x40 ;  /* 0x00000040ff847803 */ /* 0x000fe40000000000 */
        /* <DEDUP_REMOVED lines=84> */
.L_x_26981:
        /* <DEDUP_REMOVED lines=10> */
[----:B------:R-:W-:Y:S01]  /*cbb0*/  @!P1 IMAD.IADD R129, R116, 0x1, R129 ;  /* 0x0000000174819824 */ /* 0x000fe200078e0281 */
[----:B------:R-:W-:Y:S01]  /*cbc0*/  LOP3.LUT P2, RZ, R128, 0x1f, R15, 0xf8, !PT ;  /* 0x0000001f80ff7812 */ /* 0x000fe2000784f80f */
[----:B-1----:R-:W-:Y:S01]  /*cbd0*/  CS2R R116, SRZ ;  /* 0x0000000000747805 */ /* 0x002fe2000001ff00 */
[----:B------:R-:W-:Y:S02]  /*cbe0*/  IMAD.MOV.U32 R118, RZ, RZ, RZ ;  /* 0x000000ffff767224 */ /* 0x000fe400078e00ff */
[----:B------:R-:W-:Y:S01]  /*cbf0*/  @!P1 IMAD.MOV.U32 R118, RZ, RZ, R0 ;  /* 0x000000ffff769224 */ /* 0x000fe200078e0000 */
[----:B------:R-:W-:Y:S03]  /*cc00*/  BSSY B0, `(.L_x_26962) ;  /* 0x0000044000007945 */ /* 0x000fe60003800000 */
[----:B------:R-:W-:Y:S01]  /*cc10*/  I2F R133, R118 ;  /* 0x0000007600857306 */ /* 0x000fe20000201400 */
[----:B------:R-:W1:Y:S04]  /*cc20*/  SHFL.DOWN PT, R119, R118, 0x2, 0x1f ;  /* 0x08401f0076777f89 */ /* 0x000e6800000e0000 */
[----:B------:R-:W2:Y:S01]  /*cc30*/  @!P1 LDS.64 R116, [R129.X8] ;  /* 0x0000000081749984 */ /* 0x000ea20000008a00 */
[----:B------:R-:W-:-:S02]  /*cc40*/  ISETP.NE.AND P1, PT, RZ, UR8, PT ;  /* 0x00000008ff007c0c */ /* 0x000fc4000bf25270 */
[----:B-1----:R-:W-:Y:S02]  /*cc50*/  IADD3 R132, R119, R118, RZ ;  /* 0x0000007677847210 */ /* 0x002fe40007ffe0ff */
[----:B------:R-:W1:Y:S01]  /*cc60*/  I2F R119, R119 ;  /* 0x0000007700777306 */ /* 0x000e620000201400 */
[----:B0-2---:R-:W0:Y:S02]  /*cc70*/  SHFL.DOWN PT, R131, R116, 0x2, 0x1f ;  /* 0x08401f0074837f89 */ /* 0x005e2400000e0000 */
[C---:B0-----:R-:W-:Y:S02]  /*cc80*/  FADD.FTZ R130, -R131.reuse, R116 ;  /* 0x0000007483827221 */ /* 0x041fe40000010100 */
[----:B-1----:R-:W-:Y:S02]  /*cc90*/  FMUL.FTZ R131, R131, R119 ;  /* 0x0000007783837220 */ /* 0x002fe40000410000 */
[----:B------:R-:W-:Y:S02]  /*cca0*/  FMUL.FTZ R130, R130, R130 ;  /* 0x0000008282827220 */ /* 0x000fe40000410000 */
[----:B------:R-:W-:-:S02]  /*ccb0*/  FFMA.FTZ R131, R133, R116, R131 ;  /* 0x0000007485837223 */ /* 0x000fc40000010083 */
[----:B------:R-:W0:Y:S01]  /*ccc0*/  I2F R116, R132 ;  /* 0x0000008400747306 */ /* 0x000e220000201400 */
[----:B------:R-:W-:-:S04]  /*ccd0*/  FMUL.FTZ R130, R130, R133 ;  /* 0x0000008582827220 */ /* 0x000fc80000410000 */
[----:B------:R-:W-:Y:S02]  /*cce0*/  FMUL.FTZ R134, R130, R119 ;  /* 0x0000007782867220 */ /* 0x000fe40000410000 */
[----:B------:R-:W1:Y:S04]  /*ccf0*/  SHFL.DOWN PT, R130, R117, 0x2, 0x1f ;  /* 0x08401f0075827f89 */ /* 0x000e6800000e0000 */
[----:B------:R-:W2:Y:S01]  /*cd00*/  SHFL.DOWN PT, R119, R132, 0x1, 0x1f ;  /* 0x08201f0084777f89 */ /* 0x000ea200000e0000 */
[----:B0-----:R-:W0:Y:S01]  /*cd10*/  MUFU.RCP R118, R116 ;  /* 0x0000007400767308 */ /* 0x001e220000001000 */
[----:B-1----:R-:W-:Y:S02]  /*cd20*/  FADD.FTZ R129, R130, R117 ;  /* 0x0000007582817221 */ /* 0x002fe40000010000 */
[----:B0-----:R-:W-:-:S02]  /*cd30*/  FMUL.FTZ R131, R118, R131 ;  /* 0x0000008376837220 */ /* 0x001fc40000410000 */
[----:B------:R-:W-:Y:S02]  /*cd40*/  FFMA.FTZ R129, R118, R134, R129 ;  /* 0x0000008676817223 */ /* 0x000fe40000010081 */
[----:B--2---:R-:W-:Y:S01]  /*cd50*/  IMAD.IADD R130, R132, 0x1, R119 ;  /* 0x0000000184827824 */ /* 0x004fe200078e0277 */
[----:B------:R-:W0:Y:S01]  /*cd60*/  SHFL.DOWN PT, R118, R131, 0x1, 0x1f ;  /* 0x08201f0083767f89 */ /* 0x000e2200000e0000 */
[----:B------:R-:W-:Y:S08]  /*cd70*/  I2F R119, R119 ;  /* 0x0000007700777306 */ /* 0x000ff00000201400 */
[----:B------:R-:W1:Y:S01]  /*cd80*/  I2F R130, R130 ;  /* 0x0000008200827306 */ /* 0x000e620000201400 */
[----:B0-----:R-:W-:-:S07]  /*cd90*/  FADD.FTZ R133, R131, -R118 ;  /* 0x8000007683857221 */ /* 0x001fce0000010000 */
[----:B-1----:R-:W0:Y:S01]  /*cda0*/  MUFU.RCP R117, R130 ;  /* 0x0000008200757308 */ /* 0x002e220000001000 */
[----:B------:R-:W-:Y:S02]  /*cdb0*/  FMUL.FTZ R118, R118, R119 ;  /* 0x0000007776767220 */ /* 0x000fe40000410000 */
[----:B------:R-:W-:Y:S02]  /*cdc0*/  FMUL.FTZ R133, R133, R133 ;  /* 0x0000008585857220 */ /* 0x000fe40000410000 */
[C---:B------:R-:W-:Y:S02]  /*cdd0*/  FFMA.FTZ R118, R116.reuse, R131, R118 ;  /* 0x0000008374767223 */ /* 0x040fe40000010076 */
[----:B------:R-:W-:Y:S02]  /*cde0*/  FMUL.FTZ R133, R116, R133 ;  /* 0x0000008574857220 */ /* 0x000fe40000410000 */
[----:B------:R-:W1:Y:S02]  /*cdf0*/  SHFL.DOWN PT, R116, R129, 0x1, 0x1f ;  /* 0x08201f0081747f89 */ /* 0x000e6400000e0000 */
[----:B------:R-:W-:-:S02]  /*ce00*/  FMUL.FTZ R133, R133, R119 ;  /* 0x0000007785857220 */ /* 0x000fc40000410000 */
[----:B0-----:R-:W-:-:S05]  /*ce10*/  FMUL.FTZ R118, R117, R118 ;  /* 0x0000007675767220 */ /* 0x001fca0000410000 */
[----:B------:R-:W0:Y:S01]  /*ce20*/  SHFL.IDX PT, R131, R118, RZ, 0x1f ;  /* 0x00001fff76837589 */ /* 0x000e2200000e0000 */
[----:B-1----:R-:W-:-:S04]  /*ce30*/  FADD.FTZ R116, R129, R116 ;  /* 0x0000007481747221 */ /* 0x002fc80000010000 */
[----:B------:R-:W-:Y:S02]  /*ce40*/  FFMA.FTZ R116, R117, R133, R116 ;  /* 0x0000008575747223 */ /* 0x000fe40000010074 */
[----:B------:R-:W-:-:S04]  /*ce50*/  IMAD.MOV.U32 R117, RZ, RZ, c[0x0][0x1e0] ;  /* 0x00007800ff757624 */ /* 0x000fc800078e00ff */
[----:B------:R-:W1:Y:S01]  /*ce60*/  SHFL.IDX PT, R116, R116, RZ, 0x1f ;  /* 0x00001fff74747589 */ /* 0x000e6200000e0000 */
[C---:B0-----:R-:W-:Y:S01]  /*ce70*/  FMUL.FTZ R119, R131.reuse, R131 ;  /* 0x0000008383777220 */ /* 0x041fe20000410000 */
[----:B------:R-:W-:-:S04]  /*ce80*/  FSEL R129, R131, RZ, !P1 ;  /* 0x000000ff83817208 */ /* 0x000fc80004800000 */
[----:B------:R-:W-:Y:S02]  /*ce90*/  FSEL R132, R119, RZ, P1 ;  /* 0x000000ff77847208 */ /* 0x000fe40000800000 */
[----:B------:R-:W-:-:S05]  /*cea0*/  @!P2 MOV R119, 0x4 ;  /* 0x000000040077a802 */ /* 0x000fca0000000f00 */
[----:B------:R-:W-:-:S04]  /*ceb0*/  @!P2 IMAD.WIDE R118, R10, R119, c[0x0][0x1a8] ;  /* 0x00006a000a76a625 */ /* 0x000fc800078e0277 */
[----:B-1----:R-:W-:-:S04]  /*cec0*/  FFMA.FTZ R117, R116, R117, c[0x0][0x228] ;  /* 0x00008a0074757623 */ /* 0x002fc80000010075 */
[----:B------:R-:W-:Y:S02]  /*ced0*/  FADD.FTZ R132, R117, R132 ;  /* 0x0000008475847221 */ /* 0x000fe40000010000 */
[----:B------:R-:W-:Y:S02]  /*cee0*/  @!P2 IMAD.MOV.U32 R117, RZ, RZ, 0x4 ;  /* 0x00000004ff75a424 */ /* 0x000fe400078e00ff */
        /* <DEDUP_REMOVED lines=21> */
.L_x_26963:
[----:B------:R-:W-:Y:S05]  /*d040*/  BSYNC B0 ;  /* 0x0000000000007941 */ /* 0x000fea0003800000 */
.L_x_26962:
        /* <DEDUP_REMOVED lines=19> */
.L_x_26965:
[----:B------:R-:W-:Y:S05]  /*d180*/  BSYNC B0 ;  /* 0x0000000000007941 */ /* 0x000fea0003800000 */
.L_x_26964:
        /* <DEDUP_REMOVED lines=19> */
.L_x_26967:
[----:B------:R-:W-:Y:S05]  /*d2c0*/  BSYNC B0 ;  /* 0x0000000000007941 */ /* 0x000fea0003800000 */
.L_x_26966:
[----:B------:R-:W-:Y:S01]  /*d2d0*/  ISETP.NE.AND P1, PT, R124, RZ, PT ;  /* 0x000000ff7c00720c */ /* 0x000fe20003f25270 */
        /* <DEDUP_REMOVED lines=18> */
.L_x_26969:
[----:B------:R-:W-:Y:S05]  /*d400*/  BSYNC B0 ;  /* 0x0000000000007941 */ /* 0x000fea0003800000 */
.L_x_26968:
        /* <DEDUP_REMOVED lines=19> */
.L_x_26971:
[----:B------:R-:W-:Y:S05]  /*d540*/  BSYNC B0 ;  /* 0x0000000000007941 */ /* 0x000fea0003800000 */
.L_x_26970:
        /* <DEDUP_REMOVED lines=19> */
.L_x_26973:
[----:B------:R-:W-:Y:S05]  /*d680*/  BSYNC B0 ;  /* 0x0000000000007941 */ /* 0x000fea0003800000 */
.L_x_26972:
        /* <DEDUP_REMOVED lines=19> */
.L_x_26975:
[----:B------:R-:W-:Y:S05]  /*d7c0*/  BSYNC B0 ;  /* 0x0000000000007941 */ /* 0x000fea0003800000 */
.L_x_26974:
        /* <DEDUP_REMOVED lines=18> */
.L_x_26977:
[----:B------:R-:W-:Y:S05]  /*d8f0*/  BSYNC B0 ;  /* 0x0000000000007941 */ /* 0x000fea0003800000 */
.L_x_26976:
[----:B------:R-:W-:Y:S02]  /*d900*/  LOP3.LUT P1, RZ, R2, 0xff, RZ, 0xc0, !PT ;  /* 0x000000ff02ff7812 */ /* 0x000fe4000782c0ff */
[----:B------:R-:W-:Y:S02]  /*d910*/  IADD3 R10, R10, c[0x0][0x160], RZ ;  /* 0x000058000a0a7a10 */ /* 0x000fe40007ffe0ff */
[----:B------:R-:W-:Y:S02]  /*d920*/  SEL R2, RZ, 0x1, P1 ;  /* 0x00000001ff027807 */ /* 0x000fe40000800000 */
[----:B------:R-:W-:-:S13]  /*d930*/  ISETP.GE.AND P1, PT, R10, c[0x0][0x164], PT ;  /* 0x000059000a007a0c */ /* 0x000fda0003f26270 */
[----:B01----:R-:W-:Y:S01]  /*d940*/  @P1 CALL.REL.NOINC `(.L_x_26978) ;  /* 0x0000001000001944 */ /* 0x003fe20003c00000 */
[----:B------:R-:W-:Y:S05]  /*d950*/  BRA `(.L_x_26979) ;  /* 0xffff35b000007947 */ /* 0x000fea000383ffff */
.L_x_26978:
[----:B------:R-:W-:Y:S05]  /*d960*/  EXIT ;  /* 0x000000000000794d */ /* 0x000fea0003800000 */
.L_x_26960:
[----:B------:R-:W-:Y:S01]  /*d970*/  IMAD.MOV.U32 R132, RZ, RZ, 0x1 ;  /* 0x00000001ff847424 */ /* 0x000fe200078e00ff */
[----:B------:R-:W-:Y:S01]  /*d980*/  MOV R130, 0xffffffff ;  /* 0xffffffff00827802 */ /* 0x000fe20000000f00 */
[----:B------:R-:W-:Y:S01]  /*d990*/  IMAD.MOV.U32 R119, RZ, RZ, 0x1f ;  /* 0x0000001fff777424 */ /* 0x000fe200078e00ff */
[----:B------:R-:W-:Y:S02]  /*d9a0*/  MOV R128, 0xd9c0 ;  /* 0x0000d9c000807802 */ /* 0x000fe40000000f00 */
[----:B0-----:R-:W-:Y:S05]  /*d9b0*/  CALL.REL.NOINC `($__internal_152_$__cuda_sm70_shflsync_bfly_p) ;  /* 0x000007f000007944 */ /* 0x001fea0003c00000 */
[----:B-1----:R-:W-:Y:S01]  /*d9c0*/  IMAD.MOV.U32 R118, RZ, RZ, R132 ;  /* 0x000000ffff767224 */ /* 0x002fe200078e0084 */
[----:B0-----:R-:W-:Y:S05]  /*d9d0*/  BRA `(.L_x_26980) ;  /* 0xffffebb000007947 */ /* 0x001fea000383ffff */
.L_x_26961:
[----:B------:R-:W-:Y:S01]  /*d9e0*/  HFMA2.MMA R132, -RZ, RZ, 0, 1.1920928955078125e-07 ;  /* 0x00000002ff847435 */ /* 0x000fe200000001ff */
[----:B-1----:R-:W-:Y:S01]  /*d9f0*/  IMAD.MOV.U32 R117, RZ, RZ, R131 ;  /* 0x000000ffff757224 */ /* 0x002fe200078e0083 */
[----:B------:R-:W-:Y:S01]  /*da00*/  MOV R128, 0xda40 ;  /* 0x0000da4000807802 */ /* 0x000fe20000000f00 */
[----:B------:R-:W-:Y:S02]  /*da10*/  IMAD.MOV.U32 R119, RZ, RZ, 0x1f ;  /* 0x0000001fff777424 */ /* 0x000fe400078e00ff */
[----:B------:R-:W-:Y:S02]  /*da20*/  IMAD.MOV.U32 R130, RZ, RZ, -0x1 ;  /* 0xffffffffff827424 */ /* 0x000fe400078e00ff */
[----:B0-----:R-:W-:Y:S05]  /*da30*/  CALL.REL.NOINC `($__internal_152_$__cuda_sm70_shflsync_bfly_p) ;  /* 0x0000077000007944 */ /* 0x001fea0003c00000 */
[----:B01----:R-:W-:Y:S01]  /*da40*/  FADD.FTZ R117, R131, R132 ;  /* 0x0000008483757221 */ /* 0x003fe20000010000 */
[----:B------:R-:W-:Y:S01]  /*da50*/  MOV R132, 0x4 ;  /* 0x0000000400847802 */ /* 0x000fe20000000f00 */
[----:B------:R-:W-:Y:S01]  /*da60*/  IMAD.MOV.U32 R119, RZ, RZ, 0x1f ;  /* 0x0000001fff777424 */ /* 0x000fe200078e00ff */
[----:B------:R-:W-:Y:S01]  /*da70*/  MOV R128, 0xdaa0 ;  /* 0x0000daa000807802 */ /* 0x000fe20000000f00 */
[----:B------:R-:W-:-:S02]  /*da80*/  IMAD.MOV.U32 R130, RZ, RZ, -0x1 ;  /* 0xffffffffff827424 */ /* 0x000fc400078e00ff */
[----:B------:R-:W-:Y:S05]  /*da90*/  CALL.REL.NOINC `($__internal_152_$__cuda_sm70_shflsync_bfly_p) ;  /* 0x0000071000007944 */ /* 0x000fea0003c00000 */
[----:B01----:R-:W-:Y:S01]  /*daa0*/  FADD.FTZ R117, R117, R132 ;  /* 0x0000008475757221 */ /* 0x003fe20000010000 */
[----:B------:R-:W-:Y:S01]  /*dab0*/  HFMA2.MMA R132, -RZ, RZ, 0, 4.76837158203125e-07 ;  /* 0x00000008ff847435 */ /* 0x000fe200000001ff */
[----:B------:R-:W-:Y:S01]  /*dac0*/  IMAD.MOV.U32 R119, RZ, RZ, 0x1f ;  /* 0x0000001fff777424 */ /* 0x000fe200078e00ff */
[----:B------:R-:W-:Y:S01]  /*dad0*/  MOV R128, 0xdb00 ;  /* 0x0000db0000807802 */ /* 0x000fe20000000f00 */
[----:B------:R-:W-:-:S03]  /*dae0*/  IMAD.MOV.U32 R130, RZ, RZ, -0x1 ;  /* 0xffffffffff827424 */ /* 0x000fc600078e00ff */
[----:B------:R-:W-:Y:S05]  /*daf0*/  CALL.REL.NOINC `($__internal_152_$__cuda_sm70_shflsync_bfly_p) ;  /* 0x000006b000007944 */ /* 0x000fea0003c00000 */
[----:B01----:R-:W-:Y:S01]  /*db00*/  FADD.FTZ R117, R117, R132 ;  /* 0x0000008475757221 */ /* 0x003fe20000010000 */
[----:B------:R-:W-:Y:S01]  /*db10*/  MOV R132, 0x10 ;  /* 0x0000001000847802 */ /* 0x000fe20000000f00 */
[----:B------:R-:W-:Y:S01]  /*db20*/  IMAD.MOV.U32 R119, RZ, RZ, 0x1f ;  /* 0x0000001fff777424 */ /* 0x000fe200078e00ff */
[----:B------:R-:W-:Y:S01]  /*db30*/  MOV R128, 0xdb60 ;  /* 0x0000db6000807802 */ /* 0x000fe20000000f00 */
[----:B------:R-:W-:-:S02]  /*db40*/  IMAD.MOV.U32 R130, RZ, RZ, -0x1 ;  /* 0xffffffffff827424 */ /* 0x000fc400078e00ff */
[----:B------:R-:W-:Y:S05]  /*db50*/  CALL.REL.NOINC `($__internal_152_$__cuda_sm70_shflsync_bfly_p) ;  /* 0x0000065000007944 */ /* 0x000fea0003c00000 */
[----:B01----:R-:W-:Y:S01]  /*db60*/  FADD.FTZ R117, R117, R132 ;  /* 0x0000008475757221 */ /* 0x003fe20000010000 */
[----:B------:R-:W-:Y:S01]  /*db70*/  P2R R129, PR, RZ, 0x40 ;  /* 0x00000040ff817803 */ /* 0x000fe20000000000 */
[----:B------:R-:W-:Y:S01]  /*db80*/  HFMA2.MMA R132, -RZ, RZ, 0, 5.9604644775390625e-08 ;  /* 0x00000001ff847435 */ /* 0x000fe200000001ff */
[----:B------:R-:W-:Y:S01]  /*db90*/  ISETP.NE.AND P6, PT, R133, RZ, PT ;  /* 0x000000ff8500720c */ /* 0x000fe20003fc5270 */
        /* <DEDUP_REMOVED lines=70> */
[----:B------:R-:W-:Y:S05]  /*e000*/  CALL.REL.NOINC `($__internal_152_$__cuda_sm70_shflsync_bfly_p) ;  /* 0x000001a000007944 */ /* 0x000fea0003c00000 */
[----:B01----:R-:W-:Y:S01]  /*e010*/  FADD.FTZ R117, R117, R132 ;  /* 0x0000008475757221 */ /* 0x003fe20000010000 */
[----:B------:R-:W-:Y:S01]  /*e020*/  MOV R132, 0x2 ;  /* 0x0000000200847802 */ /* 0x000fe20000000f00 */
[----:B------:R-:W-:Y:S01]  /*e030*/  IMAD.MOV.U32 R119, RZ, RZ, 0x1f ;  /* 0x0000001fff777424 */ /* 0x000fe200078e00ff */
[----:B------:R-:W-:Y:S01]  /*e040*/  MOV R128, 0xe070 ;  /* 0x0000e07000807802 */ /* 0x000fe20000000f00 */
[----:B------:R-:W-:Y:S02]  /*e050*/  IMAD.MOV.U32 R130, RZ, RZ, -0x1 ;  /* 0xffffffffff827424 */ /* 0x000fe400078e00ff */
[----:B------:R-:W-:Y:S05]  /*e060*/  CALL.REL.NOINC `($__internal_152_$__cuda_sm70_shflsync_bfly_p) ;  /* 0x0000014000007944 */ /* 0x000fea0003c00000 */
[----:B01----:R-:W-:Y:S01]  /*e070*/  FADD.FTZ R117, R117, R132 ;  /* 0x0000008475757221 */ /* 0x003fe20000010000 */
[----:B------:R-:W-:Y:S01]  /*e080*/  HFMA2.MMA R132, -RZ, RZ, 0, 2.384185791015625e-07 ;  /* 0x00000004ff847435 */ /* 0x000fe200000001ff */
        /* <DEDUP_REMOVED lines=10> */
[----:B-1----:R-:W-:Y:S01]  /*e130*/  FADD.FTZ R131, R117, R132 ;  /* 0x0000008475837221 */ /* 0x002fe20000010000 */
[----:B------:R-:W-:Y:S01]  /*e140*/  HFMA2.MMA R132, -RZ, RZ, 0, 9.5367431640625e-07 ;  /* 0x00000010ff847435 */ /* 0x000fe200000001ff */
[----:B0-----:R-:W-:Y:S01]  /*e150*/  IMAD.MOV.U32 R119, RZ, RZ, 0x1f ;  /* 0x0000001fff777424 */ /* 0x001fe200078e00ff */
[----:B------:R-:W-:Y:S01]  /*e160*/  MOV R128, 0xe1a0 ;  /* 0x0000e1a000807802 */ /* 0x000fe20000000f00 */
[----:B------:R-:W-:Y:S01]  /*e170*/  IMAD.MOV.U32 R130, RZ, RZ, -0x1 ;  /* 0xffffffffff827424 */ /* 0x000fe200078e00ff */
[----:B------:R-:W-:-:S02]  /*e180*/  MOV R117, R131 ;  /* 0x0000008300757202 */ /* 0x000fc40000000f00 */
[----:B------:R-:W-:Y:S05]  /*e190*/  CALL.REL.NOINC `($__internal_152_$__cuda_sm70_shflsync_bfly_p) ;  /* 0x0000001000007944 */ /* 0x000fea0003c00000 */
[----:B01----:R-:W-:Y:S05]  /*e1a0*/  BRA `(.L_x_26981) ;  /* 0xffffe96000007947 */ /* 0x003fea000383ffff */
        .weak           $__internal_152_$__cuda_sm70_shflsync_bfly_p
        .type           $__internal_152_$__cuda_sm70_shflsync_bfly_p,@function
        .size           $__internal_152_$__cuda_sm70_shflsync_bfly_p,(.L_x_29216 - $__internal_152_$__cuda_sm70_shflsync_bfly_p)
$__internal_152_$__cuda_sm70_shflsync_bfly_p:
[----:B------:R-:W-:Y:S01]  /*e1b0*/  IMAD.MOV.U32 R129, RZ, RZ, 0x0 ;  /* 0x00000000ff817424 */ /* 0x000fe200078e00ff */
[----:B------:R-:W-:Y:S04]  /*e1c0*/  WARPSYNC R130 ;  /* 0x0000008200007348 */ /* 0x000fe80003800000 */
[----:B------:R0:W1:Y:S01]  /*e1d0*/  SHFL.BFLY PT, R132, R117, R132, R119 ;  /* 0x0c00008475847389 */ /* 0x00006200000e0077 */
[----:B------:R-:W-:Y:S05]  /*e1e0*/  RET.REL.NODEC R128 `(_ZN10layer_norm13ln_fwd_kernelINS_13Kernel_traitsIfffffjLj4096ELj1ELj1ELj4ELj16ENS_18Kernel_traits_baseILj4096EfffffjLj128EEEEELb1ELb0ELb0ELb0EEEvNS_9FwdParamsE) ;  /* 0xffff1e1080007950 */ /* 0x000fea0003c3ffff */
.L_x_26982:
        /* <DEDUP_REMOVED lines=9> */
.L_x_29216:


//--------------------- .text._ZN10layer_norm13ln_fwd_kernelINS_13Kernel_traitsIfffffjLj4096ELj1ELj1ELj4ELj16ENS_18Kernel_traits_baseILj4096EfffffjLj128EEEEELb1ELb0ELb0ELb1EEEvNS_9FwdParamsE --------------------------
	.section	.text._ZN10layer_norm13ln_fwd_kernelINS_13Kernel_traitsIfffffjLj4096ELj1ELj1ELj4ELj16ENS_18Kernel_traits_baseILj4096EfffffjLj128EEEEELb1ELb0ELb0ELb1EEEvNS_9FwdParamsE,"ax",@progbits
	.sectioninfo	@"SHI_REGISTERS=128"
	.align	128
        .global         _ZN10layer_norm13ln_fwd_kernelINS_13Kernel_traitsIfffffjLj4096ELj1ELj1ELj4ELj16ENS_18Kernel_traits_baseILj4096EfffffjLj128EEEEELb1ELb0ELb0ELb1EEEvNS_9FwdParamsE
        .type           _ZN10layer_norm13ln_fwd_kernelINS_13Kernel_traitsIfffffjLj4096ELj1ELj1ELj4ELj16ENS_18Kernel_traits_baseILj4096EfffffjLj128EEEEELb1ELb0ELb0ELb1EEEvNS_9FwdParamsE,@function
        .size           _ZN10layer_norm13ln_fwd_kernelINS_13Kernel_traitsIfffffjLj4096ELj1ELj1ELj4ELj16ENS_18Kernel_traits_baseILj4096EfffffjLj128EEEEELb1ELb0ELb0ELb1EEEvNS_9FwdParamsE,(.L_x_29217 - _ZN10layer_norm13ln_fwd_kernelINS_13Kernel_traitsIfffffjLj4096ELj1ELj1ELj4ELj16ENS_18Kernel_traits_baseILj4096EfffffjLj128EEEEELb1ELb0ELb0ELb1EEEvNS_9FwdParamsE)
        .other          _ZN10layer_norm13ln_fwd_kernelINS_13Kernel_traitsIfffffjLj4096ELj1ELj1ELj4ELj16ENS_18Kernel_traits_baseILj4096EfffffjLj128EEEEELb1ELb0ELb0ELb1EEEvNS_9FwdParamsE,@"STO_CUDA_ENTRY STV_DEFAULT"
_ZN10layer_norm13ln_fwd_kernelINS_13Kernel_traitsIfffffjLj4096ELj1ELj1ELj4ELj16ENS_18Kernel_traits_baseILj4096EfffffjLj128EEEEELb1ELb0ELb0ELb1EEEvNS_9FwdParamsE:
.text._ZN10layer_norm13ln_fwd_kernelINS_13Kernel_traitsIfffffjLj4096ELj1ELj1ELj4ELj16ENS_18Kernel_traits_baseILj4096EfffffjLj128EEEEELb1ELb0ELb0ELb1EEEvNS_9FwdParamsE:
[----:B------:R-:W-:-:S04]  /*0000*/  IMAD.MOV.U32 R1, RZ, RZ, c[0x0][0x28] ;  /* 0x00000a00ff017624 */ /* 0x000fc800078e00ff */
[----:B------:R-:W-:Y:S01]  /*0010*/  ULDC.U8 UR4, c[0x0][0x244] ;  /* 0x0000910000047ab9 */ /* 0x000fe20000000000 */
[----:B------:R-:W-:Y:S01]  /*0020*/  IADD3 R1, R1, -0x10, RZ ;  /* 0xfffffff001017810 */ /* 0x000fe20007ffe0ff */
[----:B------:R-:W-:Y:S01]  /*0030*/  ULDC.64 UR6, c[0x0][0x118] ;  /* 0x0000460000067ab9 */ /* 0x000fe20000000a00 */
[----:B------:R-:W-:Y:S01]  /*0040*/  ISETP.NE.AND P0, PT, RZ, UR4, PT ;  /* 0x00000004ff007c0c */ /* 0x000fe2000bf05270 */
[----:B------:R-:W-:Y:S01]  /*0050*/  ULDC.64 UR4, c[0x0][0x230] ;  /* 0x00008c0000047ab9 */ /* 0x000fe20000000a00 */
[----:B------:R-:W-:Y:S01]  /*0060*/  IMAD.MOV.U32 R0, RZ, RZ, c[0x0][0x238] ;  /* 0x00008e00ff007624 */ /* 0x000fe200078e00ff */
[----:B------:R-:W-:Y:S01]  /*0070*/  MOV R3, UR5 ;  /* 0x0000000500037c02 */ /* 0x000fe20008000f00 */
[----:B------:R-:W-:Y:S02]  /*0080*/  IMAD.U32 R2, RZ, RZ, UR4 ;  /* 0x00000004ff027e24 */ /* 0x000fe4000f8e00ff */
        /* <DEDUP_REMOVED lines=101> */
[----:B------:R1:W2:Y:S01]  /*06e0*/  LDG.E.128 R16, [R2.64] ;  /* 0x0000000602107981 */ /* 0x0002a2000c1e1d00 */
[----:B------:R-:W-:Y:S01]  /*06f0*/  UIADD3 UR25, UR4, -0x700cb87f, URZ ;  /* 0x8ff3478104197890 */ /* 0x000fe2000fffe03f */
[----:B------:R-:W-:Y:S01]  /*0700*/  IMAD R9, R9, -0x2daee0ad, RZ ;  /* 0xd2511f5309097824 */ /* 0x000fe200078e02ff */
[----:B------:R-:W-:Y:S01]  /*0710*/  UIADD3 UR26, UR5, -0x695add53, URZ ;  /* 0x96a522ad051a7890 */ /* 0x000fe2000fffe03f */
[----:B------:R-:W-:Y:S01]  /*0720*/  IMAD R10, R15, -0x326172a9, RZ ;  /* 0xcd9e8d570f0a7824 */ /* 0x000fe200078e02ff */
[----:B------:R1:W5:Y:S01]  /*0730*/  LDG.E.128 R120, [R2.64+0x800] ;  /* 0x0008000602787981 */ /* 0x000362000c1e1d00 */
[----:B0-----:R-:W-:-:S03]  /*0740*/  IMAD.HI.U32 R5, R13, -0x326172a9, RZ ;  /* 0xcd9e8d570d057827 */ /* 0x001fc600078e00ff */
[----:B------:R1:W5:Y:S01]  /*0750*/  LDG.E.128 R112, [R2.64+0x1000] ;  /* 0x0010000602707981 */ /* 0x000362000c1e1d00 */
[----:B------:R-:W-:Y:S01]  /*0760*/  IMAD.HI.U32 R4, R12, -0x2daee0ad, RZ ;  /* 0xd2511f530c047827 */ /* 0x000fe200078e00ff */
[----:B------:R-:W-:Y:S01]  /*0770*/  HFMA2.MMA R118, -RZ, RZ, 0, 5.9604644775390625e-08 ;  /* 0x00000001ff767435 */ /* 0x000fe200000001ff */
[----:B------:R-:W-:Y:S01]  /*0780*/  LOP3.LUT R10, R5, UR25, R10, 0x96, !PT ;  /* 0x00000019050a7c12 */ /* 0x000fe2000f8e960a */
        /* <DEDUP_REMOVED lines=8> */
[----:B------:R1:W5:Y:S01]  /*0810*/  LDG.E.128 R44, [R2.64+0x3800] ;  /* 0x00380006022c7981 */ /* 0x000362000c1e1d00 */
[----:B------:R-:W-:Y:S01]  /*0820*/  ULDC.U8 UR8, c[0x0][0x1f0] ;  /* 0x00007c0000087ab9 */ /* 0x000fe20000000000 */
[----:B-1----:R-:W-:-:S02]  /*0830*/  IMAD.MOV.U32 R3, RZ, RZ, RZ ;  /* 0x000000ffff037224 */ /* 0x002fc400078e00ff */
[----:B--2---:R0:W-:Y:S04]  /*0840*/  STL.64 [R1], R16 ;  /* 0x0000001001007387 */ /* 0x0041e80000100a00 */
[----:B------:R0:W-:Y:S02]  /*0850*/  STL.64 [R1+0x8], R18 ;  /* 0x0000081201007387 */ /* 0x0001e40000100a00 */
.L_x_27210:
[----:B------:R-:W1:Y:S01]  /*0860*/  S2R R2, SR_TID.X ;  /* 0x0000000000027919 */ /* 0x000e620000002100 */
[----:B------:R-:W-:Y:S01]  /*0870*/  IMAD R0, R11, c[0x0][0x168], RZ ;  /* 0x00005a000b007a24 */ /* 0x000fe200078e02ff */
[----:B------:R-:W-:Y:S01]  /*0880*/  ISETP.NE.U32.AND P0, PT, RZ, c[0x0][0x180], PT ;  /* 0x00006000ff007a0c */ /* 0x000fe20003f05070 */
[----:B------:R-:W-:Y:S01]  /*0890*/  IMAD.MOV.U32 R103, RZ, RZ, 0x3f800000 ;  /* 0x3f800000ff677424 */ /* 0x000fe200078e00ff */
[----:B------:R-:W-:Y:S02]  /*08a0*/  MOV R124, 0x10 ;  /* 0x00000010007c7802 */ /* 0x000fe40000000f00 */
[----:B------:R-:W-:-:S02]  /*08b0*/  SHF.R.S32.HI R13, RZ, 0x1f, R0 ;  /* 0x0000001fff0d7819 */ /* 0x000fc40000011400 */
[----:B------:R-:W-:Y:S02]  /*08c0*/  ISETP.NE.AND.EX P0, PT, RZ, c[0x0][0x184], PT, P0 ;  /* 0x00006100ff007a0c */ /* 0x000fe40003f05300 */
[----:B------:R-:W-:Y:S02]  /*08d0*/  LEA.HI R13, R13, R0, RZ, 0x2 ;  /* 0x000000000d0d7211 */ /* 0x000fe400078f10ff */
[----:B------:R-:W-:-:S04]  /*08e0*/  ISETP.NE.U32.AND P1, PT, RZ, c[0x0][0x1c0], PT ;  /* 0x00007000ff007a0c */ /* 0x000fc80003f25070 */
[----:B------:R-:W-:Y:S02]  /*08f0*/  ISETP.NE.AND.EX P1, PT, RZ, c[0x0][0x1c4], PT, P1 ;  /* 0x00007100ff007a0c */ /* 0x000fe40003f25310 */
[----:B-1----:R-:W-:-:S04]  /*0900*/  LOP3.LUT R0, R2, 0x7f, RZ, 0xc0, !PT ;  /* 0x0000007f02007812 */ /* 0x002fc800078ec0ff */
[----:B------:R-:W-:-:S07]  /*0910*/  LEA.HI.SX32 R101, R13, R0, 0x1e ;  /* 0x000000000d657211 */ /* 0x000fce00078ff2ff */
[----:B0-----:R-:W-:Y:S02]  /*0920*/  @P1 IMAD.MOV.U32 R16, RZ, RZ, 0x4 ;  /* 0x00000004ff101424 */ /* 0x001fe400078e00ff */
[----:B------:R-:W-:-:S04]  /*0930*/  IMAD.WIDE.U32 R12, R101, R124, c[0x0][0x170] ;  /* 0x00005c00650c7625 */ /* 0x000fc800078e007c */
[----:B------:R-:W-:Y:S02]  /*0940*/  @P0 IMAD.WIDE.U32 R18, R101, R124, c[0x0][0x180] ;  /* 0x0000600065120625 */ /* 0x000fe400078e007c */
[----:B-----5:R-:W5:Y:S02]  /*0950*/  LDG.E.128 R12, [R12.64] ;  /* 0x000000060c0c7981 */ /* 0x020f64000c1e1d00 */
[----:B------:R-:W-:Y:S02]  /*0960*/  @P1 IMAD.WIDE R16, R11, R16, c[0x0][0x1c0] ;  /* 0x000070000b101625 */ /* 0x000fe400078e0210 */
[----:B------:R0:W5:Y:S04]  /*0970*/  @P0 LDG.E.128 R40, [R18.64] ;  /* 0x0000000612280981 */ /* 0x000168000c1e1d00 */
        /* <DEDUP_REMOVED lines=13> */
.L_x_26984:
[----:B0-----:R-:W-:Y:S02]  /*0a50*/  IMAD.MOV.U32 R0, RZ, RZ, R5 ;  /* 0x000000ffff007224 */ /* 0x001fe400078e0005 */
.L_x_26985:
[----:B------:R-:W-:Y:S05]  /*0a60*/  BSYNC B0 ;  /* 0x0000000000007941 */ /* 0x000fea0003800000 */
.L_x_26983:
        /* <DEDUP_REMOVED lines=16> */
.L_x_26989:
[----:B------:R-:W-:Y:S05]  /*0b70*/  BSYNC B1 ;  /* 0x0000000000017941 */ /* 0x000fea0003800000 */
.L_x_26988:
        /* <DEDUP_REMOVED lines=44> */
.L_x_26987:
[----:B------:R-:W-:Y:S05]  /*0e40*/  BSYNC B0 ;  /* 0x0000000000007941 */ /* 0x000fea0003800000 */
.L_x_26986:
        /* <DEDUP_REMOVED lines=22> */
.L_x_26991:
[----:B------:R-:W-:Y:S02]  /*0fb0*/  IMAD.MOV.U32 R0, RZ, RZ, R5 ;  /* 0x000000ffff007224 */ /* 0x000fe400078e0005 */
.L_x_26992:
[----:B------:R-:W-:Y:S05]  /*0fc0*/  BSYNC B0 ;  /* 0x0000000000007941 */ /* 0x000fea0003800000 */
.L_x_26990:
        /* <DEDUP_REMOVED lines=16> */
.L_x_26996:
[----:B------:R-:W-:Y:S05]  /*10d0*/  BSYNC B1 ;  /* 0x0000000000017941 */ /* 0x000fea0003800000 */
.L_x_26995:
        /* <DEDUP_REMOVED lines=44> */
.L_x_26994:
[----:B------:R-:W-:Y:S05]  /*13a0*/  BSYNC B0 ;  /* 0x0000000000007941 */ /* 0x000fea0003800000 */
.L_x_26993:
        /* <DEDUP_REMOVED lines=19> */
.L_x_26998:
[----:B------:R-:W-:Y:S02]  /*14e0*/  IMAD.MOV.U32 R0, RZ, RZ, R5 ;  /* 0x000000ffff007224 */ /* 0x000fe400078e0005 */
.L_x_26999:
[----:B------:R-:W-:Y:S05]  /*14f0*/  BSYNC B0 ;  /* 0x0000000000007941 */ /* 0x000fea0003800000 */
.L_x_26997:
        /* <DEDUP_REMOVED lines=16> */
.L_x_27003:
[----:B------:R-:W-:Y:S05]  /*1600*/  BSYNC B1 ;  /* 0x0000000000017941 */ /* 0x000fea0003800000 */
.L_x_27002:
        /* <DEDUP_REMOVED lines=44> */
.L_x_27001:
[----:B------:R-:W-:Y:S05]  /*18d0*/  BSYNC B0 ;  /* 0x0000000000007941 */ /* 0x000fea0003800000 */
.L_x_27000:
[----:B------:R-:W0:Y:S01]  /*18e0*/  I2F.U32 R0, R0 ;  /* 0x0000000000007306 */ /* 0x000e220000201000 */
[----:B------:R-:W-:Y:S01]  /*18f0*/  ISETP.NE.AND P5, PT, R2, 0x1, PT ;  /* 0x000000010200780c */ /* 0x000fe20003fa5270 */
        /* <DEDUP_REMOVED lines=17> */
.L_x_27005:
[----:B------:R-:W-:Y:S02]  /*1a10*/  IMAD.MOV.U32 R0, RZ, RZ, R5 ;  /* 0x000000ffff007224 */ /* 0x000fe400078e0005 */
.L_x_27006:
[----:B------:R-:W-:Y:S05]  /*1a20*/  BSYNC B0 ;  /* 0x0000000000007941 */ /* 0x000fea0003800000 */
.L_x_27004:
        /* <DEDUP_REMOVED lines=16> */
.L_x_27010:
[----:B------:R-:W-:Y:S05]  /*1b30*/  BSYNC B1 ;  /* 0x0000000000017941 */ /* 0x000fea0003800000 */
.L_x_27009:
        /* <DEDUP_REMOVED lines=44> */
.L_x_27008:
[----:B------:R-:W-:Y:S05]  /*1e00*/  BSYNC B0 ;  /* 0x0000000000007941 */ /* 0x000fea0003800000 */
.L_x_27007:
[----:B------:R-:W0:Y:S01]  /*1e10*/  I2F.U32 R0, R0 ;  /* 0x0000000000007306 */ /* 0x000e220000201000 */
[----:B------:R-:W-:Y:S01]  /*1e20*/  FMUL.FTZ R15, R15, R103 ;  /* 0x000000670f0f7220 */ /* 0x000fe20000410000 */
[----:B------:R-:W-:Y:S01]  /*1e30*/  SEL R13, RZ, 0x10000, P4 ;  /* 0x00010000ff0d7807 */ /* 0x000fe20002000000 */
[----:B------:R-:W-:Y:S01]  /*1e40*/  HFMA2.MMA R125, -RZ, RZ, 0, 2.384185791015625e-07 ;  /* 0x00000004ff7d7435 */ /* 0x000fe200000001ff */
[----:B------:R-:W-:Y:S01]  /*1e50*/  SEL R12, RZ, 0x100, P3 ;  /* 0x00000100ff0c7807 */ /* 0x000fe20001800000 */
[----:B------:R-:W-:Y:S01]  /*1e60*/  FMUL.FTZ R15, R15, c[0x0][0x1e8] ;  /* 0x00007a000f0f7a20 */ /* 0x000fe20000410000 */
[----:B------:R-:W-:Y:S02]  /*1e70*/  SEL R19, RZ, 0x1, P2 ;  /* 0x00000001ff137807 */ /* 0x000fe40001000000 */
[----:B------:R-:W-:-:S05]  /*1e80*/  IADD3 R17, R101, 0x80, RZ ;  /* 0x0000008065117810 */ /* 0x000fca0007ffe0ff */
[----:B------:R-:W-:-:S04]  /*1e90*/  IMAD.WIDE.U32 R20, R101, R125, c[0x0][0x190] ;  /* 0x0000640065147625 */ /* 0x000fc800078e007d */
[----:B0-----:R-:W-:Y:S02]  /*1ea0*/  FFMA.FTZ R2, R0, R119, 1.1641532182693481445e-10 ;  /* 0x2f00000000027423 */ /* 0x001fe40000010077 */
[----:B------:R-:W-:-:S03]  /*1eb0*/  @P0 IMAD.WIDE.U32 R22, R17, R124, c[0x0][0x180] ;  /* 0x0000600011160625 */ /* 0x000fc600078e007c */
[----:B------:R-:W-:-:S04]  /*1ec0*/  FSETP.GTU.FTZ.AND P5, PT, R2, c[0x0][0x1e4], PT ;  /* 0x0000790002007a0b */ /* 0x000fc80003fbc000 */
[----:B------:R-:W-:Y:S02]  /*1ed0*/  SEL R2, RZ, 0x1000000, P5 ;  /* 0x01000000ff027807 */ /* 0x000fe40002800000 */
[----:B------:R-:W-:Y:S02]  /*1ee0*/  FSEL R39, R15, RZ, !P5 ;  /* 0x000000ff0f277208 */ /* 0x000fe40006800000 */
[----:B------:R-:W-:Y:S01]  /*1ef0*/  IADD3 R2, R12, R2, R13 ;  /* 0x000000020c027210 */ /* 0x000fe20007ffe00d */
[----:B------:R-:W-:-:S04]  /*1f00*/  IMAD.WIDE.U32 R12, R17, R124, c[0x0][0x170] ;  /* 0x00005c00110c7625 */ /* 0x000fc800078e007c */
[----:B------:R-:W-:Y:S02]  /*1f10*/  IMAD.IADD R25, R2, 0x1, R19 ;  /* 0x0000000102197824 */ /* 0x000fe400078e0213 */
[----:B------:R-:W-:-:S04]  /*1f20*/  IMAD.WIDE.U32 R18, R101, R124, c[0x0][0x188] ;  /* 0x0000620065127625 */ /* 0x000fc800078e007c */
[----:B------:R-:W-:-:S05]  /*1f30*/  @P1 FADD.FTZ R39, R43, R39 ;  /* 0x000000272b271221 */ /* 0x000fca0000010000 */
        /* <DEDUP_REMOVED lines=16> */
.L_x_27012:
[----:B0-----:R-:W-:Y:S02]  /*2040*/  IMAD.MOV.U32 R0, RZ, RZ, R5 ;  /* 0x000000ffff007224 */ /* 0x001fe400078e0005 */
.L_x_27013:
[----:B------:R-:W-:Y:S05]  /*2050*/  BSYNC B0 ;  /* 0x0000000000007941 */ /* 0x000fea0003800000 */
.L_x_27011:
        /* <DEDUP_REMOVED lines=16> */
.L_x_27017:
[----:B------:R-:W-:Y:S05]  /*2160*/  BSYNC B1 ;  /* 0x0000000000017941 */ /* 0x000fea0003800000 */
.L_x_27016:
        /* <DEDUP_REMOVED lines=44> */
.L_x_27015:
[----:B------:R-:W-:Y:S05]  /*2430*/  BSYNC B0 ;  /* 0x0000000000007941 */ /* 0x000fea0003800000 */
.L_x_27014:
[----:B------:R-:W0:Y:S01]  /*2440*/  I2F.U32 R0, R0 ;  /* 0x0000000000007306 */ /* 0x000e220000201000 */
[----:B-----5:R-:W-:Y:S01]  /*2450*/  FMUL.FTZ R16, R12, R103 ;  /* 0x000000670c107220 */ /* 0x020fe20000410000 */
[----:B------:R-:W-:Y:S01]  /*2460*/  ISETP.NE.AND P3, PT, R2, 0x1, PT ;  /* 0x000000010200780c */ /* 0x000fe20003f65270 */
[----:B------:R-:W-:Y:S02]  /*2470*/  BSSY B0, `(.L_x_27018) ;  /* 0x0000011000007945 */ /* 0x000fe40003800000 */
        /* <DEDUP_REMOVED lines=15> */
.L_x_27019:
[----:B------:R-:W-:Y:S02]  /*2570*/  IMAD.MOV.U32 R0, RZ, RZ, R5 ;  /* 0x000000ffff007224 */ /* 0x000fe400078e0005 */
.L_x_27020:
[----:B------:R-:W-:Y:S05]  /*2580*/  BSYNC B0 ;  /* 0x0000000000007941 */ /* 0x000fea0003800000 */
.L_x_27018:
        /* <DEDUP_REMOVED lines=16> */
.L_x_27024:
[----:B------:R-:W-:Y:S05]  /*2690*/  BSYNC B1 ;  /* 0x0000000000017941 */ /* 0x000fea0003800000 */
.L_x_27023:
        /* <DEDUP_REMOVED lines=44> */
.L_x_27022:
[----:B------:R-:W-:Y:S05]  /*2960*/  BSYNC B0 ;  /* 0x0000000000007941 */ /* 0x000fea0003800000 */
.L_x_27021:
        /* <DEDUP_REMOVED lines=19> */
.L_x_27026:
[----:B------:R-:W-:Y:S02]  /*2aa0*/  IMAD.MOV.U32 R0, RZ, RZ, R5 ;  /* 0x000000ffff007224 */ /* 0x000fe400078e0005 */
.L_x_27027:
[----:B------:R-:W-:Y:S05]  /*2ab0*/  BSYNC B0 ;  /* 0x0000000000007941 */ /* 0x000fea0003800000 */
.L_x_27025:
        /* <DEDUP_REMOVED lines=16> */
.L_x_27031:
[----:B------:R-:W-:Y:S05]  /*2bc0*/  BSYNC B1 ;  /* 0x0000000000017941 */ /* 0x000fea0003800000 */
.L_x_27030:
        /* <DEDUP_REMOVED lines=44> */
.L_x_27029:
[----:B------:R-:W-:Y:S05]  /*2e90*/  BSYNC B0 ;  /* 0x0000000000007941 */ /* 0x000fea0003800000 */
.L_x_27028:
        /* <DEDUP_REMOVED lines=19> */
.L_x_27033:
[----:B------:R-:W-:Y:S02]  /*2fd0*/  IMAD.MOV.U32 R0, RZ, RZ, R5 ;  /* 0x000000ffff007224 */ /* 0x000fe400078e0005 */
.L_x_27034:
[----:B------:R-:W-:Y:S05]  /*2fe0*/  BSYNC B0 ;  /* 0x0000000000007941 */ /* 0x000fea0003800000 */
.L_x_27032:
        /* <DEDUP_REMOVED lines=16> */
.L_x_27038:
[----:B------:R-:W-:Y:S05]  /*30f0*/  BSYNC B1 ;  /* 0x0000000000017941 */ /* 0x000fea0003800000 */
.L_x_27037:
        /* <DEDUP_REMOVED lines=44> */
.L_x_27036:
[----:B------:R-:W-:Y:S05]  /*33c0*/  BSYNC B0 ;  /* 0x0000000000007941 */ /* 0x000fea0003800000 */
.L_x_27035:
[----:B------:R-:W0:Y:S01]  /*33d0*/  I2F.U32 R0, R0 ;  /* 0x0000000000007306 */ /* 0x000e220000201000 */
[----:B------:R-:W-:Y:S01]  /*33e0*/  FMUL.FTZ R15, R15, R103 ;  /* 0x000000670f0f7220 */ /* 0x000fe20000410000 */
[----:B------:R-:W-:Y:S02]  /*33f0*/  SEL R13, RZ, 0x10000, P4 ;  /* 0x00010000ff0d7807 */ /* 0x000fe40002000000 */
[----:B------:R-:W-:Y:S01]  /*3400*/  SEL R12, RZ, 0x100, P3 ;  /* 0x00000100ff0c7807 */ /* 0x000fe20001800000 */
[----:B------:R-:W-:Y:S01]  /*3410*/  FMUL.FTZ R15, R15, c[0x0][0x1e8] ;  /* 0x00007a000f0f7a20 */ /* 0x000fe20000410000 */
[----:B------:R-:W-:-:S02]  /*3420*/  SEL R21, RZ, 0x1, P2 ;  /* 0x00000001ff157807 */ /* 0x000fc40001000000 */
[----:B------:R-:W-:-:S05]  /*3430*/  IADD3 R19, R101, 0x100, RZ ;  /* 0x0000010065137810 */ /* 0x000fca0007ffe0ff */
[----:B------:R-:W-:-:S04]  /*3440*/  @P0 IMAD.WIDE.U32 R22, R19, R124, c[0x0][0x180] ;  /* 0x0000600013160625 */ /* 0x000fc800078e007c */
[----:B0-----:R-:W-:-:S05]  /*3450*/  FFMA.FTZ R2, R0, R119, 1.1641532182693481445e-10 ;  /* 0x2f00000000027423 */ /* 0x001fca0000010077 */
[----:B------:R-:W-:-:S04]  /*3460*/  FSETP.GTU.FTZ.AND P5, PT, R2, c[0x0][0x1e4], PT ;  /* 0x0000790002007a0b */ /* 0x000fc80003fbc000 */
[----:B------:R-:W-:Y:S02]  /*3470*/  SEL R2, RZ, 0x1000000, P5 ;  /* 0x01000000ff027807 */ /* 0x000fe40002800000 */
[----:B------:R-:W-:Y:S02]  /*3480*/  FSEL R35, R15, RZ, !P5 ;  /* 0x000000ff0f237208 */ /* 0x000fe40006800000 */
[----:B------:R-:W-:Y:S01]  /*3490*/  IADD3 R2, R12, R2, R13 ;  /* 0x000000020c027210 */ /* 0x000fe20007ffe00d */
[----:B------:R-:W-:-:S03]  /*34a0*/  IMAD.WIDE.U32 R12, R19, R124, c[0x0][0x170] ;  /* 0x00005c00130c7625 */ /* 0x000fc600078e007c */
[----:B------:R-:W-:Y:S01]  /*34b0*/  IADD3 R25, R2, R21, RZ ;  /* 0x0000001502197210 */ /* 0x000fe20007ffe0ff */
[----:B------:R-:W-:-:S04]  /*34c0*/  IMAD.WIDE.U32 R20, R17, R124, c[0x0][0x188] ;  /* 0x0000620011147625 */ /* 0x000fc800078e007c */
        /* <DEDUP_REMOVED lines=18> */
.L_x_27040:
[----:B0-----:R-:W-:Y:S02]  /*35f0*/  MOV R0, R5 ;  /* 0x0000000500007202 */ /* 0x001fe40000000f00 */
.L_x_27041:
[----:B------:R-:W-:Y:S05]  /*3600*/  BSYNC B0 ;  /* 0x0000000000007941 */ /* 0x000fea0003800000 */
.L_x_27039:
        /* <DEDUP_REMOVED lines=16> */
.L_x_27045:
[----:B------:R-:W-:Y:S05]  /*3710*/  BSYNC B1 ;  /* 0x0000000000017941 */ /* 0x000fea0003800000 */
.L_x_27044:
        /* <DEDUP_REMOVED lines=44> */
.L_x_27043:
[----:B------:R-:W-:Y:S05]  /*39e0*/  BSYNC B0 ;  /* 0x0000000000007941 */ /* 0x000fea0003800000 */
.L_x_27042:
[----:B------:R-:W0:Y:S01]  /*39f0*/  I2F.U32 R0, R0 ;  /* 0x0000000000007306 */ /* 0x000e220000201000 */
[----:B-----5:R-:W-:Y:S01]  /*3a00*/  FMUL.FTZ R16, R12, R103 ;  /* 0x000000670c107220 */ /* 0x020fe20000410000 */
[----:B------:R-:W-:Y:S01]  /*3a10*/  ISETP.NE.AND P3, PT, R2, 0x1, PT ;  /* 0x000000010200780c */ /* 0x000fe20003f65270 */
[----:B------:R-:W-:Y:S02]  /*3a20*/  BSSY B0, `(.L_x_27046) ;  /* 0x0000011000007945 */ /* 0x000fe40003800000 */
        /* <DEDUP_REMOVED lines=15> */
.L_x_27047:
[----:B------:R-:W-:Y:S02]  /*3b20*/  MOV R0, R5 ;  /* 0x0000000500007202 */ /* 0x000fe40000000f00 */
.L_x_27048:
[----:B------:R-:W-:Y:S05]  /*3b30*/  BSYNC B0 ;  /* 0x0000000000007941 */ /* 0x000fea0003800000 */
.L_x_27046:
        /* <DEDUP_REMOVED lines=16> */
.L_x_27052:
[----:B------:R-:W-:Y:S05]  /*3c40*/  BSYNC B1 ;  /* 0x0000000000017941 */ /* 0x000fea0003800000 */
.L_x_27051:
        /* <DEDUP_REMOVED lines=44> */
.L_x_27050:
[----:B------:R-:W-:Y:S05]  /*3f10*/  BSYNC B0 ;  /* 0x0000000000007941 */ /* 0x000fea0003800000 */
.L_x_27049:
        /* <DEDUP_REMOVED lines=19> */
.L_x_27054:
[----:B------:R-:W-:Y:S02]  /*4050*/  MOV R0, R5 ;  /* 0x0000000500007202 */ /* 0x000fe40000000f00 */
.L_x_27055:
[----:B------:R-:W-:Y:S05]  /*4060*/  BSYNC B0 ;  /* 0x0000000000007941 */ /* 0x000fea0003800000 */
.L_x_27053:
        /* <DEDUP_REMOVED lines=16> */
.L_x_27059:
[----:B------:R-:W-:Y:S05]  /*4170*/  BSYNC B1 ;  /* 0x0000000000017941 */ /* 0x000fea0003800000 */
.L_x_27058:
        /* <DEDUP_REMOVED lines=44> */
.L_x_27057:
[----:B------:R-:W-:Y:S05]  /*4440*/  BSYNC B0 ;  /* 0x0000000000007941 */ /* 0x000fea0003800000 */
.L_x_27056:
[----:B------:R-:W0:Y:S01]  /*4450*/  I2F.U32 R0, R0 ;  /* 0x0000000000007306 */ /* 0x000e220000201000 */
[----:B------:R-:W-:Y:S01]  /*4460*/  ISETP.NE.AND P5, PT, R2, 0x1, PT ;  /* 0x000000010200780c */ /* 0x000fe20003fa5270 */
[----:B------:R-:W-:Y:S01]  /*4470*/  FMUL.FTZ R14, R14, R103 ;  /* 0x000000670e0e7220 */ /* 0x000fe20000410000 */
        /* <DEDUP_REMOVED lines=16> */
.L_x_27061:
[----:B------:R-:W-:Y:S02]  /*4580*/  MOV R0, R5 ;  /* 0x0000000500007202 */ /* 0x000fe40000000f00 */
.L_x_27062:
[----:B------:R-:W-:Y:S05]  /*4590*/  BSYNC B0 ;  /* 0x0000000000007941 */ /* 0x000fea0003800000 */
.L_x_27060:
        /* <DEDUP_REMOVED lines=16> */
.L_x_27066:
[----:B------:R-:W-:Y:S05]  /*46a0*/  BSYNC B1 ;  /* 0x0000000000017941 */ /* 0x000fea0003800000 */
.L_x_27065:
        /* <DEDUP_REMOVED lines=40> */
[----:B------:R-:W-:Y:S02]  /*4930*/  LOP3.LUT R10, R21, UR25, R16, 0x96, !PT ;  /* 0x00000019150a7c12 */ /* 0x000fe4000f8e9610 */
[----:B------:R-:W-:Y:S02]  /*4940*/  MOV R5, R20 ;  /* 0x0000001400057202 */ /* 0x000fe40000000f00 */
[----:B------:R-:W-:Y:S01]  /*4950*/  LOP3.LUT R9, R13, UR26, R4, 0x96, !PT ;  /* 0x0000001a0d097c12 */ /* 0x000fe2000f8e9604 */
[----:B------:R-:W-:Y:S02]  /*4960*/  IMAD.MOV.U32 R4, RZ, RZ, R12 ;  /* 0x000000ffff047224 */ /* 0x000fe400078e000c */
.L_x_27064:
[----:B------:R-:W-:Y:S05]  /*4970*/  BSYNC B0 ;  /* 0x0000000000007941 */ /* 0x000fea0003800000 */
.L_x_27063:
[----:B------:R-:W0:Y:S01]  /*4980*/  I2F.U32 R0, R0 ;  /* 0x0000000000007306 */ /* 0x000e220000201000 */
[----:B------:R-:W-:Y:S01]  /*4990*/  FMUL.FTZ R15, R15, R103 ;  /* 0x000000670f0f7220 */ /* 0x000fe20000410000 */
[----:B------:R-:W-:Y:S02]  /*49a0*/  SEL R13, RZ, 0x10000, P4 ;  /* 0x00010000ff0d7807 */ /* 0x000fe40002000000 */
[----:B------:R-:W-:Y:S01]  /*49b0*/  SEL R12, RZ, 0x100, P3 ;  /* 0x00000100ff0c7807 */ /* 0x000fe20001800000 */
[----:B------:R-:W-:Y:S01]  /*49c0*/  FMUL.FTZ R15, R15, c[0x0][0x1e8] ;  /* 0x00007a000f0f7a20 */ /* 0x000fe20000410000 */
[----:B------:R-:W-:Y:S01]  /*49d0*/  SEL R17, RZ, 0x1, P2 ;  /* 0x00000001ff117807 */ /* 0x000fe20001000000 */
[----:B0-----:R-:W-:-:S05]  /*49e0*/  FFMA.FTZ R2, R0, R119, 1.1641532182693481445e-10 ;  /* 0x2f00000000027423 */ /* 0x001fca0000010077 */
[----:B------:R-:W-:-:S04]  /*49f0*/  FSETP.GTU.FTZ.AND P5, PT, R2, c[0x0][0x1e4], PT ;  /* 0x0000790002007a0b */ /* 0x000fc80003fbc000 */
[----:B------:R-:W-:Y:S02]  /*4a00*/  SEL R2, RZ, 0x1000000, P5 ;  /* 0x01000000ff027807 */ /* 0x000fe40002800000 */
[----:B------:R-:W-:Y:S02]  /*4a10*/  FSEL R31, R15, RZ, !P5 ;  /* 0x000000ff0f1f7208 */ /* 0x000fe40006800000 */
[----:B------:R-:W-:Y:S02]  /*4a20*/  IADD3 R12, R12, R2, R13 ;  /* 0x000000020c0c7210 */ /* 0x000fe40007ffe00d */
[----:B------:R-:W-:Y:S01]  /*4a30*/  IADD3 R2, R101, 0x180, RZ ;  /* 0x0000018065027810 */ /* 0x000fe20007ffe0ff */
[----:B------:R-:W-:Y:S02]  /*4a40*/  @P1 FADD.FTZ R31, R43, R31 ;  /* 0x0000001f2b1f1221 */ /* 0x000fe40000010000 */
[----:B------:R-:W-:Y:S02]  /*4a50*/  IMAD.IADD R23, R12, 0x1, R17 ;  /* 0x000000010c177824 */ /* 0x000fe400078e0211 */
[----:B------:R-:W-:-:S04]  /*4a60*/  IMAD.WIDE.U32 R16, R19, R124, c[0x0][0x188] ;  /* 0x0000620013107625 */ /* 0x000fc800078e007c */
[----:B------:R-:W-:Y:S01]  /*4a70*/  IMAD.WIDE.U32 R18, R19, R125, c[0x0][0x190] ;  /* 0x0000640013127625 */ /* 0x000fe200078e007d */
[----:B------:R0:W-:Y:S03]  /*4a80*/  STG.E.128 [R16.64], R28 ;  /* 0x0000001c10007986 */ /* 0x0001e6000c101d06 */
[----:B------:R-:W-:Y:S01]  /*4a90*/  IMAD.WIDE.U32 R12, R2, R124, c[0x0][0x170] ;  /* 0x00005c00020c7625 */ /* 0x000fe200078e007c */
[----:B------:R0:W-:Y:S03]  /*4aa0*/  STG.E [R18.64], R23 ;  /* 0x0000001712007986 */ /* 0x0001e6000c101906 */
[----:B------:R-:W-:Y:S02]  /*4ab0*/  @P0 IMAD.WIDE.U32 R20, R124, R2, c[0x0][0x180] ;  /* 0x000060007c140625 */ /* 0x000fe400078e0002 */
        /* <DEDUP_REMOVED lines=14> */
.L_x_27068:
[----:B0-----:R-:W-:Y:S02]  /*4ba0*/  IMAD.MOV.U32 R0, RZ, RZ, R5 ;  /* 0x000000ffff007224 */ /* 0x001fe400078e0005 */
.L_x_27069:
[----:B------:R-:W-:Y:S05]  /*4bb0*/  BSYNC B0 ;  /* 0x0000000000007941 */ /* 0x000fea0003800000 */
.L_x_27067:
        /* <DEDUP_REMOVED lines=16> */
.L_x_27073:
[----:B------:R-:W-:Y:S05]  /*4cc0*/  BSYNC B1 ;  /* 0x0000000000017941 */ /* 0x000fea0003800000 */
.L_x_27072:
        /* <DEDUP_REMOVED lines=44> */
.L_x_27071:
[----:B------:R-:W-:Y:S05]  /*4f90*/  BSYNC B0 ;  /* 0x0000000000007941 */ /* 0x000fea0003800000 */
.L_x_27070:
        /* <DEDUP_REMOVED lines=19> */
.L_x_27075:
[----:B------:R-:W-:Y:S02]  /*50d0*/  IMAD.MOV.U32 R0, RZ, RZ, R5 ;  /* 0x000000ffff007224 */ /* 0x000fe400078e0005 */
.L_x_27076:
[----:B------:R-:W-:Y:S05]  /*50e0*/  BSYNC B0 ;  /* 0x0000000000007941 */ /* 0x000fea0003800000 */
.L_x_27074:
        /* <DEDUP_REMOVED lines=16> */
.L_x_27080:
[----:B------:R-:W-:Y:S05]  /*51f0*/  BSYNC B1 ;  /* 0x0000000000017941 */ /* 0x000fea0003800000 */
.L_x_27079:
        /* <DEDUP_REMOVED lines=44> */
.L_x_27078:
[----:B------:R-:W-:Y:S05]  /*54c0*/  BSYNC B0 ;  /* 0x0000000000007941 */ /* 0x000fea0003800000 */
.L_x_27077:
        /* <DEDUP_REMOVED lines=19> */
.L_x_27082:
[----:B------:R-:W-:Y:S02]  /*5600*/  IMAD.MOV.U32 R0, RZ, RZ, R5 ;  /* 0x000000ffff007224 */ /* 0x000fe400078e0005 */
.L_x_27083:
[----:B------:R-:W-:Y:S05]  /*5610*/  BSYNC B0 ;  /* 0x0000000000007941 */ /* 0x000fea0003800000 */
.L_x_27081:
        /* <DEDUP_REMOVED lines=16> */
.L_x_27087:
[----:B------:R-:W-:Y:S05]  /*5720*/  BSYNC B1 ;  /* 0x0000000000017941 */ /* 0x000fea0003800000 */
.L_x_27086:
        /* <DEDUP_REMOVED lines=44> */
.L_x_27085:
[----:B------:R-:W-:Y:S05]  /*59f0*/  BSYNC B0 ;  /* 0x0000000000007941 */ /* 0x000fea0003800000 */
.L_x_27084:
        /* <DEDUP_REMOVED lines=19> */
.L_x_27089:
[----:B------:R-:W-:Y:S02]  /*5b30*/  IMAD.MOV.U32 R0, RZ, RZ, R5 ;  /* 0x000000ffff007224 */ /* 0x000fe400078e0005 */
.L_x_27090:
[----:B------:R-:W-:Y:S05]  /*5b40*/  BSYNC B0 ;  /* 0x0000000000007941 */ /* 0x000fea0003800000 */
.L_x_27088:
        /* <DEDUP_REMOVED lines=16> */
.L_x_27094:
[----:B------:R-:W-:Y:S05]  /*5c50*/  BSYNC B1 ;  /* 0x0000000000017941 */ /* 0x000fea0003800000 */
.L_x_27093:
        /* <DEDUP_REMOVED lines=44> */
.L_x_27092:
[----:B------:R-:W-:Y:S05]  /*5f20*/  BSYNC B0 ;  /* 0x0000000000007941 */ /* 0x000fea0003800000 */
.L_x_27091:
[----:B------:R-:W0:Y:S01]  /*5f30*/  I2F.U32 R0, R0 ;  /* 0x0000000000007306 */ /* 0x000e220000201000 */
[----:B------:R-:W-:Y:S01]  /*5f40*/  FMUL.FTZ R15, R15, R103 ;  /* 0x000000670f0f7220 */ /* 0x000fe20000410000 */
[----:B------:R-:W-:Y:S02]  /*5f50*/  SEL R13, RZ, 0x10000, P4 ;  /* 0x00010000ff0d7807 */ /* 0x000fe40002000000 */
[----:B------:R-:W-:Y:S01]  /*5f60*/  SEL R14, RZ, 0x100, P3 ;  /* 0x00000100ff0e7807 */ /* 0x000fe20001800000 */
[----:B------:R-:W-:Y:S01]  /*5f70*/  FMUL.FTZ R15, R15, c[0x0][0x1e8] ;  /* 0x00007a000f0f7a20 */ /* 0x000fe20000410000 */
[----:B------:R-:W-:Y:S01]  /*5f80*/  SEL R17, RZ, 0x1, P2 ;  /* 0x00000001ff117807 */ /* 0x000fe20001000000 */
[----:B0-----:R-:W-:Y:S01]  /*5f90*/  FFMA.FTZ R12, R0, R119, 1.1641532182693481445e-10 ;  /* 0x2f000000000c7423 */ /* 0x001fe20000010077 */
[----:B------:R-:W-:-:S04]  /*5fa0*/  IADD3 R0, R101, 0x200, RZ ;  /* 0x0000020065007810 */ /* 0x000fc80007ffe0ff */
[----:B------:R-:W-:Y:S01]  /*5fb0*/  FSETP.GTU.FTZ.AND P5, PT, R12, c[0x0][0x1e4], PT ;  /* 0x000079000c007a0b */ /* 0x000fe20003fbc000 */
[----:B------:R-:W-:-:S03]  /*5fc0*/  IMAD.WIDE.U32 R18, R0, R124, c[0x0][0x170] ;  /* 0x00005c0000127625 */ /* 0x000fc600078e007c */
[----:B------:R-:W-:Y:S02]  /*5fd0*/  SEL R12, RZ, 0x1000000, P5 ;  /* 0x01000000ff0c7807 */ /* 0x000fe40002800000 */
[----:B------:R-:W-:Y:S02]  /*5fe0*/  FSEL R27, R15, RZ, !P5 ;  /* 0x000000ff0f1b7208 */ /* 0x000fe40006800000 */
[----:B------:R-:W-:Y:S01]  /*5ff0*/  IADD3 R12, R14, R12, R13 ;  /* 0x0000000c0e0c7210 */ /* 0x000fe20007ffe00d */
[----:B------:R-:W-:-:S03]  /*6000*/  IMAD.WIDE.U32 R14, R125, R2, c[0x0][0x190] ;  /* 0x000064007d0e7625 */ /* 0x000fc600078e0002 */
[----:B------:R-:W-:Y:S01]  /*6010*/  IADD3 R21, R12, R17, RZ ;  /* 0x000000110c157210 */ /* 0x000fe20007ffe0ff */
[----:B------:R-:W-:-:S04]  /*6020*/  IMAD.WIDE.U32 R12, R124, R2, c[0x0][0x188] ;  /* 0x000062007c0c7625 */ /* 0x000fc800078e0002 */
[----:B------:R-:W-:Y:S02]  /*6030*/  @P1 FADD.FTZ R27, R43, R27 ;  /* 0x0000001b2b1b1221 */ /* 0x000fe40000010000 */
[----:B------:R-:W-:-:S03]  /*6040*/  @P0 IMAD.WIDE.U32 R16, R124, R0, c[0x0][0x180] ;  /* 0x000060007c100625 */ /* 0x000fc600078e0000 */
[----:B------:R-:W-:Y:S04]  /*6050*/  STG.E.128 [R12.64], R24 ;  /* 0x000000180c007986 */ /* 0x000fe8000c101d06 */
[----:B------:R0:W-:Y:S04]  /*6060*/  STG.E [R14.64], R21 ;  /* 0x000000150e007986 */ /* 0x0001e8000c101906 */
        /* <DEDUP_REMOVED lines=14> */
.L_x_27096:
[----:B-1----:R-:W-:Y:S02]  /*6150*/  MOV R16, R5 ;  /* 0x0000000500107202 */ /* 0x002fe40000000f00 */
.L_x_27097:
[----:B------:R-:W-:Y:S05]  /*6160*/  BSYNC B0 ;  /* 0x0000000000007941 */ /* 0x000fea0003800000 */
.L_x_27095:
        /* <DEDUP_REMOVED lines=16> */
.L_x_27101:
[----:B------:R-:W-:Y:S05]  /*6270*/  BSYNC B1 ;  /* 0x0000000000017941 */ /* 0x000fea0003800000 */
.L_x_27100:
        /* <DEDUP_REMOVED lines=41> */
[----:B------:R-:W-:Y:S02]  /*6510*/  MOV R5, R20 ;  /* 0x0000001400057202 */ /* 0x000fe40000000f00 */
[----:B------:R-:W-:Y:S01]  /*6520*/  LOP3.LUT R9, R19, UR26, R4, 0x96, !PT ;  /* 0x0000001a13097c12 */ /* 0x000fe2000f8e9604 */
[----:B------:R-:W-:Y:S02]  /*6530*/  IMAD.MOV.U32 R4, RZ, RZ, R18 ;  /* 0x000000ffff047224 */ /* 0x000fe400078e0012 */
.L_x_27099:
[----:B------:R-:W-:Y:S05]  /*6540*/  BSYNC B0 ;  /* 0x0000000000007941 */ /* 0x000fea0003800000 */
.L_x_27098:
[----:B------:R-:W0:Y:S01]  /*6550*/  I2F.U32 R16, R16 ;  /* 0x0000001000107306 */ /* 0x000e220000201000 */
[----:B-----5:R-:W-:Y:S01]  /*6560*/  FMUL.FTZ R17, R12, R103 ;  /* 0x000000670c117220 */ /* 0x020fe20000410000 */
[----:B------:R-:W-:Y:S01]  /*6570*/  ISETP.NE.AND P3, PT, R22, 0x1, PT ;  /* 0x000000011600780c */ /* 0x000fe20003f65270 */
[----:B------:R-:W-:Y:S02]  /*6580*/  BSSY B0, `(.L_x_27102) ;  /* 0x0000011000007945 */ /* 0x000fe40003800000 */
        /* <DEDUP_REMOVED lines=15> */
.L_x_27103:
[----:B------:R-:W-:Y:S02]  /*6680*/  MOV R12, R5 ;  /* 0x00000005000c7202 */ /* 0x000fe40000000f00 */
.L_x_27104:
[----:B------:R-:W-:Y:S05]  /*6690*/  BSYNC B0 ;  /* 0x0000000000007941 */ /* 0x000fea0003800000 */
.L_x_27102:
        /* <DEDUP_REMOVED lines=16> */
.L_x_27108:
[----:B------:R-:W-:Y:S05]  /*67a0*/  BSYNC B1 ;  /* 0x0000000000017941 */ /* 0x000fea0003800000 */
.L_x_27107:
        /* <DEDUP_REMOVED lines=42> */
[----:B------:R-:W-:Y:S01]  /*6a50*/  HFMA2.MMA R17, -RZ, RZ, 0, 0 ;  /* 0x00000000ff117435 */ /* 0x000fe200000001ff */
[----:B------:R-:W-:-:S05]  /*6a60*/  IMAD.MOV.U32 R4, RZ, RZ, R16 ;  /* 0x000000ffff047224 */ /* 0x000fca00078e0010 */
.L_x_27106:
[----:B------:R-:W-:Y:S05]  /*6a70*/  BSYNC B0 ;  /* 0x0000000000007941 */ /* 0x000fea0003800000 */
.L_x_27105:
[----:B------:R-:W0:Y:S01]  /*6a80*/  I2F.U32 R12, R12 ;  /* 0x0000000c000c7306 */ /* 0x000e220000201000 */
[----:B------:R-:W-:Y:S01]  /*6a90*/  FMUL.FTZ R16, R13, R103 ;  /* 0x000000670d107220 */ /* 0x000fe20000410000 */
        /* <DEDUP_REMOVED lines=17> */
.L_x_27110:
[----:B------:R-:W-:Y:S02]  /*6bb0*/  MOV R12, R5 ;  /* 0x00000005000c7202 */ /* 0x000fe40000000f00 */
.L_x_27111:
[----:B------:R-:W-:Y:S05]  /*6bc0*/  BSYNC B0 ;  /* 0x0000000000007941 */ /* 0x000fea0003800000 */
.L_x_27109:
        /* <DEDUP_REMOVED lines=16> */
.L_x_27115:
[----:B------:R-:W-:Y:S05]  /*6cd0*/  BSYNC B1 ;  /* 0x0000000000017941 */ /* 0x000fea0003800000 */
.L_x_27114:
        /* <DEDUP_REMOVED lines=44> */
.L_x_27113:
[----:B------:R-:W-:Y:S05]  /*6fa0*/  BSYNC B0 ;  /* 0x0000000000007941 */ /* 0x000fea0003800000 */
.L_x_27112:
        /* <DEDUP_REMOVED lines=19> */
.L_x_27117:
[----:B------:R-:W-:Y:S02]  /*70e0*/  MOV R12, R5 ;  /* 0x00000005000c7202 */ /* 0x000fe40000000f00 */
.L_x_27118:
[----:B------:R-:W-:Y:S05]  /*70f0*/  BSYNC B0 ;  /* 0x0000000000007941 */ /* 0x000fea0003800000 */
.L_x_27116:
        /* <DEDUP_REMOVED lines=16> */
.L_x_27122:
[----:B------:R-:W-:Y:S05]  /*7200*/  BSYNC B1 ;  /* 0x0000000000017941 */ /* 0x000fea0003800000 */
.L_x_27121:
        /* <DEDUP_REMOVED lines=42> */
[----:B------:R-:W-:Y:S01]  /*74b0*/  IMAD.MOV.U32 R4, RZ, RZ, R16 ;  /* 0x000000ffff047224 */ /* 0x000fe200078e0010 */
[----:B------:R-:W-:-:S06]  /*74c0*/  HFMA2.MMA R16, -RZ, RZ, 0, 0 ;  /* 0x00000000ff107435 */ /* 0x000fcc00000001ff */
.L_x_27120:
[----:B------:R-:W-:Y:S05]  /*74d0*/  BSYNC B0 ;  /* 0x0000000000007941 */ /* 0x000fea0003800000 */
.L_x_27119:
[----:B------:R-:W0:Y:S01]  /*74e0*/  I2F.U32 R12, R12 ;  /* 0x0000000c000c7306 */ /* 0x000e220000201000 */
[----:B------:R-:W-:Y:S01]  /*74f0*/  FMUL.FTZ R15, R15, R103 ;  /* 0x000000670f0f7220 */ /* 0x000fe20000410000 */
[----:B------:R-:W-:Y:S02]  /*7500*/  SEL R14, RZ, 0x10000, P4 ;  /* 0x00010000ff0e7807 */ /* 0x000fe40002000000 */
[----:B------:R-:W-:Y:S01]  /*7510*/  SEL R17, RZ, 0x100, P3 ;  /* 0x00000100ff117807 */ /* 0x000fe20001800000 */
[----:B------:R-:W-:Y:S01]  /*7520*/  FMUL.FTZ R15, R15, c[0x0][0x1e8] ;  /* 0x00007a000f0f7a20 */ /* 0x000fe20000410000 */
[----:B------:R-:W-:-:S02]  /*7530*/  SEL R18, RZ, 0x1, P2 ;  /* 0x00000001ff127807 */ /* 0x000fc40001000000 */
[----:B------:R-:W-:Y:S01]  /*7540*/  IADD3 R100, R101, 0x280, RZ ;  /* 0x0000028065647810 */ /* 0x000fe20007ffe0ff */
[----:B0-----:R-:W-:-:S05]  /*7550*/  FFMA.FTZ R13, R12, R119, 1.1641532182693481445e-10 ;  /* 0x2f0000000c0d7423 */ /* 0x001fca0000010077 */
[----:B------:R-:W-:-:S04]  /*7560*/  FSETP.GTU.FTZ.AND P5, PT, R13, c[0x0][0x1e4], PT ;  /* 0x000079000d007a0b */ /* 0x000fc80003fbc000 */
[----:B------:R-:W-:Y:S02]  /*7570*/  SEL R13, RZ, 0x1000000, P5 ;  /* 0x01000000ff0d7807 */ /* 0x000fe40002800000 */
[----:B------:R-:W-:Y:S02]  /*7580*/  FSEL R23, R15, RZ, !P5 ;  /* 0x000000ff0f177208 */ /* 0x000fe40006800000 */
[----:B------:R-:W-:Y:S01]  /*7590*/  IADD3 R13, R17, R13, R14 ;  /* 0x0000000d110d7210 */ /* 0x000fe20007ffe00e */
[----:B------:R-:W-:-:S04]  /*75a0*/  IMAD.WIDE.U32 R14, R124, R0, c[0x0][0x188] ;  /* 0x000062007c0e7625 */ /* 0x000fc800078e0000 */
[----:B------:R-:W-:Y:S02]  /*75b0*/  @P1 FADD.FTZ R23, R43, R23 ;  /* 0x000000172b171221 */ /* 0x000fe40000010000 */
[----:B------:R-:W-:Y:S02]  /*75c0*/  IMAD.IADD R17, R13, 0x1, R18 ;  /* 0x000000010d117824 */ /* 0x000fe400078e0212 */
[----:B------:R-:W-:Y:S01]  /*75d0*/  IMAD.WIDE.U32 R12, R125, R0, c[0x0][0x190] ;  /* 0x000064007d0c7625 */ /* 0x000fe200078e0000 */
[----:B------:R-:W-:Y:S04]  /*75e0*/  STG.E.128 [R14.64], R20 ;  /* 0x000000140e007986 */ /* 0x000fe8000c101d06 */
[----:B------:R0:W-:Y:S02]  /*75f0*/  STG.E [R12.64], R17 ;  /* 0x000000110c007986 */ /* 0x0001e4000c101906 */
[----:B0-----:R-:W-:-:S04]  /*7600*/  IMAD.WIDE.U32 R12, R100, R124, c[0x0][0x170] ;  /* 0x00005c00640c7625 */ /* 0x001fc800078e007c */
[----:B------:R-:W-:-:S05]  /*7610*/  @P0 IMAD.WIDE.U32 R14, R124, R100, c[0x0][0x180] ;  /* 0x000060007c0e0625 */ /* 0x000fca00078e0064 */
[----:B------:R0:W5:Y:S04]  /*7620*/  @P0 LDG.E.128 R40, [R14.64] ;  /* 0x000000060e280981 */ /* 0x000168000c1e1d00 */
[----:B0-----:R-:W5:Y:S01]  /*7630*/  LDG.E.128 R12, [R12.64] ;  /* 0x000000060c0c7981 */ /* 0x001f62000c1e1d00 */
        /* <DEDUP_REMOVED lines=12> */
.L_x_27124:
[----:B------:R-:W-:Y:S02]  /*7700*/  IMAD.MOV.U32 R96, RZ, RZ, R5 ;  /* 0x000000ffff607224 */ /* 0x000fe400078e0005 */
.L_x_27125:
[----:B------:R-:W-:Y:S05]  /*7710*/  BSYNC B0 ;  /* 0x0000000000007941 */ /* 0x000fea0003800000 */
.L_x_27123:
        /* <DEDUP_REMOVED lines=16> */
.L_x_27129:
[----:B------:R-:W-:Y:S05]  /*7820*/  BSYNC B1 ;  /* 0x0000000000017941 */ /* 0x000fea0003800000 */
.L_x_27128:
        /* <DEDUP_REMOVED lines=44> */
.L_x_27127:
[----:B------:R-:W-:Y:S05]  /*7af0*/  BSYNC B0 ;  /* 0x0000000000007941 */ /* 0x000fea0003800000 */
.L_x_27126:
        /* <DEDUP_REMOVED lines=19> */
.L_x_27131:
[----:B------:R-:W-:Y:S02]  /*7c30*/  IMAD.MOV.U32 R12, RZ, RZ, R5 ;  /* 0x000000ffff0c7224 */ /* 0x000fe400078e0005 */
.L_x_27132:
[----:B------:R-:W-:Y:S05]  /*7c40*/  BSYNC B0 ;  /* 0x0000000000007941 */ /* 0x000fea0003800000 */
.L_x_27130:
        /* <DEDUP_REMOVED lines=16> */
.L_x_27136:
[----:B------:R-:W-:Y:S05]  /*7d50*/  BSYNC B1 ;  /* 0x0000000000017941 */ /* 0x000fea0003800000 */
.L_x_27135:
        /* <DEDUP_REMOVED lines=44> */
.L_x_27134:
[----:B------:R-:W-:Y:S05]  /*8020*/  BSYNC B0 ;  /* 0x0000000000007941 */ /* 0x000fea0003800000 */
.L_x_27133:
        /* <DEDUP_REMOVED lines=19> */
.L_x_27138:
[----:B------:R-:W-:Y:S02]  /*8160*/  IMAD.MOV.U32 R96, RZ, RZ, R5 ;  /* 0x000000ffff607224 */ /* 0x000fe400078e0005 */
.L_x_27139:
[----:B------:R-:W-:Y:S05]  /*8170*/  BSYNC B0 ;  /* 0x0000000000007941 */ /* 0x000fea0003800000 */
.L_x_27137:
        /* <DEDUP_REMOVED lines=16> */
.L_x_27143:
[----:B------:R-:W-:Y:S05]  /*8280*/  BSYNC B1 ;  /* 0x0000000000017941 */ /* 0x000fea0003800000 */
.L_x_27142:
        /* <DEDUP_REMOVED lines=44> */
.L_x_27141:
[----:B------:R-:W-:Y:S05]  /*8550*/  BSYNC B0 ;  /* 0x0000000000007941 */ /* 0x000fea0003800000 */
.L_x_27140:
        /* <DEDUP_REMOVED lines=19> */
.L_x_27145:
[----:B------:R-:W-:Y:S02]  /*8690*/  IMAD.MOV.U32 R14, RZ, RZ, R5 ;  /* 0x000000ffff0e7224 */ /* 0x000fe400078e0005 */
.L_x_27146:
[----:B------:R-:W-:Y:S05]  /*86a0*/  BSYNC B0 ;  /* 0x0000000000007941 */ /* 0x000fea0003800000 */
.L_x_27144:
        /* <DEDUP_REMOVED lines=16> */
.L_x_27150:
[----:B------:R-:W-:Y:S05]  /*87b0*/  BSYNC B1 ;  /* 0x0000000000017941 */ /* 0x000fea0003800000 */
.L_x_27149:
        /* <DEDUP_REMOVED lines=44> */
.L_x_27148:
[----:B------:R-:W-:Y:S05]  /*8a80*/  BSYNC B0 ;  /* 0x0000000000007941 */ /* 0x000fea0003800000 */
.L_x_27147:
[----:B------:R0:W1:Y:S01]  /*8a90*/  I2F.U32 R12, R14 ;  /* 0x0000000e000c7306 */ /* 0x0000620000201000 */
[----:B------:R-:W-:Y:S01]  /*8aa0*/  FMUL.FTZ R15, R15, R103 ;  /* 0x000000670f0f7220 */ /* 0x000fe20000410000 */
[----:B------:R-:W-:Y:S02]  /*8ab0*/  SEL R13, RZ, 0x10000, P4 ;  /* 0x00010000ff0d7807 */ /* 0x000fe40002000000 */
[----:B------:R-:W-:Y:S01]  /*8ac0*/  IADD3 R102, R101, 0x300, RZ ;  /* 0x0000030065667810 */ /* 0x000fe20007ffe0ff */
[----:B------:R-:W-:Y:S01]  /*8ad0*/  FMUL.FTZ R15, R15, c[0x0][0x1e8] ;  /* 0x00007a000f0f7a20 */ /* 0x000fe20000410000 */
[----:B0-----:R-:W-:Y:S01]  /*8ae0*/  SEL R14, RZ, 0x1, P2 ;  /* 0x00000001ff0e7807 */ /* 0x001fe20001000000 */
[----:B-1----:R-:W-:-:S05]  /*8af0*/  FFMA.FTZ R12, R12, R119, 1.1641532182693481445e-10 ;  /* 0x2f0000000c0c7423 */ /* 0x002fca0000010077 */
[----:B------:R-:W-:-:S04]  /*8b00*/  FSETP.GTU.FTZ.AND P5, PT, R12, c[0x0][0x1e4], PT ;  /* 0x000079000c007a0b */ /* 0x000fc80003fbc000 */
[----:B------:R-:W-:Y:S02]  /*8b10*/  FSEL R19, R15, RZ, !P5 ;  /* 0x000000ff0f137208 */ /* 0x000fe40006800000 */
[----:B------:R-:W-:Y:S02]  /*8b20*/  SEL R15, RZ, 0x100, P3 ;  /* 0x00000100ff0f7807 */ /* 0x000fe40001800000 */
[----:B------:R-:W-:Y:S01]  /*8b30*/  SEL R12, RZ, 0x1000000, P5 ;  /* 0x01000000ff0c7807 */ /* 0x000fe20002800000 */
[----:B------:R-:W-:-:S03]  /*8b40*/  @P1 FADD.FTZ R19, R43, R19 ;  /* 0x000000132b131221 */ /* 0x000fc60000010000 */
[----:B------:R-:W-:Y:S01]  /*8b50*/  IADD3 R15, R15, R12, R13 ;  /* 0x0000000c0f0f7210 */ /* 0x000fe20007ffe00d */
[----:B------:R-:W-:-:S03]  /*8b60*/  IMAD.WIDE.U32 R12, R124, R100, c[0x0][0x188] ;  /* 0x000062007c0c7625 */ /* 0x000fc600078e0064 */
[----:B------:R-:W-:Y:S02]  /*8b70*/  IADD3 R105, R15, R14, RZ ;  /* 0x0000000e0f697210 */ /* 0x000fe40007ffe0ff */
[----:B------:R0:W-:Y:S02]  /*8b80*/  STG.E.128 [R12.64], R16 ;  /* 0x000000100c007986 */ /* 0x0001e4000c101d06 */
[----:B0-----:R-:W-:-:S05]  /*8b90*/  IMAD.WIDE.U32 R12, R125, R100, c[0x0][0x190] ;  /* 0x000064007d0c7625 */ /* 0x001fca00078e0064 */
[----:B------:R0:W-:Y:S02]  /*8ba0*/  STG.E [R12.64], R105 ;  /* 0x000000690c007986 */ /* 0x0001e4000c101906 */
[----:B0-----:R-:W-:-:S05]  /*8bb0*/  @P0 IMAD.WIDE.U32 R12, R124, R102, c[0x0][0x180] ;  /* 0x000060007c0c0625 */ /* 0x001fca00078e0066 */
        /* <DEDUP_REMOVED lines=15> */
.L_x_27152:
[----:B------:R-:W-:Y:S02]  /*8cb0*/  MOV R96, R5 ;  /* 0x0000000500607202 */ /* 0x000fe40000000f00 */
.L_x_27153:
[----:B------:R-:W-:Y:S05]  /*8cc0*/  BSYNC B0 ;  /* 0x0000000000007941 */ /* 0x000fea0003800000 */
.L_x_27151:
        /* <DEDUP_REMOVED lines=16> */
.L_x_27157:
[----:B------:R-:W-:Y:S05]  /*8dd0*/  BSYNC B1 ;  /* 0x0000000000017941 */ /* 0x000fea0003800000 */
.L_x_27156:
        /* <DEDUP_REMOVED lines=42> */
[----:B------:R-:W-:Y:S01]  /*9080*/  HFMA2.MMA R99, -RZ, RZ, 0, 0 ;  /* 0x00000000ff637435 */ /* 0x000fe200000001ff */
[----:B------:R-:W-:-:S05]  /*9090*/  IMAD.MOV.U32 R4, RZ, RZ, R98 ;  /* 0x000000ffff047224 */ /* 0x000fca00078e0062 */
.L_x_27155:
[----:B------:R-:W-:Y:S05]  /*90a0*/  BSYNC B0 ;  /* 0x0000000000007941 */ /* 0x000fea0003800000 */
.L_x_27154:
[----:B------:R-:W0:Y:S01]  /*90b0*/  I2F.U32 R96, R96 ;  /* 0x0000006000607306 */ /* 0x000e220000201000 */
[----:B------:R-:W-:Y:S01]  /*90c0*/  ISETP.NE.AND P3, PT, R99, 0x1, PT ;  /* 0x000000016300780c */ /* 0x000fe20003f65270 */
[----:B-----5:R-:W-:Y:S01]  /*90d0*/  FMUL.FTZ R12, R12, R103 ;  /* 0x000000670c0c7220 */ /* 0x020fe20000410000 */
        /* <DEDUP_REMOVED lines=16> */
.L_x_27159:
[----:B------:R-:W-:Y:S02]  /*91e0*/  MOV R98, R5 ;  /* 0x0000000500627202 */ /* 0x000fe40000000f00 */
.L_x_27160:
[----:B------:R-:W-:Y:S05]  /*91f0*/  BSYNC B0 ;  /* 0x0000000000007941 */ /* 0x000fea0003800000 */
.L_x_27158:
        /* <DEDUP_REMOVED lines=16> */
.L_x_27164:
[----:B------:R-:W-:Y:S05]  /*9300*/  BSYNC B1 ;  /* 0x0000000000017941 */ /* 0x000fea0003800000 */
.L_x_27163:
        /* <DEDUP_REMOVED lines=44> */
.L_x_27162:
[----:B------:R-:W-:Y:S05]  /*95d0*/  BSYNC B0 ;  /* 0x0000000000007941 */ /* 0x000fea0003800000 */
.L_x_27161:
        /* <DEDUP_REMOVED lines=19> */
.L_x_27166:
[----:B------:R-:W-:Y:S02]  /*9710*/  MOV R96, R5 ;  /* 0x0000000500607202 */ /* 0x000fe40000000f00 */
.L_x_27167:
[----:B------:R-:W-:Y:S05]  /*9720*/  BSYNC B0 ;  /* 0x0000000000007941 */ /* 0x000fea0003800000 */
.L_x_27165:
        /* <DEDUP_REMOVED lines=16> */
.L_x_27171:
[----:B------:R-:W-:Y:S05]  /*9830*/  BSYNC B1 ;  /* 0x0000000000017941 */ /* 0x000fea0003800000 */
.L_x_27170:
        /* <DEDUP_REMOVED lines=44> */
.L_x_27169:
[----:B------:R-:W-:Y:S05]  /*9b00*/  BSYNC B0 ;  /* 0x0000000000007941 */ /* 0x000fea0003800000 */
.L_x_27168:
        /* <DEDUP_REMOVED lines=19> */
.L_x_27173:
[----:B------:R-:W-:Y:S02]  /*9c40*/  MOV R98, R5 ;  /* 0x0000000500627202 */ /* 0x000fe40000000f00 */
.L_x_27174:
[----:B------:R-:W-:Y:S05]  /*9c50*/  BSYNC B0 ;  /* 0x0000000000007941 */ /* 0x000fea0003800000 */
.L_x_27172:
        /* <DEDUP_REMOVED lines=16> */
.L_x_27178:
[----:B------:R-:W-:Y:S05]  /*9d60*/  BSYNC B1 ;  /* 0x0000000000017941 */ /* 0x000fea0003800000 */
.L_x_27177:
        /* <DEDUP_REMOVED lines=44> */
.L_x_27176:
[----:B------:R-:W-:Y:S05]  /*a030*/  BSYNC B0 ;  /* 0x0000000000007941 */ /* 0x000fea0003800000 */
.L_x_27175:
[----:B------:R-:W0:Y:S01]  /*a040*/  I2F.U32 R96, R98 ;  /* 0x0000006200607306 */ /* 0x000e220000201000 */
[----:B------:R-:W-:Y:S01]  /*a050*/  FMUL.FTZ R15, R15, R103 ;  /* 0x000000670f0f7220 */ /* 0x000fe20000410000 */
[----:B------:R-:W-:Y:S02]  /*a060*/  SEL R99, RZ, 0x10000, P4 ;  /* 0x00010000ff637807 */ /* 0x000fe40002000000 */
[----:B------:R-:W-:Y:S01]  /*a070*/  SEL R104, RZ, 0x100, P3 ;  /* 0x00000100ff687807 */ /* 0x000fe20001800000 */
[----:B------:R-:W-:Y:S02]  /*a080*/  FMUL.FTZ R15, R15, c[0x0][0x1e8] ;  /* 0x00007a000f0f7a20 */ /* 0x000fe40000410000 */
[----:B0-----:R-:W-:-:S05]  /*a090*/  FFMA.FTZ R96, R96, R119, 1.1641532182693481445e-10 ;  /* 0x2f00000060607423 */ /* 0x001fca0000010077 */
[----:B------:R-:W-:Y:S01]  /*a0a0*/  FSETP.GTU.FTZ.AND P5, PT, R96, c[0x0][0x1e4], PT ;  /* 0x0000790060007a0b */ /* 0x000fe20003fbc000 */
[----:B------:R-:W-:-:S03]  /*a0b0*/  IMAD.WIDE.U32 R96, R124, R102, c[0x0][0x188] ;  /* 0x000062007c607625 */ /* 0x000fc600078e0066 */
[----:B------:R-:W-:Y:S02]  /*a0c0*/  FSEL R15, R15, RZ, !P5 ;  /* 0x000000ff0f0f7208 */ /* 0x000fe40006800000 */
[----:B------:R-:W-:-:S03]  /*a0d0*/  SEL R98, RZ, 0x1000000, P5 ;  /* 0x01000000ff627807 */ /* 0x000fc60002800000 */
[----:B------:R-:W-:Y:S01]  /*a0e0*/  @P1 FADD.FTZ R15, R43, R15 ;  /* 0x0000000f2b0f1221 */ /* 0x000fe20000010000 */
[----:B------:R-:W-:Y:S02]  /*a0f0*/  IADD3 R98, R104, R98, R99 ;  /* 0x0000006268627210 */ /* 0x000fe40007ffe063 */
[----:B------:R-:W-:Y:S02]  /*a100*/  SEL R99, RZ, 0x1, P2 ;  /* 0x00000001ff637807 */ /* 0x000fe40001000000 */
[----:B------:R0:W-:Y:S01]  /*a110*/  STG.E.128 [R96.64], R12 ;  /* 0x0000000c60007986 */ /* 0x0001e2000c101d06 */
[----:B------:R-:W-:Y:S02]  /*a120*/  IADD3 R104, R101, 0x380, RZ ;  /* 0x0000038065687810 */ /* 0x000fe40007ffe0ff */
[----:B------:R-:W-:Y:S02]  /*a130*/  IMAD.IADD R105, R98, 0x1, R99 ;  /* 0x0000000162697824 */ /* 0x000fe400078e0263 */
        /* <DEDUP_REMOVED lines=18> */
.L_x_27180:
[----:B------:R-:W-:Y:S02]  /*a260*/  IMAD.MOV.U32 R105, RZ, RZ, R5 ;  /* 0x000000ffff697224 */ /* 0x000fe400078e0005 */
.L_x_27181:
[----:B------:R-:W-:Y:S05]  /*a270*/  BSYNC B0 ;  /* 0x0000000000007941 */ /* 0x000fea0003800000 */
.L_x_27179:
        /* <DEDUP_REMOVED lines=16> */
.L_x_27185:
[----:B------:R-:W-:Y:S05]  /*a380*/  BSYNC B1 ;  /* 0x0000000000017941 */ /* 0x000fea0003800000 */
.L_x_27184:
        /* <DEDUP_REMOVED lines=43> */
.L_x_27183:
[----:B------:R-:W-:Y:S05]  /*a640*/  BSYNC B0 ;  /* 0x0000000000007941 */ /* 0x000fea0003800000 */
.L_x_27182:
        /* <DEDUP_REMOVED lines=19> */
.L_x_27187:
[----:B------:R-:W-:Y:S02]  /*a780*/  MOV R105, R5 ;  /* 0x0000000500697202 */ /* 0x000fe40000000f00 */
.L_x_27188:
[----:B------:R-:W-:Y:S05]  /*a790*/  BSYNC B0 ;  /* 0x0000000000007941 */ /* 0x000fea0003800000 */
.L_x_27186:
        /* <DEDUP_REMOVED lines=16> */
.L_x_27192:
[----:B------:R-:W-:Y:S05]  /*a8a0*/  BSYNC B1 ;  /* 0x0000000000017941 */ /* 0x000fea0003800000 */
.L_x_27191:
        /* <DEDUP_REMOVED lines=43> */
.L_x_27190:
[----:B------:R-:W-:Y:S05]  /*ab60*/  BSYNC B0 ;  /* 0x0000000000007941 */ /* 0x000fea0003800000 */
.L_x_27189:
        /* <DEDUP_REMOVED lines=19> */
.L_x_27194:
[----:B------:R-:W-:Y:S02]  /*aca0*/  IMAD.MOV.U32 R105, RZ, RZ, R5 ;  /* 0x000000ffff697224 */ /* 0x000fe400078e0005 */
.L_x_27195:
[----:B------:R-:W-:Y:S05]  /*acb0*/  BSYNC B0 ;  /* 0x0000000000007941 */ /* 0x000fea0003800000 */
.L_x_27193:
        /* <DEDUP_REMOVED lines=16> */
.L_x_27199:
[----:B------:R-:W-:Y:S05]  /*adc0*/  BSYNC B1 ;  /* 0x0000000000017941 */ /* 0x000fea0003800000 */
.L_x_27198:
        /* <DEDUP_REMOVED lines=43> */
.L_x_27197:
[----:B------:R-:W-:Y:S05]  /*b080*/  BSYNC B0 ;  /* 0x0000000000007941 */ /* 0x000fea0003800000 */
.L_x_27196:
[----:B------:R0:W1:Y:S01]  /*b090*/  I2F.U32 R106, R105 ;  /* 0x00000069006a7306 */ /* 0x0000620000201000 */
[C---:B------:R-:W-:Y:S01]  /*b0a0*/  ISETP.NE.AND P4, PT, R107.reuse, 0x1, PT ;  /* 0x000000016b00780c */ /* 0x040fe20003f85270 */
[----:B------:R-:W-:Y:S01]  /*b0b0*/  FMUL.FTZ R98, R98, R103 ;  /* 0x0000006762627220 */ /* 0x000fe20000410000 */
[----:B------:R-:W-:Y:S03]  /*b0c0*/  BSSY B0, `(.L_x_27200) ;  /* 0x0000011000007945 */ /* 0x000fe60003800000 */
[----:B------:R-:W-:Y:S01]  /*b0d0*/  FMUL.FTZ R98, R98, c[0x0][0x1e8] ;  /* 0x00007a0062627a20 */ /* 0x000fe20000410000 */
[----:B0-----:R-:W-:Y:S01]  /*b0e0*/  IADD3 R105, R107, 0x1, RZ ;  /* 0x000000016b697810 */ /* 0x001fe20007ffe0ff */
        /* <DEDUP_REMOVED lines=13> */
.L_x_27201:
[----:B------:R-:W-:Y:S02]  /*b1c0*/  MOV R106, R5 ;  /* 0x00000005006a7202 */ /* 0x000fe40000000f00 */
.L_x_27202:
[----:B------:R-:W-:Y:S05]  /*b1d0*/  BSYNC B0 ;  /* 0x0000000000007941 */ /* 0x000fea0003800000 */
.L_x_27200:
        /* <DEDUP_REMOVED lines=16> */
.L_x_27206:
[----:B------:R-:W-:Y:S05]  /*b2e0*/  BSYNC B1 ;  /* 0x0000000000017941 */ /* 0x000fea0003800000 */
.L_x_27205:
        /* <DEDUP_REMOVED lines=43> */
.L_x_27204:
[----:B------:R-:W-:Y:S05]  /*b5a0*/  BSYNC B0 ;  /* 0x0000000000007941 */ /* 0x000fea0003800000 */
.L_x_27203:
[----:B------:R-:W0:Y:S01]  /*b5b0*/  I2F.U32 R106, R106 ;  /* 0x0000006a006a7306 */ /* 0x000e220000201000 */
[----:B------:R-:W-:Y:S01]  /*b5c0*/  FMUL.FTZ R99, R99, R103 ;  /* 0x0000006763637220 */ /* 0x000fe20000410000 */
[----:B------:R-:W-:Y:S01]  /*b5d0*/  SEL R108, RZ, 0x10000, P3 ;  /* 0x00010000ff6c7807 */ /* 0x000fe20001800000 */
[----:B------:R-:W1:Y:S01]  /*b5e0*/  S2R R110, SR_TID.X ;  /* 0x00000000006e7919 */ /* 0x000e620000002100 */
[----:B------:R-:W-:Y:S01]  /*b5f0*/  SEL R109, RZ, 0x100, P2 ;  /* 0x00000100ff6d7807 */ /* 0x000fe20001000000 */
[----:B------:R-:W-:Y:S02]  /*b600*/  FMUL.FTZ R99, R99, c[0x0][0x1e8] ;  /* 0x00007a0063637a20 */ /* 0x000fe40000410000 */
[----:B0-----:R-:W-:Y:S02]  /*b610*/  FFMA.FTZ R119, R106, R119, 1.1641532182693481445e-10 ;  /* 0x2f0000006a777423 */ /* 0x001fe40000010077 */
[----:B------:R-:W-:-:S03]  /*b620*/  IMAD.WIDE.U32 R106, R104, R124, c[0x0][0x188] ;  /* 0x00006200686a7625 */ /* 0x000fc600078e007c */
[----:B------:R-:W-:-:S04]  /*b630*/  FSETP.GTU.FTZ.AND P4, PT, R119, c[0x0][0x1e4], PT ;  /* 0x0000790077007a0b */ /* 0x000fc80003f9c000 */
[----:B------:R-:W-:Y:S02]  /*b640*/  SEL R103, RZ, 0x1000000, P4 ;  /* 0x01000000ff677807 */ /* 0x000fe40002000000 */
[----:B------:R-:W-:Y:S02]  /*b650*/  FSEL R99, R99, RZ, !P4 ;  /* 0x000000ff63637208 */ /* 0x000fe40006000000 */
[----:B------:R-:W-:Y:S02]  /*b660*/  IADD3 R103, R109, R103, R108 ;  /* 0x000000676d677210 */ /* 0x000fe40007ffe06c */
[----:B------:R-:W-:Y:S01]  /*b670*/  SEL R108, RZ, 0x1, P0 ;  /* 0x00000001ff6c7807 */ /* 0x000fe20000000000 */
[----:B------:R-:W-:Y:S01]  /*b680*/  @P1 FADD.FTZ R99, R43, R99 ;  /* 0x000000632b631221 */ /* 0x000fe20000010000 */
[----:B------:R-:W-:Y:S02]  /*b690*/  LOP3.LUT P1, RZ, R118, 0xff, RZ, 0xc0, !PT ;  /* 0x000000ff76ff7812 */ /* 0x000fe4000782c0ff */
[----:B------:R-:W-:Y:S01]  /*b6a0*/  IADD3 R103, R103, R108, RZ ;  /* 0x0000006c67677210 */ /* 0x000fe20007ffe0ff */
[----:B------:R-:W-:Y:S01]  /*b6b0*/  FADD.FTZ R108, RZ, R36 ;  /* 0x00000024ff6c7221 */ /* 0x000fe20000010000 */
[----:B------:R0:W-:Y:S01]  /*b6c0*/  STG.E.128 [R106.64], R96 ;  /* 0x000000606a007986 */ /* 0x0001e2000c101d06 */
[----:B-1----:R-:W-:-:S02]  /*b6d0*/  LOP3.LUT P0, RZ, R110, 0x1f, RZ, 0xc0, !PT ;  /* 0x0000001f6eff7812 */ /* 0x002fc4000780c0ff */
[----:B------:R-:W-:-:S04]  /*b6e0*/  FADD.FTZ R109, R37, R108 ;  /* 0x0000006c256d7221 */ /* 0x000fc80000010000 */
[----:B------:R-:W-:-:S04]  /*b6f0*/  FADD.FTZ R108, R38, R109 ;  /* 0x0000006d266c7221 */ /* 0x000fc80000010000 */
[----:B------:R-:W-:-:S04]  /*b700*/  FADD.FTZ R109, R39, R108 ;  /* 0x0000006c276d7221 */ /* 0x000fc80000010000 */
[----:B------:R-:W-:Y:S02]  /*b710*/  FADD.FTZ R108, R32, R109 ;  /* 0x0000006d206c7221 */ /* 0x000fe40000010000 */
[----:B0-----:R-:W-:-:S04]  /*b720*/  IMAD.WIDE.U32 R106, R104, R125, c[0x0][0x190] ;  /* 0x00006400686a7625 */ /* 0x001fc800078e007d */
[----:B------:R-:W-:Y:S01]  /*b730*/  FADD.FTZ R109, R33, R108 ;  /* 0x0000006c216d7221 */ /* 0x000fe20000010000 */
[----:B------:R0:W-:Y:S03]  /*b740*/  STG.E [R106.64], R103 ;  /* 0x000000676a007986 */ /* 0x0001e6000c101906 */
        /* <DEDUP_REMOVED lines=30> */
[----:B------:R0:W1:Y:S02]  /*b930*/  SHFL.BFLY PT, R107, R106, 0x1, 0x1f ;  /* 0x0c201f006a6b7f89 */ /* 0x00006400000e0000 */
.L_x_27211:
        /* <DEDUP_REMOVED lines=84> */
.L_x_27212:
[----:B------:R-:W2:Y:S01]  /*be80*/  S2R R124, SR_TID.X ;  /* 0x00000000007c7919 */ /* 0x000ea20000002100 */
[----:B-1----:R-:W-:Y:S01]  /*be90*/  FADD.FTZ R107, R107, R110 ;  /* 0x0000006e6b6b7221 */ /* 0x002fe20000010000 */
[----:B------:R-:W-:Y:S02]  /*bea0*/  WARPSYNC 0xffffffff ;  /* 0xffffffff00007948 */ /* 0x000fe40003800000 */
[----:B------:R-:W3:Y:S01]  /*beb0*/  LDL R125, [R1] ;  /* 0x00000000017d7983 */ /* 0x000ee20000100800 */
[----:B------:R-:W-:Y:S01]  /*bec0*/  IMAD.MOV.U32 R116, RZ, RZ, RZ ;  /* 0x000000ffff747224 */ /* 0x000fe200078e00ff */
[----:B------:R-:W-:Y:S02]  /*bed0*/  LOP3.LUT P2, RZ, R118, 0xff, RZ, 0xc0, !PT ;  /* 0x000000ff76ff7812 */ /* 0x000fe4000784c0ff */
[----:B--2---:R-:W-:Y:S02]  /*bee0*/  SHF.R.U32.HI R108, RZ, 0x5, R124 ;  /* 0x00000005ff6c7819 */ /* 0x004fe4000001167c */
[----:B0-----:R-:W-:-:S02]  /*bef0*/  LOP3.LUT R110, R124, 0x1f, RZ, 0xc0, !PT ;  /* 0x0000001f7c6e7812 */ /* 0x001fc400078ec0ff */
[----:B------:R-:W-:-:S05]  /*bf00*/  LOP3.LUT R108, R108, 0x3, RZ, 0xc0, !PT ;  /* 0x000000036c6c7812 */ /* 0x000fca00078ec0ff */
[----:B------:R-:W-:-:S05]  /*bf10*/  @!P0 IMAD.IADD R109, R103, 0x1, R108 ;  /* 0x00000001676d8824 */ /* 0x000fca00078e026c */
[----:B------:R0:W-:Y:S04]  /*bf20*/  @!P0 STS.64 [R109.X8], R106 ;  /* 0x0000006a6d008388 */ /* 0x0001e80000008a00 */
[----:B------:R-:W-:Y:S01]  /*bf30*/  BAR.SYNC.DEFER_BLOCKING 0x0 ;  /* 0x0000000000007b1d */ /* 0x000fe20000010000 */
[----:B------:R-:W-:Y:S01]  /*bf40*/  ISETP.GT.U32.AND P0, PT, R110, 0x3, PT ;  /* 0x000000036e00780c */ /* 0x000fe20003f04070 */
[----:B0-----:R-:W-:-:S12]  /*bf50*/  CS2R R106, SRZ ;  /* 0x00000000006a7805 */ /* 0x001fd8000001ff00 */
[----:B------:R-:W-:Y:S02]  /*bf60*/  @!P0 IADD3 R117, R103, R110, RZ ;  /* 0x0000006e67758210 */ /* 0x000fe40007ffe0ff */
[----:B------:R-:W-:-:S04]  /*bf70*/  @!P0 MOV R116, 0x400 ;  /* 0x0000040000748802 */ /* 0x000fc80000000f00 */
[----:B------:R-:W-:Y:S01]  /*bf80*/  I2F R111, R116 ;  /* 0x00000074006f7306 */ /* 0x000fe20000201400 */
[----:B------:R-:W0:Y:S04]  /*bf90*/  SHFL.DOWN PT, R119, R116, 0x2, 0x1f ;  /* 0x08401f0074777f89 */ /* 0x000e2800000e0000 */
[----:B------:R-:W1:Y:S01]  /*bfa0*/  @!P0 LDS.64 R106, [R117.X8] ;  /* 0x00000000756a8984 */ /* 0x000e620000008a00 */
[----:B------:R-:W-:Y:S02]  /*bfb0*/  LOP3.LUT P0, RZ, R108, 0x1f, R124, 0xf8, !PT ;  /* 0x0000001f6cff7812 */ /* 0x000fe4000780f87c */
[----:B0-----:R0:W2:Y:S01]  /*bfc0*/  I2F R110, R119 ;  /* 0x00000077006e7306 */ /* 0x0010a20000201400 */
[----:B------:R-:W-:Y:S01]  /*bfd0*/  IMAD.IADD R103, R119, 0x1, R116 ;  /* 0x0000000177677824 */ /* 0x000fe200078e0274 */
[----:B-1----:R-:W1:Y:S04]  /*bfe0*/  SHFL.DOWN PT, R109, R106, 0x2, 0x1f ;  /* 0x08401f006a6d7f89 */ /* 0x002e6800000e0000 */
[----:B0-----:R-:W4:Y:S04]  /*bff0*/  LDL R119, [R1+0x4] ;  /* 0x0000040001777983 */ /* 0x001f280000100800 */
[----:B------:R-:W0:Y:S01]  /*c000*/  SHFL.DOWN PT, R116, R103, 0x1, 0x1f ;  /* 0x08201f0067747f89 */ /* 0x000e2200000e0000 */
[----:B-1----:R-:W-:-:S02]  /*c010*/  FADD.FTZ R108, -R109, R106 ;  /* 0x0000006a6d6c7221 */ /* 0x002fc40000010100 */
[----:B--2---:R-:W-:Y:S02]  /*c020*/  FMUL.FTZ R109, R109, R110 ;  /* 0x0000006e6d6d7220 */ /* 0x004fe40000410000 */
[----:B------:R-:W-:-:S04]  /*c030*/  FMUL.FTZ R108, R108, R108 ;  /* 0x0000006c6c6c7220 */ /* 0x000fc80000410000 */
[----:B------:R-:W-:Y:S02]  /*c040*/  FMUL.FTZ R117, R108, R111 ;  /* 0x0000006f6c757220 */ /* 0x000fe40000410000 */
[----:B------:R-:W-:Y:S02]  /*c050*/  FFMA.FTZ R111, R111, R106, R109 ;  /* 0x0000006a6f6f7223 */ /* 0x000fe4000001006d */
[----:B------:R-:W1:Y:S01]  /*c060*/  I2F R106, R103 ;  /* 0x00000067006a7306 */ /* 0x000e620000201400 */
[----:B------:R-:W-:Y:S02]  /*c070*/  FMUL.FTZ R108, R117, R110 ;  /* 0x0000006e756c7220 */ /* 0x000fe40000410000 */
[----:B------:R-:W2:Y:S05]  /*c080*/  SHFL.DOWN PT, R110, R107, 0x2, 0x1f ;  /* 0x08401f006b6e7f89 */ /* 0x000eaa00000e0000 */
[----:B0-----:R-:W-:Y:S08]  /*c090*/  I2F R117, R116 ;  /* 0x0000007400757306 */ /* 0x001ff00000201400 */
[----:B-1----:R-:W0:Y:S01]  /*c0a0*/  MUFU.RCP R109, R106 ;  /* 0x0000006a006d7308 */ /* 0x002e220000001000 */
[----:B--2---:R-:W-:-:S02]  /*c0b0*/  FADD.FTZ R110, R110, R107 ;  /* 0x0000006b6e6e7221 */ /* 0x004fc40000010000 */
[C---:B0-----:R-:W-:Y:S02]  /*c0c0*/  FMUL.FTZ R111, R109.reuse, R111 ;  /* 0x0000006f6d6f7220 */ /* 0x041fe40000410000 */
[----:B------:R-:W-:Y:S01]  /*c0d0*/  FFMA.FTZ R108, R109, R108, R110 ;  /* 0x0000006c6d6c7223 */ /* 0x000fe2000001006e */
[----:B------:R-:W-:Y:S02]  /*c0e0*/  IADD3 R109, R103, R116, RZ ;  /* 0x00000074676d7210 */ /* 0x000fe40007ffe0ff */
[----:B------:R-:W0:Y:S04]  /*c0f0*/  SHFL.DOWN PT, R110, R111, 0x1, 0x1f ;  /* 0x08201f006f6e7f89 */ /* 0x000e2800000e0000 */
[----:B------:R-:W1:Y:S01]  /*c100*/  I2F R109, R109 ;  /* 0x0000006d006d7306 */ /* 0x000e620000201400 */
[----:B0-----:R-:W-:-:S04]  /*c110*/  FADD.FTZ R118, R111, -R110 ;  /* 0x8000006e6f767221 */ /* 0x001fc80000010000 */
[----:B------:R-:W-:Y:S02]  /*c120*/  FMUL.FTZ R107, R118, R118 ;  /* 0x00000076766b7220 */ /* 0x000fe40000410000 */
[----:B------:R-:W-:Y:S02]  /*c130*/  FMUL.FTZ R110, R110, R117 ;  /* 0x000000756e6e7220 */ /* 0x000fe40000410000 */
[----:B------:R-:W-:-:S04]  /*c140*/  FMUL.FTZ R118, R106, R107 ;  /* 0x0000006b6a767220 */ /* 0x000fc80000410000 */
[----:B------:R-:W-:Y:S02]  /*c150*/  FMUL.FTZ R107, R118, R117 ;  /* 0x00000075766b7220 */ /* 0x000fe40000410000 */
[----:B------:R-:W-:Y:S01]  /*c160*/  FFMA.FTZ R117, R106, R111, R110 ;  /* 0x0000006f6a757223 */ /* 0x000fe2000001006e */
[----:B------:R-:W2:Y:S01]  /*c170*/  LDL R118, [R1+0x8] ;  /* 0x0000080001767983 */ /* 0x000ea20000100800 */
[----:B-1----:R-:W0:Y:S03]  /*c180*/  MUFU.RCP R106, R109 ;  /* 0x0000006d006a7308 */ /* 0x002e260000001000 */
[----:B------:R-:W1:Y:S01]  /*c190*/  SHFL.DOWN PT, R103, R108, 0x1, 0x1f ;  /* 0x08201f006c677f89 */ /* 0x000e6200000e0000 */
[----:B0-----:R-:W-:-:S03]  /*c1a0*/  FMUL.FTZ R111, R106, R117 ;  /* 0x000000756a6f7220 */ /* 0x001fc60000410000 */
[----:B------:R-:W5:Y:S04]  /*c1b0*/  LDL R117, [R1+0xc] ;  /* 0x00000c0001757983 */ /* 0x000f680000100800 */
[----:B------:R-:W0:Y:S01]  /*c1c0*/  SHFL.IDX PT, R111, R111, RZ, 0x1f ;  /* 0x00001fff6f6f7589 */ /* 0x000e2200000e0000 */
[----:B-1----:R-:W-:-:S04]  /*c1d0*/  FADD.FTZ R103, R108, R103 ;  /* 0x000000676c677221 */ /* 0x002fc80000010000 */
[----:B------:R-:W-:-:S06]  /*c1e0*/  FFMA.FTZ R110, R106, R107, R103 ;  /* 0x0000006b6a6e7223 */ /* 0x000fcc0000010067 */
[----:B------:R-:W1:Y:S01]  /*c1f0*/  SHFL.IDX PT, R110, R110, RZ, 0x1f ;  /* 0x00001fff6e6e7589 */ /* 0x000e6200000e0000 */
[----:B------:R-:W-:Y:S02]  /*c200*/  ISETP.NE.AND P1, PT, RZ, UR8, PT ;  /* 0x00000008ff007c0c */ /* 0x000fe4000bf25270 */
[----:B------:R-:W-:Y:S01]  /*c210*/  MOV R103, c[0x0][0x1e0] ;  /* 0x0000780000677a02 */ /* 0x000fe20000000f00 */
[----:B0-----:R-:W-:-:S05]  /*c220*/  FMUL.FTZ R108, R111, R111 ;  /* 0x0000006f6f6c7220 */ /* 0x001fca0000410000 */
[----:B------:R-:W-:Y:S01]  /*c230*/  FSEL R108, R108, RZ, P1 ;  /* 0x000000ff6c6c7208 */ /* 0x000fe20000800000 */
[----:B------:R-:W-:Y:S02]  /*c240*/  @!P0 IMAD.MOV.U32 R106, RZ, RZ, 0x4 ;  /* 0x00000004ff6a8424 */ /* 0x000fe400078e00ff */
[----:B-1----:R-:W-:-:S04]  /*c250*/  FFMA.FTZ R103, R110, R103, c[0x0][0x228] ;  /* 0x00008a006e677623 */ /* 0x002fc80000010067 */
[----:B------:R-:W-:Y:S02]  /*c260*/  FADD.FTZ R103, R103, R108 ;  /* 0x0000006c67677221 */ /* 0x000fe40000010000 */
[----:B------:R-:W-:-:S04]  /*c270*/  @!P0 IMAD.WIDE R106, R11, R106, c[0x0][0x1a0] ;  /* 0x000068000b6a8625 */ /* 0x000fc800078e026a */
[----:B------:R-:W0:Y:S01]  /*c280*/  MUFU.RSQ R103, R103 ;  /* 0x0000006700677308 */ /* 0x000e220000001400 */
[----:B------:R-:W-:Y:S01]  /*c290*/  @!P0 IMAD.MOV.U32 R108, RZ, RZ, 0x4 ;  /* 0x00000004ff6c8424 */ /* 0x000fe200078e00ff */
[----:B------:R1:W-:Y:S03]  /*c2a0*/  @!P0 STG.E [R106.64], R111 ;  /* 0x0000006f6a008986 */ /* 0x0003e6000c101906 */
[----:B-1----:R-:W-:Y:S01]  /*c2b0*/  @!P0 IMAD.WIDE R106, R11, R108, c[0x0][0x1a8] ;  /* 0x00006a000b6a8625 */ /* 0x002fe200078e026c */
[----:B------:R-:W-:-:S05]  /*c2c0*/  FSEL R108, R111, RZ, !P1 ;  /* 0x000000ff6f6c7208 */ /* 0x000fca0004800000 */
[--C-:B------:R-:W-:Y:S02]  /*c2d0*/  FADD.FTZ R36, R36, -R108.reuse ;  /* 0x8000006c24247221 */ /* 0x100fe40000010000 */
[--C-:B------:R-:W-:Y:S02]  /*c2e0*/  FADD.FTZ R110, R37, -R108.reuse ;  /* 0x8000006c256e7221 */ /* 0x100fe40000010000 */
[C---:B0-----:R-:W-:Y:S02]  /*c2f0*/  FMUL.FTZ R109, R103.reuse, R36 ;  /* 0x00000024676d7220 */ /* 0x041fe40000410000 */
[----:B------:R-:W-:Y:S01]  /*c300*/  FMUL.FTZ R36, R103, R110 ;  /* 0x0000006e67247220 */ /* 0x000fe20000410000 */
[----:B------:R-:W-:Y:S01]  /*c310*/  HFMA2.MMA R110, -RZ, RZ, 0, 9.5367431640625e-07 ;  /* 0x00000010ff6e7435 */ /* 0x000fe200000001ff */
[--C-:B------:R-:W-:Y:S01]  /*c320*/  FADD.FTZ R116, R39, -R108.reuse ;  /* 0x8000006c27747221 */ /* 0x100fe20000010000 */
[----:B------:R0:W-:Y:S01]  /*c330*/  @!P0 STG.E [R106.64], R103 ;  /* 0x000000676a008986 */ /* 0x0001e2000c101906 */
[----:B------:R-:W-:-:S02]  /*c340*/  FADD.FTZ R38, R38, -R108 ;  /* 0x8000006c26267221 */ /* 0x000fc40000010000 */
[C---:B------:R-:W-:Y:S02]  /*c350*/  FMUL.FTZ R116, R103.reuse, R116 ;  /* 0x0000007467747220 */ /* 0x040fe40000410000 */
[----:B------:R-:W-:-:S03]  /*c360*/  FMUL.FTZ R37, R103, R38 ;  /* 0x0000002667257220 */ /* 0x000fc60000410000 */
[----:B0-----:R-:W-:-:S04]  /*c370*/  IMAD.WIDE.U32 R106, R101, R110, c[0x0][0x208] ;  /* 0x00008200656a7625 */ /* 0x001fc800078e006e */
[----:B------:R-:W-:Y:S02]  /*c380*/  IMAD R101, R11, c[0x0][0x168], RZ ;  /* 0x00005a000b657a24 */ /* 0x000fe400078e02ff */
        /* <DEDUP_REMOVED lines=17> */
[----:B------:R-:W-:Y:S01]  /*c4a0*/  FADD.FTZ R23, R23, -R108 ;  /* 0x8000006c17177221 */ /* 0x000fe20000010000 */
[----:B------:R-:W-:-:S04]  /*c4b0*/  IADD3 R11, R11, c[0x0][0x160], RZ ;  /* 0x000058000b0b7a10 */ /* 0x000fc80007ffe0ff */
[----:B------:R-:W-:Y:S01]  /*c4c0*/  ISETP.GE.AND P0, PT, R11, c[0x0][0x164], PT ;  /* 0x000059000b007a0c */ /* 0x000fe20003f06270 */
[----:B--2---:R-:W-:Y:S02]  /*c4d0*/  FFMA.FTZ R38, R118, R37, R94 ;  /* 0x0000002576267223 */ /* 0x004fe4000001005e */
[----:B----4-:R-:W-:Y:S02]  /*c4e0*/  FFMA.FTZ R37, R119, R36, R93 ;  /* 0x0000002477257223 */ /* 0x010fe4000001005d */
[----:B---3--:R-:W-:Y:S02]  /*c4f0*/  FFMA.FTZ R36, R125, R109, R92 ;  /* 0x0000006d7d247223 */ /* 0x008fe4000001005c */
[----:B------:R-:W-:Y:S02]  /*c500*/  FADD.FTZ R118, R35, -R108 ;  /* 0x8000006c23767221 */ /* 0x000fe40000010000 */
[----:B-----5:R-:W-:Y:S01]  /*c510*/  FFMA.FTZ R39, R117, R116, R95 ;  /* 0x0000007475277223 */ /* 0x020fe2000001005f */
[----:B------:R-:W-:-:S04]  /*c520*/  SHF.R.S32.HI R116, RZ, 0x1f, R101 ;  /* 0x0000001fff747819 */ /* 0x000fc80000011465 */
[----:B------:R-:W-:Y:S02]  /*c530*/  LEA.HI R116, R116, R101, RZ, 0x2 ;  /* 0x0000006574747211 */ /* 0x000fe400078f10ff */
[----:B------:R-:W-:Y:S01]  /*c540*/  LOP3.LUT R101, R124, 0x7f, RZ, 0xc0, !PT ;  /* 0x0000007f7c657812 */ /* 0x000fe200078ec0ff */
[----:B------:R0:W-:Y:S01]  /*c550*/  STG.E.128 [R106.64], R36 ;  /* 0x000000246a007986 */ /* 0x0001e2000c101d06 */
[----:B------:R-:W-:-:S04]  /*c560*/  FMUL.FTZ R118, R103, R118 ;  /* 0x0000007667767220 */ /* 0x000fc80000410000 */
[----:B------:R-:W-:Y:S01]  /*c570*/  FFMA.FTZ R35, R123, R118, R91 ;  /* 0x000000767b237223 */ /* 0x000fe2000001005b */
[----:B0-----:R-:W-:Y:S01]  /*c580*/  LEA.HI.SX32 R38, R116, R101, 0x1e ;  /* 0x0000006574267211 */ /* 0x001fe200078ff2ff */
[----:B------:R-:W-:Y:S02]  /*c590*/  FADD.FTZ R116, R33, -R108 ;  /* 0x8000006c21747221 */ /* 0x000fe40000010000 */
[C---:B------:R-:W-:Y:S01]  /*c5a0*/  FMUL.FTZ R33, R103.reuse, R34 ;  /* 0x0000002267217220 */ /* 0x040fe20000410000 */
[----:B------:R-:W-:Y:S01]  /*c5b0*/  IADD3 R37, R38, 0x80, RZ ;  /* 0x0000008026257810 */ /* 0x000fe20007ffe0ff */
[C---:B------:R-:W-:Y:S02]  /*c5c0*/  FMUL.FTZ R39, R103.reuse, R32 ;  /* 0x0000002067277220 */ /* 0x040fe40000410000 */
[----:B------:R-:W-:Y:S02]  /*c5d0*/  FMUL.FTZ R116, R103, R116 ;  /* 0x0000007467747220 */ /* 0x000fe40000410000 */
[----:B------:R-:W-:-:S02]  /*c5e0*/  FFMA.FTZ R34, R122, R33, R90 ;  /* 0x000000217a227223 */ /* 0x000fc4000001005a */
[----:B------:R-:W-:Y:S02]  /*c5f0*/  FFMA.FTZ R33, R121, R116, R89 ;  /* 0x0000007479217223 */ /* 0x000fe40000010059 */
[----:B------:R-:W-:Y:S02]  /*c600*/  FFMA.FTZ R32, R120, R39, R88 ;  /* 0x0000002778207223 */ /* 0x000fe40000010058 */
[----:B------:R-:W-:-:S05]  /*c610*/  IMAD.WIDE.U32 R36, R37, R110, c[0x0][0x208] ;  /* 0x0000820025247625 */ /* 0x000fca00078e006e */
[----:B------:R0:W-:Y:S01]  /*c620*/  STG.E.128 [R36.64], R32 ;  /* 0x0000002024007986 */ /* 0x0001e2000c101d06 */
[--C-:B------:R-:W-:Y:S01]  /*c630*/  FADD.FTZ R109, R19, -R108.reuse ;  /* 0x8000006c136d7221 */ /* 0x100fe20000010000 */
[----:B------:R-:W-:Y:S01]  /*c640*/  IADD3 R19, R38, 0x100, RZ ;  /* 0x0000010026137810 */ /* 0x000fe20007ffe0ff */
[----:B------:R-:W-:Y:S02]  /*c650*/  FADD.FTZ R39, R18, -R108 ;  /* 0x8000006c12277221 */ /* 0x000fe40000010000 */
[C---:B------:R-:W-:Y:S02]  /*c660*/  FMUL.FTZ R101, R103.reuse, R24 ;  /* 0x0000001867657220 */ /* 0x040fe40000410000 */
[C---:B------:R-:W-:Y:S02]  /*c670*/  FMUL.FTZ R106, R103.reuse, R25 ;  /* 0x00000019676a7220 */ /* 0x040fe40000410000 */
[C---:B------:R-:W-:Y:S02]  /*c680*/  FMUL.FTZ R107, R103.reuse, R26 ;  /* 0x0000001a676b7220 */ /* 0x040fe40000410000 */
[----:B------:R-:W-:-:S02]  /*c690*/  FMUL.FTZ R24, R103, R12 ;  /* 0x0000000c67187220 */ /* 0x000fc40000410000 */
[--C-:B0-----:R-:W-:Y:S02]  /*c6a0*/  FADD.FTZ R33, R30, -R108.reuse ;  /* 0x8000006c1e217221 */ /* 0x101fe40000010000 */
        /* <DEDUP_REMOVED lines=18> */
[C---:B------:R-:W-:Y:S02]  /*c7d0*/  FMUL.FTZ R16, R103.reuse, R20 ;  /* 0x0000001467107220 */ /* 0x040fe40000410000 */
[----:B------:R-:W-:-:S02]  /*c7e0*/  FMUL.FTZ R17, R103, R21 ;  /* 0x0000001567117220 */ /* 0x000fc40000410000 */
[C---:B------:R-:W-:Y:S02]  /*c7f0*/  FMUL.FTZ R98, R103.reuse, R22 ;  /* 0x0000001667627220 */ /* 0x040fe40000410000 */
[C---:B------:R-:W-:Y:S01]  /*c800*/  FMUL.FTZ R99, R103.reuse, R23 ;  /* 0x0000001767637220 */ /* 0x040fe20000410000 */
[----:B------:R0:W-:Y:S01]  /*c810*/  STG.E.128 [R18.64], R12 ;  /* 0x0000000c12007986 */ /* 0x0001e2000c101d06 */
        /* <DEDUP_REMOVED lines=8> */
[----:B------:R-:W-:-:S04]  /*c8a0*/  IMAD.WIDE.U32 R32, R2, R110, c[0x0][0x208] ;  /* 0x0000820002207625 */ /* 0x000fc800078e006e */
[----:B0-----:R-:W-:Y:S02]  /*c8b0*/  FFMA.FTZ R15, R63, R108, R83 ;  /* 0x0000006c3f0f7223 */ /* 0x001fe40000010053 */
[----:B------:R-:W-:Y:S02]  /*c8c0*/  FFMA.FTZ R14, R62, R107, R82 ;  /* 0x0000006b3e0e7223 */ /* 0x000fe40000010052 */
[----:B------:R-:W-:Y:S02]  /*c8d0*/  FFMA.FTZ R13, R61, R106, R81 ;  /* 0x0000006a3d0d7223 */ /* 0x000fe40000010051 */
[----:B------:R-:W-:Y:S02]  /*c8e0*/  FFMA.FTZ R12, R60, R101, R80 ;  /* 0x000000653c0c7223 */ /* 0x000fe40000010050 */
[----:B------:R-:W-:-:S04]  /*c8f0*/  IMAD.WIDE.U32 R34, R0, R110, c[0x0][0x208] ;  /* 0x0000820000227625 */ /* 0x000fc800078e006e */
[----:B------:R-:W-:Y:S02]  /*c900*/  FFMA.FTZ R19, R59, R99, R79 ;  /* 0x000000633b137223 */ /* 0x000fe4000001004f */
[----:B------:R-:W-:Y:S02]  /*c910*/  FFMA.FTZ R18, R58, R98, R78 ;  /* 0x000000623a127223 */ /* 0x000fe4000001004e */
[----:B------:R-:W-:Y:S02]  /*c920*/  FFMA.FTZ R17, R57, R17, R77 ;  /* 0x0000001139117223 */ /* 0x000fe4000001004d */
[----:B------:R-:W-:Y:S02]  /*c930*/  FFMA.FTZ R16, R56, R16, R76 ;  /* 0x0000001038107223 */ /* 0x000fe4000001004c */
[----:B------:R-:W-:Y:S01]  /*c940*/  IMAD.WIDE.U32 R36, R100, R110, c[0x0][0x208] ;  /* 0x0000820064247625 */ /* 0x000fe200078e006e */
[----:B------:R0:W-:Y:S03]  /*c950*/  STG.E.128 [R32.64], R12 ;  /* 0x0000000c20007986 */ /* 0x0001e6000c101d06 */
[----:B------:R-:W-:-:S02]  /*c960*/  FFMA.FTZ R23, R55, R23, R75 ;  /* 0x0000001737177223 */ /* 0x000fc4000001004b */
        /* <DEDUP_REMOVED lines=14> */
[----:B------:R-:W-:Y:S01]  /*ca50*/  FFMA.FTZ R28, R44, R28, R64 ;  /* 0x0000001c2c1c7223 */ /* 0x000fe20000010040 */
[----:B------:R0:W-:Y:S04]  /*ca60*/  STG.E.128 [R38.64], R24 ;  /* 0x0000001826007986 */ /* 0x0001e8000c101d06 */
[----:B------:R0:W-:Y:S01]  /*ca70*/  STG.E.128 [R96.64], R28 ;  /* 0x0000001c60007986 */ /* 0x0001e2000c101d06 */
[----:B------:R-:W-:Y:S01]  /*ca80*/  SEL R118, RZ, 0x1, P2 ;  /* 0x00000001ff767807 */ /* 0x000fe20001000000 */
[----:B0-----:R-:W-:Y:S01]  /*ca90*/  @P0 CALL.REL.NOINC `(.L_x_27209) ;  /* 0x0000001000000944 */ /* 0x001fe20003c00000 */
[----:B------:R-:W-:Y:S05]  /*caa0*/  BRA `(.L_x_27210) ;  /* 0xffff3db000007947 */ /* 0x000fea000383ffff */
.L_x_27209:
[----:B------:R-:W-:Y:S05]  /*cab0*/  EXIT ;  /* 0x000000000000794d */ /* 0x000fea0003800000 */
.L_x_27207:
[----:B------:R-:W-:Y:S01]  /*cac0*/  IMAD.MOV.U32 R110, RZ, RZ, R106 ;  /* 0x000000ffff6e7224 */ /* 0x000fe200078e006a */
[----:B------:R-:W-:Y:S01]  /*cad0*/  MOV R107, 0x1 ;  /* 0x00000001006b7802 */ /* 0x000fe20000000f00 */
[----:B------:R-:W-:Y:S01]  /*cae0*/  IMAD.MOV.U32 R116, RZ, RZ, 0x1f ;  /* 0x0000001fff747424 */ /* 0x000fe200078e00ff */
[----:B------:R-:W-:-:S02]  /*caf0*/  MOV R109, 0xffffffff ;  /* 0xffffffff006d7802 */ /* 0x000fc40000000f00 */
[----:B------:R-:W-:Y:S02]  /*cb00*/  MOV R108, 0xcb20 ;  /* 0x0000cb20006c7802 */ /* 0x000fe40000000f00 */
[----:B------:R-:W-:Y:S05]  /*cb10*/  CALL.REL.NOINC `($__internal_153_$__cuda_sm70_shflsync_bfly_p) ;  /* 0x000007c000007944 */ /* 0x000fea0003c00000 */
[----:B-1----:R-:W-:Y:S05]  /*cb20*/  BRA `(.L_x_27211) ;  /* 0xffffee1000007947 */ /* 0x002fea000383ffff */
.L_x_27208:
[----:B------:R-:W-:Y:S01]  /*cb30*/  HFMA2.MMA R107, -RZ, RZ, 0, 1.1920928955078125e-07 ;  /* 0x00000002ff6b7435 */ /* 0x000fe200000001ff */
[----:B------:R-:W-:Y:S01]  /*cb40*/  IMAD.MOV.U32 R110, RZ, RZ, R106 ;  /* 0x000000ffff6e7224 */ /* 0x000fe200078e006a */
[----:B------:R-:W-:Y:S01]  /*cb50*/  MOV R109, 0xffffffff ;  /* 0xffffffff006d7802 */ /* 0x000fe20000000f00 */
[----:B------:R-:W-:Y:S01]  /*cb60*/  IMAD.MOV.U32 R116, RZ, RZ, 0x1f ;  /* 0x0000001fff747424 */ /* 0x000fe200078e00ff */
[----:B------:R-:W-:Y:S02]  /*cb70*/  MOV R108, 0xcb90 ;  /* 0x0000cb90006c7802 */ /* 0x000fe40000000f00 */
[----:B------:R-:W-:Y:S05]  /*cb80*/  CALL.REL.NOINC `($__internal_153_$__cuda_sm70_shflsync_bfly_p) ;  /* 0x0000075000007944 */ /* 0x000fea0003c00000 */
[----:B-1----:R-:W-:Y:S01]  /*cb90*/  FADD.FTZ R106, R106, R107 ;  /* 0x0000006b6a6a7221 */ /* 0x002fe20000010000 */
[----:B------:R-:W-:Y:S01]  /*cba0*/  HFMA2.MMA R116, -RZ, RZ, 0, 1.847743988037109375e-06 ;  /* 0x0000001fff747435 */ /* 0x000fe200000001ff */
[----:B------:R-:W-:Y:S01]  /*cbb0*/  IMAD.MOV.U32 R107, RZ, RZ, 0x4 ;  /* 0x00000004ff6b7424 */ /* 0x000fe200078e00ff */
[----:B------:R-:W-:Y:S01]  /*cbc0*/  MOV R108, 0xcc00 ;  /* 0x0000cc00006c7802 */ /* 0x000fe20000000f00 */
[----:B------:R-:W-:Y:S01]  /*cbd0*/  IMAD.MOV.U32 R109, RZ, RZ, -0x1 ;  /* 0xffffffffff6d7424 */ /* 0x000fe200078e00ff */
[----:B------:R-:W-:Y:S02]  /*cbe0*/  MOV R110, R106 ;  /* 0x0000006a006e7202 */ /* 0x000fe40000000f00 */
[----:B------:R-:W-:Y:S05]  /*cbf0*/  CALL.REL.NOINC `($__internal_153_$__cuda_sm70_shflsync_bfly_p) ;  /* 0x000006e000007944 */ /* 0x000fea0003c00000 */
[----:B-1----:R-:W-:Y:S01]  /*cc00*/  FADD.FTZ R106, R106, R107 ;  /* 0x0000006b6a6a7221 */ /* 0x002fe20000010000 */
[----:B------:R-:W-:Y:S01]  /*cc10*/  HFMA2.MMA R116, -RZ, RZ, 0, 1.847743988037109375e-06 ;  /* 0x0000001fff747435 */ /* 0x000fe200000001ff */
[----:B------:R-:W-:Y:S01]  /*cc20*/  IMAD.MOV.U32 R107, RZ, RZ, 0x8 ;  /* 0x00000008ff6b7424 */ /* 0x000fe200078e00ff */
[----:B------:R-:W-:Y:S01]  /*cc30*/  MOV R108, 0xcc70 ;  /* 0x0000cc70006c7802 */ /* 0x000fe20000000f00 */
[----:B------:R-:W-:Y:S01]  /*cc40*/  IMAD.MOV.U32 R109, RZ, RZ, -0x1 ;  /* 0xffffffffff6d7424 */ /* 0x000fe200078e00ff */
[----:B------:R-:W-:-:S02]  /*cc50*/  MOV R110, R106 ;  /* 0x0000006a006e7202 */ /* 0x000fc40000000f00 */
        /* <DEDUP_REMOVED lines=10> */
[----:B------:R-:W-:-:S02]  /*cd00*/  IMAD.MOV.U32 R109, RZ, RZ, -0x1 ;  /* 0xffffffffff6d7424 */ /* 0x000fc400078e00ff */
[----:B------:R-:W-:-:S04]  /*cd10*/  FMUL.FTZ R106, R106, 0.0009765625 ;  /* 0x3a8000006a6a7820 */ /* 0x000fc80000410000 */
        /* <DEDUP_REMOVED lines=63> */
[----:B------:R-:W-:-:S03]  /*d110*/  MOV R108, 0xd150 ;  /* 0x0000d150006c7802 */ /* 0x000fc60000000f00 */
[----:B------:R-:W-:Y:S02]  /*d120*/  FFMA.FTZ R110, R110, R110, R107 ;  /* 0x0000006e6e6e7223 */ /* 0x000fe4000001006b */
[----:B------:R-:W-:Y:S02]  /*d130*/  IMAD.MOV.U32 R107, RZ, RZ, 0x1 ;  /* 0x00000001ff6b7424 */ /* 0x000fe400078e00ff */
[----:B------:R-:W-:Y:S05]  /*d140*/  CALL.REL.NOINC `($__internal_153_$__cuda_sm70_shflsync_bfly_p) ;  /* 0x0000019000007944 */ /* 0x000fea0003c00000 */
[----:B-1----:R-:W-:Y:S01]  /*d150*/  FADD.FTZ R110, R110, R107 ;  /* 0x0000006b6e6e7221 */ /* 0x002fe20000010000 */
[----:B------:R-:W-:Y:S01]  /*d160*/  MOV R107, 0x2 ;  /* 0x00000002006b7802 */ /* 0x000fe20000000f00 */
[----:B------:R-:W-:Y:S01]  /*d170*/  IMAD.MOV.U32 R116, RZ, RZ, 0x1f ;  /* 0x0000001fff747424 */ /* 0x000fe200078e00ff */
[----:B------:R-:W-:Y:S02]  /*d180*/  MOV R109, 0xffffffff ;  /* 0xffffffff006d7802 */ /* 0x000fe40000000f00 */
[----:B------:R-:W-:Y:S02]  /*d190*/  MOV R108, 0xd1b0 ;  /* 0x0000d1b0006c7802 */ /* 0x000fe40000000f00 */
[----:B------:R-:W-:Y:S05]  /*d1a0*/  CALL.REL.NOINC `($__internal_153_$__cuda_sm70_shflsync_bfly_p) ;  /* 0x0000013000007944 */ /* 0x000fea0003c00000 */
[----:B------:R-:W-:Y:S01]  /*d1b0*/  HFMA2.MMA R116, -RZ, RZ, 0, 1.847743988037109375e-06 ;  /* 0x0000001fff747435 */ /* 0x000fe200000001ff */
[----:B-1----:R-:W-:Y:S01]  /*d1c0*/  FADD.FTZ R110, R110, R107 ;  /* 0x0000006b6e6e7221 */ /* 0x002fe20000010000 */
[----:B------:R-:W-:Y:S01]  /*d1d0*/  MOV R108, 0xd210 ;  /* 0x0000d210006c7802 */ /* 0x000fe20000000f00 */
[----:B------:R-:W-:-:S02]  /*d1e0*/  IMAD.MOV.U32 R107, RZ, RZ, 0x4 ;  /* 0x00000004ff6b7424 */ /* 0x000fc400078e00ff */
[----:B------:R-:W-:Y:S02]  /*d1f0*/  IMAD.MOV.U32 R109, RZ, RZ, -0x1 ;  /* 0xffffffffff6d7424 */ /* 0x000fe400078e00ff */
        /* <DEDUP_REMOVED lines=10> */
[----:B------:R-:W-:Y:S02]  /*d2a0*/  IMAD.MOV.U32 R107, RZ, RZ, 0x10 ;  /* 0x00000010ff6b7424 */ /* 0x000fe400078e00ff */
[----:B------:R-:W-:-:S02]  /*d2b0*/  IMAD.MOV.U32 R109, RZ, RZ, -0x1 ;  /* 0xffffffffff6d7424 */ /* 0x000fc400078e00ff */
[----:B------:R-:W-:Y:S05]  /*d2c0*/  CALL.REL.NOINC `($__internal_153_$__cuda_sm70_shflsync_bfly_p) ;  /* 0x0000001000007944 */ /* 0x000fea0003c00000 */
[----:B-1----:R-:W-:Y:S05]  /*d2d0*/  BRA `(.L_x_27212) ;  /* 0xffffeba000007947 */ /* 0x002fea000383ffff */
        .weak           $__internal_153_$__cuda_sm70_shflsync_bfly_p
        .type           $__internal_153_$__cuda_sm70_shflsync_bfly_p,@function
        .size           $__internal_153_$__cuda_sm70_shflsync_bfly_p,(.L_x_29217 - $__internal_153_$__cuda_sm70_shflsync_bfly_p)
$__internal_153_$__cuda_sm70_shflsync_bfly_p:
[----:B------:R-:W-:Y:S04]  /*d2e0*/  WARPSYNC R109 ;  /* 0x0000006d00007348 */ /* 0x000fe80003800000 */
[----:B------:R0:W1:Y:S02]  /*d2f0*/  SHFL.BFLY PT, R107, R110, R107, R116 ;  /* 0x0c00006b6e6b7389 */ /* 0x00006400000e0074 */
[----:B0-----:R-:W-:-:S04]  /*d300*/  MOV R109, 0x0 ;  /* 0x00000000006d7802 */ /* 0x001fc80000000f00 */
[----:B------:R-:W-:Y:S05]  /*d310*/  RET.REL.NODEC R108 `(_ZN10layer_norm13ln_fwd_kernelINS_13Kernel_traitsIfffffjLj4096ELj1ELj1ELj4ELj16ENS_18Kernel_traits_baseILj4096EfffffjLj128EEEEELb1ELb0ELb0ELb1EEEvNS_9FwdParamsE) ;  /* 0xffff2ce06c007950 */ /* 0x000fea0003c3ffff */
.L_x_27213:
        /* <DEDUP_REMOVED lines=14> */
.L_x_29217:


//--------------------- .text._ZN10layer_norm13ln_fwd_kernelINS_13Kernel_traitsIfffffjLj4096ELj1ELj1ELj4ELj16ENS_18Kernel_traits_baseILj4096EfffffjLj128EEEEELb1ELb0ELb1ELb0EEEvNS_9FwdParamsE --------------------------
	.section	.text._ZN10layer_norm13ln_fwd_kernelINS_13Kernel_traitsIfffffjLj4096ELj1ELj1ELj4ELj16ENS_18Kernel_traits_baseILj4096EfffffjLj128EEEEELb1ELb0ELb1ELb0EEEvNS_9FwdParamsE,"ax",@progbits
	.sectioninfo	@"SHI_REGISTERS=151"
	.align	128
        .global         _ZN10layer_norm13ln_fwd_kernelINS_13Kernel_traitsIfffffjLj4096ELj1ELj1ELj4ELj16ENS_18Kernel_traits_baseILj4096EfffffjLj128EEEEELb1ELb0ELb1ELb0EEEvNS_9FwdParamsE
        .type           _ZN10layer_norm13ln_fwd_kernelINS_13Kernel_traitsIfffffjLj4096ELj1ELj1ELj4ELj16ENS_18Kernel_traits_baseILj4096EfffffjLj128EEEEELb1ELb0ELb1ELb0EEEvNS_9FwdParamsE,@function
        .size           _ZN10layer_norm13ln_fwd_kernelINS_13Kernel_traitsIfffffjLj4096ELj1ELj1ELj4ELj16ENS_18Kernel_traits_baseILj4096EfffffjLj128EEEEELb1ELb0ELb1ELb0EEEvNS_9FwdParamsE,(.L_x_29218 - _ZN10layer_norm13ln_fwd_kernelINS_13Kernel_traitsIfffffjLj4096ELj1ELj1ELj4ELj16ENS_18Kernel_traits_baseILj4096EfffffjLj128EEEEELb1ELb0ELb1ELb0EEEvNS_9FwdParamsE)
        .other          _ZN10layer_norm13ln_fwd_kernelINS_13Kernel_traitsIfffffjLj4096ELj1ELj1ELj4ELj16ENS_18Kernel_traits_baseILj4096EfffffjLj128EEEEELb1ELb0ELb1ELb0EEEvNS_9FwdParamsE,@"STO_CUDA_ENTRY STV_DEFAULT"
_ZN10layer_norm13ln_fwd_kernelINS_13Kernel_traitsIfffffjLj4096ELj1ELj1ELj4ELj16ENS_18Kernel_traits_baseILj4096EfffffjLj128EEEEELb1ELb0ELb1ELb0EEEvNS_9FwdParamsE:
.text._ZN10layer_norm13ln_fwd_kernelINS_13Kernel_traitsIfffffjLj4096ELj1ELj1ELj4ELj16ENS_18Kernel_traits_baseILj4096EfffffjLj128EEEEELb1ELb0ELb1ELb0EEEvNS_9FwdParamsE:
        /* <DEDUP_REMOVED lines=9> */
[----:B------:R-:W2:Y:S04]  /*0090*/  @P0 LDG.E.64 R6, [R6.64] ;  /* 0x0000000606060981 */ /* 0x000ea8000c1e1b00 */
[----:B------:R-:W3:Y:S01]  /*00a0*/  @P0 LDG.E.64 R2, [R10.64] ;  /* 0x000000060a020981 */ /* 0x000ee2000c1e1b00 */
[----:B------:R-:W-:Y:S03]  /*00b0*/  BSSY B0, `(.L_x_27214) ;  /* 0x000004c000007945 */ /* 0x000fe60003800000 */
[----:B------:R-:W0:Y:S04]  /*00c0*/  S2R R0, SR_TID.X ;  /* 0x0000000000007919 */ /* 0x000e280000002100 */
[----:B------:R-:W1:Y:S01]  /*00d0*/  S2R R65, SR_CTAID.X ;  /* 0x0000000000417919 */ /* 0x000e620000002500 */
[----:B0-----:R-:W-:Y:S01]  /*00e0*/  LOP3.LUT R76, R0, 0x7f, RZ, 0xc0, !PT ;  /* 0x0000007f004c7812 */ /* 0x001fe200078ec0ff */
[----:B--2---:R-:W0:Y:S01]  /*00f0*/  @P0 R2UR UR4, R6 ;  /* 0x00000000060403c2 */ /* 0x004e2200000e0000 */
[----:B---3--:R-:W-:Y:S01]  /*0100*/  @P0 IADD3 R10, P1, R2, c[0x0][0x240], RZ ;  /* 0x00009000020a0a10 */ /* 0x008fe20007f3e0ff */
[----:B-1----:R-:W-:-:S06]  /*0110*/  IMAD R2, R65, c[0x0][0x0], R0 ;  /* 0x0000000041027a24 */ /* 0x002fcc00078e0200 */
[----:B------:R1:W2:Y:S01]  /*0120*/  @P0 R2UR UR5, R7 ;  /* 0x00000000070503c2 */ /* 0x0002a200000e0000 */
        /* <DEDUP_REMOVED lines=68> */
.L_x_27215:
[----:B------:R-:W-:Y:S05]  /*0570*/  BSYNC B0 ;  /* 0x0000000000007941 */ /* 0x000fea0003800000 */
.L_x_27214:
        /* <DEDUP_REMOVED lines=13> */
.L_x_27217:
[----:B------:R-:W-:Y:S05]  /*0650*/  BSYNC B0 ;  /* 0x0000000000007941 */ /* 0x000fea0003800000 */
.L_x_27216:
        /* <DEDUP_REMOVED lines=13> */
.L_x_27219:
[----:B------:R-:W-:Y:S05]  /*0730*/  BSYNC B0 ;  /* 0x0000000000007941 */ /* 0x000fea0003800000 */
.L_x_27218:
        /* <DEDUP_REMOVED lines=13> */
.L_x_27221:
[----:B------:R-:W-:Y:S05]  /*0810*/  BSYNC B0 ;  /* 0x0000000000007941 */ /* 0x000fea0003800000 */
.L_x_27220:
        /* <DEDUP_REMOVED lines=13> */
.L_x_27223:
[----:B------:R-:W-:Y:S05]  /*08f0*/  BSYNC B0 ;  /* 0x0000000000007941 */ /* 0x000fea0003800000 */
.L_x_27222:
        /* <DEDUP_REMOVED lines=20> */
.L_x_27225:
[----:B------:R-:W-:Y:S05]  /*0a40*/  BSYNC B0 ;  /* 0x0000000000007941 */ /* 0x000fea0003800000 */
.L_x_27224:
[----:B------:R-:W-:Y:S01]  /*0a50*/  ISETP.GE.U32.AND P1, PT, R5, 0x380, PT ;  /* 0x000003800500780c */ /* 0x000fe20003f26070 */
[----:B------:R-:W-:Y:S01]  /*0a60*/  IMAD.WIDE.U32 R14, R14, -0x2daee0ad, RZ ;  /* 0xd2511f530e0e7825 */ /* 0x000fe200078e00ff */
[----:B------:R-:W-:Y:S01]  /*0a70*/  UIADD3 UR25, UR4, -0x700cb87f, URZ ;  /* 0x8ff3478104197890 */ /* 0x000fe2000fffe03f */
[----:B------:R-:W-:Y:S01]  /*0a80*/  BSSY B0, `(.L_x_27226) ;  /* 0x0000013000007945 */ /* 0x000fe20003800000 */
[----:B------:R-:W-:Y:S01]  /*0a90*/  UIADD3 UR26, UR5, -0x695add53, URZ ;  /* 0x96a522ad051a7890 */ /* 0x000fe2000fffe03f */
[----:B------:R-:W-:Y:S01]  /*0aa0*/  IMAD.WIDE.U32 R80, R80, -0x326172a9, RZ ;  /* 0xcd9e8d5750507825 */ /* 0x000fe200078e00ff */
[----:B------:R-:W-:Y:S02]  /*0ab0*/  P2R R133, PR, RZ, 0x2 ;  /* 0x00000002ff857803 */ /* 0x000fe40000000000 */
[----:B------:R-:W-:Y:S02]  /*0ac0*/  LOP3.LUT R83, R15, UR22, R8, 0x96, !PT ;  /* 0x000000160f537c12 */ /* 0x000fe4000f8e9608 */
[----:B------:R-:W-:-:S02]  /*0ad0*/  LOP3.LUT R13, R81, UR21, R12, 0x96, !PT ;  /* 0x00000015510d7c12 */ /* 0x000fc4000f8e960c */
[----:B0-----:R-:W-:Y:S01]  /*0ae0*/  LEA.HI R6, R0, R65, RZ, 0x19 ;  /* 0x0000004100067211 */ /* 0x001fe200078fc8ff */
        /* <DEDUP_REMOVED lines=12> */
.L_x_27227:
[----:B------:R-:W-:Y:S05]  /*0bb0*/  BSYNC B0 ;  /* 0x0000000000007941 */ /* 0x000fea0003800000 */
.L_x_27226:
        /* <DEDUP_REMOVED lines=9> */
[----:B------:R-:W-:Y:S01]  /*0c50*/  ISETP.NE.AND.EX P1, PT, RZ, c[0x0][0x21c], PT, P1 ;  /* 0x00008700ff007a0c */ /* 0x000fe20003f25310 */
[----:B------:R-:W-:-:S12]  /*0c60*/  IMAD.MOV.U32 R77, RZ, RZ, 0x10 ;  /* 0x00000010ff4d7424 */ /* 0x000fd800078e00ff */
[----:B0-----:R-:W-:-:S04]  /*0c70*/  @P1 LEA R8, P2, R76, c[0x0][0x218], 0x4 ;  /* 0x000086004c081a11 */ /* 0x001fc800078420ff */
[C---:B------:R-:W-:Y:S01]  /*0c80*/  @P1 LEA.HI.X R9, R76.reuse, c[0x0][0x21c], RZ, 0x4, P2 ;  /* 0x000087004c091a11 */ /* 0x040fe200010f24ff */
[----:B------:R-:W-:-:S04]  /*0c90*/  IMAD.WIDE.U32 R76, R76, R77, c[0x0][0x1b0] ;  /* 0x00006c004c4c7625 */ /* 0x000fc800078e004d */
[----:B------:R0:W5:Y:S04]  /*0ca0*/  @P1 LDG.E.128 R72, [R8.64] ;  /* 0x0000000608481981 */ /* 0x000168000c1e1d00 */
[----:B------:R-:W5:Y:S02]  /*0cb0*/  LDG.E.128 R76, [R76.64] ;  /* 0x000000064c4c7981 */ /* 0x000f64000c1e1d00 */
.L_x_27229:
[----:B------:R-:W-:Y:S05]  /*0cc0*/  BSYNC B0 ;  /* 0x0000000000007941 */ /* 0x000fea0003800000 */
.L_x_27228:
[----:B------:R-:W-:Y:S02]  /*0cd0*/  ISETP.GE.AND P1, PT, R6, c[0x0][0x164], PT ;  /* 0x0000590006007a0c */ /* 0x000fe40003f26270 */
[----:B------:R-:W-:Y:S02]  /*0ce0*/  LOP3.LUT R81, R11, UR23, R80, 0x96, !PT ;  /* 0x000000170b517c12 */ /* 0x000fe4000f8e9650 */
[----:B------:R-:W-:-:S09]  /*0cf0*/  LOP3.LUT R84, R7, UR24, R14, 0x96, !PT ;  /* 0x0000001807547c12 */ /* 0x000fd2000f8e960e */
[----:B------:R-:W-:Y:S05]  /*0d00*/  @P1 EXIT ;  /* 0x000000000000194d */ /* 0x000fea0003800000 */
[----:B------:R-:W-:Y:S01]  /*0d10*/  SHF.R.S32.HI R82, RZ, 0x2, R82 ;  /* 0x00000002ff527819 */ /* 0x000fe20000011452 */
[C---:B------:R-:W-:Y:S01]  /*0d20*/  IMAD.SHL.U32 R12, R0.reuse, 0x20, RZ ;  /* 0x00000020000c7824 */ /* 0x040fe200078e00ff */
[----:B0-----:R-:W-:Y:S01]  /*0d30*/  LOP3.LUT R8, R0, 0x60, RZ, 0xc0, !PT ;  /* 0x0000006000087812 */ /* 0x001fe200078ec0ff */
        /* <DEDUP_REMOVED lines=8> */
[----:B------:R-:W-:Y:S01]  /*0dc0*/  IMAD.HI.U32 R80, R84, -0x326172a9, RZ ;  /* 0xcd9e8d5754507827 */ /* 0x000fe200078e00ff */
[----:B------:R-:W-:-:S02]  /*0dd0*/  LOP3.LUT R10, R10, 0x3, RZ, 0xc0, !PT ;  /* 0x000000030a0a7812 */ /* 0x000fc400078ec0ff */
[----:B------:R-:W-:Y:S01]  /*0de0*/  IMNMX R8, RZ, R8, !PT ;  /* 0x00000008ff087217 */ /* 0x000fe20007800200 */
[----:B------:R-:W-:Y:S02]  /*0df0*/  IMAD.IADD R12, R7, 0x1, -R12 ;  /* 0x00000001070c7824 */ /* 0x000fe400078e0a0c */
[----:B------:R-:W-:Y:S01]  /*0e00*/  IMAD R7, R83, -0x326172a9, RZ ;  /* 0xcd9e8d5753077824 */ /* 0x000fe200078e02ff */
[----:B------:R-:W-:Y:S02]  /*0e10*/  IMNMX R8, R8, 0x20, PT ;  /* 0x0000002008087817 */ /* 0x000fe40003800200 */
[----:B------:R-:W-:Y:S02]  /*0e20*/  IMNMX R12, RZ, R12, !PT ;  /* 0x0000000cff0c7217 */ /* 0x000fe40007800200 */
[----:B------:R-:W-:Y:S02]  /*0e30*/  IADD3 R8, R8, R11, RZ ;  /* 0x0000000b08087210 */ /* 0x000fe40007ffe0ff */
[----:B------:R-:W-:-:S02]  /*0e40*/  IMNMX R12, R12, 0x20, PT ;  /* 0x000000200c0c7817 */ /* 0x000fc40003800200 */
[----:B------:R-:W-:Y:S01]  /*0e50*/  LOP3.LUT R7, R80, UR25, R7, 0x96, !PT ;  /* 0x0000001950077c12 */ /* 0x000fe2000f8e9607 */
[----:B------:R-:W-:Y:S01]  /*0e60*/  IMAD.SHL.U32 R9, R8, 0x4, RZ ;  /* 0x0000000408097824 */ /* 0x000fe200078e00ff */
[----:B------:R-:W-:Y:S01]  /*0e70*/  IADD3 R15, R11, R12, RZ ;  /* 0x0000000c0b0f7210 */ /* 0x000fe20007ffe0ff */
[----:B------:R-:W-:Y:S02]  /*0e80*/  IMAD R12, R84, -0x326172a9, RZ ;  /* 0xcd9e8d57540c7824 */ /* 0x000fe400078e02ff */
[----:B------:R0:W1:Y:S01]  /*0e90*/  I2F.U32 R8, R9 ;  /* 0x0000000900087306 */ /* 0x0000620000201000 */
[----:B------:R-:W-:Y:S02]  /*0ea0*/  IMAD.MOV.U32 R11, RZ, RZ, RZ ;  /* 0x000000ffff0b7224 */ /* 0x000fe400078e00ff */
[----:B------:R-:W-:Y:S01]  /*0eb0*/  IMAD.SHL.U32 R15, R15, 0x4, RZ ;  /* 0x000000040f0f7824 */ /* 0x000fe200078e00ff */
[----:B0-----:R-:W-:Y:S01]  /*0ec0*/  LOP3.LUT R9, R14, UR26, R13, 0x96, !PT ;  /* 0x0000001a0e097c12 */ /* 0x001fe2000f8e960d */
[----:B------:R-:W-:-:S02]  /*0ed0*/  IMAD.MOV.U32 R13, RZ, RZ, 0x1 ;  /* 0x00000001ff0d7424 */ /* 0x000fc400078e00ff */
[----:B------:R-:W-:Y:S01]  /*0ee0*/  IMAD R14, R81, -0x2daee0ad, RZ ;  /* 0xd2511f53510e7824 */ /* 0x000fe200078e02ff */
[----:B-1----:R-:W0:Y:S06]  /*0ef0*/  MUFU.RCP R8, R8 ;  /* 0x0000000800087308 */ /* 0x002e2c0000001000 */
.L_x_27567:
[----:B------:R-:W-:-:S10]  /*0f00*/  HFMA2.MMA R121, -RZ, RZ, 0, 2.384185791015625e-07 ;  /* 0x00000004ff797435 */ /* 0x000fd400000001ff */
[----:B------:R-:W-:-:S06]  /*0f10*/  IMAD.WIDE R122, R6, R121, c[0x0][0x1d0] ;  /* 0x00007400067a7625 */ /* 0x000fcc00078e0279 */
[----:B------:R-:W2:Y:S01]  /*0f20*/  LDG.E R122, [R122.64] ;  /* 0x000000067a7a7981 */ /* 0x000ea2000c1e1900 */
[----:B------:R-:W-:-:S05]  /*0f30*/  IMAD.WIDE R136, R6, R121, c[0x0][0x1d8] ;  /* 0x0000760006887625 */ /* 0x000fca00078e0279 */
[----:B-----5:R1:W5:Y:S01]  /*0f40*/  LDG.E R120, [R136.64] ;  /* 0x0000000688787981 */ /* 0x020362000c1e1900 */
[----:B------:R-:W-:Y:S01]  /*0f50*/  IMAD R135, R6, c[0x0][0x168], RZ ;  /* 0x00005a0006877a24 */ /* 0x000fe200078e02ff */
[----:B------:R-:W-:Y:S01]  /*0f60*/  BSSY B0, `(.L_x_27230) ;  /* 0x0000199000007945 */ /* 0x000fe20003800000 */
[----:B--2---:R-:W-:-:S13]  /*0f70*/  ISETP.GE.AND P1, PT, R122, 0x1, PT ;  /* 0x000000017a00780c */ /* 0x004fda0003f26270 */
        /* <DEDUP_REMOVED lines=39> */
.L_x_27235:
[----:B------:R-:W-:Y:S02]  /*11f0*/  MOV R139, R12 ;  /* 0x0000000c008b7202 */ /* 0x000fe40000000f00 */
.L_x_27236:
[----:B------:R-:W-:Y:S05]  /*1200*/  BSYNC B2 ;  /* 0x0000000000027941 */ /* 0x000fea0003800000 */
.L_x_27234:
        /* <DEDUP_REMOVED lines=16> */
.L_x_27240:
[----:B------:R-:W-:Y:S05]  /*1310*/  BSYNC B3 ;  /* 0x0000000000037941 */ /* 0x000fea0003800000 */
.L_x_27239:
        /* <DEDUP_REMOVED lines=44> */
.L_x_27238:
[----:B------:R-:W-:Y:S05]  /*15e0*/  BSYNC B2 ;  /* 0x0000000000027941 */ /* 0x000fea0003800000 */
.L_x_27237:
[----:B------:R-:W1:Y:S01]  /*15f0*/  I2F.U32 R10, R139 ;  /* 0x0000008b000a7306 */ /* 0x000e620000201000 */
[----:B------:R-:W-:Y:S02]  /*1600*/  IMAD.MOV.U32 R85, RZ, RZ, 0x2f800000 ;  /* 0x2f800000ff557424 */ /* 0x000fe400078e00ff */
[----:B-----5:R-:W-:-:S04]  /*1610*/  FMUL.FTZ R84, R88, c[0x0][0x1ec] ;  /* 0x00007b0058547a20 */ /* 0x020fc80000410000 */
[----:B------:R-:W-:Y:S02]  /*1620*/  FMUL.FTZ R84, R84, c[0x0][0x1e8] ;  /* 0x00007a0054547a20 */ /* 0x000fe40000410000 */
[----:B-1----:R-:W-:-:S05]  /*1630*/  FFMA.FTZ R10, R10, R85, 1.1641532182693481445e-10 ;  /* 0x2f0000000a0a7423 */ /* 0x002fca0000010055 */
[----:B------:R-:W-:-:S04]  /*1640*/  FSETP.GTU.FTZ.AND P4, PT, R10, c[0x0][0x1e4], PT ;  /* 0x000079000a007a0b */ /* 0x000fc80003f9c000 */
[----:B------:R-:W-:Y:S02]  /*1650*/  FSEL R84, R84, RZ, !P4 ;  /* 0x000000ff54547208 */ /* 0x000fe40006000000 */
[----:B------:R-:W-:-:S03]  /*1660*/  SEL R124, RZ, 0x1, P4 ;  /* 0x00000001ff7c7807 */ /* 0x000fc60002000000 */
[----:B------:R-:W-:Y:S02]  /*1670*/  @P2 FADD.FTZ R84, R80, R84 ;  /* 0x0000005450542221 */ /* 0x000fe40000010000 */
.L_x_27233:
[----:B-1----:R-:W-:Y:S05]  /*1680*/  BSYNC B1 ;  /* 0x0000000000017941 */ /* 0x002fea0003800000 */
.L_x_27232:
        /* <DEDUP_REMOVED lines=18> */
.L_x_27244:
[----:B------:R-:W-:Y:S02]  /*17b0*/  MOV R10, R12 ;  /* 0x0000000c000a7202 */ /* 0x000fe40000000f00 */
.L_x_27245:
[----:B------:R-:W-:Y:S05]  /*17c0*/  BSYNC B2 ;  /* 0x0000000000027941 */ /* 0x000fea0003800000 */
.L_x_27243:
        /* <DEDUP_REMOVED lines=16> */
.L_x_27249:
[----:B------:R-:W-:Y:S05]  /*18d0*/  BSYNC B3 ;  /* 0x0000000000037941 */ /* 0x000fea0003800000 */
.L_x_27248:
        /* <DEDUP_REMOVED lines=44> */
.L_x_27247:
[----:B------:R-:W-:Y:S05]  /*1ba0*/  BSYNC B2 ;  /* 0x0000000000027941 */ /* 0x000fea0003800000 */
.L_x_27246:
        /* <DEDUP_REMOVED lines=9> */
.L_x_27242:
[----:B------:R-:W-:Y:S05]  /*1c40*/  BSYNC B1 ;  /* 0x0000000000017941 */ /* 0x000fea0003800000 */
.L_x_27241:
        /* <DEDUP_REMOVED lines=18> */
.L_x_27253:
[----:B------:R-:W-:Y:S02]  /*1d70*/  MOV R10, R12 ;  /* 0x0000000c000a7202 */ /* 0x000fe40000000f00 */
.L_x_27254:
[----:B------:R-:W-:Y:S05]  /*1d80*/  BSYNC B2 ;  /* 0x0000000000027941 */ /* 0x000fea0003800000 */
.L_x_27252:
        /* <DEDUP_REMOVED lines=16> */
.L_x_27258:
[----:B------:R-:W-:Y:S05]  /*1e90*/  BSYNC B3 ;  /* 0x0000000000037941 */ /* 0x000fea0003800000 */
.L_x_27257:
        /* <DEDUP_REMOVED lines=44> */
.L_x_27256:
[----:B------:R-:W-:Y:S05]  /*2160*/  BSYNC B2 ;  /* 0x0000000000027941 */ /* 0x000fea0003800000 */
.L_x_27255:
        /* <DEDUP_REMOVED lines=9> */
.L_x_27251:
[----:B------:R-:W-:Y:S05]  /*2200*/  BSYNC B1 ;  /* 0x0000000000017941 */ /* 0x000fea0003800000 */
.L_x_27250:
        /* <DEDUP_REMOVED lines=18> */
.L_x_27262:
[----:B------:R-:W-:Y:S02]  /*2330*/  MOV R139, R12 ;  /* 0x0000000c008b7202 */ /* 0x000fe40000000f00 */
.L_x_27263:
[----:B------:R-:W-:Y:S05]  /*2340*/  BSYNC B2 ;  /* 0x0000000000027941 */ /* 0x000fea0003800000 */
.L_x_27261:
        /* <DEDUP_REMOVED lines=16> */
.L_x_27267:
[----:B------:R-:W-:Y:S05]  /*2450*/  BSYNC B3 ;  /* 0x0000000000037941 */ /* 0x000fea0003800000 */
.L_x_27266:
        /* <DEDUP_REMOVED lines=44> */
.L_x_27265:
[----:B------:R-:W-:Y:S05]  /*2720*/  BSYNC B2 ;  /* 0x0000000000027941 */ /* 0x000fea0003800000 */
.L_x_27264:
        /* <DEDUP_REMOVED lines=9> */
.L_x_27260:
[----:B------:R-:W-:Y:S05]  /*27c0*/  BSYNC B1 ;  /* 0x0000000000017941 */ /* 0x000fea0003800000 */
.L_x_27259:
[----:B------:R-:W-:Y:S01]  /*27d0*/  HFMA2.MMA R136, -RZ, RZ, 0, 9.5367431640625e-07 ;  /* 0x00000010ff887435 */ /* 0x000fe200000001ff */
[----:B------:R-:W-:Y:S09]  /*27e0*/  BSSY B1, `(.L_x_27268) ;  /* 0x000000e000017945 */ /* 0x000ff20003800000 */
[----:B------:R-:W-:-:S05]  /*27f0*/  IMAD.WIDE.U32 R136, R123, R136, c[0x0][0x188] ;  /* 0x000062007b887625 */ /* 0x000fca00078e0088 */
[----:B------:R1:W-:Y:S01]  /*2800*/  STG.E.128 [R136.64], R84 ;  /* 0x0000005488007986 */ /* 0x0003e2000c101d06 */
[----:B------:R-:W-:Y:S05]  /*2810*/  @!P1 BRA `(.L_x_27269) ;  /* 0x000000a000009947 */ /* 0x000fea0003800000 */
[----:B-1----:R-:W-:Y:S01]  /*2820*/  IMAD.U32 R137, R126, 0x10000, RZ ;  /* 0x000100007e897824 */ /* 0x002fe200078e00ff */
        /* <DEDUP_REMOVED lines=9> */
.L_x_27269:
[----:B------:R-:W-:Y:S05]  /*28c0*/  BSYNC B1 ;  /* 0x0000000000017941 */ /* 0x000fea0003800000 */
.L_x_27268:
[----:B------:R-:W-:Y:S02]  /*28d0*/  IADD3 R123, R123, 0x80, RZ ;  /* 0x000000807b7b7810 */ /* 0x000fe40007ffe0ff */
[----:B------:R-:W-:Y:S02]  /*28e0*/  IADD3 R138, R138, 0x80, RZ ;  /* 0x000000808a8a7810 */ /* 0x000fe40007ffe0ff */
.L_x_27231:
[----:B-1----:R-:W-:Y:S05]  /*28f0*/  BSYNC B0 ;  /* 0x0000000000007941 */ /* 0x002fea0003800000 */
.L_x_27230:
        /* <DEDUP_REMOVED lines=8> */
[----:B------:R-:W-:-:S04]  /*2980*/  @P2 IMAD.MOV.U32 R136, RZ, RZ, 0x10 ;  /* 0x00000010ff882424 */ /* 0x000fc800078e00ff */
        /* <DEDUP_REMOVED lines=21> */
.L_x_27275:
[----:B------:R-:W-:Y:S02]  /*2ae0*/  IMAD.MOV.U32 R139, RZ, RZ, R12 ;  /* 0x000000ffff8b7224 */ /* 0x000fe400078e000c */
.L_x_27276:
[----:B------:R-:W-:Y:S05]  /*2af0*/  BSYNC B2 ;  /* 0x0000000000027941 */ /* 0x000fea0003800000 */
.L_x_27274:
        /* <DEDUP_REMOVED lines=16> */
.L_x_27280:
[----:B------:R-:W-:Y:S05]  /*2c00*/  BSYNC B3 ;  /* 0x0000000000037941 */ /* 0x000fea0003800000 */
.L_x_27279:
        /* <DEDUP_REMOVED lines=44> */
.L_x_27278:
[----:B------:R-:W-:Y:S05]  /*2ed0*/  BSYNC B2 ;  /* 0x0000000000027941 */ /* 0x000fea0003800000 */
.L_x_27277:
        /* <DEDUP_REMOVED lines=9> */
.L_x_27273:
[----:B-1----:R-:W-:Y:S05]  /*2f70*/  BSYNC B1 ;  /* 0x0000000000017941 */ /* 0x002fea0003800000 */
.L_x_27272:
        /* <DEDUP_REMOVED lines=18> */
.L_x_27284:
[----:B------:R-:W-:Y:S02]  /*30a0*/  IMAD.MOV.U32 R10, RZ, RZ, R12 ;  /* 0x000000ffff0a7224 */ /* 0x000fe400078e000c */
.L_x_27285:
[----:B------:R-:W-:Y:S05]  /*30b0*/  BSYNC B2 ;  /* 0x0000000000027941 */ /* 0x000fea0003800000 */
.L_x_27283:
        /* <DEDUP_REMOVED lines=16> */
.L_x_27289:
[----:B------:R-:W-:Y:S05]  /*31c0*/  BSYNC B3 ;  /* 0x0000000000037941 */ /* 0x000fea0003800000 */
.L_x_27288:
        /* <DEDUP_REMOVED lines=44> */
.L_x_27287:
[----:B------:R-:W-:Y:S05]  /*3490*/  BSYNC B2 ;  /* 0x0000000000027941 */ /* 0x000fea0003800000 */
.L_x_27286:
        /* <DEDUP_REMOVED lines=9> */
.L_x_27282:
[----:B------:R-:W-:Y:S05]  /*3530*/  BSYNC B1 ;  /* 0x0000000000017941 */ /* 0x000fea0003800000 */
.L_x_27281:
        /* <DEDUP_REMOVED lines=18> */
.L_x_27293:
[----:B------:R-:W-:Y:S02]  /*3660*/  IMAD.MOV.U32 R10, RZ, RZ, R12 ;  /* 0x000000ffff0a7224 */ /* 0x000fe400078e000c */
.L_x_27294:
[----:B------:R-:W-:Y:S05]  /*3670*/  BSYNC B2 ;  /* 0x0000000000027941 */ /* 0x000fea0003800000 */
.L_x_27292:
        /* <DEDUP_REMOVED lines=16> */
.L_x_27298:
[----:B------:R-:W-:Y:S05]  /*3780*/  BSYNC B3 ;  /* 0x0000000000037941 */ /* 0x000fea0003800000 */
.L_x_27297:
        /* <DEDUP_REMOVED lines=44> */
.L_x_27296:
[----:B------:R-:W-:Y:S05]  /*3a50*/  BSYNC B2 ;  /* 0x0000000000027941 */ /* 0x000fea0003800000 */
.L_x_27295:
[----:B------:R-:W1:Y:S01]  /*3a60*/  I2F.U32 R10, R10 ;  /* 0x0000000a000a7306 */ /* 0x000e620000201000 */
[----:B------:R-:W-:Y:S02]  /*3a70*/  IMAD.MOV.U32 R95, RZ, RZ, 0x2f800000 ;  /* 0x2f800000ff5f7424 */ /* 0x000fe400078e00ff */
[----:B-----5:R-:W-:Y:S02]  /*3a80*/  FMUL.FTZ R126, R90, c[0x0][0x1ec] ;  /* 0x00007b005a7e7a20 */ /* 0x020fe40000410000 */
[----:B-1----:R-:W-:Y:S02]  /*3a90*/  FFMA.FTZ R94, R10, R95, 1.1641532182693481445e-10 ;  /* 0x2f0000000a5e7423 */ /* 0x002fe4000001005f */
[----:B------:R-:W-:-:S03]  /*3aa0*/  FMUL.FTZ R95, R126, c[0x0][0x1e8] ;  /* 0x00007a007e5f7a20 */ /* 0x000fc60000410000 */
[----:B------:R-:W-:-:S04]  /*3ab0*/  FSETP.GTU.FTZ.AND P4, PT, R94, c[0x0][0x1e4], PT ;  /* 0x000079005e007a0b */ /* 0x000fc80003f9c000 */
[----:B------:R-:W-:Y:S02]  /*3ac0*/  FSEL R94, R95, RZ, !P4 ;  /* 0x000000ff5f5e7208 */ /* 0x000fe40006000000 */
[----:B------:R-:W-:-:S03]  /*3ad0*/  SEL R126, RZ, 0x1, P4 ;  /* 0x00000001ff7e7807 */ /* 0x000fc60002000000 */
[----:B------:R-:W-:Y:S02]  /*3ae0*/  @P2 FADD.FTZ R94, R82, R94 ;  /* 0x0000005e525e2221 */ /* 0x000fe40000010000 */
.L_x_27291:
[----:B------:R-:W-:Y:S05]  /*3af0*/  BSYNC B1 ;  /* 0x0000000000017941 */ /* 0x000fea0003800000 */
.L_x_27290:
        /* <DEDUP_REMOVED lines=18> */
.L_x_27302:
[----:B------:R-:W-:Y:S02]  /*3c20*/  IMAD.MOV.U32 R139, RZ, RZ, R12 ;  /* 0x000000ffff8b7224 */ /* 0x000fe400078e000c */
.L_x_27303:
[----:B------:R-:W-:Y:S05]  /*3c30*/  BSYNC B2 ;  /* 0x0000000000027941 */ /* 0x000fea0003800000 */
.L_x_27301:
        /* <DEDUP_REMOVED lines=16> */
.L_x_27307:
[----:B------:R-:W-:Y:S05]  /*3d40*/  BSYNC B3 ;  /* 0x0000000000037941 */ /* 0x000fea0003800000 */
.L_x_27306:
        /* <DEDUP_REMOVED lines=44> */
.L_x_27305:
[----:B------:R-:W-:Y:S05]  /*4010*/  BSYNC B2 ;  /* 0x0000000000027941 */ /* 0x000fea0003800000 */
.L_x_27304:
        /* <DEDUP_REMOVED lines=9> */
.L_x_27300:
[----:B------:R-:W-:Y:S05]  /*40b0*/  BSYNC B1 ;  /* 0x0000000000017941 */ /* 0x000fea0003800000 */
.L_x_27299:
[----:B------:R-:W-:Y:S01]  /*40c0*/  IMAD.MOV.U32 R136, RZ, RZ, 0x10 ;  /* 0x00000010ff887424 */ /* 0x000fe200078e00ff */
[----:B------:R-:W-:Y:S03]  /*40d0*/  BSSY B1, `(.L_x_27308) ;  /* 0x000000e000017945 */ /* 0x000fe60003800000 */
[----:B------:R-:W-:-:S05]  /*40e0*/  IMAD.WIDE.U32 R136, R123, R136, c[0x0][0x188] ;  /* 0x000062007b887625 */ /* 0x000fca00078e0088 */
[----:B------:R1:W-:Y:S01]  /*40f0*/  STG.E.128 [R136.64], R92 ;  /* 0x0000005c88007986 */ /* 0x0003e2000c101d06 */
[----:B------:R-:W-:Y:S05]  /*4100*/  @!P1 BRA `(.L_x_27309) ;  /* 0x000000a000009947 */ /* 0x000fea0003800000 */
[----:B-1----:R-:W-:Y:S02]  /*4110*/  SHF.L.U32 R137, R126, 0x10, RZ ;  /* 0x000000107e897819 */ /* 0x002fe400000006ff */
        /* <DEDUP_REMOVED lines=9> */
.L_x_27309:
[----:B------:R-:W-:Y:S05]  /*41b0*/  BSYNC B1 ;  /* 0x0000000000017941 */ /* 0x000fea0003800000 */
.L_x_27308:
[----:B------:R-:W-:Y:S02]  /*41c0*/  IADD3 R123, R123, 0x80, RZ ;  /* 0x000000807b7b7810 */ /* 0x000fe40007ffe0ff */
[----:B------:R-:W-:Y:S02]  /*41d0*/  IADD3 R138, R138, 0x80, RZ ;  /* 0x000000808a8a7810 */ /* 0x000fe40007ffe0ff */
.L_x_27271:
[----:B------:R-:W-:Y:S05]  /*41e0*/  BSYNC B0 ;  /* 0x0000000000007941 */ /* 0x000fea0003800000 */
.L_x_27270:
[----:B------:R-:W-:Y:S01]  /*41f0*/  ISETP.NE.AND P2, PT, R129, RZ, PT ;  /* 0x000000ff8100720c */ /* 0x000fe20003f45270 */
[----:B------:R-:W-:-:S12]  /*4200*/  BSSY B0, `(.L_x_27310) ;  /* 0x000018d000007945 */ /* 0x000fd80003800000 */
[----:B------:R-:W-:Y:S05]  /*4210*/  @!P2 BRA `(.L_x_27311) ;  /* 0x000018b00000a947 */ /* 0x000fea0003800000 */
[----:B------:R-:W-:-:S04]  /*4220*/  ISETP.NE.U32.AND P2, PT, RZ, c[0x0][0x180], PT ;  /* 0x00006000ff007a0c */ /* 0x000fc80003f45070 */
[----:B------:R-:W-:Y:S01]  /*4230*/  ISETP.NE.AND.EX P2, PT, RZ, c[0x0][0x184], PT, P2 ;  /* 0x00006100ff007a0c */ /* 0x000fe20003f45320 */
[----:B------:R-:W-:-:S12]  /*4240*/  @P1 IMAD.MOV.U32 R99, RZ, RZ, 0x10 ;  /* 0x00000010ff631424 */ /* 0x000fd800078e00ff */
[----:B-1----:R-:W-:Y:S01]  /*4250*/  @P2 MOV R136, 0x10 ;  /* 0x0000001000882802 */ /* 0x002fe20000000f00 */
        /* <DEDUP_REMOVED lines=23> */
.L_x_27315:
[----:B------:R-:W-:Y:S02]  /*43d0*/  IMAD.MOV.U32 R139, RZ, RZ, R12 ;  /* 0x000000ffff8b7224 */ /* 0x000fe400078e000c */
.L_x_27316:
[----:B------:R-:W-:Y:S05]  /*43e0*/  BSYNC B2 ;  /* 0x0000000000027941 */ /* 0x000fea0003800000 */
.L_x_27314:
        /* <DEDUP_REMOVED lines=16> */
.L_x_27320:
[----:B------:R-:W-:Y:S05]  /*44f0*/  BSYNC B3 ;  /* 0x0000000000037941 */ /* 0x000fea0003800000 */
.L_x_27319:
        /* <DEDUP_REMOVED lines=44> */
.L_x_27318:
[----:B------:R-:W-:Y:S05]  /*47c0*/  BSYNC B2 ;  /* 0x0000000000027941 */ /* 0x000fea0003800000 */
.L_x_27317:
        /* <DEDUP_REMOVED lines=9> */
.L_x_27313:
[----:B-1----:R-:W-:Y:S05]  /*4860*/  BSYNC B1 ;  /* 0x0000000000017941 */ /* 0x002fea0003800000 */
.L_x_27312:
        /* <DEDUP_REMOVED lines=18> */
.L_x_27324:
[----:B------:R-:W-:Y:S02]  /*4990*/  IMAD.MOV.U32 R10, RZ, RZ, R12 ;  /* 0x000000ffff0a7224 */ /* 0x000fe400078e000c */
.L_x_27325:
[----:B------:R-:W-:Y:S05]  /*49a0*/  BSYNC B2 ;  /* 0x0000000000027941 */ /* 0x000fea0003800000 */
.L_x_27323:
        /* <DEDUP_REMOVED lines=16> */
.L_x_27329:
[----:B------:R-:W-:Y:S05]  /*4ab0*/  BSYNC B3 ;  /* 0x0000000000037941 */ /* 0x000fea0003800000 */
.L_x_27328:
        /* <DEDUP_REMOVED lines=44> */
.L_x_27327:
[----:B------:R-:W-:Y:S05]  /*4d80*/  BSYNC B2 ;  /* 0x0000000000027941 */ /* 0x000fea0003800000 */
.L_x_27326:
        /* <DEDUP_REMOVED lines=9> */
.L_x_27322:
[----:B------:R-:W-:Y:S05]  /*4e20*/  BSYNC B1 ;  /* 0x0000000000017941 */ /* 0x000fea0003800000 */
.L_x_27321:
        /* <DEDUP_REMOVED lines=18> */
.L_x_27333:
[----:B------:R-:W-:Y:S02]  /*4f50*/  IMAD.MOV.U32 R10, RZ, RZ, R12 ;  /* 0x000000ffff0a7224 */ /* 0x000fe400078e000c */
.L_x_27334:
[----:B------:R-:W-:Y:S05]  /*4f60*/  BSYNC B2 ;  /* 0x0000000000027941 */ /* 0x000fea0003800000 */
.L_x_27332:
        /* <DEDUP_REMOVED lines=16> */
.L_x_27338:
[----:B------:R-:W-:Y:S05]  /*5070*/  BSYNC B3 ;  /* 0x0000000000037941 */ /* 0x000fea0003800000 */
.L_x_27337:
        /* <DEDUP_REMOVED lines=44> */
.L_x_27336:
[----:B------:R-:W-:Y:S05]  /*5340*/  BSYNC B2 ;  /* 0x0000000000027941 */ /* 0x000fea0003800000 */
.L_x_27335:
        /* <DEDUP_REMOVED lines=9> */
.L_x_27331:
[----:B------:R-:W-:Y:S05]  /*53e0*/  BSYNC B1 ;  /* 0x0000000000017941 */ /* 0x000fea0003800000 */
.L_x_27330:
        /* <DEDUP_REMOVED lines=18> */
.L_x_27342:
[----:B------:R-:W-:Y:S02]  /*5510*/  IMAD.MOV.U32 R139, RZ, RZ, R12 ;  /* 0x000000ffff8b7224 */ /* 0x000fe400078e000c */
.L_x_27343:
[----:B------:R-:W-:Y:S05]  /*5520*/  BSYNC B2 ;  /* 0x0000000000027941 */ /* 0x000fea0003800000 */
.L_x_27341:
        /* <DEDUP_REMOVED lines=16> */
.L_x_27347:
[----:B------:R-:W-:Y:S05]  /*5630*/  BSYNC B3 ;  /* 0x0000000000037941 */ /* 0x000fea0003800000 */
.L_x_27346:
        /* <DEDUP_REMOVED lines=44> */
.L_x_27345:
[----:B------:R-:W-:Y:S05]  /*5900*/  BSYNC B2 ;  /* 0x0000000000027941 */ /* 0x000fea0003800000 */
.L_x_27344:
        /* <DEDUP_REMOVED lines=9> */
.L_x_27340:
[----:B------:R-:W-:Y:S05]  /*59a0*/  BSYNC B1 ;  /* 0x0000000000017941 */ /* 0x000fea0003800000 */
.L_x_27339:
[----:B------:R-:W-:Y:S01]  /*59b0*/  IMAD.MOV.U32 R136, RZ, RZ, 0x10 ;  /* 0x00000010ff887424 */ /* 0x000fe200078e00ff */
[----:B------:R-:W-:Y:S03]  /*59c0*/  BSSY B1, `(.L_x_27348) ;  /* 0x000000e000017945 */ /* 0x000fe60003800000 */
[----:B------:R-:W-:-:S05]  /*59d0*/  IMAD.WIDE.U32 R136, R123, R136, c[0x0][0x188] ;  /* 0x000062007b887625 */ /* 0x000fca00078e0088 */
[----:B------:R1:W-:Y:S01]  /*59e0*/  STG.E.128 [R136.64], R96 ;  /* 0x0000006088007986 */ /* 0x0003e2000c101d06 */
[----:B------:R-:W-:Y:S05]  /*59f0*/  @!P1 BRA `(.L_x_27349) ;  /* 0x000000a000009947 */ /* 0x000fea0003800000 */
[----:B-1----:R-:W-:Y:S01]  /*5a00*/  IMAD.U32 R137, R126, 0x10000, RZ ;  /* 0x000100007e897824 */ /* 0x002fe200078e00ff */
        /* <DEDUP_REMOVED lines=9> */
.L_x_27349:
[----:B------:R-:W-:Y:S05]  /*5aa0*/  BSYNC B1 ;  /* 0x0000000000017941 */ /* 0x000fea0003800000 */
.L_x_27348:
[----:B------:R-:W-:Y:S02]  /*5ab0*/  IADD3 R123, R123, 0x80, RZ ;  /* 0x000000807b7b7810 */ /* 0x000fe40007ffe0ff */
[----:B------:R-:W-:Y:S02]  /*5ac0*/  IADD3 R138, R138, 0x80, RZ ;  /* 0x000000808a8a7810 */ /* 0x000fe40007ffe0ff */
.L_x_27311:
[----:B------:R-:W-:Y:S05]  /*5ad0*/  BSYNC B0 ;  /* 0x0000000000007941 */ /* 0x000fea0003800000 */
.L_x_27310:
[----:B------:R-:W-:Y:S01]  /*5ae0*/  ISETP.NE.AND P2, PT, R130, RZ, PT ;  /* 0x000000ff8200720c */ /* 0x000fe20003f45270 */
[----:B------:R-:W-:-:S12]  /*5af0*/  BSSY B0, `(.L_x_27350) ;  /* 0x000018d000007945 */ /* 0x000fd80003800000 */
[----:B------:R-:W-:Y:S05]  /*5b00*/  @!P2 BRA `(.L_x_27351) ;  /* 0x000018b00000a947 */ /* 0x000fea0003800000 */
[----:B------:R-:W-:-:S04]  /*5b10*/  ISETP.NE.U32.AND P2, PT, RZ, c[0x0][0x180], PT ;  /* 0x00006000ff007a0c */ /* 0x000fc80003f45070 */
[----:B------:R-:W-:Y:S02]  /*5b20*/  ISETP.NE.AND.EX P2, PT, RZ, c[0x0][0x184], PT, P2 ;  /* 0x00006100ff007a0c */ /* 0x000fe40003f45320 */
[----:B------:R-:W-:-:S11]  /*5b30*/  @P1 MOV R103, 0x10 ;  /* 0x0000001000671802 */ /* 0x000fd60000000f00 */
[----:B-1----:R-:W-:-:S04]  /*5b40*/  @P2 IMAD.MOV.U32 R136, RZ, RZ, 0x10 ;  /* 0x00000010ff882424 */ /* 0x002fc800078e00ff */
        /* <DEDUP_REMOVED lines=23> */
.L_x_27355:
[----:B------:R-:W-:Y:S02]  /*5cc0*/  IMAD.MOV.U32 R139, RZ, RZ, R12 ;  /* 0x000000ffff8b7224 */ /* 0x000fe400078e000c */
.L_x_27356:
[----:B------:R-:W-:Y:S05]  /*5cd0*/  BSYNC B2 ;  /* 0x0000000000027941 */ /* 0x000fea0003800000 */
.L_x_27354:
        /* <DEDUP_REMOVED lines=16> */
.L_x_27360:
[----:B------:R-:W-:Y:S05]  /*5de0*/  BSYNC B3 ;  /* 0x0000000000037941 */ /* 0x000fea0003800000 */
.L_x_27359:
        /* <DEDUP_REMOVED lines=44> */
.L_x_27358:
[----:B------:R-:W-:Y:S05]  /*60b0*/  BSYNC B2 ;  /* 0x0000000000027941 */ /* 0x000fea0003800000 */
.L_x_27357:
[----:B------:R-:W1:Y:S01]  /*60c0*/  I2F.U32 R10, R139 ;  /* 0x0000008b000a7306 */ /* 0x000e620000201000 */
[----:B------:R-:W-:Y:S01]  /*60d0*/  HFMA2.MMA R101, -RZ, RZ, 0.1171875, 0 ;  /* 0x2f800000ff657435 */ /* 0x000fe200000001ff */
[----:B-----5:R-:W-:-:S04]  /*60e0*/  FMUL.FTZ R100, R88, c[0x0][0x1ec] ;  /* 0x00007b0058647a20 */ /* 0x020fc80000410000 */
[----:B------:R-:W-:-:S05]  /*60f0*/  FMUL.FTZ R100, R100, c[0x0][0x1e8] ;  /* 0x00007a0064647a20 */ /* 0x000fca0000410000 */
[----:B-1----:R-:W-:-:S05]  /*6100*/  FFMA.FTZ R10, R10, R101, 1.1641532182693481445e-10 ;  /* 0x2f0000000a0a7423 */ /* 0x002fca0000010065 */
[----:B------:R-:W-:-:S04]  /*6110*/  FSETP.GTU.FTZ.AND P4, PT, R10, c[0x0][0x1e4], PT ;  /* 0x000079000a007a0b */ /* 0x000fc80003f9c000 */
[----:B------:R-:W-:Y:S02]  /*6120*/  FSEL R100, R100, RZ, !P4 ;  /* 0x000000ff64647208 */ /* 0x000fe40006000000 */
[----:B------:R-:W-:-:S03]  /*6130*/  SEL R124, RZ, 0x1, P4 ;  /* 0x00000001ff7c7807 */ /* 0x000fc60002000000 */
[----:B------:R-:W-:Y:S02]  /*6140*/  @P2 FADD.FTZ R100, R80, R100 ;  /* 0x0000006450642221 */ /* 0x000fe40000010000 */
.L_x_27353:
[----:B-1----:R-:W-:Y:S05]  /*6150*/  BSYNC B1 ;  /* 0x0000000000017941 */ /* 0x002fea0003800000 */
.L_x_27352:
        /* <DEDUP_REMOVED lines=18> */
.L_x_27364:
[----:B------:R-:W-:Y:S02]  /*6280*/  IMAD.MOV.U32 R10, RZ, RZ, R12 ;  /* 0x000000ffff0a7224 */ /* 0x000fe400078e000c */
.L_x_27365:
[----:B------:R-:W-:Y:S05]  /*6290*/  BSYNC B2 ;  /* 0x0000000000027941 */ /* 0x000fea0003800000 */
.L_x_27363:
        /* <DEDUP_REMOVED lines=16> */
.L_x_27369:
[----:B------:R-:W-:Y:S05]  /*63a0*/  BSYNC B3 ;  /* 0x0000000000037941 */ /* 0x000fea0003800000 */
.L_x_27368:
        /* <DEDUP_REMOVED lines=44> */
.L_x_27367:
[----:B------:R-:W-:Y:S05]  /*6670*/  BSYNC B2 ;  /* 0x0000000000027941 */ /* 0x000fea0003800000 */
.L_x_27366:
        /* <DEDUP_REMOVED lines=9> */
.L_x_27362:
[----:B------:R-:W-:Y:S05]  /*6710*/  BSYNC B1 ;  /* 0x0000000000017941 */ /* 0x000fea0003800000 */
.L_x_27361:
        /* <DEDUP_REMOVED lines=18> */
.L_x_27373:
[----:B------:R-:W-:Y:S02]  /*6840*/  IMAD.MOV.U32 R10, RZ, RZ, R12 ;  /* 0x000000ffff0a7224 */ /* 0x000fe400078e000c */
.L_x_27374:
[----:B------:R-:W-:Y:S05]  /*6850*/  BSYNC B2 ;  /* 0x0000000000027941 */ /* 0x000fea0003800000 */
.L_x_27372:
        /* <DEDUP_REMOVED lines=16> */
.L_x_27378:
[----:B------:R-:W-:Y:S05]  /*6960*/  BSYNC B3 ;  /* 0x0000000000037941 */ /* 0x000fea0003800000 */
.L_x_27377:
        /* <DEDUP_REMOVED lines=44> */
.L_x_27376:
[----:B------:R-:W-:Y:S05]  /*6c30*/  BSYNC B2 ;  /* 0x0000000000027941 */ /* 0x000fea0003800000 */
.L_x_27375:
[----:B------:R-:W1:Y:S01]  /*6c40*/  I2F.U32 R10, R10 ;  /* 0x0000000a000a7306 */ /* 0x000e620000201000 */
[----:B------:R-:W-:Y:S01]  /*6c50*/  HFMA2.MMA R103, -RZ, RZ, 0.1171875, 0 ;  /* 0x2f800000ff677435 */ /* 0x000fe200000001ff */
[----:B-----5:R-:W-:-:S09]  /*6c60*/  FMUL.FTZ R126, R90, c[0x0][0x1ec] ;  /* 0x00007b005a7e7a20 */ /* 0x020fd20000410000 */
[----:B-1----:R-:W-:Y:S02]  /*6c70*/  FFMA.FTZ R102, R10, R103, 1.1641532182693481445e-10 ;  /* 0x2f0000000a667423 */ /* 0x002fe40000010067 */
[----:B------:R-:W-:-:S03]  /*6c80*/  FMUL.FTZ R103, R126, c[0x0][0x1e8] ;  /* 0x00007a007e677a20 */ /* 0x000fc60000410000 */
[----:B------:R-:W-:-:S04]  /*6c90*/  FSETP.GTU.FTZ.AND P4, PT, R102, c[0x0][0x1e4], PT ;  /* 0x0000790066007a0b */ /* 0x000fc80003f9c000 */
[----:B------:R-:W-:Y:S02]  /*6ca0*/  FSEL R102, R103, RZ, !P4 ;  /* 0x000000ff67667208 */ /* 0x000fe40006000000 */
[----:B------:R-:W-:-:S03]  /*6cb0*/  SEL R126, RZ, 0x1, P4 ;  /* 0x00000001ff7e7807 */ /* 0x000fc60002000000 */
[----:B------:R-:W-:Y:S02]  /*6cc0*/  @P2 FADD.FTZ R102, R82, R102 ;  /* 0x0000006652662221 */ /* 0x000fe40000010000 */
.L_x_27371:
[----:B------:R-:W-:Y:S05]  /*6cd0*/  BSYNC B1 ;  /* 0x0000000000017941 */ /* 0x000fea0003800000 */
.L_x_27370:
        /* <DEDUP_REMOVED lines=18> */
.L_x_27382:
[----:B------:R-:W-:Y:S02]  /*6e00*/  IMAD.MOV.U32 R139, RZ, RZ, R12 ;  /* 0x000000ffff8b7224 */ /* 0x000fe400078e000c */
.L_x_27383:
[----:B------:R-:W-:Y:S05]  /*6e10*/  BSYNC B2 ;  /* 0x0000000000027941 */ /* 0x000fea0003800000 */
.L_x_27381:
        /* <DEDUP_REMOVED lines=16> */
.L_x_27387:
[----:B------:R-:W-:Y:S05]  /*6f20*/  BSYNC B3 ;  /* 0x0000000000037941 */ /* 0x000fea0003800000 */
.L_x_27386:
        /* <DEDUP_REMOVED lines=44> */
.L_x_27385:
[----:B------:R-:W-:Y:S05]  /*71f0*/  BSYNC B2 ;  /* 0x0000000000027941 */ /* 0x000fea0003800000 */
.L_x_27384:
        /* <DEDUP_REMOVED lines=9> */
.L_x_27380:
[----:B------:R-:W-:Y:S05]  /*7290*/  BSYNC B1 ;  /* 0x0000000000017941 */ /* 0x000fea0003800000 */
.L_x_27379:
        /* <DEDUP_REMOVED lines=15> */
.L_x_27389:
[----:B------:R-:W-:Y:S05]  /*7390*/  BSYNC B1 ;  /* 0x0000000000017941 */ /* 0x000fea0003800000 */
.L_x_27388:
[----:B------:R-:W-:Y:S02]  /*73a0*/  IADD3 R123, R123, 0x80, RZ ;  /* 0x000000807b7b7810 */ /* 0x000fe40007ffe0ff */
[----:B------:R-:W-:Y:S02]  /*73b0*/  IADD3 R138, R138, 0x80, RZ ;  /* 0x000000808a8a7810 */ /* 0x000fe40007ffe0ff */
.L_x_27351:
[----:B------:R-:W-:Y:S05]  /*73c0*/  BSYNC B0 ;  /* 0x0000000000007941 */ /* 0x000fea0003800000 */
.L_x_27350:
        /* <DEDUP_REMOVED lines=8> */
[----:B-1----:R-:W-:-:S04]  /*7450*/  @P2 IMAD.MOV.U32 R136, RZ, RZ, 0x10 ;  /* 0x00000010ff882424 */ /* 0x002fc800078e00ff */
[----:B------:R-:W-:-:S05]  /*7460*/  @P2 IMAD.WIDE.U32 R136, R123, R136, c[0x0][0x180] ;  /* 0x000060007b882625 */ /* 0x000fca00078e0088 */
[----:B------:R-:W3:Y:S01]  /*7470*/  @P2 LDG.E.128 R80, [R136.64] ;  /* 0x0000000688502981 */ /* 0x000ee2000c1e1d00 */
[----:B------:R-:W-:Y:S01]  /*7480*/  ISETP.GT.AND P3, PT, R122, RZ, PT ;  /* 0x000000ff7a00720c */ /* 0x000fe20003f64270 */
[----:B------:R-:W-:-:S12]  /*7490*/  BSSY B1, `(.L_x_27392) ;  /* 0x000005b000017945 */ /* 0x000fd80003800000 */
        /* <DEDUP_REMOVED lines=17> */
.L_x_27395:
[----:B------:R-:W-:Y:S02]  /*75b0*/  MOV R139, R12 ;  /* 0x0000000c008b7202 */ /* 0x000fe40000000f00 */
.L_x_27396:
[----:B------:R-:W-:Y:S05]  /*75c0*/  BSYNC B2 ;  /* 0x0000000000027941 */ /* 0x000fea0003800000 */
.L_x_27394:
        /* <DEDUP_REMOVED lines=16> */
.L_x_27400:
[----:B------:R-:W-:Y:S05]  /*76d0*/  BSYNC B3 ;  /* 0x0000000000037941 */ /* 0x000fea0003800000 */
.L_x_27399:
        /* <DEDUP_REMOVED lines=44> */
.L_x_27398:
[----:B------:R-:W-:Y:S05]  /*79a0*/  BSYNC B2 ;  /* 0x0000000000027941 */ /* 0x000fea0003800000 */
.L_x_27397:
        /* <DEDUP_REMOVED lines=9> */
.L_x_27393:
[----:B--2---:R-:W-:Y:S05]  /*7a40*/  BSYNC B1 ;  /* 0x0000000000017941 */ /* 0x004fea0003800000 */
.L_x_27392:
        /* <DEDUP_REMOVED lines=18> */
.L_x_27404:
[----:B------:R-:W-:Y:S02]  /*7b70*/  MOV R10, R12 ;  /* 0x0000000c000a7202 */ /* 0x000fe40000000f00 */
.L_x_27405:
[----:B------:R-:W-:Y:S05]  /*7b80*/  BSYNC B2 ;  /* 0x0000000000027941 */ /* 0x000fea0003800000 */
.L_x_27403:
        /* <DEDUP_REMOVED lines=16> */
.L_x_27409:
[----:B------:R-:W-:Y:S05]  /*7c90*/  BSYNC B3 ;  /* 0x0000000000037941 */ /* 0x000fea0003800000 */
.L_x_27408:
        /* <DEDUP_REMOVED lines=44> */
.L_x_27407:
[----:B------:R-:W-:Y:S05]  /*7f60*/  BSYNC B2 ;  /* 0x0000000000027941 */ /* 0x000fea0003800000 */
.L_x_27406:
        /* <DEDUP_REMOVED lines=9> */
.L_x_27402:
[----:B------:R-:W-:Y:S05]  /*8000*/  BSYNC B1 ;  /* 0x0000000000017941 */ /* 0x000fea0003800000 */
.L_x_27401:
        /* <DEDUP_REMOVED lines=18> */
.L_x_27413:
[----:B------:R-:W-:Y:S02]  /*8130*/  MOV R10, R12 ;  /* 0x0000000c000a7202 */ /* 0x000fe40000000f00 */
.L_x_27414:
[----:B------:R-:W-:Y:S05]  /*8140*/  BSYNC B2 ;  /* 0x0000000000027941 */ /* 0x000fea0003800000 */
.L_x_27412:
        /* <DEDUP_REMOVED lines=16> */
.L_x_27418:
[----:B------:R-:W-:Y:S05]  /*8250*/  BSYNC B3 ;  /* 0x0000000000037941 */ /* 0x000fea0003800000 */
.L_x_27417:
        /* <DEDUP_REMOVED lines=44> */
.L_x_27416:
[----:B------:R-:W-:Y:S05]  /*8520*/  BSYNC B2 ;  /* 0x0000000000027941 */ /* 0x000fea0003800000 */
.L_x_27415:
[----:B------:R-:W1:Y:S01]  /*8530*/  I2F.U32 R10, R10 ;  /* 0x0000000a000a7306 */ /* 0x000e620000201000 */
[----:B------:R-:W-:Y:S02]  /*8540*/  IMAD.MOV.U32 R107, RZ, RZ, 0x2f800000 ;  /* 0x2f800000ff6b7424 */ /* 0x000fe400078e00ff */
[----:B-----5:R-:W-:Y:S02]  /*8550*/  FMUL.FTZ R126, R90, c[0x0][0x1ec] ;  /* 0x00007b005a7e7a20 */ /* 0x020fe40000410000 */
[----:B-1----:R-:W-:-:S02]  /*8560*/  FFMA.FTZ R106, R10, R107, 1.1641532182693481445e-10 ;  /* 0x2f0000000a6a7423 */ /* 0x002fc4000001006b */
[----:B------:R-:W-:-:S03]  /*8570*/  FMUL.FTZ R107, R126, c[0x0][0x1e8] ;  /* 0x00007a007e6b7a20 */ /* 0x000fc60000410000 */
[----:B------:R-:W-:-:S04]  /*8580*/  FSETP.GTU.FTZ.AND P4, PT, R106, c[0x0][0x1e4], PT ;  /* 0x000079006a007a0b */ /* 0x000fc80003f9c000 */
[----:B------:R-:W-:Y:S02]  /*8590*/  FSEL R106, R107, RZ, !P4 ;  /* 0x000000ff6b6a7208 */ /* 0x000fe40006000000 */
[----:B------:R-:W-:-:S03]  /*85a0*/  SEL R126, RZ, 0x1, P4 ;  /* 0x00000001ff7e7807 */ /* 0x000fc60002000000 */
[----:B------:R-:W-:Y:S02]  /*85b0*/  @P2 FADD.FTZ R106, R82, R106 ;  /* 0x0000006a526a2221 */ /* 0x000fe40000010000 */
.L_x_27411:
[----:B------:R-:W-:Y:S05]  /*85c0*/  BSYNC B1 ;  /* 0x0000000000017941 */ /* 0x000fea0003800000 */
.L_x_27410:
        /* <DEDUP_REMOVED lines=18> */
.L_x_27422:
[----:B------:R-:W-:Y:S02]  /*86f0*/  MOV R139, R12 ;  /* 0x0000000c008b7202 */ /* 0x000fe40000000f00 */
.L_x_27423:
[----:B------:R-:W-:Y:S05]  /*8700*/  BSYNC B2 ;  /* 0x0000000000027941 */ /* 0x000fea0003800000 */
.L_x_27421:
        /* <DEDUP_REMOVED lines=16> */
.L_x_27427:
[----:B------:R-:W-:Y:S05]  /*8810*/  BSYNC B3 ;  /* 0x0000000000037941 */ /* 0x000fea0003800000 */
.L_x_27426:
        /* <DEDUP_REMOVED lines=44> */
.L_x_27425:
[----:B------:R-:W-:Y:S05]  /*8ae0*/  BSYNC B2 ;  /* 0x0000000000027941 */ /* 0x000fea0003800000 */
.L_x_27424:
        /* <DEDUP_REMOVED lines=9> */
.L_x_27420:
[----:B------:R-:W-:Y:S05]  /*8b80*/  BSYNC B1 ;  /* 0x0000000000017941 */ /* 0x000fea0003800000 */
.L_x_27419:
        /* <DEDUP_REMOVED lines=15> */
.L_x_27429:
[----:B------:R-:W-:Y:S05]  /*8c80*/  BSYNC B1 ;  /* 0x0000000000017941 */ /* 0x000fea0003800000 */
.L_x_27428:
[----:B------:R-:W-:Y:S02]  /*8c90*/  IADD3 R123, R123, 0x80, RZ ;  /* 0x000000807b7b7810 */ /* 0x000fe40007ffe0ff */
[----:B------:R-:W-:Y:S02]  /*8ca0*/  IADD3 R138, R138, 0x80, RZ ;  /* 0x000000808a8a7810 */ /* 0x000fe40007ffe0ff */
.L_x_27391:
[----:B------:R-:W-:Y:S05]  /*8cb0*/  BSYNC B0 ;  /* 0x0000000000007941 */ /* 0x000fea0003800000 */
.L_x_27390:
        /* <DEDUP_REMOVED lines=30> */
.L_x_27435:
[----:B------:R-:W-:Y:S02]  /*8ea0*/  IMAD.MOV.U32 R139, RZ, RZ, R12 ;  /* 0x000000ffff8b7224 */ /* 0x000fe400078e000c */
.L_x_27436:
[----:B------:R-:W-:Y:S05]  /*8eb0*/  BSYNC B2 ;  /* 0x0000000000027941 */ /* 0x000fea0003800000 */
.L_x_27434:
        /* <DEDUP_REMOVED lines=16> */
.L_x_27440:
[----:B------:R-:W-:Y:S05]  /*8fc0*/  BSYNC B3 ;  /* 0x0000000000037941 */ /* 0x000fea0003800000 */
.L_x_27439:
        /* <DEDUP_REMOVED lines=44> */
.L_x_27438:
[----:B------:R-:W-:Y:S05]  /*9290*/  BSYNC B2 ;  /* 0x0000000000027941 */ /* 0x000fea0003800000 */
.L_x_27437:
        /* <DEDUP_REMOVED lines=9> */
.L_x_27433:
[----:B--2---:R-:W-:Y:S05]  /*9330*/  BSYNC B1 ;  /* 0x0000000000017941 */ /* 0x004fea0003800000 */
.L_x_27432:
        /* <DEDUP_REMOVED lines=18> */
.L_x_27444:
[----:B------:R-:W-:Y:S02]  /*9460*/  IMAD.MOV.U32 R10, RZ, RZ, R12 ;  /* 0x000000ffff0a7224 */ /* 0x000fe400078e000c */
.L_x_27445:
[----:B------:R-:W-:Y:S05]  /*9470*/  BSYNC B2 ;  /* 0x0000000000027941 */ /* 0x000fea0003800000 */
.L_x_27443:
        /* <DEDUP_REMOVED lines=16> */
.L_x_27449:
[----:B------:R-:W-:Y:S05]  /*9580*/  BSYNC B3 ;  /* 0x0000000000037941 */ /* 0x000fea0003800000 */
.L_x_27448:
        /* <DEDUP_REMOVED lines=44> */
.L_x_27447:
[----:B------:R-:W-:Y:S05]  /*9850*/  BSYNC B2 ;  /* 0x0000000000027941 */ /* 0x000fea0003800000 */
.L_x_27446:
        /* <DEDUP_REMOVED lines=9> */
.L_x_27442:
[----:B------:R-:W-:Y:S05]  /*98f0*/  BSYNC B1 ;  /* 0x0000000000017941 */ /* 0x000fea0003800000 */
.L_x_27441:
        /* <DEDUP_REMOVED lines=18> */
.L_x_27453:
[----:B------:R-:W-:Y:S02]  /*9a20*/  IMAD.MOV.U32 R10, RZ, RZ, R12 ;  /* 0x000000ffff0a7224 */ /* 0x000fe400078e000c */
.L_x_27454:
[----:B------:R-:W-:Y:S05]  /*9a30*/  BSYNC B2 ;  /* 0x0000000000027941 */ /* 0x000fea0003800000 */
.L_x_27452:
        /* <DEDUP_REMOVED lines=16> */
.L_x_27458:
[----:B------:R-:W-:Y:S05]  /*9b40*/  BSYNC B3 ;  /* 0x0000000000037941 */ /* 0x000fea0003800000 */
.L_x_27457:
        /* <DEDUP_REMOVED lines=44> */
.L_x_27456:
[----:B------:R-:W-:Y:S05]  /*9e10*/  BSYNC B2 ;  /* 0x0000000000027941 */ /* 0x000fea0003800000 */
.L_x_27455:
        /* <DEDUP_REMOVED lines=9> */
.L_x_27451:
[----:B------:R-:W-:Y:S05]  /*9eb0*/  BSYNC B1 ;  /* 0x0000000000017941 */ /* 0x000fea0003800000 */
.L_x_27450:
        /* <DEDUP_REMOVED lines=18> */
.L_x_27462:
[----:B------:R-:W-:Y:S02]  /*9fe0*/  IMAD.MOV.U32 R139, RZ, RZ, R12 ;  /* 0x000000ffff8b7224 */ /* 0x000fe400078e000c */
.L_x_27463:
[----:B------:R-:W-:Y:S05]  /*9ff0*/  BSYNC B2 ;  /* 0x0000000000027941 */ /* 0x000fea0003800000 */
.L_x_27461:
        /* <DEDUP_REMOVED lines=16> */
.L_x_27467:
[----:B------:R-:W-:Y:S05]  /*a100*/  BSYNC B3 ;  /* 0x0000000000037941 */ /* 0x000fea0003800000 */
.L_x_27466:
        /* <DEDUP_REMOVED lines=44> */
.L_x_27465:
[----:B------:R-:W-:Y:S05]  /*a3d0*/  BSYNC B2 ;  /* 0x0000000000027941 */ /* 0x000fea0003800000 */
.L_x_27464:
        /* <DEDUP_REMOVED lines=9> */
.L_x_27460:
[----:B------:R-:W-:Y:S05]  /*a470*/  BSYNC B1 ;  /* 0x0000000000017941 */ /* 0x000fea0003800000 */
.L_x_27459:
        /* <DEDUP_REMOVED lines=15> */
.L_x_27469:
[----:B------:R-:W-:Y:S05]  /*a570*/  BSYNC B1 ;  /* 0x0000000000017941 */ /* 0x000fea0003800000 */
.L_x_27468:
[----:B------:R-:W-:Y:S02]  /*a580*/  IADD3 R123, R123, 0x80, RZ ;  /* 0x000000807b7b7810 */ /* 0x000fe40007ffe0ff */
[----:B------:R-:W-:Y:S02]  /*a590*/  IADD3 R138, R138, 0x80, RZ ;  /* 0x000000808a8a7810 */ /* 0x000fe40007ffe0ff */
.L_x_27431:
[----:B------:R-:W-:Y:S05]  /*a5a0*/  BSYNC B0 ;  /* 0x0000000000007941 */ /* 0x000fea0003800000 */
.L_x_27430:
        /* <DEDUP_REMOVED lines=30> */
.L_x_27475:
[----:B------:R-:W-:Y:S02]  /*a790*/  IMAD.MOV.U32 R139, RZ, RZ, R12 ;  /* 0x000000ffff8b7224 */ /* 0x000fe400078e000c */
.L_x_27476:
[----:B------:R-:W-:Y:S05]  /*a7a0*/  BSYNC B2 ;  /* 0x0000000000027941 */ /* 0x000fea0003800000 */
.L_x_27474:
        /* <DEDUP_REMOVED lines=16> */
.L_x_27480:
[----:B------:R-:W-:Y:S05]  /*a8b0*/  BSYNC B3 ;  /* 0x0000000000037941 */ /* 0x000fea0003800000 */
.L_x_27479:
        /* <DEDUP_REMOVED lines=44> */
.L_x_27478:
[----:B------:R-:W-:Y:S05]  /*ab80*/  BSYNC B2 ;  /* 0x0000000000027941 */ /* 0x000fea0003800000 */
.L_x_27477:
        /* <DEDUP_REMOVED lines=9> */
.L_x_27473:
[----:B-1----:R-:W-:Y:S05]  /*ac20*/  BSYNC B1 ;  /* 0x0000000000017941 */ /* 0x002fea0003800000 */
.L_x_27472:
        /* <DEDUP_REMOVED lines=18> */
.L_x_27484:
[----:B------:R-:W-:Y:S02]  /*ad50*/  IMAD.MOV.U32 R10, RZ, RZ, R12 ;  /* 0x000000ffff0a7224 */ /* 0x000fe400078e000c */
.L_x_27485:
[----:B------:R-:W-:Y:S05]  /*ad60*/  BSYNC B2 ;  /* 0x0000000000027941 */ /* 0x000fea0003800000 */
.L_x_27483:
        /* <DEDUP_REMOVED lines=16> */
.L_x_27489:
[----:B------:R-:W-:Y:S05]  /*ae70*/  BSYNC B3 ;  /* 0x0000000000037941 */ /* 0x000fea0003800000 */
.L_x_27488:
        /* <DEDUP_REMOVED lines=44> */
.L_x_27487:
[----:B------:R-:W-:Y:S05]  /*b140*/  BSYNC B2 ;  /* 0x0000000000027941 */ /* 0x000fea0003800000 */
.L_x_27486:
        /* <DEDUP_REMOVED lines=9> */
.L_x_27482:
[----:B------:R-:W-:Y:S05]  /*b1e0*/  BSYNC B1 ;  /* 0x0000000000017941 */ /* 0x000fea0003800000 */
.L_x_27481:
        /* <DEDUP_REMOVED lines=18> */
.L_x_27493:
[----:B------:R-:W-:Y:S02]  /*b310*/  IMAD.MOV.U32 R10, RZ, RZ, R12 ;  /* 0x000000ffff0a7224 */ /* 0x000fe400078e000c */
.L_x_27494:
[----:B------:R-:W-:Y:S05]  /*b320*/  BSYNC B2 ;  /* 0x0000000000027941 */ /* 0x000fea0003800000 */
.L_x_27492:
        /* <DEDUP_REMOVED lines=16> */
.L_x_27498:
[----:B------:R-:W-:Y:S05]  /*b430*/  BSYNC B3 ;  /* 0x0000000000037941 */ /* 0x000fea0003800000 */
.L_x_27497:
        /* <DEDUP_REMOVED lines=44> */
.L_x_27496:
[----:B------:R-:W-:Y:S05]  /*b700*/  BSYNC B2 ;  /* 0x0000000000027941 */ /* 0x000fea0003800000 */
.L_x_27495:
        /* <DEDUP_REMOVED lines=9> */
.L_x_27491:
[----:B------:R-:W-:Y:S05]  /*b7a0*/  BSYNC B1 ;  /* 0x0000000000017941 */ /* 0x000fea0003800000 */
.L_x_27490:
        /* <DEDUP_REMOVED lines=18> */
.L_x_27502:
[----:B------:R-:W-:Y:S02]  /*b8d0*/  IMAD.MOV.U32 R139, RZ, RZ, R12 ;  /* 0x000000ffff8b7224 */ /* 0x000fe400078e000c */
.L_x_27503:
[----:B------:R-:W-:Y:S05]  /*b8e0*/  BSYNC B2 ;  /* 0x0000000000027941 */ /* 0x000fea0003800000 */
.L_x_27501:
        /* <DEDUP_REMOVED lines=16> */
.L_x_27507:
[----:B------:R-:W-:Y:S05]  /*b9f0*/  BSYNC B3 ;  /* 0x0000000000037941 */ /* 0x000fea0003800000 */
.L_x_27506:
        /* <DEDUP_REMOVED lines=44> */
.L_x_27505:
[----:B------:R-:W-:Y:S05]  /*bcc0*/  BSYNC B2 ;  /* 0x0000000000027941 */ /* 0x000fea0003800000 */
.L_x_27504:
        /* <DEDUP_REMOVED lines=9> */
.L_x_27500:
[----:B------:R-:W-:Y:S05]  /*bd60*/  BSYNC B1 ;  /* 0x0000000000017941 */ /* 0x000fea0003800000 */
.L_x_27499:
        /* <DEDUP_REMOVED lines=15> */
.L_x_27509:
[----:B------:R-:W-:Y:S05]  /*be60*/  BSYNC B1 ;  /* 0x0000000000017941 */ /* 0x000fea0003800000 */
.L_x_27508:
[----:B------:R-:W-:Y:S02]  /*be70*/  IADD3 R123, R123, 0x80, RZ ;  /* 0x000000807b7b7810 */ /* 0x000fe40007ffe0ff */
[----:B------:R-:W-:Y:S02]  /*be80*/  IADD3 R138, R138, 0x80, RZ ;  /* 0x000000808a8a7810 */ /* 0x000fe40007ffe0ff */
.L_x_27471:
[----:B------:R-:W-:Y:S05]  /*be90*/  BSYNC B0 ;  /* 0x0000000000007941 */ /* 0x000fea0003800000 */
.L_x_27470:
[----:B------:R-:W-:Y:S01]  /*bea0*/  ISETP.NE.AND P2, PT, R134, RZ, PT ;  /* 0x000000ff8600720c */ /* 0x000fe20003f45270 */
[----:B------:R-:W-:-:S12]  /*beb0*/  BSSY B0, `(.L_x_27510) ;  /* 0x0000189000007945 */ /* 0x000fd80003800000 */
[----:B------:R-:W-:Y:S05]  /*bec0*/  @!P2 BRA `(.L_x_27511) ;  /* 0x000018700000a947 */ /* 0x000fea0003800000 */
[----:B------:R-:W-:-:S04]  /*bed0*/  ISETP.NE.U32.AND P2, PT, RZ, c[0x0][0x180], PT ;  /* 0x00006000ff007a0c */ /* 0x000fc80003f45070 */
[----:B------:R-:W-:Y:S02]  /*bee0*/  ISETP.NE.AND.EX P2, PT, RZ, c[0x0][0x184], PT, P2 ;  /* 0x00006100ff007a0c */ /* 0x000fe40003f45320 */
[----:B-1----:R-:W-:-:S11]  /*bef0*/  @P1 MOV R137, 0x10 ;  /* 0x0000001000891802 */ /* 0x002fd60000000f00 */
[----:B------:R-:W-:-:S04]  /*bf00*/  @P2 IMAD.MOV.U32 R118, RZ, RZ, 0x10 ;  /* 0x00000010ff762424 */ /* 0x000fc800078e00ff */
        /* <DEDUP_REMOVED lines=23> */
.L_x_27515:
[----:B------:R-:W-:Y:S02]  /*c080*/  IMAD.MOV.U32 R118, RZ, RZ, R12 ;  /* 0x000000ffff767224 */ /* 0x000fe400078e000c */
.L_x_27516:
[----:B------:R-:W-:Y:S05]  /*c090*/  BSYNC B2 ;  /* 0x0000000000027941 */ /* 0x000fea0003800000 */
.L_x_27514:
        /* <DEDUP_REMOVED lines=16> */
.L_x_27520:
[----:B------:R-:W-:Y:S05]  /*c1a0*/  BSYNC B3 ;  /* 0x0000000000037941 */ /* 0x000fea0003800000 */
.L_x_27519:
        /* <DEDUP_REMOVED lines=44> */
.L_x_27518:
[----:B------:R-:W-:Y:S05]  /*c470*/  BSYNC B2 ;  /* 0x0000000000027941 */ /* 0x000fea0003800000 */
.L_x_27517:
        /* <DEDUP_REMOVED lines=9> */
.L_x_27513:
[----:B-1----:R-:W-:Y:S05]  /*c510*/  BSYNC B1 ;  /* 0x0000000000017941 */ /* 0x002fea0003800000 */
.L_x_27512:
        /* <DEDUP_REMOVED lines=18> */
.L_x_27524:
[----:B------:R-:W-:Y:S02]  /*c640*/  IMAD.MOV.U32 R10, RZ, RZ, R12 ;  /* 0x000000ffff0a7224 */ /* 0x000fe400078e000c */
.L_x_27525:
[----:B------:R-:W-:Y:S05]  /*c650*/  BSYNC B2 ;  /* 0x0000000000027941 */ /* 0x000fea0003800000 */
.L_x_27523:
        /* <DEDUP_REMOVED lines=16> */
.L_x_27529:
[----:B------:R-:W-:Y:S05]  /*c760*/  BSYNC B3 ;  /* 0x0000000000037941 */ /* 0x000fea0003800000 */
.L_x_27528:
        /* <DEDUP_REMOVED lines=44> */
.L_x_27527:
[----:B------:R-:W-:Y:S05]  /*ca30*/  BSYNC B2 ;  /* 0x0000000000027941 */ /* 0x000fea0003800000 */
.L_x_27526:
        /* <DEDUP_REMOVED lines=9> */
.L_x_27522:
[----:B------:R-:W-:Y:S05]  /*cad0*/  BSYNC B1 ;  /* 0x0000000000017941 */ /* 0x000fea0003800000 */
.L_x_27521:
        /* <DEDUP_REMOVED lines=18> */
.L_x_27533:
[----:B------:R-:W-:Y:S02]  /*cc00*/  IMAD.MOV.U32 R10, RZ, RZ, R12 ;  /* 0x000000ffff0a7224 */ /* 0x000fe400078e000c */
.L_x_27534:
[----:B------:R-:W-:Y:S05]  /*cc10*/  BSYNC B2 ;  /* 0x0000000000027941 */ /* 0x000fea0003800000 */
.L_x_27532:
        /* <DEDUP_REMOVED lines=16> */
.L_x_27538:
[----:B------:R-:W-:Y:S05]  /*cd20*/  BSYNC B3 ;  /* 0x0000000000037941 */ /* 0x000fea0003800000 */
.L_x_27537:
        /* <DEDUP_REMOVED lines=44> */
.L_x_27536:
[----:B------:R-:W-:Y:S05]  /*cff0*/  BSYNC B2 ;  /* 0x0000000000027941 */ /* 0x000fea0003800000 */
.L_x_27535:
        /* <DEDUP_REMOVED lines=9> */
.L_x_27531:
[----:B------:R-:W-:Y:S05]  /*d090*/  BSYNC B1 ;  /* 0x0000000000017941 */ /* 0x000fea0003800000 */
.L_x_27530:
        /* <DEDUP_REMOVED lines=18> */
.L_x_27542:
[----:B------:R-:W-:Y:S02]  /*d1c0*/  IMAD.MOV.U32 R122, RZ, RZ, R12 ;  /* 0x000000ffff7a7224 */ /* 0x000fe400078e000c */
.L_x_27543:
[----:B------:R-:W-:Y:S05]  /*d1d0*/  BSYNC B2 ;  /* 0x0000000000027941 */ /* 0x000fea0003800000 */
.L_x_27541:
        /* <DEDUP_REMOVED lines=16> */
.L_x_27547:
[----:B------:R-:W-:Y:S05]  /*d2e0*/  BSYNC B3 ;  /* 0x0000000000037941 */ /* 0x000fea0003800000 */
.L_x_27546:
        /* <DEDUP_REMOVED lines=44> */
.L_x_27545:
[----:B------:R-:W-:Y:S05]  /*d5b0*/  BSYNC B2 ;  /* 0x0000000000027941 */ /* 0x000fea0003800000 */
.L_x_27544:
        /* <DEDUP_REMOVED lines=9> */
.L_x_27540:
[----:B------:R-:W-:Y:S05]  /*d650*/  BSYNC B1 ;  /* 0x0000000000017941 */ /* 0x000fea0003800000 */
.L_x_27539:
[----:B------:R-:W-:-:S04]  /*d660*/  IMAD.MOV.U32 R122, RZ, RZ, 0x10 ;  /* 0x00000010ff7a7424 */ /* 0x000fc800078e00ff */
[----:B------:R-:W-:-:S05]  /*d670*/  IMAD.WIDE.U32 R122, R123, R122, c[0x0][0x188] ;  /* 0x000062007b7a7625 */ /* 0x000fca00078e007a */
[----:B------:R1:W-:Y:S01]  /*d680*/  STG.E.128 [R122.64], R116 ;  /* 0x000000747a007986 */ /* 0x0003e2000c101d06 */
[----:B------:R-:W-:Y:S05]  /*d690*/  @!P1 BRA `(.L_x_27511) ;  /* 0x000000a000009947 */ /* 0x000fea0003800000 */
[----:B-1----:R-:W-:Y:S01]  /*d6a0*/  IMAD.U32 R123, R126, 0x10000, RZ ;  /* 0x000100007e7b7824 */ /* 0x002fe200078e00ff */
[----:B------:R-:W-:Y:S01]  /*d6b0*/  LOP3.LUT R122, R127, 0xffff, RZ, 0xc0, !PT ;  /* 0x0000ffff7f7a7812 */ /* 0x000fe200078ec0ff */
[----:B------:R-:W-:Y:S01]  /*d6c0*/  IMAD.WIDE.U32 R138, R138, R121, c[0x0][0x190] ;  /* 0x000064008a8a7625 */ /* 0x000fe200078e0079 */
[----:B------:R-:W-:Y:S02]  /*d6d0*/  LOP3.LUT R137, R125, 0xff, RZ, 0xc0, !PT ;  /* 0x000000ff7d897812 */ /* 0x000fe400078ec0ff */
[----:B------:R-:W-:-:S05]  /*d6e0*/  LOP3.LUT R123, R123, 0xff0000, RZ, 0xc0, !PT ;  /* 0x00ff00007b7b7812 */ /* 0x000fca00078ec0ff */
[----:B------:R-:W-:Y:S01]  /*d6f0*/  IMAD R122, R122, 0x1000000, R123 ;  /* 0x010000007a7a7824 */ /* 0x000fe200078e027b */
[----:B------:R-:W-:-:S04]  /*d700*/  LOP3.LUT R123, R124, 0xff, RZ, 0xc0, !PT ;  /* 0x000000ff7c7b7812 */ /* 0x000fc800078ec0ff */
[----:B------:R-:W-:-:S05]  /*d710*/  LEA R122, R137, R122, 0x8 ;  /* 0x0000007a897a7211 */ /* 0x000fca00078e40ff */
[----:B------:R-:W-:-:S05]  /*d720*/  IMAD.IADD R123, R122, 0x1, R123 ;  /* 0x000000017a7b7824 */ /* 0x000fca00078e027b */
[----:B------:R1:W-:Y:S02]  /*d730*/  STG.E [R138.64], R123 ;  /* 0x0000007b8a007986 */ /* 0x0003e4000c101906 */
.L_x_27511:
[----:B------:R-:W-:Y:S05]  /*d740*/  BSYNC B0 ;  /* 0x0000000000007941 */ /* 0x000fea0003800000 */
.L_x_27510:
[----:B-1----:R-:W-:Y:S01]  /*d750*/  FADD.FTZ R122, RZ, R84 ;  /* 0x00000054ff7a7221 */ /* 0x002fe20000010000 */
        /* <DEDUP_REMOVED lines=46> */
.L_x_27568:
[----:B-12---:R-:W-:Y:S01]  /*da40*/  FADD.FTZ R123, R123, R122 ;  /* 0x0000007a7b7b7221 */ /* 0x006fe20000010000 */
[----:B------:R-:W-:Y:S05]  /*da50*/  BRA.DIV ~URZ, `(.L_x_27549) ;  /* 0x000014b27f007947 */ /* 0x000fea000b800000 */
[----:B------:R-:W1:Y:S01]  /*da60*/  SHFL.BFLY PT, R122, R123, 0x2, 0x1f ;  /* 0x0c401f007b7a7f89 */ /* 0x000e6200000e0000 */
        /* <DEDUP_REMOVED lines=85> */
.L_x_27569:
[----:B------:R-:W-:Y:S01]  /*dfc0*/  LOP3.LUT P1, RZ, R0, 0x1f, RZ, 0xc0, !PT ;  /* 0x0000001f00ff7812 */ /* 0x000fe2000782c0ff */
        /* <DEDUP_REMOVED lines=12> */
[----:B------:R-:W-:Y:S02]  /*e090*/  @!P1 IMAD.MOV.U32 R121, RZ, RZ, R15 ;  /* 0x000000ffff799224 */ /* 0x000fe400078e000f */
[----:B------:R-:W-:Y:S02]  /*e0a0*/  BSSY B0, `(.L_x_27550) ;  /* 0x00000d8000007945 */ /* 0x000fe40003800000 */
[----:B------:R-:W-:Y:S01]  /*e0b0*/  I2F R145, R121 ;  /* 0x0000007900917306 */ /* 0x000fe20000201400 */
[----:B------:R-:W1:Y:S04]  /*e0c0*/  SHFL.DOWN PT, R142, R121, 0x2, 0x1f ;  /* 0x08401f00798e7f89 */ /* 0x000e6800000e0000 */
[----:B------:R-:W2:Y:S01]  /*e0d0*/  @!P1 LDS.64 R136, [R140.X8] ;  /* 0x000000008c889984 */ /* 0x000ea20000008a00 */
[----:B------:R-:W-:Y:S01]  /*e0e0*/  LOP3.LUT P1, RZ, R138, 0x1f, R0, 0xf8, !PT ;  /* 0x0000001f8aff7812 */ /* 0x000fe2000782f800 */
[----:B-1----:R-:W-:-:S02]  /*e0f0*/  IMAD.IADD R141, R142, 0x1, R121 ;  /* 0x000000018e8d7824 */ /* 0x002fc400078e0279 */
[----:B------:R-:W-:Y:S10]  /*e100*/  I2F R142, R142 ;  /* 0x0000008e008e7306 */ /* 0x000ff40000201400 */
[C---:B------:R-:W-:Y:S01]  /*e110*/  @!P1 LEA R138, P2, R6.reuse, c[0x0][0x1a0], 0x2 ;  /* 0x00006800068a9a11 */ /* 0x040fe200078410ff */
[----:B------:R-:W-:Y:S03]  /*e120*/  SHFL.DOWN PT, R148, R141, 0x1, 0x1f ;  /* 0x08201f008d947f89 */ /* 0x000fe600000e0000 */
[C---:B0-----:R-:W-:Y:S01]  /*e130*/  @!P1 LEA.HI.X R139, R6.reuse, c[0x0][0x1a4], R135, 0x2, P2 ;  /* 0x00006900068b9a11 */ /* 0x041fe200010f1487 */
[----:B------:R-:W0:Y:S01]  /*e140*/  I2F R143, R141 ;  /* 0x0000008d008f7306 */ /* 0x000e220000201400 */
[----:B------:R-:W-:-:S04]  /*e150*/  @!P1 LEA R122, P2, R6, c[0x0][0x1a8], 0x2 ;  /* 0x00006a00067a9a11 */ /* 0x000fc800078410ff */
[----:B------:R-:W-:Y:S02]  /*e160*/  @!P1 LEA.HI.X R123, R6, c[0x0][0x1ac], R135, 0x2, P2 ;  /* 0x00006b00067b9a11 */ /* 0x000fe400010f1487 */
[----:B------:R-:W-:Y:S01]  /*e170*/  ISETP.NE.AND P2, PT, RZ, UR8, PT ;  /* 0x00000008ff007c0c */ /* 0x000fe2000bf45270 */
[----:B0-----:R-:W0:Y:S01]  /*e180*/  MUFU.RCP R144, R143 ;  /* 0x0000008f00907308 */ /* 0x001e220000001000 */
[----:B--2---:R-:W1:Y:S04]  /*e190*/  SHFL.DOWN PT, R135, R136, 0x2, 0x1f ;  /* 0x08401f0088877f89 */ /* 0x004e6800000e0000 */
[----:B------:R-:W2:Y:S01]  /*e1a0*/  SHFL.DOWN PT, R140, R137, 0x2, 0x1f ;  /* 0x08401f00898c7f89 */ /* 0x000ea200000e0000 */
[C---:B-1----:R-:W-:Y:S02]  /*e1b0*/  FMUL.FTZ R146, R135.reuse, R142 ;  /* 0x0000008e87927220 */ /* 0x042fe40000410000 */
[----:B------:R-:W-:-:S02]  /*e1c0*/  FADD.FTZ R135, -R135, R136 ;  /* 0x0000008887877221 */ /* 0x000fc40000010100 */
[----:B------:R-:W-:Y:S02]  /*e1d0*/  FFMA.FTZ R147, R145, R136, R146 ;  /* 0x0000008891937223 */ /* 0x000fe40000010092 */
[----:B------:R-:W-:Y:S02]  /*e1e0*/  FMUL.FTZ R135, R135, R135 ;  /* 0x0000008787877220 */ /* 0x000fe40000410000 */
[----:B0-----:R-:W-:Y:S02]  /*e1f0*/  FMUL.FTZ R146, R144, R147 ;  /* 0x0000009390927220 */ /* 0x001fe40000410000 */
[----:B------:R-:W-:Y:S02]  /*e200*/  FMUL.FTZ R135, R135, R145 ;  /* 0x0000009187877220 */ /* 0x000fe40000410000 */
[----:B------:R-:W-:Y:S02]  /*e210*/  IMAD.IADD R145, R141, 0x1, R148 ;  /* 0x000000018d917824 */ /* 0x000fe400078e0294 */
        /* <DEDUP_REMOVED lines=16> */
[----:B------:R-:W-:Y:S01]  /*e320*/  FFMA.FTZ R136, R135, R140, R136 ;  /* 0x0000008c87887223 */ /* 0x000fe20000010088 */
[----:B------:R-:W-:Y:S02]  /*e330*/  MOV R135, c[0x0][0x1e0] ;  /* 0x0000780000877a02 */ /* 0x000fe40000000f00 */
[----:B------:R-:W0:Y:S04]  /*e340*/  SHFL.IDX PT, R137, R142, RZ, 0x1f ;  /* 0x00001fff8e897589 */ /* 0x000e2800000e0000 */
        /* <DEDUP_REMOVED lines=26> */
[----:B------:R-:W-:Y:S02]  /*e4f0*/  IMAD.MOV.U32 R142, RZ, RZ, 0x10 ;  /* 0x00000010ff8e7424 */ /* 0x000fe400078e00ff */
[----:B------:R-:W-:Y:S02]  /*e500*/  FMUL.FTZ R140, R135, R140 ;  /* 0x0000008c878c7220 */ /* 0x000fe40000410000 */
[----:B------:R-:W-:Y:S02]  /*e510*/  FFMA.FTZ R120, R20, R121, R16 ;  /* 0x0000007914787223 */ /* 0x000fe40000010010 */
[----:B------:R-:W-:Y:S02]  /*e520*/  FFMA.FTZ R121, R21, R122, R17 ;  /* 0x0000007a15797223 */ /* 0x000fe40000010011 */
[----:B------:R-:W-:-:S02]  /*e530*/  FFMA.FTZ R122, R22, R123, R18 ;  /* 0x0000007b167a7223 */ /* 0x000fc40000010012 */
[C---:B------:R-:W-:Y:S01]  /*e540*/  IMAD.WIDE.U32 R136, R139.reuse, R142, c[0x0][0x208] ;  /* 0x000082008b887625 */ /* 0x040fe200078e008e */
[----:B------:R-:W-:-:S03]  /*e550*/  IADD3 R139, R139, 0x80, RZ ;  /* 0x000000808b8b7810 */ /* 0x000fc60007ffe0ff */
[----:B------:R-:W-:-:S05]  /*e560*/  FFMA.FTZ R123, R23, R140, R19 ;  /* 0x0000008c177b7223 */ /* 0x000fca0000010013 */
[----:B------:R0:W-:Y:S02]  /*e570*/  STG.E.128 [R136.64], R120 ;  /* 0x0000007888007986 */ /* 0x0001e4000c101d06 */
.L_x_27553:
[----:B------:R-:W-:Y:S05]  /*e580*/  BSYNC B1 ;  /* 0x0000000000017941 */ /* 0x000fea0003800000 */
.L_x_27552:
        /* <DEDUP_REMOVED lines=19> */
.L_x_27555:
[----:B------:R-:W-:Y:S05]  /*e6c0*/  BSYNC B1 ;  /* 0x0000000000017941 */ /* 0x000fea0003800000 */
.L_x_27554:
        /* <DEDUP_REMOVED lines=19> */
.L_x_27557:
[----:B------:R-:W-:Y:S05]  /*e800*/  BSYNC B1 ;  /* 0x0000000000017941 */ /* 0x000fea0003800000 */
.L_x_27556:
[----:B------:R-:W-:Y:S01]  /*e810*/  ISETP.NE.AND P1, PT, R130, RZ, PT ;  /* 0x000000ff8200720c */ /* 0x000fe20003f25270 */
        /* <DEDUP_REMOVED lines=18> */
.L_x_27559:
[----:B------:R-:W-:Y:S05]  /*e940*/  BSYNC B1 ;  /* 0x0000000000017941 */ /* 0x000fea0003800000 */
.L_x_27558:
        /* <DEDUP_REMOVED lines=19> */
.L_x_27561:
[----:B------:R-:W-:Y:S05]  /*ea80*/  BSYNC B1 ;  /* 0x0000000000017941 */ /* 0x000fea0003800000 */
.L_x_27560:
        /* <DEDUP_REMOVED lines=19> */
.L_x_27563:
[----:B------:R-:W-:Y:S05]  /*ebc0*/  BSYNC B1 ;  /* 0x0000000000017941 */ /* 0x000fea0003800000 */
.L_x_27562:
        /* <DEDUP_REMOVED lines=19> */
.L_x_27565:
[----:B------:R-:W-:Y:S05]  /*ed00*/  BSYNC B1 ;  /* 0x0000000000017941 */ /* 0x000fea0003800000 */
.L_x_27564:
[----:B------:R-:W-:-:S13]  /*ed10*/  ISETP.NE.AND P1, PT, R134, RZ, PT ;  /* 0x000000ff8600720c */ /* 0x000fda0003f25270 */
        /* <DEDUP_REMOVED lines=12> */
[----:B------:R-:W-:-:S04]  /*ede0*/  IMAD.WIDE.U32 R136, R139, R140, c[0x0][0x208] ;  /* 0x000082008b887625 */ /* 0x000fc800078e008c */
[----:B------:R-:W-:Y:S02]  /*edf0*/  FFMA.FTZ R123, R79, R138, R75 ;  /* 0x0000008a4f7b7223 */ /* 0x000fe4000001004b */
[----:B------:R-:W-:-:S05]  /*ee00*/  FFMA.FTZ R122, R78, R141, R74 ;  /* 0x0000008d4e7a7223 */ /* 0x000fca000001004a */
[----:B------:R0:W-:Y:S02]  /*ee10*/  STG.E.128 [R136.64], R120 ;  /* 0x0000007888007986 */ /* 0x0001e4000c101d06 */
.L_x_27551:
[----:B0-----:R-:W-:Y:S05]  /*ee20*/  BSYNC B0 ;  /* 0x0000000000007941 */ /* 0x001fea0003800000 */
.L_x_27550:
[----:B------:R-:W-:Y:S02]  /*ee30*/  LOP3.LUT P1, RZ, R13, 0xff, RZ, 0xc0, !PT ;  /* 0x000000ff0dff7812 */ /* 0x000fe4000782c0ff */
[----:B------:R-:W-:Y:S02]  /*ee40*/  IADD3 R6, R6, c[0x0][0x160], RZ ;  /* 0x0000580006067a10 */ /* 0x000fe40007ffe0ff */
[----:B------:R-:W-:Y:S02]  /*ee50*/  SEL R13, RZ, 0x1, P1 ;  /* 0x00000001ff0d7807 */ /* 0x000fe40000800000 */
[----:B------:R-:W-:-:S13]  /*ee60*/  ISETP.GE.AND P1, PT, R6, c[0x0][0x164], PT ;  /* 0x0000590006007a0c */ /* 0x000fda0003f26270 */
[----:B------:R-:W-:Y:S01]  /*ee70*/  @P1 CALL.REL.NOINC `(.L_x_27566) ;  /* 0x0000001000001944 */ /* 0x000fe20003c00000 */
[----:B------:R-:W-:Y:S05]  /*ee80*/  BRA `(.L_x_27567) ;  /* 0xffff207000007947 */ /* 0x000fea000383ffff */
.L_x_27566:
[----:B------:R-:W-:Y:S05]  /*ee90*/  EXIT ;  /* 0x000000000000794d */ /* 0x000fea0003800000 */
.L_x_27548:
[----:B------:R-:W-:Y:S01]  /*eea0*/  IMAD.MOV.U32 R140, RZ, RZ, 0x1 ;  /* 0x00000001ff8c7424 */ /* 0x000fe200078e00ff */
[----:B------:R-:W-:Y:S01]  /*eeb0*/  MOV R136, 0xeef0 ;  /* 0x0000eef000887802 */ /* 0x000fe20000000f00 */
[----:B------:R-:W-:Y:S02]  /*eec0*/  IMAD.MOV.U32 R138, RZ, RZ, 0x1f ;  /* 0x0000001fff8a7424 */ /* 0x000fe400078e00ff */
[----:B------:R-:W-:Y:S02]  /*eed0*/  IMAD.MOV.U32 R141, RZ, RZ, -0x1 ;  /* 0xffffffffff8d7424 */ /* 0x000fe400078e00ff */
[----:B0----5:R-:W-:Y:S05]  /*eee0*/  CALL.REL.NOINC `($__internal_154_$__cuda_sm70_shflsync_bfly_p) ;  /* 0x000007e000007944 */ /* 0x021fea0003c00000 */
[----:B-1----:R-:W-:Y:S01]  /*eef0*/  MOV R122, R140 ;  /* 0x0000008c007a7202 */ /* 0x002fe20000000f00 */
[----:B0-----:R-:W-:Y:S05]  /*ef00*/  BRA `(.L_x_27568) ;  /* 0xffffeb3000007947 */ /* 0x001fea000383ffff */
.L_x_27549:
[----:B------:R-:W-:Y:S01]  /*ef10*/  IMAD.MOV.U32 R140, RZ, RZ, 0x2 ;  /* 0x00000002ff8c7424 */ /* 0x000fe200078e00ff */
[----:B------:R-:W-:Y:S01]  /*ef20*/  MOV R136, 0xef60 ;  /* 0x0000ef6000887802 */ /* 0x000fe20000000f00 */
[----:B------:R-:W-:Y:S02]  /*ef30*/  IMAD.MOV.U32 R138, RZ, RZ, 0x1f ;  /* 0x0000001fff8a7424 */ /* 0x000fe400078e00ff */
[----:B------:R-:W-:Y:S02]  /*ef40*/  IMAD.MOV.U32 R141, RZ, RZ, -0x1 ;  /* 0xffffffffff8d7424 */ /* 0x000fe400078e00ff */
[----:B0----5:R-:W-:Y:S05]  /*ef50*/  CALL.REL.NOINC `($__internal_154_$__cuda_sm70_shflsync_bfly_p) ;  /* 0x0000077000007944 */ /* 0x021fea0003c00000 */
[----:B01----:R-:W-:Y:S01]  /*ef60*/  FADD.FTZ R123, R123, R140 ;  /* 0x0000008c7b7b7221 */ /* 0x003fe20000010000 */
[----:B------:R-:W-:Y:S01]  /*ef70*/  HFMA2.MMA R140, -RZ, RZ, 0, 2.384185791015625e-07 ;  /* 0x00000004ff8c7435 */ /* 0x000fe200000001ff */
[----:B------:R-:W-:Y:S01]  /*ef80*/  IMAD.MOV.U32 R138, RZ, RZ, 0x1f ;  /* 0x0000001fff8a7424 */ /* 0x000fe200078e00ff */
[----:B------:R-:W-:Y:S01]  /*ef90*/  MOV R136, 0xefc0 ;  /* 0x0000efc000887802 */ /* 0x000fe20000000f00 */
[----:B------:R-:W-:-:S03]  /*efa0*/  IMAD.MOV.U32 R141, RZ, RZ, -0x1 ;  /* 0xffffffffff8d7424 */ /* 0x000fc600078e00ff */
[----:B------:R-:W-:Y:S05]  /*efb0*/  CALL.REL.NOINC `($__internal_154_$__cuda_sm70_shflsync_bfly_p) ;  /* 0x0000071000007944 */ /* 0x000fea0003c00000 */
[----:B01----:R-:W-:Y:S01]  /*efc0*/  FADD.FTZ R123, R123, R140 ;  /* 0x0000008c7b7b7221 */ /* 0x003fe20000010000 */
[----:B------:R-:W-:Y:S01]  /*efd0*/  MOV R138, 0x1f ;  /* 0x0000001f008a7802 */ /* 0x000fe20000000f00 */
[----:B------:R-:W-:Y:S01]  /*efe0*/  IMAD.MOV.U32 R140, RZ, RZ, 0x8 ;  /* 0x00000008ff8c7424 */ /* 0x000fe200078e00ff */
[----:B------:R-:W-:Y:S01]  /*eff0*/  MOV R136, 0xf020 ;  /* 0x0000f02000887802 */ /* 0x000fe20000000f00 */
[----:B------:R-:W-:-:S02]  /*f000*/  IMAD.MOV.U32 R141, RZ, RZ, -0x1 ;  /* 0xffffffffff8d7424 */ /* 0x000fc400078e00ff */
[----:B------:R-:W-:Y:S05]  /*f010*/  CALL.REL.NOINC `($__internal_154_$__cuda_sm70_shflsync_bfly_p) ;  /* 0x000006b000007944 */ /* 0x000fea0003c00000 */
[----:B01----:R-:W-:Y:S01]  /*f020*/  FADD.FTZ R123, R123, R140 ;  /* 0x0000008c7b7b7221 */ /* 0x003fe20000010000 */
[----:B------:R-:W-:Y:S01]  /*f030*/  MOV R141, 0xffffffff ;  /* 0xffffffff008d7802 */ /* 0x000fe20000000f00 */
[----:B------:R-:W-:Y:S01]  /*f040*/  IMAD.MOV.U32 R140, RZ, RZ, 0x10 ;  /* 0x00000010ff8c7424 */ /* 0x000fe200078e00ff */
[----:B------:R-:W-:Y:S01]  /*f050*/  MOV R136, 0xf080 ;  /* 0x0000f08000887802 */ /* 0x000fe20000000f00 */
[----:B------:R-:W-:-:S02]  /*f060*/  IMAD.MOV.U32 R138, RZ, RZ, 0x1f ;  /* 0x0000001fff8a7424 */ /* 0x000fc400078e00ff */
[----:B------:R-:W-:Y:S05]  /*f070*/  CALL.REL.NOINC `($__internal_154_$__cuda_sm70_shflsync_bfly_p) ;  /* 0x0000065000007944 */ /* 0x000fea0003c00000 */
        /* <DEDUP_REMOVED lines=15> */
[----:B------:R-:W-:Y:S01]  /*f170*/  FADD.FTZ R139, R94, -R122 ;  /* 0x8000007a5e8b7221 */ /* 0x000fe20000010000 */
[----:B------:R-:W-:Y:S01]  /*f180*/  FSEL R123, R123, RZ, P0 ;  /* 0x000000ff7b7b7208 */ /* 0x000fe20000000000 */
[----:B------:R-:W-:-:S04]  /*f190*/  IMAD.MOV.U32 R138, RZ, RZ, 0x1f ;  /* 0x0000001fff8a7424 */ /* 0x000fc800078e00ff */
        /* <DEDUP_REMOVED lines=9> */
[----:B------:R-:W-:Y:S02]  /*f230*/  FFMA.FTZ R136, R136, R136, R123 ;  /* 0x0000008888887223 */ /* 0x000fe4000001007b */
[----:B------:R-:W-:Y:S02]  /*f240*/  IMAD.MOV.U32 R141, RZ, RZ, -0x1 ;  /* 0xffffffffff8d7424 */ /* 0x000fe400078e00ff */
[----:B------:R-:W-:Y:S02]  /*f250*/  FFMA.FTZ R136, R137, R137, R136 ;  /* 0x0000008989887223 */ /* 0x000fe40000010088 */
[----:B------:R-:W-:Y:S02]  /*f260*/  FADD.FTZ R137, R99, -R122 ;  /* 0x8000007a63897221 */ /* 0x000fe40000010000 */
[----:B------:R-:W-:-:S02]  /*f270*/  FFMA.FTZ R136, R139, R139, R136 ;  /* 0x0000008b8b887223 */ /* 0x000fc40000010088 */
[----:B------:R-:W-:Y:S02]  /*f280*/  FADD.FTZ R139, R102, -R122 ;  /* 0x8000007a668b7221 */ /* 0x000fe40000010000 */
[----:B------:R-:W-:Y:S02]  /*f290*/  @P1 FFMA.FTZ R123, R137, R137, R136 ;  /* 0x00000089897b1223 */ /* 0x000fe40000010088 */
[--C-:B------:R-:W-:Y:S02]  /*f2a0*/  FADD.FTZ R136, R100, -R122.reuse ;  /* 0x8000007a64887221 */ /* 0x100fe40000010000 */
        /* <DEDUP_REMOVED lines=39> */
[----:B------:R-:W-:Y:S05]  /*f520*/  CALL.REL.NOINC `($__internal_154_$__cuda_sm70_shflsync_bfly_p) ;  /* 0x000001a000007944 */ /* 0x000fea0003c00000 */
[----:B01----:R-:W-:Y:S01]  /*f530*/  FADD.FTZ R123, R123, R140 ;  /* 0x0000008c7b7b7221 */ /* 0x003fe20000010000 */
[----:B------:R-:W-:Y:S01]  /*f540*/  HFMA2.MMA R140, -RZ, RZ, 0, 1.1920928955078125e-07 ;  /* 0x00000002ff8c7435 */ /* 0x000fe200000001ff */
        /* <DEDUP_REMOVED lines=8> */
[----:B------:R-:W-:Y:S02]  /*f5d0*/  IMAD.MOV.U32 R141, RZ, RZ, -0x1 ;  /* 0xffffffffff8d7424 */ /* 0x000fe400078e00ff */
[----:B------:R-:W-:Y:S05]  /*f5e0*/  CALL.REL.NOINC `($__internal_154_$__cuda_sm70_shflsync_bfly_p) ;  /* 0x000000e000007944 */ /* 0x000fea0003c00000 */
[----:B01----:R-:W-:Y:S01]  /*f5f0*/  FADD.FTZ R123, R123, R140 ;  /* 0x0000008c7b7b7221 */ /* 0x003fe20000010000 */
[----:B------:R-:W-:Y:S01]  /*f600*/  MOV R141, 0xffffffff ;  /* 0xffffffff008d7802 */ /* 0x000fe20000000f00 */
[----:B------:R-:W-:Y:S01]  /*f610*/  IMAD.MOV.U32 R140, RZ, RZ, 0x8 ;  /* 0x00000008ff8c7424 */ /* 0x000fe200078e00ff */
[----:B------:R-:W-:Y:S01]  /*f620*/  MOV R136, 0xf650 ;  /* 0x0000f65000887802 */ /* 0x000fe20000000f00 */
[----:B------:R-:W-:-:S02]  /*f630*/  IMAD.MOV.U32 R138, RZ, RZ, 0x1f ;  /* 0x0000001fff8a7424 */ /* 0x000fc400078e00ff */
[----:B------:R-:W-:Y:S05]  /*f640*/  CALL.REL.NOINC `($__internal_154_$__cuda_sm70_shflsync_bfly_p) ;  /* 0x0000008000007944 */ /* 0x000fea0003c00000 */
[----:B-1----:R-:W-:Y:S01]  /*f650*/  FADD.FTZ R139, R123, R140 ;  /* 0x0000008c7b8b7221 */ /* 0x002fe20000010000 */
[----:B------:R-:W-:Y:S01]  /*f660*/  MOV R136, 0xf6c0 ;  /* 0x0000f6c000887802 */ /* 0x000fe20000000f00 */
[----:B------:R-:W-:-:S02]  /*f670*/  IMAD.MOV.U32 R140, RZ, RZ, 0x10 ;  /* 0x00000010ff8c7424 */ /* 0x000fc400078e00ff */
[----:B0-----:R-:W-:Y:S01]  /*f680*/  IMAD.MOV.U32 R138, RZ, RZ, 0x1f ;  /* 0x0000001fff8a7424 */ /* 0x001fe200078e00ff */
[----:B------:R-:W-:Y:S01]  /*f690*/  MOV R123, R139 ;  /* 0x0000008b007b7202 */ /* 0x000fe20000000f00 */
[----:B------:R-:W-:Y:S02]  /*f6a0*/  IMAD.MOV.U32 R141, RZ, RZ, -0x1 ;  /* 0xffffffffff8d7424 */ /* 0x000fe400078e00ff */
[----:B------:R-:W-:Y:S05]  /*f6b0*/  CALL.REL.NOINC `($__internal_154_$__cuda_sm70_shflsync_bfly_p) ;  /* 0x0000001000007944 */ /* 0x000fea0003c00000 */
[----:B01----:R-:W-:Y:S05]  /*f6c0*/  BRA `(.L_x_27569) ;  /* 0xffffe8f000007947 */ /* 0x003fea000383ffff */
        .weak           $__internal_154_$__cuda_sm70_shflsync_bfly_p
        .type           $__internal_154_$__cuda_sm70_shflsync_bfly_p,@function
        .size           $__internal_154_$__cuda_sm70_shflsync_bfly_p,(.L_x_29218 - $__internal_154_$__cuda_sm70_shflsync_bfly_p)
$__internal_154_$__cuda_sm70_shflsync_bfly_p:
[----:B------:R-:W-:Y:S01]  /*f6d0*/  IMAD.MOV.U32 R137, RZ, RZ, 0x0 ;  /* 0x00000000ff897424 */ /* 0x000fe200078e00ff */
[----:B------:R-:W-:Y:S04]  /*f6e0*/  WARPSYNC R141 ;  /* 0x0000008d00007348 */ /* 0x000fe80003800000 */
[----:B------:R0:W1:Y:S01]  /*f6f0*/  SHFL.BFLY PT, R140, R123, R140, R138 ;  /* 0x0c00008c7b8c7389 */ /* 0x00006200000e008a */
[----:B------:R-:W-:Y:S05]  /*f700*/  RET.REL.NODEC R136 `(_ZN10layer_norm13ln_fwd_kernelINS_13Kernel_traitsIfffffjLj4096ELj1ELj1ELj4ELj16ENS_18Kernel_traits_baseILj4096EfffffjLj128EEEEELb1ELb0ELb1ELb0EEEvNS_9FwdParamsE) ;  /* 0xffff08f088007950 */ /* 0x000fea0003c3ffff */
.L_x_27570:
        /* <DEDUP_REMOVED lines=15> */
.L_x_29218:


//--------------------- .text._ZN10layer_norm13ln_fwd_kernelINS_13Kernel_traitsIfffffjLj4096ELj1ELj1ELj4ELj16ENS_18Kernel_traits_baseILj4096EfffffjLj128EEEEELb1ELb0ELb1ELb1EEEvNS_9FwdParamsE --------------------------
	.section	.text._ZN10layer_norm13ln_fwd_kernelINS_13Kernel_traitsIfffffjLj4096ELj1ELj1ELj4ELj16ENS_18Kernel_traits_baseILj4096EfffffjLj128EEEEELb1ELb0ELb1ELb1EEEvNS_9FwdParamsE,"ax",@progbits
	.sectioninfo	@"SHI_REGISTERS=157"
	.align	128
        .global         _ZN10layer_norm13ln_fwd_kernelINS_13Kernel_traitsIfffffjLj4096ELj1ELj1ELj4ELj16ENS_18Kernel_traits_baseILj4096EfffffjLj128EEEEELb1ELb0ELb1ELb1EEEvNS_9FwdParamsE
        .type           _ZN10layer_norm13ln_fwd_kernelINS_13Kernel_traitsIfffffjLj4096ELj1ELj1ELj4ELj16ENS_18Kernel_traits_baseILj4096EfffffjLj128EEEEELb1ELb0ELb1ELb1EEEvNS_9FwdParamsE,@function
        .size           _ZN10layer_norm13ln_fwd_kernelINS_13Kernel_traitsIfffffjLj4096ELj1ELj1ELj4ELj16ENS_18Kernel_traits_baseILj4096EfffffjLj128EEEEELb1ELb0ELb1ELb1EEEvNS_9FwdParamsE,(.L_x_29219 - _ZN10layer_norm13ln_fwd_kernelINS_13Kernel_traitsIfffffjLj4096ELj1ELj1ELj4ELj16ENS_18Kernel_traits_baseILj4096EfffffjLj128EEEEELb1ELb0ELb1ELb1EEEvNS_9FwdParamsE)
        .other          _ZN10layer_norm13ln_fwd_kernelINS_13Kernel_traitsIfffffjLj4096ELj1ELj1ELj4ELj16ENS_18Kernel_traits_baseILj4096EfffffjLj128EEEEELb1ELb0ELb1ELb1EEEvNS_9FwdParamsE,@"STO_CUDA_ENTRY STV_DEFAULT"
_ZN10layer_norm13ln_fwd_kernelINS_13Kernel_traitsIfffffjLj4096ELj1ELj1ELj4ELj16ENS_18Kernel_traits_baseILj4096EfffffjLj128EEEEELb1ELb0ELb1ELb1EEEvNS_9FwdParamsE:
.text._ZN10layer_norm13ln_fwd_kernelINS_13Kernel_traitsIfffffjLj4096ELj1ELj1ELj4ELj16ENS_18Kernel_traits_baseILj4096EfffffjLj128EEEEELb1ELb0ELb1ELb1EEEvNS_9FwdParamsE:
        /* <DEDUP_REMOVED lines=54> */
[----:B------:R-:W-:Y:S01]  /*0360*/  IADD3 R36, P1, R0, c[0x0][0x218], RZ ;  /* 0x0000860000247a10 */ /* 0x000fe20007f3e0ff */
        /* <DEDUP_REMOVED lines=16> */
[----:B------:R-:W-:Y:S01]  /*0470*/  IMAD.X R37, RZ, RZ, c[0x0][0x21c], P1 ;  /* 0x00008700ff257624 */ /* 0x000fe200008e06ff */
[----:B------:R-:W-:Y:S01]  /*0480*/  LOP3.LUT R4, R9, UR13, R6, 0x96, !PT ;  /* 0x0000000d09047c12 */ /* 0x000fe2000f8e9606 */
[----:B------:R-:W-:Y:S01]  /*0490*/  IMAD.WIDE.U32 R6, R7, -0x326172a9, RZ ;  /* 0xcd9e8d5707067825 */ /* 0x000fe200078e00ff */
[----:B------:R-:W-:Y:S01]  /*04a0*/  ISETP.GE.AND P1, PT, R118, c[0x0][0x164], PT ;  /* 0x0000590076007a0c */ /* 0x000fe20003f26270 */
[----:B------:R-:W-:Y:S01]  /*04b0*/  UIADD3 UR24, UR5, -0x24c28bd8, URZ ;  /* 0xdb3d742805187890 */ /* 0x000fe2000fffe03f */
[----:B------:R0:W5:Y:S01]  /*04c0*/  @P0 LDG.E.128 R12, [R36.64+0x1000] ;  /* 0x00100006240c0981 */ /* 0x000162000c1e1d00 */
[----:B------:R-:W-:Y:S01]  /*04d0*/  IMAD.WIDE.U32 R4, R4, -0x2daee0ad, RZ ;  /* 0xd2511f5304047825 */ /* 0x000fe200078e00ff */
[----:B------:R-:W-:-:S02]  /*04e0*/  LOP3.LUT R3, R7, UR15, R8, 0x96, !PT ;  /* 0x0000000f07037c12 */ /* 0x000fc4000f8e9608 */
        /* <DEDUP_REMOVED lines=18> */
[----:B------:R-:W-:Y:S01]  /*0610*/  IMAD.HI.U32 R5, R117, -0x326172a9, RZ ;  /* 0xcd9e8d5775057827 */ /* 0x000fe200078e00ff */
[----:B------:R-:W-:-:S03]  /*0620*/  CS2R R6, SRZ ;  /* 0x0000000000067805 */ /* 0x000fc6000001ff00 */
[----:B------:R-:W-:Y:S01]  /*0630*/  IMAD.HI.U32 R3, R116, -0x2daee0ad, RZ ;  /* 0xd2511f5374037827 */ /* 0x000fe200078e00ff */
[----:B------:R-:W-:Y:S02]  /*0640*/  LOP3.LUT R112, R5, UR23, R8, 0x96, !PT ;  /* 0x0000001705707c12 */ /* 0x000fe4000f8e9608 */
[----:B------:R-:W-:Y:S01]  /*0650*/  CS2R R4, SRZ ;  /* 0x0000000000047805 */ /* 0x000fe2000001ff00 */
[----:B------:R-:W-:Y:S01]  /*0660*/  CS2R R8, SRZ ;  /* 0x0000000000087805 */ /* 0x000fe2000001ff00 */
[----:B------:R-:W-:Y:S02]  /*0670*/  LOP3.LUT R114, R3, UR24, R2, 0x96, !PT ;  /* 0x0000001803727c12 */ /* 0x000fe4000f8e9602 */
[----:B------:R-:W-:Y:S02]  /*0680*/  IADD3 R2, P2, R0, c[0x0][0x1b0], RZ ;  /* 0x00006c0000027a10 */ /* 0x000fe40007f5e0ff */
[----:B------:R0:W5:Y:S03]  /*0690*/  @P0 LDG.E.128 R4, [R36.64] ;  /* 0x0000000624040981 */ /* 0x000166000c1e1d00 */
[----:B------:R-:W-:Y:S01]  /*06a0*/  IMAD.X R3, RZ, RZ, c[0x0][0x1b4], P2 ;  /* 0x00006d00ff037624 */ /* 0x000fe200010e06ff */
[----:B------:R0:W5:Y:S01]  /*06b0*/  @P0 LDG.E.128 R8, [R36.64+0x800] ;  /* 0x0008000624080981 */ /* 0x000162000c1e1d00 */
[----:B------:R-:W-:Y:S06]  /*06c0*/  @P1 EXIT ;  /* 0x000000000000194d */ /* 0x000fec0003800000 */
[----:B0-----:R0:W5:Y:S04]  /*06d0*/  LDG.E.128 R36, [R2.64] ;  /* 0x0000000602247981 */ /* 0x001168000c1e1d00 */
        /* <DEDUP_REMOVED lines=20> */
[----:B0-----:R-:W-:Y:S02]  /*0820*/  IMAD.MOV.U32 R110, RZ, RZ, RZ ;  /* 0x000000ffff6e7224 */ /* 0x001fe400078e00ff */
.L_x_27880:
        /* <DEDUP_REMOVED lines=23> */
[----:B-----5:R0:W5:Y:S04]  /*09a0*/  LDG.E R122, [R78.64] ;  /* 0x000000064e7a7981 */ /* 0x020168000c1e1900 */
[----:B------:R0:W5:Y:S01]  /*09b0*/  @P2 LDG.E.128 R72, [R80.64] ;  /* 0x0000000650482981 */ /* 0x000162000c1e1d00 */
[----:B------:R-:W-:Y:S01]  /*09c0*/  ISETP.GT.AND P3, PT, R76, RZ, PT ;  /* 0x000000ff4c00720c */ /* 0x000fe20003f64270 */
[----:B------:R-:W-:Y:S01]  /*09d0*/  BSSY B0, `(.L_x_27571) ;  /* 0x000005c000007945 */ /* 0x000fe20003800000 */
[----:B------:R-:W-:-:S11]  /*09e0*/  SHF.R.S32.HI R121, RZ, 0x1f, R118 ;  /* 0x0000001fff797819 */ /* 0x000fd60000011476 */
[----:B------:R-:W-:-:S04]  /*09f0*/  @!P3 ISETP.NE.U32.AND P1, PT, RZ, c[0x0][0x180], PT ;  /* 0x00006000ff00ba0c */ /* 0x000fc80003f25070 */
[----:B------:R-:W-:Y:S02]  /*0a00*/  @!P3 ISETP.NE.AND.EX P1, PT, RZ, c[0x0][0x184], PT, P1 ;  /* 0x00006100ff00ba0c */ /* 0x000fe40003f25310 */
[----:B------:R-:W-:Y:S02]  /*0a10*/  @!P3 MOV R84, R120 ;  /* 0x000000780054b202 */ /* 0x000fe40000000f00 */
        /* <DEDUP_REMOVED lines=14> */
.L_x_27574:
[----:B------:R-:W-:Y:S02]  /*0b00*/  IMAD.MOV.U32 R85, RZ, RZ, R114 ;  /* 0x000000ffff557224 */ /* 0x000fe400078e0072 */
.L_x_27575:
[----:B------:R-:W-:Y:S05]  /*0b10*/  BSYNC B1 ;  /* 0x0000000000017941 */ /* 0x000fea0003800000 */
.L_x_27573:
        /* <DEDUP_REMOVED lines=16> */
.L_x_27579:
[----:B------:R-:W-:Y:S05]  /*0c20*/  BSYNC B2 ;  /* 0x0000000000027941 */ /* 0x000fea0003800000 */
.L_x_27578:
        /* <DEDUP_REMOVED lines=44> */
.L_x_27577:
[----:B------:R-:W-:Y:S05]  /*0ef0*/  BSYNC B1 ;  /* 0x0000000000017941 */ /* 0x000fea0003800000 */
.L_x_27576:
        /* <DEDUP_REMOVED lines=9> */
.L_x_27572:
[----:B0-----:R-:W-:Y:S05]  /*0f90*/  BSYNC B0 ;  /* 0x0000000000007941 */ /* 0x001fea0003800000 */
.L_x_27571:
        /* <DEDUP_REMOVED lines=18> */
.L_x_27583:
[----:B------:R-:W-:Y:S02]  /*10c0*/  IMAD.MOV.U32 R86, RZ, RZ, R114 ;  /* 0x000000ffff567224 */ /* 0x000fe400078e0072 */
.L_x_27584:
[----:B------:R-:W-:Y:S05]  /*10d0*/  BSYNC B1 ;  /* 0x0000000000017941 */ /* 0x000fea0003800000 */
.L_x_27582:
        /* <DEDUP_REMOVED lines=16> */
.L_x_27588:
[----:B------:R-:W-:Y:S05]  /*11e0*/  BSYNC B2 ;  /* 0x0000000000027941 */ /* 0x000fea0003800000 */
.L_x_27587:
        /* <DEDUP_REMOVED lines=44> */
.L_x_27586:
[----:B------:R-:W-:Y:S05]  /*14b0*/  BSYNC B1 ;  /* 0x0000000000017941 */ /* 0x000fea0003800000 */
.L_x_27585:
        /* <DEDUP_REMOVED lines=9> */
.L_x_27581:
[----:B------:R-:W-:Y:S05]  /*1550*/  BSYNC B0 ;  /* 0x0000000000007941 */ /* 0x000fea0003800000 */
.L_x_27580:
        /* <DEDUP_REMOVED lines=18> */
.L_x_27592:
[----:B------:R-:W-:Y:S02]  /*1680*/  IMAD.MOV.U32 R86, RZ, RZ, R114 ;  /* 0x000000ffff567224 */ /* 0x000fe400078e0072 */
.L_x_27593:
[----:B------:R-:W-:Y:S05]  /*1690*/  BSYNC B1 ;  /* 0x0000000000017941 */ /* 0x000fea0003800000 */
.L_x_27591:
        /* <DEDUP_REMOVED lines=16> */
.L_x_27597:
[----:B------:R-:W-:Y:S05]  /*17a0*/  BSYNC B2 ;  /* 0x0000000000027941 */ /* 0x000fea0003800000 */
.L_x_27596:
        /* <DEDUP_REMOVED lines=44> */
.L_x_27595:
[----:B------:R-:W-:Y:S05]  /*1a70*/  BSYNC B1 ;  /* 0x0000000000017941 */ /* 0x000fea0003800000 */
.L_x_27594:
        /* <DEDUP_REMOVED lines=9> */
.L_x_27590:
[----:B------:R-:W-:Y:S05]  /*1b10*/  BSYNC B0 ;  /* 0x0000000000007941 */ /* 0x000fea0003800000 */
.L_x_27589:
        /* <DEDUP_REMOVED lines=18> */
.L_x_27601:
[----:B------:R-:W-:Y:S02]  /*1c40*/  IMAD.MOV.U32 R89, RZ, RZ, R114 ;  /* 0x000000ffff597224 */ /* 0x000fe400078e0072 */
.L_x_27602:
[----:B------:R-:W-:Y:S05]  /*1c50*/  BSYNC B1 ;  /* 0x0000000000017941 */ /* 0x000fea0003800000 */
.L_x_27600:
        /* <DEDUP_REMOVED lines=16> */
.L_x_27606:
[----:B------:R-:W-:Y:S05]  /*1d60*/  BSYNC B2 ;  /* 0x0000000000027941 */ /* 0x000fea0003800000 */
.L_x_27605:
        /* <DEDUP_REMOVED lines=44> */
.L_x_27604:
[----:B------:R-:W-:Y:S05]  /*2030*/  BSYNC B1 ;  /* 0x0000000000017941 */ /* 0x000fea0003800000 */
.L_x_27603:
        /* <DEDUP_REMOVED lines=9> */
.L_x_27599:
[----:B------:R-:W-:Y:S05]  /*20d0*/  BSYNC B0 ;  /* 0x0000000000007941 */ /* 0x000fea0003800000 */
.L_x_27598:
[----:B------:R-:W-:Y:S01]  /*20e0*/  HFMA2.MMA R124, -RZ, RZ, 0, 9.5367431640625e-07 ;  /* 0x00000010ff7c7435 */ /* 0x000fe200000001ff */
[----:B------:R-:W-:Y:S01]  /*20f0*/  IADD3 R85, R105, 0x80, RZ ;  /* 0x0000008069557810 */ /* 0x000fe20007ffe0ff */
[----:B------:R-:W-:Y:S01]  /*2100*/  BSSY B0, `(.L_x_27607) ;  /* 0x0000010000007945 */ /* 0x000fe20003800000 */
[----:B------:R-:W-:-:S07]  /*2110*/  IADD3 R84, R104, 0x80, RZ ;  /* 0x0000008068547810 */ /* 0x000fce0007ffe0ff */
        /* <DEDUP_REMOVED lines=14> */
.L_x_27608:
[----:B------:R-:W-:Y:S05]  /*2200*/  BSYNC B0 ;  /* 0x0000000000007941 */ /* 0x000fea0003800000 */
.L_x_27607:
        /* <DEDUP_REMOVED lines=21> */
.L_x_27612:
[----:B------:R-:W-:Y:S02]  /*2360*/  MOV R90, R114 ;  /* 0x00000072005a7202 */ /* 0x000fe40000000f00 */
.L_x_27613:
[----:B------:R-:W-:Y:S05]  /*2370*/  BSYNC B1 ;  /* 0x0000000000017941 */ /* 0x000fea0003800000 */
.L_x_27611:
        /* <DEDUP_REMOVED lines=16> */
.L_x_27617:
[----:B------:R-:W-:Y:S05]  /*2480*/  BSYNC B2 ;  /* 0x0000000000027941 */ /* 0x000fea0003800000 */
.L_x_27616:
        /* <DEDUP_REMOVED lines=44> */
.L_x_27615:
[----:B------:R-:W-:Y:S05]  /*2750*/  BSYNC B1 ;  /* 0x0000000000017941 */ /* 0x000fea0003800000 */
.L_x_27614:
        /* <DEDUP_REMOVED lines=9> */
.L_x_27610:
[----:B0-----:R-:W-:Y:S05]  /*27f0*/  BSYNC B0 ;  /* 0x0000000000007941 */ /* 0x001fea0003800000 */
.L_x_27609:
        /* <DEDUP_REMOVED lines=18> */
.L_x_27621:
[----:B------:R-:W-:Y:S02]  /*2920*/  MOV R92, R114 ;  /* 0x00000072005c7202 */ /* 0x000fe40000000f00 */
.L_x_27622:
[----:B------:R-:W-:Y:S05]  /*2930*/  BSYNC B1 ;  /* 0x0000000000017941 */ /* 0x000fea0003800000 */
.L_x_27620:
        /* <DEDUP_REMOVED lines=16> */
.L_x_27626:
[----:B------:R-:W-:Y:S05]  /*2a40*/  BSYNC B2 ;  /* 0x0000000000027941 */ /* 0x000fea0003800000 */
.L_x_27625:
        /* <DEDUP_REMOVED lines=44> */
.L_x_27624:
[----:B------:R-:W-:Y:S05]  /*2d10*/  BSYNC B1 ;  /* 0x0000000000017941 */ /* 0x000fea0003800000 */
.L_x_27623:
        /* <DEDUP_REMOVED lines=9> */
.L_x_27619:
[----:B------:R-:W-:Y:S05]  /*2db0*/  BSYNC B0 ;  /* 0x0000000000007941 */ /* 0x000fea0003800000 */
.L_x_27618:
        /* <DEDUP_REMOVED lines=18> */
.L_x_27630:
[----:B------:R-:W-:Y:S02]  /*2ee0*/  MOV R92, R114 ;  /* 0x00000072005c7202 */ /* 0x000fe40000000f00 */
.L_x_27631:
[----:B------:R-:W-:Y:S05]  /*2ef0*/  BSYNC B1 ;  /* 0x0000000000017941 */ /* 0x000fea0003800000 */
.L_x_27629:
        /* <DEDUP_REMOVED lines=16> */
.L_x_27635:
[----:B------:R-:W-:Y:S05]  /*3000*/  BSYNC B2 ;  /* 0x0000000000027941 */ /* 0x000fea0003800000 */
.L_x_27634:
        /* <DEDUP_REMOVED lines=44> */
.L_x_27633:
[----:B------:R-:W-:Y:S05]  /*32d0*/  BSYNC B1 ;  /* 0x0000000000017941 */ /* 0x000fea0003800000 */
.L_x_27632:
        /* <DEDUP_REMOVED lines=9> */
.L_x_27628:
[----:B------:R-:W-:Y:S05]  /*3370*/  BSYNC B0 ;  /* 0x0000000000007941 */ /* 0x000fea0003800000 */
.L_x_27627:
        /* <DEDUP_REMOVED lines=18> */
.L_x_27639:
[----:B------:R-:W-:Y:S02]  /*34a0*/  MOV R94, R114 ;  /* 0x00000072005e7202 */ /* 0x000fe40000000f00 */
.L_x_27640:
[----:B------:R-:W-:Y:S05]  /*34b0*/  BSYNC B1 ;  /* 0x0000000000017941 */ /* 0x000fea0003800000 */
.L_x_27638:
        /* <DEDUP_REMOVED lines=16> */
.L_x_27644:
[----:B------:R-:W-:Y:S05]  /*35c0*/  BSYNC B2 ;  /* 0x0000000000027941 */ /* 0x000fea0003800000 */
.L_x_27643:
        /* <DEDUP_REMOVED lines=44> */
.L_x_27642:
[----:B------:R-:W-:Y:S05]  /*3890*/  BSYNC B1 ;  /* 0x0000000000017941 */ /* 0x000fea0003800000 */
.L_x_27641:
        /* <DEDUP_REMOVED lines=9> */
.L_x_27637:
[----:B------:R-:W-:Y:S05]  /*3930*/  BSYNC B0 ;  /* 0x0000000000007941 */ /* 0x000fea0003800000 */
.L_x_27636:
        /* <DEDUP_REMOVED lines=17> */
.L_x_27646:
[----:B------:R-:W-:Y:S05]  /*3a50*/  BSYNC B0 ;  /* 0x0000000000007941 */ /* 0x000fea0003800000 */
.L_x_27645:
        /* <DEDUP_REMOVED lines=21> */
.L_x_27650:
[----:B------:R-:W-:Y:S02]  /*3bb0*/  IMAD.MOV.U32 R94, RZ, RZ, R114 ;  /* 0x000000ffff5e7224 */ /* 0x000fe400078e0072 */
.L_x_27651:
[----:B------:R-:W-:Y:S05]  /*3bc0*/  BSYNC B1 ;  /* 0x0000000000017941 */ /* 0x000fea0003800000 */
.L_x_27649:
        /* <DEDUP_REMOVED lines=16> */
.L_x_27655:
[----:B------:R-:W-:Y:S05]  /*3cd0*/  BSYNC B2 ;  /* 0x0000000000027941 */ /* 0x000fea0003800000 */
.L_x_27654:
        /* <DEDUP_REMOVED lines=44> */
.L_x_27653:
[----:B------:R-:W-:Y:S05]  /*3fa0*/  BSYNC B1 ;  /* 0x0000000000017941 */ /* 0x000fea0003800000 */
.L_x_27652:
        /* <DEDUP_REMOVED lines=9> */
.L_x_27648:
[----:B0-----:R-:W-:Y:S05]  /*4040*/  BSYNC B0 ;  /* 0x0000000000007941 */ /* 0x001fea0003800000 */
.L_x_27647:
        /* <DEDUP_REMOVED lines=18> */
.L_x_27659:
[----:B------:R-:W-:Y:S02]  /*4170*/  IMAD.MOV.U32 R96, RZ, RZ, R114 ;  /* 0x000000ffff607224 */ /* 0x000fe400078e0072 */
.L_x_27660:
[----:B------:R-:W-:Y:S05]  /*4180*/  BSYNC B1 ;  /* 0x0000000000017941 */ /* 0x000fea0003800000 */
.L_x_27658:
        /* <DEDUP_REMOVED lines=16> */
.L_x_27664:
[----:B------:R-:W-:Y:S05]  /*4290*/  BSYNC B2 ;  /* 0x0000000000027941 */ /* 0x000fea0003800000 */
.L_x_27663:
        /* <DEDUP_REMOVED lines=44> */
.L_x_27662:
[----:B------:R-:W-:Y:S05]  /*4560*/  BSYNC B1 ;  /* 0x0000000000017941 */ /* 0x000fea0003800000 */
.L_x_27661:
        /* <DEDUP_REMOVED lines=9> */
.L_x_27657:
[----:B------:R-:W-:Y:S05]  /*4600*/  BSYNC B0 ;  /* 0x0000000000007941 */ /* 0x000fea0003800000 */
.L_x_27656:
        /* <DEDUP_REMOVED lines=18> */
.L_x_27668:
[----:B------:R-:W-:Y:S02]  /*4730*/  IMAD.MOV.U32 R87, RZ, RZ, R114 ;  /* 0x000000ffff577224 */ /* 0x000fe400078e0072 */
.L_x_27669:
[----:B------:R-:W-:Y:S05]  /*4740*/  BSYNC B1 ;  /* 0x0000000000017941 */ /* 0x000fea0003800000 */
.L_x_27667:
        /* <DEDUP_REMOVED lines=16> */
.L_x_27673:
[----:B------:R-:W-:Y:S05]  /*4850*/  BSYNC B2 ;  /* 0x0000000000027941 */ /* 0x000fea0003800000 */
.L_x_27672:
        /* <DEDUP_REMOVED lines=44> */
.L_x_27671:
[----:B------:R-:W-:Y:S05]  /*4b20*/  BSYNC B1 ;  /* 0x0000000000017941 */ /* 0x000fea0003800000 */
.L_x_27670:
        /* <DEDUP_REMOVED lines=9> */
.L_x_27666:
[----:B------:R-:W-:Y:S05]  /*4bc0*/  BSYNC B0 ;  /* 0x0000000000007941 */ /* 0x000fea0003800000 */
.L_x_27665:
        /* <DEDUP_REMOVED lines=18> */
.L_x_27677:
[----:B------:R-:W-:Y:S02]  /*4cf0*/  IMAD.MOV.U32 R90, RZ, RZ, R114 ;  /* 0x000000ffff5a7224 */ /* 0x000fe400078e0072 */
.L_x_27678:
[----:B------:R-:W-:Y:S05]  /*4d00*/  BSYNC B1 ;  /* 0x0000000000017941 */ /* 0x000fea0003800000 */
.L_x_27676:
        /* <DEDUP_REMOVED lines=16> */
.L_x_27682:
[----:B------:R-:W-:Y:S05]  /*4e10*/  BSYNC B2 ;  /* 0x0000000000027941 */ /* 0x000fea0003800000 */
.L_x_27681:
        /* <DEDUP_REMOVED lines=44> */
.L_x_27680:
[----:B------:R-:W-:Y:S05]  /*50e0*/  BSYNC B1 ;  /* 0x0000000000017941 */ /* 0x000fea0003800000 */
.L_x_27679:
        /* <DEDUP_REMOVED lines=9> */
.L_x_27675:
[----:B------:R-:W-:Y:S05]  /*5180*/  BSYNC B0 ;  /* 0x0000000000007941 */ /* 0x000fea0003800000 */
.L_x_27674:
        /* <DEDUP_REMOVED lines=17> */
.L_x_27684:
[----:B------:R-:W-:Y:S05]  /*52a0*/  BSYNC B0 ;  /* 0x0000000000007941 */ /* 0x000fea0003800000 */
.L_x_27683:
        /* <DEDUP_REMOVED lines=21> */
.L_x_27688:
[----:B------:R-:W-:Y:S02]  /*5400*/  IMAD.MOV.U32 R89, RZ, RZ, R114 ;  /* 0x000000ffff597224 */ /* 0x000fe400078e0072 */
.L_x_27689:
[----:B------:R-:W-:Y:S05]  /*5410*/  BSYNC B1 ;  /* 0x0000000000017941 */ /* 0x000fea0003800000 */
.L_x_27687:
        /* <DEDUP_REMOVED lines=16> */
.L_x_27693:
[----:B------:R-:W-:Y:S05]  /*5520*/  BSYNC B2 ;  /* 0x0000000000027941 */ /* 0x000fea0003800000 */
.L_x_27692:
        /* <DEDUP_REMOVED lines=44> */
.L_x_27691:
[----:B------:R-:W-:Y:S05]  /*57f0*/  BSYNC B1 ;  /* 0x0000000000017941 */ /* 0x000fea0003800000 */
.L_x_27690:
        /* <DEDUP_REMOVED lines=9> */
.L_x_27686:
[----:B0-----:R-:W-:Y:S05]  /*5890*/  BSYNC B0 ;  /* 0x0000000000007941 */ /* 0x001fea0003800000 */
.L_x_27685:
        /* <DEDUP_REMOVED lines=18> */
.L_x_27697:
[----:B------:R-:W-:Y:S02]  /*59c0*/  IMAD.MOV.U32 R90, RZ, RZ, R114 ;  /* 0x000000ffff5a7224 */ /* 0x000fe400078e0072 */
.L_x_27698:
[----:B------:R-:W-:Y:S05]  /*59d0*/  BSYNC B1 ;  /* 0x0000000000017941 */ /* 0x000fea0003800000 */
.L_x_27696:
        /* <DEDUP_REMOVED lines=16> */
.L_x_27702:
[----:B------:R-:W-:Y:S05]  /*5ae0*/  BSYNC B2 ;  /* 0x0000000000027941 */ /* 0x000fea0003800000 */
.L_x_27701:
        /* <DEDUP_REMOVED lines=44> */
.L_x_27700:
[----:B------:R-:W-:Y:S05]  /*5db0*/  BSYNC B1 ;  /* 0x0000000000017941 */ /* 0x000fea0003800000 */
.L_x_27699:
        /* <DEDUP_REMOVED lines=9> */
.L_x_27695:
[----:B------:R-:W-:Y:S05]  /*5e50*/  BSYNC B0 ;  /* 0x0000000000007941 */ /* 0x000fea0003800000 */
.L_x_27694:
        /* <DEDUP_REMOVED lines=18> */
.L_x_27706:
[----:B------:R-:W-:Y:S02]  /*5f80*/  IMAD.MOV.U32 R91, RZ, RZ, R114 ;  /* 0x000000ffff5b7224 */ /* 0x000fe400078e0072 */
.L_x_27707:
[----:B------:R-:W-:Y:S05]  /*5f90*/  BSYNC B1 ;  /* 0x0000000000017941 */ /* 0x000fea0003800000 */
.L_x_27705:
        /* <DEDUP_REMOVED lines=16> */
.L_x_27711:
[----:B------:R-:W-:Y:S05]  /*60a0*/  BSYNC B2 ;  /* 0x0000000000027941 */ /* 0x000fea0003800000 */
.L_x_27710:
        /* <DEDUP_REMOVED lines=44> */
.L_x_27709:
[----:B------:R-:W-:Y:S05]  /*6370*/  BSYNC B1 ;  /* 0x0000000000017941 */ /* 0x000fea0003800000 */
.L_x_27708:
        /* <DEDUP_REMOVED lines=9> */
.L_x_27704:
[----:B------:R-:W-:Y:S05]  /*6410*/  BSYNC B0 ;  /* 0x0000000000007941 */ /* 0x000fea0003800000 */
.L_x_27703:
        /* <DEDUP_REMOVED lines=18> */
.L_x_27715:
[----:B------:R-:W-:Y:S02]  /*6540*/  IMAD.MOV.U32 R94, RZ, RZ, R114 ;  /* 0x000000ffff5e7224 */ /* 0x000fe400078e0072 */
.L_x_27716:
[----:B------:R-:W-:Y:S05]  /*6550*/  BSYNC B1 ;  /* 0x0000000000017941 */ /* 0x000fea0003800000 */
.L_x_27714:
        /* <DEDUP_REMOVED lines=16> */
.L_x_27720:
[----:B------:R-:W-:Y:S05]  /*6660*/  BSYNC B2 ;  /* 0x0000000000027941 */ /* 0x000fea0003800000 */
.L_x_27719:
        /* <DEDUP_REMOVED lines=44> */
.L_x_27718:
[----:B------:R-:W-:Y:S05]  /*6930*/  BSYNC B1 ;  /* 0x0000000000017941 */ /* 0x000fea0003800000 */
.L_x_27717:
        /* <DEDUP_REMOVED lines=9> */
.L_x_27713:
[----:B------:R-:W-:Y:S05]  /*69d0*/  BSYNC B0 ;  /* 0x0000000000007941 */ /* 0x000fea0003800000 */
.L_x_27712:
        /* <DEDUP_REMOVED lines=17> */
.L_x_27722:
[----:B------:R-:W-:Y:S05]  /*6af0*/  BSYNC B0 ;  /* 0x0000000000007941 */ /* 0x000fea0003800000 */
.L_x_27721:
        /* <DEDUP_REMOVED lines=21> */
.L_x_27726:
[----:B------:R-:W-:Y:S02]  /*6c50*/  MOV R93, R114 ;  /* 0x00000072005d7202 */ /* 0x000fe40000000f00 */
.L_x_27727:
[----:B------:R-:W-:Y:S05]  /*6c60*/  BSYNC B1 ;  /* 0x0000000000017941 */ /* 0x000fea0003800000 */
.L_x_27725:
        /* <DEDUP_REMOVED lines=16> */
.L_x_27731:
[----:B------:R-:W-:Y:S05]  /*6d70*/  BSYNC B2 ;  /* 0x0000000000027941 */ /* 0x000fea0003800000 */
.L_x_27730:
        /* <DEDUP_REMOVED lines=42> */
[----:B------:R-:W-:Y:S01]  /*7020*/  LOP3.LUT R116, R95, UR26, R116, 0x96, !PT ;  /* 0x0000001a5f747c12 */ /* 0x000fe2000f8e9674 */
[----:B------:R-:W-:Y:S02]  /*7030*/  IMAD.MOV.U32 R112, RZ, RZ, R94 ;  /* 0x000000ffff707224 */ /* 0x000fe400078e005e */
.L_x_27729:
[----:B------:R-:W-:Y:S05]  /*7040*/  BSYNC B1 ;  /* 0x0000000000017941 */ /* 0x000fea0003800000 */
.L_x_27728:
        /* <DEDUP_REMOVED lines=9> */
.L_x_27724:
[----:B0-----:R-:W-:Y:S05]  /*70e0*/  BSYNC B0 ;  /* 0x0000000000007941 */ /* 0x001fea0003800000 */
.L_x_27723:
        /* <DEDUP_REMOVED lines=18> */
.L_x_27735:
[----:B------:R-:W-:Y:S02]  /*7210*/  MOV R94, R114 ;  /* 0x00000072005e7202 */ /* 0x000fe40000000f00 */
.L_x_27736:
[----:B------:R-:W-:Y:S05]  /*7220*/  BSYNC B1 ;  /* 0x0000000000017941 */ /* 0x000fea0003800000 */
.L_x_27734:
        /* <DEDUP_REMOVED lines=16> */
.L_x_27740:
[----:B------:R-:W-:Y:S05]  /*7330*/  BSYNC B2 ;  /* 0x0000000000027941 */ /* 0x000fea0003800000 */
.L_x_27739:
        /* <DEDUP_REMOVED lines=44> */
.L_x_27738:
[----:B------:R-:W-:Y:S05]  /*7600*/  BSYNC B1 ;  /* 0x0000000000017941 */ /* 0x000fea0003800000 */
.L_x_27737:
        /* <DEDUP_REMOVED lines=9> */
.L_x_27733:
[----:B------:R-:W-:Y:S05]  /*76a0*/  BSYNC B0 ;  /* 0x0000000000007941 */ /* 0x000fea0003800000 */
.L_x_27732:
        /* <DEDUP_REMOVED lines=18> */
.L_x_27744:
[----:B------:R-:W-:Y:S02]  /*77d0*/  MOV R95, R114 ;  /* 0x00000072005f7202 */ /* 0x000fe40000000f00 */
.L_x_27745:
[----:B------:R-:W-:Y:S05]  /*77e0*/  BSYNC B1 ;  /* 0x0000000000017941 */ /* 0x000fea0003800000 */
.L_x_27743:
        /* <DEDUP_REMOVED lines=16> */
.L_x_27749:
[----:B------:R-:W-:Y:S05]  /*78f0*/  BSYNC B2 ;  /* 0x0000000000027941 */ /* 0x000fea0003800000 */
.L_x_27748:
        /* <DEDUP_REMOVED lines=44> */
.L_x_27747:
[----:B------:R-:W-:Y:S05]  /*7bc0*/  BSYNC B1 ;  /* 0x0000000000017941 */ /* 0x000fea0003800000 */
.L_x_27746:
        /* <DEDUP_REMOVED lines=9> */
.L_x_27742:
[----:B------:R-:W-:Y:S05]  /*7c60*/  BSYNC B0 ;  /* 0x0000000000007941 */ /* 0x000fea0003800000 */
.L_x_27741:
        /* <DEDUP_REMOVED lines=18> */
.L_x_27753:
[----:B------:R-:W-:Y:S02]  /*7d90*/  MOV R98, R114 ;  /* 0x0000007200627202 */ /* 0x000fe40000000f00 */
.L_x_27754:
[----:B------:R-:W-:Y:S05]  /*7da0*/  BSYNC B1 ;  /* 0x0000000000017941 */ /* 0x000fea0003800000 */
.L_x_27752:
        /* <DEDUP_REMOVED lines=16> */
.L_x_27758:
[----:B------:R-:W-:Y:S05]  /*7eb0*/  BSYNC B2 ;  /* 0x0000000000027941 */ /* 0x000fea0003800000 */
.L_x_27757:
        /* <DEDUP_REMOVED lines=44> */
.L_x_27756:
[----:B------:R-:W-:Y:S05]  /*8180*/  BSYNC B1 ;  /* 0x0000000000017941 */ /* 0x000fea0003800000 */
.L_x_27755:
        /* <DEDUP_REMOVED lines=9> */
.L_x_27751:
[----:B------:R-:W-:Y:S05]  /*8220*/  BSYNC B0 ;  /* 0x0000000000007941 */ /* 0x000fea0003800000 */
.L_x_27750:
        /* <DEDUP_REMOVED lines=17> */
.L_x_27760:
[----:B------:R-:W-:Y:S05]  /*8340*/  BSYNC B0 ;  /* 0x0000000000007941 */ /* 0x000fea0003800000 */
.L_x_27759:
        /* <DEDUP_REMOVED lines=21> */
.L_x_27764:
[----:B------:R-:W-:Y:S02]  /*84a0*/  IMAD.MOV.U32 R97, RZ, RZ, R114 ;  /* 0x000000ffff617224 */ /* 0x000fe400078e0072 */
.L_x_27765:
[----:B------:R-:W-:Y:S05]  /*84b0*/  BSYNC B1 ;  /* 0x0000000000017941 */ /* 0x000fea0003800000 */
.L_x_27763:
        /* <DEDUP_REMOVED lines=16> */
.L_x_27769:
[----:B------:R-:W-:Y:S05]  /*85c0*/  BSYNC B2 ;  /* 0x0000000000027941 */ /* 0x000fea0003800000 */
.L_x_27768:
        /* <DEDUP_REMOVED lines=44> */
.L_x_27767:
[----:B------:R-:W-:Y:S05]  /*8890*/  BSYNC B1 ;  /* 0x0000000000017941 */ /* 0x000fea0003800000 */
.L_x_27766:
        /* <DEDUP_REMOVED lines=9> */
.L_x_27762:
[----:B0-----:R-:W-:Y:S05]  /*8930*/  BSYNC B0 ;  /* 0x0000000000007941 */ /* 0x001fea0003800000 */
.L_x_27761:
        /* <DEDUP_REMOVED lines=18> */
.L_x_27773:
[----:B------:R-:W-:Y:S02]  /*8a60*/  IMAD.MOV.U32 R98, RZ, RZ, R114 ;  /* 0x000000ffff627224 */ /* 0x000fe400078e0072 */
.L_x_27774:
[----:B------:R-:W-:Y:S05]  /*8a70*/  BSYNC B1 ;  /* 0x0000000000017941 */ /* 0x000fea0003800000 */
.L_x_27772:
        /* <DEDUP_REMOVED lines=16> */
.L_x_27778:
[----:B------:R-:W-:Y:S05]  /*8b80*/  BSYNC B2 ;  /* 0x0000000000027941 */ /* 0x000fea0003800000 */
.L_x_27777:
        /* <DEDUP_REMOVED lines=44> */
.L_x_27776:
[----:B------:R-:W-:Y:S05]  /*8e50*/  BSYNC B1 ;  /* 0x0000000000017941 */ /* 0x000fea0003800000 */
.L_x_27775:
        /* <DEDUP_REMOVED lines=9> */
.L_x_27771:
[----:B------:R-:W-:Y:S05]  /*8ef0*/  BSYNC B0 ;  /* 0x0000000000007941 */ /* 0x000fea0003800000 */
.L_x_27770:
        /* <DEDUP_REMOVED lines=18> */
.L_x_27782:
[----:B------:R-:W-:Y:S02]  /*9020*/  IMAD.MOV.U32 R99, RZ, RZ, R114 ;  /* 0x000000ffff637224 */ /* 0x000fe400078e0072 */
.L_x_27783:
[----:B------:R-:W-:Y:S05]  /*9030*/  BSYNC B1 ;  /* 0x0000000000017941 */ /* 0x000fea0003800000 */
.L_x_27781:
        /* <DEDUP_REMOVED lines=16> */
.L_x_27787:
[----:B------:R-:W-:Y:S05]  /*9140*/  BSYNC B2 ;  /* 0x0000000000027941 */ /* 0x000fea0003800000 */
.L_x_27786:
        /* <DEDUP_REMOVED lines=44> */
.L_x_27785:
[----:B------:R-:W-:Y:S05]  /*9410*/  BSYNC B1 ;  /* 0x0000000000017941 */ /* 0x000fea0003800000 */
.L_x_27784:
        /* <DEDUP_REMOVED lines=9> */
.L_x_27780:
[----:B------:R-:W-:Y:S05]  /*94b0*/  BSYNC B0 ;  /* 0x0000000000007941 */ /* 0x000fea0003800000 */
.L_x_27779:
        /* <DEDUP_REMOVED lines=18> */
.L_x_27791:
[----:B------:R-:W-:Y:S02]  /*95e0*/  IMAD.MOV.U32 R102, RZ, RZ, R114 ;  /* 0x000000ffff667224 */ /* 0x000fe400078e0072 */
.L_x_27792:
[----:B------:R-:W-:Y:S05]  /*95f0*/  BSYNC B1 ;  /* 0x0000000000017941 */ /* 0x000fea0003800000 */
.L_x_27790:
        /* <DEDUP_REMOVED lines=16> */
.L_x_27796:
[----:B------:R-:W-:Y:S05]  /*9700*/  BSYNC B2 ;  /* 0x0000000000027941 */ /* 0x000fea0003800000 */
.L_x_27795:
        /* <DEDUP_REMOVED lines=44> */
.L_x_27794:
[----:B------:R-:W-:Y:S05]  /*99d0*/  BSYNC B1 ;  /* 0x0000000000017941 */ /* 0x000fea0003800000 */
.L_x_27793:
        /* <DEDUP_REMOVED lines=9> */
.L_x_27789:
[----:B------:R-:W-:Y:S05]  /*9a70*/  BSYNC B0 ;  /* 0x0000000000007941 */ /* 0x000fea0003800000 */
.L_x_27788:
[-C--:B------:R-:W-:Y:S01]  /*9a80*/  IMAD.WIDE.U32 R126, R101, R124.reuse, c[0x0][0x188] ;  /* 0x00006200657e7625 */ /* 0x080fe200078e007c */
[----:B------:R-:W-:Y:S01]  /*9a90*/  IADD3 R107, R105, 0x300, RZ ;  /* 0x00000300696b7810 */ /* 0x000fe20007ffe0ff */
[----:B------:R-:W-:Y:S01]  /*9aa0*/  BSSY B0, `(.L_x_27797) ;  /* 0x000000f000007945 */ /* 0x000fe20003800000 */
[----:B------:R-:W-:Y:S02]  /*9ab0*/  IADD3 R106, R104, 0x300, RZ ;  /* 0x00000300686a7810 */ /* 0x000fe40007ffe0ff */
[----:B------:R0:W-:Y:S01]  /*9ac0*/  STG.E.128 [R126.64], R96 ;  /* 0x000000607e007986 */ /* 0x0001e2000c101d06 */
[----:B------:R-:W-:Y:S01]  /*9ad0*/  @P0 IMAD.WIDE.U32 R102, R107, R124, c[0x0][0x180] ;  /* 0x000060006b660625 */ /* 0x000fe200078e007c */
[----:B------:R-:W-:Y:S05]  /*9ae0*/  @!P2 BRA `(.L_x_27798) ;  /* 0x000000a00000a947 */ /* 0x000fea0003800000 */
[----:B------:R-:W-:Y:S02]  /*9af0*/  SHF.L.U32 R125, R2, 0x10, RZ ;  /* 0x00000010027d7819 */ /* 0x000fe400000006ff */
[----:B------:R-:W-:Y:S02]  /*9b00*/  LOP3.LUT R101, R0, 0xffff, RZ, 0xc0, !PT ;  /* 0x0000ffff00657812 */ /* 0x000fe400078ec0ff */
[----:B0-----:R-:W-:-:S02]  /*9b10*/  LOP3.LUT R126, R125, 0xff0000, RZ, 0xc0, !PT ;  /* 0x00ff00007d7e7812 */ /* 0x001fc400078ec0ff */
[----:B------:R-:W-:Y:S02]  /*9b20*/  LOP3.LUT R128, R3, 0xff, RZ, 0xc0, !PT ;  /* 0x000000ff03807812 */ /* 0x000fe400078ec0ff */
[----:B------:R-:W-:Y:S01]  /*9b30*/  LOP3.LUT R125, R108, 0xff, RZ, 0xc0, !PT ;  /* 0x000000ff6c7d7812 */ /* 0x000fe200078ec0ff */
[----:B------:R-:W-:-:S04]  /*9b40*/  IMAD R101, R101, 0x1000000, R126 ;  /* 0x0100000065657824 */ /* 0x000fc800078e027e */
[----:B------:R-:W-:Y:S02]  /*9b50*/  IMAD R128, R128, 0x100, R101 ;  /* 0x0000010080807824 */ /* 0x000fe400078e0265 */
[----:B------:R-:W-:-:S03]  /*9b60*/  IMAD.WIDE.U32 R100, R100, R123, c[0x0][0x190] ;  /* 0x0000640064647625 */ /* 0x000fc600078e007b */
[----:B------:R-:W-:-:S05]  /*9b70*/  IADD3 R125, R128, R125, RZ ;  /* 0x0000007d807d7210 */ /* 0x000fca0007ffe0ff */
[----:B------:R0:W-:Y:S02]  /*9b80*/  STG.E [R100.64], R125 ;  /* 0x0000007d64007986 */ /* 0x0001e4000c101906 */
.L_x_27798:
[----:B------:R-:W-:Y:S05]  /*9b90*/  BSYNC B0 ;  /* 0x0000000000007941 */ /* 0x000fea0003800000 */
.L_x_27797:
        /* <DEDUP_REMOVED lines=21> */
.L_x_27802:
[----:B------:R-:W-:Y:S02]  /*9cf0*/  IMAD.MOV.U32 R101, RZ, RZ, R114 ;  /* 0x000000ffff657224 */ /* 0x000fe400078e0072 */
.L_x_27803:
[----:B------:R-:W-:Y:S05]  /*9d00*/  BSYNC B1 ;  /* 0x0000000000017941 */ /* 0x000fea0003800000 */
.L_x_27801:
        /* <DEDUP_REMOVED lines=16> */
.L_x_27807:
[----:B------:R-:W-:Y:S05]  /*9e10*/  BSYNC B2 ;  /* 0x0000000000027941 */ /* 0x000fea0003800000 */
.L_x_27806:
        /* <DEDUP_REMOVED lines=44> */
.L_x_27805:
[----:B------:R-:W-:Y:S05]  /*a0e0*/  BSYNC B1 ;  /* 0x0000000000017941 */ /* 0x000fea0003800000 */
.L_x_27804:
        /* <DEDUP_REMOVED lines=9> */
.L_x_27800:
[----:B0-----:R-:W-:Y:S05]  /*a180*/  BSYNC B0 ;  /* 0x0000000000007941 */ /* 0x001fea0003800000 */
.L_x_27799:
        /* <DEDUP_REMOVED lines=18> */
.L_x_27811:
[----:B------:R-:W-:Y:S02]  /*a2b0*/  IMAD.MOV.U32 R102, RZ, RZ, R114 ;  /* 0x000000ffff667224 */ /* 0x000fe400078e0072 */
.L_x_27812:
[----:B------:R-:W-:Y:S05]  /*a2c0*/  BSYNC B1 ;  /* 0x0000000000017941 */ /* 0x000fea0003800000 */
.L_x_27810:
        /* <DEDUP_REMOVED lines=16> */
.L_x_27816:
[----:B------:R-:W-:Y:S05]  /*a3d0*/  BSYNC B2 ;  /* 0x0000000000027941 */ /* 0x000fea0003800000 */
.L_x_27815:
        /* <DEDUP_REMOVED lines=44> */
.L_x_27814:
[----:B------:R-:W-:Y:S05]  /*a6a0*/  BSYNC B1 ;  /* 0x0000000000017941 */ /* 0x000fea0003800000 */
.L_x_27813:
        /* <DEDUP_REMOVED lines=9> */
.L_x_27809:
[----:B------:R-:W-:Y:S05]  /*a740*/  BSYNC B0 ;  /* 0x0000000000007941 */ /* 0x000fea0003800000 */
.L_x_27808:
        /* <DEDUP_REMOVED lines=18> */
.L_x_27820:
[----:B------:R-:W-:Y:S02]  /*a870*/  IMAD.MOV.U32 R103, RZ, RZ, R114 ;  /* 0x000000ffff677224 */ /* 0x000fe400078e0072 */
.L_x_27821:
[----:B------:R-:W-:Y:S05]  /*a880*/  BSYNC B1 ;  /* 0x0000000000017941 */ /* 0x000fea0003800000 */
.L_x_27819:
        /* <DEDUP_REMOVED lines=16> */
.L_x_27825:
[----:B------:R-:W-:Y:S05]  /*a990*/  BSYNC B2 ;  /* 0x0000000000027941 */ /* 0x000fea0003800000 */
.L_x_27824:
        /* <DEDUP_REMOVED lines=44> */
.L_x_27823:
[----:B------:R-:W-:Y:S05]  /*ac60*/  BSYNC B1 ;  /* 0x0000000000017941 */ /* 0x000fea0003800000 */
.L_x_27822:
        /* <DEDUP_REMOVED lines=9> */
.L_x_27818:
[----:B------:R-:W-:Y:S05]  /*ad00*/  BSYNC B0 ;  /* 0x0000000000007941 */ /* 0x000fea0003800000 */
.L_x_27817:
        /* <DEDUP_REMOVED lines=18> */
.L_x_27829:
[----:B------:R-:W-:Y:S02]  /*ae30*/  IMAD.MOV.U32 R120, RZ, RZ, R114 ;  /* 0x000000ffff787224 */ /* 0x000fe400078e0072 */
.L_x_27830:
[----:B------:R-:W-:Y:S05]  /*ae40*/  BSYNC B1 ;  /* 0x0000000000017941 */ /* 0x000fea0003800000 */
.L_x_27828:
        /* <DEDUP_REMOVED lines=16> */
.L_x_27834:
[----:B------:R-:W-:Y:S05]  /*af50*/  BSYNC B2 ;  /* 0x0000000000027941 */ /* 0x000fea0003800000 */
.L_x_27833:
        /* <DEDUP_REMOVED lines=44> */
.L_x_27832:
[----:B------:R-:W-:Y:S05]  /*b220*/  BSYNC B1 ;  /* 0x0000000000017941 */ /* 0x000fea0003800000 */
.L_x_27831:
        /* <DEDUP_REMOVED lines=9> */
.L_x_27827:
[----:B------:R-:W-:Y:S05]  /*b2c0*/  BSYNC B0 ;  /* 0x0000000000007941 */ /* 0x000fea0003800000 */
.L_x_27826:
[-C--:B------:R-:W-:Y:S01]  /*b2d0*/  IMAD.WIDE.U32 R130, R107, R124.reuse, c[0x0][0x188] ;  /* 0x000062006b827625 */ /* 0x080fe200078e007c */
[----:B------:R-:W-:Y:S01]  /*b2e0*/  IADD3 R127, R105, 0x380, RZ ;  /* 0x00000380697f7810 */ /* 0x000fe20007ffe0ff */
[----:B------:R-:W-:Y:S01]  /*b2f0*/  BSSY B0, `(.L_x_27835) ;  /* 0x000000f000007945 */ /* 0x000fe20003800000 */
[----:B------:R-:W-:Y:S02]  /*b300*/  IADD3 R125, R104, 0x380, RZ ;  /* 0x00000380687d7810 */ /* 0x000fe40007ffe0ff */
[----:B------:R0:W-:Y:S01]  /*b310*/  STG.E.128 [R130.64], R100 ;  /* 0x0000006482007986 */ /* 0x0001e2000c101d06 */
[----:B------:R-:W-:Y:S01]  /*b320*/  @P0 IMAD.WIDE.U32 R128, R127, R124, c[0x0][0x180] ;  /* 0x000060007f800625 */ /* 0x000fe200078e007c */
[----:B------:R-:W-:Y:S05]  /*b330*/  @!P2 BRA `(.L_x_27836) ;  /* 0x000000a00000a947 */ /* 0x000fea0003800000 */
[----:B------:R-:W-:Y:S01]  /*b340*/  IMAD.U32 R105, R2, 0x10000, RZ ;  /* 0x0001000002697824 */ /* 0x000fe200078e00ff */
[----:B------:R-:W-:Y:S02]  /*b350*/  LOP3.LUT R104, R0, 0xffff, RZ, 0xc0, !PT ;  /* 0x0000ffff00687812 */ /* 0x000fe400078ec0ff */
[----:B------:R-:W-:-:S02]  /*b360*/  LOP3.LUT R107, R3, 0xff, RZ, 0xc0, !PT ;  /* 0x000000ff036b7812 */ /* 0x000fc400078ec0ff */
[----:B------:R-:W-:-:S05]  /*b370*/  LOP3.LUT R105, R105, 0xff0000, RZ, 0xc0, !PT ;  /* 0x00ff000069697812 */ /* 0x000fca00078ec0ff */
[----:B------:R-:W-:Y:S01]  /*b380*/  IMAD R104, R104, 0x1000000, R105 ;  /* 0x0100000068687824 */ /* 0x000fe200078e0269 */
[----:B------:R-:W-:-:S04]  /*b390*/  LOP3.LUT R105, R108, 0xff, RZ, 0xc0, !PT ;  /* 0x000000ff6c697812 */ /* 0x000fc800078ec0ff */
[----:B------:R-:W-:Y:S01]  /*b3a0*/  LEA R104, R107, R104, 0x8 ;  /* 0x000000686b687211 */ /* 0x000fe200078e40ff */
[----:B------:R-:W-:-:S04]  /*b3b0*/  IMAD.WIDE.U32 R106, R106, R123, c[0x0][0x190] ;  /* 0x000064006a6a7625 */ /* 0x000fc800078e007b */
[----:B------:R-:W-:-:S05]  /*b3c0*/  IMAD.IADD R105, R104, 0x1, R105 ;  /* 0x0000000168697824 */ /* 0x000fca00078e0269 */
[----:B------:R1:W-:Y:S02]  /*b3d0*/  STG.E [R106.64], R105 ;  /* 0x000000696a007986 */ /* 0x0003e4000c101906 */
.L_x_27836:
[----:B------:R-:W-:Y:S05]  /*b3e0*/  BSYNC B0 ;  /* 0x0000000000007941 */ /* 0x000fea0003800000 */
.L_x_27835:
[----:B-1----:R-:W-:Y:S01]  /*b3f0*/  @P2 IMAD.WIDE.U32 R106, R125, R124, c[0x0][0x170] ;  /* 0x00005c007d6a2625 */ /* 0x002fe200078e007c */
        /* <DEDUP_REMOVED lines=20> */
.L_x_27840:
[----:B------:R-:W-:Y:S02]  /*b540*/  MOV R105, R114 ;  /* 0x0000007200697202 */ /* 0x000fe40000000f00 */
.L_x_27841:
[----:B------:R-:W-:Y:S05]  /*b550*/  BSYNC B1 ;  /* 0x0000000000017941 */ /* 0x000fea0003800000 */
.L_x_27839:
        /* <DEDUP_REMOVED lines=16> */
.L_x_27845:
[----:B------:R-:W-:Y:S05]  /*b660*/  BSYNC B2 ;  /* 0x0000000000027941 */ /* 0x000fea0003800000 */
.L_x_27844:
[----:B------:R-:W-:Y:S01]  /*b670*/  IMAD.HI.U32 R104, R115, -0x326172a9, RZ ;  /* 0xcd9e8d5773687827 */ /* 0x000fe200078e00ff */
[----:B------:R-:W-:Y:S01]  /*b680*/  LOP3.LUT R107, R107, UR5, R110, 0x96, !PT ;  /* 0x000000056b6b7c12 */ /* 0x000fe2000f8e966e */
[----:B------:R-:W-:Y:S02]  /*b690*/  HFMA2.MMA R120, -RZ, RZ, 0, 0 ;  /* 0x00000000ff787435 */ /* 0x000fe400000001ff */
[----:B------:R-:W-:Y:S01]  /*b6a0*/  IMAD R129, R115, -0x326172a9, RZ ;  /* 0xcd9e8d5773817824 */ /* 0x000fe200078e02ff */
[----:B------:R-:W-:Y:S01]  /*b6b0*/  LOP3.LUT R104, R104, UR4, R111, 0x96, !PT ;  /* 0x0000000468687c12 */ /* 0x000fe2000f8e966f */
[----:B------:R-:W-:-:S04]  /*b6c0*/  IMAD.WIDE.U32 R116, R107, -0x326172a9, RZ ;  /* 0xcd9e8d576b747825 */ /* 0x000fc800078e00ff */
[----:B0-----:R-:W-:Y:S01]  /*b6d0*/  IMAD R131, R113, -0x2daee0ad, RZ ;  /* 0xd2511f5371837824 */ /* 0x001fe200078e02ff */
        /* <DEDUP_REMOVED lines=37> */
.L_x_27843:
[----:B------:R-:W-:Y:S05]  /*b930*/  BSYNC B1 ;  /* 0x0000000000017941 */ /* 0x000fea0003800000 */
.L_x_27842:
        /* <DEDUP_REMOVED lines=9> */
.L_x_27838:
[----:B-1----:R-:W-:Y:S05]  /*b9d0*/  BSYNC B0 ;  /* 0x0000000000007941 */ /* 0x002fea0003800000 */
.L_x_27837:
        /* <DEDUP_REMOVED lines=18> */
.L_x_27849:
[----:B------:R-:W-:Y:S02]  /*bb00*/  MOV R106, R114 ;  /* 0x00000072006a7202 */ /* 0x000fe40000000f00 */
.L_x_27850:
[----:B------:R-:W-:Y:S05]  /*bb10*/  BSYNC B1 ;  /* 0x0000000000017941 */ /* 0x000fea0003800000 */
.L_x_27848:
        /* <DEDUP_REMOVED lines=16> */
.L_x_27854:
[----:B------:R-:W-:Y:S05]  /*bc20*/  BSYNC B2 ;  /* 0x0000000000027941 */ /* 0x000fea0003800000 */
.L_x_27853:
        /* <DEDUP_REMOVED lines=9> */
[----:B0-----:R-:W-:Y:S01]  /*bcc0*/  IMAD.WIDE.U32 R130, R105, -0x2daee0ad, RZ ;  /* 0xd2511f5369827825 */ /* 0x001fe200078e00ff */
        /* <DEDUP_REMOVED lines=34> */
.L_x_27852:
[----:B------:R-:W-:Y:S05]  /*bef0*/  BSYNC B1 ;  /* 0x0000000000017941 */ /* 0x000fea0003800000 */
.L_x_27851:
        /* <DEDUP_REMOVED lines=9> */
.L_x_27847:
[----:B------:R-:W-:Y:S05]  /*bf90*/  BSYNC B0 ;  /* 0x0000000000007941 */ /* 0x000fea0003800000 */
.L_x_27846:
        /* <DEDUP_REMOVED lines=18> */
.L_x_27858:
[----:B------:R-:W-:Y:S02]  /*c0c0*/  MOV R107, R114 ;  /* 0x00000072006b7202 */ /* 0x000fe40000000f00 */
.L_x_27859:
[----:B------:R-:W-:Y:S05]  /*c0d0*/  BSYNC B1 ;  /* 0x0000000000017941 */ /* 0x000fea0003800000 */
.L_x_27857:
        /* <DEDUP_REMOVED lines=16> */
.L_x_27863:
[----:B------:R-:W-:Y:S05]  /*c1e0*/  BSYNC B2 ;  /* 0x0000000000027941 */ /* 0x000fea0003800000 */
.L_x_27862:
        /* <DEDUP_REMOVED lines=44> */
.L_x_27861:
[----:B------:R-:W-:Y:S05]  /*c4b0*/  BSYNC B1 ;  /* 0x0000000000017941 */ /* 0x000fea0003800000 */
.L_x_27860:
        /* <DEDUP_REMOVED lines=9> */
.L_x_27856:
[----:B------:R-:W-:Y:S05]  /*c550*/  BSYNC B0 ;  /* 0x0000000000007941 */ /* 0x000fea0003800000 */
.L_x_27855:
        /* <DEDUP_REMOVED lines=18> */
.L_x_27867:
[----:B------:R-:W-:Y:S02]  /*c680*/  MOV R126, R114 ;  /* 0x00000072007e7202 */ /* 0x000fe40000000f00 */
.L_x_27868:
[----:B------:R-:W-:Y:S05]  /*c690*/  BSYNC B1 ;  /* 0x0000000000017941 */ /* 0x000fea0003800000 */
.L_x_27866:
        /* <DEDUP_REMOVED lines=16> */
.L_x_27872:
[----:B------:R-:W-:Y:S05]  /*c7a0*/  BSYNC B2 ;  /* 0x0000000000027941 */ /* 0x000fea0003800000 */
.L_x_27871:
[----:B------:R-:W-:Y:S01]  /*c7b0*/  IMAD.HI.U32 R0, R115, -0x326172a9, RZ ;  /* 0xcd9e8d5773007827 */ /* 0x000fe200078e00ff */
[----:B------:R-:W-:Y:S01]  /*c7c0*/  LOP3.LUT R107, R107, UR5, R110, 0x96, !PT ;  /* 0x000000056b6b7c12 */ /* 0x000fe2000f8e966e */
[----:B------:R-:W-:Y:S02]  /*c7d0*/  HFMA2.MMA R120, -RZ, RZ, 0, 0 ;  /* 0x00000000ff787435 */ /* 0x000fe400000001ff */
        /* <DEDUP_REMOVED lines=41> */
.L_x_27870:
[----:B------:R-:W-:Y:S05]  /*ca70*/  BSYNC B1 ;  /* 0x0000000000017941 */ /* 0x000fea0003800000 */
.L_x_27869:
        /* <DEDUP_REMOVED lines=9> */
.L_x_27865:
[----:B------:R-:W-:Y:S05]  /*cb10*/  BSYNC B0 ;  /* 0x0000000000007941 */ /* 0x000fea0003800000 */
.L_x_27864:
        /* <DEDUP_REMOVED lines=32> */
[----:B------:R1:W-:Y:S01]  /*cd20*/  STG.E.128 [R128.64], R104 ;  /* 0x0000006880007986 */ /* 0x0003e2000c101d06 */
[----:B------:R-:W-:Y:S02]  /*cd30*/  SHF.R.U32.HI R126, RZ, 0x5, R119 ;  /* 0x00000005ff7e7819 */ /* 0x000fe40000011677 */
[----:B------:R-:W-:Y:S02]  /*cd40*/  FADD.FTZ R124, R127, R104 ;  /* 0x000000687f7c7221 */ /* 0x000fe40000010000 */
[----:B------:R-:W-:Y:S02]  /*cd50*/  LOP3.LUT R126, R126, 0x7fffffc, RZ, 0xc0, !PT ;  /* 0x07fffffc7e7e7812 */ /* 0x000fe400078ec0ff */
[----:B------:R-:W-:-:S04]  /*cd60*/  FADD.FTZ R127, R124, R105 ;  /* 0x000000697c7f7221 */ /* 0x000fc80000010000 */
[----:B0-----:R-:W-:Y:S01]  /*cd70*/  FADD.FTZ R130, R127, R106 ;  /* 0x0000006a7f827221 */ /* 0x001fe20000010000 */
[----:B------:R-:W-:Y:S05]  /*cd80*/  @!P2 BRA `(.L_x_27874) ;  /* 0x000000a00000a947 */ /* 0x000fea0003800000 */
[----:B------:R-:W-:Y:S01]  /*cd90*/  IMAD.U32 R127, R2, 0x10000, RZ ;  /* 0x00010000027f7824 */ /* 0x000fe200078e00ff */
[----:B------:R-:W-:Y:S02]  /*cda0*/  LOP3.LUT R124, R0, 0xffff, RZ, 0xc0, !PT ;  /* 0x0000ffff007c7812 */ /* 0x000fe400078ec0ff */
[----:B-1----:R-:W-:Y:S02]  /*cdb0*/  LOP3.LUT R129, R3, 0xff, RZ, 0xc0, !PT ;  /* 0x000000ff03817812 */ /* 0x002fe400078ec0ff */
[----:B------:R-:W-:Y:S02]  /*cdc0*/  LOP3.LUT R127, R127, 0xff0000, RZ, 0xc0, !PT ;  /* 0x00ff00007f7f7812 */ /* 0x000fe400078ec0ff */
[----:B------:R-:W-:Y:S02]  /*cdd0*/  LOP3.LUT R128, R108, 0xff, RZ, 0xc0, !PT ;  /* 0x000000ff6c807812 */ /* 0x000fe400078ec0ff */
[----:B------:R-:W-:-:S05]  /*cde0*/  LEA R124, R124, R127, 0x18 ;  /* 0x0000007f7c7c7211 */ /* 0x000fca00078ec0ff */
[----:B------:R-:W-:Y:S02]  /*cdf0*/  IMAD R129, R129, 0x100, R124 ;  /* 0x0000010081817824 */ /* 0x000fe400078e027c */
[----:B------:R-:W-:-:S04]  /*ce00*/  IMAD.WIDE.U32 R124, R125, R123, c[0x0][0x190] ;  /* 0x000064007d7c7625 */ /* 0x000fc800078e007b */
[----:B------:R-:W-:-:S05]  /*ce10*/  IMAD.IADD R129, R129, 0x1, R128 ;  /* 0x0000000181817824 */ /* 0x000fca00078e0280 */
[----:B------:R0:W-:Y:S02]  /*ce20*/  STG.E [R124.64], R129 ;  /* 0x000000817c007986 */ /* 0x0001e4000c101906 */
.L_x_27874:
[----:B------:R-:W-:Y:S05]  /*ce30*/  BSYNC B0 ;  /* 0x0000000000007941 */ /* 0x000fea0003800000 */
.L_x_27873:
[----:B------:R-:W-:Y:S01]  /*ce40*/  @!P1 IADD3 R126, R126, 0x4, RZ ;  /* 0x000000047e7e9810 */ /* 0x000fe20007ffe0ff */
[----:B------:R-:W-:Y:S01]  /*ce50*/  FADD.FTZ R132, R130, R107 ;  /* 0x0000006b82847221 */ /* 0x000fe20000010000 */
[----:B------:R-:W-:Y:S05]  /*ce60*/  BRA.DIV ~URZ, `(.L_x_27875) ;  /* 0x000011e27f007947 */ /* 0x000fea000b800000 */
[----:B------:R2:W3:Y:S02]  /*ce70*/  SHFL.BFLY PT, R123, R132, 0x1, 0x1f ;  /* 0x0c201f00847b7f89 */ /* 0x0004e400000e0000 */
.L_x_27881:
[----:B--23--:R-:W-:Y:S01]  /*ce80*/  FADD.FTZ R132, R132, R123 ;  /* 0x0000007b84847221 */ /* 0x00cfe20000010000 */
[----:B------:R-:W-:Y:S05]  /*ce90*/  BRA.DIV ~URZ, `(.L_x_27876) ;  /* 0x000012127f007947 */ /* 0x000fea000b800000 */
[----:B------:R-:W2:Y:S02]  /*cea0*/  SHFL.BFLY PT, R123, R132, 0x2, 0x1f ;  /* 0x0c401f00847b7f89 */ /* 0x000ea400000e0000 */
[----:B--2---:R-:W-:-:S05]  /*ceb0*/  FADD.FTZ R123, R132, R123 ;  /* 0x0000007b847b7221 */ /* 0x004fca0000010000 */
[----:B0-----:R-:W0:Y:S02]  /*cec0*/  SHFL.BFLY PT, R124, R123, 0x4, 0x1f ;  /* 0x0c801f007b7c7f89 */ /* 0x001e2400000e0000 */
[----:B0-----:R-:W-:-:S05]  /*ced0*/  FADD.FTZ R125, R123, R124 ;  /* 0x0000007c7b7d7221 */ /* 0x001fca0000010000 */
[----:B------:R-:W0:Y:S02]  /*cee0*/  SHFL.BFLY PT, R124, R125, 0x8, 0x1f ;  /* 0x0d001f007d7c7f89 */ /* 0x000e2400000e0000 */
[----:B0-----:R-:W-:-:S05]  /*cef0*/  FADD.FTZ R127, R125, R124 ;  /* 0x0000007c7d7f7221 */ /* 0x001fca0000010000 */
[----:B------:R-:W0:Y:S02]  /*cf00*/  SHFL.BFLY PT, R124, R127, 0x10, 0x1f ;  /* 0x0e001f007f7c7f89 */ /* 0x000e2400000e0000 */
[----:B0-----:R-:W-:-:S04]  /*cf10*/  FADD.FTZ R124, R127, R124 ;  /* 0x0000007c7f7c7221 */ /* 0x001fc80000010000 */
[----:B------:R-:W-:-:S04]  /*cf20*/  FMUL.FTZ R124, R124, 0.0009765625 ;  /* 0x3a8000007c7c7820 */ /* 0x000fc80000410000 */
[C---:B-1----:R-:W-:Y:S02]  /*cf30*/  FADD.FTZ R128, -R124.reuse, R76 ;  /* 0x0000004c7c807221 */ /* 0x042fe40000010100 */
        /* <DEDUP_REMOVED lines=72> */
.L_x_27882:
        /* <DEDUP_REMOVED lines=12> */
[----:B------:R-:W-:Y:S01]  /*d480*/  IMAD.MOV.U32 R126, RZ, RZ, RZ ;  /* 0x000000ffff7e7224 */ /* 0x000fe200078e00ff */
[----:B------:R-:W-:Y:S01]  /*d490*/  @!P0 MOV R126, 0x400 ;  /* 0x00000400007e8802 */ /* 0x000fe20000000f00 */
[----:B------:R-:W-:Y:S03]  /*d4a0*/  BSSY B0, `(.L_x_27877) ;  /* 0x00000b3000007945 */ /* 0x000fe60003800000 */
[----:B------:R-:W-:Y:S01]  /*d4b0*/  I2F R133, R126 ;  /* 0x0000007e00857306 */ /* 0x000fe20000201400 */
[----:B------:R-:W1:Y:S04]  /*d4c0*/  SHFL.DOWN PT, R127, R126, 0x2, 0x1f ;  /* 0x08401f007e7f7f89 */ /* 0x000e6800000e0000 */
[----:B------:R2:W-:Y:S01]  /*d4d0*/  @!P0 LDS.64 R124, [R129.X8] ;  /* 0x00000000817c8984 */ /* 0x0005e20000008a00 */
[----:B------:R-:W-:Y:S01]  /*d4e0*/  LOP3.LUT P0, RZ, R123, 0x1f, R119, 0xf8, !PT ;  /* 0x0000001f7bff7812 */ /* 0x000fe2000780f877 */
[----:B-1----:R-:W-:Y:S01]  /*d4f0*/  IMAD.IADD R130, R127, 0x1, R126 ;  /* 0x000000017f827824 */ /* 0x002fe200078e027e */
[----:B------:R-:W-:Y:S04]  /*d500*/  I2F R134, R127 ;  /* 0x0000007f00867306 */ /* 0x000fe80000201400 */
[----:B------:R-:W1:Y:S04]  /*d510*/  SHFL.DOWN PT, R137, R130, 0x1, 0x1f ;  /* 0x08201f0082897f89 */ /* 0x000e6800000e0000 */
[----:B0-----:R-:W2:Y:S08]  /*d520*/  I2F R132, R130 ;  /* 0x0000008200847306 */ /* 0x001eb00000201400 */
[----:B--2---:R-:W-:Y:S01]  /*d530*/  MUFU.RCP R129, R132 ;  /* 0x0000008400817308 */ /* 0x004fe20000001000 */
[----:B-1----:R-:W-:Y:S01]  /*d540*/  IMAD.IADD R126, R130, 0x1, R137 ;  /* 0x00000001827e7824 */ /* 0x002fe200078e0289 */
        /* <DEDUP_REMOVED lines=22> */
[----:B--2---:R-:W-:Y:S01]  /*d6b0*/  FADD.FTZ R124, R128, R125 ;  /* 0x0000007d807c7221 */ /* 0x004fe20000010000 */
[----:B------:R-:W-:Y:S01]  /*d6c0*/  MOV R125, c[0x0][0x1e0] ;  /* 0x00007800007d7a02 */ /* 0x000fe20000000f00 */
[----:B------:R-:W-:Y:S01]  /*d6d0*/  FMUL.FTZ R129, R129, R137 ;  /* 0x0000008981817220 */ /* 0x000fe20000410000 */
[----:B------:R-:W0:Y:S03]  /*d6e0*/  SHFL.IDX PT, R131, R130, RZ, 0x1f ;  /* 0x00001fff82837589 */ /* 0x000e2600000e0000 */
        /* <DEDUP_REMOVED lines=23> */
[----:B------:R-:W-:Y:S01]  /*d860*/  FADD.FTZ R148, -R121, R97 ;  /* 0x0000006179947221 */ /* 0x000fe20000010100 */
[----:B------:R-:W-:Y:S01]  /*d870*/  LEA.HI R77, R77, R122, RZ, 0x2 ;  /* 0x0000007a4d4d7211 */ /* 0x000fe200078f10ff */
[----:B------:R-:W-:-:S02]  /*d880*/  FADD.FTZ R124, -R121, R76 ;  /* 0x0000004c797c7221 */ /* 0x000fc40000010100 */
[----:B------:R-:W-:Y:S01]  /*d890*/  FADD.FTZ R78, -R121, R78 ;  /* 0x0000004e794e7221 */ /* 0x000fe20000010100 */
        /* <DEDUP_REMOVED lines=12> */
[----:B------:R-:W-:Y:S01]  /*d960*/  FADD.FTZ R152, -R121, R101 ;  /* 0x0000006579987221 */ /* 0x000fe20000010100 */
[----:B------:R-:W-:Y:S01]  /*d970*/  IADD3 R101, R97, 0x80, RZ ;  /* 0x0000008061657810 */ /* 0x000fe20007ffe0ff */
[----:B------:R-:W-:Y:S02]  /*d980*/  FMUL.FTZ R99, R123, R84 ;  /* 0x000000547b637220 */ /* 0x000fe40000410000 */
[C---:B------:R-:W-:Y:S02]  /*d990*/  FADD.FTZ R88, -R121.reuse, R88 ;  /* 0x0000005879587221 */ /* 0x040fe40000010100 */
[C---:B------:R-:W-:Y:S02]  /*d9a0*/  FADD.FTZ R90, -R121.reuse, R90 ;  /* 0x0000005a795a7221 */ /* 0x040fe40000010100 */
[C---:B------:R-:W-:Y:S02]  /*d9b0*/  FADD.FTZ R142, -R121.reuse, R93 ;  /* 0x0000005d798e7221 */ /* 0x040fe40000010100 */
[----:B------:R-:W-:-:S02]  /*d9c0*/  FADD.FTZ R94, -R121, R94 ;  /* 0x0000005e795e7221 */ /* 0x000fc40000010100 */
[C---:B------:R-:W-:Y:S02]  /*d9d0*/  FADD.FTZ R100, -R121.reuse, R100 ;  /* 0x0000006479647221 */ /* 0x040fe40000010100 */
[----:B------:R-:W-:Y:S01]  /*d9e0*/  FADD.FTZ R154, -R121, R103 ;  /* 0x00000067799a7221 */ /* 0x000fe20000010100 */
[----:B------:R-:W-:Y:S01]  /*d9f0*/  IADD3 R103, R97, 0x100, RZ ;  /* 0x0000010061677810 */ /* 0x000fe20007ffe0ff */
[----:B------:R-:W-:Y:S02]  /*da00*/  IMAD.MOV.U32 R96, RZ, RZ, 0x10 ;  /* 0x00000010ff607424 */ /* 0x000fe400078e00ff */
[C---:B------:R-:W-:Y:S02]  /*da10*/  FMUL.FTZ R77, R123.reuse, R124 ;  /* 0x0000007c7b4d7220 */ /* 0x040fe40000410000 */
[C---:B------:R-:W-:Y:S02]  /*da20*/  FMUL.FTZ R126, R123.reuse, R126 ;  /* 0x0000007e7b7e7220 */ /* 0x040fe40000410000 */
        /* <DEDUP_REMOVED lines=33> */
[----:B------:R-:W-:Y:S02]  /*dc40*/  FFMA.FTZ R89, R41, R130, R9 ;  /* 0x0000008229597223 */ /* 0x000fe40000010009 */
[----:B------:R-:W-:Y:S02]  /*dc50*/  FFMA.FTZ R88, R40, R81, R8 ;  /* 0x0000005128587223 */ /* 0x000fe40000010008 */
[----:B------:R-:W-:-:S02]  /*dc60*/  FFMA.FTZ R94, R46, R93, R14 ;  /* 0x0000005d2e5e7223 */ /* 0x000fc4000001000e */
[----:B------:R-:W-:-:S04]  /*dc70*/  IMAD.WIDE.U32 R100, R101, R96, c[0x0][0x208] ;  /* 0x0000820065647625 */ /* 0x000fc800078e0060 */
[----:B------:R-:W-:Y:S01]  /*dc80*/  FFMA.FTZ R95, R47, R136, R15 ;  /* 0x000000882f5f7223 */ /* 0x000fe2000001000f */
[----:B------:R1:W-:Y:S01]  /*dc90*/  STG.E.128 [R100.64], R88 ;  /* 0x0000005864007986 */ /* 0x0003e2000c101d06 */
[----:B------:R-:W-:Y:S01]  /*dca0*/  FFMA.FTZ R93, R45, R134, R13 ;  /* 0x000000862d5d7223 */ /* 0x000fe2000001000d */
[----:B0-----:R-:W-:Y:S01]  /*dcb0*/  IADD3 R99, R97, 0x180, RZ ;  /* 0x0000018061637810 */ /* 0x001fe20007ffe0ff */
[----:B------:R-:W-:-:S04]  /*dcc0*/  IMAD.WIDE.U32 R102, R103, R96, c[0x0][0x208] ;  /* 0x0000820067667625 */ /* 0x000fc800078e0060 */
[C---:B------:R-:W-:Y:S01]  /*dcd0*/  FMUL.FTZ R135, R123.reuse, R104 ;  /* 0x000000687b877220 */ /* 0x040fe20000410000 */
[----:B------:R0:W-:Y:S01]  /*dce0*/  STG.E.128 [R102.64], R92 ;  /* 0x0000005c66007986 */ /* 0x0001e2000c101d06 */
[C---:B------:R-:W-:Y:S02]  /*dcf0*/  FMUL.FTZ R138, R123.reuse, R138 ;  /* 0x0000008a7b8a7220 */ /* 0x040fe40000410000 */
[C---:B------:R-:W-:Y:S02]  /*dd00*/  FMUL.FTZ R140, R123.reuse, R140 ;  /* 0x0000008c7b8c7220 */ /* 0x040fe40000410000 */
[C---:B------:R-:W-:Y:S02]  /*dd10*/  FMUL.FTZ R104, R123.reuse, R76 ;  /* 0x0000004c7b687220 */ /* 0x040fe40000410000 */
[C---:B------:R-:W-:Y:S02]  /*dd20*/  FMUL.FTZ R142, R123.reuse, R142 ;  /* 0x0000008e7b8e7220 */ /* 0x040fe40000410000 */
[----:B------:R-:W-:Y:S01]  /*dd30*/  FMUL.FTZ R144, R123, R144 ;  /* 0x000000907b907220 */ /* 0x000fe20000410000 */
[C---:B-1----:R-:W-:Y:S01]  /*dd40*/  IADD3 R101, R97.reuse, 0x200, RZ ;  /* 0x0000020061657810 */ /* 0x042fe20007ffe0ff */
[----:B------:R-:W-:Y:S01]  /*dd50*/  FFMA.FTZ R76, R48, R105, R16 ;  /* 0x00000069304c7223 */ /* 0x000fe20000010010 */
[----:B------:R-:W-:Y:S01]  /*dd60*/  IADD3 R105, R97, 0x300, RZ ;  /* 0x0000030061697810 */ /* 0x000fe20007ffe0ff */
[----:B------:R-:W-:-:S02]  /*dd70*/  FMUL.FTZ R127, R123, R146 ;  /* 0x000000927b7f7220 */ /* 0x000fc40000410000 */
[C---:B------:R-:W-:Y:S02]  /*dd80*/  FMUL.FTZ R148, R123.reuse, R148 ;  /* 0x000000947b947220 */ /* 0x040fe40000410000 */
[----:B------:R-:W-:Y:S01]  /*dd90*/  FMUL.FTZ R150, R123, R150 ;  /* 0x000000967b967220 */ /* 0x000fe20000410000 */
[----:B0-----:R-:W-:Y:S01]  /*dda0*/  IADD3 R103, R97, 0x280, RZ ;  /* 0x0000028061677810 */ /* 0x001fe20007ffe0ff */
        /* <DEDUP_REMOVED lines=32> */
[----:B------:R-:W-:-:S05]  /*dfb0*/  IMAD.WIDE.U32 R96, R97, R96, c[0x0][0x208] ;  /* 0x0000820061607625 */ /* 0x000fca00078e0060 */
[----:B------:R0:W-:Y:S02]  /*dfc0*/  STG.E.128 [R96.64], R92 ;  /* 0x0000005c60007986 */ /* 0x0001e4000c101d06 */
.L_x_27878:
[----:B-1----:R-:W-:Y:S05]  /*dfd0*/  BSYNC B0 ;  /* 0x0000000000007941 */ /* 0x002fea0003800000 */
.L_x_27877:
[----:B------:R-:W-:Y:S02]  /*dfe0*/  IADD3 R118, R118, c[0x0][0x160], RZ ;  /* 0x0000580076767a10 */ /* 0x000fe40007ffe0ff */
[----:B------:R-:W-:Y:S02]  /*dff0*/  LOP3.LUT P1, RZ, R109, 0xff, RZ, 0xc0, !PT ;  /* 0x000000ff6dff7812 */ /* 0x000fe4000782c0ff */
[----:B------:R-:W-:Y:S02]  /*e000*/  ISETP.GE.AND P0, PT, R118, c[0x0][0x164], PT ;  /* 0x0000590076007a0c */ /* 0x000fe40003f06270 */
[----:B------:R-:W-:-:S11]  /*e010*/  SEL R109, RZ, 0x1, P1 ;  /* 0x00000001ff6d7807 */ /* 0x000fd60000800000 */
[----:B0----5:R-:W-:Y:S01]  /*e020*/  @P0 CALL.REL.NOINC `(.L_x_27879) ;  /* 0x0000001000000944 */ /* 0x021fe20003c00000 */
[----:B------:R-:W-:Y:S05]  /*e030*/  BRA `(.L_x_27880) ;  /* 0xffff27f000007947 */ /* 0x000fea000383ffff */
.L_x_27879:
[----:B------:R-:W-:Y:S05]  /*e040*/  EXIT ;  /* 0x000000000000794d */ /* 0x000fea0003800000 */
.L_x_27875:
[----:B0-----:R-:W-:Y:S01]  /*e050*/  HFMA2.MMA R125, -RZ, RZ, 0, 1.847743988037109375e-06 ;  /* 0x0000001fff7d7435 */ /* 0x001fe200000001ff */
[----:B------:R-:W-:Y:S01]  /*e060*/  IMAD.MOV.U32 R123, RZ, RZ, 0x1 ;  /* 0x00000001ff7b7424 */ /* 0x000fe200078e00ff */
[----:B-1----:R-:W-:Y:S01]  /*e070*/  MOV R128, 0xe0a0 ;  /* 0x0000e0a000807802 */ /* 0x002fe20000000f00 */
[----:B------:R-:W-:-:S03]  /*e080*/  IMAD.MOV.U32 R130, RZ, RZ, -0x1 ;  /* 0xffffffffff827424 */ /* 0x000fc600078e00ff */
[----:B-----5:R-:W-:Y:S05]  /*e090*/  CALL.REL.NOINC `($__internal_155_$__cuda_sm70_shflsync_bfly_p) ;  /* 0x0000079000007944 */ /* 0x020fea0003c00000 */
[----:B01----:R-:W-:Y:S05]  /*e0a0*/  BRA `(.L_x_27881) ;  /* 0xffffedd000007947 */ /* 0x003fea000383ffff */
.L_x_27876:
[----:B------:R-:W-:Y:S01]  /*e0b0*/  IMAD.MOV.U32 R123, RZ, RZ, 0x2 ;  /* 0x00000002ff7b7424 */ /* 0x000fe200078e00ff */
[----:B0-----:R-:W-:Y:S01]  /*e0c0*/  MOV R125, 0x1f ;  /* 0x0000001f007d7802 */ /* 0x001fe20000000f00 */
[----:B------:R-:W-:Y:S01]  /*e0d0*/  IMAD.MOV.U32 R130, RZ, RZ, -0x1 ;  /* 0xffffffffff827424 */ /* 0x000fe200078e00ff */
[----:B-1----:R-:W-:Y:S02]  /*e0e0*/  MOV R128, 0xe100 ;  /* 0x0000e10000807802 */ /* 0x002fe40000000f00 */
[----:B-----5:R-:W-:Y:S05]  /*e0f0*/  CALL.REL.NOINC `($__internal_155_$__cuda_sm70_shflsync_bfly_p) ;  /* 0x0000073000007944 */ /* 0x020fea0003c00000 */
[----:B0-----:R-:W-:Y:S01]  /*e100*/  HFMA2.MMA R125, -RZ, RZ, 0, 1.847743988037109375e-06 ;  /* 0x0000001fff7d7435 */ /* 0x001fe200000001ff */
[----:B-1----:R-:W-:Y:S01]  /*e110*/  FADD.FTZ R132, R132, R123 ;  /* 0x0000007b84847221 */ /* 0x002fe20000010000 */
[----:B------:R-:W-:Y:S01]  /*e120*/  MOV R128, 0xe160 ;  /* 0x0000e16000807802 */ /* 0x000fe20000000f00 */
[----:B------:R-:W-:Y:S02]  /*e130*/  IMAD.MOV.U32 R123, RZ, RZ, 0x4 ;  /* 0x00000004ff7b7424 */ /* 0x000fe400078e00ff */
[----:B------:R-:W-:-:S02]  /*e140*/  IMAD.MOV.U32 R130, RZ, RZ, -0x1 ;  /* 0xffffffffff827424 */ /* 0x000fc400078e00ff */
[----:B------:R-:W-:Y:S05]  /*e150*/  CALL.REL.NOINC `($__internal_155_$__cuda_sm70_shflsync_bfly_p) ;  /* 0x000006d000007944 */ /* 0x000fea0003c00000 */
[----:B01----:R-:W-:Y:S01]  /*e160*/  FADD.FTZ R132, R132, R123 ;  /* 0x0000007b84847221 */ /* 0x003fe20000010000 */
[----:B------:R-:W-:Y:S01]  /*e170*/  MOV R123, 0x8 ;  /* 0x00000008007b7802 */ /* 0x000fe20000000f00 */
[----:B------:R-:W-:Y:S01]  /*e180*/  IMAD.MOV.U32 R125, RZ, RZ, 0x1f ;  /* 0x0000001fff7d7424 */ /* 0x000fe200078e00ff */
[----:B------:R-:W-:-:S02]  /*e190*/  MOV R130, 0xffffffff ;  /* 0xffffffff00827802 */ /* 0x000fc40000000f00 */
[----:B------:R-:W-:Y:S02]  /*e1a0*/  MOV R128, 0xe1c0 ;  /* 0x0000e1c000807802 */ /* 0x000fe40000000f00 */
[----:B------:R-:W-:Y:S05]  /*e1b0*/  CALL.REL.NOINC `($__internal_155_$__cuda_sm70_shflsync_bfly_p) ;  /* 0x0000067000007944 */ /* 0x000fea0003c00000 */
[----:B0-----:R-:W-:Y:S01]  /*e1c0*/  HFMA2.MMA R125, -RZ, RZ, 0, 1.847743988037109375e-06 ;  /* 0x0000001fff7d7435 */ /* 0x001fe200000001ff */
[----:B-1----:R-:W-:Y:S01]  /*e1d0*/  FADD.FTZ R132, R132, R123 ;  /* 0x0000007b84847221 */ /* 0x002fe20000010000 */
[----:B------:R-:W-:Y:S01]  /*e1e0*/  MOV R128, 0xe220 ;  /* 0x0000e22000807802 */ /* 0x000fe20000000f00 */
[----:B------:R-:W-:Y:S02]  /*e1f0*/  IMAD.MOV.U32 R123, RZ, RZ, 0x10 ;  /* 0x00000010ff7b7424 */ /* 0x000fe400078e00ff */
[----:B------:R-:W-:Y:S02]  /*e200*/  IMAD.MOV.U32 R130, RZ, RZ, -0x1 ;  /* 0xffffffffff827424 */ /* 0x000fe400078e00ff */
[----:B------:R-:W-:Y:S05]  /*e210*/  CALL.REL.NOINC `($__internal_155_$__cuda_sm70_shflsync_bfly_p) ;  /* 0x0000061000007944 */ /* 0x000fea0003c00000 */
[----:B-1----:R-:W-:Y:S02]  /*e220*/  FADD.FTZ R123, R132, R123 ;  /* 0x0000007b847b7221 */ /* 0x002fe40000010000 */
[----:B0-----:R-:W-:Y:S02]  /*e230*/  IMAD.MOV.U32 R125, RZ, RZ, 0x1f ;  /* 0x0000001fff7d7424 */ /* 0x001fe400078e00ff */
        /* <DEDUP_REMOVED lines=90> */
[----:B------:R-:W-:Y:S02]  /*e7e0*/  MOV R130, 0xffffffff ;  /* 0xffffffff00827802 */ /* 0x000fe40000000f00 */
[----:B------:R-:W-:-:S02]  /*e7f0*/  MOV R128, 0xe810 ;  /* 0x0000e81000807802 */ /* 0x000fc40000000f00 */
[----:B------:R-:W-:Y:S05]  /*e800*/  CALL.REL.NOINC `($__internal_155_$__cuda_sm70_shflsync_bfly_p) ;  /* 0x0000002000007944 */ /* 0x000fea0003c00000 */
[----:B-1----:R-:W-:Y:S01]  /*e810*/  IMAD.MOV.U32 R127, RZ, RZ, R123 ;  /* 0x000000ffff7f7224 */ /* 0x002fe200078e007b */
[----:B0-----:R-:W-:Y:S05]  /*e820*/  BRA `(.L_x_27882) ;  /* 0xffffeb9000007947 */ /* 0x001fea000383ffff */
        .weak           $__internal_155_$__cuda_sm70_shflsync_bfly_p
        .type           $__internal_155_$__cuda_sm70_shflsync_bfly_p,@function
        .size           $__internal_155_$__cuda_sm70_shflsync_bfly_p,(.L_x_29219 - $__internal_155_$__cuda_sm70_shflsync_bfly_p)
$__internal_155_$__cuda_sm70_shflsync_bfly_p:
[----:B------:R-:W-:Y:S01]  /*e830*/  HFMA2.MMA R129, -RZ, RZ, 0, 0 ;  /* 0x00000000ff817435 */ /* 0x000fe200000001ff */
[----:B------:R-:W-:Y:S04]  /*e840*/  WARPSYNC R130 ;  /* 0x0000008200007348 */ /* 0x000fe80003800000 */
[----:B------:R0:W1:Y:S01]  /*e850*/  SHFL.BFLY PT, R123, R132, R123, R125 ;  /* 0x0c00007b847b7389 */ /* 0x00006200000e007d */
[----:B------:R-:W-:Y:S05]  /*e860*/  RET.REL.NODEC R128 `(_ZN10layer_norm13ln_fwd_kernelINS_13Kernel_traitsIfffffjLj4096ELj1ELj1ELj4ELj16ENS_18Kernel_traits_baseILj4096EfffffjLj128EEEEELb1ELb0ELb1ELb1EEEvNS_9FwdParamsE) ;  /* 0xffff179080007950 */ /* 0x000fea0003c3ffff */
.L_x_27883:
        /* <DEDUP_REMOVED lines=9> */
.L_x_29219:


//--------------------- .text._ZN10layer_norm13ln_fwd_kernelINS_13Kernel_traitsIfffffjLj4096ELj1ELj1ELj4ELj16ENS_18Kernel_traits_baseILj4096EfffffjLj128EEEEELb1ELb1ELb0ELb0EEEvNS_9FwdParamsE --------------------------
	.section	.text._ZN10layer_norm13ln_fwd_kernelINS_13Kernel_traitsIfffffjLj4096ELj1ELj1ELj4ELj16ENS_18Kernel_traits_baseILj4096EfffffjLj128EEEEELb1ELb1ELb0ELb0EEEvNS_9FwdParamsE,"ax",@progbits
	.sectioninfo	@"SHI_REGISTERS=168"
	.align	128
        .global         _ZN10layer_norm13ln_fwd_kernelINS_13Kernel_traitsIfffffjLj4096ELj1ELj1ELj4ELj16ENS_18Kernel_traits_baseILj4096EfffffjLj128EEEEELb1ELb1ELb0ELb0EEEvNS_9FwdParamsE
        .type           _ZN10layer_norm13ln_fwd_kernelINS_13Kernel_traitsIfffffjLj4096ELj1ELj1ELj4ELj16ENS_18Kernel_traits_baseILj4096EfffffjLj128EEEEELb1ELb1ELb0ELb0EEEvNS_9FwdParamsE,@function
        .size           _ZN10layer_norm13ln_fwd_kernelINS_13Kernel_traitsIfffffjLj4096ELj1ELj1ELj4ELj16ENS_18Kernel_traits_baseILj4096EfffffjLj128EEEEELb1ELb1ELb0ELb0EEEvNS_9FwdParamsE,(.L_x_29220 - _ZN10layer_norm13ln_fwd_kernelINS_13Kernel_traitsIfffffjLj4096ELj1ELj1ELj4ELj16ENS_18Kernel_traits_baseILj4096EfffffjLj128EEEEELb1ELb1ELb0ELb0EEEvNS_9FwdParamsE)
        .other          _ZN10layer_norm13ln_fwd_kernelINS_13Kernel_traitsIfffffjLj4096ELj1ELj1ELj4ELj16ENS_18Kernel_traits_baseILj4096EfffffjLj128EEEEELb1ELb1ELb0ELb0EEEvNS_9FwdParamsE,@"STO_CUDA_ENTRY STV_DEFAULT"
_ZN10layer_norm13ln_fwd_kernelINS_13Kernel_traitsIfffffjLj4096ELj1ELj1ELj4ELj16ENS_18Kernel_traits_baseILj4096EfffffjLj128EEEEELb1ELb1ELb0ELb0EEEvNS_9FwdParamsE:
.text._ZN10layer_norm13ln_fwd_kernelINS_13Kernel_traitsIfffffjLj4096ELj1ELj1ELj4ELj16ENS_18Kernel_traits_baseILj4096EfffffjLj128EEEEELb1ELb1ELb0ELb0EEEvNS_9FwdParamsE:
[----:B------:R-:W-:Y:S02]  /*0000*/  IMAD.MOV.U32 R1, RZ, RZ, c[0x0][0x28] ;  /* 0x00000a00ff017624 */ /* 0x000fe400078e00ff */
[----:B------:R-:W-:Y:S01]  /*0010*/  ULDC.U8 UR4, c[0x0][0x244] ;  /* 0x0000910000047ab9 */ /* 0x000fe20000000000 */
[----:B------:R-:W-:Y:S01]  /*0020*/  MOV R0, c[0x0][0x238] ;  /* 0x00008e0000007a02 */ /* 0x000fe20000000f00 */
[----:B------:R-:W-:Y:S01]  /*0030*/  ULDC.64 UR6, c[0x0][0x118] ;  /* 0x0000460000067ab9 */ /* 0x000fe20000000a00 */
[----:B------:R-:W-:Y:S01]  /*0040*/  ISETP.NE.AND P0, PT, RZ, UR4, PT ;  /* 0x00000004ff007c0c */ /* 0x000fe2000bf05270 */
[----:B------:R-:W-:Y:S01]  /*0050*/  ULDC.64 UR4, c[0x0][0x230] ;  /* 0x00008c0000047ab9 */ /* 0x000fe20000000a00 */
[----:B------:R-:W-:Y:S01]  /*0060*/  IADD3 R1, R1, -0x8, RZ ;  /* 0xfffffff801017810 */ /* 0x000fe20007ffe0ff */
[----:B------:R-:W-:Y:S02]  /*0070*/  IMAD.U32 R2, RZ, RZ, UR4 ;  /* 0x00000004ff027e24 */ /* 0x000fe4000f8e00ff */
        /* <DEDUP_REMOVED lines=34> */
[----:B------:R-:W-:Y:S01]  /*02a0*/  LOP3.LUT R9, R3, 0x7f, RZ, 0x3c, !PT ;  /* 0x0000007f03097812 */ /* 0x000fe200078e3cff */
[----:B------:R-:W-:Y:S02]  /*02b0*/  UIADD3 UR17, UR4, 0x1715609d, URZ ;  /* 0x1715609d04117890 */ /* 0x000fe4000fffe03f */
        /* <DEDUP_REMOVED lines=48> */
[----:B------:R-:W-:-:S03]  /*05c0*/  LOP3.LUT R3, R3, 0x80, RZ, 0xfc, !PT ;  /* 0x0000008003037812 */ /* 0x000fc600078efcff */
.L_x_27885:
[----:B------:R-:W-:Y:S05]  /*05d0*/  BSYNC B0 ;  /* 0x0000000000007941 */ /* 0x000fea0003800000 */
.L_x_27884:
        /* <DEDUP_REMOVED lines=10> */
[C---:B------:R-:W-:Y:S02]  /*0680*/  @P1 LEA.HI.X R5, R3.reuse, c[0x0][0x21c], RZ, 0x4, P2 ;  /* 0x0000870003051a11 */ /* 0x040fe400010f24ff */
[----:B------:R-:W-:-:S03]  /*0690*/  LEA R140, P2, R3, c[0x0][0x1c8], 0x4 ;  /* 0x00007200038c7a11 */ /* 0x000fc600078420ff */
[----:B------:R0:W5:Y:S01]  /*06a0*/  @P1 LDG.E.128 R16, [R4.64] ;  /* 0x0000000604101981 */ /* 0x000162000c1e1d00 */
[----:B------:R-:W-:-:S06]  /*06b0*/  LEA.HI.X R141, R3, c[0x0][0x1cc], RZ, 0x4, P2 ;  /* 0x00007300038d7a11 */ /* 0x000fcc00010f24ff */
[----:B------:R-:W5:Y:S01]  /*06c0*/  LDG.E.128 R140, [R140.64] ;  /* 0x000000068c8c7981 */ /* 0x000f62000c1e1d00 */
[----:B------:R-:W-:-:S03]  /*06d0*/  IADD3 R3, R3, 0x80, RZ ;  /* 0x0000008003037810 */ /* 0x000fc60007ffe0ff */
.L_x_27887:
[----:B------:R-:W-:Y:S05]  /*06e0*/  BSYNC B0 ;  /* 0x0000000000007941 */ /* 0x000fea0003800000 */
.L_x_27886:
        /* <DEDUP_REMOVED lines=16> */
.L_x_27889:
[----:B------:R-:W-:Y:S05]  /*07f0*/  BSYNC B0 ;  /* 0x0000000000007941 */ /* 0x000fea0003800000 */
.L_x_27888:
        /* <DEDUP_REMOVED lines=16> */
.L_x_27891:
[----:B------:R-:W-:Y:S05]  /*0900*/  BSYNC B0 ;  /* 0x0000000000007941 */ /* 0x000fea0003800000 */
.L_x_27890:
        /* <DEDUP_REMOVED lines=16> */
.L_x_27893:
[----:B------:R-:W-:Y:S05]  /*0a10*/  BSYNC B0 ;  /* 0x0000000000007941 */ /* 0x000fea0003800000 */
.L_x_27892:
        /* <DEDUP_REMOVED lines=9> */
[C---:B------:R-:W-:Y:S01]  /*0ab0*/  LEA R60, P1, R3.reuse, c[0x0][0x1c8], 0x4 ;  /* 0x00007200033c7a11 */ /* 0x040fe200078220ff */
[----:B------:R-:W-:Y:S01]  /*0ac0*/  IMAD.MOV.U32 R56, RZ, RZ, 0x10 ;  /* 0x00000010ff387424 */ /* 0x000fe200078e00ff */
[----:B------:R-:W-:Y:S01]  /*0ad0*/  CS2R R54, SRZ ;  /* 0x0000000000367805 */ /* 0x000fe2000001ff00 */
[----:B------:R-:W-:Y:S01]  /*0ae0*/  CS2R R52, SRZ ;  /* 0x0000000000347805 */ /* 0x000fe2000001ff00 */
[C---:B------:R-:W-:Y:S01]  /*0af0*/  LEA.HI.X R61, R3.reuse, c[0x0][0x1cc], RZ, 0x4, P1 ;  /* 0x00007300033d7a11 */ /* 0x040fe200008f24ff */
[----:B------:R-:W-:Y:S01]  /*0b00*/  IMAD.WIDE.U32 R56, R3, R56, c[0x0][0x1b0] ;  /* 0x00006c0003387625 */ /* 0x000fe200078e0038 */
[----:B------:R-:W-:-:S04]  /*0b10*/  ISETP.NE.U32.AND P1, PT, RZ, c[0x0][0x218], PT ;  /* 0x00008600ff007a0c */ /* 0x000fc80003f25070 */
[----:B------:R-:W-:Y:S01]  /*0b20*/  ISETP.NE.AND.EX P1, PT, RZ, c[0x0][0x21c], PT, P1 ;  /* 0x00008700ff007a0c */ /* 0x000fe20003f25310 */
[----:B------:R-:W5:Y:S04]  /*0b30*/  LDG.E.128 R56, [R56.64] ;  /* 0x0000000638387981 */ /* 0x000f68000c1e1d00 */
[----:B------:R-:W5:Y:S08]  /*0b40*/  LDG.E.128 R60, [R60.64] ;  /* 0x000000063c3c7981 */ /* 0x000f70000c1e1d00 */
[----:B0-----:R-:W-:-:S04]  /*0b50*/  @P1 LEA R4, P2, R3, c[0x0][0x218], 0x4 ;  /* 0x0000860003041a11 */ /* 0x001fc800078420ff */
[----:B------:R-:W-:-:S05]  /*0b60*/  @P1 LEA.HI.X R5, R3, c[0x0][0x21c], RZ, 0x4, P2 ;  /* 0x0000870003051a11 */ /* 0x000fca00010f24ff */
[----:B------:R0:W5:Y:S01]  /*0b70*/  @P1 LDG.E.128 R52, [R4.64] ;  /* 0x0000000604341981 */ /* 0x000162000c1e1d00 */
[----:B------:R-:W-:-:S03]  /*0b80*/  IADD3 R3, R3, 0x80, RZ ;  /* 0x0000008003037810 */ /* 0x000fc60007ffe0ff */
.L_x_27895:
[----:B------:R-:W-:Y:S05]  /*0b90*/  BSYNC B0 ;  /* 0x0000000000007941 */ /* 0x000fea0003800000 */
.L_x_27894:
        /* <DEDUP_REMOVED lines=18> */
[----:B------:R-:W-:-:S05]  /*0cc0*/  MOV R68, 0x10 ;  /* 0x0000001000447802 */ /* 0x000fca0000000f00 */
[----:B------:R-:W-:-:S06]  /*0cd0*/  IMAD.WIDE.U32 R68, R3, R68, c[0x0][0x1b0] ;  /* 0x00006c0003447625 */ /* 0x000fcc00078e0044 */
[C---:B------:R-:W-:Y:S01]  /*0ce0*/  @P1 LEA R6, P2, R3.reuse, c[0x0][0x218], 0x4 ;  /* 0x0000860003061a11 */ /* 0x040fe200078420ff */
[----:B------:R-:W5:Y:S03]  /*0cf0*/  LDG.E.128 R68, [R68.64] ;  /* 0x0000000644447981 */ /* 0x000f66000c1e1d00 */
[----:B------:R-:W-:-:S05]  /*0d00*/  @P1 LEA.HI.X R7, R3, c[0x0][0x21c], RZ, 0x4, P2 ;  /* 0x0000870003071a11 */ /* 0x000fca00010f24ff */
[----:B------:R0:W5:Y:S01]  /*0d10*/  @P1 LDG.E.128 R64, [R6.64] ;  /* 0x0000000606401981 */ /* 0x000162000c1e1d00 */
[----:B------:R-:W-:-:S03]  /*0d20*/  IADD3 R3, R3, 0x80, RZ ;  /* 0x0000008003037810 */ /* 0x000fc60007ffe0ff */
.L_x_27897:
[----:B------:R-:W-:Y:S05]  /*0d30*/  BSYNC B0 ;  /* 0x0000000000007941 */ /* 0x000fea0003800000 */
.L_x_27896:
[----:B------:R-:W-:Y:S01]  /*0d40*/  ISETP.GE.U32.AND P1, PT, R9, 0x400, PT ;  /* 0x000004000900780c */ /* 0x000fe20003f26070 */
[----:B------:R-:W-:Y:S01]  /*0d50*/  BSSY B0, `(.L_x_27898) ;  /* 0x0000012000007945 */ /* 0x000fe20003800000 */
[----:B------:R-:W-:Y:S02]  /*0d60*/  IMAD.HI.U32 R93, R92, -0x326172a9, RZ ;  /* 0xcd9e8d575c5d7827 */ /* 0x000fe400078e00ff */
[----:B------:R-:W-:Y:S02]  /*0d70*/  P2R R156, PR, RZ, 0x2 ;  /* 0x00000002ff9c7803 */ /* 0x000fe40000000000 */
[----:B------:R-:W-:-:S07]  /*0d80*/  IMAD.HI.U32 R91, R90, -0x2daee0ad, RZ ;  /* 0xd2511f535a5b7827 */ /* 0x000fce00078e00ff */
[----:B------:R-:W-:Y:S05]  /*0d90*/  @!P1 BRA `(.L_x_27899) ;  /* 0x000000d000009947 */ /* 0x000fea0003800000 */
[C---:B------:R-:W-:Y:S01]  /*0da0*/  LEA R84, P1, R3.reuse, c[0x0][0x1c8], 0x4 ;  /* 0x0000720003547a11 */ /* 0x040fe200078220ff */
[----:B------:R-:W-:Y:S01]  /*0db0*/  CS2R R78, SRZ ;  /* 0x00000000004e7805 */ /* 0x000fe2000001ff00 */
[----:B------:R-:W-:Y:S02]  /*0dc0*/  CS2R R76, SRZ ;  /* 0x00000000004c7805 */ /* 0x000fe4000001ff00 */
[----:B------:R-:W-:Y:S02]  /*0dd0*/  LEA.HI.X R85, R3, c[0x0][0x1cc], RZ, 0x4, P1 ;  /* 0x0000730003557a11 */ /* 0x000fe400008f24ff */
[----:B------:R-:W-:-:S04]  /*0de0*/  ISETP.NE.U32.AND P1, PT, RZ, c[0x0][0x218], PT ;  /* 0x00008600ff007a0c */ /* 0x000fc80003f25070 */
[----:B------:R-:W-:Y:S01]  /*0df0*/  ISETP.NE.AND.EX P1, PT, RZ, c[0x0][0x21c], PT, P1 ;  /* 0x00008700ff007a0c */ /* 0x000fe20003f25310 */
[----:B------:R-:W-:Y:S01]  /*0e00*/  IMAD.MOV.U32 R80, RZ, RZ, 0x10 ;  /* 0x00000010ff507424 */ /* 0x000fe200078e00ff */
[----:B------:R-:W5:Y:S03]  /*0e10*/  LDG.E.128 R84, [R84.64] ;  /* 0x0000000654547981 */ /* 0x000f66000c1e1d00 */
[----:B------:R-:W-:-:S06]  /*0e20*/  IMAD.WIDE.U32 R80, R3, R80, c[0x0][0x1b0] ;  /* 0x00006c0003507625 */ /* 0x000fcc00078e0050 */
[----:B------:R-:W5:Y:S02]  /*0e30*/  LDG.E.128 R80, [R80.64] ;  /* 0x0000000650507981 */ /* 0x000f64000c1e1d00 */
[----:B0-----:R-:W-:-:S04]  /*0e40*/  @P1 LEA R6, P2, R3, c[0x0][0x218], 0x4 ;  /* 0x0000860003061a11 */ /* 0x001fc800078420ff */
[----:B------:R-:W-:-:S05]  /*0e50*/  @P1 LEA.HI.X R7, R3, c[0x0][0x21c], RZ, 0x4, P2 ;  /* 0x0000870003071a11 */ /* 0x000fca00010f24ff */
[----:B------:R0:W5:Y:S04]  /*0e60*/  @P1 LDG.E.128 R76, [R6.64] ;  /* 0x00000006064c1981 */ /* 0x000168000c1e1d00 */
.L_x_27899:
[----:B------:R-:W-:Y:S05]  /*0e70*/  BSYNC B0 ;  /* 0x0000000000007941 */ /* 0x000fea0003800000 */
.L_x_27898:
        /* <DEDUP_REMOVED lines=9> */
[----:B------:R-:W-:Y:S01]  /*0f10*/  HFMA2.MMA R154, -RZ, RZ, 0, 5.9604644775390625e-08 ;  /* 0x00000001ff9a7435 */ /* 0x000fe200000001ff */
[----:B------:R-:W-:Y:S01]  /*0f20*/  SHF.R.U32.HI R2, RZ, 0x2, R2 ;  /* 0x00000002ff027819 */ /* 0x000fe20000011602 */
[----:B------:R-:W-:Y:S01]  /*0f30*/  IMAD R6, R90, -0x2daee0ad, RZ ;  /* 0xd2511f535a067824 */ /* 0x000fe200078e02ff */
[----:B------:R-:W-:Y:S01]  /*0f40*/  LOP3.LUT R7, R88, UR25, R7, 0x96, !PT ;  /* 0x0000001958077c12 */ /* 0x000fe2000f8e9607 */
[----:B------:R-:W-:Y:S01]  /*0f50*/  IMAD.IADD R4, R3, 0x1, -R4 ;  /* 0x0000000103047824 */ /* 0x000fe200078e0a04 */
[----:B------:R-:W-:Y:S01]  /*0f60*/  LOP3.LUT R5, R2, 0x3fffffe0, RZ, 0xc0, !PT ;  /* 0x3fffffe002057812 */ /* 0x000fe200078ec0ff */
[----:B------:R-:W-:Y:S01]  /*0f70*/  IMAD.SHL.U32 R2, R94, 0x20, RZ ;  /* 0x000000205e027824 */ /* 0x000fe200078e00ff */
[----:B------:R-:W-:-:S02]  /*0f80*/  ULDC.U8 UR8, c[0x0][0x1f0] ;  /* 0x00007c0000087ab9 */ /* 0x000fc40000000000 */
[----:B------:R-:W-:Y:S02]  /*0f90*/  IMNMX R4, RZ, R4, !PT ;  /* 0x00000004ff047217 */ /* 0x000fe40007800200 */
[----:B------:R-:W-:Y:S02]  /*0fa0*/  LOP3.LUT R2, R2, 0x3e0, RZ, 0xc0, !PT ;  /* 0x000003e002027812 */ /* 0x000fe400078ec0ff */
[----:B------:R-:W-:-:S03]  /*0fb0*/  IMNMX R4, R4, 0x20, PT ;  /* 0x0000002004047817 */ /* 0x000fc60003800200 */
[----:B------:R-:W-:Y:S02]  /*0fc0*/  IMAD.IADD R2, R3, 0x1, -R2 ;  /* 0x0000000103027824 */ /* 0x000fe400078e0a02 */
[----:B------:R-:W-:Y:S02]  /*0fd0*/  IMAD.IADD R4, R4, 0x1, R5 ;  /* 0x0000000104047824 */ /* 0x000fe400078e0205 */
[----:B------:R-:W-:Y:S01]  /*0fe0*/  IMAD.HI.U32 R3, R93, -0x2daee0ad, RZ ;  /* 0xd2511f535d037827 */ /* 0x000fe200078e00ff */
[----:B------:R-:W-:Y:S02]  /*0ff0*/  IMNMX R2, RZ, R2, !PT ;  /* 0x00000002ff027217 */ /* 0x000fe40007800200 */
[----:B------:R-:W-:Y:S02]  /*1000*/  SHF.L.U32 R4, R4, 0x2, RZ ;  /* 0x0000000204047819 */ /* 0x000fe400000006ff */
[----:B------:R-:W-:Y:S02]  /*1010*/  IMNMX R2, R2, 0x20, PT ;  /* 0x0000002002027817 */ /* 0x000fe40003800200 */
[----:B------:R0:W1:Y:S01]  /*1020*/  I2F.U32 R155, R4 ;  /* 0x00000004009b7306 */ /* 0x0000620000201000 */
[----:B------:R-:W-:Y:S01]  /*1030*/  LOP3.LUT R6, R3, UR26, R6, 0x96, !PT ;  /* 0x0000001a03067c12 */ /* 0x000fe2000f8e9606 */
[----:B------:R-:W-:-:S02]  /*1040*/  IMAD R3, R93, -0x2daee0ad, RZ ;  /* 0xd2511f535d037824 */ /* 0x000fc400078e02ff */
[----:B------:R-:W-:Y:S01]  /*1050*/  IMAD.IADD R88, R5, 0x1, R2 ;  /* 0x0000000105587824 */ /* 0x000fe200078e0202 */
[----:B------:R-:W-:Y:S01]  /*1060*/  LOP3.LUT R5, R0, 0x3, RZ, 0xc0, !PT ;  /* 0x0000000300057812 */ /* 0x000fe200078ec0ff */
[----:B------:R-:W-:Y:S02]  /*1070*/  IMAD.MOV.U32 R2, RZ, RZ, RZ ;  /* 0x000000ffff027224 */ /* 0x000fe400078e00ff */
[----:B------:R-:W-:Y:S02]  /*1080*/  IMAD.SHL.U32 R0, R88, 0x4, RZ ;  /* 0x0000000458007824 */ /* 0x000fe400078e00ff */
[----:B0-----:R-:W-:-:S03]  /*1090*/  IMAD R4, R91, -0x326172a9, RZ ;  /* 0xcd9e8d575b047824 */ /* 0x001fc600078e02ff */
[----:B------:R0:W-:Y:S01]  /*10a0*/  STL [R1], R0 ;  /* 0x0000000001007387 */ /* 0x0001e20000100800 */
[----:B-1----:R-:W1:Y:S03]  /*10b0*/  MUFU.RCP R155, R155 ;  /* 0x0000009b009b7308 */ /* 0x002e660000001000 */
.L_x_28159:
[----:B------:R-:W-:Y:S02]  /*10c0*/  ISETP.NE.U32.AND P1, PT, RZ, c[0x0][0x1c0], PT ;  /* 0x00007000ff007a0c */ /* 0x000fe40003f25070 */
[----:B------:R-:W-:Y:S02]  /*10d0*/  MOV R124, 0x3f800000 ;  /* 0x3f800000007c7802 */ /* 0x000fe40000000f00 */
[----:B------:R-:W-:-:S13]  /*10e0*/  ISETP.NE.AND.EX P1, PT, RZ, c[0x0][0x1c4], PT, P1 ;  /* 0x00007100ff007a0c */ /* 0x000fda0003f25310 */
[----:B------:R-:W-:-:S04]  /*10f0*/  @P1 IMAD.MOV.U32 R127, RZ, RZ, 0x4 ;  /* 0x00000004ff7f1424 */ /* 0x000fc800078e00ff */
[----:B------:R-:W-:-:S05]  /*1100*/  @P1 IMAD.WIDE R126, R8, R127, c[0x0][0x1c0] ;  /* 0x00007000087e1625 */ /* 0x000fca00078e027f */
[----:B-----5:R2:W5:Y:S01]  /*1110*/  @P1 LDG.E R124, [R126.64] ;  /* 0x000000067e7c1981 */ /* 0x020562000c1e1900 */
[----:B0-----:R-:W-:Y:S01]  /*1120*/  IMAD R0, R8, c[0x0][0x168], RZ ;  /* 0x00005a0008007a24 */ /* 0x001fe200078e02ff */
[----:B------:R-:W-:Y:S02]  /*1130*/  BSSY B0, `(.L_x_27900) ;  /* 0x000016e000007945 */ /* 0x000fe40003800000 */
[----:B------:R-:W0:Y:S02]  /*1140*/  S2R R163, SR_TID.X ;  /* 0x0000000000a37919 */ /* 0x000e240000002100 */
[----:B------:R-:W-:-:S04]  /*1150*/  SHF.R.S32.HI R125, RZ, 0x1f, R0 ;  /* 0x0000001fff7d7819 */ /* 0x000fc80000011400 */
[----:B------:R-:W-:Y:S02]  /*1160*/  LEA.HI R0, R125, R0, RZ, 0x2 ;  /* 0x000000007d007211 */ /* 0x000fe400078f10ff */
[----:B0-----:R-:W-:-:S04]  /*1170*/  LOP3.LUT R125, R163, 0x7f, RZ, 0xc0, !PT ;  /* 0x0000007fa37d7812 */ /* 0x001fc800078ec0ff */
[----:B------:R-:W-:-:S05]  /*1180*/  LEA.HI.SX32 R0, R0, R125, 0x1e ;  /* 0x0000007d00007211 */ /* 0x000fca00078ff2ff */
[----:B------:R-:W-:Y:S01]  /*1190*/  IMAD.MOV.U32 R125, RZ, RZ, R0 ;  /* 0x000000ffff7d7224 */ /* 0x000fe200078e0000 */
[----:B------:R-:W-:Y:S05]  /*11a0*/  @!P0 BRA `(.L_x_27901) ;  /* 0x0000166000008947 */ /* 0x000fea0003800000 */
[----:B--2---:R-:W-:-:S04]  /*11b0*/  ISETP.NE.U32.AND P1, PT, RZ, c[0x0][0x180], PT ;  /* 0x00006000ff007a0c */ /* 0x004fc80003f25070 */
        /* <DEDUP_REMOVED lines=19> */
.L_x_27903:
[----:B------:R-:W-:Y:S02]  /*12f0*/  IMAD.MOV.U32 R125, RZ, RZ, R4 ;  /* 0x000000ffff7d7224 */ /* 0x000fe400078e0004 */
.L_x_27904:
[----:B------:R-:W-:Y:S05]  /*1300*/  BSYNC B1 ;  /* 0x0000000000017941 */ /* 0x000fea0003800000 */
.L_x_27902:
        /* <DEDUP_REMOVED lines=16> */
.L_x_27908:
[----:B------:R-:W-:Y:S05]  /*1410*/  BSYNC B2 ;  /* 0x0000000000027941 */ /* 0x000fea0003800000 */
.L_x_27907:
        /* <DEDUP_REMOVED lines=43> */
.L_x_27906:
[----:B------:R-:W-:Y:S05]  /*16d0*/  BSYNC B1 ;  /* 0x0000000000017941 */ /* 0x000fea0003800000 */
.L_x_27905:
[----:B------:R0:W2:Y:S01]  /*16e0*/  I2F.U32 R130, R125 ;  /* 0x0000007d00827306 */ /* 0x0000a20000201000 */
[----:B------:R-:W-:Y:S01]  /*16f0*/  HFMA2.MMA R129, -RZ, RZ, 0.1171875, 0 ;  /* 0x2f800000ff817435 */ /* 0x000fe200000001ff */
[----:B-----5:R-:W-:Y:S01]  /*1700*/  FMUL.FTZ R92, R92, R124 ;  /* 0x0000007c5c5c7220 */ /* 0x020fe20000410000 */
[----:B------:R-:W-:Y:S01]  /*1710*/  ISETP.NE.U32.AND P1, PT, RZ, c[0x0][0x180], PT ;  /* 0x00006000ff007a0c */ /* 0x000fe20003f25070 */
[----:B------:R-:W-:Y:S01]  /*1720*/  BSSY B1, `(.L_x_27909) ;  /* 0x0000014000017945 */ /* 0x000fe20003800000 */
[----:B------:R-:W-:Y:S01]  /*1730*/  ISETP.NE.AND P3, PT, R126, 0x1, PT ;  /* 0x000000017e00780c */ /* 0x000fe20003f65270 */
[----:B------:R-:W-:Y:S01]  /*1740*/  FMUL.FTZ R92, R92, c[0x0][0x1e8] ;  /* 0x00007a005c5c7a20 */ /* 0x000fe20000410000 */
[----:B------:R-:W-:Y:S02]  /*1750*/  ISETP.NE.AND.EX P1, PT, RZ, c[0x0][0x184], PT, P1 ;  /* 0x00006100ff007a0c */ /* 0x000fe40003f25310 */
[----:B0-----:R-:W-:-:S02]  /*1760*/  IADD3 R125, R126, 0x1, RZ ;  /* 0x000000017e7d7810 */ /* 0x001fc40007ffe0ff */
[----:B--2---:R-:W-:-:S05]  /*1770*/  FFMA.FTZ R130, R130, R129, 1.1641532182693481445e-10 ;  /* 0x2f00000082827423 */ /* 0x004fca0000010081 */
        /* <DEDUP_REMOVED lines=13> */
.L_x_27910:
[----:B------:R-:W-:Y:S02]  /*1850*/  MOV R5, R4 ;  /* 0x0000000400057202 */ /* 0x000fe40000000f00 */
.L_x_27911:
[----:B------:R-:W-:Y:S05]  /*1860*/  BSYNC B1 ;  /* 0x0000000000017941 */ /* 0x000fea0003800000 */
.L_x_27909:
        /* <DEDUP_REMOVED lines=16> */
.L_x_27915:
[----:B------:R-:W-:Y:S05]  /*1970*/  BSYNC B2 ;  /* 0x0000000000027941 */ /* 0x000fea0003800000 */
.L_x_27914:
        /* <DEDUP_REMOVED lines=44> */
.L_x_27913:
[----:B------:R-:W-:Y:S05]  /*1c40*/  BSYNC B1 ;  /* 0x0000000000017941 */ /* 0x000fea0003800000 */
.L_x_27912:
        /* <DEDUP_REMOVED lines=20> */
.L_x_27917:
[----:B------:R-:W-:Y:S02]  /*1d90*/  IMAD.MOV.U32 R5, RZ, RZ, R4 ;  /* 0x000000ffff057224 */ /* 0x000fe400078e0004 */
.L_x_27918:
[----:B------:R-:W-:Y:S05]  /*1da0*/  BSYNC B1 ;  /* 0x0000000000017941 */ /* 0x000fea0003800000 */
.L_x_27916:
        /* <DEDUP_REMOVED lines=16> */
.L_x_27922:
[----:B------:R-:W-:Y:S05]  /*1eb0*/  BSYNC B2 ;  /* 0x0000000000027941 */ /* 0x000fea0003800000 */
.L_x_27921:
        /* <DEDUP_REMOVED lines=44> */
.L_x_27920:
[----:B------:R-:W-:Y:S05]  /*2180*/  BSYNC B1 ;  /* 0x0000000000017941 */ /* 0x000fea0003800000 */
.L_x_27919:
[----:B------:R0:W2:Y:S01]  /*2190*/  I2F.U32 R130, R5 ;  /* 0x0000000500827306 */ /* 0x0000a20000201000 */
[----:B------:R-:W-:Y:S01]  /*21a0*/  FMUL.FTZ R94, R94, R124 ;  /* 0x0000007c5e5e7220 */ /* 0x000fe20000410000 */
[----:B------:R-:W-:Y:S01]  /*21b0*/  ISETP.NE.AND P5, PT, R126, 0x1, PT ;  /* 0x000000017e00780c */ /* 0x000fe20003fa5270 */
[----:B------:R-:W-:Y:S02]  /*21c0*/  BSSY B1, `(.L_x_27923) ;  /* 0x0000012000017945 */ /* 0x000fe40003800000 */
[----:B------:R-:W-:Y:S01]  /*21d0*/  FMUL.FTZ R94, R94, c[0x0][0x1e8] ;  /* 0x00007a005e5e7a20 */ /* 0x000fe20000410000 */
[----:B0-----:R-:W-:Y:S01]  /*21e0*/  IADD3 R5, R126, 0x1, RZ ;  /* 0x000000017e057810 */ /* 0x001fe20007ffe0ff */
        /* <DEDUP_REMOVED lines=14> */
.L_x_27924:
[----:B------:R-:W-:Y:S02]  /*22d0*/  MOV R125, R4 ;  /* 0x00000004007d7202 */ /* 0x000fe40000000f00 */
.L_x_27925:
[----:B------:R-:W-:Y:S05]  /*22e0*/  BSYNC B1 ;  /* 0x0000000000017941 */ /* 0x000fea0003800000 */
.L_x_27923:
        /* <DEDUP_REMOVED lines=16> */
.L_x_27929:
[----:B------:R-:W-:Y:S05]  /*23f0*/  BSYNC B2 ;  /* 0x0000000000027941 */ /* 0x000fea0003800000 */
.L_x_27928:
        /* <DEDUP_REMOVED lines=43> */
.L_x_27927:
[----:B------:R-:W-:Y:S05]  /*26b0*/  BSYNC B1 ;  /* 0x0000000000017941 */ /* 0x000fea0003800000 */
.L_x_27926:
        /* <DEDUP_REMOVED lines=13> */
[C---:B------:R-:W-:Y:S01]  /*2790*/  LEA R126, P1, R0.reuse, c[0x0][0x188], 0x4 ;  /* 0x00006200007e7a11 */ /* 0x040fe200078220ff */
[----:B------:R-:W-:Y:S01]  /*27a0*/  IMAD.IADD R129, R125, 0x1, R164 ;  /* 0x000000017d817824 */ /* 0x000fe200078e02a4 */
[C---:B------:R-:W-:Y:S02]  /*27b0*/  IADD3 R125, R0.reuse, 0x80, RZ ;  /* 0x00000080007d7810 */ /* 0x040fe40007ffe0ff */
[C---:B------:R-:W-:Y:S02]  /*27c0*/  LEA.HI.X R127, R0.reuse, c[0x0][0x18c], RZ, 0x4, P1 ;  /* 0x00006300007f7a11 */ /* 0x040fe400008f24ff */
[----:B------:R-:W-:-:S03]  /*27d0*/  LEA R130, P1, R0, c[0x0][0x190], 0x2 ;  /* 0x0000640000827a11 */ /* 0x000fc600078210ff */
[----:B------:R0:W-:Y:S01]  /*27e0*/  STG.E.128 [R126.64], R92 ;  /* 0x0000005c7e007986 */ /* 0x0001e2000c101d06 */
[----:B------:R-:W-:-:S05]  /*27f0*/  LEA.HI.X R131, R0, c[0x0][0x194], RZ, 0x2, P1 ;  /* 0x0000650000837a11 */ /* 0x000fca00008f14ff */
[----:B------:R0:W-:Y:S04]  /*2800*/  STG.E [R130.64], R129 ;  /* 0x0000008182007986 */ /* 0x0001e8000c101906 */
.L_x_27901:
[----:B--2---:R-:W-:Y:S05]  /*2810*/  BSYNC B0 ;  /* 0x0000000000007941 */ /* 0x004fea0003800000 */
.L_x_27900:
        /* <DEDUP_REMOVED lines=9> */
[----:B--2---:R-:W-:-:S06]  /*28b0*/  IMAD.WIDE.U32 R96, R125, R98, c[0x0][0x170] ;  /* 0x00005c007d607625 */ /* 0x004fcc00078e0062 */
        /* <DEDUP_REMOVED lines=13> */
.L_x_27933:
[----:B------:R-:W-:Y:S02]  /*2990*/  IMAD.MOV.U32 R129, RZ, RZ, R4 ;  /* 0x000000ffff817224 */ /* 0x000fe400078e0004 */
.L_x_27934:
[----:B------:R-:W-:Y:S05]  /*29a0*/  BSYNC B1 ;  /* 0x0000000000017941 */ /* 0x000fea0003800000 */
.L_x_27932:
        /* <DEDUP_REMOVED lines=16> */
.L_x_27938:
[----:B------:R-:W-:Y:S05]  /*2ab0*/  BSYNC B2 ;  /* 0x0000000000027941 */ /* 0x000fea0003800000 */
.L_x_27937:
        /* <DEDUP_REMOVED lines=43> */
.L_x_27936:
[----:B------:R-:W-:Y:S05]  /*2d70*/  BSYNC B1 ;  /* 0x0000000000017941 */ /* 0x000fea0003800000 */
.L_x_27935:
        /* <DEDUP_REMOVED lines=23> */
.L_x_27940:
[----:B------:R-:W-:Y:S02]  /*2ef0*/  IMAD.MOV.U32 R5, RZ, RZ, R4 ;  /* 0x000000ffff057224 */ /* 0x000fe400078e0004 */
.L_x_27941:
[----:B------:R-:W-:Y:S05]  /*2f00*/  BSYNC B1 ;  /* 0x0000000000017941 */ /* 0x000fea0003800000 */
.L_x_27939:
        /* <DEDUP_REMOVED lines=16> */
.L_x_27945:
[----:B------:R-:W-:Y:S05]  /*3010*/  BSYNC B2 ;  /* 0x0000000000027941 */ /* 0x000fea0003800000 */
.L_x_27944:
        /* <DEDUP_REMOVED lines=44> */
.L_x_27943:
[----:B------:R-:W-:Y:S05]  /*32e0*/  BSYNC B1 ;  /* 0x0000000000017941 */ /* 0x000fea0003800000 */
.L_x_27942:
        /* <DEDUP_REMOVED lines=20> */
.L_x_27947:
[----:B------:R-:W-:Y:S02]  /*3430*/  IMAD.MOV.U32 R5, RZ, RZ, R4 ;  /* 0x000000ffff057224 */ /* 0x000fe400078e0004 */
.L_x_27948:
[----:B------:R-:W-:Y:S05]  /*3440*/  BSYNC B1 ;  /* 0x0000000000017941 */ /* 0x000fea0003800000 */
.L_x_27946:
        /* <DEDUP_REMOVED lines=16> */
.L_x_27952:
[----:B------:R-:W-:Y:S05]  /*3550*/  BSYNC B2 ;  /* 0x0000000000027941 */ /* 0x000fea0003800000 */
.L_x_27951:
        /* <DEDUP_REMOVED lines=44> */
.L_x_27950:
[----:B------:R-:W-:Y:S05]  /*3820*/  BSYNC B1 ;  /* 0x0000000000017941 */ /* 0x000fea0003800000 */
.L_x_27949:
[----:B------:R-:W0:Y:S01]  /*3830*/  I2F.U32 R5, R5 ;  /* 0x0000000500057306 */ /* 0x000e220000201000 */
[----:B------:R-:W-:Y:S01]  /*3840*/  FMUL.FTZ R127, R98, R124 ;  /* 0x0000007c627f7220 */ /* 0x000fe20000410000 */
[C---:B------:R-:W-:Y:S01]  /*3850*/  ISETP.NE.AND P5, PT, R126.reuse, 0x1, PT ;  /* 0x000000017e00780c */ /* 0x040fe20003fa5270 */
[----:B------:R-:W-:Y:S02]  /*3860*/  BSSY B1, `(.L_x_27953) ;  /* 0x0000012000017945 */ /* 0x000fe40003800000 */
[----:B------:R-:W-:Y:S02]  /*3870*/  FMUL.FTZ R127, R127, c[0x0][0x1e8] ;  /* 0x00007a007f7f7a20 */ /* 0x000fe40000410000 */
[----:B0-----:R-:W-:Y:S01]  /*3880*/  FFMA.FTZ R98, R5, R152, 1.1641532182693481445e-10 ;  /* 0x2f00000005627423 */ /* 0x001fe20000010098 */
[----:B------:R-:W-:-:S04]  /*3890*/  IADD3 R5, R126, 0x1, RZ ;  /* 0x000000017e057810 */ /* 0x000fc80007ffe0ff */
        /* <DEDUP_REMOVED lines=13> */
.L_x_27954:
[----:B------:R-:W-:Y:S02]  /*3970*/  IMAD.MOV.U32 R129, RZ, RZ, R4 ;  /* 0x000000ffff817224 */ /* 0x000fe400078e0004 */
.L_x_27955:
[----:B------:R-:W-:Y:S05]  /*3980*/  BSYNC B1 ;  /* 0x0000000000017941 */ /* 0x000fea0003800000 */
.L_x_27953:
        /* <DEDUP_REMOVED lines=16> */
.L_x_27959:
[----:B------:R-:W-:Y:S05]  /*3a90*/  BSYNC B2 ;  /* 0x0000000000027941 */ /* 0x000fea0003800000 */
.L_x_27958:
        /* <DEDUP_REMOVED lines=43> */
.L_x_27957:
[----:B------:R-:W-:Y:S05]  /*3d50*/  BSYNC B1 ;  /* 0x0000000000017941 */ /* 0x000fea0003800000 */
.L_x_27956:
        /* <DEDUP_REMOVED lines=21> */
.L_x_27931:
[----:B------:R-:W-:Y:S05]  /*3eb0*/  BSYNC B0 ;  /* 0x0000000000007941 */ /* 0x000fea0003800000 */
.L_x_27930:
        /* <DEDUP_REMOVED lines=23> */
.L_x_27963:
[----:B------:R-:W-:Y:S02]  /*4030*/  MOV R129, R4 ;  /* 0x0000000400817202 */ /* 0x000fe40000000f00 */
.L_x_27964:
[----:B------:R-:W-:Y:S05]  /*4040*/  BSYNC B1 ;  /* 0x0000000000017941 */ /* 0x000fea0003800000 */
.L_x_27962:
        /* <DEDUP_REMOVED lines=16> */
.L_x_27968:
[----:B------:R-:W-:Y:S05]  /*4150*/  BSYNC B2 ;  /* 0x0000000000027941 */ /* 0x000fea0003800000 */
.L_x_27967:
        /* <DEDUP_REMOVED lines=43> */
.L_x_27966:
[----:B------:R-:W-:Y:S05]  /*4410*/  BSYNC B1 ;  /* 0x0000000000017941 */ /* 0x000fea0003800000 */
.L_x_27965:
        /* <DEDUP_REMOVED lines=23> */
.L_x_27970:
[----:B------:R-:W-:Y:S02]  /*4590*/  IMAD.MOV.U32 R5, RZ, RZ, R4 ;  /* 0x000000ffff057224 */ /* 0x000fe400078e0004 */
.L_x_27971:
[----:B------:R-:W-:Y:S05]  /*45a0*/  BSYNC B1 ;  /* 0x0000000000017941 */ /* 0x000fea0003800000 */
.L_x_27969:
        /* <DEDUP_REMOVED lines=16> */
.L_x_27975:
[----:B------:R-:W-:Y:S05]  /*46b0*/  BSYNC B2 ;  /* 0x0000000000027941 */ /* 0x000fea0003800000 */
.L_x_27974:
        /* <DEDUP_REMOVED lines=44> */
.L_x_27973:
[----:B------:R-:W-:Y:S05]  /*4980*/  BSYNC B1 ;  /* 0x0000000000017941 */ /* 0x000fea0003800000 */
.L_x_27972:
        /* <DEDUP_REMOVED lines=20> */
.L_x_27977:
[----:B------:R-:W-:Y:S02]  /*4ad0*/  MOV R5, R4 ;  /* 0x0000000400057202 */ /* 0x000fe40000000f00 */
.L_x_27978:
[----:B------:R-:W-:Y:S05]  /*4ae0*/  BSYNC B1 ;  /* 0x0000000000017941 */ /* 0x000fea0003800000 */
.L_x_27976:
        /* <DEDUP_REMOVED lines=16> */
.L_x_27982:
[----:B------:R-:W-:Y:S05]  /*4bf0*/  BSYNC B2 ;  /* 0x0000000000027941 */ /* 0x000fea0003800000 */
.L_x_27981:
        /* <DEDUP_REMOVED lines=44> */
.L_x_27980:
[----:B------:R-:W-:Y:S05]  /*4ec0*/  BSYNC B1 ;  /* 0x0000000000017941 */ /* 0x000fea0003800000 */
.L_x_27979:
        /* <DEDUP_REMOVED lines=20> */
.L_x_27984:
[----:B------:R-:W-:Y:S02]  /*5010*/  IMAD.MOV.U32 R129, RZ, RZ, R4 ;  /* 0x000000ffff817224 */ /* 0x000fe400078e0004 */
.L_x_27985:
[----:B------:R-:W-:Y:S05]  /*5020*/  BSYNC B1 ;  /* 0x0000000000017941 */ /* 0x000fea0003800000 */
.L_x_27983:
        /* <DEDUP_REMOVED lines=16> */
.L_x_27989:
[----:B------:R-:W-:Y:S05]  /*5130*/  BSYNC B2 ;  /* 0x0000000000027941 */ /* 0x000fea0003800000 */
.L_x_27988:
        /* <DEDUP_REMOVED lines=43> */
.L_x_27987:
[----:B------:R-:W-:Y:S05]  /*53f0*/  BSYNC B1 ;  /* 0x0000000000017941 */ /* 0x000fea0003800000 */
.L_x_27986:
        /* <DEDUP_REMOVED lines=16> */
[----:B------:R-:W-:-:S03]  /*5500*/  LEA R130, P1, R125, c[0x0][0x190], 0x2 ;  /* 0x000064007d827a11 */ /* 0x000fc600078210ff */
[----:B------:R0:W-:Y:S01]  /*5510*/  STG.E.128 [R126.64], R100 ;  /* 0x000000647e007986 */ /* 0x0001e2000c101d06 */
[C---:B------:R-:W-:Y:S02]  /*5520*/  LEA.HI.X R131, R125.reuse, c[0x0][0x194], RZ, 0x2, P1 ;  /* 0x000065007d837a11 */ /* 0x040fe400008f14ff */
[----:B------:R-:W-:-:S03]  /*5530*/  IADD3 R125, R125, 0x80, RZ ;  /* 0x000000807d7d7810 */ /* 0x000fc60007ffe0ff */
[----:B------:R0:W-:Y:S04]  /*5540*/  STG.E [R130.64], R129 ;  /* 0x0000008182007986 */ /* 0x0001e8000c101906 */
.L_x_27961:
[----:B------:R-:W-:Y:S05]  /*5550*/  BSYNC B0 ;  /* 0x0000000000007941 */ /* 0x000fea0003800000 */
.L_x_27960:
        /* <DEDUP_REMOVED lines=23> */
.L_x_27993:
[----:B------:R-:W-:Y:S02]  /*56d0*/  IMAD.MOV.U32 R129, RZ, RZ, R4 ;  /* 0x000000ffff817224 */ /* 0x000fe400078e0004 */
.L_x_27994:
[----:B------:R-:W-:Y:S05]  /*56e0*/  BSYNC B1 ;  /* 0x0000000000017941 */ /* 0x000fea0003800000 */
.L_x_27992:
        /* <DEDUP_REMOVED lines=16> */
.L_x_27998:
[----:B------:R-:W-:Y:S05]  /*57f0*/  BSYNC B2 ;  /* 0x0000000000027941 */ /* 0x000fea0003800000 */
.L_x_27997:
        /* <DEDUP_REMOVED lines=43> */
.L_x_27996:
[----:B------:R-:W-:Y:S05]  /*5ab0*/  BSYNC B1 ;  /* 0x0000000000017941 */ /* 0x000fea0003800000 */
.L_x_27995:
        /* <DEDUP_REMOVED lines=23> */
.L_x_28000:
[----:B------:R-:W-:Y:S02]  /*5c30*/  IMAD.MOV.U32 R5, RZ, RZ, R4 ;  /* 0x000000ffff057224 */ /* 0x000fe400078e0004 */
.L_x_28001:
[----:B------:R-:W-:Y:S05]  /*5c40*/  BSYNC B1 ;  /* 0x0000000000017941 */ /* 0x000fea0003800000 */
.L_x_27999:
        /* <DEDUP_REMOVED lines=16> */
.L_x_28005:
[----:B------:R-:W-:Y:S05]  /*5d50*/  BSYNC B2 ;  /* 0x0000000000027941 */ /* 0x000fea0003800000 */
.L_x_28004:
        /* <DEDUP_REMOVED lines=44> */
.L_x_28003:
[----:B------:R-:W-:Y:S05]  /*6020*/  BSYNC B1 ;  /* 0x0000000000017941 */ /* 0x000fea0003800000 */
.L_x_28002:
        /* <DEDUP_REMOVED lines=20> */
.L_x_28007:
[----:B------:R-:W-:Y:S02]  /*6170*/  IMAD.MOV.U32 R5, RZ, RZ, R4 ;  /* 0x000000ffff057224 */ /* 0x000fe400078e0004 */
.L_x_28008:
[----:B------:R-:W-:Y:S05]  /*6180*/  BSYNC B1 ;  /* 0x0000000000017941 */ /* 0x000fea0003800000 */
.L_x_28006:
        /* <DEDUP_REMOVED lines=16> */
.L_x_28012:
[----:B------:R-:W-:Y:S05]  /*6290*/  BSYNC B2 ;  /* 0x0000000000027941 */ /* 0x000fea0003800000 */
.L_x_28011:
        /* <DEDUP_REMOVED lines=44> */
.L_x_28010:
[----:B------:R-:W-:Y:S05]  /*6560*/  BSYNC B1 ;  /* 0x0000000000017941 */ /* 0x000fea0003800000 */
.L_x_28009:
        /* <DEDUP_REMOVED lines=20> */
.L_x_28014:
[----:B------:R-:W-:Y:S02]  /*66b0*/  IMAD.MOV.U32 R129, RZ, RZ, R4 ;  /* 0x000000ffff817224 */ /* 0x000fe400078e0004 */
.L_x_28015:
[----:B------:R-:W-:Y:S05]  /*66c0*/  BSYNC B1 ;  /* 0x0000000000017941 */ /* 0x000fea0003800000 */
.L_x_28013:
        /* <DEDUP_REMOVED lines=16> */
.L_x_28019:
[----:B------:R-:W-:Y:S05]  /*67d0*/  BSYNC B2 ;  /* 0x0000000000027941 */ /* 0x000fea0003800000 */
.L_x_28018:
        /* <DEDUP_REMOVED lines=40> */
[----:B------:R-:W-:-:S03]  /*6a60*/  HFMA2.MMA R5, -RZ, RZ, 0, 0 ;  /* 0x00000000ff057435 */ /* 0x000fc600000001ff */
[----:B------:R-:W-:Y:S01]  /*6a70*/  IMAD.MOV.U32 R3, RZ, RZ, R126 ;  /* 0x000000ffff037224 */ /* 0x000fe200078e007e */
[----:B------:R-:W-:Y:S02]  /*6a80*/  LOP3.LUT R6, R127, UR26, R6, 0x96, !PT ;  /* 0x0000001a7f067c12 */ /* 0x000fe4000f8e9606 */
.L_x_28017:
[----:B------:R-:W-:Y:S05]  /*6a90*/  BSYNC B1 ;  /* 0x0000000000017941 */ /* 0x000fea0003800000 */
.L_x_28016:
        /* <DEDUP_REMOVED lines=21> */
.L_x_27991:
[----:B------:R-:W-:Y:S05]  /*6bf0*/  BSYNC B0 ;  /* 0x0000000000007941 */ /* 0x000fea0003800000 */
.L_x_27990:
        /* <DEDUP_REMOVED lines=23> */
.L_x_28023:
[----:B------:R-:W-:Y:S02]  /*6d70*/  IMAD.MOV.U32 R129, RZ, RZ, R4 ;  /* 0x000000ffff817224 */ /* 0x000fe400078e0004 */
.L_x_28024:
[----:B------:R-:W-:Y:S05]  /*6d80*/  BSYNC B1 ;  /* 0x0000000000017941 */ /* 0x000fea0003800000 */
.L_x_28022:
        /* <DEDUP_REMOVED lines=16> */
.L_x_28028:
[----:B------:R-:W-:Y:S05]  /*6e90*/  BSYNC B2 ;  /* 0x0000000000027941 */ /* 0x000fea0003800000 */
.L_x_28027:
        /* <DEDUP_REMOVED lines=43> */
.L_x_28026:
[----:B------:R-:W-:Y:S05]  /*7150*/  BSYNC B1 ;  /* 0x0000000000017941 */ /* 0x000fea0003800000 */
.L_x_28025:
        /* <DEDUP_REMOVED lines=23> */
.L_x_28030:
[----:B------:R-:W-:Y:S02]  /*72d0*/  MOV R5, R4 ;  /* 0x0000000400057202 */ /* 0x000fe40000000f00 */
.L_x_28031:
[----:B------:R-:W-:Y:S05]  /*72e0*/  BSYNC B1 ;  /* 0x0000000000017941 */ /* 0x000fea0003800000 */
.L_x_28029:
        /* <DEDUP_REMOVED lines=16> */
.L_x_28035:
[----:B------:R-:W-:Y:S05]  /*73f0*/  BSYNC B2 ;  /* 0x0000000000027941 */ /* 0x000fea0003800000 */
.L_x_28034:
        /* <DEDUP_REMOVED lines=44> */
.L_x_28033:
[----:B------:R-:W-:Y:S05]  /*76c0*/  BSYNC B1 ;  /* 0x0000000000017941 */ /* 0x000fea0003800000 */
.L_x_28032:
        /* <DEDUP_REMOVED lines=20> */
.L_x_28037:
[----:B------:R-:W-:Y:S02]  /*7810*/  IMAD.MOV.U32 R5, RZ, RZ, R4 ;  /* 0x000000ffff057224 */ /* 0x000fe400078e0004 */
.L_x_28038:
[----:B------:R-:W-:Y:S05]  /*7820*/  BSYNC B1 ;  /* 0x0000000000017941 */ /* 0x000fea0003800000 */
.L_x_28036:
        /* <DEDUP_REMOVED lines=16> */
.L_x_28042:
[----:B------:R-:W-:Y:S05]  /*7930*/  BSYNC B2 ;  /* 0x0000000000027941 */ /* 0x000fea0003800000 */
.L_x_28041:
        /* <DEDUP_REMOVED lines=44> */
.L_x_28040:
[----:B------:R-:W-:Y:S05]  /*7c00*/  BSYNC B1 ;  /* 0x0000000000017941 */ /* 0x000fea0003800000 */
.L_x_28039:
        /* <DEDUP_REMOVED lines=20> */
.L_x_28044:
[----:B------:R-:W-:Y:S02]  /*7d50*/  MOV R129, R4 ;  /* 0x0000000400817202 */ /* 0x000fe40000000f00 */
.L_x_28045:
[----:B------:R-:W-:Y:S05]  /*7d60*/  BSYNC B1 ;  /* 0x0000000000017941 */ /* 0x000fea0003800000 */
.L_x_28043:
        /* <DEDUP_REMOVED lines=16> */
.L_x_28049:
[----:B------:R-:W-:Y:S05]  /*7e70*/  BSYNC B2 ;  /* 0x0000000000027941 */ /* 0x000fea0003800000 */
.L_x_28048:
        /* <DEDUP_REMOVED lines=43> */
.L_x_28047:
[----:B------:R-:W-:Y:S05]  /*8130*/  BSYNC B1 ;  /* 0x0000000000017941 */ /* 0x000fea0003800000 */
.L_x_28046:
        /* <DEDUP_REMOVED lines=21> */
.L_x_28021:
[----:B------:R-:W-:Y:S05]  /*8290*/  BSYNC B0 ;  /* 0x0000000000007941 */ /* 0x000fea0003800000 */
.L_x_28020:
        /* <DEDUP_REMOVED lines=23> */
.L_x_28053:
[----:B------:R-:W-:Y:S02]  /*8410*/  IMAD.MOV.U32 R129, RZ, RZ, R4 ;  /* 0x000000ffff817224 */ /* 0x000fe400078e0004 */
.L_x_28054:
[----:B------:R-:W-:Y:S05]  /*8420*/  BSYNC B1 ;  /* 0x0000000000017941 */ /* 0x000fea0003800000 */
.L_x_28052:
        /* <DEDUP_REMOVED lines=16> */
.L_x_28058:
[----:B------:R-:W-:Y:S05]  /*8530*/  BSYNC B2 ;  /* 0x0000000000027941 */ /* 0x000fea0003800000 */
.L_x_28057:
        /* <DEDUP_REMOVED lines=43> */
.L_x_28056:
[----:B------:R-:W-:Y:S05]  /*87f0*/  BSYNC B1 ;  /* 0x0000000000017941 */ /* 0x000fea0003800000 */
.L_x_28055:
        /* <DEDUP_REMOVED lines=23> */
.L_x_28060:
[----:B------:R-:W-:Y:S02]  /*8970*/  IMAD.MOV.U32 R5, RZ, RZ, R4 ;  /* 0x000000ffff057224 */ /* 0x000fe400078e0004 */
.L_x_28061:
[----:B------:R-:W-:Y:S05]  /*8980*/  BSYNC B1 ;  /* 0x0000000000017941 */ /* 0x000fea0003800000 */
.L_x_28059:
        /* <DEDUP_REMOVED lines=16> */
.L_x_28065:
[----:B------:R-:W-:Y:S05]  /*8a90*/  BSYNC B2 ;  /* 0x0000000000027941 */ /* 0x000fea0003800000 */
.L_x_28064:
        /* <DEDUP_REMOVED lines=44> */
.L_x_28063:
[----:B------:R-:W-:Y:S05]  /*8d60*/  BSYNC B1 ;  /* 0x0000000000017941 */ /* 0x000fea0003800000 */
.L_x_28062:
        /* <DEDUP_REMOVED lines=20> */
.L_x_28067:
[----:B------:R-:W-:Y:S02]  /*8eb0*/  IMAD.MOV.U32 R5, RZ, RZ, R4 ;  /* 0x000000ffff057224 */ /* 0x000fe400078e0004 */
.L_x_28068:
[----:B------:R-:W-:Y:S05]  /*8ec0*/  BSYNC B1 ;  /* 0x0000000000017941 */ /* 0x000fea0003800000 */
.L_x_28066:
        /* <DEDUP_REMOVED lines=16> */
.L_x_28072:
[----:B------:R-:W-:Y:S05]  /*8fd0*/  BSYNC B2 ;  /* 0x0000000000027941 */ /* 0x000fea0003800000 */
.L_x_28071:
        /* <DEDUP_REMOVED lines=44> */
.L_x_28070:
[----:B------:R-:W-:Y:S05]  /*92a0*/  BSYNC B1 ;  /* 0x0000000000017941 */ /* 0x000fea0003800000 */
.L_x_28069:
        /* <DEDUP_REMOVED lines=20> */
.L_x_28074:
[----:B------:R-:W-:Y:S02]  /*93f0*/  IMAD.MOV.U32 R129, RZ, RZ, R4 ;  /* 0x000000ffff817224 */ /* 0x000fe400078e0004 */
.L_x_28075:
[----:B------:R-:W-:Y:S05]  /*9400*/  BSYNC B1 ;  /* 0x0000000000017941 */ /* 0x000fea0003800000 */
.L_x_28073:
        /* <DEDUP_REMOVED lines=16> */
.L_x_28079:
[----:B------:R-:W-:Y:S05]  /*9510*/  BSYNC B2 ;  /* 0x0000000000027941 */ /* 0x000fea0003800000 */
.L_x_28078:
        /* <DEDUP_REMOVED lines=43> */
.L_x_28077:
[----:B------:R-:W-:Y:S05]  /*97d0*/  BSYNC B1 ;  /* 0x0000000000017941 */ /* 0x000fea0003800000 */
.L_x_28076:
        /* <DEDUP_REMOVED lines=21> */
.L_x_28051:
[----:B------:R-:W-:Y:S05]  /*9930*/  BSYNC B0 ;  /* 0x0000000000007941 */ /* 0x000fea0003800000 */
.L_x_28050:
        /* <DEDUP_REMOVED lines=23> */
.L_x_28083:
[----:B------:R-:W-:Y:S02]  /*9ab0*/  MOV R129, R4 ;  /* 0x0000000400817202 */ /* 0x000fe40000000f00 */
.L_x_28084:
[----:B------:R-:W-:Y:S05]  /*9ac0*/  BSYNC B1 ;  /* 0x0000000000017941 */ /* 0x000fea0003800000 */
.L_x_28082:
        /* <DEDUP_REMOVED lines=16> */
.L_x_28088:
[----:B------:R-:W-:Y:S05]  /*9bd0*/  BSYNC B2 ;  /* 0x0000000000027941 */ /* 0x000fea0003800000 */
.L_x_28087:
        /* <DEDUP_REMOVED lines=43> */
.L_x_28086:
[----:B------:R-:W-:Y:S05]  /*9e90*/  BSYNC B1 ;  /* 0x0000000000017941 */ /* 0x000fea0003800000 */
.L_x_28085:
        /* <DEDUP_REMOVED lines=23> */
.L_x_28090:
[----:B------:R-:W-:Y:S02]  /*a010*/  IMAD.MOV.U32 R5, RZ, RZ, R4 ;  /* 0x000000ffff057224 */ /* 0x000fe400078e0004 */
.L_x_28091:
[----:B------:R-:W-:Y:S05]  /*a020*/  BSYNC B1 ;  /* 0x0000000000017941 */ /* 0x000fea0003800000 */
.L_x_28089:
        /* <DEDUP_REMOVED lines=16> */
.L_x_28095:
[----:B------:R-:W-:Y:S05]  /*a130*/  BSYNC B2 ;  /* 0x0000000000027941 */ /* 0x000fea0003800000 */
.L_x_28094:
        /* <DEDUP_REMOVED lines=44> */
.L_x_28093:
[----:B------:R-:W-:Y:S05]  /*a400*/  BSYNC B1 ;  /* 0x0000000000017941 */ /* 0x000fea0003800000 */
.L_x_28092:
        /* <DEDUP_REMOVED lines=20> */
.L_x_28097:
[----:B------:R-:W-:Y:S02]  /*a550*/  IMAD.MOV.U32 R5, RZ, RZ, R4 ;  /* 0x000000ffff057224 */ /* 0x000fe400078e0004 */
.L_x_28098:
[----:B------:R-:W-:Y:S05]  /*a560*/  BSYNC B1 ;  /* 0x0000000000017941 */ /* 0x000fea0003800000 */
.L_x_28096:
        /* <DEDUP_REMOVED lines=16> */
.L_x_28102:
[----:B------:R-:W-:Y:S05]  /*a670*/  BSYNC B2 ;  /* 0x0000000000027941 */ /* 0x000fea0003800000 */
.L_x_28101:
        /* <DEDUP_REMOVED lines=44> */
.L_x_28100:
[----:B------:R-:W-:Y:S05]  /*a940*/  BSYNC B1 ;  /* 0x0000000000017941 */ /* 0x000fea0003800000 */
.L_x_28099:
        /* <DEDUP_REMOVED lines=20> */
.L_x_28104:
[----:B------:R-:W-:Y:S02]  /*aa90*/  MOV R129, R4 ;  /* 0x0000000400817202 */ /* 0x000fe40000000f00 */
.L_x_28105:
[----:B------:R-:W-:Y:S05]  /*aaa0*/  BSYNC B1 ;  /* 0x0000000000017941 */ /* 0x000fea0003800000 */
.L_x_28103:
        /* <DEDUP_REMOVED lines=16> */
.L_x_28109:
[----:B------:R-:W-:Y:S05]  /*abb0*/  BSYNC B2 ;  /* 0x0000000000027941 */ /* 0x000fea0003800000 */
.L_x_28108:
        /* <DEDUP_REMOVED lines=43> */
.L_x_28107:
[----:B------:R-:W-:Y:S05]  /*ae70*/  BSYNC B1 ;  /* 0x0000000000017941 */ /* 0x000fea0003800000 */
.L_x_28106:
        /* <DEDUP_REMOVED lines=21> */
.L_x_28081:
[----:B------:R-:W-:Y:S05]  /*afd0*/  BSYNC B0 ;  /* 0x0000000000007941 */ /* 0x000fea0003800000 */
.L_x_28080:
        /* <DEDUP_REMOVED lines=23> */
.L_x_28113:
[----:B------:R-:W-:Y:S02]  /*b150*/  IMAD.MOV.U32 R129, RZ, RZ, R4 ;  /* 0x000000ffff817224 */ /* 0x000fe400078e0004 */
.L_x_28114:
[----:B------:R-:W-:Y:S05]  /*b160*/  BSYNC B1 ;  /* 0x0000000000017941 */ /* 0x000fea0003800000 */
.L_x_28112:
        /* <DEDUP_REMOVED lines=16> */
.L_x_28118:
[----:B------:R-:W-:Y:S05]  /*b270*/  BSYNC B2 ;  /* 0x0000000000027941 */ /* 0x000fea0003800000 */
.L_x_28117:
        /* <DEDUP_REMOVED lines=43> */
.L_x_28116:
[----:B------:R-:W-:Y:S05]  /*b530*/  BSYNC B1 ;  /* 0x0000000000017941 */ /* 0x000fea0003800000 */
.L_x_28115:
        /* <DEDUP_REMOVED lines=23> */
.L_x_28120:
[----:B------:R-:W-:Y:S02]  /*b6b0*/  MOV R5, R4 ;  /* 0x0000000400057202 */ /* 0x000fe40000000f00 */
.L_x_28121:
[----:B------:R-:W-:Y:S05]  /*b6c0*/  BSYNC B1 ;  /* 0x0000000000017941 */ /* 0x000fea0003800000 */
.L_x_28119:
        /* <DEDUP_REMOVED lines=16> */
.L_x_28125:
[----:B------:R-:W-:Y:S05]  /*b7d0*/  BSYNC B2 ;  /* 0x0000000000027941 */ /* 0x000fea0003800000 */
.L_x_28124:
        /* <DEDUP_REMOVED lines=44> */
.L_x_28123:
[----:B------:R-:W-:Y:S05]  /*baa0*/  BSYNC B1 ;  /* 0x0000000000017941 */ /* 0x000fea0003800000 */
.L_x_28122:
        /* <DEDUP_REMOVED lines=20> */
.L_x_28127:
[----:B------:R-:W-:Y:S02]  /*bbf0*/  IMAD.MOV.U32 R5, RZ, RZ, R4 ;  /* 0x000000ffff057224 */ /* 0x000fe400078e0004 */
.L_x_28128:
[----:B------:R-:W-:Y:S05]  /*bc00*/  BSYNC B1 ;  /* 0x0000000000017941 */ /* 0x000fea0003800000 */
.L_x_28126:
        /* <DEDUP_REMOVED lines=16> */
.L_x_28132:
[----:B------:R-:W-:Y:S05]  /*bd10*/  BSYNC B2 ;  /* 0x0000000000027941 */ /* 0x000fea0003800000 */
.L_x_28131:
        /* <DEDUP_REMOVED lines=44> */
.L_x_28130:
[----:B------:R-:W-:Y:S05]  /*bfe0*/  BSYNC B1 ;  /* 0x0000000000017941 */ /* 0x000fea0003800000 */
.L_x_28129:
        /* <DEDUP_REMOVED lines=20> */
.L_x_28134:
[----:B------:R-:W-:Y:S02]  /*c130*/  IMAD.MOV.U32 R129, RZ, RZ, R4 ;  /* 0x000000ffff817224 */ /* 0x000fe400078e0004 */
.L_x_28135:
[----:B------:R-:W-:Y:S05]  /*c140*/  BSYNC B1 ;  /* 0x0000000000017941 */ /* 0x000fea0003800000 */
.L_x_28133:
        /* <DEDUP_REMOVED lines=16> */
.L_x_28139:
[----:B------:R-:W-:Y:S05]  /*c250*/  BSYNC B2 ;  /* 0x0000000000027941 */ /* 0x000fea0003800000 */
.L_x_28138:
        /* <DEDUP_REMOVED lines=43> */
.L_x_28137:
[----:B------:R-:W-:Y:S05]  /*c510*/  BSYNC B1 ;  /* 0x0000000000017941 */ /* 0x000fea0003800000 */
.L_x_28136:
        /* <DEDUP_REMOVED lines=20> */
.L_x_28111:
[----:B------:R-:W-:Y:S05]  /*c660*/  BSYNC B0 ;  /* 0x0000000000007941 */ /* 0x000fea0003800000 */
.L_x_28110:
[----:B-----5:R-:W-:Y:S01]  /*c670*/  FADD.FTZ R124, RZ, R92 ;  /* 0x0000005cff7c7221 */ /* 0x020fe20000010000 */
[----:B------:R-:W-:Y:S02]  /*c680*/  ISETP.GT.U32.AND P2, PT, R9, 0xff, PT ;  /* 0x000000ff0900780c */ /* 0x000fe40003f44070 */
[----:B------:R-:W-:Y:S01]  /*c690*/  LOP3.LUT P1, RZ, R154, 0xff, RZ, 0xc0, !PT ;  /* 0x000000ff9aff7812 */ /* 0x000fe2000782c0ff */
[----:B0-----:R-:W-:Y:S01]  /*c6a0*/  FADD.FTZ R125, R93, R124 ;  /* 0x0000007c5d7d7221 */ /* 0x001fe20000010000 */
[----:B------:R-:W-:-:S02]  /*c6b0*/  SHF.R.U32.HI R129, RZ, 0x5, R163 ;  /* 0x00000005ff817819 */ /* 0x000fc400000116a3 */
[----:B------:R-:W-:Y:S01]  /*c6c0*/  ISETP.GT.U32.AND P3, PT, R9, 0x27f, PT ;  /* 0x0000027f0900780c */ /* 0x000fe20003f64070 */
        /* <DEDUP_REMOVED lines=41> */
.L_x_28160:
[----:B0-2---:R-:W-:Y:S01]  /*c960*/  FADD.FTZ R130, R130, R125 ;  /* 0x0000007d82827221 */ /* 0x005fe20000010000 */
        /* <DEDUP_REMOVED lines=87> */
.L_x_28161:
[----:B------:R-:W2:Y:S01]  /*cee0*/  S2R R131, SR_TID.X ;  /* 0x0000000000837919 */ /* 0x000ea20000002100 */
[----:B-1----:R-:W-:Y:S01]  /*cef0*/  FADD.FTZ R125, R125, R130 ;  /* 0x000000827d7d7221 */ /* 0x002fe20000010000 */
[----:B------:R-:W-:Y:S01]  /*cf00*/  WARPSYNC 0xffffffff ;  /* 0xffffffff00007948 */ /* 0x000fe20003800000 */
[C---:B--2---:R-:W-:Y:S02]  /*cf10*/  LOP3.LUT P1, RZ, R131.reuse, 0x1f, RZ, 0xc0, !PT ;  /* 0x0000001f83ff7812 */ /* 0x044fe4000782c0ff */
[----:B------:R-:W-:Y:S02]  /*cf20*/  SHF.R.U32.HI R126, RZ, 0x5, R131 ;  /* 0x00000005ff7e7819 */ /* 0x000fe40000011683 */
[----:B0-----:R-:W-:Y:S02]  /*cf30*/  LOP3.LUT R130, R131, 0x1f, RZ, 0xc0, !PT ;  /* 0x0000001f83827812 */ /* 0x001fe400078ec0ff */
[----:B------:R-:W-:-:S07]  /*cf40*/  LOP3.LUT R126, R126, 0x3, RZ, 0xc0, !PT ;  /* 0x000000037e7e7812 */ /* 0x000fce00078ec0ff */
[----:B------:R-:W-:-:S05]  /*cf50*/  @!P1 IADD3 R127, R129, R126, RZ ;  /* 0x0000007e817f9210 */ /* 0x000fca0007ffe0ff */
[----:B------:R0:W-:Y:S01]  /*cf60*/  @!P1 STS.64 [R127.X8], R124 ;  /* 0x0000007c7f009388 */ /* 0x0001e20000008a00 */
[----:B------:R-:W-:-:S11]  /*cf70*/  ISETP.GT.U32.AND P1, PT, R130, 0x3, PT ;  /* 0x000000038200780c */ /* 0x000fd60003f24070 */
[----:B------:R-:W2:Y:S01]  /*cf80*/  LDL R153, [R1] ;  /* 0x0000000001997983 */ /* 0x000ea20000100800 */
[----:B0-----:R-:W-:Y:S01]  /*cf90*/  CS2R R124, SRZ ;  /* 0x00000000007c7805 */ /* 0x001fe2000001ff00 */
[----:B------:R-:W-:Y:S01]  /*cfa0*/  @!P1 IMAD.IADD R152, R129, 0x1, R130 ;  /* 0x0000000181989824 */ /* 0x000fe200078e0282 */
[----:B------:R-:W-:Y:S01]  /*cfb0*/  BSSY B0, `(.L_x_28142) ;  /* 0x0000048000007945 */ /* 0x000fe20003800000 */
[----:B------:R-:W-:Y:S01]  /*cfc0*/  BAR.SYNC.DEFER_BLOCKING 0x0 ;  /* 0x0000000000007b1d */ /* 0x000fe20000010000 */
[----:B------:R-:W-:-:S05]  /*cfd0*/  IMAD.MOV.U32 R131, RZ, RZ, RZ ;  /* 0x000000ffff837224 */ /* 0x000fca00078e00ff */
[----:B------:R-:W0:Y:S04]  /*cfe0*/  @!P1 LDS.64 R124, [R152.X8] ;  /* 0x00000000987c9984 */ /* 0x000e280000008a00 */
[----:B0-----:R-:W0:Y:S02]  /*cff0*/  SHFL.DOWN PT, R165, R124, 0x2, 0x1f ;  /* 0x08401f007ca57f89 */ /* 0x001e2400000e0000 */
[----:B0-----:R-:W-:-:S04]  /*d000*/  FADD.FTZ R164, -R165, R124 ;  /* 0x0000007ca5a47221 */ /* 0x001fc80000010100 */
[----:B------:R-:W-:Y:S01]  /*d010*/  FMUL.FTZ R164, R164, R164 ;  /* 0x000000a4a4a47220 */ /* 0x000fe20000410000 */
[----:B--2---:R-:W-:Y:S02]  /*d020*/  @!P1 MOV R131, R153 ;  /* 0x0000009900839202 */ /* 0x004fe40000000f00 */
[----:B------:R-:W0:Y:S01]  /*d030*/  SHFL.DOWN PT, R153, R125, 0x2, 0x1f ;  /* 0x08401f007d997f89 */ /* 0x000e2200000e0000 */
[----:B------:R-:W-:Y:S01]  /*d040*/  ISETP.NE.AND P1, PT, RZ, UR8, PT ;  /* 0x00000008ff007c0c */ /* 0x000fe2000bf25270 */
[----:B------:R-:W1:Y:S02]  /*d050*/  I2F R163, R131 ;  /* 0x0000008300a37306 */ /* 0x000e640000201400 */
[----:B------:R-:W2:Y:S01]  /*d060*/  SHFL.DOWN PT, R130, R131, 0x2, 0x1f ;  /* 0x08401f0083827f89 */ /* 0x000ea200000e0000 */
[----:B-1----:R-:W-:Y:S02]  /*d070*/  FMUL.FTZ R164, R164, R163 ;  /* 0x000000a3a4a47220 */ /* 0x002fe40000410000 */
[----:B0-----:R-:W-:-:S02]  /*d080*/  FADD.FTZ R153, R153, R125 ;  /* 0x0000007d99997221 */ /* 0x001fc40000010000 */
[----:B--2---:R-:W-:Y:S01]  /*d090*/  IMAD.IADD R131, R130, 0x1, R131 ;  /* 0x0000000182837824 */ /* 0x004fe200078e0283 */
[----:B------:R0:W1:Y:S08]  /*d0a0*/  I2F R129, R130 ;  /* 0x0000008200817306 */ /* 0x0000700000201400 */
[----:B------:R-:W2:Y:S01]  /*d0b0*/  I2F R127, R131 ;  /* 0x00000083007f7306 */ /* 0x000ea20000201400 */
[----:B0-----:R-:W0:Y:S01]  /*d0c0*/  SHFL.DOWN PT, R130, R131, 0x1, 0x1f ;  /* 0x08201f0083827f89 */ /* 0x001e2200000e0000 */
[----:B-1----:R-:W-:-:S02]  /*d0d0*/  FMUL.FTZ R165, R165, R129 ;  /* 0x00000081a5a57220 */ /* 0x002fc40000410000 */
[----:B------:R-:W-:Y:S02]  /*d0e0*/  FMUL.FTZ R129, R164, R129 ;  /* 0x00000081a4817220 */ /* 0x000fe40000410000 */
[----:B------:R-:W-:Y:S02]  /*d0f0*/  FFMA.FTZ R165, R163, R124, R165 ;  /* 0x0000007ca3a57223 */ /* 0x000fe400000100a5 */
[----:B--2---:R-:W1:Y:S02]  /*d100*/  MUFU.RCP R152, R127 ;  /* 0x0000007f00987308 */ /* 0x004e640000001000 */
[C---:B-1----:R-:W-:Y:S02]  /*d110*/  FMUL.FTZ R124, R152.reuse, R165 ;  /* 0x000000a5987c7220 */ /* 0x042fe40000410000 */
[----:B------:R-:W-:Y:S01]  /*d120*/  FFMA.FTZ R129, R152, R129, R153 ;  /* 0x0000008198817223 */ /* 0x000fe20000010099 */
[----:B------:R-:W1:Y:S01]  /*d130*/  S2R R165, SR_TID.X ;  /* 0x0000000000a57919 */ /* 0x000e620000002100 */
[----:B0-----:R-:W-:-:S02]  /*d140*/  IMAD.IADD R153, R131, 0x1, R130 ;  /* 0x0000000183997824 */ /* 0x001fc400078e0282 */
[----:B------:R-:W-:Y:S01]  /*d150*/  I2F R130, R130 ;  /* 0x0000008200827306 */ /* 0x000fe20000201400 */
[----:B------:R-:W0:Y:S04]  /*d160*/  SHFL.DOWN PT, R125, R124, 0x1, 0x1f ;  /* 0x08201f007c7d7f89 */ /* 0x000e2800000e0000 */
[----:B------:R-:W2:Y:S03]  /*d170*/  SHFL.DOWN PT, R152, R129, 0x1, 0x1f ;  /* 0x08201f0081987f89 */ /* 0x000ea600000e0000 */
[----:B------:R-:W3:Y:S01]  /*d180*/  I2F R131, R153 ;  /* 0x0000009900837306 */ /* 0x000ee20000201400 */
[----:B-1----:R-:W-:-:S07]  /*d190*/  LOP3.LUT P2, RZ, R126, 0x1f, R165, 0xf8, !PT ;  /* 0x0000001f7eff7812 */ /* 0x002fce000784f8a5 */
[----:B---3--:R-:W1:Y:S01]  /*d1a0*/  MUFU.RCP R131, R131 ;  /* 0x0000008300837308 */ /* 0x008e620000001000 */
[----:B0-----:R-:W-:-:S04]  /*d1b0*/  FADD.FTZ R163, R124, -R125 ;  /* 0x8000007d7ca37221 */ /* 0x001fc80000010000 */
[----:B------:R-:W-:Y:S02]  /*d1c0*/  FMUL.FTZ R164, R163, R163 ;  /* 0x000000a3a3a47220 */ /* 0x000fe40000410000 */
[----:B------:R-:W-:Y:S02]  /*d1d0*/  FMUL.FTZ R163, R125, R130 ;  /* 0x000000827da37220 */ /* 0x000fe40000410000 */
[C---:B------:R-:W-:Y:S02]  /*d1e0*/  FMUL.FTZ R125, R127.reuse, R164 ;  /* 0x000000a47f7d7220 */ /* 0x040fe40000410000 */
[----:B------:R-:W-:Y:S01]  /*d1f0*/  FFMA.FTZ R164, R127, R124, R163 ;  /* 0x0000007c7fa47223 */ /* 0x000fe200000100a3 */
[----:B------:R-:W-:Y:S01]  /*d200*/  MOV R124, c[0x0][0x1e0] ;  /* 0x00007800007c7a02 */ /* 0x000fe20000000f00 */
[----:B------:R-:W-:Y:S02]  /*d210*/  FMUL.FTZ R125, R125, R130 ;  /* 0x000000827d7d7220 */ /* 0x000fe40000410000 */
[----:B--2---:R-:W-:-:S02]  /*d220*/  FADD.FTZ R152, R129, R152 ;  /* 0x0000009881987221 */ /* 0x004fc40000010000 */
[C---:B-1----:R-:W-:Y:S02]  /*d230*/  FMUL.FTZ R127, R131.reuse, R164 ;  /* 0x000000a4837f7220 */ /* 0x042fe40000410000 */
[----:B------:R-:W-:Y:S02]  /*d240*/  FFMA.FTZ R125, R131, R125, R152 ;  /* 0x0000007d837d7223 */ /* 0x000fe40000010098 */
[----:B------:R-:W-:Y:S02]  /*d250*/  @!P2 IMAD.MOV.U32 R131, RZ, RZ, 0x4 ;  /* 0x00000004ff83a424 */ /* 0x000fe400078e00ff */
[----:B------:R-:W0:Y:S04]  /*d260*/  SHFL.IDX PT, R127, R127, RZ, 0x1f ;  /* 0x00001fff7f7f7589 */ /* 0x000e2800000e0000 */
[----:B------:R-:W1:Y:S01]  /*d270*/  SHFL.IDX PT, R125, R125, RZ, 0x1f ;  /* 0x00001fff7d7d7589 */ /* 0x000e6200000e0000 */
[C---:B0-----:R-:W-:Y:S01]  /*d280*/  FMUL.FTZ R129, R127.reuse, R127 ;  /* 0x0000007f7f817220 */ /* 0x041fe20000410000 */
[----:B------:R-:W-:Y:S01]  /*d290*/  FSEL R130, R127, RZ, !P1 ;  /* 0x000000ff7f827208 */ /* 0x000fe20004800000 */
[----:B-1----:R-:W-:-:S03]  /*d2a0*/  FFMA.FTZ R124, R125, R124, c[0x0][0x228] ;  /* 0x00008a007d7c7623 */ /* 0x002fc6000001007c */
[----:B------:R-:W-:-:S05]  /*d2b0*/  FSEL R129, R129, RZ, P1 ;  /* 0x000000ff81817208 */ /* 0x000fca0000800000 */
[----:B------:R-:W-:Y:S02]  /*d2c0*/  FADD.FTZ R129, R124, R129 ;  /* 0x000000817c817221 */ /* 0x000fe40000010000 */
[----:B------:R-:W-:-:S04]  /*d2d0*/  @!P2 IMAD.WIDE R124, R8, R131, c[0x0][0x1a0] ;  /* 0x00006800087ca625 */ /* 0x000fc800078e0283 */
[----:B------:R-:W0:Y:S01]  /*d2e0*/  MUFU.RSQ R129, R129 ;  /* 0x0000008100817308 */ /* 0x000e220000001400 */
        /* <DEDUP_REMOVED lines=20> */
.L_x_28143:
[----:B------:R-:W-:Y:S05]  /*d430*/  BSYNC B0 ;  /* 0x0000000000007941 */ /* 0x000fea0003800000 */
.L_x_28142:
[----:B------:R-:W-:Y:S01]  /*d440*/  ISETP.NE.AND P1, PT, R162, RZ, PT ;  /* 0x000000ffa200720c */ /* 0x000fe20003f25270 */
[----:B------:R-:W-:-:S12]  /*d450*/  BSSY B0, `(.L_x_28144) ;  /* 0x0000012000007945 */ /* 0x000fd80003800000 */
        /* <DEDUP_REMOVED lines=17> */
.L_x_28145:
[----:B------:R-:W-:Y:S05]  /*d570*/  BSYNC B0 ;  /* 0x0000000000007941 */ /* 0x000fea0003800000 */
.L_x_28144:
[----:B------:R-:W-:Y:S01]  /*d580*/  ISETP.NE.AND P1, PT, R161, RZ, PT ;  /* 0x000000ffa100720c */ /* 0x000fe20003f25270 */
        /* <DEDUP_REMOVED lines=18> */
.L_x_28147:
[----:B------:R-:W-:Y:S05]  /*d6b0*/  BSYNC B0 ;  /* 0x0000000000007941 */ /* 0x000fea0003800000 */
.L_x_28146:
        /* <DEDUP_REMOVED lines=19> */
.L_x_28149:
[----:B------:R-:W-:Y:S05]  /*d7f0*/  BSYNC B0 ;  /* 0x0000000000007941 */ /* 0x000fea0003800000 */
.L_x_28148:
[----:B------:R-:W-:Y:S01]  /*d800*/  ISETP.NE.AND P1, PT, R159, RZ, PT ;  /* 0x000000ff9f00720c */ /* 0x000fe20003f25270 */
        /* <DEDUP_REMOVED lines=18> */
.L_x_28151:
[----:B------:R-:W-:Y:S05]  /*d930*/  BSYNC B0 ;  /* 0x0000000000007941 */ /* 0x000fea0003800000 */
.L_x_28150:
        /* <DEDUP_REMOVED lines=19> */
.L_x_28153:
[----:B------:R-:W-:Y:S05]  /*da70*/  BSYNC B0 ;  /* 0x0000000000007941 */ /* 0x000fea0003800000 */
.L_x_28152:
        /* <DEDUP_REMOVED lines=19> */
.L_x_28155:
[----:B------:R-:W-:Y:S05]  /*dbb0*/  BSYNC B0 ;  /* 0x0000000000007941 */ /* 0x000fea0003800000 */
.L_x_28154:
        /* <DEDUP_REMOVED lines=18> */
.L_x_28157:
[----:B------:R-:W-:Y:S05]  /*dce0*/  BSYNC B0 ;  /* 0x0000000000007941 */ /* 0x000fea0003800000 */
.L_x_28156:
[----:B------:R-:W-:Y:S02]  /*dcf0*/  LOP3.LUT P1, RZ, R154, 0xff, RZ, 0xc0, !PT ;  /* 0x000000ff9aff7812 */ /* 0x000fe4000782c0ff */
[----:B------:R-:W-:Y:S02]  /*dd00*/  IADD3 R8, R8, c[0x0][0x160], RZ ;  /* 0x0000580008087a10 */ /* 0x000fe40007ffe0ff */
[----:B------:R-:W-:Y:S02]  /*dd10*/  SEL R154, RZ, 0x1, P1 ;  /* 0x00000001ff9a7807 */ /* 0x000fe40000800000 */
[----:B------:R-:W-:-:S13]  /*dd20*/  ISETP.GE.AND P1, PT, R8, c[0x0][0x164], PT ;  /* 0x0000590008007a0c */ /* 0x000fda0003f26270 */
[----:B0-----:R-:W-:Y:S01]  /*dd30*/  @P1 CALL.REL.NOINC `(.L_x_28158) ;  /* 0x0000001000001944 */ /* 0x001fe20003c00000 */
[----:B------:R-:W-:Y:S05]  /*dd40*/  BRA `(.L_x_28159) ;  /* 0xffff337000007947 */ /* 0x000fea000383ffff */
.L_x_28158:
[----:B------:R-:W-:Y:S05]  /*dd50*/  EXIT ;  /* 0x000000000000794d */ /* 0x000fea0003800000 */
.L_x_28140:
[----:B------:R-:W-:Y:S01]  /*dd60*/  IMAD.MOV.U32 R125, RZ, RZ, 0x1 ;  /* 0x00000001ff7d7424 */ /* 0x000fe200078e00ff */
[----:B------:R-:W-:Y:S01]  /*dd70*/  MOV R127, 0xffffffff ;  /* 0xffffffff007f7802 */ /* 0x000fe20000000f00 */
[----:B------:R-:W-:Y:S01]  /*dd80*/  IMAD.MOV.U32 R152, RZ, RZ, 0x1f ;  /* 0x0000001fff987424 */ /* 0x000fe200078e00ff */
[----:B------:R-:W-:Y:S02]  /*dd90*/  MOV R126, 0xddb0 ;  /* 0x0000ddb0007e7802 */ /* 0x000fe40000000f00 */
[----:B-1----:R-:W-:Y:S05]  /*dda0*/  CALL.REL.NOINC `($__internal_156_$__cuda_sm70_shflsync_bfly_p) ;  /* 0x000007c000007944 */ /* 0x002fea0003c00000 */
[----:B-1----:R-:W-:Y:S05]  /*ddb0*/  BRA `(.L_x_28160) ;  /* 0xffffeba000007947 */ /* 0x002fea000383ffff */
.L_x_28141:
[----:B------:R-:W-:Y:S01]  /*ddc0*/  IMAD.MOV.U32 R125, RZ, RZ, 0x2 ;  /* 0x00000002ff7d7424 */ /* 0x000fe200078e00ff */
[----:B------:R-:W-:Y:S01]  /*ddd0*/  MOV R127, 0xffffffff ;  /* 0xffffffff007f7802 */ /* 0x000fe20000000f00 */
[----:B------:R-:W-:Y:S01]  /*dde0*/  IMAD.MOV.U32 R152, RZ, RZ, 0x1f ;  /* 0x0000001fff987424 */ /* 0x000fe200078e00ff */
[----:B------:R-:W-:Y:S02]  /*ddf0*/  MOV R126, 0xde10 ;  /* 0x0000de10007e7802 */ /* 0x000fe40000000f00 */
[----:B-1----:R-:W-:Y:S05]  /*de00*/  CALL.REL.NOINC `($__internal_156_$__cuda_sm70_shflsync_bfly_p) ;  /* 0x0000076000007944 */ /* 0x002fea0003c00000 */
[----:B-1----:R-:W-:Y:S01]  /*de10*/  FADD.FTZ R130, R130, R125 ;  /* 0x0000007d82827221 */ /* 0x002fe20000010000 */
[----:B------:R-:W-:Y:S01]  /*de20*/  MOV R127, 0xffffffff ;  /* 0xffffffff007f7802 */ /* 0x000fe20000000f00 */
[----:B------:R-:W-:Y:S01]  /*de30*/  IMAD.MOV.U32 R125, RZ, RZ, 0x4 ;  /* 0x00000004ff7d7424 */ /* 0x000fe200078e00ff */
[----:B------:R-:W-:Y:S01]  /*de40*/  MOV R126, 0xde70 ;  /* 0x0000de70007e7802 */ /* 0x000fe20000000f00 */
[----:B------:R-:W-:-:S02]  /*de50*/  IMAD.MOV.U32 R152, RZ, RZ, 0x1f ;  /* 0x0000001fff987424 */ /* 0x000fc400078e00ff */
[----:B------:R-:W-:Y:S05]  /*de60*/  CALL.REL.NOINC `($__internal_156_$__cuda_sm70_shflsync_bfly_p) ;  /* 0x0000070000007944 */ /* 0x000fea0003c00000 */
        /* <DEDUP_REMOVED lines=12> */
[----:B------:R-:W-:Y:S02]  /*df30*/  P2R R126, PR, RZ, 0x40 ;  /* 0x00000040ff7e7803 */ /* 0x000fe40000000000 */
[----:B------:R-:W-:Y:S01]  /*df40*/  ISETP.NE.AND P6, PT, R124, RZ, PT ;  /* 0x000000ff7c00720c */ /* 0x000fe20003fc5270 */
[----:B-1----:R-:W-:Y:S01]  /*df50*/  FADD.FTZ R124, R130, R125 ;  /* 0x0000007d827c7221 */ /* 0x002fe20000010000 */
[----:B------:R-:W-:-:S03]  /*df60*/  MOV R127, 0xffffffff ;  /* 0xffffffff007f7802 */ /* 0x000fc60000000f00 */
        /* <DEDUP_REMOVED lines=9> */
[----:B------:R-:W-:-:S05]  /*e000*/  FFMA.FTZ R125, R130, R130, R125 ;  /* 0x00000082827d7223 */ /* 0x000fca000001007d */
        /* <DEDUP_REMOVED lines=60> */
[----:B------:R-:W-:Y:S05]  /*e3d0*/  CALL.REL.NOINC `($__internal_156_$__cuda_sm70_shflsync_bfly_p) ;  /* 0x0000019000007944 */ /* 0x000fea0003c00000 */
[----:B-1----:R-:W-:Y:S01]  /*e3e0*/  FADD.FTZ R130, R130, R125 ;  /* 0x0000007d82827221 */ /* 0x002fe20000010000 */
[----:B------:R-:W-:Y:S01]  /*e3f0*/  MOV R127, 0xffffffff ;  /* 0xffffffff007f7802 */ /* 0x000fe20000000f00 */
[----:B------:R-:W-:Y:S01]  /*e400*/  IMAD.MOV.U32 R125, RZ, RZ, 0x2 ;  /* 0x00000002ff7d7424 */ /* 0x000fe200078e00ff */
[----:B------:R-:W-:Y:S01]  /*e410*/  MOV R126, 0xe440 ;  /* 0x0000e440007e7802 */ /* 0x000fe20000000f00 */
[----:B------:R-:W-:Y:S02]  /*e420*/  IMAD.MOV.U32 R152, RZ, RZ, 0x1f ;  /* 0x0000001fff987424 */ /* 0x000fe400078e00ff */
        /* <DEDUP_REMOVED lines=19> */
[----:B-1----:R-:W-:Y:S05]  /*e560*/  BRA `(.L_x_28161) ;  /* 0xffffe97000007947 */ /* 0x002fea000383ffff */
        .weak           $__internal_156_$__cuda_sm70_shflsync_bfly_p
        .type           $__internal_156_$__cuda_sm70_shflsync_bfly_p,@function
        .size           $__internal_156_$__cuda_sm70_shflsync_bfly_p,(.L_x_29220 - $__internal_156_$__cuda_sm70_shflsync_bfly_p)
$__internal_156_$__cuda_sm70_shflsync_bfly_p:
[----:B------:R-:W-:Y:S04]  /*e570*/  WARPSYNC R127 ;  /* 0x0000007f00007348 */ /* 0x000fe80003800000 */
[----:B------:R0:W1:Y:S02]  /*e580*/  SHFL.BFLY PT, R125, R130, R125, R152 ;  /* 0x0c00007d827d7389 */ /* 0x00006400000e0098 */
[----:B0-----:R-:W-:-:S04]  /*e590*/  IMAD.MOV.U32 R127, RZ, RZ, 0x0 ;  /* 0x00000000ff7f7424 */ /* 0x001fc800078e00ff */
[----:B------:R-:W-:Y:S05]  /*e5a0*/  RET.REL.NODEC R126 `(_ZN10layer_norm13ln_fwd_kernelINS_13Kernel_traitsIfffffjLj4096ELj1ELj1ELj4ELj16ENS_18Kernel_traits_baseILj4096EfffffjLj128EEEEELb1ELb1ELb0ELb0EEEvNS_9FwdParamsE) ;  /* 0xffff1a507e007950 */ /* 0x000fea0003c3ffff */
.L_x_28162:
        /* <DEDUP_REMOVED lines=13> */
.L_x_29220:


//--------------------- .text._ZN10layer_norm13ln_fwd_kernelINS_13Kernel_traitsIfffffjLj4096ELj1ELj1ELj4ELj16ENS_18Kernel_traits_baseILj4096EfffffjLj128EEEEELb1ELb1ELb0ELb1EEEvNS_9FwdParamsE --------------------------
	.section	.text._ZN10layer_norm13ln_fwd_kernelINS_13Kernel_traitsIfffffjLj4096ELj1ELj1ELj4ELj16ENS_18Kernel_traits_baseILj4096EfffffjLj128EEEEELb1ELb1ELb0ELb1EEEvNS_9FwdParamsE,"ax",@progbits
	.sectioninfo	@"SHI_REGISTERS=168"
	.align	128
        .global         _ZN10layer_norm13ln_fwd_kernelINS_13Kernel_traitsIfffffjLj4096ELj1ELj1ELj4ELj16ENS_18Kernel_traits_baseILj4096EfffffjLj128EEEEELb1ELb1ELb0ELb1EEEvNS_9FwdParamsE
        .type           _ZN10layer_norm13ln_fwd_kernelINS_13Kernel_traitsIfffffjLj4096ELj1ELj1ELj4ELj16ENS_18Kernel_traits_baseILj4096EfffffjLj128EEEEELb1ELb1ELb0ELb1EEEvNS_9FwdParamsE,@function
        .size           _ZN10layer_norm13ln_fwd_kernelINS_13Kernel_traitsIfffffjLj4096ELj1ELj1ELj4ELj16ENS_18Kernel_traits_baseILj4096EfffffjLj128EEEEELb1ELb1ELb0ELb1EEEvNS_9FwdParamsE,(.L_x_29221 - _ZN10layer_norm13ln_fwd_kernelINS_13Kernel_traitsIfffffjLj4096ELj1ELj1ELj4ELj16ENS_18Kernel_traits_baseILj4096EfffffjLj128EEEEELb1ELb1ELb0ELb1EEEvNS_9FwdParamsE)
        .other          _ZN10layer_norm13ln_fwd_kernelINS_13Kernel_traitsIfffffjLj4096ELj1ELj1ELj4ELj16ENS_18Kernel_traits_baseILj4096EfffffjLj128EEEEELb1ELb1ELb0ELb1EEEvNS_9FwdParamsE,@"STO_CUDA_ENTRY STV_DEFAULT"
_ZN10layer_norm13ln_fwd_kernelINS_13Kernel_traitsIfffffjLj4096ELj1ELj1ELj4ELj16ENS_18Kernel_traits_baseILj4096EfffffjLj128EEEEELb1ELb1ELb0ELb1EEEvNS_9FwdParamsE:
.text._ZN10layer_norm13ln_fwd_kernelINS_13Kernel_traitsIfffffjLj4096ELj1ELj1ELj4ELj16ENS_18Kernel_traits_baseILj4096EfffffjLj128EEEEELb1ELb1ELb0ELb1EEEvNS_9FwdParamsE:
[----:B------:R-:W-:Y:S02]  /*0000*/  MOV R1, c[0x0][0x28] ;  /* 0x00000a0000017a02 */ /* 0x000fe40000000f00 */
[----:B------:R-:W-:Y:S02]  /*0010*/  ULDC.U8 UR4, c[0x0][0x244] ;  /* 0x0000910000047ab9 */ /* 0x000fe40000000000 */
[----:B------:R-:W-:Y:S01]  /*0020*/  ISETP.NE.AND P0, PT, RZ, UR4, PT ;  /* 0x00000004ff007c0c */ /* 0x000fe2000bf05270 */
[----:B------:R-:W-:Y:S02]  /*0030*/  ULDC.64 UR4, c[0x0][0x230] ;  /* 0x00008c0000047ab9 */ /* 0x000fe40000000a00 */
[----:B------:R-:W-:Y:S01]  /*0040*/  IMAD.U32 R2, RZ, RZ, UR4 ;  /* 0x00000004ff027e24 */ /* 0x000fe2000f8e00ff */
[----:B------:R-:W-:Y:S01]  /*0050*/  MOV R3, UR5 ;  /* 0x0000000500037c02 */ /* 0x000fe20008000f00 */
[----:B------:R-:W-:Y:S01]  /*0060*/  IMAD.MOV.U32 R0, RZ, RZ, c[0x0][0x238] ;  /* 0x00008e00ff007624 */ /* 0x000fe200078e00ff */
[----:B------:R-:W-:Y:S01]  /*0070*/  MOV R7, c[0x0][0x23c] ;  /* 0x00008f0000077a02 */ /* 0x000fe20000000f00 */
[----:B------:R-:W-:-:S06]  /*0080*/  ULDC.64 UR6, c[0x0][0x118] ;  /* 0x0000460000067ab9 */ /* 0x000fcc0000000a00 */
[----:B------:R-:W2:Y:S01]  /*0090*/  @P0 LDG.E.64 R2, [R2.64] ;  /* 0x0000000602020981 */ /* 0x000ea2000c1e1b00 */
[----:B------:R-:W-:Y:S01]  /*00a0*/  @P0 IMAD.MOV.U32 R12, RZ, RZ, R0 ;  /* 0x000000ffff0c0224 */ /* 0x000fe200078e0000 */
[----:B------:R-:W-:-:S05]  /*00b0*/  @P0 MOV R13, R7 ;  /* 0x00000007000d0202 */ /* 0x000fca0000000f00 */
        /* <DEDUP_REMOVED lines=22> */
[----:B0-----:R-:W-:Y:S02]  /*0220*/  IMAD R4, R15, c[0x0][0x0], R144 ;  /* 0x000000000f047a24 */ /* 0x001fe400078e0290 */
[----:B------:R-:W-:Y:S01]  /*0230*/  @P0 IMAD.X R7, RZ, RZ, R5, P1 ;  /* 0x000000ffff070224 */ /* 0x000fe200008e0605 */
[----:B------:R-:W-:Y:S01]  /*0240*/  ISETP.NE.U32.AND P0, PT, RZ, c[0x0][0x218], PT ;  /* 0x00008600ff007a0c */ /* 0x000fe20003f05070 */
[----:B------:R-:W-:-:S03]  /*0250*/  IMAD.WIDE.U32 R10, R4, -0x326172a9, RZ ;  /* 0xcd9e8d57040a7825 */ /* 0x000fc600078e00ff */
[--C-:B------:R-:W-:Y:S02]  /*0260*/  SHF.R.U64 R5, R0, 0x2, R7.reuse ;  /* 0x0000000200057819 */ /* 0x100fe40000001207 */
        /* <DEDUP_REMOVED lines=52> */
[----:B------:R-:W-:-:S04]  /*05b0*/  LOP3.LUT R16, R7, UR23, R12, 0x96, !PT ;  /* 0x0000001707107c12 */ /* 0x000fc8000f8e960c */
[----:B------:R-:W-:Y:S02]  /*05c0*/  LOP3.LUT R17, R3, UR24, R2, 0x96, !PT ;  /* 0x0000001803117c12 */ /* 0x000fe4000f8e9602 */
[C---:B------:R-:W-:Y:S02]  /*05d0*/  SHF.L.U32 R2, R144.reuse, 0x4, RZ ;  /* 0x0000000490027819 */ /* 0x040fe400000006ff */
[----:B------:R-:W-:Y:S02]  /*05e0*/  LOP3.LUT R144, R144, 0x7f, RZ, 0xc0, !PT ;  /* 0x0000007f90907812 */ /* 0x000fe400078ec0ff */
[----:B------:R-:W-:Y:S02]  /*05f0*/  LOP3.LUT R2, R2, 0x7f0, RZ, 0xc0, !PT ;  /* 0x000007f002027812 */ /* 0x000fe400078ec0ff */
[----:B------:R-:W-:Y:S02]  /*0600*/  LEA R12, P3, R144, c[0x0][0x1c8], 0x4 ;  /* 0x00007200900c7a11 */ /* 0x000fe400078620ff */
[----:B------:R-:W-:-:S02]  /*0610*/  IADD3 R10, P1, R2, c[0x0][0x218], RZ ;  /* 0x00008600020a7a10 */ /* 0x000fc40007f3e0ff */
[----:B------:R-:W-:Y:S02]  /*0620*/  IADD3 R2, P2, R2, c[0x0][0x1b0], RZ ;  /* 0x00006c0002027a10 */ /* 0x000fe40007f5e0ff */
[----:B------:R-:W-:Y:S01]  /*0630*/  IADD3.X R13, RZ, c[0x0][0x1cc], RZ, P3, !PT ;  /* 0x00007300ff0d7a10 */ /* 0x000fe20001ffe4ff */
        /* <DEDUP_REMOVED lines=21> */
[----:B------:R-:W-:Y:S01]  /*0790*/  IMAD.HI.U32 R7, R17, -0x326172a9, RZ ;  /* 0xcd9e8d5711077827 */ /* 0x000fe200078e00ff */
[----:B------:R-:W-:Y:S01]  /*07a0*/  UIADD3 UR26, UR5, -0x695add53, URZ ;  /* 0x96a522ad051a7890 */ /* 0x000fe2000fffe03f */
        /* <DEDUP_REMOVED lines=8> */
[----:B0-----:R-:W-:Y:S01]  /*0830*/  LOP3.LUT R11, R0, 0x3, RZ, 0xc0, !PT ;  /* 0x00000003000b7812 */ /* 0x001fe200078ec0ff */
[----:B------:R-:W-:Y:S01]  /*0840*/  HFMA2.MMA R0, -RZ, RZ, 0, 5.9604644775390625e-08 ;  /* 0x00000001ff007435 */ /* 0x000fe200000001ff */
[----:B------:R-:W-:-:S02]  /*0850*/  IMAD R10, R16, -0x2daee0ad, RZ ;  /* 0xd2511f53100a7824 */ /* 0x000fc400078e02ff */
[----:B--2---:R-:W-:Y:S02]  /*0860*/  IMAD R3, R8, -0x2daee0ad, RZ ;  /* 0xd2511f5308037824 */ /* 0x004fe400078e02ff */
[----:B------:R-:W-:Y:S02]  /*0870*/  IMAD R2, R14, -0x326172a9, RZ ;  /* 0xcd9e8d570e027824 */ /* 0x000fe400078e02ff */
[----:B------:R-:W-:-:S03]  /*0880*/  IMAD.HI.U32 R8, R16, -0x2daee0ad, RZ ;  /* 0xd2511f5310087827 */ /* 0x000fc600078e00ff */
[----:B------:R-:W-:Y:S01]  /*0890*/  LOP3.LUT R2, R7, UR25, R2, 0x96, !PT ;  /* 0x0000001907027c12 */ /* 0x000fe2000f8e9602 */
[----:B------:R-:W-:Y:S01]  /*08a0*/  IMAD.MOV.U32 R7, RZ, RZ, RZ ;  /* 0x000000ffff077224 */ /* 0x000fe200078e00ff */
[----:B------:R-:W-:Y:S01]  /*08b0*/  LOP3.LUT R3, R8, UR26, R3, 0x96, !PT ;  /* 0x0000001a08037c12 */ /* 0x000fe2000f8e9603 */
[----:B------:R-:W-:Y:S01]  /*08c0*/  IMAD R8, R17, -0x326172a9, RZ ;  /* 0xcd9e8d5711087824 */ /* 0x000fe200078e02ff */
[----:B-1----:R-:W-:Y:S02]  /*08d0*/  ULDC.U8 UR8, c[0x0][0x1f0] ;  /* 0x00007c0000087ab9 */ /* 0x002fe40000000000 */
.L_x_28390:
[----:B------:R-:W-:Y:S01]  /*08e0*/  IMAD R12, R9, c[0x0][0x168], RZ ;  /* 0x00005a00090c7a24 */ /* 0x000fe200078e02ff */
[----:B------:R-:W-:Y:S01]  /*08f0*/  ISETP.NE.U32.AND P0, PT, RZ, c[0x0][0x180], PT ;  /* 0x00006000ff007a0c */ /* 0x000fe20003f05070 */
[----:B------:R-:W-:Y:S01]  /*0900*/  IMAD.MOV.U32 R145, RZ, RZ, 0x10 ;  /* 0x00000010ff917424 */ /* 0x000fe200078e00ff */
[----:B------:R-:W-:Y:S02]  /*0910*/  ISETP.NE.U32.AND P1, PT, RZ, c[0x0][0x1c0], PT ;  /* 0x00007000ff007a0c */ /* 0x000fe40003f25070 */
[----:B------:R-:W-:Y:S02]  /*0920*/  SHF.R.S32.HI R13, RZ, 0x1f, R12 ;  /* 0x0000001fff0d7819 */ /* 0x000fe4000001140c */
[----:B------:R-:W-:-:S02]  /*0930*/  ISETP.NE.AND.EX P0, PT, RZ, c[0x0][0x184], PT, P0 ;  /* 0x00006100ff007a0c */ /* 0x000fc40003f05300 */
[----:B------:R-:W-:Y:S02]  /*0940*/  LEA.HI R13, R13, R12, RZ, 0x2 ;  /* 0x0000000c0d0d7211 */ /* 0x000fe400078f10ff */
[----:B------:R-:W-:Y:S02]  /*0950*/  ISETP.NE.AND.EX P1, PT, RZ, c[0x0][0x1c4], PT, P1 ;  /* 0x00007100ff007a0c */ /* 0x000fe40003f25310 */
[----:B------:R-:W-:Y:S02]  /*0960*/  LEA.HI.SX32 R144, R13, R144, 0x1e ;  /* 0x000000900d907211 */ /* 0x000fe400078ff2ff */
[----:B------:R-:W-:-:S03]  /*0970*/  MOV R147, 0x3f800000 ;  /* 0x3f80000000937802 */ /* 0x000fc60000000f00 */
[----:B------:R-:W-:-:S04]  /*0980*/  IMAD.WIDE.U32 R12, R144, R145, c[0x0][0x170] ;  /* 0x00005c00900c7625 */ /* 0x000fc800078e0091 */
[----:B------:R-:W-:Y:S02]  /*0990*/  @P0 IMAD.WIDE.U32 R18, R144, R145, c[0x0][0x180] ;  /* 0x0000600090120625 */ /* 0x000fe400078e0091 */
[----:B-----5:R-:W5:Y:S01]  /*09a0*/  LDG.E.128 R12, [R12.64] ;  /* 0x000000060c0c7981 */ /* 0x020f62000c1e1d00 */
        /* <DEDUP_REMOVED lines=16> */
.L_x_28164:
[----:B0-----:R-:W-:Y:S02]  /*0ab0*/  MOV R16, R8 ;  /* 0x0000000800107202 */ /* 0x001fe40000000f00 */
.L_x_28165:
[----:B------:R-:W-:Y:S05]  /*0ac0*/  BSYNC B0 ;  /* 0x0000000000007941 */ /* 0x000fea0003800000 */
.L_x_28163:
        /* <DEDUP_REMOVED lines=16> */
.L_x_28169:
[----:B------:R-:W-:Y:S05]  /*0bd0*/  BSYNC B1 ;  /* 0x0000000000017941 */ /* 0x000fea0003800000 */
.L_x_28168:
        /* <DEDUP_REMOVED lines=43> */
.L_x_28167:
[----:B------:R-:W-:Y:S05]  /*0e90*/  BSYNC B0 ;  /* 0x0000000000007941 */ /* 0x000fea0003800000 */
.L_x_28166:
[----:B------:R0:W1:Y:S01]  /*0ea0*/  I2F.U32 R11, R16 ;  /* 0x00000010000b7306 */ /* 0x0000620000201000 */
[----:B------:R-:W-:Y:S01]  /*0eb0*/  HFMA2.MMA R146, -RZ, RZ, 0.1171875, 0 ;  /* 0x2f800000ff927435 */ /* 0x000fe200000001ff */
[----:B-----5:R-:W-:Y:S01]  /*0ec0*/  FMUL.FTZ R12, R12, R147 ;  /* 0x000000930c0c7220 */ /* 0x020fe20000410000 */
[----:B------:R-:W-:Y:S01]  /*0ed0*/  ISETP.NE.U32.AND P1, PT, RZ, c[0x0][0x180], PT ;  /* 0x00006000ff007a0c */ /* 0x000fe20003f25070 */
[----:B------:R-:W-:Y:S01]  /*0ee0*/  BSSY B0, `(.L_x_28170) ;  /* 0x0000014000007945 */ /* 0x000fe20003800000 */
[----:B------:R-:W-:Y:S01]  /*0ef0*/  ISETP.NE.AND P3, PT, R20, 0x1, PT ;  /* 0x000000011400780c */ /* 0x000fe20003f65270 */
[----:B------:R-:W-:Y:S01]  /*0f00*/  FMUL.FTZ R12, R12, c[0x0][0x1e8] ;  /* 0x00007a000c0c7a20 */ /* 0x000fe20000410000 */
[----:B------:R-:W-:-:S02]  /*0f10*/  ISETP.NE.AND.EX P1, PT, RZ, c[0x0][0x184], PT, P1 ;  /* 0x00006100ff007a0c */ /* 0x000fc40003f25310 */
[----:B0-----:R-:W-:Y:S02]  /*0f20*/  IADD3 R16, R20, 0x1, RZ ;  /* 0x0000000114107810 */ /* 0x001fe40007ffe0ff */
        /* <DEDUP_REMOVED lines=14> */
.L_x_28171:
[----:B------:R-:W-:Y:S02]  /*1010*/  MOV R11, R8 ;  /* 0x00000008000b7202 */ /* 0x000fe40000000f00 */
.L_x_28172:
[----:B------:R-:W-:Y:S05]  /*1020*/  BSYNC B0 ;  /* 0x0000000000007941 */ /* 0x000fea0003800000 */
.L_x_28170:
        /* <DEDUP_REMOVED lines=16> */
.L_x_28176:
[----:B------:R-:W-:Y:S05]  /*1130*/  BSYNC B1 ;  /* 0x0000000000017941 */ /* 0x000fea0003800000 */
.L_x_28175:
        /* <DEDUP_REMOVED lines=44> */
.L_x_28174:
[----:B------:R-:W-:Y:S05]  /*1400*/  BSYNC B0 ;  /* 0x0000000000007941 */ /* 0x000fea0003800000 */
.L_x_28173:
[----:B------:R-:W0:Y:S01]  /*1410*/  I2F.U32 R11, R11 ;  /* 0x0000000b000b7306 */ /* 0x000e220000201000 */
[----:B------:R-:W-:Y:S01]  /*1420*/  FMUL.FTZ R13, R13, R147 ;  /* 0x000000930d0d7220 */ /* 0x000fe20000410000 */
[----:B------:R-:W-:Y:S01]  /*1430*/  ISETP.NE.AND P4, PT, R16, 0x1, PT ;  /* 0x000000011000780c */ /* 0x000fe20003f85270 */
[----:B------:R-:W-:Y:S02]  /*1440*/  BSSY B0, `(.L_x_28177) ;  /* 0x0000012000007945 */ /* 0x000fe40003800000 */
[----:B------:R-:W-:-:S02]  /*1450*/  FMUL.FTZ R13, R13, c[0x0][0x1e8] ;  /* 0x00007a000d0d7a20 */ /* 0x000fc40000410000 */
        /* <DEDUP_REMOVED lines=15> */
.L_x_28178:
[----:B------:R-:W-:Y:S02]  /*1550*/  MOV R11, R8 ;  /* 0x00000008000b7202 */ /* 0x000fe40000000f00 */
.L_x_28179:
[----:B------:R-:W-:Y:S05]  /*1560*/  BSYNC B0 ;  /* 0x0000000000007941 */ /* 0x000fea0003800000 */
.L_x_28177:
        /* <DEDUP_REMOVED lines=16> */
.L_x_28183:
[----:B------:R-:W-:Y:S05]  /*1670*/  BSYNC B1 ;  /* 0x0000000000017941 */ /* 0x000fea0003800000 */
.L_x_28182:
        /* <DEDUP_REMOVED lines=44> */
.L_x_28181:
[----:B------:R-:W-:Y:S05]  /*1940*/  BSYNC B0 ;  /* 0x0000000000007941 */ /* 0x000fea0003800000 */
.L_x_28180:
        /* <DEDUP_REMOVED lines=20> */
.L_x_28185:
[----:B------:R-:W-:Y:S02]  /*1a90*/  MOV R11, R8 ;  /* 0x00000008000b7202 */ /* 0x000fe40000000f00 */
.L_x_28186:
[----:B------:R-:W-:Y:S05]  /*1aa0*/  BSYNC B0 ;  /* 0x0000000000007941 */ /* 0x000fea0003800000 */
.L_x_28184:
        /* <DEDUP_REMOVED lines=16> */
.L_x_28190:
[----:B------:R-:W-:Y:S05]  /*1bb0*/  BSYNC B1 ;  /* 0x0000000000017941 */ /* 0x000fea0003800000 */
.L_x_28189:
        /* <DEDUP_REMOVED lines=41> */
[----:B------:R-:W-:Y:S01]  /*1e50*/  MOV R8, R20 ;  /* 0x0000001400087202 */ /* 0x000fe20000000f00 */
[----:B------:R-:W-:Y:S01]  /*1e60*/  IMAD.MOV.U32 R10, RZ, RZ, R12 ;  /* 0x000000ffff0a7224 */ /* 0x000fe200078e000c */
[----:B------:R-:W-:Y:S02]  /*1e70*/  LOP3.LUT R3, R13, UR26, R16, 0x96, !PT ;  /* 0x0000001a0d037c12 */ /* 0x000fe4000f8e9610 */
.L_x_28188:
[----:B------:R-:W-:Y:S05]  /*1e80*/  BSYNC B0 ;  /* 0x0000000000007941 */ /* 0x000fea0003800000 */
.L_x_28187:
[----:B------:R-:W0:Y:S01]  /*1e90*/  I2F.U32 R11, R11 ;  /* 0x0000000b000b7306 */ /* 0x000e220000201000 */
[----:B------:R-:W-:Y:S01]  /*1ea0*/  FMUL.FTZ R15, R15, R147 ;  /* 0x000000930f0f7220 */ /* 0x000fe20000410000 */
[----:B------:R-:W-:Y:S01]  /*1eb0*/  SEL R14, RZ, 0x10000, P4 ;  /* 0x00010000ff0e7807 */ /* 0x000fe20002000000 */
[----:B------:R-:W-:Y:S01]  /*1ec0*/  IMAD.MOV.U32 R149, RZ, RZ, 0x4 ;  /* 0x00000004ff957424 */ /* 0x000fe200078e00ff */
[----:B------:R-:W-:Y:S01]  /*1ed0*/  SEL R16, RZ, 0x100, P3 ;  /* 0x00000100ff107807 */ /* 0x000fe20001800000 */
[----:B------:R-:W-:Y:S01]  /*1ee0*/  FMUL.FTZ R15, R15, c[0x0][0x1e8] ;  /* 0x00007a000f0f7a20 */ /* 0x000fe20000410000 */
[----:B------:R-:W-:Y:S01]  /*1ef0*/  SEL R18, RZ, 0x1, P2 ;  /* 0x00000001ff127807 */ /* 0x000fe20001000000 */
[----:B------:R-:W-:-:S04]  /*1f00*/  IMAD.WIDE.U32 R20, R144, R149, c[0x0][0x190] ;  /* 0x0000640090147625 */ /* 0x000fc800078e0095 */
[----:B0-----:R-:W-:-:S05]  /*1f10*/  FFMA.FTZ R12, R11, R146, 1.1641532182693481445e-10 ;  /* 0x2f0000000b0c7423 */ /* 0x001fca0000010092 */
[----:B------:R-:W-:-:S04]  /*1f20*/  FSETP.GTU.FTZ.AND P5, PT, R12, c[0x0][0x1e4], PT ;  /* 0x000079000c007a0b */ /* 0x000fc80003fbc000 */
[----:B------:R-:W-:Y:S02]  /*1f30*/  SEL R13, RZ, 0x1000000, P5 ;  /* 0x01000000ff0d7807 */ /* 0x000fe40002800000 */
[----:B------:R-:W-:Y:S02]  /*1f40*/  FSEL R12, R15, RZ, !P5 ;  /* 0x000000ff0f0c7208 */ /* 0x000fe40006800000 */
[----:B------:R-:W-:Y:S02]  /*1f50*/  IADD3 R13, R16, R13, R14 ;  /* 0x0000000d100d7210 */ /* 0x000fe40007ffe00e */
[C---:B------:R-:W-:Y:S01]  /*1f60*/  IADD3 R16, R144.reuse, 0x80, RZ ;  /* 0x0000008090107810 */ /* 0x040fe20007ffe0ff */
[----:B------:R-:W-:Y:S01]  /*1f70*/  FMUL.FTZ R39, R75, R12 ;  /* 0x0000000c4b277220 */ /* 0x000fe20000410000 */
[----:B------:R-:W-:Y:S01]  /*1f80*/  IADD3 R11, R13, R18, RZ ;  /* 0x000000120d0b7210 */ /* 0x000fe20007ffe0ff */
[----:B------:R-:W-:-:S04]  /*1f90*/  IMAD.WIDE.U32 R18, R144, R145, c[0x0][0x188] ;  /* 0x0000620090127625 */ /* 0x000fc800078e0091 */
[----:B------:R-:W-:Y:S02]  /*1fa0*/  @P1 FADD.FTZ R39, R43, R39 ;  /* 0x000000272b271221 */ /* 0x000fe40000010000 */
        /* <DEDUP_REMOVED lines=19> */
.L_x_28192:
[----:B0-----:R-:W-:Y:S02]  /*20e0*/  MOV R11, R8 ;  /* 0x00000008000b7202 */ /* 0x001fe40000000f00 */
.L_x_28193:
[----:B------:R-:W-:Y:S05]  /*20f0*/  BSYNC B0 ;  /* 0x0000000000007941 */ /* 0x000fea0003800000 */
.L_x_28191:
        /* <DEDUP_REMOVED lines=16> */
.L_x_28197:
[----:B------:R-:W-:Y:S05]  /*2200*/  BSYNC B1 ;  /* 0x0000000000017941 */ /* 0x000fea0003800000 */
.L_x_28196:
        /* <DEDUP_REMOVED lines=44> */
.L_x_28195:
[----:B------:R-:W-:Y:S05]  /*24d0*/  BSYNC B0 ;  /* 0x0000000000007941 */ /* 0x000fea0003800000 */
.L_x_28194:
        /* <DEDUP_REMOVED lines=20> */
.L_x_28199:
[----:B------:R-:W-:Y:S02]  /*2620*/  MOV R11, R8 ;  /* 0x00000008000b7202 */ /* 0x000fe40000000f00 */
.L_x_28200:
[----:B------:R-:W-:Y:S05]  /*2630*/  BSYNC B0 ;  /* 0x0000000000007941 */ /* 0x000fea0003800000 */
.L_x_28198:
        /* <DEDUP_REMOVED lines=16> */
.L_x_28204:
[----:B------:R-:W-:Y:S05]  /*2740*/  BSYNC B1 ;  /* 0x0000000000017941 */ /* 0x000fea0003800000 */
.L_x_28203:
        /* <DEDUP_REMOVED lines=44> */
.L_x_28202:
[----:B------:R-:W-:Y:S05]  /*2a10*/  BSYNC B0 ;  /* 0x0000000000007941 */ /* 0x000fea0003800000 */
.L_x_28201:
        /* <DEDUP_REMOVED lines=20> */
.L_x_28206:
[----:B------:R-:W-:Y:S02]  /*2b60*/  MOV R11, R8 ;  /* 0x00000008000b7202 */ /* 0x000fe40000000f00 */
.L_x_28207:
[----:B------:R-:W-:Y:S05]  /*2b70*/  BSYNC B0 ;  /* 0x0000000000007941 */ /* 0x000fea0003800000 */
.L_x_28205:
        /* <DEDUP_REMOVED lines=16> */
.L_x_28211:
[----:B------:R-:W-:Y:S05]  /*2c80*/  BSYNC B1 ;  /* 0x0000000000017941 */ /* 0x000fea0003800000 */
.L_x_28210:
        /* <DEDUP_REMOVED lines=44> */
.L_x_28209:
[----:B------:R-:W-:Y:S05]  /*2f50*/  BSYNC B0 ;  /* 0x0000000000007941 */ /* 0x000fea0003800000 */
.L_x_28208:
        /* <DEDUP_REMOVED lines=20> */
.L_x_28213:
[----:B------:R-:W-:Y:S02]  /*30a0*/  MOV R11, R8 ;  /* 0x00000008000b7202 */ /* 0x000fe40000000f00 */
.L_x_28214:
[----:B------:R-:W-:Y:S05]  /*30b0*/  BSYNC B0 ;  /* 0x0000000000007941 */ /* 0x000fea0003800000 */
.L_x_28212:
        /* <DEDUP_REMOVED lines=16> */
.L_x_28218:
[----:B------:R-:W-:Y:S05]  /*31c0*/  BSYNC B1 ;  /* 0x0000000000017941 */ /* 0x000fea0003800000 */
.L_x_28217:
        /* <DEDUP_REMOVED lines=44> */
.L_x_28216:
[----:B------:R-:W-:Y:S05]  /*3490*/  BSYNC B0 ;  /* 0x0000000000007941 */ /* 0x000fea0003800000 */
.L_x_28215:
        /* <DEDUP_REMOVED lines=8> */
[----:B------:R-:W-:Y:S02]  /*3520*/  FSEL R12, R15, RZ, !P5 ;  /* 0x000000ff0f0c7208 */ /* 0x000fe40006800000 */
[----:B------:R-:W-:-:S03]  /*3530*/  SEL R13, RZ, 0x1000000, P5 ;  /* 0x01000000ff0d7807 */ /* 0x000fc60002800000 */
[----:B------:R-:W-:Y:S01]  /*3540*/  FMUL.FTZ R35, R71, R12 ;  /* 0x0000000c47237220 */ /* 0x000fe20000410000 */
[----:B------:R-:W-:Y:S02]  /*3550*/  IADD3 R13, R17, R13, R14 ;  /* 0x0000000d110d7210 */ /* 0x000fe40007ffe00e */
[----:B------:R-:W-:Y:S01]  /*3560*/  IADD3 R12, R144, 0x100, RZ ;  /* 0x00000100900c7810 */ /* 0x000fe20007ffe0ff */
[----:B------:R-:W-:Y:S02]  /*3570*/  @P1 FADD.FTZ R35, R43, R35 ;  /* 0x000000232b231221 */ /* 0x000fe40000010000 */
[----:B------:R-:W-:Y:S02]  /*3580*/  IMAD.IADD R11, R13, 0x1, R18 ;  /* 0x000000010d0b7824 */ /* 0x000fe400078e0212 */
[----:B------:R-:W-:-:S04]  /*3590*/  IMAD.WIDE.U32 R18, R16, R145, c[0x0][0x188] ;  /* 0x0000620010127625 */ /* 0x000fc800078e0091 */
[----:B------:R-:W-:Y:S01]  /*35a0*/  @P0 IMAD.WIDE.U32 R20, R12, R145, c[0x0][0x180] ;  /* 0x000060000c140625 */ /* 0x000fe200078e0091 */
[----:B------:R0:W-:Y:S03]  /*35b0*/  STG.E.128 [R18.64], R32 ;  /* 0x0000002012007986 */ /* 0x0001e6000c101d06 */
[----:B------:R-:W-:-:S04]  /*35c0*/  IMAD.WIDE.U32 R16, R16, R149, c[0x0][0x190] ;  /* 0x0000640010107625 */ /* 0x000fc800078e0095 */
[----:B------:R-:W-:Y:S01]  /*35d0*/  IMAD.WIDE.U32 R12, R12, R145, c[0x0][0x170] ;  /* 0x00005c000c0c7625 */ /* 0x000fe200078e0091 */
        /* <DEDUP_REMOVED lines=15> */
.L_x_28220:
[----:B0-----:R-:W-:Y:S02]  /*36d0*/  IMAD.MOV.U32 R11, RZ, RZ, R8 ;  /* 0x000000ffff0b7224 */ /* 0x001fe400078e0008 */
.L_x_28221:
[----:B------:R-:W-:Y:S05]  /*36e0*/  BSYNC B0 ;  /* 0x0000000000007941 */ /* 0x000fea0003800000 */
.L_x_28219:
        /* <DEDUP_REMOVED lines=16> */
.L_x_28225:
[----:B------:R-:W-:Y:S05]  /*37f0*/  BSYNC B1 ;  /* 0x0000000000017941 */ /* 0x000fea0003800000 */
.L_x_28224:
        /* <DEDUP_REMOVED lines=44> */
.L_x_28223:
[----:B------:R-:W-:Y:S05]  /*3ac0*/  BSYNC B0 ;  /* 0x0000000000007941 */ /* 0x000fea0003800000 */
.L_x_28222:
        /* <DEDUP_REMOVED lines=20> */
.L_x_28227:
[----:B------:R-:W-:Y:S02]  /*3c10*/  IMAD.MOV.U32 R11, RZ, RZ, R8 ;  /* 0x000000ffff0b7224 */ /* 0x000fe400078e0008 */
.L_x_28228:
[----:B------:R-:W-:Y:S05]  /*3c20*/  BSYNC B0 ;  /* 0x0000000000007941 */ /* 0x000fea0003800000 */
.L_x_28226:
        /* <DEDUP_REMOVED lines=16> */
.L_x_28232:
[----:B------:R-:W-:Y:S05]  /*3d30*/  BSYNC B1 ;  /* 0x0000000000017941 */ /* 0x000fea0003800000 */
.L_x_28231:
        /* <DEDUP_REMOVED lines=44> */
.L_x_28230:
[----:B------:R-:W-:Y:S05]  /*4000*/  BSYNC B0 ;  /* 0x0000000000007941 */ /* 0x000fea0003800000 */
.L_x_28229:
        /* <DEDUP_REMOVED lines=20> */
.L_x_28234:
[----:B------:R-:W-:Y:S02]  /*4150*/  IMAD.MOV.U32 R11, RZ, RZ, R8 ;  /* 0x000000ffff0b7224 */ /* 0x000fe400078e0008 */
.L_x_28235:
[----:B------:R-:W-:Y:S05]  /*4160*/  BSYNC B0 ;  /* 0x0000000000007941 */ /* 0x000fea0003800000 */
.L_x_28233:
        /* <DEDUP_REMOVED lines=16> */
.L_x_28239:
[----:B------:R-:W-:Y:S05]  /*4270*/  BSYNC B1 ;  /* 0x0000000000017941 */ /* 0x000fea0003800000 */
.L_x_28238:
        /* <DEDUP_REMOVED lines=44> */
.L_x_28237:
[----:B------:R-:W-:Y:S05]  /*4540*/  BSYNC B0 ;  /* 0x0000000000007941 */ /* 0x000fea0003800000 */
.L_x_28236:
        /* <DEDUP_REMOVED lines=20> */
.L_x_28241:
[----:B------:R-:W-:Y:S02]  /*4690*/  IMAD.MOV.U32 R11, RZ, RZ, R8 ;  /* 0x000000ffff0b7224 */ /* 0x000fe400078e0008 */
.L_x_28242:
[----:B------:R-:W-:Y:S05]  /*46a0*/  BSYNC B0 ;  /* 0x0000000000007941 */ /* 0x000fea0003800000 */
.L_x_28240:
        /* <DEDUP_REMOVED lines=16> */
.L_x_28246:
[----:B------:R-:W-:Y:S05]  /*47b0*/  BSYNC B1 ;  /* 0x0000000000017941 */ /* 0x000fea0003800000 */
.L_x_28245:
        /* <DEDUP_REMOVED lines=44> */
.L_x_28244:
[----:B------:R-:W-:Y:S05]  /*4a80*/  BSYNC B0 ;  /* 0x0000000000007941 */ /* 0x000fea0003800000 */
.L_x_28243:
[----:B------:R-:W0:Y:S01]  /*4a90*/  I2F.U32 R11, R11 ;  /* 0x0000000b000b7306 */ /* 0x000e220000201000 */
[----:B------:R-:W-:Y:S01]  /*4aa0*/  FMUL.FTZ R15, R15, R147 ;  /* 0x000000930f0f7220 */ /* 0x000fe20000410000 */
[----:B------:R-:W-:Y:S02]  /*4ab0*/  SEL R14, RZ, 0x10000, P4 ;  /* 0x00010000ff0e7807 */ /* 0x000fe40002000000 */
[----:B------:R-:W-:Y:S01]  /*4ac0*/  SEL R16, RZ, 0x100, P3 ;  /* 0x00000100ff107807 */ /* 0x000fe20001800000 */
[----:B------:R-:W-:Y:S01]  /*4ad0*/  FMUL.FTZ R15, R15, c[0x0][0x1e8] ;  /* 0x00007a000f0f7a20 */ /* 0x000fe20000410000 */
[C---:B------:R-:W-:Y:S02]  /*4ae0*/  IADD3 R18, R144.reuse, 0x100, RZ ;  /* 0x0000010090127810 */ /* 0x040fe40007ffe0ff */
[----:B------:R-:W-:-:S05]  /*4af0*/  IADD3 R150, R144, 0x180, RZ ;  /* 0x0000018090967810 */ /* 0x000fca0007ffe0ff */
[----:B------:R-:W-:-:S04]  /*4b00*/  @P0 IMAD.WIDE.U32 R20, R150, R145, c[0x0][0x180] ;  /* 0x0000600096140625 */ /* 0x000fc800078e0091 */
[----:B0-----:R-:W-:-:S05]  /*4b10*/  FFMA.FTZ R12, R11, R146, 1.1641532182693481445e-10 ;  /* 0x2f0000000b0c7423 */ /* 0x001fca0000010092 */
[----:B------:R-:W-:-:S04]  /*4b20*/  FSETP.GTU.FTZ.AND P5, PT, R12, c[0x0][0x1e4], PT ;  /* 0x000079000c007a0b */ /* 0x000fc80003fbc000 */
[----:B------:R-:W-:Y:S02]  /*4b30*/  SEL R13, RZ, 0x1000000, P5 ;  /* 0x01000000ff0d7807 */ /* 0x000fe40002800000 */
[----:B------:R-:W-:Y:S02]  /*4b40*/  FSEL R12, R15, RZ, !P5 ;  /* 0x000000ff0f0c7208 */ /* 0x000fe40006800000 */
[----:B------:R-:W-:Y:S01]  /*4b50*/  IADD3 R13, R16, R13, R14 ;  /* 0x0000000d100d7210 */ /* 0x000fe20007ffe00e */
[----:B------:R-:W-:Y:S01]  /*4b60*/  IMAD.WIDE.U32 R16, R18, R145, c[0x0][0x188] ;  /* 0x0000620012107625 */ /* 0x000fe200078e0091 */
[----:B------:R-:W-:-:S03]  /*4b70*/  SEL R14, RZ, 0x1, P2 ;  /* 0x00000001ff0e7807 */ /* 0x000fc60001000000 */
[----:B------:R-:W-:Y:S01]  /*4b80*/  FMUL.FTZ R31, R67, R12 ;  /* 0x0000000c431f7220 */ /* 0x000fe20000410000 */
        /* <DEDUP_REMOVED lines=20> */
.L_x_28248:
[----:B0-----:R-:W-:Y:S02]  /*4cd0*/  MOV R11, R8 ;  /* 0x00000008000b7202 */ /* 0x001fe40000000f00 */
.L_x_28249:
[----:B------:R-:W-:Y:S05]  /*4ce0*/  BSYNC B0 ;  /* 0x0000000000007941 */ /* 0x000fea0003800000 */
.L_x_28247:
        /* <DEDUP_REMOVED lines=16> */
.L_x_28253:
[----:B------:R-:W-:Y:S05]  /*4df0*/  BSYNC B1 ;  /* 0x0000000000017941 */ /* 0x000fea0003800000 */
.L_x_28252:
        /* <DEDUP_REMOVED lines=44> */
.L_x_28251:
[----:B------:R-:W-:Y:S05]  /*50c0*/  BSYNC B0 ;  /* 0x0000000000007941 */ /* 0x000fea0003800000 */
.L_x_28250:
        /* <DEDUP_REMOVED lines=20> */
.L_x_28255:
[----:B------:R-:W-:Y:S02]  /*5210*/  MOV R11, R8 ;  /* 0x00000008000b7202 */ /* 0x000fe40000000f00 */
.L_x_28256:
[----:B------:R-:W-:Y:S05]  /*5220*/  BSYNC B0 ;  /* 0x0000000000007941 */ /* 0x000fea0003800000 */
.L_x_28254:
        /* <DEDUP_REMOVED lines=16> */
.L_x_28260:
[----:B------:R-:W-:Y:S05]  /*5330*/  BSYNC B1 ;  /* 0x0000000000017941 */ /* 0x000fea0003800000 */
.L_x_28259:
        /* <DEDUP_REMOVED lines=44> */
.L_x_28258:
[----:B------:R-:W-:Y:S05]  /*5600*/  BSYNC B0 ;  /* 0x0000000000007941 */ /* 0x000fea0003800000 */
.L_x_28257:
        /* <DEDUP_REMOVED lines=20> */
.L_x_28262:
[----:B------:R-:W-:Y:S02]  /*5750*/  MOV R11, R8 ;  /* 0x00000008000b7202 */ /* 0x000fe40000000f00 */
.L_x_28263:
[----:B------:R-:W-:Y:S05]  /*5760*/  BSYNC B0 ;  /* 0x0000000000007941 */ /* 0x000fea0003800000 */
.L_x_28261:
        /* <DEDUP_REMOVED lines=16> */
.L_x_28267:
[----:B------:R-:W-:Y:S05]  /*5870*/  BSYNC B1 ;  /* 0x0000000000017941 */ /* 0x000fea0003800000 */
.L_x_28266:
        /* <DEDUP_REMOVED lines=44> */
.L_x_28265:
[----:B------:R-:W-:Y:S05]  /*5b40*/  BSYNC B0 ;  /* 0x0000000000007941 */ /* 0x000fea0003800000 */
.L_x_28264:
        /* <DEDUP_REMOVED lines=20> */
.L_x_28269:
[----:B------:R-:W-:Y:S02]  /*5c90*/  MOV R11, R8 ;  /* 0x00000008000b7202 */ /* 0x000fe40000000f00 */
.L_x_28270:
[----:B------:R-:W-:Y:S05]  /*5ca0*/  BSYNC B0 ;  /* 0x0000000000007941 */ /* 0x000fea0003800000 */
.L_x_28268:
        /* <DEDUP_REMOVED lines=16> */
.L_x_28274:
[----:B------:R-:W-:Y:S05]  /*5db0*/  BSYNC B1 ;  /* 0x0000000000017941 */ /* 0x000fea0003800000 */
.L_x_28273:
        /* <DEDUP_REMOVED lines=44> */
.L_x_28272:
[----:B------:R-:W-:Y:S05]  /*6080*/  BSYNC B0 ;  /* 0x0000000000007941 */ /* 0x000fea0003800000 */
.L_x_28271:
[----:B------:R-:W0:Y:S01]  /*6090*/  I2F.U32 R11, R11 ;  /* 0x0000000b000b7306 */ /* 0x000e220000201000 */
[----:B------:R-:W-:Y:S01]  /*60a0*/  FMUL.FTZ R15, R15, R147 ;  /* 0x000000930f0f7220 */ /* 0x000fe20000410000 */
[----:B------:R-:W-:Y:S02]  /*60b0*/  SEL R14, RZ, 0x10000, P4 ;  /* 0x00010000ff0e7807 */ /* 0x000fe40002000000 */
[----:B------:R-:W-:Y:S01]  /*60c0*/  SEL R16, RZ, 0x100, P3 ;  /* 0x00000100ff107807 */ /* 0x000fe20001800000 */
[----:B------:R-:W-:Y:S01]  /*60d0*/  FMUL.FTZ R15, R15, c[0x0][0x1e8] ;  /* 0x00007a000f0f7a20 */ /* 0x000fe20000410000 */
[----:B------:R-:W-:-:S02]  /*60e0*/  IADD3 R18, R144, 0x180, RZ ;  /* 0x0000018090127810 */ /* 0x000fc40007ffe0ff */
        /* <DEDUP_REMOVED lines=9> */
[----:B------:R-:W-:Y:S02]  /*6180*/  FMUL.FTZ R27, R63, R12 ;  /* 0x0000000c3f1b7220 */ /* 0x000fe40000410000 */
[----:B------:R-:W-:Y:S02]  /*6190*/  IMAD.IADD R11, R13, 0x1, R14 ;  /* 0x000000010d0b7824 */ /* 0x000fe400078e020e */
        /* <DEDUP_REMOVED lines=19> */
.L_x_28276:
[----:B0-----:R-:W-:Y:S02]  /*62d0*/  IMAD.MOV.U32 R11, RZ, RZ, R8 ;  /* 0x000000ffff0b7224 */ /* 0x001fe400078e0008 */
.L_x_28277:
[----:B------:R-:W-:Y:S05]  /*62e0*/  BSYNC B0 ;  /* 0x0000000000007941 */ /* 0x000fea0003800000 */
.L_x_28275:
        /* <DEDUP_REMOVED lines=16> */
.L_x_28281:
[----:B------:R-:W-:Y:S05]  /*63f0*/  BSYNC B1 ;  /* 0x0000000000017941 */ /* 0x000fea0003800000 */
.L_x_28280:
        /* <DEDUP_REMOVED lines=44> */
.L_x_28279:
[----:B------:R-:W-:Y:S05]  /*66c0*/  BSYNC B0 ;  /* 0x0000000000007941 */ /* 0x000fea0003800000 */
.L_x_28278:
        /* <DEDUP_REMOVED lines=20> */
.L_x_28283:
[----:B------:R-:W-:Y:S02]  /*6810*/  IMAD.MOV.U32 R11, RZ, RZ, R8 ;  /* 0x000000ffff0b7224 */ /* 0x000fe400078e0008 */
.L_x_28284:
[----:B------:R-:W-:Y:S05]  /*6820*/  BSYNC B0 ;  /* 0x0000000000007941 */ /* 0x000fea0003800000 */
.L_x_28282:
        /* <DEDUP_REMOVED lines=16> */
.L_x_28288:
[----:B------:R-:W-:Y:S05]  /*6930*/  BSYNC B1 ;  /* 0x0000000000017941 */ /* 0x000fea0003800000 */
.L_x_28287:
        /* <DEDUP_REMOVED lines=44> */
.L_x_28286:
[----:B------:R-:W-:Y:S05]  /*6c00*/  BSYNC B0 ;  /* 0x0000000000007941 */ /* 0x000fea0003800000 */
.L_x_28285:
        /* <DEDUP_REMOVED lines=20> */
.L_x_28290:
[----:B------:R-:W-:Y:S02]  /*6d50*/  IMAD.MOV.U32 R11, RZ, RZ, R8 ;  /* 0x000000ffff0b7224 */ /* 0x000fe400078e0008 */
.L_x_28291:
[----:B------:R-:W-:Y:S05]  /*6d60*/  BSYNC B0 ;  /* 0x0000000000007941 */ /* 0x000fea0003800000 */
.L_x_28289:
        /* <DEDUP_REMOVED lines=16> */
.L_x_28295:
[----:B------:R-:W-:Y:S05]  /*6e70*/  BSYNC B1 ;  /* 0x0000000000017941 */ /* 0x000fea0003800000 */
.L_x_28294:
        /* <DEDUP_REMOVED lines=44> */
.L_x_28293:
[----:B------:R-:W-:Y:S05]  /*7140*/  BSYNC B0 ;  /* 0x0000000000007941 */ /* 0x000fea0003800000 */
.L_x_28292:
        /* <DEDUP_REMOVED lines=20> */
.L_x_28297:
[----:B------:R-:W-:Y:S02]  /*7290*/  IMAD.MOV.U32 R11, RZ, RZ, R8 ;  /* 0x000000ffff0b7224 */ /* 0x000fe400078e0008 */
.L_x_28298:
[----:B------:R-:W-:Y:S05]  /*72a0*/  BSYNC B0 ;  /* 0x0000000000007941 */ /* 0x000fea0003800000 */
.L_x_28296:
        /* <DEDUP_REMOVED lines=16> */
.L_x_28302:
[----:B------:R-:W-:Y:S05]  /*73b0*/  BSYNC B1 ;  /* 0x0000000000017941 */ /* 0x000fea0003800000 */
.L_x_28301:
        /* <DEDUP_REMOVED lines=44> */
.L_x_28300:
[----:B------:R-:W-:Y:S05]  /*7680*/  BSYNC B0 ;  /* 0x0000000000007941 */ /* 0x000fea0003800000 */
.L_x_28299:
[----:B------:R-:W0:Y:S01]  /*7690*/  I2F.U32 R11, R11 ;  /* 0x0000000b000b7306 */ /* 0x000e220000201000 */
[----:B------:R-:W-:Y:S01]  /*76a0*/  FMUL.FTZ R15, R15, R147 ;  /* 0x000000930f0f7220 */ /* 0x000fe20000410000 */
[----:B------:R-:W-:Y:S02]  /*76b0*/  SEL R14, RZ, 0x10000, P4 ;  /* 0x00010000ff0e7807 */ /* 0x000fe40002000000 */
[----:B------:R-:W-:Y:S01]  /*76c0*/  SEL R16, RZ, 0x100, P3 ;  /* 0x00000100ff107807 */ /* 0x000fe20001800000 */
[----:B------:R-:W-:Y:S01]  /*76d0*/  FMUL.FTZ R15, R15, c[0x0][0x1e8] ;  /* 0x00007a000f0f7a20 */ /* 0x000fe20000410000 */
[C---:B------:R-:W-:Y:S02]  /*76e0*/  IADD3 R18, R144.reuse, 0x200, RZ ;  /* 0x0000020090127810 */ /* 0x040fe40007ffe0ff */
[----:B------:R-:W-:-:S03]  /*76f0*/  IADD3 R154, R144, 0x280, RZ ;  /* 0x00000280909a7810 */ /* 0x000fc60007ffe0ff */
[----:B------:R-:W-:-:S04]  /*7700*/  IMAD.WIDE.U32 R140, R18, R145, c[0x0][0x188] ;  /* 0x00006200128c7625 */ /* 0x000fc800078e0091 */
        /* <DEDUP_REMOVED lines=28> */
.L_x_28304:
[----:B0-----:R-:W-:Y:S02]  /*78d0*/  MOV R140, R8 ;  /* 0x00000008008c7202 */ /* 0x001fe40000000f00 */
.L_x_28305:
[----:B------:R-:W-:Y:S05]  /*78e0*/  BSYNC B0 ;  /* 0x0000000000007941 */ /* 0x000fea0003800000 */
.L_x_28303:
        /* <DEDUP_REMOVED lines=16> */
.L_x_28309:
[----:B------:R-:W-:Y:S05]  /*79f0*/  BSYNC B1 ;  /* 0x0000000000017941 */ /* 0x000fea0003800000 */
.L_x_28308:
        /* <DEDUP_REMOVED lines=43> */
.L_x_28307:
[----:B------:R-:W-:Y:S05]  /*7cb0*/  BSYNC B0 ;  /* 0x0000000000007941 */ /* 0x000fea0003800000 */
.L_x_28306:
[----:B------:R-:W0:Y:S01]  /*7cc0*/  I2F.U32 R11, R140 ;  /* 0x0000008c000b7306 */ /* 0x000e220000201000 */
[----:B-----5:R-:W-:Y:S01]  /*7cd0*/  FMUL.FTZ R12, R12, R147 ;  /* 0x000000930c0c7220 */ /* 0x020fe20000410000 */
        /* <DEDUP_REMOVED lines=18> */
.L_x_28311:
[----:B------:R-:W-:Y:S02]  /*7e00*/  IMAD.MOV.U32 R12, RZ, RZ, R8 ;  /* 0x000000ffff0c7224 */ /* 0x000fe400078e0008 */
.L_x_28312:
[----:B------:R-:W-:Y:S05]  /*7e10*/  BSYNC B0 ;  /* 0x0000000000007941 */ /* 0x000fea0003800000 */
.L_x_28310:
        /* <DEDUP_REMOVED lines=16> */
.L_x_28316:
[----:B------:R-:W-:Y:S05]  /*7f20*/  BSYNC B1 ;  /* 0x0000000000017941 */ /* 0x000fea0003800000 */
.L_x_28315:
        /* <DEDUP_REMOVED lines=43> */
.L_x_28314:
[----:B------:R-:W-:Y:S05]  /*81e0*/  BSYNC B0 ;  /* 0x0000000000007941 */ /* 0x000fea0003800000 */
.L_x_28313:
        /* <DEDUP_REMOVED lines=20> */
.L_x_28318:
[----:B------:R-:W-:Y:S02]  /*8330*/  MOV R140, R8 ;  /* 0x00000008008c7202 */ /* 0x000fe40000000f00 */
.L_x_28319:
[----:B------:R-:W-:Y:S05]  /*8340*/  BSYNC B0 ;  /* 0x0000000000007941 */ /* 0x000fea0003800000 */
.L_x_28317:
        /* <DEDUP_REMOVED lines=16> */
.L_x_28323:
[----:B------:R-:W-:Y:S05]  /*8450*/  BSYNC B1 ;  /* 0x0000000000017941 */ /* 0x000fea0003800000 */
.L_x_28322:
        /* <DEDUP_REMOVED lines=43> */
.L_x_28321:
[----:B------:R-:W-:Y:S05]  /*8710*/  BSYNC B0 ;  /* 0x0000000000007941 */ /* 0x000fea0003800000 */
.L_x_28320:
        /* <DEDUP_REMOVED lines=20> */
.L_x_28325:
[----:B------:R-:W-:Y:S02]  /*8860*/  IMAD.MOV.U32 R14, RZ, RZ, R8 ;  /* 0x000000ffff0e7224 */ /* 0x000fe400078e0008 */
.L_x_28326:
[----:B------:R-:W-:Y:S05]  /*8870*/  BSYNC B0 ;  /* 0x0000000000007941 */ /* 0x000fea0003800000 */
.L_x_28324:
        /* <DEDUP_REMOVED lines=16> */
.L_x_28330:
[----:B------:R-:W-:Y:S05]  /*8980*/  BSYNC B1 ;  /* 0x0000000000017941 */ /* 0x000fea0003800000 */
.L_x_28329:
        /* <DEDUP_REMOVED lines=43> */
.L_x_28328:
[----:B------:R-:W-:Y:S05]  /*8c40*/  BSYNC B0 ;  /* 0x0000000000007941 */ /* 0x000fea0003800000 */
.L_x_28327:
        /* <DEDUP_REMOVED lines=36> */
.L_x_28332:
[----:B0-----:R-:W-:Y:S02]  /*8e90*/  IMAD.MOV.U32 R142, RZ, RZ, R8 ;  /* 0x000000ffff8e7224 */ /* 0x001fe400078e0008 */
.L_x_28333:
[----:B------:R-:W-:Y:S05]  /*8ea0*/  BSYNC B0 ;  /* 0x0000000000007941 */ /* 0x000fea0003800000 */
.L_x_28331:
        /* <DEDUP_REMOVED lines=16> */
.L_x_28337:
[----:B------:R-:W-:Y:S05]  /*8fb0*/  BSYNC B1 ;  /* 0x0000000000017941 */ /* 0x000fea0003800000 */
.L_x_28336:
        /* <DEDUP_REMOVED lines=43> */
.L_x_28335:
[----:B------:R-:W-:Y:S05]  /*9270*/  BSYNC B0 ;  /* 0x0000000000007941 */ /* 0x000fea0003800000 */
.L_x_28334:
[----:B------:R-:W0:Y:S01]  /*9280*/  I2F.U32 R11, R142 ;  /* 0x0000008e000b7306 */ /* 0x000e220000201000 */
[----:B-----5:R-:W-:Y:S01]  /*9290*/  FMUL.FTZ R12, R12, R147 ;  /* 0x000000930c0c7220 */ /* 0x020fe20000410000 */
        /* <DEDUP_REMOVED lines=18> */
.L_x_28339:
[----:B------:R-:W-:Y:S02]  /*93c0*/  MOV R142, R8 ;  /* 0x00000008008e7202 */ /* 0x000fe40000000f00 */
.L_x_28340:
[----:B------:R-:W-:Y:S05]  /*93d0*/  BSYNC B0 ;  /* 0x0000000000007941 */ /* 0x000fea0003800000 */
.L_x_28338:
        /* <DEDUP_REMOVED lines=16> */
.L_x_28344:
[----:B------:R-:W-:Y:S05]  /*94e0*/  BSYNC B1 ;  /* 0x0000000000017941 */ /* 0x000fea0003800000 */
.L_x_28343:
        /* <DEDUP_REMOVED lines=43> */
.L_x_28342:
[----:B------:R-:W-:Y:S05]  /*97a0*/  BSYNC B0 ;  /* 0x0000000000007941 */ /* 0x000fea0003800000 */
.L_x_28341:
        /* <DEDUP_REMOVED lines=20> */
.L_x_28346:
[----:B------:R-:W-:Y:S02]  /*98f0*/  IMAD.MOV.U32 R142, RZ, RZ, R8 ;  /* 0x000000ffff8e7224 */ /* 0x000fe400078e0008 */
.L_x_28347:
[----:B------:R-:W-:Y:S05]  /*9900*/  BSYNC B0 ;  /* 0x0000000000007941 */ /* 0x000fea0003800000 */
.L_x_28345:
        /* <DEDUP_REMOVED lines=16> */
.L_x_28351:
[----:B------:R-:W-:Y:S05]  /*9a10*/  BSYNC B1 ;  /* 0x0000000000017941 */ /* 0x000fea0003800000 */
.L_x_28350:
        /* <DEDUP_REMOVED lines=43> */
.L_x_28349:
[----:B------:R-:W-:Y:S05]  /*9cd0*/  BSYNC B0 ;  /* 0x0000000000007941 */ /* 0x000fea0003800000 */
.L_x_28348:
        /* <DEDUP_REMOVED lines=20> */
.L_x_28353:
[----:B------:R-:W-:Y:S02]  /*9e20*/  MOV R142, R8 ;  /* 0x00000008008e7202 */ /* 0x000fe40000000f00 */
.L_x_28354:
[----:B------:R-:W-:Y:S05]  /*9e30*/  BSYNC B0 ;  /* 0x0000000000007941 */ /* 0x000fea0003800000 */
.L_x_28352:
        /* <DEDUP_REMOVED lines=16> */
.L_x_28358:
[----:B------:R-:W-:Y:S05]  /*9f40*/  BSYNC B1 ;  /* 0x0000000000017941 */ /* 0x000fea0003800000 */
.L_x_28357:
        /* <DEDUP_REMOVED lines=43> */
.L_x_28356:
[----:B------:R-:W-:Y:S05]  /*a200*/  BSYNC B0 ;  /* 0x0000000000007941 */ /* 0x000fea0003800000 */
.L_x_28355:
[----:B------:R-:W0:Y:S01]  /*a210*/  I2F.U32 R141, R142 ;  /* 0x0000008e008d7306 */ /* 0x000e220000201000 */
[----:B------:R-:W-:Y:S01]  /*a220*/  FMUL.FTZ R15, R15, R147 ;  /* 0x000000930f0f7220 */ /* 0x000fe20000410000 */
[----:B------:R-:W-:Y:S02]  /*a230*/  SEL R158, RZ, 0x10000, P4 ;  /* 0x00010000ff9e7807 */ /* 0x000fe40002000000 */
[----:B------:R-:W-:Y:S01]  /*a240*/  IADD3 R162, R144, 0x300, RZ ;  /* 0x0000030090a27810 */ /* 0x000fe20007ffe0ff */
[----:B------:R-:W-:-:S04]  /*a250*/  FMUL.FTZ R15, R15, c[0x0][0x1e8] ;  /* 0x00007a000f0f7a20 */ /* 0x000fc80000410000 */
[----:B------:R-:W-:-:S04]  /*a260*/  IMAD.WIDE.U32 R164, R162, R145, c[0x0][0x188] ;  /* 0x00006200a2a47625 */ /* 0x000fc800078e0091 */
[----:B------:R-:W-:-:S04]  /*a270*/  IMAD.WIDE.U32 R162, R162, R149, c[0x0][0x190] ;  /* 0x00006400a2a27625 */ /* 0x000fc800078e0095 */
[----:B0-----:R-:W-:-:S05]  /*a280*/  FFMA.FTZ R141, R141, R146, 1.1641532182693481445e-10 ;  /* 0x2f0000008d8d7423 */ /* 0x001fca0000010092 */
[----:B------:R-:W-:Y:S02]  /*a290*/  FSETP.GTU.FTZ.AND P5, PT, R141, c[0x0][0x1e4], PT ;  /* 0x000079008d007a0b */ /* 0x000fe40003fbc000 */
[----:B------:R-:W-:Y:S02]  /*a2a0*/  SEL R141, RZ, 0x100, P3 ;  /* 0x00000100ff8d7807 */ /* 0x000fe40001800000 */
[----:B------:R-:W-:Y:S02]  /*a2b0*/  FSEL R140, R15, RZ, !P5 ;  /* 0x000000ff0f8c7208 */ /* 0x000fe40006800000 */
[----:B------:R-:W-:-:S04]  /*a2c0*/  SEL R15, RZ, 0x1000000, P5 ;  /* 0x01000000ff0f7807 */ /* 0x000fc80002800000 */
[----:B------:R-:W-:Y:S01]  /*a2d0*/  IADD3 R141, R141, R15, R158 ;  /* 0x0000000f8d8d7210 */ /* 0x000fe20007ffe09e */
[----:B------:R-:W-:Y:S01]  /*a2e0*/  FMUL.FTZ R15, R51, R140 ;  /* 0x0000008c330f7220 */ /* 0x000fe20000410000 */
[----:B------:R-:W-:Y:S02]  /*a2f0*/  SEL R140, RZ, 0x1, P2 ;  /* 0x00000001ff8c7807 */ /* 0x000fe40001000000 */
[----:B------:R-:W-:Y:S01]  /*a300*/  IADD3 R158, R144, 0x380, RZ ;  /* 0x00000380909e7810 */ /* 0x000fe20007ffe0ff */
[----:B------:R-:W-:Y:S01]  /*a310*/  @P1 FADD.FTZ R15, R43, R15 ;  /* 0x0000000f2b0f1221 */ /* 0x000fe20000010000 */
[----:B------:R-:W-:-:S03]  /*a320*/  IADD3 R151, R141, R140, RZ ;  /* 0x0000008c8d977210 */ /* 0x000fc60007ffe0ff */
[CC--:B------:R-:W-:Y:S01]  /*a330*/  IMAD.WIDE.U32 R140, R158.reuse, R145.reuse, c[0x0][0x170] ;  /* 0x00005c009e8c7625 */ /* 0x0c0fe200078e0091 */
[----:B------:R0:W-:Y:S03]  /*a340*/  STG.E.128 [R164.64], R12 ;  /* 0x0000000ca4007986 */ /* 0x0001e6000c101d06 */
[----:B------:R-:W-:Y:S01]  /*a350*/  @P0 IMAD.WIDE.U32 R160, R158, R145, c[0x0][0x180] ;  /* 0x000060009ea00625 */ /* 0x000fe200078e0091 */
[----:B------:R0:W-:Y:S04]  /*a360*/  STG.E [R162.64], R151 ;  /* 0x00000097a2007986 */ /* 0x0001e8000c101906 */
[----:B------:R-:W5:Y:S04]  /*a370*/  LDG.E.128 R140, [R140.64] ;  /* 0x000000068c8c7981 */ /* 0x000f68000c1e1d00 */
        /* <DEDUP_REMOVED lines=13> */
.L_x_28360:
[----:B0-----:R-:W-:Y:S02]  /*a450*/  MOV R151, R8 ;  /* 0x0000000800977202 */ /* 0x001fe40000000f00 */
.L_x_28361:
[----:B------:R-:W-:Y:S05]  /*a460*/  BSYNC B0 ;  /* 0x0000000000007941 */ /* 0x000fea0003800000 */
.L_x_28359:
        /* <DEDUP_REMOVED lines=16> */
.L_x_28365:
[----:B------:R-:W-:Y:S05]  /*a570*/  BSYNC B1 ;  /* 0x0000000000017941 */ /* 0x000fea0003800000 */
.L_x_28364:
        /* <DEDUP_REMOVED lines=43> */
.L_x_28363:
[----:B------:R-:W-:Y:S05]  /*a830*/  BSYNC B0 ;  /* 0x0000000000007941 */ /* 0x000fea0003800000 */
.L_x_28362:
        /* <DEDUP_REMOVED lines=20> */
.L_x_28367:
[----:B------:R-:W-:Y:S02]  /*a980*/  IMAD.MOV.U32 R151, RZ, RZ, R8 ;  /* 0x000000ffff977224 */ /* 0x000fe400078e0008 */
.L_x_28368:
[----:B------:R-:W-:Y:S05]  /*a990*/  BSYNC B0 ;  /* 0x0000000000007941 */ /* 0x000fea0003800000 */
.L_x_28366:
        /* <DEDUP_REMOVED lines=16> */
.L_x_28372:
[----:B------:R-:W-:Y:S05]  /*aaa0*/  BSYNC B1 ;  /* 0x0000000000017941 */ /* 0x000fea0003800000 */
.L_x_28371:
        /* <DEDUP_REMOVED lines=43> */
.L_x_28370:
[----:B------:R-:W-:Y:S05]  /*ad60*/  BSYNC B0 ;  /* 0x0000000000007941 */ /* 0x000fea0003800000 */
.L_x_28369:
        /* <DEDUP_REMOVED lines=20> */
.L_x_28374:
[----:B------:R-:W-:Y:S02]  /*aeb0*/  MOV R151, R8 ;  /* 0x0000000800977202 */ /* 0x000fe40000000f00 */
.L_x_28375:
[----:B------:R-:W-:Y:S05]  /*aec0*/  BSYNC B0 ;  /* 0x0000000000007941 */ /* 0x000fea0003800000 */
.L_x_28373:
        /* <DEDUP_REMOVED lines=16> */
.L_x_28379:
[----:B------:R-:W-:Y:S05]  /*afd0*/  BSYNC B1 ;  /* 0x0000000000017941 */ /* 0x000fea0003800000 */
.L_x_28378:
        /* <DEDUP_REMOVED lines=43> */
.L_x_28377:
[----:B------:R-:W-:Y:S05]  /*b290*/  BSYNC B0 ;  /* 0x0000000000007941 */ /* 0x000fea0003800000 */
.L_x_28376:
        /* <DEDUP_REMOVED lines=20> */
.L_x_28381:
[----:B------:R-:W-:Y:S02]  /*b3e0*/  IMAD.MOV.U32 R151, RZ, RZ, R8 ;  /* 0x000000ffff977224 */ /* 0x000fe400078e0008 */
.L_x_28382:
[----:B------:R-:W-:Y:S05]  /*b3f0*/  BSYNC B0 ;  /* 0x0000000000007941 */ /* 0x000fea0003800000 */
.L_x_28380:
        /* <DEDUP_REMOVED lines=16> */
.L_x_28386:
[----:B------:R-:W-:Y:S05]  /*b500*/  BSYNC B1 ;  /* 0x0000000000017941 */ /* 0x000fea0003800000 */
.L_x_28385:
        /* <DEDUP_REMOVED lines=43> */
.L_x_28384:
[----:B------:R-:W-:Y:S05]  /*b7c0*/  BSYNC B0 ;  /* 0x0000000000007941 */ /* 0x000fea0003800000 */
.L_x_28383:
[----:B------:R-:W0:Y:S01]  /*b7d0*/  I2F.U32 R151, R151 ;  /* 0x0000009700977306 */ /* 0x000e220000201000 */
[----:B------:R-:W-:Y:S01]  /*b7e0*/  FMUL.FTZ R143, R143, R147 ;  /* 0x000000938f8f7220 */ /* 0x000fe20000410000 */
[----:B------:R-:W-:Y:S01]  /*b7f0*/  SEL R160, RZ, 0x10000, P3 ;  /* 0x00010000ffa07807 */ /* 0x000fe20001800000 */
[----:B------:R-:W-:Y:S02]  /*b800*/  FADD.FTZ R162, RZ, R36 ;  /* 0x00000024ffa27221 */ /* 0x000fe40000010000 */
[----:B------:R-:W-:Y:S02]  /*b810*/  FMUL.FTZ R143, R143, c[0x0][0x1e8] ;  /* 0x00007a008f8f7a20 */ /* 0x000fe40000410000 */
[----:B0-----:R-:W-:Y:S01]  /*b820*/  FFMA.FTZ R146, R151, R146, 1.1641532182693481445e-10 ;  /* 0x2f00000097927423 */ /* 0x001fe20000010092 */
[----:B------:R-:W-:-:S04]  /*b830*/  SEL R151, RZ, 0x100, P2 ;  /* 0x00000100ff977807 */ /* 0x000fc80001000000 */
[----:B------:R-:W-:-:S04]  /*b840*/  FSETP.GTU.FTZ.AND P4, PT, R146, c[0x0][0x1e4], PT ;  /* 0x0000790092007a0b */ /* 0x000fc80003f9c000 */
[----:B------:R-:W-:-:S05]  /*b850*/  FSEL R146, R143, RZ, !P4 ;  /* 0x000000ff8f927208 */ /* 0x000fca0006000000 */
[----:B------:R-:W-:Y:S02]  /*b860*/  FMUL.FTZ R143, R47, R146 ;  /* 0x000000922f8f7220 */ /* 0x000fe40000410000 */
[----:B------:R-:W-:Y:S01]  /*b870*/  IMAD.WIDE.U32 R146, R158, R145, c[0x0][0x188] ;  /* 0x000062009e927625 */ /* 0x000fe200078e0091 */
[----:B------:R-:W-:-:S03]  /*b880*/  SEL R145, RZ, 0x1000000, P4 ;  /* 0x01000000ff917807 */ /* 0x000fc60002000000 */
[----:B------:R-:W-:Y:S01]  /*b890*/  @P1 FADD.FTZ R143, R43, R143 ;  /* 0x0000008f2b8f1221 */ /* 0x000fe20000010000 */
[----:B------:R-:W-:Y:S02]  /*b8a0*/  IADD3 R145, R151, R145, R160 ;  /* 0x0000009197917210 */ /* 0x000fe40007ffe0a0 */
[----:B------:R-:W-:Y:S02]  /*b8b0*/  SEL R160, RZ, 0x1, P0 ;  /* 0x00000001ffa07807 */ /* 0x000fe40000000000 */
[----:B------:R0:W-:Y:S01]  /*b8c0*/  STG.E.128 [R146.64], R140 ;  /* 0x0000008c92007986 */ /* 0x0001e2000c101d06 */
[----:B------:R-:W-:Y:S02]  /*b8d0*/  LOP3.LUT P1, RZ, R0, 0xff, RZ, 0xc0, !PT ;  /* 0x000000ff00ff7812 */ /* 0x000fe4000782c0ff */
[----:B------:R-:W-:Y:S01]  /*b8e0*/  IMAD.IADD R145, R145, 0x1, R160 ;  /* 0x0000000191917824 */ /* 0x000fe200078e02a0 */
[----:B-1----:R-:W-:Y:S01]  /*b8f0*/  LOP3.LUT P0, RZ, R148, 0x1f, RZ, 0xc0, !PT ;  /* 0x0000001f94ff7812 */ /* 0x002fe2000780c0ff */
[----:B------:R-:W-:-:S04]  /*b900*/  IMAD.WIDE.U32 R160, R158, R149, c[0x0][0x190] ;  /* 0x000064009ea07625 */ /* 0x000fc800078e0095 */
[----:B------:R-:W-:Y:S01]  /*b910*/  FADD.FTZ R149, R37, R162 ;  /* 0x000000a225957221 */ /* 0x000fe20000010000 */
[----:B------:R1:W-:Y:S03]  /*b920*/  STG.E [R160.64], R145 ;  /* 0x00000091a0007986 */ /* 0x0003e6000c101906 */
        /* <DEDUP_REMOVED lines=35> */
.L_x_28391:
        /* <DEDUP_REMOVED lines=84> */
.L_x_28392:
[----:B------:R-:W2:Y:S01]  /*c0a0*/  S2R R151, SR_TID.X ;  /* 0x0000000000977919 */ /* 0x000ea20000002100 */
[----:B------:R-:W-:Y:S01]  /*c0b0*/  @!P0 SHF.R.U32.HI R148, RZ, 0x5, R148 ;  /* 0x00000005ff948819 */ /* 0x000fe20000011694 */
[----:B01----:R-:W-:Y:S01]  /*c0c0*/  FADD.FTZ R147, R164, R147 ;  /* 0x00000093a4937221 */ /* 0x003fe20000010000 */
[----:B------:R-:W-:Y:S01]  /*c0d0*/  WARPSYNC 0xffffffff ;  /* 0xffffffff00007948 */ /* 0x000fe20003800000 */
[----:B------:R-:W-:Y:S02]  /*c0e0*/  MOV R157, RZ ;  /* 0x000000ff009d7202 */ /* 0x000fe40000000f00 */
[----:B------:R-:W-:-:S04]  /*c0f0*/  @!P0 LOP3.LUT R148, R148, 0x3, RZ, 0xc0, !PT ;  /* 0x0000000394948812 */ /* 0x000fc800078ec0ff */
[----:B------:R-:W-:Y:S02]  /*c100*/  @!P0 IADD3 R155, R145, R148, RZ ;  /* 0x00000094919b8210 */ /* 0x000fe40007ffe0ff */
[----:B------:R-:W-:-:S03]  /*c110*/  CS2R R148, SRZ ;  /* 0x0000000000947805 */ /* 0x000fc6000001ff00 */
[----:B------:R-:W-:Y:S01]  /*c120*/  @!P0 STS.64 [R155.X8], R146 ;  /* 0x000000929b008388 */ /* 0x000fe20000008a00 */
[----:B--2---:R-:W-:-:S03]  /*c130*/  LOP3.LUT R160, R151, 0x1f, RZ, 0xc0, !PT ;  /* 0x0000001f97a07812 */ /* 0x004fc600078ec0ff */
[----:B------:R-:W-:Y:S01]  /*c140*/  BAR.SYNC.DEFER_BLOCKING 0x0 ;  /* 0x0000000000007b1d */ /* 0x000fe20000010000 */
[----:B------:R-:W-:-:S13]  /*c150*/  ISETP.GT.U32.AND P1, PT, R160, 0x3, PT ;  /* 0x00000003a000780c */ /* 0x000fda0003f24070 */
[----:B------:R-:W-:Y:S02]  /*c160*/  @!P1 IMAD.IADD R159, R145, 0x1, R160 ;  /* 0x00000001919f9824 */ /* 0x000fe400078e02a0 */
[----:B------:R-:W-:-:S04]  /*c170*/  @!P1 IMAD.MOV.U32 R157, RZ, RZ, 0x400 ;  /* 0x00000400ff9d9424 */ /* 0x000fc800078e00ff */
[----:B------:R-:W-:Y:S01]  /*c180*/  I2F R153, R157 ;  /* 0x0000009d00997306 */ /* 0x000fe20000201400 */
[----:B------:R-:W0:Y:S04]  /*c190*/  SHFL.DOWN PT, R162, R157, 0x2, 0x1f ;  /* 0x08401f009da27f89 */ /* 0x000e2800000e0000 */
[----:B------:R-:W1:Y:S01]  /*c1a0*/  @!P1 LDS.64 R148, [R159.X8] ;  /* 0x000000009f949984 */ /* 0x000e620000008a00 */
[----:B------:R-:W-:Y:S02]  /*c1b0*/  ISETP.NE.AND P1, PT, RZ, UR8, PT ;  /* 0x00000008ff007c0c */ /* 0x000fe4000bf25270 */
[----:B0-----:R-:W-:Y:S01]  /*c1c0*/  I2F R147, R162 ;  /* 0x000000a200937306 */ /* 0x001fe20000201400 */
[----:B------:R-:W-:-:S07]  /*c1d0*/  IADD3 R146, R162, R157, RZ ;  /* 0x0000009da2927210 */ /* 0x000fce0007ffe0ff */
[----:B------:R-:W0:Y:S01]  /*c1e0*/  I2F R145, R146 ;  /* 0x0000009200917306 */ /* 0x000e220000201400 */
[----:B-1----:R-:W1:Y:S04]  /*c1f0*/  SHFL.DOWN PT, R155, R148, 0x2, 0x1f ;  /* 0x08401f00949b7f89 */ /* 0x002e6800000e0000 */
[----:B------:R-:W2:Y:S03]  /*c200*/  SHFL.DOWN PT, R160, R149, 0x2, 0x1f ;  /* 0x08401f0095a07f89 */ /* 0x000ea600000e0000 */
[----:B0-----:R-:W0:Y:S01]  /*c210*/  MUFU.RCP R159, R145 ;  /* 0x00000091009f7308 */ /* 0x001e220000001000 */
[C---:B-1----:R-:W-:Y:S02]  /*c220*/  FMUL.FTZ R163, R155.reuse, R147 ;  /* 0x000000939ba37220 */ /* 0x042fe40000410000 */
[----:B------:R-:W-:-:S02]  /*c230*/  FADD.FTZ R161, -R155, R148 ;  /* 0x000000949ba17221 */ /* 0x000fc40000010100 */
[----:B------:R-:W1:Y:S01]  /*c240*/  SHFL.DOWN PT, R155, R146, 0x1, 0x1f ;  /* 0x08201f00929b7f89 */ /* 0x000e6200000e0000 */
[----:B------:R-:W-:Y:S02]  /*c250*/  FFMA.FTZ R163, R153, R148, R163 ;  /* 0x0000009499a37223 */ /* 0x000fe400000100a3 */
[----:B------:R-:W-:Y:S02]  /*c260*/  FMUL.FTZ R164, R161, R161 ;  /* 0x000000a1a1a47220 */ /* 0x000fe40000410000 */
[----:B0-----:R-:W-:Y:S02]  /*c270*/  FMUL.FTZ R148, R159, R163 ;  /* 0x000000a39f947220 */ /* 0x001fe40000410000 */
[----:B------:R-:W-:Y:S02]  /*c280*/  FMUL.FTZ R164, R164, R153 ;  /* 0x00000099a4a47220 */ /* 0x000fe40000410000 */
[----:B--2---:R-:W-:Y:S02]  /*c290*/  FADD.FTZ R160, R160, R149 ;  /* 0x00000095a0a07221 */ /* 0x004fe40000010000 */
[----:B------:R-:W0:Y:S01]  /*c2a0*/  SHFL.DOWN PT, R149, R148, 0x1, 0x1f ;  /* 0x08201f0094957f89 */ /* 0x000e2200000e0000 */
[----:B------:R-:W-:-:S04]  /*c2b0*/  FMUL.FTZ R147, R164, R147 ;  /* 0x00000093a4937220 */ /* 0x000fc80000410000 */
[----:B------:R-:W-:Y:S01]  /*c2c0*/  FFMA.FTZ R147, R159, R147, R160 ;  /* 0x000000939f937223 */ /* 0x000fe200000100a0 */
[----:B-1----:R-:W-:Y:S02]  /*c2d0*/  IADD3 R153, R146, R155, RZ ;  /* 0x0000009b92997210 */ /* 0x002fe40007ffe0ff */
[----:B------:R-:W1:Y:S02]  /*c2e0*/  I2F R155, R155 ;  /* 0x0000009b009b7306 */ /* 0x000e640000201400 */
[----:B------:R-:W2:Y:S06]  /*c2f0*/  SHFL.DOWN PT, R146, R147, 0x1, 0x1f ;  /* 0x08201f0093927f89 */ /* 0x000eac00000e0000 */
        /* <DEDUP_REMOVED lines=10> */
[----:B------:R-:W-:Y:S01]  /*c3a0*/  LOP3.LUT R148, R145, 0x3, RZ, 0xc0, !PT ;  /* 0x0000000391947812 */ /* 0x000fe200078ec0ff */
[----:B------:R-:W-:-:S03]  /*c3b0*/  IMAD.MOV.U32 R145, RZ, RZ, c[0x0][0x1e0] ;  /* 0x00007800ff917624 */ /* 0x000fc600078e00ff */
[----:B------:R-:W-:Y:S01]  /*c3c0*/  LOP3.LUT P0, RZ, R148, 0x1f, R151, 0xf8, !PT ;  /* 0x0000001f94ff7812 */ /* 0x000fe2000780f897 */
[C---:B0-----:R-:W-:Y:S02]  /*c3d0*/  FMUL.FTZ R162, R157.reuse, R162 ;  /* 0x000000a29da27220 */ /* 0x041fe40000410000 */
[----:B------:R-:W-:-:S10]  /*c3e0*/  FFMA.FTZ R146, R157, R160, R146 ;  /* 0x000000a09d927223 */ /* 0x000fd40000010092 */
[----:B------:R-:W-:Y:S01]  /*c3f0*/  @!P0 MOV R160, 0x4 ;  /* 0x0000000400a08802 */ /* 0x000fe20000000f00 */
[----:B------:R-:W0:Y:S04]  /*c400*/  SHFL.IDX PT, R147, R162, RZ, 0x1f ;  /* 0x00001fffa2937589 */ /* 0x000e2800000e0000 */
[----:B------:R-:W-:Y:S01]  /*c410*/  @!P0 IMAD.WIDE R160, R9, R160, c[0x0][0x1a0] ;  /* 0x0000680009a08625 */ /* 0x000fe200078e02a0 */
[----:B------:R-:W1:Y:S03]  /*c420*/  SHFL.IDX PT, R146, R146, RZ, 0x1f ;  /* 0x00001fff92927589 */ /* 0x000e6600000e0000 */
[----:B0-----:R-:W-:Y:S01]  /*c430*/  FMUL.FTZ R148, R147, R147 ;  /* 0x0000009393947220 */ /* 0x001fe20000410000 */
[----:B------:R0:W-:Y:S01]  /*c440*/  @!P0 STG.E [R160.64], R147 ;  /* 0x00000093a0008986 */ /* 0x0001e2000c101906 */
[----:B-1----:R-:W-:-:S03]  /*c450*/  FFMA.FTZ R145, R146, R145, c[0x0][0x228] ;  /* 0x00008a0092917623 */ /* 0x002fc60000010091 */
[----:B------:R-:W-:Y:S02]  /*c460*/  FSEL R148, R148, RZ, P1 ;  /* 0x000000ff94947208 */ /* 0x000fe40000800000 */
[----:B------:R-:W-:Y:S02]  /*c470*/  FSEL R146, R147, RZ, !P1 ;  /* 0x000000ff93927208 */ /* 0x000fe40004800000 */
[----:B------:R-:W-:Y:S01]  /*c480*/  LOP3.LUT P1, RZ, R0, 0xff, RZ, 0xc0, !PT ;  /* 0x000000ff00ff7812 */ /* 0x000fe2000782c0ff */
[----:B------:R-:W-:Y:S01]  /*c490*/  FADD.FTZ R145, R145, R148 ;  /* 0x0000009491917221 */ /* 0x000fe20000010000 */
[----:B------:R-:W-:Y:S01]  /*c4a0*/  @!P0 MOV R148, 0x4 ;  /* 0x0000000400948802 */ /* 0x000fe20000000f00 */
[----:B------:R-:W-:Y:S01]  /*c4b0*/  FADD.FTZ R38, R38, -R146 ;  /* 0x8000009226267221 */ /* 0x000fe20000010000 */
[----:B------:R-:W-:Y:S01]  /*c4c0*/  SEL R0, RZ, 0x1, P1 ;  /* 0x00000001ff007807 */ /* 0x000fe20000800000 */
[----:B0-----:R-:W-:Y:S02]  /*c4d0*/  IMAD.MOV.U32 R147, RZ, RZ, 0x10 ;  /* 0x00000010ff937424 */ /* 0x001fe400078e00ff */
[----:B------:R-:W0:Y:S01]  /*c4e0*/  MUFU.RSQ R145, R145 ;  /* 0x0000009100917308 */ /* 0x000e220000001400 */
[----:B------:R-:W-:-:S04]  /*c4f0*/  @!P0 IMAD.WIDE R148, R9, R148, c[0x0][0x1a8] ;  /* 0x00006a0009948625 */ /* 0x000fc800078e0294 */
[----:B------:R-:W-:-:S04]  /*c500*/  IMAD.WIDE.U32 R160, R144, R147, c[0x0][0x208] ;  /* 0x0000820090a07625 */ /* 0x000fc800078e0093 */
[C---:B------:R-:W-:Y:S01]  /*c510*/  IMAD R144, R9.reuse, c[0x0][0x168], RZ ;  /* 0x00005a0009907a24 */ /* 0x040fe200078e02ff */
[----:B------:R-:W-:Y:S01]  /*c520*/  IADD3 R9, R9, c[0x0][0x160], RZ ;  /* 0x0000580009097a10 */ /* 0x000fe20007ffe0ff */
[--C-:B------:R-:W-:Y:S02]  /*c530*/  FADD.FTZ R164, R39, -R146.reuse ;  /* 0x8000009227a47221 */ /* 0x100fe40000010000 */
[--C-:B------:R-:W-:Y:S02]  /*c540*/  FADD.FTZ R36, R36, -R146.reuse ;  /* 0x8000009224247221 */ /* 0x100fe40000010000 */
[----:B------:R-:W-:Y:S01]  /*c550*/  FADD.FTZ R162, R37, -R146 ;  /* 0x8000009225a27221 */ /* 0x000fe20000010000 */
[----:B0-----:R0:W-:Y:S01]  /*c560*/  @!P0 STG.E [R148.64], R145 ;  /* 0x0000009194008986 */ /* 0x0011e2000c101906 */
[----:B------:R-:W-:Y:S01]  /*c570*/  FMUL.FTZ R37, R145, R38 ;  /* 0x0000002691257220 */ /* 0x000fe20000410000 */
[----:B------:R-:W-:Y:S01]  /*c580*/  ISETP.GE.AND P0, PT, R9, c[0x0][0x164], PT ;  /* 0x0000590009007a0c */ /* 0x000fe20003f06270 */
[----:B------:R-:W-:-:S02]  /*c590*/  FMUL.FTZ R164, R145, R164 ;  /* 0x000000a491a47220 */ /* 0x000fc40000410000 */
[C---:B------:R-:W-:Y:S02]  /*c5a0*/  FMUL.FTZ R153, R145.reuse, R36 ;  /* 0x0000002491997220 */ /* 0x040fe40000410000 */
[----:B------:R-:W-:Y:S02]  /*c5b0*/  FMUL.FTZ R162, R145, R162 ;  /* 0x000000a291a27220 */ /* 0x000fe40000410000 */
[----:B------:R-:W-:Y:S02]  /*c5c0*/  FFMA.FTZ R38, R106, R37, R138 ;  /* 0x000000256a267223 */ /* 0x000fe4000001008a */
[----:B------:R-:W-:Y:S01]  /*c5d0*/  FFMA.FTZ R39, R107, R164, R139 ;  /* 0x000000a46b277223 */ /* 0x000fe2000001008b */
[----:B0-----:R-:W-:Y:S01]  /*c5e0*/  SHF.R.S32.HI R149, RZ, 0x1f, R144 ;  /* 0x0000001fff957819 */ /* 0x001fe20000011490 */
[----:B------:R-:W-:Y:S02]  /*c5f0*/  FFMA.FTZ R37, R105, R162, R137 ;  /* 0x000000a269257223 */ /* 0x000fe40000010089 */
[----:B------:R-:W-:Y:S01]  /*c600*/  FFMA.FTZ R36, R104, R153, R136 ;  /* 0x0000009968247223 */ /* 0x000fe20000010088 */
[----:B------:R-:W-:Y:S01]  /*c610*/  LEA.HI R149, R149, R144, RZ, 0x2 ;  /* 0x0000009095957211 */ /* 0x000fe200078f10ff */
[--C-:B------:R-:W-:Y:S01]  /*c620*/  FADD.FTZ R34, R34, -R146.reuse ;  /* 0x8000009222227221 */ /* 0x100fe20000010000 */
[----:B------:R-:W-:Y:S01]  /*c630*/  LOP3.LUT R144, R151, 0x7f, RZ, 0xc0, !PT ;  /* 0x0000007f97907812 */ /* 0x000fe200078ec0ff */
[--C-:B------:R-:W-:Y:S01]  /*c640*/  FADD.FTZ R32, R32, -R146.reuse ;  /* 0x8000009220207221 */ /* 0x100fe20000010000 */
[----:B------:R0:W-:Y:S01]  /*c650*/  STG.E.128 [R160.64], R36 ;  /* 0x00000024a0007986 */ /* 0x0001e2000c101d06 */
[--C-:B------:R-:W-:Y:S01]  /*c660*/  FADD.FTZ R162, R33, -R146.reuse ;  /* 0x8000009221a27221 */ /* 0x100fe20000010000 */
[----:B------:R-:W-:Y:S01]  /*c670*/  LEA.HI.SX32 R148, R149, R144, 0x1e ;  /* 0x0000009095947211 */ /* 0x000fe200078ff2ff */
[----:B------:R-:W-:-:S02]  /*c680*/  FADD.FTZ R164, R35, -R146 ;  /* 0x8000009223a47221 */ /* 0x000fc40000010000 */
[C---:B------:R-:W-:Y:S02]  /*c690*/  FMUL.FTZ R33, R145.reuse, R34 ;  /* 0x0000002291217220 */ /* 0x040fe40000410000 */
[C---:B------:R-:W-:Y:S02]  /*c6a0*/  FMUL.FTZ R149, R145.reuse, R32 ;  /* 0x0000002091957220 */ /* 0x040fe40000410000 */
[C---:B------:R-:W-:Y:S02]  /*c6b0*/  FMUL.FTZ R164, R145.reuse, R164 ;  /* 0x000000a491a47220 */ /* 0x040fe40000410000 */
[----:B------:R-:W-:Y:S02]  /*c6c0*/  FMUL.FTZ R162, R145, R162 ;  /* 0x000000a291a27220 */ /* 0x000fe40000410000 */
[----:B------:R-:W-:Y:S02]  /*c6d0*/  FFMA.FTZ R34, R102, R33, R134 ;  /* 0x0000002166227223 */ /* 0x000fe40000010086 */
[----:B------:R-:W-:-:S02]  /*c6e0*/  FFMA.FTZ R35, R103, R164, R135 ;  /* 0x000000a467237223 */ /* 0x000fc40000010087 */
[----:B------:R-:W-:Y:S01]  /*c6f0*/  FFMA.FTZ R33, R101, R162, R133 ;  /* 0x000000a265217223 */ /* 0x000fe20000010085 */
[----:B0-----:R-:W-:Y:S01]  /*c700*/  IADD3 R36, R148, 0x80, RZ ;  /* 0x0000008094247810 */ /* 0x001fe20007ffe0ff */
[----:B------:R-:W-:Y:S02]  /*c710*/  FFMA.FTZ R32, R100, R149, R132 ;  /* 0x0000009564207223 */ /* 0x000fe40000010084 */
[----:B------:R-:W-:Y:S02]  /*c720*/  FADD.FTZ R28, R28, -R146 ;  /* 0x800000921c1c7221 */ /* 0x000fe40000010000 */
[----:B------:R-:W-:-:S04]  /*c730*/  IMAD.WIDE.U32 R36, R36, R147, c[0x0][0x208] ;  /* 0x0000820024247625 */ /* 0x000fc800078e0093 */
[--C-:B------:R-:W-:Y:S01]  /*c740*/  FADD.FTZ R30, R30, -R146.reuse ;  /* 0x800000921e1e7221 */ /* 0x100fe20000010000 */
[----:B------:R0:W-:Y:S01]  /*c750*/  STG.E.128 [R36.64], R32 ;  /* 0x0000002024007986 */ /* 0x0001e2000c101d06 */
        /* <DEDUP_REMOVED lines=9> */
[--C-:B0-----:R-:W-:Y:S02]  /*c7f0*/  FADD.FTZ R36, R29, -R146.reuse ;  /* 0x800000921d247221 */ /* 0x101fe40000010000 */
[----:B------:R-:W-:-:S02]  /*c800*/  FADD.FTZ R29, R12, -R146 ;  /* 0x800000920c1d7221 */ /* 0x000fc40000010000 */
[--C-:B------:R-:W-:Y:S02]  /*c810*/  FADD.FTZ R32, R23, -R146.reuse ;  /* 0x8000009217207221 */ /* 0x100fe40000010000 */
[--C-:B------:R-:W-:Y:S01]  /*c820*/  FADD.FTZ R34, R16, -R146.reuse ;  /* 0x8000009210227221 */ /* 0x100fe20000010000 */
[----:B------:R-:W-:Y:S01]  /*c830*/  IADD3 R16, R148, 0x100, RZ ;  /* 0x0000010094107810 */ /* 0x000fe20007ffe0ff */
        /* <DEDUP_REMOVED lines=44> */
[----:B0-----:R-:W-:Y:S02]  /*cb00*/  FFMA.FTZ R20, R84, R25, R116 ;  /* 0x0000001954147223 */ /* 0x001fe40000010074 */
[----:B------:R-:W-:Y:S01]  /*cb10*/  IMAD.WIDE.U32 R152, R152, R147, c[0x0][0x208] ;  /* 0x0000820098987625 */ /* 0x000fe200078e0093 */
[----:B------:R0:W-:Y:S03]  /*cb20*/  STG.E.128 [R150.64], R12 ;  /* 0x0000000c96007986 */ /* 0x0001e6000c101d06 */
[----:B------:R-:W-:-:S02]  /*cb30*/  FFMA.FTZ R19, R91, R36, R123 ;  /* 0x000000245b137223 */ /* 0x000fc4000001007b */
        /* <DEDUP_REMOVED lines=15> */
[----:B------:R-:W-:Y:S01]  /*cc30*/  IMAD.WIDE.U32 R158, R158, R147, c[0x0][0x208] ;  /* 0x000082009e9e7625 */ /* 0x000fe200078e0093 */
[----:B------:R0:W-:Y:S03]  /*cc40*/  STG.E.128 [R156.64], R24 ;  /* 0x000000189c007986 */ /* 0x0001e6000c101d06 */
[----:B------:R-:W-:Y:S02]  /*cc50*/  FFMA.FTZ R31, R79, R146, R111 ;  /* 0x000000924f1f7223 */ /* 0x000fe4000001006f */
[----:B------:R-:W-:-:S02]  /*cc60*/  FFMA.FTZ R30, R78, R143, R110 ;  /* 0x0000008f4e1e7223 */ /* 0x000fc4000001006e */
[----:B------:R-:W-:-:S05]  /*cc70*/  FFMA.FTZ R28, R76, R33, R108 ;  /* 0x000000214c1c7223 */ /* 0x000fca000001006c */
[----:B------:R0:W-:Y:S02]  /*cc80*/  STG.E.128 [R158.64], R28 ;  /* 0x0000001c9e007986 */ /* 0x0001e4000c101d06 */
[----:B0-----:R-:W-:Y:S01]  /*cc90*/  @P0 CALL.REL.NOINC `(.L_x_28389) ;  /* 0x0000001000000944 */ /* 0x001fe20003c00000 */
[----:B------:R-:W-:Y:S05]  /*cca0*/  BRA `(.L_x_28390) ;  /* 0xffff3c3000007947 */ /* 0x000fea000383ffff */
.L_x_28389:
[----:B------:R-:W-:Y:S05]  /*ccb0*/  EXIT ;  /* 0x000000000000794d */ /* 0x000fea0003800000 */
.L_x_28387:
[----:B------:R-:W-:Y:S01]  /*ccc0*/  HFMA2.MMA R151, -RZ, RZ, 0, 5.9604644775390625e-08 ;  /* 0x00000001ff977435 */ /* 0x000fe200000001ff */
[----:B------:R-:W-:Y:S01]  /*ccd0*/  MOV R162, 0x1f ;  /* 0x0000001f00a27802 */ /* 0x000fe20000000f00 */
[----:B------:R-:W-:Y:S01]  /*cce0*/  IMAD.MOV.U32 R149, RZ, RZ, -0x1 ;  /* 0xffffffffff957424 */ /* 0x000fe200078e00ff */
[----:B------:R-:W-:-:S03]  /*ccf0*/  MOV R160, 0xcd10 ;  /* 0x0000cd1000a07802 */ /* 0x000fc60000000f00 */
[----:B------:R-:W-:Y:S05]  /*cd00*/  CALL.REL.NOINC `($__internal_157_$__cuda_sm70_shflsync_bfly_p) ;  /* 0x0000079000007944 */ /* 0x000fea0003c00000 */
[----:B01----:R-:W-:Y:S05]  /*cd10*/  BRA `(.L_x_28391) ;  /* 0xffffee4000007947 */ /* 0x003fea000383ffff */
.L_x_28388:
[----:B------:R-:W-:Y:S01]  /*cd20*/  HFMA2.MMA R151, -RZ, RZ, 0, 1.1920928955078125e-07 ;  /* 0x00000002ff977435 */ /* 0x000fe200000001ff */
[----:B------:R-:W-:Y:S01]  /*cd30*/  MOV R162, 0x1f ;  /* 0x0000001f00a27802 */ /* 0x000fe20000000f00 */
[----:B------:R-:W-:Y:S01]  /*cd40*/  IMAD.MOV.U32 R149, RZ, RZ, -0x1 ;  /* 0xffffffffff957424 */ /* 0x000fe200078e00ff */
[----:B------:R-:W-:-:S03]  /*cd50*/  MOV R160, 0xcd70 ;  /* 0x0000cd7000a07802 */ /* 0x000fc60000000f00 */
[----:B------:R-:W-:Y:S05]  /*cd60*/  CALL.REL.NOINC `($__internal_157_$__cuda_sm70_shflsync_bfly_p) ;  /* 0x0000073000007944 */ /* 0x000fea0003c00000 */
[----:B0-----:R-:W-:Y:S01]  /*cd70*/  HFMA2.MMA R151, -RZ, RZ, 0, 2.384185791015625e-07 ;  /* 0x00000004ff977435 */ /* 0x001fe200000001ff */
[----:B-1----:R-:W-:Y:S01]  /*cd80*/  FADD.FTZ R147, R147, R149 ;  /* 0x0000009593937221 */ /* 0x002fe20000010000 */
[----:B------:R-:W-:Y:S01]  /*cd90*/  MOV R162, 0x1f ;  /* 0x0000001f00a27802 */ /* 0x000fe20000000f00 */
[----:B------:R-:W-:Y:S01]  /*cda0*/  IMAD.MOV.U32 R149, RZ, RZ, -0x1 ;  /* 0xffffffffff957424 */ /* 0x000fe200078e00ff */
[----:B------:R-:W-:-:S02]  /*cdb0*/  MOV R160, 0xcdd0 ;  /* 0x0000cdd000a07802 */ /* 0x000fc40000000f00 */
[----:B------:R-:W-:Y:S05]  /*cdc0*/  CALL.REL.NOINC `($__internal_157_$__cuda_sm70_shflsync_bfly_p) ;  /* 0x000006d000007944 */ /* 0x000fea0003c00000 */
[----:B0-----:R-:W-:Y:S01]  /*cdd0*/  HFMA2.MMA R151, -RZ, RZ, 0, 4.76837158203125e-07 ;  /* 0x00000008ff977435 */ /* 0x001fe200000001ff */
[----:B-1----:R-:W-:Y:S01]  /*cde0*/  FADD.FTZ R147, R147, R149 ;  /* 0x0000009593937221 */ /* 0x002fe20000010000 */
[----:B------:R-:W-:Y:S01]  /*cdf0*/  MOV R162, 0x1f ;  /* 0x0000001f00a27802 */ /* 0x000fe20000000f00 */
[----:B------:R-:W-:Y:S01]  /*ce00*/  IMAD.MOV.U32 R149, RZ, RZ, -0x1 ;  /* 0xffffffffff957424 */ /* 0x000fe200078e00ff */
[----:B------:R-:W-:-:S02]  /*ce10*/  MOV R160, 0xce30 ;  /* 0x0000ce3000a07802 */ /* 0x000fc40000000f00 */
[----:B------:R-:W-:Y:S05]  /*ce20*/  CALL.REL.NOINC `($__internal_157_$__cuda_sm70_shflsync_bfly_p) ;  /* 0x0000067000007944 */ /* 0x000fea0003c00000 */
[----:B0-----:R-:W-:Y:S01]  /*ce30*/  HFMA2.MMA R151, -RZ, RZ, 0, 9.5367431640625e-07 ;  /* 0x00000010ff977435 */ /* 0x001fe200000001ff */
[----:B-1----:R-:W-:Y:S01]  /*ce40*/  FADD.FTZ R147, R147, R149 ;  /* 0x0000009593937221 */ /* 0x002fe20000010000 */
[----:B------:R-:W-:Y:S01]  /*ce50*/  MOV R162, 0x1f ;  /* 0x0000001f00a27802 */ /* 0x000fe20000000f00 */
[----:B------:R-:W-:Y:S01]  /*ce60*/  IMAD.MOV.U32 R149, RZ, RZ, -0x1 ;  /* 0xffffffffff957424 */ /* 0x000fe200078e00ff */
[----:B------:R-:W-:-:S02]  /*ce70*/  MOV R160, 0xce90 ;  /* 0x0000ce9000a07802 */ /* 0x000fc40000000f00 */
[----:B------:R-:W-:Y:S05]  /*ce80*/  CALL.REL.NOINC `($__internal_157_$__cuda_sm70_shflsync_bfly_p) ;  /* 0x0000061000007944 */ /* 0x000fea0003c00000 */
[----:B-1----:R-:W-:Y:S01]  /*ce90*/  FADD.FTZ R146, R147, R149 ;  /* 0x0000009593927221 */ /* 0x002fe20000010000 */
[----:B0-----:R-:W-:Y:S01]  /*cea0*/  HFMA2.MMA R151, -RZ, RZ, 0, 5.9604644775390625e-08 ;  /* 0x00000001ff977435 */ /* 0x001fe200000001ff */
[----:B------:R-:W-:Y:S01]  /*ceb0*/  MOV R162, 0x1f ;  /* 0x0000001f00a27802 */ /* 0x000fe20000000f00 */
[----:B------:R-:W-:-:S02]  /*cec0*/  IMAD.MOV.U32 R149, RZ, RZ, -0x1 ;  /* 0xffffffffff957424 */ /* 0x000fc400078e00ff */
        /* <DEDUP_REMOVED lines=66> */
[----:B------:R-:W-:Y:S05]  /*d2f0*/  CALL.REL.NOINC `($__internal_157_$__cuda_sm70_shflsync_bfly_p) ;  /* 0x000001a000007944 */ /* 0x000fea0003c00000 */
[----:B0-----:R-:W-:Y:S01]  /*d300*/  HFMA2.MMA R151, -RZ, RZ, 0, 1.1920928955078125e-07 ;  /* 0x00000002ff977435 */ /* 0x001fe200000001ff */
[----:B-1----:R-:W-:Y:S01]  /*d310*/  FADD.FTZ R147, R147, R149 ;  /* 0x0000009593937221 */ /* 0x002fe20000010000 */
[----:B------:R-:W-:Y:S01]  /*d320*/  MOV R162, 0x1f ;  /* 0x0000001f00a27802 */ /* 0x000fe20000000f00 */
[----:B------:R-:W-:Y:S01]  /*d330*/  IMAD.MOV.U32 R149, RZ, RZ, -0x1 ;  /* 0xffffffffff957424 */ /* 0x000fe200078e00ff */
[----:B------:R-:W-:Y:S02]  /*d340*/  MOV R160, 0xd360 ;  /* 0x0000d36000a07802 */ /* 0x000fe40000000f00 */
[----:B------:R-:W-:Y:S05]  /*d350*/  CALL.REL.NOINC `($__internal_157_$__cuda_sm70_shflsync_bfly_p) ;  /* 0x0000014000007944 */ /* 0x000fea0003c00000 */
[----:B0-----:R-:W-:Y:S01]  /*d360*/  HFMA2.MMA R151, -RZ, RZ, 0, 2.384185791015625e-07 ;  /* 0x00000004ff977435 */ /* 0x001fe200000001ff */
[----:B-1----:R-:W-:Y:S01]  /*d370*/  FADD.FTZ R147, R147, R149 ;  /* 0x0000009593937221 */ /* 0x002fe20000010000 */
[----:B------:R-:W-:Y:S01]  /*d380*/  MOV R162, 0x1f ;  /* 0x0000001f00a27802 */ /* 0x000fe20000000f00 */
[----:B------:R-:W-:Y:S01]  /*d390*/  IMAD.MOV.U32 R149, RZ, RZ, -0x1 ;  /* 0xffffffffff957424 */ /* 0x000fe200078e00ff */
[----:B------:R-:W-:Y:S02]  /*d3a0*/  MOV R160, 0xd3c0 ;  /* 0x0000d3c000a07802 */ /* 0x000fe40000000f00 */
        /* <DEDUP_REMOVED lines=13> */
[----:B-1----:R-:W-:Y:S01]  /*d480*/  MOV R164, R149 ;  /* 0x0000009500a47202 */ /* 0x002fe20000000f00 */
[----:B0-----:R-:W-:Y:S05]  /*d490*/  BRA `(.L_x_28392) ;  /* 0xffffec0000007947 */ /* 0x001fea000383ffff */
        .weak           $__internal_157_$__cuda_sm70_shflsync_bfly_p
        .type           $__internal_157_$__cuda_sm70_shflsync_bfly_p,@function
        .size           $__internal_157_$__cuda_sm70_shflsync_bfly_p,(.L_x_29221 - $__internal_157_$__cuda_sm70_shflsync_bfly_p)
$__internal_157_$__cuda_sm70_shflsync_bfly_p:
[----:B------:R-:W-:Y:S01]  /*d4a0*/  HFMA2.MMA R161, -RZ, RZ, 0, 0 ;  /* 0x00000000ffa17435 */ /* 0x000fe200000001ff */
[----:B------:R-:W-:Y:S04]  /*d4b0*/  WARPSYNC R149 ;  /* 0x0000009500007348 */ /* 0x000fe80003800000 */
[----:B------:R0:W1:Y:S01]  /*d4c0*/  SHFL.BFLY PT, R149, R147, R151, R162 ;  /* 0x0c00009793957389 */ /* 0x00006200000e00a2 */
[----:B------:R-:W-:Y:S05]  /*d4d0*/  RET.REL.NODEC R160 `(_ZN10layer_norm13ln_fwd_kernelINS_13Kernel_traitsIfffffjLj4096ELj1ELj1ELj4ELj16ENS_18Kernel_traits_baseILj4096EfffffjLj128EEEEELb1ELb1ELb0ELb1EEEvNS_9FwdParamsE) ;  /* 0xffff2b20a0007950 */ /* 0x000fea0003c3ffff */
.L_x_28393:
        /* <DEDUP_REMOVED lines=10> */
.L_x_29221:


//--------------------- .text._ZN10layer_norm13ln_fwd_kernelINS_13Kernel_traitsIfffffjLj4096ELj1ELj1ELj4ELj16ENS_18Kernel_traits_baseILj4096EfffffjLj128EEEEELb1ELb1ELb1ELb0EEEvNS_9FwdParamsE --------------------------
	.section	.text._ZN10layer_norm13ln_fwd_kernelINS_13Kernel_traitsIfffffjLj4096ELj1ELj1ELj4ELj16ENS_18Kernel_traits_baseILj4096EfffffjLj128EEEEELb1ELb1ELb1ELb0EEEvNS_9FwdParamsE,"ax",@progbits
	.sectioninfo	@"SHI_REGISTERS=179"
	.align	128
        .global         _ZN10layer_norm13ln_fwd_kernelINS_13Kernel_traitsIfffffjLj4096ELj1ELj1ELj4ELj16ENS_18Kernel_traits_baseILj4096EfffffjLj128EEEEELb1ELb1ELb1ELb0EEEvNS_9FwdParamsE
        .type           _ZN10layer_norm13ln_fwd_kernelINS_13Kernel_traitsIfffffjLj4096ELj1ELj1ELj4ELj16ENS_18Kernel_traits_baseILj4096EfffffjLj128EEEEELb1ELb1ELb1ELb0EEEvNS_9FwdParamsE,@function
        .size           _ZN10layer_norm13ln_fwd_kernelINS_13Kernel_traitsIfffffjLj4096ELj1ELj1ELj4ELj16ENS_18Kernel_traits_baseILj4096EfffffjLj128EEEEELb1ELb1ELb1ELb0EEEvNS_9FwdParamsE,(.L_x_29222 - _ZN10layer_norm13ln_fwd_kernelINS_13Kernel_traitsIfffffjLj4096ELj1ELj1ELj4ELj16ENS_18Kernel_traits_baseILj4096EfffffjLj128EEEEELb1ELb1ELb1ELb0EEEvNS_9FwdParamsE)
        .other          _ZN10layer_norm13ln_fwd_kernelINS_13Kernel_traitsIfffffjLj4096ELj1ELj1ELj4ELj16ENS_18Kernel_traits_baseILj4096EfffffjLj128EEEEELb1ELb1ELb1ELb0EEEvNS_9FwdParamsE,@"STO_CUDA_ENTRY STV_DEFAULT"
_ZN10layer_norm13ln_fwd_kernelINS_13Kernel_traitsIfffffjLj4096ELj1ELj1ELj4ELj16ENS_18Kernel_traits_baseILj4096EfffffjLj128EEEEELb1ELb1ELb1ELb0EEEvNS_9FwdParamsE:
.text._ZN10layer_norm13ln_fwd_kernelINS_13Kernel_traitsIfffffjLj4096ELj1ELj1ELj4ELj16ENS_18Kernel_traits_baseILj4096EfffffjLj128EEEEELb1ELb1ELb1ELb0EEEvNS_9FwdParamsE:
        /* <DEDUP_REMOVED lines=23> */
[----:B------:R-:W-:Y:S02]  /*0170*/  SHF.R.U32.HI R2, RZ, 0x2, R101 ;  /* 0x00000002ff027819 */ /* 0x000fe40000011665 */
[----:B------:R-:W-:Y:S01]  /*0180*/  LOP3.LUT R101, R0, 0x7f, RZ, 0xc0, !PT ;  /* 0x0000007f00657812 */ /* 0x000fe200078ec0ff */
[----:B------:R-:W-:Y:S01]  /*0190*/  IMAD.WIDE.U32 R6, R3, -0x2daee0ad, RZ ;  /* 0xd2511f5303067825 */ /* 0x000fe200078e00ff */
[----:B0-----:R-:W-:Y:S01]  /*01a0*/  LOP3.LUT R9, R9, UR4, R2, 0x96, !PT ;  /* 0x0000000409097c12 */ /* 0x001fe2000f8e9602 */
[----:B------:R-:W-:Y:S01]  /*01b0*/  UIADD3 UR9, UR4, -0x61c88647, URZ ;  /* 0x9e3779b904097890 */ /* 0x000fe2000fffe03f */
[----:B------:R-:W-:Y:S01]  /*01c0*/  LOP3.LUT R141, R101, 0x7f, RZ, 0x3c, !PT ;  /* 0x0000007f658d7812 */ /* 0x000fe200078e3cff */
        /* <DEDUP_REMOVED lines=13> */
[----:B------:R-:W-:-:S02]  /*02a0*/  UIADD3 UR17, UR4, 0x1715609d, URZ ;  /* 0x1715609d04117890 */ /* 0x000fc4000fffe03f */
[----:B------:R-:W-:Y:S01]  /*02b0*/  UIADD3 UR18, UR5, -0x56f99767, URZ ;  /* 0xa906689905127890 */ /* 0x000fe2000fffe03f */
[----:B------:R-:W-:Y:S01]  /*02c0*/  IMAD.WIDE.U32 R6, R6, -0x2daee0ad, RZ ;  /* 0xd2511f5306067825 */ /* 0x000fe200078e00ff */
[----:B------:R-:W-:Y:S01]  /*02d0*/  LOP3.LUT R5, R9, UR11, R10, 0x96, !PT ;  /* 0x0000000b09057c12 */ /* 0x000fe2000f8e960a */
[----:B------:R-:W-:Y:S02]  /*02e0*/  UIADD3 UR19, UR4, -0x4ab325aa, URZ ;  /* 0xb54cda5604137890 */ /* 0x000fe4000fffe03f */
[----:B------:R-:W-:Y:S01]  /*02f0*/  UIADD3 UR20, UR5, 0x646e171e, URZ ;  /* 0x646e171e05147890 */ /* 0x000fe2000fffe03f */
[----:B------:R-:W-:Y:S01]  /*0300*/  LOP3.LUT R10, R7, UR12, R4, 0x96, !PT ;  /* 0x0000000c070a7c12 */ /* 0x000fe2000f8e9604 */
[----:B------:R-:W-:Y:S01]  /*0310*/  IMAD.MOV.U32 R7, RZ, RZ, c[0x0][0x168] ;  /* 0x00005a00ff077624 */ /* 0x000fe200078e00ff */
[----:B------:R-:W-:Y:S01]  /*0320*/  UIADD3 UR21, UR4, 0x5384540f, URZ ;  /* 0x5384540f04157890 */ /* 0x000fe2000fffe03f */
[----:B------:R-:W-:Y:S01]  /*0330*/  IMAD.WIDE.U32 R4, R5, -0x2daee0ad, RZ ;  /* 0xd2511f5305047825 */ /* 0x000fe200078e00ff */
[----:B------:R-:W-:-:S02]  /*0340*/  UIADD3 UR22, UR5, 0x1fd5c5a3, URZ ;  /* 0x1fd5c5a305167890 */ /* 0x000fc4000fffe03f */
[----:B------:R-:W-:Y:S01]  /*0350*/  SHF.R.S32.HI R7, RZ, 0x1f, R7 ;  /* 0x0000001fff077819 */ /* 0x000fe20000011407 */
        /* <DEDUP_REMOVED lines=38> */
.L_x_28395:
[----:B------:R-:W-:Y:S05]  /*05c0*/  BSYNC B0 ;  /* 0x0000000000007941 */ /* 0x000fea0003800000 */
.L_x_28394:
        /* <DEDUP_REMOVED lines=16> */
.L_x_28397:
[----:B------:R-:W-:Y:S05]  /*06d0*/  BSYNC B0 ;  /* 0x0000000000007941 */ /* 0x000fea0003800000 */
.L_x_28396:
        /* <DEDUP_REMOVED lines=16> */
.L_x_28399:
[----:B------:R-:W-:Y:S05]  /*07e0*/  BSYNC B0 ;  /* 0x0000000000007941 */ /* 0x000fea0003800000 */
.L_x_28398:
        /* <DEDUP_REMOVED lines=16> */
.L_x_28401:
[----:B------:R-:W-:Y:S05]  /*08f0*/  BSYNC B0 ;  /* 0x0000000000007941 */ /* 0x000fea0003800000 */
.L_x_28400:
        /* <DEDUP_REMOVED lines=16> */
.L_x_28403:
[----:B------:R-:W-:Y:S05]  /*0a00*/  BSYNC B0 ;  /* 0x0000000000007941 */ /* 0x000fea0003800000 */
.L_x_28402:
        /* <DEDUP_REMOVED lines=19> */
[----:B------:R-:W-:-:S04]  /*0b40*/  @P1 LEA R4, P2, R101, c[0x0][0x218], 0x4 ;  /* 0x0000860065041a11 */ /* 0x000fc800078420ff */
[----:B------:R-:W-:-:S05]  /*0b50*/  @P1 LEA.HI.X R5, R101, c[0x0][0x21c], RZ, 0x4, P2 ;  /* 0x0000870065051a11 */ /* 0x000fca00010f24ff */
[----:B------:R0:W5:Y:S01]  /*0b60*/  @P1 LDG.E.128 R36, [R4.64] ;  /* 0x0000000604241981 */ /* 0x000162000c1e1d00 */
[----:B------:R-:W-:-:S03]  /*0b70*/  IADD3 R101, R101, 0x80, RZ ;  /* 0x0000008065657810 */ /* 0x000fc60007ffe0ff */
.L_x_28405:
[----:B------:R-:W-:Y:S05]  /*0b80*/  BSYNC B0 ;  /* 0x0000000000007941 */ /* 0x000fea0003800000 */
.L_x_28404:
        /* <DEDUP_REMOVED lines=20> */
[C---:B0-----:R-:W-:Y:S01]  /*0cd0*/  @P1 LEA R4, P2, R101.reuse, c[0x0][0x218], 0x4 ;  /* 0x0000860065041a11 */ /* 0x041fe200078420ff */
[----:B------:R-:W5:Y:S03]  /*0ce0*/  LDG.E.128 R20, [R20.64] ;  /* 0x0000000614147981 */ /* 0x000f66000c1e1d00 */
[----:B------:R-:W-:-:S05]  /*0cf0*/  @P1 LEA.HI.X R5, R101, c[0x0][0x21c], RZ, 0x4, P2 ;  /* 0x0000870065051a11 */ /* 0x000fca00010f24ff */
[----:B------:R0:W5:Y:S01]  /*0d00*/  @P1 LDG.E.128 R24, [R4.64] ;  /* 0x0000000604181981 */ /* 0x000162000c1e1d00 */
[----:B------:R-:W-:-:S03]  /*0d10*/  IADD3 R101, R101, 0x80, RZ ;  /* 0x0000008065657810 */ /* 0x000fc60007ffe0ff */
.L_x_28407:
[----:B------:R-:W-:Y:S05]  /*0d20*/  BSYNC B0 ;  /* 0x0000000000007941 */ /* 0x000fea0003800000 */
.L_x_28406:
[----:B------:R-:W-:Y:S01]  /*0d30*/  ISETP.GE.U32.AND P1, PT, R141, 0x400, PT ;  /* 0x000004008d00780c */ /* 0x000fe20003f26070 */
[----:B------:R-:W-:Y:S01]  /*0d40*/  BSSY B0, `(.L_x_28408) ;  /* 0x0000012000007945 */ /* 0x000fe20003800000 */
[----:B------:R-:W-:Y:S02]  /*0d50*/  IMAD.HI.U32 R111, R158, -0x326172a9, RZ ;  /* 0xcd9e8d579e6f7827 */ /* 0x000fe400078e00ff */
[----:B------:R-:W-:Y:S02]  /*0d60*/  P2R R171, PR, RZ, 0x2 ;  /* 0x00000002ffab7803 */ /* 0x000fe40000000000 */
[----:B------:R-:W-:-:S07]  /*0d70*/  IMAD.HI.U32 R109, R157, -0x2daee0ad, RZ ;  /* 0xd2511f539d6d7827 */ /* 0x000fce00078e00ff */
[----:B------:R-:W-:Y:S05]  /*0d80*/  @!P1 BRA `(.L_x_28409) ;  /* 0x000000d000009947 */ /* 0x000fea0003800000 */
[C---:B0-----:R-:W-:Y:S01]  /*0d90*/  LEA R4, P1, R101.reuse, c[0x0][0x1c8], 0x4 ;  /* 0x0000720065047a11 */ /* 0x041fe200078220ff */
        /* <DEDUP_REMOVED lines=9> */
[----:B------:R-:W-:-:S04]  /*0e30*/  @P1 LEA R106, P2, R101, c[0x0][0x218], 0x4 ;  /* 0x00008600656a1a11 */ /* 0x000fc800078420ff */
[----:B------:R-:W-:-:S05]  /*0e40*/  @P1 LEA.HI.X R107, R101, c[0x0][0x21c], RZ, 0x4, P2 ;  /* 0x00008700656b1a11 */ /* 0x000fca00010f24ff */
[----:B------:R0:W5:Y:S04]  /*0e50*/  @P1 LDG.E.128 R12, [R106.64] ;  /* 0x000000066a0c1981 */ /* 0x000168000c1e1d00 */
.L_x_28409:
[----:B------:R-:W-:Y:S05]  /*0e60*/  BSYNC B0 ;  /* 0x0000000000007941 */ /* 0x000fea0003800000 */
.L_x_28408:
        /* <DEDUP_REMOVED lines=10> */
[----:B------:R-:W-:Y:S01]  /*0f10*/  SHF.R.U32.HI R108, RZ, 0x2, R108 ;  /* 0x00000002ff6c7819 */ /* 0x000fe2000001166c */
[----:B0-----:R-:W-:Y:S01]  /*0f20*/  IMAD.HI.U32 R106, R111, -0x2daee0ad, RZ ;  /* 0xd2511f536f6a7827 */ /* 0x001fe200078e00ff */
[----:B------:R-:W-:Y:S01]  /*0f30*/  LOP3.LUT R104, R104, 0x3e0, RZ, 0xc0, !PT ;  /* 0x000003e068687812 */ /* 0x000fe200078ec0ff */
[----:B------:R-:W-:Y:S01]  /*0f40*/  HFMA2.MMA R149, -RZ, RZ, 0, 5.9604644775390625e-08 ;  /* 0x00000001ff957435 */ /* 0x000fe200000001ff */
[----:B------:R-:W-:Y:S01]  /*0f50*/  LOP3.LUT R103, R108, 0x3fffffe0, RZ, 0xc0, !PT ;  /* 0x3fffffe06c677812 */ /* 0x000fe200078ec0ff */
[C---:B------:R-:W-:Y:S01]  /*0f60*/  IMAD.IADD R102, R101.reuse, 0x1, -R102 ;  /* 0x0000000165667824 */ /* 0x040fe200078e0a66 */
[----:B------:R-:W-:Y:S01]  /*0f70*/  LOP3.LUT R157, R106, UR26, R157, 0x96, !PT ;  /* 0x0000001a6a9d7c12 */ /* 0x000fe2000f8e969d */
[----:B------:R-:W-:Y:S01]  /*0f80*/  IMAD.IADD R104, R101, 0x1, -R104 ;  /* 0x0000000165687824 */ /* 0x000fe200078e0a68 */
[----:B------:R-:W-:Y:S01]  /*0f90*/  LOP3.LUT R159, R100, 0x3, RZ, 0xc0, !PT ;  /* 0x00000003649f7812 */ /* 0x000fe200078ec0ff */
[C---:B------:R-:W-:Y:S01]  /*0fa0*/  IMAD.HI.U32 R101, R109.reuse, -0x326172a9, RZ ;  /* 0xcd9e8d576d657827 */ /* 0x040fe200078e00ff */
[----:B------:R-:W-:Y:S01]  /*0fb0*/  IMNMX R102, RZ, R102, !PT ;  /* 0x00000066ff667217 */ /* 0x000fe20007800200 */
[----:B------:R-:W-:Y:S01]  /*0fc0*/  ULDC.U8 UR8, c[0x0][0x1f0] ;  /* 0x00007c0000087ab9 */ /* 0x000fe20000000000 */
[----:B------:R-:W-:Y:S01]  /*0fd0*/  IMNMX R104, RZ, R104, !PT ;  /* 0x00000068ff687217 */ /* 0x000fe20007800200 */
[----:B------:R-:W-:Y:S01]  /*0fe0*/  IMAD R162, R109, -0x326172a9, RZ ;  /* 0xcd9e8d576da27824 */ /* 0x000fe200078e02ff */
[----:B------:R-:W-:Y:S01]  /*0ff0*/  IMNMX R102, R102, 0x20, PT ;  /* 0x0000002066667817 */ /* 0x000fe20003800200 */
[----:B------:R-:W-:Y:S01]  /*1000*/  IMAD R160, R111, -0x2daee0ad, RZ ;  /* 0xd2511f536fa07824 */ /* 0x000fe200078e02ff */
[----:B------:R-:W-:Y:S01]  /*1010*/  IMNMX R104, R104, 0x20, PT ;  /* 0x0000002068687817 */ /* 0x000fe20003800200 */
[----:B------:R-:W-:Y:S01]  /*1020*/  IMAD.MOV.U32 R148, RZ, RZ, RZ ;  /* 0x000000ffff947224 */ /* 0x000fe200078e00ff */
[----:B------:R-:W-:Y:S01]  /*1030*/  LOP3.LUT R158, R101, UR25, R158, 0x96, !PT ;  /* 0x00000019659e7c12 */ /* 0x000fe2000f8e969e */
[----:B------:R-:W-:-:S02]  /*1040*/  IMAD.IADD R102, R102, 0x1, R103 ;  /* 0x0000000166667824 */ /* 0x000fc400078e0267 */
[----:B------:R-:W-:-:S03]  /*1050*/  IMAD.IADD R104, R103, 0x1, R104 ;  /* 0x0000000167687824 */ /* 0x000fc600078e0268 */
[----:B------:R-:W-:Y:S01]  /*1060*/  SHF.L.U32 R102, R102, 0x2, RZ ;  /* 0x0000000266667819 */ /* 0x000fe200000006ff */
[----:B------:R-:W-:-:S05]  /*1070*/  IMAD.SHL.U32 R150, R104, 0x4, RZ ;  /* 0x0000000468967824 */ /* 0x000fca00078e00ff */
[----:B------:R-:W0:Y:S08]  /*1080*/  I2F.U32 R102, R102 ;  /* 0x0000006600667306 */ /* 0x000e300000201000 */
[----:B0-----:R0:W1:Y:S02]  /*1090*/  MUFU.RCP R143, R102 ;  /* 0x00000066008f7308 */ /* 0x0010640000001000 */
.L_x_28747:
[----:B------:R-:W-:-:S04]  /*10a0*/  IMAD.MOV.U32 R147, RZ, RZ, 0x4 ;  /* 0x00000004ff937424 */ /* 0x000fc800078e00ff */
[----:B------:R-:W-:-:S05]  /*10b0*/  IMAD.WIDE R144, R142, R147, c[0x0][0x1d0] ;  /* 0x000074008e907625 */ /* 0x000fca00078e0293 */
[----:B------:R-:W2:Y:S01]  /*10c0*/  LDG.E R156, [R144.64] ;  /* 0x00000006909c7981 */ /* 0x000ea2000c1e1900 */
[----:B------:R-:W-:Y:S01]  /*10d0*/  IMAD R146, R142, c[0x0][0x168], RZ ;  /* 0x00005a008e927a24 */ /* 0x000fe200078e02ff */
[----:B------:R-:W-:Y:S02]  /*10e0*/  LOP3.LUT R164, R0, 0x7f, RZ, 0xc0, !PT ;  /* 0x0000007f00a47812 */ /* 0x000fe400078ec0ff */
[----:B--2---:R-:W-:-:S13]  /*10f0*/  ISETP.GE.AND P1, PT, R156, 0x1, PT ;  /* 0x000000019c00780c */ /* 0x004fda0003f26270 */
[----:B------:R-:W-:-:S05]  /*1100*/  @P1 IADD3 R155, R156, -0x1, RZ ;  /* 0xffffffff9c9b1810 */ /* 0x000fca0007ffe0ff */
[----:B------:R-:W-:Y:S01]  /*1110*/  @P1 IMAD R161, R155, c[0x0][0x168], RZ ;  /* 0x00005a009ba11a24 */ /* 0x000fe200078e02ff */
[----:B------:R-:W-:-:S04]  /*1120*/  SHF.R.S32.HI R155, RZ, 0x1f, R146 ;  /* 0x0000001fff9b7819 */ /* 0x000fc80000011492 */
[----:B------:R-:W-:Y:S02]  /*1130*/  LEA.HI R155, R155, R146, RZ, 0x2 ;  /* 0x000000929b9b7211 */ /* 0x000fe400078f10ff */
[----:B------:R-:W-:Y:S02]  /*1140*/  @P1 SHF.R.S32.HI R146, RZ, 0x1f, R161 ;  /* 0x0000001fff921819 */ /* 0x000fe400000114a1 */
[-C--:B------:R-:W-:Y:S02]  /*1150*/  LEA.HI.SX32 R155, R155, R164.reuse, 0x1e ;  /* 0x000000a49b9b7211 */ /* 0x080fe400078ff2ff */
[----:B------:R-:W-:Y:S02]  /*1160*/  @P1 LEA.HI R161, R146, R161, RZ, 0x2 ;  /* 0x000000a192a11211 */ /* 0x000fe400078f10ff */
[----:B------:R-:W-:Y:S02]  /*1170*/  MOV R146, RZ ;  /* 0x000000ff00927202 */ /* 0x000fe40000000f00 */
[----:B------:R-:W-:Y:S01]  /*1180*/  @P1 LEA.HI.SX32 R146, R161, R164, 0x1e ;  /* 0x000000a4a1921211 */ /* 0x000fe200078ff2ff */
[----:B------:R-:W-:-:S05]  /*1190*/  IMAD.WIDE R164, R142, R147, c[0x0][0x1d8] ;  /* 0x000076008ea47625 */ /* 0x000fca00078e0293 */
[----:B-----5:R2:W5:Y:S01]  /*11a0*/  LDG.E R144, [R164.64] ;  /* 0x00000006a4907981 */ /* 0x020562000c1e1900 */
        /* <DEDUP_REMOVED lines=8> */
[----:B--2---:R-:W-:-:S04]  /*1230*/  @P2 IMAD.MOV.U32 R164, RZ, RZ, 0x10 ;  /* 0x00000010ffa42424 */ /* 0x004fc800078e00ff */
[----:B------:R-:W-:-:S05]  /*1240*/  @P2 IMAD.WIDE.U32 R164, R155, R164, c[0x0][0x180] ;  /* 0x000060009ba42625 */ /* 0x000fca00078e00a4 */
[----:B0-----:R-:W2:Y:S01]  /*1250*/  @P2 LDG.E.128 R100, [R164.64] ;  /* 0x00000006a4642981 */ /* 0x001ea2000c1e1d00 */
[----:B------:R-:W-:Y:S01]  /*1260*/  ISETP.GT.AND P3, PT, R156, RZ, PT ;  /* 0x000000ff9c00720c */ /* 0x000fe20003f64270 */
[----:B------:R-:W-:-:S12]  /*1270*/  BSSY B1, `(.L_x_28412) ;  /* 0x000005c000017945 */ /* 0x000fd80003800000 */
        /* <DEDUP_REMOVED lines=17> */
.L_x_28415:
[----:B------:R-:W-:Y:S02]  /*1390*/  IMAD.MOV.U32 R164, RZ, RZ, R162 ;  /* 0x000000ffffa47224 */ /* 0x000fe400078e00a2 */
.L_x_28416:
[----:B------:R-:W-:Y:S05]  /*13a0*/  BSYNC B2 ;  /* 0x0000000000027941 */ /* 0x000fea0003800000 */
.L_x_28414:
        /* <DEDUP_REMOVED lines=16> */
.L_x_28420:
[----:B------:R-:W-:Y:S05]  /*14b0*/  BSYNC B3 ;  /* 0x0000000000037941 */ /* 0x000fea0003800000 */
.L_x_28419:
        /* <DEDUP_REMOVED lines=41> */
[----:B------:R-:W-:Y:S01]  /*1750*/  IMAD.MOV.U32 R161, RZ, RZ, RZ ;  /* 0x000000ffffa17224 */ /* 0x000fe200078e00ff */
[----:B------:R-:W-:Y:S02]  /*1760*/  LOP3.LUT R157, R109, UR26, R160, 0x96, !PT ;  /* 0x0000001a6d9d7c12 */ /* 0x000fe4000f8e96a0 */
[----:B------:R-:W-:Y:S02]  /*1770*/  MOV R160, R108 ;  /* 0x0000006c00a07202 */ /* 0x000fe40000000f00 */
.L_x_28418:
[----:B------:R-:W-:Y:S05]  /*1780*/  BSYNC B2 ;  /* 0x0000000000027941 */ /* 0x000fea0003800000 */
.L_x_28417:
        /* <DEDUP_REMOVED lines=10> */
.L_x_28413:
[----:B---3--:R-:W-:Y:S05]  /*1830*/  BSYNC B1 ;  /* 0x0000000000017941 */ /* 0x008fea0003800000 */
.L_x_28412:
        /* <DEDUP_REMOVED lines=18> */
.L_x_28424:
[----:B------:R-:W-:Y:S02]  /*1960*/  IMAD.MOV.U32 R172, RZ, RZ, R162 ;  /* 0x000000ffffac7224 */ /* 0x000fe400078e00a2 */
.L_x_28425:
[----:B------:R-:W-:Y:S05]  /*1970*/  BSYNC B2 ;  /* 0x0000000000027941 */ /* 0x000fea0003800000 */
.L_x_28423:
        /* <DEDUP_REMOVED lines=16> */
.L_x_28429:
[----:B------:R-:W-:Y:S05]  /*1a80*/  BSYNC B3 ;  /* 0x0000000000037941 */ /* 0x000fea0003800000 */
.L_x_28428:
        /* <DEDUP_REMOVED lines=40> */
[----:B------:R-:W-:-:S04]  /*1d10*/  IMAD.WIDE.U32 R160, R161, -0x326172a9, RZ ;  /* 0xcd9e8d57a1a07825 */ /* 0x000fc800078e00ff */
[----:B------:R-:W-:Y:S01]  /*1d20*/  IMAD.MOV.U32 R162, RZ, RZ, R160 ;  /* 0x000000ffffa27224 */ /* 0x000fe200078e00a0 */
[----:B------:R-:W-:Y:S02]  /*1d30*/  LOP3.LUT R158, R161, UR25, R110, 0x96, !PT ;  /* 0x00000019a19e7c12 */ /* 0x000fe4000f8e966e */
[----:B------:R-:W-:Y:S02]  /*1d40*/  MOV R160, R164 ;  /* 0x000000a400a07202 */ /* 0x000fe40000000f00 */
.L_x_28427:
[----:B------:R-:W-:Y:S05]  /*1d50*/  BSYNC B2 ;  /* 0x0000000000027941 */ /* 0x000fea0003800000 */
.L_x_28426:
        /* <DEDUP_REMOVED lines=10> */
.L_x_28422:
[----:B------:R-:W-:Y:S05]  /*1e00*/  BSYNC B1 ;  /* 0x0000000000017941 */ /* 0x000fea0003800000 */
.L_x_28421:
        /* <DEDUP_REMOVED lines=18> */
.L_x_28433:
[----:B------:R-:W-:Y:S02]  /*1f30*/  IMAD.MOV.U32 R172, RZ, RZ, R162 ;  /* 0x000000ffffac7224 */ /* 0x000fe400078e00a2 */
.L_x_28434:
[----:B------:R-:W-:Y:S05]  /*1f40*/  BSYNC B2 ;  /* 0x0000000000027941 */ /* 0x000fea0003800000 */
.L_x_28432:
        /* <DEDUP_REMOVED lines=16> */
.L_x_28438:
[----:B------:R-:W-:Y:S05]  /*2050*/  BSYNC B3 ;  /* 0x0000000000037941 */ /* 0x000fea0003800000 */
.L_x_28437:
        /* <DEDUP_REMOVED lines=37> */
[----:B------:R-:W-:-:S03]  /*22b0*/  LOP3.LUT R158, R111, UR23, R158, 0x96, !PT ;  /* 0x000000176f9e7c12 */ /* 0x000fc6000f8e969e */
[----:B------:R-:W-:Y:S01]  /*22c0*/  IMAD.MOV.U32 R161, RZ, RZ, RZ ;  /* 0x000000ffffa17224 */ /* 0x000fe200078e00ff */
[----:B------:R-:W-:Y:S01]  /*22d0*/  MOV R162, R164 ;  /* 0x000000a400a27202 */ /* 0x000fe20000000f00 */
[----:B------:R-:W-:-:S05]  /*22e0*/  IMAD.WIDE.U32 R158, R158, -0x2daee0ad, RZ ;  /* 0xd2511f539e9e7825 */ /* 0x000fca00078e00ff */
[----:B------:R-:W-:Y:S01]  /*22f0*/  LOP3.LUT R157, R159, UR26, R160, 0x96, !PT ;  /* 0x0000001a9f9d7c12 */ /* 0x000fe2000f8e96a0 */
[----:B------:R-:W-:Y:S01]  /*2300*/  IMAD.MOV.U32 R160, RZ, RZ, R158 ;  /* 0x000000ffffa07224 */ /* 0x000fe200078e009e */
[----:B------:R-:W-:Y:S02]  /*2310*/  LOP3.LUT R158, R165, UR25, R110, 0x96, !PT ;  /* 0x00000019a59e7c12 */ /* 0x000fe4000f8e966e */
.L_x_28436:
[----:B------:R-:W-:Y:S05]  /*2320*/  BSYNC B2 ;  /* 0x0000000000027941 */ /* 0x000fea0003800000 */
.L_x_28435:
        /* <DEDUP_REMOVED lines=10> */
.L_x_28431:
[----:B------:R-:W-:Y:S05]  /*23d0*/  BSYNC B1 ;  /* 0x0000000000017941 */ /* 0x000fea0003800000 */
.L_x_28430:
        /* <DEDUP_REMOVED lines=18> */
.L_x_28442:
[----:B------:R-:W-:Y:S02]  /*2500*/  IMAD.MOV.U32 R172, RZ, RZ, R162 ;  /* 0x000000ffffac7224 */ /* 0x000fe400078e00a2 */
.L_x_28443:
[----:B------:R-:W-:Y:S05]  /*2510*/  BSYNC B2 ;  /* 0x0000000000027941 */ /* 0x000fea0003800000 */
.L_x_28441:
        /* <DEDUP_REMOVED lines=16> */
.L_x_28447:
[----:B------:R-:W-:Y:S05]  /*2620*/  BSYNC B3 ;  /* 0x0000000000037941 */ /* 0x000fea0003800000 */
.L_x_28446:
        /* <DEDUP_REMOVED lines=38> */
[----:B------:R-:W-:-:S05]  /*2890*/  IMAD.WIDE.U32 R160, R160, -0x2daee0ad, RZ ;  /* 0xd2511f53a0a07825 */ /* 0x000fca00078e00ff */
[----:B------:R-:W-:Y:S01]  /*28a0*/  LOP3.LUT R157, R161, UR26, R164, 0x96, !PT ;  /* 0x0000001aa19d7c12 */ /* 0x000fe2000f8e96a4 */
[----:B------:R-:W-:-:S04]  /*28b0*/  IMAD.WIDE.U32 R164, R165, -0x326172a9, RZ ;  /* 0xcd9e8d57a5a47825 */ /* 0x000fc800078e00ff */
[----:B------:R-:W-:Y:S01]  /*28c0*/  IMAD.MOV.U32 R162, RZ, RZ, R164 ;  /* 0x000000ffffa27224 */ /* 0x000fe200078e00a4 */
[----:B------:R-:W-:Y:S02]  /*28d0*/  LOP3.LUT R158, R165, UR25, R158, 0x96, !PT ;  /* 0x00000019a59e7c12 */ /* 0x000fe4000f8e969e */
.L_x_28445:
[----:B------:R-:W-:Y:S05]  /*28e0*/  BSYNC B2 ;  /* 0x0000000000027941 */ /* 0x000fea0003800000 */
.L_x_28444:
        /* <DEDUP_REMOVED lines=10> */
.L_x_28440:
[----:B------:R-:W-:Y:S05]  /*2990*/  BSYNC B1 ;  /* 0x0000000000017941 */ /* 0x000fea0003800000 */
.L_x_28439:
[----:B------:R-:W-:Y:S01]  /*29a0*/  IMAD.MOV.U32 R164, RZ, RZ, 0x10 ;  /* 0x00000010ffa47424 */ /* 0x000fe200078e00ff */
[----:B------:R-:W-:Y:S03]  /*29b0*/  BSSY B1, `(.L_x_28448) ;  /* 0x000000e000017945 */ /* 0x000fe60003800000 */
[----:B------:R-:W-:-:S05]  /*29c0*/  IMAD.WIDE.U32 R164, R155, R164, c[0x0][0x188] ;  /* 0x000062009ba47625 */ /* 0x000fca00078e00a4 */
[----:B------:R0:W-:Y:S01]  /*29d0*/  STG.E.128 [R164.64], R108 ;  /* 0x0000006ca4007986 */ /* 0x0001e2000c101d06 */
[----:B------:R-:W-:Y:S05]  /*29e0*/  @!P1 BRA `(.L_x_28449) ;  /* 0x000000a000009947 */ /* 0x000fea0003800000 */
[----:B------:R-:W-:-:S05]  /*29f0*/  IMAD.U32 R161, R152, 0x10000, RZ ;  /* 0x0001000098a17824 */ /* 0x000fca00078e00ff */
[----:B0-----:R-:W-:Y:S02]  /*2a00*/  LOP3.LUT R164, R161, 0xff0000, RZ, 0xc0, !PT ;  /* 0x00ff0000a1a47812 */ /* 0x001fe400078ec0ff */
        /* <DEDUP_REMOVED lines=8> */
.L_x_28449:
[----:B------:R-:W-:Y:S05]  /*2a90*/  BSYNC B1 ;  /* 0x0000000000017941 */ /* 0x000fea0003800000 */
.L_x_28448:
[----:B------:R-:W-:Y:S02]  /*2aa0*/  IADD3 R155, R155, 0x80, RZ ;  /* 0x000000809b9b7810 */ /* 0x000fe40007ffe0ff */
[----:B------:R-:W-:Y:S02]  /*2ab0*/  IADD3 R146, R146, 0x80, RZ ;  /* 0x0000008092927810 */ /* 0x000fe40007ffe0ff */
.L_x_28411:
[----:B------:R-:W-:Y:S05]  /*2ac0*/  BSYNC B0 ;  /* 0x0000000000007941 */ /* 0x000fea0003800000 */
.L_x_28410:
[----:B------:R-:W-:Y:S01]  /*2ad0*/  ISETP.NE.AND P2, PT, R163, RZ, PT ;  /* 0x000000ffa300720c */ /* 0x000fe20003f45270 */
[----:B------:R-:W-:-:S12]  /*2ae0*/  BSSY B0, `(.L_x_28450) ;  /* 0x0000190000007945 */ /* 0x000fd80003800000 */
[----:B------:R-:W-:Y:S05]  /*2af0*/  @!P2 BRA `(.L_x_28451) ;  /* 0x000018e00000a947 */ /* 0x000fea0003800000 */
[----:B------:R-:W-:-:S04]  /*2b00*/  ISETP.NE.U32.AND P2, PT, RZ, c[0x0][0x180], PT ;  /* 0x00006000ff007a0c */ /* 0x000fc80003f45070 */
[----:B------:R-:W-:Y:S02]  /*2b10*/  ISETP.NE.AND.EX P2, PT, RZ, c[0x0][0x184], PT, P2 ;  /* 0x00006100ff007a0c */ /* 0x000fe40003f45320 */
[----:B------:R-:W-:-:S11]  /*2b20*/  @P1 MOV R115, 0x10 ;  /* 0x0000001000731802 */ /* 0x000fd60000000f00 */
[----:B0-2---:R-:W-:-:S04]  /*2b30*/  @P2 IMAD.MOV.U32 R164, RZ, RZ, 0x10 ;  /* 0x00000010ffa42424 */ /* 0x005fc800078e00ff */
        /* <DEDUP_REMOVED lines=23> */
.L_x_28455:
[----:B------:R-:W-:Y:S02]  /*2cb0*/  IMAD.MOV.U32 R164, RZ, RZ, R162 ;  /* 0x000000ffffa47224 */ /* 0x000fe400078e00a2 */
.L_x_28456:
[----:B------:R-:W-:Y:S05]  /*2cc0*/  BSYNC B2 ;  /* 0x0000000000027941 */ /* 0x000fea0003800000 */
.L_x_28454:
        /* <DEDUP_REMOVED lines=16> */
.L_x_28460:
[----:B------:R-:W-:Y:S05]  /*2dd0*/  BSYNC B3 ;  /* 0x0000000000037941 */ /* 0x000fea0003800000 */
.L_x_28459:
        /* <DEDUP_REMOVED lines=42> */
[----:B------:R-:W-:Y:S01]  /*3080*/  LOP3.LUT R157, R113, UR26, R160, 0x96, !PT ;  /* 0x0000001a719d7c12 */ /* 0x000fe2000f8e96a0 */
[----:B------:R-:W-:Y:S02]  /*3090*/  IMAD.MOV.U32 R160, RZ, RZ, R112 ;  /* 0x000000ffffa07224 */ /* 0x000fe400078e0070 */
.L_x_28458:
[----:B------:R-:W-:Y:S05]  /*30a0*/  BSYNC B2 ;  /* 0x0000000000027941 */ /* 0x000fea0003800000 */
.L_x_28457:
        /* <DEDUP_REMOVED lines=10> */
.L_x_28453:
[----:B0-----:R-:W-:Y:S05]  /*3150*/  BSYNC B1 ;  /* 0x0000000000017941 */ /* 0x001fea0003800000 */
.L_x_28452:
        /* <DEDUP_REMOVED lines=18> */
.L_x_28464:
[----:B------:R-:W-:Y:S02]  /*3280*/  IMAD.MOV.U32 R172, RZ, RZ, R162 ;  /* 0x000000ffffac7224 */ /* 0x000fe400078e00a2 */
.L_x_28465:
[----:B------:R-:W-:Y:S05]  /*3290*/  BSYNC B2 ;  /* 0x0000000000027941 */ /* 0x000fea0003800000 */
.L_x_28463:
        /* <DEDUP_REMOVED lines=16> */
.L_x_28469:
[----:B------:R-:W-:Y:S05]  /*33a0*/  BSYNC B3 ;  /* 0x0000000000037941 */ /* 0x000fea0003800000 */
.L_x_28468:
        /* <DEDUP_REMOVED lines=42> */
[----:B------:R-:W-:Y:S01]  /*3650*/  LOP3.LUT R158, R161, UR25, R114, 0x96, !PT ;  /* 0x00000019a19e7c12 */ /* 0x000fe2000f8e9672 */
[----:B------:R-:W-:Y:S02]  /*3660*/  IMAD.MOV.U32 R160, RZ, RZ, R164 ;  /* 0x000000ffffa07224 */ /* 0x000fe400078e00a4 */
.L_x_28467:
[----:B------:R-:W-:Y:S05]  /*3670*/  BSYNC B2 ;  /* 0x0000000000027941 */ /* 0x000fea0003800000 */
.L_x_28466:
        /* <DEDUP_REMOVED lines=10> */
.L_x_28462:
[----:B------:R-:W-:Y:S05]  /*3720*/  BSYNC B1 ;  /* 0x0000000000017941 */ /* 0x000fea0003800000 */
.L_x_28461:
        /* <DEDUP_REMOVED lines=18> */
.L_x_28473:
[----:B------:R-:W-:Y:S02]  /*3850*/  IMAD.MOV.U32 R172, RZ, RZ, R162 ;  /* 0x000000ffffac7224 */ /* 0x000fe400078e00a2 */
.L_x_28474:
[----:B------:R-:W-:Y:S05]  /*3860*/  BSYNC B2 ;  /* 0x0000000000027941 */ /* 0x000fea0003800000 */
.L_x_28472:
        /* <DEDUP_REMOVED lines=16> */
.L_x_28478:
[----:B------:R-:W-:Y:S05]  /*3970*/  BSYNC B3 ;  /* 0x0000000000037941 */ /* 0x000fea0003800000 */
.L_x_28477:
        /* <DEDUP_REMOVED lines=38> */
[----:B------:R-:W-:Y:S02]  /*3be0*/  IMAD.MOV.U32 R162, RZ, RZ, R164 ;  /* 0x000000ffffa27224 */ /* 0x000fe400078e00a4 */
[----:B------:R-:W-:-:S04]  /*3bf0*/  IMAD.WIDE.U32 R158, R158, -0x2daee0ad, RZ ;  /* 0xd2511f539e9e7825 */ /* 0x000fc800078e00ff */
[----:B------:R-:W-:Y:S01]  /*3c00*/  IMAD.MOV.U32 R161, RZ, RZ, RZ ;  /* 0x000000ffffa17224 */ /* 0x000fe200078e00ff */
[----:B------:R-:W-:Y:S01]  /*3c10*/  LOP3.LUT R157, R159, UR26, R160, 0x96, !PT ;  /* 0x0000001a9f9d7c12 */ /* 0x000fe2000f8e96a0 */
[----:B------:R-:W-:Y:S01]  /*3c20*/  IMAD.MOV.U32 R160, RZ, RZ, R158 ;  /* 0x000000ffffa07224 */ /* 0x000fe200078e009e */
[----:B------:R-:W-:Y:S02]  /*3c30*/  LOP3.LUT R158, R165, UR25, R114, 0x96, !PT ;  /* 0x00000019a59e7c12 */ /* 0x000fe4000f8e9672 */
.L_x_28476:
[----:B------:R-:W-:Y:S05]  /*3c40*/  BSYNC B2 ;  /* 0x0000000000027941 */ /* 0x000fea0003800000 */
.L_x_28475:
        /* <DEDUP_REMOVED lines=10> */
.L_x_28471:
[----:B------:R-:W-:Y:S05]  /*3cf0*/  BSYNC B1 ;  /* 0x0000000000017941 */ /* 0x000fea0003800000 */
.L_x_28470:
        /* <DEDUP_REMOVED lines=18> */
.L_x_28482:
[----:B------:R-:W-:Y:S02]  /*3e20*/  IMAD.MOV.U32 R172, RZ, RZ, R162 ;  /* 0x000000ffffac7224 */ /* 0x000fe400078e00a2 */
.L_x_28483:
[----:B------:R-:W-:Y:S05]  /*3e30*/  BSYNC B2 ;  /* 0x0000000000027941 */ /* 0x000fea0003800000 */
.L_x_28481:
        /* <DEDUP_REMOVED lines=16> */
.L_x_28487:
[----:B------:R-:W-:Y:S05]  /*3f40*/  BSYNC B3 ;  /* 0x0000000000037941 */ /* 0x000fea0003800000 */
.L_x_28486:
        /* <DEDUP_REMOVED lines=43> */
.L_x_28485:
[----:B------:R-:W-:Y:S05]  /*4200*/  BSYNC B2 ;  /* 0x0000000000027941 */ /* 0x000fea0003800000 */
.L_x_28484:
        /* <DEDUP_REMOVED lines=10> */
.L_x_28480:
[----:B------:R-:W-:Y:S05]  /*42b0*/  BSYNC B1 ;  /* 0x0000000000017941 */ /* 0x000fea0003800000 */
.L_x_28479:
[----:B------:R-:W-:Y:S01]  /*42c0*/  HFMA2.MMA R164, -RZ, RZ, 0, 9.5367431640625e-07 ;  /* 0x00000010ffa47435 */ /* 0x000fe200000001ff */
[----:B------:R-:W-:Y:S09]  /*42d0*/  BSSY B1, `(.L_x_28488) ;  /* 0x000000e000017945 */ /* 0x000ff20003800000 */
[----:B------:R-:W-:-:S05]  /*42e0*/  IMAD.WIDE.U32 R164, R155, R164, c[0x0][0x188] ;  /* 0x000062009ba47625 */ /* 0x000fca00078e00a4 */
[----:B------:R0:W-:Y:S01]  /*42f0*/  STG.E.128 [R164.64], R112 ;  /* 0x00000070a4007986 */ /* 0x0001e2000c101d06 */
[----:B------:R-:W-:Y:S05]  /*4300*/  @!P1 BRA `(.L_x_28489) ;  /* 0x000000a000009947 */ /* 0x000fea0003800000 */
[----:B------:R-:W-:-:S05]  /*4310*/  IMAD.U32 R161, R152, 0x10000, RZ ;  /* 0x0001000098a17824 */ /* 0x000fca00078e00ff */
[----:B0-----:R-:W-:Y:S02]  /*4320*/  LOP3.LUT R164, R161, 0xff0000, RZ, 0xc0, !PT ;  /* 0x00ff0000a1a47812 */ /* 0x001fe400078ec0ff */
        /* <DEDUP_REMOVED lines=8> */
.L_x_28489:
[----:B------:R-:W-:Y:S05]  /*43b0*/  BSYNC B1 ;  /* 0x0000000000017941 */ /* 0x000fea0003800000 */
.L_x_28488:
[----:B------:R-:W-:Y:S02]  /*43c0*/  IADD3 R155, R155, 0x80, RZ ;  /* 0x000000809b9b7810 */ /* 0x000fe40007ffe0ff */
[----:B------:R-:W-:Y:S02]  /*43d0*/  IADD3 R146, R146, 0x80, RZ ;  /* 0x0000008092927810 */ /* 0x000fe40007ffe0ff */
.L_x_28451:
[----:B------:R-:W-:Y:S05]  /*43e0*/  BSYNC B0 ;  /* 0x0000000000007941 */ /* 0x000fea0003800000 */
.L_x_28450:
        /* <DEDUP_REMOVED lines=8> */
[----:B0-2---:R-:W-:-:S04]  /*4470*/  @P2 IMAD.MOV.U32 R164, RZ, RZ, 0x10 ;  /* 0x00000010ffa42424 */ /* 0x005fc800078e00ff */
        /* <DEDUP_REMOVED lines=21> */
.L_x_28495:
[----:B------:R-:W-:Y:S02]  /*45d0*/  IMAD.MOV.U32 R164, RZ, RZ, R162 ;  /* 0x000000ffffa47224 */ /* 0x000fe400078e00a2 */
.L_x_28496:
[----:B------:R-:W-:Y:S05]  /*45e0*/  BSYNC B2 ;  /* 0x0000000000027941 */ /* 0x000fea0003800000 */
.L_x_28494:
        /* <DEDUP_REMOVED lines=16> */
.L_x_28500:
[----:B------:R-:W-:Y:S05]  /*46f0*/  BSYNC B3 ;  /* 0x0000000000037941 */ /* 0x000fea0003800000 */
.L_x_28499:
        /* <DEDUP_REMOVED lines=44> */
.L_x_28498:
[----:B------:R-:W-:Y:S05]  /*49c0*/  BSYNC B2 ;  /* 0x0000000000027941 */ /* 0x000fea0003800000 */
.L_x_28497:
        /* <DEDUP_REMOVED lines=10> */
.L_x_28493:
[----:B---3--:R-:W-:Y:S05]  /*4a70*/  BSYNC B1 ;  /* 0x0000000000017941 */ /* 0x008fea0003800000 */
.L_x_28492:
        /* <DEDUP_REMOVED lines=18> */
.L_x_28504:
[----:B------:R-:W-:Y:S02]  /*4ba0*/  IMAD.MOV.U32 R172, RZ, RZ, R162 ;  /* 0x000000ffffac7224 */ /* 0x000fe400078e00a2 */
.L_x_28505:
[----:B------:R-:W-:Y:S05]  /*4bb0*/  BSYNC B2 ;  /* 0x0000000000027941 */ /* 0x000fea0003800000 */
.L_x_28503:
        /* <DEDUP_REMOVED lines=16> */
.L_x_28509:
[----:B------:R-:W-:Y:S05]  /*4cc0*/  BSYNC B3 ;  /* 0x0000000000037941 */ /* 0x000fea0003800000 */
.L_x_28508:
        /* <DEDUP_REMOVED lines=44> */
.L_x_28507:
[----:B------:R-:W-:Y:S05]  /*4f90*/  BSYNC B2 ;  /* 0x0000000000027941 */ /* 0x000fea0003800000 */
.L_x_28506:
        /* <DEDUP_REMOVED lines=10> */
.L_x_28502:
[----:B------:R-:W-:Y:S05]  /*5040*/  BSYNC B1 ;  /* 0x0000000000017941 */ /* 0x000fea0003800000 */
.L_x_28501:
        /* <DEDUP_REMOVED lines=18> */
.L_x_28513:
[----:B------:R-:W-:Y:S02]  /*5170*/  IMAD.MOV.U32 R172, RZ, RZ, R162 ;  /* 0x000000ffffac7224 */ /* 0x000fe400078e00a2 */
.L_x_28514:
[----:B------:R-:W-:Y:S05]  /*5180*/  BSYNC B2 ;  /* 0x0000000000027941 */ /* 0x000fea0003800000 */
.L_x_28512:
        /* <DEDUP_REMOVED lines=16> */
.L_x_28518:
[----:B------:R-:W-:Y:S05]  /*5290*/  BSYNC B3 ;  /* 0x0000000000037941 */ /* 0x000fea0003800000 */
.L_x_28517:
        /* <DEDUP_REMOVED lines=44> */
.L_x_28516:
[----:B------:R-:W-:Y:S05]  /*5560*/  BSYNC B2 ;  /* 0x0000000000027941 */ /* 0x000fea0003800000 */
.L_x_28515:
        /* <DEDUP_REMOVED lines=10> */
.L_x_28511:
[----:B------:R-:W-:Y:S05]  /*5610*/  BSYNC B1 ;  /* 0x0000000000017941 */ /* 0x000fea0003800000 */
.L_x_28510:
        /* <DEDUP_REMOVED lines=18> */
.L_x_28522:
[----:B------:R-:W-:Y:S02]  /*5740*/  IMAD.MOV.U32 R172, RZ, RZ, R162 ;  /* 0x000000ffffac7224 */ /* 0x000fe400078e00a2 */
.L_x_28523:
[----:B------:R-:W-:Y:S05]  /*5750*/  BSYNC B2 ;  /* 0x0000000000027941 */ /* 0x000fea0003800000 */
.L_x_28521:
        /* <DEDUP_REMOVED lines=16> */
.L_x_28527:
[----:B------:R-:W-:Y:S05]  /*5860*/  BSYNC B3 ;  /* 0x0000000000037941 */ /* 0x000fea0003800000 */
.L_x_28526:
        /* <DEDUP_REMOVED lines=43> */
.L_x_28525:
[----:B------:R-:W-:Y:S05]  /*5b20*/  BSYNC B2 ;  /* 0x0000000000027941 */ /* 0x000fea0003800000 */
.L_x_28524:
        /* <DEDUP_REMOVED lines=10> */
.L_x_28520:
[----:B------:R-:W-:Y:S05]  /*5bd0*/  BSYNC B1 ;  /* 0x0000000000017941 */ /* 0x000fea0003800000 */
.L_x_28519:
        /* <DEDUP_REMOVED lines=15> */
.L_x_28529:
[----:B------:R-:W-:Y:S05]  /*5cd0*/  BSYNC B1 ;  /* 0x0000000000017941 */ /* 0x000fea0003800000 */
.L_x_28528:
[----:B------:R-:W-:Y:S02]  /*5ce0*/  IADD3 R155, R155, 0x80, RZ ;  /* 0x000000809b9b7810 */ /* 0x000fe40007ffe0ff */
[----:B------:R-:W-:Y:S02]  /*5cf0*/  IADD3 R146, R146, 0x80, RZ ;  /* 0x0000008092927810 */ /* 0x000fe40007ffe0ff */
.L_x_28491:
[----:B------:R-:W-:Y:S05]  /*5d00*/  BSYNC B0 ;  /* 0x0000000000007941 */ /* 0x000fea0003800000 */
.L_x_28490:
        /* <DEDUP_REMOVED lines=30> */
.L_x_28535:
[----:B------:R-:W-:Y:S02]  /*5ef0*/  IMAD.MOV.U32 R164, RZ, RZ, R162 ;  /* 0x000000ffffa47224 */ /* 0x000fe400078e00a2 */
.L_x_28536:
[----:B------:R-:W-:Y:S05]  /*5f00*/  BSYNC B2 ;  /* 0x0000000000027941 */ /* 0x000fea0003800000 */
.L_x_28534:
        /* <DEDUP_REMOVED lines=16> */
.L_x_28540:
[----:B------:R-:W-:Y:S05]  /*6010*/  BSYNC B3 ;  /* 0x0000000000037941 */ /* 0x000fea0003800000 */
.L_x_28539:
        /* <DEDUP_REMOVED lines=44> */
.L_x_28538:
[----:B------:R-:W-:Y:S05]  /*62e0*/  BSYNC B2 ;  /* 0x0000000000027941 */ /* 0x000fea0003800000 */
.L_x_28537:
        /* <DEDUP_REMOVED lines=10> */
.L_x_28533:
[----:B0-----:R-:W-:Y:S05]  /*6390*/  BSYNC B1 ;  /* 0x0000000000017941 */ /* 0x001fea0003800000 */
.L_x_28532:
        /* <DEDUP_REMOVED lines=18> */
.L_x_28544:
[----:B------:R-:W-:Y:S02]  /*64c0*/  IMAD.MOV.U32 R172, RZ, RZ, R162 ;  /* 0x000000ffffac7224 */ /* 0x000fe400078e00a2 */
.L_x_28545:
[----:B------:R-:W-:Y:S05]  /*64d0*/  BSYNC B2 ;  /* 0x0000000000027941 */ /* 0x000fea0003800000 */
.L_x_28543:
        /* <DEDUP_REMOVED lines=16> */
.L_x_28549:
[----:B------:R-:W-:Y:S05]  /*65e0*/  BSYNC B3 ;  /* 0x0000000000037941 */ /* 0x000fea0003800000 */
.L_x_28548:
        /* <DEDUP_REMOVED lines=44> */
.L_x_28547:
[----:B------:R-:W-:Y:S05]  /*68b0*/  BSYNC B2 ;  /* 0x0000000000027941 */ /* 0x000fea0003800000 */
.L_x_28546:
        /* <DEDUP_REMOVED lines=10> */
.L_x_28542:
[----:B------:R-:W-:Y:S05]  /*6960*/  BSYNC B1 ;  /* 0x0000000000017941 */ /* 0x000fea0003800000 */
.L_x_28541:
        /* <DEDUP_REMOVED lines=18> */
.L_x_28553:
[----:B------:R-:W-:Y:S02]  /*6a90*/  IMAD.MOV.U32 R172, RZ, RZ, R162 ;  /* 0x000000ffffac7224 */ /* 0x000fe400078e00a2 */
.L_x_28554:
[----:B------:R-:W-:Y:S05]  /*6aa0*/  BSYNC B2 ;  /* 0x0000000000027941 */ /* 0x000fea0003800000 */
.L_x_28552:
        /* <DEDUP_REMOVED lines=16> */
.L_x_28558:
[----:B------:R-:W-:Y:S05]  /*6bb0*/  BSYNC B3 ;  /* 0x0000000000037941 */ /* 0x000fea0003800000 */
.L_x_28557:
        /* <DEDUP_REMOVED lines=44> */
.L_x_28556:
[----:B------:R-:W-:Y:S05]  /*6e80*/  BSYNC B2 ;  /* 0x0000000000027941 */ /* 0x000fea0003800000 */
.L_x_28555:
        /* <DEDUP_REMOVED lines=10> */
.L_x_28551:
[----:B------:R-:W-:Y:S05]  /*6f30*/  BSYNC B1 ;  /* 0x0000000000017941 */ /* 0x000fea0003800000 */
.L_x_28550:
        /* <DEDUP_REMOVED lines=18> */
.L_x_28562:
[----:B------:R-:W-:Y:S02]  /*7060*/  IMAD.MOV.U32 R172, RZ, RZ, R162 ;  /* 0x000000ffffac7224 */ /* 0x000fe400078e00a2 */
.L_x_28563:
[----:B------:R-:W-:Y:S05]  /*7070*/  BSYNC B2 ;  /* 0x0000000000027941 */ /* 0x000fea0003800000 */
.L_x_28561:
        /* <DEDUP_REMOVED lines=16> */
.L_x_28567:
[----:B------:R-:W-:Y:S05]  /*7180*/  BSYNC B3 ;  /* 0x0000000000037941 */ /* 0x000fea0003800000 */
.L_x_28566:
        /* <DEDUP_REMOVED lines=43> */
.L_x_28565:
[----:B------:R-:W-:Y:S05]  /*7440*/  BSYNC B2 ;  /* 0x0000000000027941 */ /* 0x000fea0003800000 */
.L_x_28564:
        /* <DEDUP_REMOVED lines=10> */
.L_x_28560:
[----:B------:R-:W-:Y:S05]  /*74f0*/  BSYNC B1 ;  /* 0x0000000000017941 */ /* 0x000fea0003800000 */
.L_x_28559:
        /* <DEDUP_REMOVED lines=15> */
.L_x_28569:
[----:B------:R-:W-:Y:S05]  /*75f0*/  BSYNC B1 ;  /* 0x0000000000017941 */ /* 0x000fea0003800000 */
.L_x_28568:
[----:B------:R-:W-:Y:S02]  /*7600*/  IADD3 R155, R155, 0x80, RZ ;  /* 0x000000809b9b7810 */ /* 0x000fe40007ffe0ff */
[----:B------:R-:W-:Y:S02]  /*7610*/  IADD3 R146, R146, 0x80, RZ ;  /* 0x0000008092927810 */ /* 0x000fe40007ffe0ff */
.L_x_28531:
[----:B------:R-:W-:Y:S05]  /*7620*/  BSYNC B0 ;  /* 0x0000000000007941 */ /* 0x000fea0003800000 */
.L_x_28530:
        /* <DEDUP_REMOVED lines=30> */
.L_x_28575:
[----:B------:R-:W-:Y:S02]  /*7810*/  IMAD.MOV.U32 R164, RZ, RZ, R162 ;  /* 0x000000ffffa47224 */ /* 0x000fe400078e00a2 */
.L_x_28576:
[----:B------:R-:W-:Y:S05]  /*7820*/  BSYNC B2 ;  /* 0x0000000000027941 */ /* 0x000fea0003800000 */
.L_x_28574:
        /* <DEDUP_REMOVED lines=16> */
.L_x_28580:
[----:B------:R-:W-:Y:S05]  /*7930*/  BSYNC B3 ;  /* 0x0000000000037941 */ /* 0x000fea0003800000 */
.L_x_28579:
        /* <DEDUP_REMOVED lines=44> */
.L_x_28578:
[----:B------:R-:W-:Y:S05]  /*7c00*/  BSYNC B2 ;  /* 0x0000000000027941 */ /* 0x000fea0003800000 */
.L_x_28577:
        /* <DEDUP_REMOVED lines=10> */
.L_x_28573:
[----:B---3--:R-:W-:Y:S05]  /*7cb0*/  BSYNC B1 ;  /* 0x0000000000017941 */ /* 0x008fea0003800000 */
.L_x_28572:
        /* <DEDUP_REMOVED lines=18> */
.L_x_28584:
[----:B------:R-:W-:Y:S02]  /*7de0*/  IMAD.MOV.U32 R172, RZ, RZ, R162 ;  /* 0x000000ffffac7224 */ /* 0x000fe400078e00a2 */
.L_x_28585:
[----:B------:R-:W-:Y:S05]  /*7df0*/  BSYNC B2 ;  /* 0x0000000000027941 */ /* 0x000fea0003800000 */
.L_x_28583:
        /* <DEDUP_REMOVED lines=16> */
.L_x_28589:
[----:B------:R-:W-:Y:S05]  /*7f00*/  BSYNC B3 ;  /* 0x0000000000037941 */ /* 0x000fea0003800000 */
.L_x_28588:
        /* <DEDUP_REMOVED lines=44> */
.L_x_28587:
[----:B------:R-:W-:Y:S05]  /*81d0*/  BSYNC B2 ;  /* 0x0000000000027941 */ /* 0x000fea0003800000 */
.L_x_28586:
        /* <DEDUP_REMOVED lines=10> */
.L_x_28582:
[----:B------:R-:W-:Y:S05]  /*8280*/  BSYNC B1 ;  /* 0x0000000000017941 */ /* 0x000fea0003800000 */
.L_x_28581:
        /* <DEDUP_REMOVED lines=18> */
.L_x_28593:
[----:B------:R-:W-:Y:S02]  /*83b0*/  IMAD.MOV.U32 R172, RZ, RZ, R162 ;  /* 0x000000ffffac7224 */ /* 0x000fe400078e00a2 */
.L_x_28594:
[----:B------:R-:W-:Y:S05]  /*83c0*/  BSYNC B2 ;  /* 0x0000000000027941 */ /* 0x000fea0003800000 */
.L_x_28592:
        /* <DEDUP_REMOVED lines=16> */
.L_x_28598:
[----:B------:R-:W-:Y:S05]  /*84d0*/  BSYNC B3 ;  /* 0x0000000000037941 */ /* 0x000fea0003800000 */
.L_x_28597:
        /* <DEDUP_REMOVED lines=44> */
.L_x_28596:
[----:B------:R-:W-:Y:S05]  /*87a0*/  BSYNC B2 ;  /* 0x0000000000027941 */ /* 0x000fea0003800000 */
.L_x_28595:
        /* <DEDUP_REMOVED lines=10> */
.L_x_28591:
[----:B------:R-:W-:Y:S05]  /*8850*/  BSYNC B1 ;  /* 0x0000000000017941 */ /* 0x000fea0003800000 */
.L_x_28590:
        /* <DEDUP_REMOVED lines=18> */
.L_x_28602:
[----:B------:R-:W-:Y:S02]  /*8980*/  IMAD.MOV.U32 R172, RZ, RZ, R162 ;  /* 0x000000ffffac7224 */ /* 0x000fe400078e00a2 */
.L_x_28603:
[----:B------:R-:W-:Y:S05]  /*8990*/  BSYNC B2 ;  /* 0x0000000000027941 */ /* 0x000fea0003800000 */
.L_x_28601:
        /* <DEDUP_REMOVED lines=16> */
.L_x_28607:
[----:B------:R-:W-:Y:S05]  /*8aa0*/  BSYNC B3 ;  /* 0x0000000000037941 */ /* 0x000fea0003800000 */
.L_x_28606:
        /* <DEDUP_REMOVED lines=43> */
.L_x_28605:
[----:B------:R-:W-:Y:S05]  /*8d60*/  BSYNC B2 ;  /* 0x0000000000027941 */ /* 0x000fea0003800000 */
.L_x_28604:
        /* <DEDUP_REMOVED lines=10> */
.L_x_28600:
[----:B------:R-:W-:Y:S05]  /*8e10*/  BSYNC B1 ;  /* 0x0000000000017941 */ /* 0x000fea0003800000 */
.L_x_28599:
        /* <DEDUP_REMOVED lines=15> */
.L_x_28609:
[----:B------:R-:W-:Y:S05]  /*8f10*/  BSYNC B1 ;  /* 0x0000000000017941 */ /* 0x000fea0003800000 */
.L_x_28608:
[----:B------:R-:W-:Y:S02]  /*8f20*/  IADD3 R155, R155, 0x80, RZ ;  /* 0x000000809b9b7810 */ /* 0x000fe40007ffe0ff */
[----:B------:R-:W-:Y:S02]  /*8f30*/  IADD3 R146, R146, 0x80, RZ ;  /* 0x0000008092927810 */ /* 0x000fe40007ffe0ff */
.L_x_28571:
[----:B------:R-:W-:Y:S05]  /*8f40*/  BSYNC B0 ;  /* 0x0000000000007941 */ /* 0x000fea0003800000 */
.L_x_28570:
        /* <DEDUP_REMOVED lines=30> */
.L_x_28615:
[----:B------:R-:W-:Y:S02]  /*9130*/  IMAD.MOV.U32 R164, RZ, RZ, R162 ;  /* 0x000000ffffa47224 */ /* 0x000fe400078e00a2 */
.L_x_28616:
[----:B------:R-:W-:Y:S05]  /*9140*/  BSYNC B2 ;  /* 0x0000000000027941 */ /* 0x000fea0003800000 */
.L_x_28614:
        /* <DEDUP_REMOVED lines=16> */
.L_x_28620:
[----:B------:R-:W-:Y:S05]  /*9250*/  BSYNC B3 ;  /* 0x0000000000037941 */ /* 0x000fea0003800000 */
.L_x_28619:
        /* <DEDUP_REMOVED lines=44> */
.L_x_28618:
[----:B------:R-:W-:Y:S05]  /*9520*/  BSYNC B2 ;  /* 0x0000000000027941 */ /* 0x000fea0003800000 */
.L_x_28617:
        /* <DEDUP_REMOVED lines=10> */
.L_x_28613:
[----:B0-----:R-:W-:Y:S05]  /*95d0*/  BSYNC B1 ;  /* 0x0000000000017941 */ /* 0x001fea0003800000 */
.L_x_28612:
        /* <DEDUP_REMOVED lines=18> */
.L_x_28624:
[----:B------:R-:W-:Y:S02]  /*9700*/  IMAD.MOV.U32 R172, RZ, RZ, R162 ;  /* 0x000000ffffac7224 */ /* 0x000fe400078e00a2 */
.L_x_28625:
[----:B------:R-:W-:Y:S05]  /*9710*/  BSYNC B2 ;  /* 0x0000000000027941 */ /* 0x000fea0003800000 */
.L_x_28623:
        /* <DEDUP_REMOVED lines=16> */
.L_x_28629:
[----:B------:R-:W-:Y:S05]  /*9820*/  BSYNC B3 ;  /* 0x0000000000037941 */ /* 0x000fea0003800000 */
.L_x_28628:
        /* <DEDUP_REMOVED lines=44> */
.L_x_28627:
[----:B------:R-:W-:Y:S05]  /*9af0*/  BSYNC B2 ;  /* 0x0000000000027941 */ /* 0x000fea0003800000 */
.L_x_28626:
        /* <DEDUP_REMOVED lines=10> */
.L_x_28622:
[----:B------:R-:W-:Y:S05]  /*9ba0*/  BSYNC B1 ;  /* 0x0000000000017941 */ /* 0x000fea0003800000 */
.L_x_28621:
        /* <DEDUP_REMOVED lines=18> */
.L_x_28633:
[----:B------:R-:W-:Y:S02]  /*9cd0*/  IMAD.MOV.U32 R172, RZ, RZ, R162 ;  /* 0x000000ffffac7224 */ /* 0x000fe400078e00a2 */
.L_x_28634:
[----:B------:R-:W-:Y:S05]  /*9ce0*/  BSYNC B2 ;  /* 0x0000000000027941 */ /* 0x000fea0003800000 */
.L_x_28632:
        /* <DEDUP_REMOVED lines=16> */
.L_x_28638:
[----:B------:R-:W-:Y:S05]  /*9df0*/  BSYNC B3 ;  /* 0x0000000000037941 */ /* 0x000fea0003800000 */
.L_x_28637:
        /* <DEDUP_REMOVED lines=44> */
.L_x_28636:
[----:B------:R-:W-:Y:S05]  /*a0c0*/  BSYNC B2 ;  /* 0x0000000000027941 */ /* 0x000fea0003800000 */
.L_x_28635:
        /* <DEDUP_REMOVED lines=10> */
.L_x_28631:
[----:B------:R-:W-:Y:S05]  /*a170*/  BSYNC B1 ;  /* 0x0000000000017941 */ /* 0x000fea0003800000 */
.L_x_28630:
        /* <DEDUP_REMOVED lines=18> */
.L_x_28642:
[----:B------:R-:W-:Y:S02]  /*a2a0*/  IMAD.MOV.U32 R172, RZ, RZ, R162 ;  /* 0x000000ffffac7224 */ /* 0x000fe400078e00a2 */
.L_x_28643:
[----:B------:R-:W-:Y:S05]  /*a2b0*/  BSYNC B2 ;  /* 0x0000000000027941 */ /* 0x000fea0003800000 */
.L_x_28641:
        /* <DEDUP_REMOVED lines=16> */
.L_x_28647:
[----:B------:R-:W-:Y:S05]  /*a3c0*/  BSYNC B3 ;  /* 0x0000000000037941 */ /* 0x000fea0003800000 */
.L_x_28646:
        /* <DEDUP_REMOVED lines=43> */
.L_x_28645:
[----:B------:R-:W-:Y:S05]  /*a680*/  BSYNC B2 ;  /* 0x0000000000027941 */ /* 0x000fea0003800000 */
.L_x_28644:
        /* <DEDUP_REMOVED lines=10> */
.L_x_28640:
[----:B------:R-:W-:Y:S05]  /*a730*/  BSYNC B1 ;  /* 0x0000000000017941 */ /* 0x000fea0003800000 */
.L_x_28639:
        /* <DEDUP_REMOVED lines=15> */
.L_x_28649:
[----:B------:R-:W-:Y:S05]  /*a830*/  BSYNC B1 ;  /* 0x0000000000017941 */ /* 0x000fea0003800000 */
.L_x_28648:
[----:B------:R-:W-:Y:S02]  /*a840*/  IADD3 R155, R155, 0x80, RZ ;  /* 0x000000809b9b7810 */ /* 0x000fe40007ffe0ff */
[----:B------:R-:W-:Y:S02]  /*a850*/  IADD3 R146, R146, 0x80, RZ ;  /* 0x0000008092927810 */ /* 0x000fe40007ffe0ff */
.L_x_28611:
[----:B------:R-:W-:Y:S05]  /*a860*/  BSYNC B0 ;  /* 0x0000000000007941 */ /* 0x000fea0003800000 */
.L_x_28610:
        /* <DEDUP_REMOVED lines=30> */
.L_x_28655:
[----:B------:R-:W-:Y:S02]  /*aa50*/  IMAD.MOV.U32 R164, RZ, RZ, R162 ;  /* 0x000000ffffa47224 */ /* 0x000fe400078e00a2 */
.L_x_28656:
[----:B------:R-:W-:Y:S05]  /*aa60*/  BSYNC B2 ;  /* 0x0000000000027941 */ /* 0x000fea0003800000 */
.L_x_28654:
        /* <DEDUP_REMOVED lines=16> */
.L_x_28660:
[----:B------:R-:W-:Y:S05]  /*ab70*/  BSYNC B3 ;  /* 0x0000000000037941 */ /* 0x000fea0003800000 */
.L_x_28659:
        /* <DEDUP_REMOVED lines=44> */
.L_x_28658:
[----:B------:R-:W-:Y:S05]  /*ae40*/  BSYNC B2 ;  /* 0x0000000000027941 */ /* 0x000fea0003800000 */
.L_x_28657:
        /* <DEDUP_REMOVED lines=10> */
.L_x_28653:
[----:B---3--:R-:W-:Y:S05]  /*aef0*/  BSYNC B1 ;  /* 0x0000000000017941 */ /* 0x008fea0003800000 */
.L_x_28652:
        /* <DEDUP_REMOVED lines=18> */
.L_x_28664:
[----:B------:R-:W-:Y:S02]  /*b020*/  IMAD.MOV.U32 R172, RZ, RZ, R162 ;  /* 0x000000ffffac7224 */ /* 0x000fe400078e00a2 */
.L_x_28665:
[----:B------:R-:W-:Y:S05]  /*b030*/  BSYNC B2 ;  /* 0x0000000000027941 */ /* 0x000fea0003800000 */
.L_x_28663:
        /* <DEDUP_REMOVED lines=16> */
.L_x_28669:
[----:B------:R-:W-:Y:S05]  /*b140*/  BSYNC B3 ;  /* 0x0000000000037941 */ /* 0x000fea0003800000 */
.L_x_28668:
        /* <DEDUP_REMOVED lines=44> */
.L_x_28667:
[----:B------:R-:W-:Y:S05]  /*b410*/  BSYNC B2 ;  /* 0x0000000000027941 */ /* 0x000fea0003800000 */
.L_x_28666:
        /* <DEDUP_REMOVED lines=10> */
.L_x_28662:
[----:B------:R-:W-:Y:S05]  /*b4c0*/  BSYNC B1 ;  /* 0x0000000000017941 */ /* 0x000fea0003800000 */
.L_x_28661:
        /* <DEDUP_REMOVED lines=18> */
.L_x_28673:
[----:B------:R-:W-:Y:S02]  /*b5f0*/  IMAD.MOV.U32 R172, RZ, RZ, R162 ;  /* 0x000000ffffac7224 */ /* 0x000fe400078e00a2 */
.L_x_28674:
[----:B------:R-:W-:Y:S05]  /*b600*/  BSYNC B2 ;  /* 0x0000000000027941 */ /* 0x000fea0003800000 */
.L_x_28672:
        /* <DEDUP_REMOVED lines=16> */
.L_x_28678:
[----:B------:R-:W-:Y:S05]  /*b710*/  BSYNC B3 ;  /* 0x0000000000037941 */ /* 0x000fea0003800000 */
.L_x_28677:
        /* <DEDUP_REMOVED lines=44> */
.L_x_28676:
[----:B------:R-:W-:Y:S05]  /*b9e0*/  BSYNC B2 ;  /* 0x0000000000027941 */ /* 0x000fea0003800000 */
.L_x_28675:
        /* <DEDUP_REMOVED lines=10> */
.L_x_28671:
[----:B------:R-:W-:Y:S05]  /*ba90*/  BSYNC B1 ;  /* 0x0000000000017941 */ /* 0x000fea0003800000 */
.L_x_28670:
        /* <DEDUP_REMOVED lines=18> */
.L_x_28682:
[----:B------:R-:W-:Y:S02]  /*bbc0*/  IMAD.MOV.U32 R172, RZ, RZ, R162 ;  /* 0x000000ffffac7224 */ /* 0x000fe400078e00a2 */
.L_x_28683:
[----:B------:R-:W-:Y:S05]  /*bbd0*/  BSYNC B2 ;  /* 0x0000000000027941 */ /* 0x000fea0003800000 */
.L_x_28681:
        /* <DEDUP_REMOVED lines=16> */
.L_x_28687:
[----:B------:R-:W-:Y:S05]  /*bce0*/  BSYNC B3 ;  /* 0x0000000000037941 */ /* 0x000fea0003800000 */
.L_x_28686:
        /* <DEDUP_REMOVED lines=43> */
.L_x_28685:
[----:B------:R-:W-:Y:S05]  /*bfa0*/  BSYNC B2 ;  /* 0x0000000000027941 */ /* 0x000fea0003800000 */
.L_x_28684:
        /* <DEDUP_REMOVED lines=10> */
.L_x_28680:
[----:B------:R-:W-:Y:S05]  /*c050*/  BSYNC B1 ;  /* 0x0000000000017941 */ /* 0x000fea0003800000 */
.L_x_28679:
        /* <DEDUP_REMOVED lines=15> */
.L_x_28689:
[----:B------:R-:W-:Y:S05]  /*c150*/  BSYNC B1 ;  /* 0x0000000000017941 */ /* 0x000fea0003800000 */
.L_x_28688:
[----:B------:R-:W-:Y:S02]  /*c160*/  IADD3 R155, R155, 0x80, RZ ;  /* 0x000000809b9b7810 */ /* 0x000fe40007ffe0ff */
[----:B------:R-:W-:Y:S02]  /*c170*/  IADD3 R146, R146, 0x80, RZ ;  /* 0x0000008092927810 */ /* 0x000fe40007ffe0ff */
.L_x_28651:
[----:B------:R-:W-:Y:S05]  /*c180*/  BSYNC B0 ;  /* 0x0000000000007941 */ /* 0x000fea0003800000 */
.L_x_28650:
        /* <DEDUP_REMOVED lines=30> */
.L_x_28695:
[----:B------:R-:W-:Y:S02]  /*c370*/  IMAD.MOV.U32 R164, RZ, RZ, R162 ;  /* 0x000000ffffa47224 */ /* 0x000fe400078e00a2 */
.L_x_28696:
[----:B------:R-:W-:Y:S05]  /*c380*/  BSYNC B2 ;  /* 0x0000000000027941 */ /* 0x000fea0003800000 */
.L_x_28694:
        /* <DEDUP_REMOVED lines=16> */
.L_x_28700:
[----:B------:R-:W-:Y:S05]  /*c490*/  BSYNC B3 ;  /* 0x0000000000037941 */ /* 0x000fea0003800000 */
.L_x_28699:
        /* <DEDUP_REMOVED lines=43> */
.L_x_28698:
[----:B------:R-:W-:Y:S05]  /*c750*/  BSYNC B2 ;  /* 0x0000000000027941 */ /* 0x000fea0003800000 */
.L_x_28697:
        /* <DEDUP_REMOVED lines=10> */
.L_x_28693:
[----:B0-----:R-:W-:Y:S05]  /*c800*/  BSYNC B1 ;  /* 0x0000000000017941 */ /* 0x001fea0003800000 */
.L_x_28692:
        /* <DEDUP_REMOVED lines=18> */
.L_x_28704:
[----:B------:R-:W-:Y:S02]  /*c930*/  MOV R164, R162 ;  /* 0x000000a200a47202 */ /* 0x000fe40000000f00 */
.L_x_28705:
[----:B------:R-:W-:Y:S05]  /*c940*/  BSYNC B2 ;  /* 0x0000000000027941 */ /* 0x000fea0003800000 */
.L_x_28703:
        /* <DEDUP_REMOVED lines=16> */
.L_x_28709:
[----:B------:R-:W-:Y:S05]  /*ca50*/  BSYNC B3 ;  /* 0x0000000000037941 */ /* 0x000fea0003800000 */
.L_x_28708:
        /* <DEDUP_REMOVED lines=39> */
[----:B------:R-:W-:Y:S01]  /*ccd0*/  MOV R162, R138 ;  /* 0x0000008a00a27202 */ /* 0x000fe20000000f00 */
[----:B------:R-:W-:-:S05]  /*cce0*/  IMAD.WIDE.U32 R138, R156, -0x2daee0ad, RZ ;  /* 0xd2511f539c8a7825 */ /* 0x000fca00078e00ff */
[----:B------:R-:W-:Y:S01]  /*ccf0*/  LOP3.LUT R157, R139, UR26, R160, 0x96, !PT ;  /* 0x0000001a8b9d7c12 */ /* 0x000fe2000f8e96a0 */
[----:B------:R-:W-:Y:S02]  /*cd00*/  IMAD.MOV.U32 R160, RZ, RZ, R138 ;  /* 0x000000ffffa07224 */ /* 0x000fe400078e008a */
[----:B------:R-:W-:Y:S02]  /*cd10*/  IMAD.MOV.U32 R139, RZ, RZ, RZ ;  /* 0x000000ffff8b7224 */ /* 0x000fe400078e00ff */
.L_x_28707:
[----:B------:R-:W-:Y:S05]  /*cd20*/  BSYNC B2 ;  /* 0x0000000000027941 */ /* 0x000fea0003800000 */
.L_x_28706:
        /* <DEDUP_REMOVED lines=10> */
.L_x_28702:
[----:B------:R-:W-:Y:S05]  /*cdd0*/  BSYNC B1 ;  /* 0x0000000000017941 */ /* 0x000fea0003800000 */
.L_x_28701:
        /* <DEDUP_REMOVED lines=18> */
.L_x_28713:
[----:B------:R-:W-:Y:S02]  /*cf00*/  IMAD.MOV.U32 R172, RZ, RZ, R162 ;  /* 0x000000ffffac7224 */ /* 0x000fe400078e00a2 */
.L_x_28714:
[----:B------:R-:W-:Y:S05]  /*cf10*/  BSYNC B2 ;  /* 0x0000000000027941 */ /* 0x000fea0003800000 */
.L_x_28712:
        /* <DEDUP_REMOVED lines=16> */
.L_x_28718:
[----:B------:R-:W-:Y:S05]  /*d020*/  BSYNC B3 ;  /* 0x0000000000037941 */ /* 0x000fea0003800000 */
.L_x_28717:
        /* <DEDUP_REMOVED lines=37> */
[----:B------:R-:W-:Y:S01]  /*d280*/  LOP3.LUT R160, R139, UR23, R156, 0x96, !PT ;  /* 0x000000178ba07c12 */ /* 0x000fe2000f8e969c */
[----:B------:R-:W-:Y:S02]  /*d290*/  HFMA2.MMA R156, -RZ, RZ, 0, 0 ;  /* 0x00000000ff9c7435 */ /* 0x000fe400000001ff */
[----:B------:R-:W-:Y:S02]  /*d2a0*/  IMAD.MOV.U32 R162, RZ, RZ, R164 ;  /* 0x000000ffffa27224 */ /* 0x000fe400078e00a4 */
[----:B------:R-:W-:-:S05]  /*d2b0*/  IMAD.WIDE.U32 R160, R160, -0x2daee0ad, RZ ;  /* 0xd2511f53a0a07825 */ /* 0x000fca00078e00ff */
[----:B------:R-:W-:Y:S02]  /*d2c0*/  LOP3.LUT R157, R161, UR26, R158, 0x96, !PT ;  /* 0x0000001aa19d7c12 */ /* 0x000fe4000f8e969e */
[----:B------:R-:W-:Y:S02]  /*d2d0*/  LOP3.LUT R158, R165, UR25, R138, 0x96, !PT ;  /* 0x00000019a59e7c12 */ /* 0x000fe4000f8e968a */
.L_x_28716:
[----:B------:R-:W-:Y:S05]  /*d2e0*/  BSYNC B2 ;  /* 0x0000000000027941 */ /* 0x000fea0003800000 */
.L_x_28715:
        /* <DEDUP_REMOVED lines=10> */
.L_x_28711:
[----:B------:R-:W-:Y:S05]  /*d390*/  BSYNC B1 ;  /* 0x0000000000017941 */ /* 0x000fea0003800000 */
.L_x_28710:
        /* <DEDUP_REMOVED lines=18> */
.L_x_28722:
[----:B------:R-:W-:Y:S02]  /*d4c0*/  MOV R172, R162 ;  /* 0x000000a200ac7202 */ /* 0x000fe40000000f00 */
.L_x_28723:
[----:B------:R-:W-:Y:S05]  /*d4d0*/  BSYNC B2 ;  /* 0x0000000000027941 */ /* 0x000fea0003800000 */
.L_x_28721:
        /* <DEDUP_REMOVED lines=16> */
.L_x_28727:
[----:B------:R-:W-:Y:S05]  /*d5e0*/  BSYNC B3 ;  /* 0x0000000000037941 */ /* 0x000fea0003800000 */
.L_x_28726:
        /* <DEDUP_REMOVED lines=39> */
[----:B------:R-:W-:-:S05]  /*d860*/  IMAD.WIDE.U32 R158, R158, -0x2daee0ad, RZ ;  /* 0xd2511f539e9e7825 */ /* 0x000fca00078e00ff */
[----:B------:R-:W-:Y:S01]  /*d870*/  LOP3.LUT R157, R159, UR26, R160, 0x96, !PT ;  /* 0x0000001a9f9d7c12 */ /* 0x000fe2000f8e96a0 */
[----:B------:R-:W-:Y:S01]  /*d880*/  HFMA2.MMA R159, -RZ, RZ, 0, 0 ;  /* 0x00000000ff9f7435 */ /* 0x000fe200000001ff */
[----:B------:R-:W-:Y:S01]  /*d890*/  IMAD.MOV.U32 R160, RZ, RZ, R158 ;  /* 0x000000ffffa07224 */ /* 0x000fe200078e009e */
[----:B------:R-:W-:-:S04]  /*d8a0*/  LOP3.LUT R158, R165, UR25, R156, 0x96, !PT ;  /* 0x00000019a59e7c12 */ /* 0x000fc8000f8e969c */
.L_x_28725:
[----:B------:R-:W-:Y:S05]  /*d8b0*/  BSYNC B2 ;  /* 0x0000000000027941 */ /* 0x000fea0003800000 */
.L_x_28724:
        /* <DEDUP_REMOVED lines=10> */
.L_x_28720:
[----:B------:R-:W-:Y:S05]  /*d960*/  BSYNC B1 ;  /* 0x0000000000017941 */ /* 0x000fea0003800000 */
.L_x_28719:
[----:B------:R-:W-:-:S04]  /*d970*/  IMAD.MOV.U32 R164, RZ, RZ, 0x10 ;  /* 0x00000010ffa47424 */ /* 0x000fc800078e00ff */
[----:B------:R-:W-:-:S05]  /*d980*/  IMAD.WIDE.U32 R164, R155, R164, c[0x0][0x188] ;  /* 0x000062009ba47625 */ /* 0x000fca00078e00a4 */
        /* <DEDUP_REMOVED lines=12> */
.L_x_28691:
[----:B------:R-:W-:Y:S05]  /*da50*/  BSYNC B0 ;  /* 0x0000000000007941 */ /* 0x000fea0003800000 */
.L_x_28690:
[----:B--2---:R-:W-:Y:S01]  /*da60*/  FADD.FTZ R146, RZ, R108 ;  /* 0x0000006cff927221 */ /* 0x004fe20000010000 */
        /* <DEDUP_REMOVED lines=16> */
[----:B0-----:R-:W-:-:S04]  /*db70*/  FADD.FTZ R161, R113, R146 ;  /* 0x0000009271a17221 */ /* 0x001fc80000010000 */
        /* <DEDUP_REMOVED lines=29> */
.L_x_28748:
        /* <DEDUP_REMOVED lines=88> */
.L_x_28749:
        /* <DEDUP_REMOVED lines=15> */
[----:B------:R-:W-:Y:S01]  /*e3c0*/  IMAD.MOV.U32 R156, RZ, RZ, c[0x0][0x1e0] ;  /* 0x00007800ff9c7624 */ /* 0x000fe200078e00ff */
[----:B------:R-:W-:Y:S01]  /*e3d0*/  BSSY B0, `(.L_x_28730) ;  /* 0x00000d6000007945 */ /* 0x000fe20003800000 */
[----:B------:R-:W1:Y:S01]  /*e3e0*/  I2F R173, R155 ;  /* 0x0000009b00ad7306 */ /* 0x000e620000201400 */
[----:B0-----:R-:W-:Y:S04]  /*e3f0*/  SHFL.DOWN PT, R172, R155, 0x2, 0x1f ;  /* 0x08401f009bac7f89 */ /* 0x001fe800000e0000 */
[----:B------:R-:W0:Y:S04]  /*e400*/  @!P1 LDS.64 R146, [R164.X8] ;  /* 0x00000000a4929984 */ /* 0x000e280000008a00 */
[----:B0-----:R-:W0:Y:S02]  /*e410*/  SHFL.DOWN PT, R161, R146, 0x2, 0x1f ;  /* 0x08401f0092a17f89 */ /* 0x001e2400000e0000 */
[----:B0-----:R-:W-:-:S04]  /*e420*/  FADD.FTZ R165, -R161, R146 ;  /* 0x00000092a1a57221 */ /* 0x001fc80000010100 */
[----:B------:R-:W-:-:S04]  /*e430*/  FMUL.FTZ R165, R165, R165 ;  /* 0x000000a5a5a57220 */ /* 0x000fc80000410000 */
[----:B-1----:R-:W-:Y:S02]  /*e440*/  FMUL.FTZ R174, R165, R173 ;  /* 0x000000ada5ae7220 */ /* 0x002fe40000410000 */
        /* <DEDUP_REMOVED lines=14> */
[----:B0-----:R-:W-:Y:S02]  /*e530*/  IADD3 R155, R165, R174, RZ ;  /* 0x000000aea59b7210 */ /* 0x001fe40007ffe0ff */
[----:B------:R-:W0:Y:S01]  /*e540*/  I2F R174, R174 ;  /* 0x000000ae00ae7306 */ /* 0x000e220000201400 */
[----:B-1----:R-:W-:Y:S01]  /*e550*/  FADD.FTZ R147, R164, R147 ;  /* 0x00000093a4937221 */ /* 0x002fe20000010000 */
[----:B------:R-:W-:Y:S01]  /*e560*/  @!P2 LEA R164, P3, R142, c[0x0][0x1a8], 0x2 ;  /* 0x00006a008ea4aa11 */ /* 0x000fe200078610ff */
[----:B--2---:R-:W-:-:S03]  /*e570*/  FADD.FTZ R173, R161, -R172 ;  /* 0x800000aca1ad7221 */ /* 0x004fc60000010000 */
[----:B------:R-:W-:Y:S02]  /*e580*/  @!P2 LEA.HI.X R165, R142, c[0x0][0x1ac], R145, 0x2, P3 ;  /* 0x00006b008ea5aa11 */ /* 0x000fe400018f1491 */
[----:B------:R-:W1:Y:S01]  /*e590*/  I2F R155, R155 ;  /* 0x0000009b009b7306 */ /* 0x000e620000201400 */
[----:B------:R-:W-:-:S04]  /*e5a0*/  FMUL.FTZ R173, R173, R173 ;  /* 0x000000adadad7220 */ /* 0x000fc80000410000 */
[----:B------:R-:W-:Y:S02]  /*e5b0*/  FMUL.FTZ R173, R146, R173 ;  /* 0x000000ad92ad7220 */ /* 0x000fe40000410000 */
[-C--:B0-----:R-:W-:Y:S02]  /*e5c0*/  FMUL.FTZ R172, R172, R174.reuse ;  /* 0x000000aeacac7220 */ /* 0x081fe40000410000 */
[----:B------:R-:W-:Y:S02]  /*e5d0*/  FMUL.FTZ R173, R173, R174 ;  /* 0x000000aeadad7220 */ /* 0x000fe40000410000 */
[----:B------:R-:W-:Y:S02]  /*e5e0*/  FFMA.FTZ R175, R146, R161, R172 ;  /* 0x000000a192af7223 */ /* 0x000fe400000100ac */
[----:B-1----:R-:W0:Y:S02]  /*e5f0*/  MUFU.RCP R146, R155 ;  /* 0x0000009b00927308 */ /* 0x002e240000001000 */
[----:B0-----:R-:W-:-:S02]  /*e600*/  FFMA.FTZ R173, R146, R173, R147 ;  /* 0x000000ad92ad7223 */ /* 0x001fc40000010093 */
[----:B------:R-:W-:Y:S01]  /*e610*/  FMUL.FTZ R175, R146, R175 ;  /* 0x000000af92af7220 */ /* 0x000fe20000410000 */
[----:B------:R-:W-:-:S03]  /*e620*/  @!P2 LEA R146, P1, R142, c[0x0][0x1a0], 0x2 ;  /* 0x000068008e92aa11 */ /* 0x000fc600078210ff */
[----:B------:R-:W0:Y:S01]  /*e630*/  SHFL.IDX PT, R173, R173, RZ, 0x1f ;  /* 0x00001fffadad7589 */ /* 0x000e2200000e0000 */
[----:B------:R-:W-:Y:S02]  /*e640*/  @!P2 LEA.HI.X R147, R142, c[0x0][0x1a4], R145, 0x2, P1 ;  /* 0x000069008e93aa11 */ /* 0x000fe400008f1491 */
[----:B------:R-:W-:Y:S01]  /*e650*/  ISETP.NE.AND P1, PT, RZ, UR8, PT ;  /* 0x00000008ff007c0c */ /* 0x000fe2000bf25270 */
[----:B------:R-:W1:Y:S01]  /*e660*/  SHFL.IDX PT, R175, R175, RZ, 0x1f ;  /* 0x00001fffafaf7589 */ /* 0x000e6200000e0000 */
[----:B0-----:R-:W-:Y:S02]  /*e670*/  FFMA.FTZ R155, R173, R156, c[0x0][0x228] ;  /* 0x00008a00ad9b7623 */ /* 0x001fe4000001009c */
[----:B-1----:R-:W-:Y:S01]  /*e680*/  FMUL.FTZ R156, R175, R175 ;  /* 0x000000afaf9c7220 */ /* 0x002fe20000410000 */
[----:B------:R0:W-:Y:S04]  /*e690*/  @!P2 STG.E [R146.64], R175 ;  /* 0x000000af9200a986 */ /* 0x0001e8000c101906 */
        /* <DEDUP_REMOVED lines=31> */
.L_x_28733:
[----:B------:R-:W-:Y:S05]  /*e890*/  BSYNC B1 ;  /* 0x0000000000017941 */ /* 0x000fea0003800000 */
.L_x_28732:
        /* <DEDUP_REMOVED lines=19> */
.L_x_28735:
[----:B------:R-:W-:Y:S05]  /*e9d0*/  BSYNC B1 ;  /* 0x0000000000017941 */ /* 0x000fea0003800000 */
.L_x_28734:
        /* <DEDUP_REMOVED lines=19> */
.L_x_28737:
[----:B------:R-:W-:Y:S05]  /*eb10*/  BSYNC B1 ;  /* 0x0000000000017941 */ /* 0x000fea0003800000 */
.L_x_28736:
        /* <DEDUP_REMOVED lines=19> */
.L_x_28739:
[----:B------:R-:W-:Y:S05]  /*ec50*/  BSYNC B1 ;  /* 0x0000000000017941 */ /* 0x000fea0003800000 */
.L_x_28738:
        /* <DEDUP_REMOVED lines=19> */
.L_x_28741:
[----:B------:R-:W-:Y:S05]  /*ed90*/  BSYNC B1 ;  /* 0x0000000000017941 */ /* 0x000fea0003800000 */
.L_x_28740:
        /* <DEDUP_REMOVED lines=19> */
.L_x_28743:
[----:B------:R-:W-:Y:S05]  /*eed0*/  BSYNC B1 ;  /* 0x0000000000017941 */ /* 0x000fea0003800000 */
.L_x_28742:
        /* <DEDUP_REMOVED lines=19> */
.L_x_28745:
[----:B------:R-:W-:Y:S05]  /*f010*/  BSYNC B1 ;  /* 0x0000000000017941 */ /* 0x000fea0003800000 */
.L_x_28744:
[----:B------:R-:W-:-:S13]  /*f020*/  ISETP.NE.AND P1, PT, R171, RZ, PT ;  /* 0x000000ffab00720c */ /* 0x000fda0003f25270 */
[----:B------:R-:W-:Y:S05]  /*f030*/  @!P1 BRA `(.L_x_28731) ;  /* 0x000000f000009947 */ /* 0x000fea0003800000 */
[--C-:B0-----:R-:W-:Y:S02]  /*f040*/  FADD.FTZ R164, R138, -R156.reuse ;  /* 0x8000009c8aa47221 */ /* 0x101fe40000010000 */
[--C-:B------:R-:W-:Y:S02]  /*f050*/  FADD.FTZ R144, R136, -R156.reuse ;  /* 0x8000009c88907221 */ /* 0x100fe40000010000 */
[----:B------:R-:W-:Y:S01]  /*f060*/  FMUL.FTZ R173, R155, R164 ;  /* 0x000000a49bad7220 */ /* 0x000fe20000410000 */
[----:B------:R-:W-:Y:S01]  /*f070*/  HFMA2.MMA R164, -RZ, RZ, 0, 9.5367431640625e-07 ;  /* 0x00000010ffa47435 */ /* 0x000fe200000001ff */
[--C-:B------:R-:W-:Y:S02]  /*f080*/  FADD.FTZ R146, R137, -R156.reuse ;  /* 0x8000009c89927221 */ /* 0x100fe40000010000 */
[----:B------:R-:W-:Y:S02]  /*f090*/  FADD.FTZ R156, R139, -R156 ;  /* 0x8000009c8b9c7221 */ /* 0x000fe40000010000 */
        /* <DEDUP_REMOVED lines=9> */
.L_x_28731:
[----:B0-----:R-:W-:Y:S05]  /*f130*/  BSYNC B0 ;  /* 0x0000000000007941 */ /* 0x001fea0003800000 */
.L_x_28730:
[----:B------:R-:W-:Y:S02]  /*f140*/  LOP3.LUT P1, RZ, R149, 0xff, RZ, 0xc0, !PT ;  /* 0x000000ff95ff7812 */ /* 0x000fe4000782c0ff */
[----:B------:R-:W-:Y:S02]  /*f150*/  IADD3 R142, R142, c[0x0][0x160], RZ ;  /* 0x000058008e8e7a10 */ /* 0x000fe40007ffe0ff */
[----:B------:R-:W-:Y:S02]  /*f160*/  SEL R149, RZ, 0x1, P1 ;  /* 0x00000001ff957807 */ /* 0x000fe40000800000 */
[----:B------:R-:W-:-:S13]  /*f170*/  ISETP.GE.AND P1, PT, R142, c[0x0][0x164], PT ;  /* 0x000059008e007a0c */ /* 0x000fda0003f26270 */
[----:B------:R-:W-:Y:S01]  /*f180*/  @P1 CALL.REL.NOINC `(.L_x_28746) ;  /* 0x0000001000001944 */ /* 0x000fe20003c00000 */
[----:B------:R-:W-:Y:S05]  /*f190*/  BRA `(.L_x_28747) ;  /* 0xffff1f0000007947 */ /* 0x000fea000383ffff */
.L_x_28746:
[----:B------:R-:W-:Y:S05]  /*f1a0*/  EXIT ;  /* 0x000000000000794d */ /* 0x000fea0003800000 */
.L_x_28728:
[----:B------:R-:W-:Y:S01]  /*f1b0*/  IMAD.MOV.U32 R156, RZ, RZ, 0x1 ;  /* 0x00000001ff9c7424 */ /* 0x000fe200078e00ff */
[----:B------:R-:W-:Y:S01]  /*f1c0*/  MOV R174, 0xffffffff ;  /* 0xffffffff00ae7802 */ /* 0x000fe20000000f00 */
[----:B------:R-:W-:Y:S01]  /*f1d0*/  IMAD.MOV.U32 R161, RZ, RZ, 0x1f ;  /* 0x0000001fffa17424 */ /* 0x000fe200078e00ff */
[----:B------:R-:W-:Y:S02]  /*f1e0*/  MOV R164, 0xf200 ;  /* 0x0000f20000a47802 */ /* 0x000fe40000000f00 */
[----:B-1---5:R-:W-:Y:S05]  /*f1f0*/  CALL.REL.NOINC `($__internal_158_$__cuda_sm70_shflsync_bfly_p) ;  /* 0x000007f000007944 */ /* 0x022fea0003c00000 */
[----:B-1----:R-:W-:Y:S01]  /*f200*/  IMAD.MOV.U32 R146, RZ, RZ, R156 ;  /* 0x000000ffff927224 */ /* 0x002fe200078e009c */
[----:B0-----:R-:W-:Y:S05]  /*f210*/  BRA `(.L_x_28748) ;  /* 0xffffeb3000007947 */ /* 0x001fea000383ffff */
.L_x_28729:
[----:B------:R-:W-:Y:S01]  /*f220*/  HFMA2.MMA R161, -RZ, RZ, 0, 1.847743988037109375e-06 ;  /* 0x0000001fffa17435 */ /* 0x000fe200000001ff */
[----:B------:R-:W-:Y:S01]  /*f230*/  IMAD.MOV.U32 R156, RZ, RZ, 0x2 ;  /* 0x00000002ff9c7424 */ /* 0x000fe200078e00ff */
[----:B------:R-:W-:Y:S01]  /*f240*/  MOV R164, 0xf270 ;  /* 0x0000f27000a47802 */ /* 0x000fe20000000f00 */
[----:B------:R-:W-:-:S03]  /*f250*/  IMAD.MOV.U32 R174, RZ, RZ, -0x1 ;  /* 0xffffffffffae7424 */ /* 0x000fc600078e00ff */
[----:B-1---5:R-:W-:Y:S05]  /*f260*/  CALL.REL.NOINC `($__internal_158_$__cuda_sm70_shflsync_bfly_p) ;  /* 0x0000078000007944 */ /* 0x022fea0003c00000 */
[----:B01----:R-:W-:Y:S01]  /*f270*/  FADD.FTZ R147, R147, R156 ;  /* 0x0000009c93937221 */ /* 0x003fe20000010000 */
[----:B------:R-:W-:Y:S01]  /*f280*/  MOV R161, 0x1f ;  /* 0x0000001f00a17802 */ /* 0x000fe20000000f00 */
[----:B------:R-:W-:Y:S01]  /*f290*/  IMAD.MOV.U32 R156, RZ, RZ, 0x4 ;  /* 0x00000004ff9c7424 */ /* 0x000fe200078e00ff */
[----:B------:R-:W-:Y:S01]  /*f2a0*/  MOV R164, 0xf2d0 ;  /* 0x0000f2d000a47802 */ /* 0x000fe20000000f00 */
[----:B------:R-:W-:-:S02]  /*f2b0*/  IMAD.MOV.U32 R174, RZ, RZ, -0x1 ;  /* 0xffffffffffae7424 */ /* 0x000fc400078e00ff */
[----:B------:R-:W-:Y:S05]  /*f2c0*/  CALL.REL.NOINC `($__internal_158_$__cuda_sm70_shflsync_bfly_p) ;  /* 0x0000072000007944 */ /* 0x000fea0003c00000 */
[----:B0-----:R-:W-:Y:S01]  /*f2d0*/  HFMA2.MMA R161, -RZ, RZ, 0, 1.847743988037109375e-06 ;  /* 0x0000001fffa17435 */ /* 0x001fe200000001ff */
[----:B-1----:R-:W-:Y:S01]  /*f2e0*/  FADD.FTZ R147, R147, R156 ;  /* 0x0000009c93937221 */ /* 0x002fe20000010000 */
[----:B------:R-:W-:Y:S01]  /*f2f0*/  MOV R164, 0xf330 ;  /* 0x0000f33000a47802 */ /* 0x000fe20000000f00 */
[----:B------:R-:W-:-:S02]  /*f300*/  IMAD.MOV.U32 R156, RZ, RZ, 0x8 ;  /* 0x00000008ff9c7424 */ /* 0x000fc400078e00ff */
[----:B------:R-:W-:Y:S02]  /*f310*/  IMAD.MOV.U32 R174, RZ, RZ, -0x1 ;  /* 0xffffffffffae7424 */ /* 0x000fe400078e00ff */
[----:B------:R-:W-:Y:S05]  /*f320*/  CALL.REL.NOINC `($__internal_158_$__cuda_sm70_shflsync_bfly_p) ;  /* 0x000006c000007944 */ /* 0x000fea0003c00000 */
[----:B01----:R-:W-:Y:S01]  /*f330*/  FADD.FTZ R147, R147, R156 ;  /* 0x0000009c93937221 */ /* 0x003fe20000010000 */
[----:B------:R-:W-:Y:S01]  /*f340*/  MOV R161, 0x1f ;  /* 0x0000001f00a17802 */ /* 0x000fe20000000f00 */
[----:B------:R-:W-:Y:S01]  /*f350*/  IMAD.MOV.U32 R156, RZ, RZ, 0x10 ;  /* 0x00000010ff9c7424 */ /* 0x000fe200078e00ff */
[----:B------:R-:W-:Y:S01]  /*f360*/  MOV R164, 0xf390 ;  /* 0x0000f39000a47802 */ /* 0x000fe20000000f00 */
[----:B------:R-:W-:Y:S02]  /*f370*/  IMAD.MOV.U32 R174, RZ, RZ, -0x1 ;  /* 0xffffffffffae7424 */ /* 0x000fe400078e00ff */
[----:B------:R-:W-:Y:S05]  /*f380*/  CALL.REL.NOINC `($__internal_158_$__cuda_sm70_shflsync_bfly_p) ;  /* 0x0000066000007944 */ /* 0x000fea0003c00000 */
[----:B-1----:R-:W-:Y:S01]  /*f390*/  FADD.FTZ R146, R147, R156 ;  /* 0x0000009c93927221 */ /* 0x002fe20000010000 */
[----:B------:R-:W-:Y:S01]  /*f3a0*/  P2R R164, PR, RZ, 0x40 ;  /* 0x00000040ffa47803 */ /* 0x000fe20000000000 */
[----:B0-----:R-:W-:Y:S01]  /*f3b0*/  IMAD.MOV.U32 R174, RZ, RZ, -0x1 ;  /* 0xffffffffffae7424 */ /* 0x001fe200078e00ff */
[----:B------:R-:W-:Y:S01]  /*f3c0*/  ISETP.NE.AND P6, PT, R173, RZ, PT ;  /* 0x000000ffad00720c */ /* 0x000fe20003fc5270 */
        /* <DEDUP_REMOVED lines=68> */
[----:B------:R-:W-:Y:S01]  /*f810*/  HFMA2.MMA R161, -RZ, RZ, 0, 1.847743988037109375e-06 ;  /* 0x0000001fffa17435 */ /* 0x000fe200000001ff */
[----:B------:R-:W-:-:S05]  /*f820*/  IMAD.MOV.U32 R156, RZ, RZ, 0x1 ;  /* 0x00000001ff9c7424 */ /* 0x000fca00078e00ff */
[----:B------:R-:W-:Y:S05]  /*f830*/  CALL.REL.NOINC `($__internal_158_$__cuda_sm70_shflsync_bfly_p) ;  /* 0x000001b000007944 */ /* 0x000fea0003c00000 */
[----:B01----:R-:W-:Y:S01]  /*f840*/  FADD.FTZ R147, R147, R156 ;  /* 0x0000009c93937221 */ /* 0x003fe20000010000 */
[----:B------:R-:W-:Y:S01]  /*f850*/  MOV R161, 0x1f ;  /* 0x0000001f00a17802 */ /* 0x000fe20000000f00 */
[----:B------:R-:W-:Y:S01]  /*f860*/  IMAD.MOV.U32 R156, RZ, RZ, 0x2 ;  /* 0x00000002ff9c7424 */ /* 0x000fe200078e00ff */
[----:B------:R-:W-:Y:S01]  /*f870*/  MOV R164, 0xf8a0 ;  /* 0x0000f8a000a47802 */ /* 0x000fe20000000f00 */
[----:B------:R-:W-:Y:S02]  /*f880*/  IMAD.MOV.U32 R174, RZ, RZ, -0x1 ;  /* 0xffffffffffae7424 */ /* 0x000fe400078e00ff */
[----:B------:R-:W-:Y:S05]  /*f890*/  CALL.REL.NOINC `($__internal_158_$__cuda_sm70_shflsync_bfly_p) ;  /* 0x0000015000007944 */ /* 0x000fea0003c00000 */
[----:B0-----:R-:W-:Y:S01]  /*f8a0*/  HFMA2.MMA R161, -RZ, RZ, 0, 1.847743988037109375e-06 ;  /* 0x0000001fffa17435 */ /* 0x001fe200000001ff */
[----:B-1----:R-:W-:Y:S01]  /*f8b0*/  FADD.FTZ R147, R147, R156 ;  /* 0x0000009c93937221 */ /* 0x002fe20000010000 */
[----:B------:R-:W-:Y:S01]  /*f8c0*/  MOV R164, 0xf900 ;  /* 0x0000f90000a47802 */ /* 0x000fe20000000f00 */
[----:B------:R-:W-:Y:S02]  /*f8d0*/  IMAD.MOV.U32 R156, RZ, RZ, 0x4 ;  /* 0x00000004ff9c7424 */ /* 0x000fe400078e00ff */
[----:B------:R-:W-:-:S02]  /*f8e0*/  IMAD.MOV.U32 R174, RZ, RZ, -0x1 ;  /* 0xffffffffffae7424 */ /* 0x000fc400078e00ff */
[----:B------:R-:W-:Y:S05]  /*f8f0*/  CALL.REL.NOINC `($__internal_158_$__cuda_sm70_shflsync_bfly_p) ;  /* 0x000000f000007944 */ /* 0x000fea0003c00000 */
[----:B01----:R-:W-:Y:S01]  /*f900*/  FADD.FTZ R147, R147, R156 ;  /* 0x0000009c93937221 */ /* 0x003fe20000010000 */
[----:B------:R-:W-:Y:S01]  /*f910*/  MOV R161, 0x1f ;  /* 0x0000001f00a17802 */ /* 0x000fe20000000f00 */
[----:B------:R-:W-:Y:S01]  /*f920*/  IMAD.MOV.U32 R156, RZ, RZ, 0x8 ;  /* 0x00000008ff9c7424 */ /* 0x000fe200078e00ff */
[----:B------:R-:W-:Y:S01]  /*f930*/  MOV R164, 0xf960 ;  /* 0x0000f96000a47802 */ /* 0x000fe20000000f00 */
[----:B------:R-:W-:-:S02]  /*f940*/  IMAD.MOV.U32 R174, RZ, RZ, -0x1 ;  /* 0xffffffffffae7424 */ /* 0x000fc400078e00ff */
[----:B------:R-:W-:Y:S05]  /*f950*/  CALL.REL.NOINC `($__internal_158_$__cuda_sm70_shflsync_bfly_p) ;  /* 0x0000009000007944 */ /* 0x000fea0003c00000 */
[----:B-1----:R-:W-:Y:S01]  /*f960*/  FADD.FTZ R172, R147, R156 ;  /* 0x0000009c93ac7221 */ /* 0x002fe20000010000 */
[----:B0-----:R-:W-:Y:S01]  /*f970*/  HFMA2.MMA R161, -RZ, RZ, 0, 1.847743988037109375e-06 ;  /* 0x0000001fffa17435 */ /* 0x001fe200000001ff */
[----:B------:R-:W-:Y:S01]  /*f980*/  IMAD.MOV.U32 R156, RZ, RZ, 0x10 ;  /* 0x00000010ff9c7424 */ /* 0x000fe200078e00ff */
[----:B------:R-:W-:Y:S01]  /*f990*/  MOV R164, 0xf9d0 ;  /* 0x0000f9d000a47802 */ /* 0x000fe20000000f00 */
[----:B------:R-:W-:-:S02]  /*f9a0*/  IMAD.MOV.U32 R174, RZ, RZ, -0x1 ;  /* 0xffffffffffae7424 */ /* 0x000fc400078e00ff */
[----:B------:R-:W-:Y:S02]  /*f9b0*/  IMAD.MOV.U32 R147, RZ, RZ, R172 ;  /* 0x000000ffff937224 */ /* 0x000fe400078e00ac */
[----:B------:R-:W-:Y:S05]  /*f9c0*/  CALL.REL.NOINC `($__internal_158_$__cuda_sm70_shflsync_bfly_p) ;  /* 0x0000002000007944 */ /* 0x000fea0003c00000 */
[----:B-1----:R-:W-:Y:S01]  /*f9d0*/  MOV R165, R156 ;  /* 0x0000009c00a57202 */ /* 0x002fe20000000f00 */
[----:B0-----:R-:W-:Y:S05]  /*f9e0*/  BRA `(.L_x_28749) ;  /* 0xffffe8e000007947 */ /* 0x001fea000383ffff */
        .weak           $__internal_158_$__cuda_sm70_shflsync_bfly_p
        .type           $__internal_158_$__cuda_sm70_shflsync_bfly_p,@function
        .size           $__internal_158_$__cuda_sm70_shflsync_bfly_p,(.L_x_29222 - $__internal_158_$__cuda_sm70_shflsync_bfly_p)
$__internal_158_$__cuda_sm70_shflsync_bfly_p:
[----:B------:R-:W-:Y:S01]  /*f9f0*/  IMAD.MOV.U32 R165, RZ, RZ, 0x0 ;  /* 0x00000000ffa57424 */ /* 0x000fe200078e00ff */
[----:B------:R-:W-:Y:S04]  /*fa00*/  WARPSYNC R174 ;  /* 0x000000ae00007348 */ /* 0x000fe80003800000 */
[----:B------:R0:W1:Y:S01]  /*fa10*/  SHFL.BFLY PT, R156, R147, R156, R161 ;  /* 0x0c00009c939c7389 */ /* 0x00006200000e00a1 */
[----:B------:R-:W-:Y:S05]  /*fa20*/  RET.REL.NODEC R164 `(_ZN10layer_norm13ln_fwd_kernelINS_13Kernel_traitsIfffffjLj4096ELj1ELj1ELj4ELj16ENS_18Kernel_traits_baseILj4096EfffffjLj128EEEEELb1ELb1ELb1ELb0EEEvNS_9FwdParamsE) ;  /* 0xffff05d0a4007950 */ /* 0x000fea0003c3ffff */
.L_x_28750:
        /* <DEDUP_REMOVED lines=13> */
.L_x_29222:


//--------------------- .text._ZN10layer_norm13ln_fwd_kernelINS_13Kernel_traitsIfffffjLj4096ELj1ELj1ELj4ELj16ENS_18Kernel_traits_baseILj4096EfffffjLj128EEEEELb1ELb1ELb1ELb1EEEvNS_9FwdParamsE --------------------------
	.section	.text._ZN10layer_norm13ln_fwd_kernelINS_13Kernel_traitsIfffffjLj4096ELj1ELj1ELj4ELj16ENS_18Kernel_traits_baseILj4096EfffffjLj128EEEEELb1ELb1ELb1ELb1EEEvNS_9FwdParamsE,"ax",@progbits
	.sectioninfo	@"SHI_REGISTERS=167"
	.align	128
        .global         _ZN10layer_norm13ln_fwd_kernelINS_13Kernel_traitsIfffffjLj4096ELj1ELj1ELj4ELj16ENS_18Kernel_traits_baseILj4096EfffffjLj128EEEEELb1ELb1ELb1ELb1EEEvNS_9FwdParamsE
        .type           _ZN10layer_norm13ln_fwd_kernelINS_13Kernel_traitsIfffffjLj4096ELj1ELj1ELj4ELj16ENS_18Kernel_traits_baseILj4096EfffffjLj128EEEEELb1ELb1ELb1ELb1EEEvNS_9FwdParamsE,@function
        .size           _ZN10layer_norm13ln_fwd_kernelINS_13Kernel_traitsIfffffjLj4096ELj1ELj1ELj4ELj16ENS_18Kernel_traits_baseILj4096EfffffjLj128EEEEELb1ELb1ELb1ELb1EEEvNS_9FwdParamsE,(.L_x_29223 - _ZN10layer_norm13ln_fwd_kernelINS_13Kernel_traitsIfffffjLj4096ELj1ELj1ELj4ELj16ENS_18Kernel_traits_baseILj4096EfffffjLj128EEEEELb1ELb1ELb1ELb1EEEvNS_9FwdParamsE)
        .other          _ZN10layer_norm13ln_fwd_kernelINS_13Kernel_traitsIfffffjLj4096ELj1ELj1ELj4ELj16ENS_18Kernel_traits_baseILj4096EfffffjLj128EEEEELb1ELb1ELb1ELb1EEEvNS_9FwdParamsE,@"STO_CUDA_ENTRY STV_DEFAULT"
_ZN10layer_norm13ln_fwd_kernelINS_13Kernel_traitsIfffffjLj4096ELj1ELj1ELj4ELj16ENS_18Kernel_traits_baseILj4096EfffffjLj128EEEEELb1ELb1ELb1ELb1EEEvNS_9FwdParamsE:
.text._ZN10layer_norm13ln_fwd_kernelINS_13Kernel_traitsIfffffjLj4096ELj1ELj1ELj4ELj16ENS_18Kernel_traits_baseILj4096EfffffjLj128EEEEELb1ELb1ELb1ELb1EEEvNS_9FwdParamsE:
        /* <DEDUP_REMOVED lines=46> */
[C---:B------:R-:W-:Y:S01]  /*02e0*/  IMAD.SHL.U32 R0, R153.reuse, 0x10, RZ ;  /* 0x0000001099007824 */ /* 0x040fe200078e00ff */
[----:B------:R-:W-:Y:S01]  /*02f0*/  UIADD3 UR12, UR5, 0x76cf5d0a, URZ ;  /* 0x76cf5d0a050c7890 */ /* 0x000fe2000fffe03f */
[----:B------:R-:W-:Y:S01]  /*0300*/  LOP3.LUT R153, R153, 0x7f, RZ, 0xc0, !PT ;  /* 0x0000007f99997812 */ /* 0x000fe200078ec0ff */
        /* <DEDUP_REMOVED lines=8> */
[----:B------:R-:W-:Y:S01]  /*0390*/  UIADD3 UR18, UR5, -0x56f99767, URZ ;  /* 0xa906689905127890 */ /* 0x000fe2000fffe03f */
[----:B------:R-:W-:Y:S01]  /*03a0*/  LEA R104, P3, R153, c[0x0][0x1c8], 0x4 ;  /* 0x0000720099687a11 */ /* 0x000fe200078620ff */
[----:B------:R-:W-:Y:S01]  /*03b0*/  UIADD3 UR17, UR4, 0x1715609d, URZ ;  /* 0x1715609d04117890 */ /* 0x000fe2000fffe03f */
[----:B------:R-:W-:Y:S01]  /*03c0*/  IMAD.WIDE.U32 R6, R6, -0x2daee0ad, RZ ;  /* 0xd2511f5306067825 */ /* 0x000fe200078e00ff */
[----:B------:R-:W-:Y:S01]  /*03d0*/  LOP3.LUT R3, R9, UR11, R10, 0x96, !PT ;  /* 0x0000000b09037c12 */ /* 0x000fe2000f8e960a */
[----:B------:R-:W-:Y:S01]  /*03e0*/  UIADD3 UR19, UR4, -0x4ab325aa, URZ ;  /* 0xb54cda5604137890 */ /* 0x000fe2000fffe03f */
[----:B------:R-:W-:Y:S01]  /*03f0*/  IADD3.X R105, RZ, c[0x0][0x1cc], RZ, P3, !PT ;  /* 0x00007300ff697a10 */ /* 0x000fe20001ffe4ff */
        /* <DEDUP_REMOVED lines=27> */
[----:B------:R-:W-:Y:S01]  /*05b0*/  IMAD.HI.U32 R5, R107, -0x326172a9, RZ ;  /* 0xcd9e8d576b057827 */ /* 0x000fe200078e00ff */
[----:B------:R-:W-:-:S03]  /*05c0*/  CS2R R8, SRZ ;  /* 0x0000000000087805 */ /* 0x000fc6000001ff00 */
[----:B------:R-:W-:Y:S01]  /*05d0*/  IMAD.X R7, RZ, RZ, c[0x0][0x21c], P1 ;  /* 0x00008700ff077624 */ /* 0x000fe200008e06ff */
[----:B------:R-:W-:Y:S01]  /*05e0*/  LOP3.LUT R108, R5, UR23, R10, 0x96, !PT ;  /* 0x00000017056c7c12 */ /* 0x000fe2000f8e960a */
[----:B------:R-:W-:Y:S01]  /*05f0*/  IMAD.HI.U32 R3, R106, -0x2daee0ad, RZ ;  /* 0xd2511f536a037827 */ /* 0x000fe200078e00ff */
[----:B------:R-:W-:Y:S01]  /*0600*/  CS2R R10, SRZ ;  /* 0x00000000000a7805 */ /* 0x000fe2000001ff00 */
[----:B------:R-:W-:Y:S01]  /*0610*/  ISETP.GE.AND P1, PT, R154, c[0x0][0x164], PT ;  /* 0x000059009a007a0c */ /* 0x000fe20003f26270 */
[----:B------:R0:W5:Y:S02]  /*0620*/  @P0 LDG.E.128 R12, [R6.64+0x800] ;  /* 0x00080006060c0981 */ /* 0x000164000c1e1d00 */
        /* <DEDUP_REMOVED lines=32> */
[----:B------:R-:W-:Y:S01]  /*0830*/  HFMA2.MMA R5, -RZ, RZ, 0, 0 ;  /* 0x00000000ff057435 */ /* 0x000fe200000001ff */
[----:B0-----:R-:W-:-:S02]  /*0840*/  IMAD.MOV.U32 R6, RZ, RZ, 0x1 ;  /* 0x00000001ff067424 */ /* 0x001fc400078e00ff */
[----:B--2---:R-:W-:Y:S02]  /*0850*/  IMAD R2, R106, -0x2daee0ad, RZ ;  /* 0xd2511f536a027824 */ /* 0x004fe400078e02ff */
[----:B------:R-:W-:-:S05]  /*0860*/  IMAD.HI.U32 R3, R108, -0x2daee0ad, RZ ;  /* 0xd2511f536c037827 */ /* 0x000fca00078e00ff */
[----:B------:R-:W-:Y:S01]  /*0870*/  LOP3.LUT R2, R3, UR26, R2, 0x96, !PT ;  /* 0x0000001a03027c12 */ /* 0x000fe2000f8e9602 */
[----:B------:R-:W-:Y:S01]  /*0880*/  IMAD R148, R148, -0x326172a9, RZ ;  /* 0xcd9e8d5794947824 */ /* 0x000fe200078e02ff */
[----:B------:R-:W-:Y:S01]  /*0890*/  LOP3.LUT R3, R4, 0x3, RZ, 0xc0, !PT ;  /* 0x0000000304037812 */ /* 0x000fe200078ec0ff */
[----:B------:R-:W-:Y:S01]  /*08a0*/  IMAD R4, R108, -0x2daee0ad, RZ ;  /* 0xd2511f536c047824 */ /* 0x000fe200078e02ff */
[----:B-1----:R-:W-:Y:S02]  /*08b0*/  ULDC.U8 UR8, c[0x0][0x1f0] ;  /* 0x00007c0000087ab9 */ /* 0x002fe40000000000 */
.L_x_29060:
        /* <DEDUP_REMOVED lines=12> */
[----:B------:R-:W-:-:S05]  /*0980*/  @P2 IADD3 R116, R118, -0x1, RZ ;  /* 0xffffffff76742810 */ /* 0x000fca0007ffe0ff */
[----:B------:R-:W-:-:S05]  /*0990*/  @P2 IMAD R116, R116, c[0x0][0x168], RZ ;  /* 0x00005a0074742a24 */ /* 0x000fca00078e02ff */
[----:B------:R-:W-:-:S04]  /*09a0*/  @P2 SHF.R.S32.HI R115, RZ, 0x1f, R116 ;  /* 0x0000001fff732819 */ /* 0x000fc80000011474 */
[----:B------:R-:W-:Y:S01]  /*09b0*/  @P2 LEA.HI R112, R115, R116, RZ, 0x2 ;  /* 0x0000007473702211 */ /* 0x000fe200078f10ff */
[----:B------:R-:W-:-:S03]  /*09c0*/  @P0 IMAD.WIDE.U32 R116, R160, R117, c[0x0][0x180] ;  /* 0x00006000a0740625 */ /* 0x000fc600078e0075 */
[----:B------:R-:W-:Y:S01]  /*09d0*/  @P2 LEA.HI.SX32 R156, R112, R153, 0x1e ;  /* 0x00000099709c2211 */ /* 0x000fe200078ff2ff */
[----:B------:R-:W-:Y:S01]  /*09e0*/  @P2 IMAD.MOV.U32 R115, RZ, RZ, 0x10 ;  /* 0x00000010ff732424 */ /* 0x000fe200078e00ff */
[----:B------:R-:W2:Y:S01]  /*09f0*/  @P0 LDG.E.128 R104, [R116.64] ;  /* 0x0000000674680981 */ /* 0x000ea2000c1e1d00 */
[----:B------:R-:W-:-:S04]  /*0a00*/  IMAD.WIDE R112, R154, R155, c[0x0][0x1d8] ;  /* 0x000076009a707625 */ /* 0x000fc800078e029b */
[----:B------:R-:W-:Y:S01]  /*0a10*/  @P2 IMAD.WIDE.U32 R114, R156, R115, c[0x0][0x170] ;  /* 0x00005c009c722625 */ /* 0x000fe200078e0073 */
[----:B-----5:R0:W5:Y:S04]  /*0a20*/  LDG.E R158, [R112.64] ;  /* 0x00000006709e7981 */ /* 0x020168000c1e1900 */
        /* <DEDUP_REMOVED lines=21> */
.L_x_28754:
[----:B------:R-:W-:Y:S02]  /*0b80*/  MOV R112, R148 ;  /* 0x0000009400707202 */ /* 0x000fe40000000f00 */
.L_x_28755:
[----:B------:R-:W-:Y:S05]  /*0b90*/  BSYNC B1 ;  /* 0x0000000000017941 */ /* 0x000fea0003800000 */
.L_x_28753:
        /* <DEDUP_REMOVED lines=16> */
.L_x_28759:
[----:B------:R-:W-:Y:S05]  /*0ca0*/  BSYNC B2 ;  /* 0x0000000000027941 */ /* 0x000fea0003800000 */
.L_x_28758:
        /* <DEDUP_REMOVED lines=44> */
.L_x_28757:
[----:B------:R-:W-:Y:S05]  /*0f70*/  BSYNC B1 ;  /* 0x0000000000017941 */ /* 0x000fea0003800000 */
.L_x_28756:
        /* <DEDUP_REMOVED lines=10> */
.L_x_28752:
[----:B0-----:R-:W-:Y:S05]  /*1020*/  BSYNC B0 ;  /* 0x0000000000007941 */ /* 0x001fea0003800000 */
.L_x_28751:
        /* <DEDUP_REMOVED lines=18> */
.L_x_28763:
[----:B------:R-:W-:Y:S02]  /*1150*/  MOV R3, R148 ;  /* 0x0000009400037202 */ /* 0x000fe40000000f00 */
.L_x_28764:
[----:B------:R-:W-:Y:S05]  /*1160*/  BSYNC B1 ;  /* 0x0000000000017941 */ /* 0x000fea0003800000 */
.L_x_28762:
        /* <DEDUP_REMOVED lines=16> */
.L_x_28768:
[----:B------:R-:W-:Y:S05]  /*1270*/  BSYNC B2 ;  /* 0x0000000000027941 */ /* 0x000fea0003800000 */
.L_x_28767:
        /* <DEDUP_REMOVED lines=44> */
.L_x_28766:
[----:B------:R-:W-:Y:S05]  /*1540*/  BSYNC B1 ;  /* 0x0000000000017941 */ /* 0x000fea0003800000 */
.L_x_28765:
        /* <DEDUP_REMOVED lines=10> */
.L_x_28761:
[----:B------:R-:W-:Y:S05]  /*15f0*/  BSYNC B0 ;  /* 0x0000000000007941 */ /* 0x000fea0003800000 */
.L_x_28760:
        /* <DEDUP_REMOVED lines=18> */
.L_x_28772:
[----:B------:R-:W-:Y:S02]  /*1720*/  MOV R3, R148 ;  /* 0x0000009400037202 */ /* 0x000fe40000000f00 */
.L_x_28773:
[----:B------:R-:W-:Y:S05]  /*1730*/  BSYNC B1 ;  /* 0x0000000000017941 */ /* 0x000fea0003800000 */
.L_x_28771:
        /* <DEDUP_REMOVED lines=16> */
.L_x_28777:
[----:B------:R-:W-:Y:S05]  /*1840*/  BSYNC B2 ;  /* 0x0000000000027941 */ /* 0x000fea0003800000 */
.L_x_28776:
        /* <DEDUP_REMOVED lines=44> */
.L_x_28775:
[----:B------:R-:W-:Y:S05]  /*1b10*/  BSYNC B1 ;  /* 0x0000000000017941 */ /* 0x000fea0003800000 */
.L_x_28774:
        /* <DEDUP_REMOVED lines=10> */
.L_x_28770:
[----:B------:R-:W-:Y:S05]  /*1bc0*/  BSYNC B0 ;  /* 0x0000000000007941 */ /* 0x000fea0003800000 */
.L_x_28769:
        /* <DEDUP_REMOVED lines=18> */
.L_x_28781:
[----:B------:R-:W-:Y:S02]  /*1cf0*/  MOV R3, R148 ;  /* 0x0000009400037202 */ /* 0x000fe40000000f00 */
.L_x_28782:
[----:B------:R-:W-:Y:S05]  /*1d00*/  BSYNC B1 ;  /* 0x0000000000017941 */ /* 0x000fea0003800000 */
.L_x_28780:
        /* <DEDUP_REMOVED lines=16> */
.L_x_28786:
[----:B------:R-:W-:Y:S05]  /*1e10*/  BSYNC B2 ;  /* 0x0000000000027941 */ /* 0x000fea0003800000 */
.L_x_28785:
        /* <DEDUP_REMOVED lines=44> */
.L_x_28784:
[----:B------:R-:W-:Y:S05]  /*20e0*/  BSYNC B1 ;  /* 0x0000000000017941 */ /* 0x000fea0003800000 */
.L_x_28783:
        /* <DEDUP_REMOVED lines=10> */
.L_x_28779:
[----:B------:R-:W-:Y:S05]  /*2190*/  BSYNC B0 ;  /* 0x0000000000007941 */ /* 0x000fea0003800000 */
.L_x_28778:
        /* <DEDUP_REMOVED lines=8> */
[----:B------:R-:W-:Y:S02]  /*2220*/  SHF.L.U32 R113, R145, 0x10, RZ ;  /* 0x0000001091717819 */ /* 0x000fe400000006ff */
[----:B------:R-:W-:Y:S02]  /*2230*/  LOP3.LUT R3, R146, 0xffff, RZ, 0xc0, !PT ;  /* 0x0000ffff92037812 */ /* 0x000fe400078ec0ff */
[----:B0-----:R-:W-:Y:S02]  /*2240*/  LOP3.LUT R118, R113, 0xff0000, RZ, 0xc0, !PT ;  /* 0x00ff000071767812 */ /* 0x001fe400078ec0ff */
[----:B------:R-:W-:Y:S02]  /*2250*/  LOP3.LUT R120, R144, 0xff, RZ, 0xc0, !PT ;  /* 0x000000ff90787812 */ /* 0x000fe400078ec0ff */
[----:B------:R-:W-:Y:S01]  /*2260*/  LOP3.LUT R122, R7, 0xff, RZ, 0xc0, !PT ;  /* 0x000000ff077a7812 */ /* 0x000fe200078ec0ff */
[----:B------:R-:W-:-:S02]  /*2270*/  IMAD R3, R3, 0x1000000, R118 ;  /* 0x0100000003037824 */ /* 0x000fc400078e0276 */
[----:B------:R-:W-:-:S04]  /*2280*/  IMAD.WIDE.U32 R118, R156, R155, c[0x0][0x190] ;  /* 0x000064009c767625 */ /* 0x000fc800078e009b */
[----:B------:R-:W-:-:S05]  /*2290*/  IMAD R3, R120, 0x100, R3 ;  /* 0x0000010078037824 */ /* 0x000fca00078e0203 */
[----:B------:R-:W-:-:S05]  /*22a0*/  IADD3 R3, R3, R122, RZ ;  /* 0x0000007a03037210 */ /* 0x000fca0007ffe0ff */
[----:B------:R0:W-:Y:S02]  /*22b0*/  STG.E [R118.64], R3 ;  /* 0x0000000376007986 */ /* 0x0001e4000c101906 */
.L_x_28788:
[----:B------:R-:W-:Y:S05]  /*22c0*/  BSYNC B0 ;  /* 0x0000000000007941 */ /* 0x000fea0003800000 */
.L_x_28787:
        /* <DEDUP_REMOVED lines=21> */
.L_x_28792:
[----:B------:R-:W-:Y:S02]  /*2420*/  IMAD.MOV.U32 R3, RZ, RZ, R148 ;  /* 0x000000ffff037224 */ /* 0x000fe400078e0094 */
.L_x_28793:
[----:B------:R-:W-:Y:S05]  /*2430*/  BSYNC B1 ;  /* 0x0000000000017941 */ /* 0x000fea0003800000 */
.L_x_28791:
        /* <DEDUP_REMOVED lines=16> */
.L_x_28797:
[----:B------:R-:W-:Y:S05]  /*2540*/  BSYNC B2 ;  /* 0x0000000000027941 */ /* 0x000fea0003800000 */
.L_x_28796:
        /* <DEDUP_REMOVED lines=44> */
.L_x_28795:
[----:B------:R-:W-:Y:S05]  /*2810*/  BSYNC B1 ;  /* 0x0000000000017941 */ /* 0x000fea0003800000 */
.L_x_28794:
        /* <DEDUP_REMOVED lines=10> */
.L_x_28790:
[----:B0-----:R-:W-:Y:S05]  /*28c0*/  BSYNC B0 ;  /* 0x0000000000007941 */ /* 0x001fea0003800000 */
.L_x_28789:
        /* <DEDUP_REMOVED lines=18> */
.L_x_28801:
[----:B------:R-:W-:Y:S02]  /*29f0*/  IMAD.MOV.U32 R3, RZ, RZ, R148 ;  /* 0x000000ffff037224 */ /* 0x000fe400078e0094 */
.L_x_28802:
[----:B------:R-:W-:Y:S05]  /*2a00*/  BSYNC B1 ;  /* 0x0000000000017941 */ /* 0x000fea0003800000 */
.L_x_28800:
        /* <DEDUP_REMOVED lines=16> */
.L_x_28806:
[----:B------:R-:W-:Y:S05]  /*2b10*/  BSYNC B2 ;  /* 0x0000000000027941 */ /* 0x000fea0003800000 */
.L_x_28805:
        /* <DEDUP_REMOVED lines=44> */
.L_x_28804:
[----:B------:R-:W-:Y:S05]  /*2de0*/  BSYNC B1 ;  /* 0x0000000000017941 */ /* 0x000fea0003800000 */
.L_x_28803:
        /* <DEDUP_REMOVED lines=10> */
.L_x_28799:
[----:B------:R-:W-:Y:S05]  /*2e90*/  BSYNC B0 ;  /* 0x0000000000007941 */ /* 0x000fea0003800000 */
.L_x_28798:
        /* <DEDUP_REMOVED lines=18> */
.L_x_28810:
[----:B------:R-:W-:Y:S02]  /*2fc0*/  IMAD.MOV.U32 R3, RZ, RZ, R148 ;  /* 0x000000ffff037224 */ /* 0x000fe400078e0094 */
.L_x_28811:
[----:B------:R-:W-:Y:S05]  /*2fd0*/  BSYNC B1 ;  /* 0x0000000000017941 */ /* 0x000fea0003800000 */
.L_x_28809:
        /* <DEDUP_REMOVED lines=16> */
.L_x_28815:
[----:B------:R-:W-:Y:S05]  /*30e0*/  BSYNC B2 ;  /* 0x0000000000027941 */ /* 0x000fea0003800000 */
.L_x_28814:
        /* <DEDUP_REMOVED lines=44> */
.L_x_28813:
[----:B------:R-:W-:Y:S05]  /*33b0*/  BSYNC B1 ;  /* 0x0000000000017941 */ /* 0x000fea0003800000 */
.L_x_28812:
        /* <DEDUP_REMOVED lines=10> */
.L_x_28808:
[----:B------:R-:W-:Y:S05]  /*3460*/  BSYNC B0 ;  /* 0x0000000000007941 */ /* 0x000fea0003800000 */
.L_x_28807:
        /* <DEDUP_REMOVED lines=18> */
.L_x_28819:
[----:B------:R-:W-:Y:S02]  /*3590*/  IMAD.MOV.U32 R3, RZ, RZ, R148 ;  /* 0x000000ffff037224 */ /* 0x000fe400078e0094 */
.L_x_28820:
[----:B------:R-:W-:Y:S05]  /*35a0*/  BSYNC B1 ;  /* 0x0000000000017941 */ /* 0x000fea0003800000 */
.L_x_28818:
        /* <DEDUP_REMOVED lines=16> */
.L_x_28824:
[----:B------:R-:W-:Y:S05]  /*36b0*/  BSYNC B2 ;  /* 0x0000000000027941 */ /* 0x000fea0003800000 */
.L_x_28823:
        /* <DEDUP_REMOVED lines=44> */
.L_x_28822:
[----:B------:R-:W-:Y:S05]  /*3980*/  BSYNC B1 ;  /* 0x0000000000017941 */ /* 0x000fea0003800000 */
.L_x_28821:
        /* <DEDUP_REMOVED lines=10> */
.L_x_28817:
[----:B------:R-:W-:Y:S05]  /*3a30*/  BSYNC B0 ;  /* 0x0000000000007941 */ /* 0x000fea0003800000 */
.L_x_28816:
        /* <DEDUP_REMOVED lines=10> */
[----:B0-----:R-:W-:Y:S01]  /*3ae0*/  LOP3.LUT R116, R113, 0xff0000, RZ, 0xc0, !PT ;  /* 0x00ff000071747812 */ /* 0x001fe200078ec0ff */
[----:B------:R-:W-:-:S04]  /*3af0*/  IMAD.WIDE.U32 R112, R112, R155, c[0x0][0x190] ;  /* 0x0000640070707625 */ /* 0x000fc800078e009b */
[----:B------:R-:W-:Y:S01]  /*3b00*/  IMAD R3, R3, 0x1000000, R116 ;  /* 0x0100000003037824 */ /* 0x000fe200078e0274 */
[----:B------:R-:W-:-:S04]  /*3b10*/  LOP3.LUT R116, R7, 0xff, RZ, 0xc0, !PT ;  /* 0x000000ff07747812 */ /* 0x000fc800078ec0ff */
[----:B------:R-:W-:-:S05]  /*3b20*/  LEA R3, R122, R3, 0x8 ;  /* 0x000000037a037211 */ /* 0x000fca00078e40ff */
[----:B------:R-:W-:-:S05]  /*3b30*/  IMAD.IADD R3, R3, 0x1, R116 ;  /* 0x0000000103037824 */ /* 0x000fca00078e0274 */
[----:B------:R0:W-:Y:S02]  /*3b40*/  STG.E [R112.64], R3 ;  /* 0x0000000370007986 */ /* 0x0001e4000c101906 */
.L_x_28826:
[----:B------:R-:W-:Y:S05]  /*3b50*/  BSYNC B0 ;  /* 0x0000000000007941 */ /* 0x000fea0003800000 */
.L_x_28825:
        /* <DEDUP_REMOVED lines=21> */
.L_x_28830:
[----:B------:R-:W-:Y:S02]  /*3cb0*/  MOV R3, R148 ;  /* 0x0000009400037202 */ /* 0x000fe40000000f00 */
.L_x_28831:
[----:B------:R-:W-:Y:S05]  /*3cc0*/  BSYNC B1 ;  /* 0x0000000000017941 */ /* 0x000fea0003800000 */
.L_x_28829:
        /* <DEDUP_REMOVED lines=16> */
.L_x_28835:
[----:B------:R-:W-:Y:S05]  /*3dd0*/  BSYNC B2 ;  /* 0x0000000000027941 */ /* 0x000fea0003800000 */
.L_x_28834:
        /* <DEDUP_REMOVED lines=44> */
.L_x_28833:
[----:B------:R-:W-:Y:S05]  /*40a0*/  BSYNC B1 ;  /* 0x0000000000017941 */ /* 0x000fea0003800000 */
.L_x_28832:
        /* <DEDUP_REMOVED lines=10> */
.L_x_28828:
[----:B0-----:R-:W-:Y:S05]  /*4150*/  BSYNC B0 ;  /* 0x0000000000007941 */ /* 0x001fea0003800000 */
.L_x_28827:
        /* <DEDUP_REMOVED lines=18> */
.L_x_28839:
[----:B------:R-:W-:Y:S02]  /*4280*/  MOV R3, R148 ;  /* 0x0000009400037202 */ /* 0x000fe40000000f00 */
.L_x_28840:
[----:B------:R-:W-:Y:S05]  /*4290*/  BSYNC B1 ;  /* 0x0000000000017941 */ /* 0x000fea0003800000 */
.L_x_28838:
        /* <DEDUP_REMOVED lines=16> */
.L_x_28844:
[----:B------:R-:W-:Y:S05]  /*43a0*/  BSYNC B2 ;  /* 0x0000000000027941 */ /* 0x000fea0003800000 */
.L_x_28843:
        /* <DEDUP_REMOVED lines=44> */
.L_x_28842:
[----:B------:R-:W-:Y:S05]  /*4670*/  BSYNC B1 ;  /* 0x0000000000017941 */ /* 0x000fea0003800000 */
.L_x_28841:
[----:B------:R-:W0:Y:S01]  /*4680*/  I2F.U32 R3, R3 ;  /* 0x0000000300037306 */ /* 0x000e220000201000 */
[----:B------:R-:W-:Y:S02]  /*4690*/  IMAD.MOV.U32 R114, RZ, RZ, 0x2f800000 ;  /* 0x2f800000ff727424 */ /* 0x000fe400078e00ff */
[----:B-----5:R-:W-:Y:S02]  /*46a0*/  FMUL.FTZ R115, R109, c[0x0][0x1ec] ;  /* 0x00007b006d737a20 */ /* 0x020fe40000410000 */
[----:B0-----:R-:W-:Y:S02]  /*46b0*/  FFMA.FTZ R113, R3, R114, 1.1641532182693481445e-10 ;  /* 0x2f00000003717423 */ /* 0x001fe40000010072 */
[----:B------:R-:W-:-:S03]  /*46c0*/  FMUL.FTZ R114, R115, c[0x0][0x1e8] ;  /* 0x00007a0073727a20 */ /* 0x000fc60000410000 */
[----:B------:R-:W-:-:S04]  /*46d0*/  FSETP.GTU.FTZ.AND P1, PT, R113, c[0x0][0x1e4], PT ;  /* 0x0000790071007a0b */ /* 0x000fc80003f3c000 */
[----:B------:R-:W-:Y:S02]  /*46e0*/  FSEL R114, R114, RZ, !P1 ;  /* 0x000000ff72727208 */ /* 0x000fe40004800000 */
[----:B------:R-:W-:-:S03]  /*46f0*/  SEL R144, RZ, 0x1, P1 ;  /* 0x00000001ff907807 */ /* 0x000fc60000800000 */
[----:B------:R-:W-:-:S04]  /*4700*/  FMUL.FTZ R133, R81, R114 ;  /* 0x0000007251857220 */ /* 0x000fc80000410000 */
[----:B------:R-:W-:Y:S02]  /*4710*/  @P0 FADD.FTZ R133, R105, R133 ;  /* 0x0000008569850221 */ /* 0x000fe40000010000 */
.L_x_28837:
[----:B------:R-:W-:Y:S05]  /*4720*/  BSYNC B0 ;  /* 0x0000000000007941 */ /* 0x000fea0003800000 */
.L_x_28836:
        /* <DEDUP_REMOVED lines=18> */
.L_x_28848:
[----:B------:R-:W-:Y:S02]  /*4850*/  MOV R3, R148 ;  /* 0x0000009400037202 */ /* 0x000fe40000000f00 */
.L_x_28849:
[----:B------:R-:W-:Y:S05]  /*4860*/  BSYNC B1 ;  /* 0x0000000000017941 */ /* 0x000fea0003800000 */
.L_x_28847:
        /* <DEDUP_REMOVED lines=16> */
.L_x_28853:
[----:B------:R-:W-:Y:S05]  /*4970*/  BSYNC B2 ;  /* 0x0000000000027941 */ /* 0x000fea0003800000 */
.L_x_28852:
        /* <DEDUP_REMOVED lines=44> */
.L_x_28851:
[----:B------:R-:W-:Y:S05]  /*4c40*/  BSYNC B1 ;  /* 0x0000000000017941 */ /* 0x000fea0003800000 */
.L_x_28850:
        /* <DEDUP_REMOVED lines=10> */
.L_x_28846:
[----:B------:R-:W-:Y:S05]  /*4cf0*/  BSYNC B0 ;  /* 0x0000000000007941 */ /* 0x000fea0003800000 */
.L_x_28845:
        /* <DEDUP_REMOVED lines=18> */
.L_x_28857:
[----:B------:R-:W-:Y:S02]  /*4e20*/  MOV R119, R148 ;  /* 0x0000009400777202 */ /* 0x000fe40000000f00 */
.L_x_28858:
[----:B------:R-:W-:Y:S05]  /*4e30*/  BSYNC B1 ;  /* 0x0000000000017941 */ /* 0x000fea0003800000 */
.L_x_28856:
        /* <DEDUP_REMOVED lines=16> */
.L_x_28862:
[----:B------:R-:W-:Y:S05]  /*4f40*/  BSYNC B2 ;  /* 0x0000000000027941 */ /* 0x000fea0003800000 */
.L_x_28861:
        /* <DEDUP_REMOVED lines=44> */
.L_x_28860:
[----:B------:R-:W-:Y:S05]  /*5210*/  BSYNC B1 ;  /* 0x0000000000017941 */ /* 0x000fea0003800000 */
.L_x_28859:
        /* <DEDUP_REMOVED lines=10> */
.L_x_28855:
[----:B------:R-:W-:Y:S05]  /*52c0*/  BSYNC B0 ;  /* 0x0000000000007941 */ /* 0x000fea0003800000 */
.L_x_28854:
        /* <DEDUP_REMOVED lines=10> */
[----:B0-----:R-:W-:Y:S02]  /*5370*/  LOP3.LUT R118, R117, 0xff0000, RZ, 0xc0, !PT ;  /* 0x00ff000075767812 */ /* 0x001fe400078ec0ff */
[----:B------:R-:W-:Y:S02]  /*5380*/  LOP3.LUT R124, R7, 0xff, RZ, 0xc0, !PT ;  /* 0x000000ff077c7812 */ /* 0x000fe400078ec0ff */
[----:B------:R-:W-:Y:S01]  /*5390*/  LEA R115, R115, R118, 0x18 ;  /* 0x0000007673737211 */ /* 0x000fe200078ec0ff */
[----:B------:R-:W-:-:S04]  /*53a0*/  IMAD.WIDE.U32 R118, R120, R155, c[0x0][0x190] ;  /* 0x0000640078767625 */ /* 0x000fc800078e009b */
[----:B------:R-:W-:-:S04]  /*53b0*/  IMAD R115, R122, 0x100, R115 ;  /* 0x000001007a737824 */ /* 0x000fc800078e0273 */
[----:B------:R-:W-:-:S05]  /*53c0*/  IMAD.IADD R115, R115, 0x1, R124 ;  /* 0x0000000173737824 */ /* 0x000fca00078e027c */
[----:B------:R0:W-:Y:S02]  /*53d0*/  STG.E [R118.64], R115 ;  /* 0x0000007376007986 */ /* 0x0001e4000c101906 */
.L_x_28864:
[----:B------:R-:W-:Y:S05]  /*53e0*/  BSYNC B0 ;  /* 0x0000000000007941 */ /* 0x000fea0003800000 */
.L_x_28863:
        /* <DEDUP_REMOVED lines=21> */
.L_x_28868:
[----:B------:R-:W-:Y:S02]  /*5540*/  IMAD.MOV.U32 R115, RZ, RZ, R148 ;  /* 0x000000ffff737224 */ /* 0x000fe400078e0094 */
.L_x_28869:
[----:B------:R-:W-:Y:S05]  /*5550*/  BSYNC B1 ;  /* 0x0000000000017941 */ /* 0x000fea0003800000 */
.L_x_28867:
        /* <DEDUP_REMOVED lines=16> */
.L_x_28873:
[----:B------:R-:W-:Y:S05]  /*5660*/  BSYNC B2 ;  /* 0x0000000000027941 */ /* 0x000fea0003800000 */
.L_x_28872:
        /* <DEDUP_REMOVED lines=44> */
.L_x_28871:
[----:B------:R-:W-:Y:S05]  /*5930*/  BSYNC B1 ;  /* 0x0000000000017941 */ /* 0x000fea0003800000 */
.L_x_28870:
        /* <DEDUP_REMOVED lines=10> */
.L_x_28866:
[----:B0-----:R-:W-:Y:S05]  /*59e0*/  BSYNC B0 ;  /* 0x0000000000007941 */ /* 0x001fea0003800000 */
.L_x_28865:
        /* <DEDUP_REMOVED lines=18> */
.L_x_28877:
[----:B------:R-:W-:Y:S02]  /*5b10*/  IMAD.MOV.U32 R115, RZ, RZ, R148 ;  /* 0x000000ffff737224 */ /* 0x000fe400078e0094 */
.L_x_28878:
[----:B------:R-:W-:Y:S05]  /*5b20*/  BSYNC B1 ;  /* 0x0000000000017941 */ /* 0x000fea0003800000 */
.L_x_28876:
        /* <DEDUP_REMOVED lines=16> */
.L_x_28882:
[----:B------:R-:W-:Y:S05]  /*5c30*/  BSYNC B2 ;  /* 0x0000000000027941 */ /* 0x000fea0003800000 */
.L_x_28881:
        /* <DEDUP_REMOVED lines=44> */
.L_x_28880:
[----:B------:R-:W-:Y:S05]  /*5f00*/  BSYNC B1 ;  /* 0x0000000000017941 */ /* 0x000fea0003800000 */
.L_x_28879:
        /* <DEDUP_REMOVED lines=10> */
.L_x_28875:
[----:B------:R-:W-:Y:S05]  /*5fb0*/  BSYNC B0 ;  /* 0x0000000000007941 */ /* 0x000fea0003800000 */
.L_x_28874:
        /* <DEDUP_REMOVED lines=18> */
.L_x_28886:
[----:B------:R-:W-:Y:S02]  /*60e0*/  IMAD.MOV.U32 R115, RZ, RZ, R148 ;  /* 0x000000ffff737224 */ /* 0x000fe400078e0094 */
.L_x_28887:
[----:B------:R-:W-:Y:S05]  /*60f0*/  BSYNC B1 ;  /* 0x0000000000017941 */ /* 0x000fea0003800000 */
.L_x_28885:
        /* <DEDUP_REMOVED lines=16> */
.L_x_28891:
[----:B------:R-:W-:Y:S05]  /*6200*/  BSYNC B2 ;  /* 0x0000000000027941 */ /* 0x000fea0003800000 */
.L_x_28890:
        /* <DEDUP_REMOVED lines=44> */
.L_x_28889:
[----:B------:R-:W-:Y:S05]  /*64d0*/  BSYNC B1 ;  /* 0x0000000000017941 */ /* 0x000fea0003800000 */
.L_x_28888:
        /* <DEDUP_REMOVED lines=10> */
.L_x_28884:
[----:B------:R-:W-:Y:S05]  /*6580*/  BSYNC B0 ;  /* 0x0000000000007941 */ /* 0x000fea0003800000 */
.L_x_28883:
        /* <DEDUP_REMOVED lines=18> */
.L_x_28895:
[----:B------:R-:W-:Y:S02]  /*66b0*/  IMAD.MOV.U32 R115, RZ, RZ, R148 ;  /* 0x000000ffff737224 */ /* 0x000fe400078e0094 */
.L_x_28896:
[----:B------:R-:W-:Y:S05]  /*66c0*/  BSYNC B1 ;  /* 0x0000000000017941 */ /* 0x000fea0003800000 */
.L_x_28894:
        /* <DEDUP_REMOVED lines=16> */
.L_x_28900:
[----:B------:R-:W-:Y:S05]  /*67d0*/  BSYNC B2 ;  /* 0x0000000000027941 */ /* 0x000fea0003800000 */
.L_x_28899:
        /* <DEDUP_REMOVED lines=44> */
.L_x_28898:
[----:B------:R-:W-:Y:S05]  /*6aa0*/  BSYNC B1 ;  /* 0x0000000000017941 */ /* 0x000fea0003800000 */
.L_x_28897:
        /* <DEDUP_REMOVED lines=10> */
.L_x_28893:
[----:B------:R-:W-:Y:S05]  /*6b50*/  BSYNC B0 ;  /* 0x0000000000007941 */ /* 0x000fea0003800000 */
.L_x_28892:
        /* <DEDUP_REMOVED lines=17> */
.L_x_28902:
[----:B------:R-:W-:Y:S05]  /*6c70*/  BSYNC B0 ;  /* 0x0000000000007941 */ /* 0x000fea0003800000 */
.L_x_28901:
        /* <DEDUP_REMOVED lines=21> */
.L_x_28906:
[----:B------:R-:W-:Y:S02]  /*6dd0*/  IMAD.MOV.U32 R119, RZ, RZ, R148 ;  /* 0x000000ffff777224 */ /* 0x000fe400078e0094 */
.L_x_28907:
[----:B------:R-:W-:Y:S05]  /*6de0*/  BSYNC B1 ;  /* 0x0000000000017941 */ /* 0x000fea0003800000 */
.L_x_28905:
        /* <DEDUP_REMOVED lines=16> */
.L_x_28911:
[----:B------:R-:W-:Y:S05]  /*6ef0*/  BSYNC B2 ;  /* 0x0000000000027941 */ /* 0x000fea0003800000 */
.L_x_28910:
        /* <DEDUP_REMOVED lines=44> */
.L_x_28909:
[----:B------:R-:W-:Y:S05]  /*71c0*/  BSYNC B1 ;  /* 0x0000000000017941 */ /* 0x000fea0003800000 */
.L_x_28908:
        /* <DEDUP_REMOVED lines=10> */
.L_x_28904:
[----:B0-----:R-:W-:Y:S05]  /*7270*/  BSYNC B0 ;  /* 0x0000000000007941 */ /* 0x001fea0003800000 */
.L_x_28903:
        /* <DEDUP_REMOVED lines=18> */
.L_x_28915:
[----:B------:R-:W-:Y:S02]  /*73a0*/  IMAD.MOV.U32 R119, RZ, RZ, R148 ;  /* 0x000000ffff777224 */ /* 0x000fe400078e0094 */
.L_x_28916:
[----:B------:R-:W-:Y:S05]  /*73b0*/  BSYNC B1 ;  /* 0x0000000000017941 */ /* 0x000fea0003800000 */
.L_x_28914:
        /* <DEDUP_REMOVED lines=16> */
.L_x_28920:
[----:B------:R-:W-:Y:S05]  /*74c0*/  BSYNC B2 ;  /* 0x0000000000027941 */ /* 0x000fea0003800000 */
.L_x_28919:
        /* <DEDUP_REMOVED lines=44> */
.L_x_28918:
[----:B------:R-:W-:Y:S05]  /*7790*/  BSYNC B1 ;  /* 0x0000000000017941 */ /* 0x000fea0003800000 */
.L_x_28917:
        /* <DEDUP_REMOVED lines=10> */
.L_x_28913:
[----:B------:R-:W-:Y:S05]  /*7840*/  BSYNC B0 ;  /* 0x0000000000007941 */ /* 0x000fea0003800000 */
.L_x_28912:
        /* <DEDUP_REMOVED lines=18> */
.L_x_28924:
[----:B------:R-:W-:Y:S02]  /*7970*/  IMAD.MOV.U32 R119, RZ, RZ, R148 ;  /* 0x000000ffff777224 */ /* 0x000fe400078e0094 */
.L_x_28925:
[----:B------:R-:W-:Y:S05]  /*7980*/  BSYNC B1 ;  /* 0x0000000000017941 */ /* 0x000fea0003800000 */
.L_x_28923:
        /* <DEDUP_REMOVED lines=16> */
.L_x_28929:
[----:B------:R-:W-:Y:S05]  /*7a90*/  BSYNC B2 ;  /* 0x0000000000027941 */ /* 0x000fea0003800000 */
.L_x_28928:
        /* <DEDUP_REMOVED lines=44> */
.L_x_28927:
[----:B------:R-:W-:Y:S05]  /*7d60*/  BSYNC B1 ;  /* 0x0000000000017941 */ /* 0x000fea0003800000 */
.L_x_28926:
        /* <DEDUP_REMOVED lines=10> */
.L_x_28922:
[----:B------:R-:W-:Y:S05]  /*7e10*/  BSYNC B0 ;  /* 0x0000000000007941 */ /* 0x000fea0003800000 */
.L_x_28921:
        /* <DEDUP_REMOVED lines=18> */
.L_x_28933:
[----:B------:R-:W-:Y:S02]  /*7f40*/  IMAD.MOV.U32 R119, RZ, RZ, R148 ;  /* 0x000000ffff777224 */ /* 0x000fe400078e0094 */
.L_x_28934:
[----:B------:R-:W-:Y:S05]  /*7f50*/  BSYNC B1 ;  /* 0x0000000000017941 */ /* 0x000fea0003800000 */
.L_x_28932:
        /* <DEDUP_REMOVED lines=16> */
.L_x_28938:
[----:B------:R-:W-:Y:S05]  /*8060*/  BSYNC B2 ;  /* 0x0000000000027941 */ /* 0x000fea0003800000 */
.L_x_28937:
        /* <DEDUP_REMOVED lines=44> */
.L_x_28936:
[----:B------:R-:W-:Y:S05]  /*8330*/  BSYNC B1 ;  /* 0x0000000000017941 */ /* 0x000fea0003800000 */
.L_x_28935:
        /* <DEDUP_REMOVED lines=10> */
.L_x_28931:
[----:B------:R-:W-:Y:S05]  /*83e0*/  BSYNC B0 ;  /* 0x0000000000007941 */ /* 0x000fea0003800000 */
.L_x_28930:
[----:B------:R-:W-:Y:S01]  /*83f0*/  IMAD.WIDE.U32 R120, R120, R157, c[0x0][0x188] ;  /* 0x0000620078787625 */ /* 0x000fe200078e009d */
[----:B------:R-:W-:Y:S01]  /*8400*/  BSSY B0, `(.L_x_28939) ;  /* 0x000000e000007945 */ /* 0x000fe20003800000 */
[----:B------:R-:W-:-:S03]  /*8410*/  IADD3 R122, R160, 0x280, RZ ;  /* 0x00000280a07a7810 */ /* 0x000fc60007ffe0ff */
[----:B------:R0:W-:Y:S01]  /*8420*/  STG.E.128 [R120.64], R124 ;  /* 0x0000007c78007986 */ /* 0x0001e2000c101d06 */
[----:B------:R-:W-:Y:S05]  /*8430*/  @!P2 BRA `(.L_x_28940) ;  /* 0x000000a00000a947 */ /* 0x000fea0003800000 */
[----:B------:R-:W-:Y:S02]  /*8440*/  IMAD.U32 R112, R145, 0x10000, RZ ;  /* 0x0001000091707824 */ /* 0x000fe400078e00ff */
[----:B------:R-:W-:-:S03]  /*8450*/  IMAD.WIDE.U32 R118, R118, R155, c[0x0][0x190] ;  /* 0x0000640076767625 */ /* 0x000fc600078e009b */
[----:B------:R-:W-:Y:S02]  /*8460*/  LOP3.LUT R113, R112, 0xff0000, RZ, 0xc0, !PT ;  /* 0x00ff000070717812 */ /* 0x000fe400078ec0ff */
[----:B------:R-:W-:-:S05]  /*8470*/  LOP3.LUT R112, R146, 0xffff, RZ, 0xc0, !PT ;  /* 0x0000ffff92707812 */ /* 0x000fca00078ec0ff */
[----:B------:R-:W-:Y:S01]  /*8480*/  IMAD R112, R112, 0x1000000, R113 ;  /* 0x0100000070707824 */ /* 0x000fe200078e0271 */
[----:B------:R-:W-:-:S04]  /*8490*/  LOP3.LUT R113, R144, 0xff, RZ, 0xc0, !PT ;  /* 0x000000ff90717812 */ /* 0x000fc800078ec0ff */
[----:B------:R-:W-:Y:S02]  /*84a0*/  LEA R112, R113, R112, 0x8 ;  /* 0x0000007071707211 */ /* 0x000fe400078e40ff */
[----:B------:R-:W-:-:S05]  /*84b0*/  LOP3.LUT R113, R7, 0xff, RZ, 0xc0, !PT ;  /* 0x000000ff07717812 */ /* 0x000fca00078ec0ff */
[----:B------:R-:W-:-:S05]  /*84c0*/  IMAD.IADD R113, R112, 0x1, R113 ;  /* 0x0000000170717824 */ /* 0x000fca00078e0271 */
[----:B------:R1:W-:Y:S02]  /*84d0*/  STG.E [R118.64], R113 ;  /* 0x0000007176007986 */ /* 0x0003e4000c101906 */
.L_x_28940:
[----:B------:R-:W-:Y:S05]  /*84e0*/  BSYNC B0 ;  /* 0x0000000000007941 */ /* 0x000fea0003800000 */
.L_x_28939:
[----:B0-----:R-:W-:Y:S01]  /*84f0*/  IADD3 R120, R156, 0x280, RZ ;  /* 0x000002809c787810 */ /* 0x001fe20007ffe0ff */
[----:B------:R-:W-:-:S04]  /*8500*/  @P0 IMAD.WIDE.U32 R114, R122, R157, c[0x0][0x180] ;  /* 0x000060007a720625 */ /* 0x000fc800078e009d */
[----:B------:R-:W-:Y:S01]  /*8510*/  @P2 IMAD.WIDE.U32 R116, R120, R157, c[0x0][0x170] ;  /* 0x00005c0078742625 */ /* 0x000fe200078e009d */
[----:B------:R-:W2:Y:S04]  /*8520*/  @P0 LDG.E.128 R104, [R114.64] ;  /* 0x0000000672680981 */ /* 0x000ea8000c1e1d00 */
[----:B-----5:R0:W5:Y:S01]  /*8530*/  @P2 LDG.E.128 R108, [R116.64] ;  /* 0x00000006746c2981 */ /* 0x020162000c1e1d00 */
[----:B------:R-:W-:Y:S01]  /*8540*/  @!P3 ISETP.NE.U32.AND P1, PT, RZ, c[0x0][0x180], PT ;  /* 0x00006000ff00ba0c */ /* 0x000fe20003f25070 */
[----:B------:R-:W-:Y:S01]  /*8550*/  BSSY B0, `(.L_x_28941) ;  /* 0x000005b000007945 */ /* 0x000fe20003800000 */
[----:B-1----:R-:W-:Y:S02]  /*8560*/  @!P3 IMAD.MOV.U32 R119, RZ, RZ, R3 ;  /* 0x000000ffff77b224 */ /* 0x002fe400078e0003 */
        /* <DEDUP_REMOVED lines=15> */
.L_x_28944:
[----:B------:R-:W-:Y:S02]  /*8660*/  MOV R118, R148 ;  /* 0x0000009400767202 */ /* 0x000fe40000000f00 */
.L_x_28945:
[----:B------:R-:W-:Y:S05]  /*8670*/  BSYNC B1 ;  /* 0x0000000000017941 */ /* 0x000fea0003800000 */
.L_x_28943:
        /* <DEDUP_REMOVED lines=16> */
.L_x_28949:
[----:B------:R-:W-:Y:S05]  /*8780*/  BSYNC B2 ;  /* 0x0000000000027941 */ /* 0x000fea0003800000 */
.L_x_28948:
        /* <DEDUP_REMOVED lines=44> */
.L_x_28947:
[----:B------:R-:W-:Y:S05]  /*8a50*/  BSYNC B1 ;  /* 0x0000000000017941 */ /* 0x000fea0003800000 */
.L_x_28946:
        /* <DEDUP_REMOVED lines=10> */
.L_x_28942:
[----:B0-----:R-:W-:Y:S05]  /*8b00*/  BSYNC B0 ;  /* 0x0000000000007941 */ /* 0x001fea0003800000 */
.L_x_28941:
        /* <DEDUP_REMOVED lines=18> */
.L_x_28953:
[----:B------:R-:W-:Y:S02]  /*8c30*/  MOV R118, R148 ;  /* 0x0000009400767202 */ /* 0x000fe40000000f00 */
.L_x_28954:
[----:B------:R-:W-:Y:S05]  /*8c40*/  BSYNC B1 ;  /* 0x0000000000017941 */ /* 0x000fea0003800000 */
.L_x_28952:
        /* <DEDUP_REMOVED lines=16> */
.L_x_28958:
[----:B------:R-:W-:Y:S05]  /*8d50*/  BSYNC B2 ;  /* 0x0000000000027941 */ /* 0x000fea0003800000 */
.L_x_28957:
        /* <DEDUP_REMOVED lines=44> */
.L_x_28956:
[----:B------:R-:W-:Y:S05]  /*9020*/  BSYNC B1 ;  /* 0x0000000000017941 */ /* 0x000fea0003800000 */
.L_x_28955:
        /* <DEDUP_REMOVED lines=10> */
.L_x_28951:
[----:B------:R-:W-:Y:S05]  /*90d0*/  BSYNC B0 ;  /* 0x0000000000007941 */ /* 0x000fea0003800000 */
.L_x_28950:
        /* <DEDUP_REMOVED lines=18> */
.L_x_28962:
[----:B------:R-:W-:Y:S02]  /*9200*/  MOV R118, R148 ;  /* 0x0000009400767202 */ /* 0x000fe40000000f00 */
.L_x_28963:
[----:B------:R-:W-:Y:S05]  /*9210*/  BSYNC B1 ;  /* 0x0000000000017941 */ /* 0x000fea0003800000 */
.L_x_28961:
        /* <DEDUP_REMOVED lines=16> */
.L_x_28967:
[----:B------:R-:W-:Y:S05]  /*9320*/  BSYNC B2 ;  /* 0x0000000000027941 */ /* 0x000fea0003800000 */
.L_x_28966:
        /* <DEDUP_REMOVED lines=44> */
.L_x_28965:
[----:B------:R-:W-:Y:S05]  /*95f0*/  BSYNC B1 ;  /* 0x0000000000017941 */ /* 0x000fea0003800000 */
.L_x_28964:
        /* <DEDUP_REMOVED lines=10> */
.L_x_28960:
[----:B------:R-:W-:Y:S05]  /*96a0*/  BSYNC B0 ;  /* 0x0000000000007941 */ /* 0x000fea0003800000 */
.L_x_28959:
        /* <DEDUP_REMOVED lines=18> */
.L_x_28971:
[----:B------:R-:W-:Y:S02]  /*97d0*/  MOV R121, R148 ;  /* 0x0000009400797202 */ /* 0x000fe40000000f00 */
.L_x_28972:
[----:B------:R-:W-:Y:S05]  /*97e0*/  BSYNC B1 ;  /* 0x0000000000017941 */ /* 0x000fea0003800000 */
.L_x_28970:
        /* <DEDUP_REMOVED lines=16> */
.L_x_28976:
[----:B------:R-:W-:Y:S05]  /*98f0*/  BSYNC B2 ;  /* 0x0000000000027941 */ /* 0x000fea0003800000 */
.L_x_28975:
        /* <DEDUP_REMOVED lines=44> */
.L_x_28974:
[----:B------:R-:W-:Y:S05]  /*9bc0*/  BSYNC B1 ;  /* 0x0000000000017941 */ /* 0x000fea0003800000 */
.L_x_28973:
        /* <DEDUP_REMOVED lines=10> */
.L_x_28969:
[----:B------:R-:W-:Y:S05]  /*9c70*/  BSYNC B0 ;  /* 0x0000000000007941 */ /* 0x000fea0003800000 */
.L_x_28968:
[----:B------:R-:W-:Y:S01]  /*9c80*/  IMAD.WIDE.U32 R116, R122, R157, c[0x0][0x188] ;  /* 0x000062007a747625 */ /* 0x000fe200078e009d */
[----:B------:R-:W-:Y:S04]  /*9c90*/  BSSY B0, `(.L_x_28977) ;  /* 0x000000d000007945 */ /* 0x000fe80003800000 */
[----:B------:R0:W-:Y:S01]  /*9ca0*/  STG.E.128 [R116.64], R112 ;  /* 0x0000007074007986 */ /* 0x0001e2000c101d06 */
[----:B------:R-:W-:Y:S05]  /*9cb0*/  @!P2 BRA `(.L_x_28978) ;  /* 0x000000a00000a947 */ /* 0x000fea0003800000 */
[----:B0-----:R-:W-:Y:S02]  /*9cc0*/  IMAD.U32 R116, R145, 0x10000, RZ ;  /* 0x0001000091747824 */ /* 0x001fe400078e00ff */
[----:B------:R-:W-:-:S03]  /*9cd0*/  IMAD.WIDE.U32 R120, R120, R155, c[0x0][0x190] ;  /* 0x0000640078787625 */ /* 0x000fc600078e009b */
[----:B------:R-:W-:Y:S02]  /*9ce0*/  LOP3.LUT R117, R116, 0xff0000, RZ, 0xc0, !PT ;  /* 0x00ff000074757812 */ /* 0x000fe400078ec0ff */
[----:B------:R-:W-:-:S04]  /*9cf0*/  LOP3.LUT R116, R146, 0xffff, RZ, 0xc0, !PT ;  /* 0x0000ffff92747812 */ /* 0x000fc800078ec0ff */
[----:B------:R-:W-:Y:S02]  /*9d00*/  LEA R116, R116, R117, 0x18 ;  /* 0x0000007574747211 */ /* 0x000fe400078ec0ff */
[----:B------:R-:W-:-:S05]  /*9d10*/  LOP3.LUT R117, R144, 0xff, RZ, 0xc0, !PT ;  /* 0x000000ff90757812 */ /* 0x000fca00078ec0ff */
[----:B------:R-:W-:Y:S01]  /*9d20*/  IMAD R116, R117, 0x100, R116 ;  /* 0x0000010075747824 */ /* 0x000fe200078e0274 */
[----:B------:R-:W-:-:S05]  /*9d30*/  LOP3.LUT R117, R7, 0xff, RZ, 0xc0, !PT ;  /* 0x000000ff07757812 */ /* 0x000fca00078ec0ff */
[----:B------:R-:W-:-:S05]  /*9d40*/  IMAD.IADD R117, R116, 0x1, R117 ;  /* 0x0000000174757824 */ /* 0x000fca00078e0275 */
[----:B------:R0:W-:Y:S02]  /*9d50*/  STG.E [R120.64], R117 ;  /* 0x0000007578007986 */ /* 0x0001e4000c101906 */
.L_x_28978:
[----:B------:R-:W-:Y:S05]  /*9d60*/  BSYNC B0 ;  /* 0x0000000000007941 */ /* 0x000fea0003800000 */
.L_x_28977:
        /* <DEDUP_REMOVED lines=24> */
.L_x_28982:
[----:B------:R-:W-:Y:S02]  /*9ef0*/  IMAD.MOV.U32 R119, RZ, RZ, R148 ;  /* 0x000000ffff777224 */ /* 0x000fe400078e0094 */
.L_x_28983:
[----:B------:R-:W-:Y:S05]  /*9f00*/  BSYNC B1 ;  /* 0x0000000000017941 */ /* 0x000fea0003800000 */
.L_x_28981:
        /* <DEDUP_REMOVED lines=16> */
.L_x_28987:
[----:B------:R-:W-:Y:S05]  /*a010*/  BSYNC B2 ;  /* 0x0000000000027941 */ /* 0x000fea0003800000 */
.L_x_28986:
        /* <DEDUP_REMOVED lines=44> */
.L_x_28985:
[----:B------:R-:W-:Y:S05]  /*a2e0*/  BSYNC B1 ;  /* 0x0000000000017941 */ /* 0x000fea0003800000 */
.L_x_28984:
        /* <DEDUP_REMOVED lines=10> */
.L_x_28980:
[----:B0-----:R-:W-:Y:S05]  /*a390*/  BSYNC B0 ;  /* 0x0000000000007941 */ /* 0x001fea0003800000 */
.L_x_28979:
        /* <DEDUP_REMOVED lines=18> */
.L_x_28991:
[----:B------:R-:W-:Y:S02]  /*a4c0*/  IMAD.MOV.U32 R119, RZ, RZ, R148 ;  /* 0x000000ffff777224 */ /* 0x000fe400078e0094 */
.L_x_28992:
[----:B------:R-:W-:Y:S05]  /*a4d0*/  BSYNC B1 ;  /* 0x0000000000017941 */ /* 0x000fea0003800000 */
.L_x_28990:
        /* <DEDUP_REMOVED lines=16> */
.L_x_28996:
[----:B------:R-:W-:Y:S05]  /*a5e0*/  BSYNC B2 ;  /* 0x0000000000027941 */ /* 0x000fea0003800000 */
.L_x_28995:
        /* <DEDUP_REMOVED lines=44> */
.L_x_28994:
[----:B------:R-:W-:Y:S05]  /*a8b0*/  BSYNC B1 ;  /* 0x0000000000017941 */ /* 0x000fea0003800000 */
.L_x_28993:
        /* <DEDUP_REMOVED lines=10> */
.L_x_28989:
[----:B------:R-:W-:Y:S05]  /*a960*/  BSYNC B0 ;  /* 0x0000000000007941 */ /* 0x000fea0003800000 */
.L_x_28988:
        /* <DEDUP_REMOVED lines=18> */
.L_x_29000:
[----:B------:R-:W-:Y:S02]  /*aa90*/  IMAD.MOV.U32 R119, RZ, RZ, R148 ;  /* 0x000000ffff777224 */ /* 0x000fe400078e0094 */
.L_x_29001:
[----:B------:R-:W-:Y:S05]  /*aaa0*/  BSYNC B1 ;  /* 0x0000000000017941 */ /* 0x000fea0003800000 */
.L_x_28999:
        /* <DEDUP_REMOVED lines=16> */
.L_x_29005:
[----:B------:R-:W-:Y:S05]  /*abb0*/  BSYNC B2 ;  /* 0x0000000000027941 */ /* 0x000fea0003800000 */
.L_x_29004:
        /* <DEDUP_REMOVED lines=44> */
.L_x_29003:
[----:B------:R-:W-:Y:S05]  /*ae80*/  BSYNC B1 ;  /* 0x0000000000017941 */ /* 0x000fea0003800000 */
.L_x_29002:
        /* <DEDUP_REMOVED lines=10> */
.L_x_28998:
[----:B------:R-:W-:Y:S05]  /*af30*/  BSYNC B0 ;  /* 0x0000000000007941 */ /* 0x000fea0003800000 */
.L_x_28997:
        /* <DEDUP_REMOVED lines=18> */
.L_x_29009:
[----:B------:R-:W-:Y:S02]  /*b060*/  IMAD.MOV.U32 R119, RZ, RZ, R148 ;  /* 0x000000ffff777224 */ /* 0x000fe400078e0094 */
.L_x_29010:
[----:B------:R-:W-:Y:S05]  /*b070*/  BSYNC B1 ;  /* 0x0000000000017941 */ /* 0x000fea0003800000 */
.L_x_29008:
        /* <DEDUP_REMOVED lines=16> */
.L_x_29014:
[----:B------:R-:W-:Y:S05]  /*b180*/  BSYNC B2 ;  /* 0x0000000000027941 */ /* 0x000fea0003800000 */
.L_x_29013:
        /* <DEDUP_REMOVED lines=44> */
.L_x_29012:
[----:B------:R-:W-:Y:S05]  /*b450*/  BSYNC B1 ;  /* 0x0000000000017941 */ /* 0x000fea0003800000 */
.L_x_29011:
        /* <DEDUP_REMOVED lines=10> */
.L_x_29007:
[----:B------:R-:W-:Y:S05]  /*b500*/  BSYNC B0 ;  /* 0x0000000000007941 */ /* 0x000fea0003800000 */
.L_x_29006:
[----:B------:R-:W-:Y:S01]  /*b510*/  IMAD.WIDE.U32 R116, R162, R157, c[0x0][0x188] ;  /* 0x00006200a2747625 */ /* 0x000fe200078e009d */
[----:B------:R-:W-:Y:S01]  /*b520*/  BSSY B0, `(.L_x_29015) ;  /* 0x000000e000007945 */ /* 0x000fe20003800000 */
[----:B------:R-:W-:-:S03]  /*b530*/  IADD3 R160, R160, 0x380, RZ ;  /* 0x00000380a0a07810 */ /* 0x000fc60007ffe0ff */
        /* <DEDUP_REMOVED lines=8> */
[----:B------:R-:W-:-:S04]  /*b5c0*/  LOP3.LUT R117, R7, 0xff, RZ, 0xc0, !PT ;  /* 0x000000ff07757812 */ /* 0x000fc800078ec0ff */
[----:B------:R-:W-:Y:S01]  /*b5d0*/  IADD3 R119, R116, R117, RZ ;  /* 0x0000007574777210 */ /* 0x000fe20007ffe0ff */
[----:B------:R-:W-:-:S05]  /*b5e0*/  IMAD.WIDE.U32 R116, R118, R155, c[0x0][0x190] ;  /* 0x0000640076747625 */ /* 0x000fca00078e009b */
[----:B------:R0:W-:Y:S02]  /*b5f0*/  STG.E [R116.64], R119 ;  /* 0x0000007774007986 */ /* 0x0001e4000c101906 */
.L_x_29016:
[----:B------:R-:W-:Y:S05]  /*b600*/  BSYNC B0 ;  /* 0x0000000000007941 */ /* 0x000fea0003800000 */
.L_x_29015:
        /* <DEDUP_REMOVED lines=23> */
.L_x_29020:
[----:B------:R-:W-:Y:S02]  /*b780*/  IMAD.MOV.U32 R150, RZ, RZ, R148 ;  /* 0x000000ffff967224 */ /* 0x000fe400078e0094 */
.L_x_29021:
[----:B------:R-:W-:Y:S05]  /*b790*/  BSYNC B1 ;  /* 0x0000000000017941 */ /* 0x000fea0003800000 */
.L_x_29019:
        /* <DEDUP_REMOVED lines=16> */
.L_x_29025:
[----:B------:R-:W-:Y:S05]  /*b8a0*/  BSYNC B2 ;  /* 0x0000000000027941 */ /* 0x000fea0003800000 */
.L_x_29024:
        /* <DEDUP_REMOVED lines=44> */
.L_x_29023:
[----:B------:R-:W-:Y:S05]  /*bb70*/  BSYNC B1 ;  /* 0x0000000000017941 */ /* 0x000fea0003800000 */
.L_x_29022:
        /* <DEDUP_REMOVED lines=10> */
.L_x_29018:
[----:B0-----:R-:W-:Y:S05]  /*bc20*/  BSYNC B0 ;  /* 0x0000000000007941 */ /* 0x001fea0003800000 */
.L_x_29017:
        /* <DEDUP_REMOVED lines=18> */
.L_x_29029:
[----:B------:R-:W-:Y:S02]  /*bd50*/  IMAD.MOV.U32 R161, RZ, RZ, R148 ;  /* 0x000000ffffa17224 */ /* 0x000fe400078e0094 */
.L_x_29030:
[----:B------:R-:W-:Y:S05]  /*bd60*/  BSYNC B1 ;  /* 0x0000000000017941 */ /* 0x000fea0003800000 */
.L_x_29028:
        /* <DEDUP_REMOVED lines=16> */
.L_x_29034:
[----:B------:R-:W-:Y:S05]  /*be70*/  BSYNC B2 ;  /* 0x0000000000027941 */ /* 0x000fea0003800000 */
.L_x_29033:
        /* <DEDUP_REMOVED lines=44> */
.L_x_29032:
[----:B------:R-:W-:Y:S05]  /*c140*/  BSYNC B1 ;  /* 0x0000000000017941 */ /* 0x000fea0003800000 */
.L_x_29031:
        /* <DEDUP_REMOVED lines=10> */
.L_x_29027:
[----:B------:R-:W-:Y:S05]  /*c1f0*/  BSYNC B0 ;  /* 0x0000000000007941 */ /* 0x000fea0003800000 */
.L_x_29026:
        /* <DEDUP_REMOVED lines=18> */
.L_x_29038:
[----:B------:R-:W-:Y:S02]  /*c320*/  IMAD.MOV.U32 R161, RZ, RZ, R148 ;  /* 0x000000ffffa17224 */ /* 0x000fe400078e0094 */
.L_x_29039:
[----:B------:R-:W-:Y:S05]  /*c330*/  BSYNC B1 ;  /* 0x0000000000017941 */ /* 0x000fea0003800000 */
.L_x_29037:
        /* <DEDUP_REMOVED lines=16> */
.L_x_29043:
[----:B------:R-:W-:Y:S05]  /*c440*/  BSYNC B2 ;  /* 0x0000000000027941 */ /* 0x000fea0003800000 */
.L_x_29042:
        /* <DEDUP_REMOVED lines=44> */
.L_x_29041:
[----:B------:R-:W-:Y:S05]  /*c710*/  BSYNC B1 ;  /* 0x0000000000017941 */ /* 0x000fea0003800000 */
.L_x_29040:
        /* <DEDUP_REMOVED lines=10> */
.L_x_29036:
[----:B------:R-:W-:Y:S05]  /*c7c0*/  BSYNC B0 ;  /* 0x0000000000007941 */ /* 0x000fea0003800000 */
.L_x_29035:
        /* <DEDUP_REMOVED lines=18> */
.L_x_29047:
[----:B------:R-:W-:Y:S02]  /*c8f0*/  IMAD.MOV.U32 R161, RZ, RZ, R148 ;  /* 0x000000ffffa17224 */ /* 0x000fe400078e0094 */
.L_x_29048:
[----:B------:R-:W-:Y:S05]  /*c900*/  BSYNC B1 ;  /* 0x0000000000017941 */ /* 0x000fea0003800000 */
.L_x_29046:
        /* <DEDUP_REMOVED lines=16> */
.L_x_29052:
[----:B------:R-:W-:Y:S05]  /*ca10*/  BSYNC B2 ;  /* 0x0000000000027941 */ /* 0x000fea0003800000 */
.L_x_29051:
        /* <DEDUP_REMOVED lines=44> */
.L_x_29050:
[----:B------:R-:W-:Y:S05]  /*cce0*/  BSYNC B1 ;  /* 0x0000000000017941 */ /* 0x000fea0003800000 */
.L_x_29049:
[----:B------:R-:W0:Y:S01]  /*ccf0*/  I2F.U32 R119, R161 ;  /* 0x000000a100777306 */ /* 0x000e220000201000 */
[----:B------:R-:W-:-:S10]  /*cd00*/  HFMA2.MMA R146, -RZ, RZ, 0.1171875, 0 ;  /* 0x2f800000ff927435 */ /* 0x000fd400000001ff */
[----:B0-----:R-:W-:-:S05]  /*cd10*/  FFMA.FTZ R119, R119, R146, 1.1641532182693481445e-10 ;  /* 0x2f00000077777423 */ /* 0x001fca0000010092 */
[----:B------:R-:W-:Y:S01]  /*cd20*/  FSETP.GTU.FTZ.AND P1, PT, R119, c[0x0][0x1e4], PT ;  /* 0x0000790077007a0b */ /* 0x000fe20003f3c000 */
[----:B-----5:R-:W-:-:S04]  /*cd30*/  FMUL.FTZ R119, R111, c[0x0][0x1ec] ;  /* 0x00007b006f777a20 */ /* 0x020fc80000410000 */
[----:B------:R-:W-:-:S05]  /*cd40*/  FMUL.FTZ R119, R119, c[0x0][0x1e8] ;  /* 0x00007a0077777a20 */ /* 0x000fca0000410000 */
[----:B------:R-:W-:-:S05]  /*cd50*/  FSEL R146, R119, RZ, !P1 ;  /* 0x000000ff77927208 */ /* 0x000fca0004800000 */
[----:B------:R-:W-:Y:S01]  /*cd60*/  FMUL.FTZ R119, R103, R146 ;  /* 0x0000009267777220 */ /* 0x000fe20000410000 */
[----:B------:R-:W-:-:S03]  /*cd70*/  SEL R146, RZ, 0x1, P1 ;  /* 0x00000001ff927807 */ /* 0x000fc60000800000 */
[----:B------:R-:W-:Y:S02]  /*cd80*/  @P0 FADD.FTZ R119, R107, R119 ;  /* 0x000000776b770221 */ /* 0x000fe40000010000 */
.L_x_29045:
[----:B------:R-:W-:Y:S05]  /*cd90*/  BSYNC B0 ;  /* 0x0000000000007941 */ /* 0x000fea0003800000 */
.L_x_29044:
        /* <DEDUP_REMOVED lines=11> */
[----:B------:R-:W-:-:S04]  /*ce50*/  LOP3.LUT R151, R7, 0xff, RZ, 0xc0, !PT ;  /* 0x000000ff07977812 */ /* 0x000fc800078ec0ff */
[----:B------:R-:W-:-:S05]  /*ce60*/  IADD3 R151, R150, R151, RZ ;  /* 0x0000009796977210 */ /* 0x000fca0007ffe0ff */
[----:B------:R0:W-:Y:S02]  /*ce70*/  STG.E [R156.64], R151 ;  /* 0x000000979c007986 */ /* 0x0001e4000c101906 */
.L_x_29054:
[----:B------:R-:W-:Y:S05]  /*ce80*/  BSYNC B0 ;  /* 0x0000000000007941 */ /* 0x000fea0003800000 */
.L_x_29053:
        /* <DEDUP_REMOVED lines=40> */
.L_x_29061:
        /* <DEDUP_REMOVED lines=84> */
.L_x_29062:
        /* <DEDUP_REMOVED lines=14> */
[----:B------:R-:W-:Y:S01]  /*d730*/  SHF.R.U32.HI R155, RZ, 0x5, R156 ;  /* 0x00000005ff9b7819 */ /* 0x000fe2000001169c */
[----:B------:R-:W-:Y:S01]  /*d740*/  BSSY B0, `(.L_x_29057) ;  /* 0x00000b4000007945 */ /* 0x000fe20003800000 */
[----:B------:R-:W-:Y:S01]  /*d750*/  I2F R157, R160 ;  /* 0x000000a0009d7306 */ /* 0x000fe20000201400 */
[----:B------:R-:W1:Y:S01]  /*d760*/  SHFL.DOWN PT, R163, R160, 0x2, 0x1f ;  /* 0x08401f00a0a37f89 */ /* 0x000e6200000e0000 */
[----:B------:R-:W-:-:S04]  /*d770*/  LOP3.LUT R155, R155, 0x3, RZ, 0xc0, !PT ;  /* 0x000000039b9b7812 */ /* 0x000fc800078ec0ff */
[----:B------:R-:W-:Y:S01]  /*d780*/  LOP3.LUT P0, RZ, R155, 0x1f, R156, 0xf8, !PT ;  /* 0x0000001f9bff7812 */ /* 0x000fe2000780f89c */
        /* <DEDUP_REMOVED lines=55> */
[----:B------:R-:W-:Y:S02]  /*db00*/  FMUL.FTZ R157, R155, R140 ;  /* 0x0000008c9b9d7220 */ /* 0x000fe40000410000 */
[C---:B------:R-:W-:Y:S01]  /*db10*/  FADD.FTZ R160, -R156.reuse, R143 ;  /* 0x0000008f9ca07221 */ /* 0x040fe20000010100 */
[----:B------:R-:W-:Y:S01]  /*db20*/  LEA.HI R158, R151, R158, RZ, 0x2 ;  /* 0x0000009e979e7211 */ /* 0x000fe200078f10ff */
[C---:B------:R-:W-:Y:S01]  /*db30*/  FMUL.FTZ R140, R155.reuse, R150 ;  /* 0x000000969b8c7220 */ /* 0x040fe20000410000 */
[----:B------:R-:W-:Y:S01]  /*db40*/  HFMA2.MMA R150, -RZ, RZ, 0, 9.5367431640625e-07 ;  /* 0x00000010ff967435 */ /* 0x000fe200000001ff */
[----:B------:R-:W-:Y:S01]  /*db50*/  FADD.FTZ R142, -R156, R142 ;  /* 0x0000008e9c8e7221 */ /* 0x000fe20000010100 */
[----:B------:R-:W-:Y:S01]  /*db60*/  LEA.HI.SX32 R151, R158, R153, 0x1e ;  /* 0x000000999e977211 */ /* 0x000fe200078ff2ff */
[----:B------:R-:W-:-:S02]  /*db70*/  FMUL.FTZ R160, R155, R160 ;  /* 0x000000a09ba07220 */ /* 0x000fc40000410000 */
[----:B------:R-:W-:Y:S02]  /*db80*/  FMUL.FTZ R141, R155, R142 ;  /* 0x0000008e9b8d7220 */ /* 0x000fe40000410000 */
[----:B------:R-:W-:Y:S02]  /*db90*/  FFMA.FTZ R143, R43, R160, R11 ;  /* 0x000000a02b8f7223 */ /* 0x000fe4000001000b */
[----:B------:R-:W-:Y:S02]  /*dba0*/  FADD.FTZ R138, -R156, R138 ;  /* 0x0000008a9c8a7221 */ /* 0x000fe40000010100 */
[----:B------:R-:W-:Y:S02]  /*dbb0*/  FFMA.FTZ R142, R42, R141, R10 ;  /* 0x0000008d2a8e7223 */ /* 0x000fe4000001000a */
[C---:B------:R-:W-:Y:S02]  /*dbc0*/  FADD.FTZ R162, -R156.reuse, R139 ;  /* 0x0000008b9ca27221 */ /* 0x040fe40000010100 */
[----:B------:R-:W-:-:S02]  /*dbd0*/  FADD.FTZ R136, -R156, R136 ;  /* 0x000000889c887221 */ /* 0x000fc40000010100 */
[----:B------:R-:W-:Y:S02]  /*dbe0*/  FADD.FTZ R160, -R156, R137 ;  /* 0x000000899ca07221 */ /* 0x000fe40000010100 */
[----:B------:R-:W-:Y:S02]  /*dbf0*/  FFMA.FTZ R141, R41, R140, R9 ;  /* 0x0000008c298d7223 */ /* 0x000fe40000010009 */
[----:B------:R-:W-:Y:S01]  /*dc00*/  FFMA.FTZ R140, R40, R157, R8 ;  /* 0x0000009d288c7223 */ /* 0x000fe20000010008 */
[C---:B------:R-:W-:Y:S01]  /*dc10*/  IADD3 R157, R151.reuse, 0x80, RZ ;  /* 0x00000080979d7810 */ /* 0x040fe20007ffe0ff */
        /* <DEDUP_REMOVED lines=16> */
[C---:B------:R-:W-:Y:S02]  /*dd20*/  FADD.FTZ R160, -R156.reuse, R114 ;  /* 0x000000729ca07221 */ /* 0x040fe40000010100 */
[----:B------:R-:W-:Y:S01]  /*dd30*/  FADD.FTZ R164, -R156, R121 ;  /* 0x000000799ca47221 */ /* 0x000fe20000010100 */
[----:B------:R-:W-:Y:S01]  /*dd40*/  IADD3 R121, R151, 0x100, RZ ;  /* 0x0000010097797810 */ /* 0x000fe20007ffe0ff */
[C---:B------:R-:W-:Y:S02]  /*dd50*/  FMUL.FTZ R114, R155.reuse, R135 ;  /* 0x000000879b727220 */ /* 0x040fe40000410000 */
[----:B------:R-:W-:-:S02]  /*dd60*/  FMUL.FTZ R143, R155, R143 ;  /* 0x0000008f9b8f7220 */ /* 0x000fc40000410000 */
[C---:B------:R-:W-:Y:S02]  /*dd70*/  FADD.FTZ R158, -R156.reuse, R125 ;  /* 0x0000007d9c9e7221 */ /* 0x040fe40000010100 */
[C---:B------:R-:W-:Y:S02]  /*dd80*/  FADD.FTZ R162, -R156.reuse, R115 ;  /* 0x000000739ca27221 */ /* 0x040fe40000010100 */
[C---:B------:R-:W-:Y:S02]  /*dd90*/  FADD.FTZ R125, -R156.reuse, R120 ;  /* 0x000000789c7d7221 */ /* 0x040fe40000010100 */
[----:B------:R-:W-:Y:S02]  /*dda0*/  FFMA.FTZ R115, R51, R114, R19 ;  /* 0x0000007233737223 */ /* 0x000fe40000010013 */
[C---:B0-----:R-:W-:Y:S02]  /*ddb0*/  FADD.FTZ R140, -R156.reuse, R112 ;  /* 0x000000709c8c7221 */ /* 0x041fe40000010100 */
[----:B------:R-:W-:-:S02]  /*ddc0*/  FADD.FTZ R136, -R156, R127 ;  /* 0x0000007f9c887221 */ /* 0x000fc40000010100 */
[C---:B------:R-:W-:Y:S02]  /*ddd0*/  FMUL.FTZ R112, R155.reuse, R133 ;  /* 0x000000859b707220 */ /* 0x040fe40000410000 */
[----:B------:R-:W-:Y:S02]  /*dde0*/  FMUL.FTZ R127, R155, R142 ;  /* 0x0000008e9b7f7220 */ /* 0x000fe40000410000 */
[----:B------:R-:W-:Y:S02]  /*ddf0*/  FADD.FTZ R138, -R156, R113 ;  /* 0x000000719c8a7221 */ /* 0x000fe40000010100 */
[----:B------:R-:W-:Y:S02]  /*de00*/  FFMA.FTZ R113, R49, R112, R17 ;  /* 0x0000007031717223 */ /* 0x000fe40000010011 */
[----:B------:R-:W-:Y:S02]  /*de10*/  FFMA.FTZ R114, R50, R143, R18 ;  /* 0x0000008f32727223 */ /* 0x000fe40000010012 */
[----:B------:R-:W-:-:S02]  /*de20*/  FFMA.FTZ R112, R48, R127, R16 ;  /* 0x0000007f30707223 */ /* 0x000fc40000010010 */
        /* <DEDUP_REMOVED lines=26> */
[----:B------:R-:W-:-:S04]  /*dfd0*/  IMAD.WIDE.U32 R120, R121, R150, c[0x0][0x208] ;  /* 0x0000820079787625 */ /* 0x000fc800078e0096 */
[C---:B------:R-:W-:Y:S01]  /*dfe0*/  FMUL.FTZ R131, R155.reuse, R140 ;  /* 0x0000008c9b837220 */ /* 0x040fe20000410000 */
[----:B------:R0:W-:Y:S01]  /*dff0*/  STG.E.128 [R120.64], R124 ;  /* 0x0000007c78007986 */ /* 0x0001e2000c101d06 */
[----:B------:R-:W-:Y:S02]  /*e000*/  FMUL.FTZ R128, R155, R116 ;  /* 0x000000749b807220 */ /* 0x000fe40000410000 */
[----:B------:R-:W-:Y:S01]  /*e010*/  FFMA.FTZ R116, R60, R131, R28 ;  /* 0x000000833c747223 */ /* 0x000fe2000001001c */
[----:B------:R-:W-:Y:S01]  /*e020*/  IADD3 R131, R151, 0x280, RZ ;  /* 0x0000028097837810 */ /* 0x000fe20007ffe0ff */
[C---:B------:R-:W-:Y:S02]  /*e030*/  FMUL.FTZ R158, R155.reuse, R158 ;  /* 0x0000009e9b9e7220 */ /* 0x040fe40000410000 */
[C---:B------:R-:W-:Y:S02]  /*e040*/  FMUL.FTZ R136, R155.reuse, R136 ;  /* 0x000000889b887220 */ /* 0x040fe40000410000 */
[----:B------:R-:W-:-:S02]  /*e050*/  FMUL.FTZ R139, R155, R122 ;  /* 0x0000007a9b8b7220 */ /* 0x000fc40000410000 */
[----:B------:R-:W-:Y:S01]  /*e060*/  FFMA.FTZ R114, R58, R135, R26 ;  /* 0x000000873a727223 */ /* 0x000fe2000001001a */
[----:B------:R-:W-:Y:S01]  /*e070*/  IADD3 R135, R151, 0x300, RZ ;  /* 0x0000030097877810 */ /* 0x000fe20007ffe0ff */
        /* <DEDUP_REMOVED lines=32> */
.L_x_29058:
[----:B0-----:R-:W-:Y:S05]  /*e280*/  BSYNC B0 ;  /* 0x0000000000007941 */ /* 0x001fea0003800000 */
.L_x_29057:
[----:B------:R-:W-:Y:S02]  /*e290*/  IADD3 R154, R154, c[0x0][0x160], RZ ;  /* 0x000058009a9a7a10 */ /* 0x000fe40007ffe0ff */
[----:B------:R-:W-:Y:S02]  /*e2a0*/  LOP3.LUT P1, RZ, R6, 0xff, RZ, 0xc0, !PT ;  /* 0x000000ff06ff7812 */ /* 0x000fe4000782c0ff */
[----:B------:R-:W-:Y:S02]  /*e2b0*/  ISETP.GE.AND P0, PT, R154, c[0x0][0x164], PT ;  /* 0x000059009a007a0c */ /* 0x000fe40003f06270 */
[----:B------:R-:W-:-:S11]  /*e2c0*/  SEL R6, RZ, 0x1, P1 ;  /* 0x00000001ff067807 */ /* 0x000fd60000800000 */
[----:B-----5:R-:W-:Y:S01]  /*e2d0*/  @P0 CALL.REL.NOINC `(.L_x_29059) ;  /* 0x0000001000000944 */ /* 0x020fe20003c00000 */
[----:B------:R-:W-:Y:S05]  /*e2e0*/  BRA `(.L_x_29060) ;  /* 0xffff25d000007947 */ /* 0x000fea000383ffff */
.L_x_29059:
[----:B------:R-:W-:Y:S05]  /*e2f0*/  EXIT ;  /* 0x000000000000794d */ /* 0x000fea0003800000 */
.L_x_29055:
[----:B------:R-:W-:Y:S01]  /*e300*/  IMAD.MOV.U32 R161, RZ, RZ, R150 ;  /* 0x000000ffffa17224 */ /* 0x000fe200078e0096 */
[----:B------:R-:W-:Y:S01]  /*e310*/  MOV R162, 0x1 ;  /* 0x0000000100a27802 */ /* 0x000fe20000000f00 */
[----:B------:R-:W-:Y:S01]  /*e320*/  IMAD.MOV.U32 R163, RZ, RZ, 0x1f ;  /* 0x0000001fffa37424 */ /* 0x000fe200078e00ff */
[----:B------:R-:W-:Y:S02]  /*e330*/  MOV R160, 0xffffffff ;  /* 0xffffffff00a07802 */ /* 0x000fe40000000f00 */
[----:B------:R-:W-:Y:S02]  /*e340*/  MOV R156, 0xe360 ;  /* 0x0000e360009c7802 */ /* 0x000fe40000000f00 */
[----:B-----5:R-:W-:Y:S05]  /*e350*/  CALL.REL.NOINC `($__internal_159_$__cuda_sm70_shflsync_bfly_p) ;  /* 0x0000078000007944 */ /* 0x020fea0003c00000 */
[----:B01----:R-:W-:Y:S05]  /*e360*/  BRA `(.L_x_29061) ;  /* 0xffffeda000007947 */ /* 0x003fea000383ffff */
.L_x_29056:
[----:B------:R-:W-:Y:S01]  /*e370*/  HFMA2.MMA R163, -RZ, RZ, 0, 1.847743988037109375e-06 ;  /* 0x0000001fffa37435 */ /* 0x000fe200000001ff */
[----:B------:R-:W-:Y:S01]  /*e380*/  IMAD.MOV.U32 R162, RZ, RZ, 0x2 ;  /* 0x00000002ffa27424 */ /* 0x000fe200078e00ff */
[----:B------:R-:W-:Y:S01]  /*e390*/  MOV R156, 0xe3c0 ;  /* 0x0000e3c0009c7802 */ /* 0x000fe20000000f00 */
[----:B------:R-:W-:-:S03]  /*e3a0*/  IMAD.MOV.U32 R160, RZ, RZ, -0x1 ;  /* 0xffffffffffa07424 */ /* 0x000fc600078e00ff */
[----:B0----5:R-:W-:Y:S05]  /*e3b0*/  CALL.REL.NOINC `($__internal_159_$__cuda_sm70_shflsync_bfly_p) ;  /* 0x0000072000007944 */ /* 0x021fea0003c00000 */
[----:B01----:R-:W-:Y:S01]  /*e3c0*/  FADD.FTZ R161, R161, R160 ;  /* 0x000000a0a1a17221 */ /* 0x003fe20000010000 */
[----:B------:R-:W-:Y:S01]  /*e3d0*/  MOV R162, 0x4 ;  /* 0x0000000400a27802 */ /* 0x000fe20000000f00 */
[----:B------:R-:W-:Y:S01]  /*e3e0*/  IMAD.MOV.U32 R163, RZ, RZ, 0x1f ;  /* 0x0000001fffa37424 */ /* 0x000fe200078e00ff */
[----:B------:R-:W-:-:S02]  /*e3f0*/  MOV R160, 0xffffffff ;  /* 0xffffffff00a07802 */ /* 0x000fc40000000f00 */
[----:B------:R-:W-:Y:S02]  /*e400*/  MOV R156, 0xe420 ;  /* 0x0000e420009c7802 */ /* 0x000fe40000000f00 */
[----:B------:R-:W-:Y:S05]  /*e410*/  CALL.REL.NOINC `($__internal_159_$__cuda_sm70_shflsync_bfly_p) ;  /* 0x000006c000007944 */ /* 0x000fea0003c00000 */
[----:B0-----:R-:W-:Y:S01]  /*e420*/  HFMA2.MMA R163, -RZ, RZ, 0, 1.847743988037109375e-06 ;  /* 0x0000001fffa37435 */ /* 0x001fe200000001ff */
[----:B-1----:R-:W-:Y:S01]  /*e430*/  FADD.FTZ R161, R161, R160 ;  /* 0x000000a0a1a17221 */ /* 0x002fe20000010000 */
[----:B------:R-:W-:Y:S01]  /*e440*/  MOV R156, 0xe480 ;  /* 0x0000e480009c7802 */ /* 0x000fe20000000f00 */
[----:B------:R-:W-:Y:S02]  /*e450*/  IMAD.MOV.U32 R162, RZ, RZ, 0x8 ;  /* 0x00000008ffa27424 */ /* 0x000fe400078e00ff */
[----:B------:R-:W-:Y:S02]  /*e460*/  IMAD.MOV.U32 R160, RZ, RZ, -0x1 ;  /* 0xffffffffffa07424 */ /* 0x000fe400078e00ff */
[----:B------:R-:W-:Y:S05]  /*e470*/  CALL.REL.NOINC `($__internal_159_$__cuda_sm70_shflsync_bfly_p) ;  /* 0x0000066000007944 */ /* 0x000fea0003c00000 */
[----:B01----:R-:W-:Y:S01]  /*e480*/  FADD.FTZ R161, R161, R160 ;  /* 0x000000a0a1a17221 */ /* 0x003fe20000010000 */
[----:B------:R-:W-:Y:S01]  /*e490*/  MOV R162, 0x10 ;  /* 0x0000001000a27802 */ /* 0x000fe20000000f00 */
[----:B------:R-:W-:Y:S01]  /*e4a0*/  IMAD.MOV.U32 R163, RZ, RZ, 0x1f ;  /* 0x0000001fffa37424 */ /* 0x000fe200078e00ff */
[----:B------:R-:W-:Y:S02]  /*e4b0*/  MOV R160, 0xffffffff ;  /* 0xffffffff00a07802 */ /* 0x000fe40000000f00 */
[----:B------:R-:W-:-:S02]  /*e4c0*/  MOV R156, 0xe4e0 ;  /* 0x0000e4e0009c7802 */ /* 0x000fc40000000f00 */
[----:B------:R-:W-:Y:S05]  /*e4d0*/  CALL.REL.NOINC `($__internal_159_$__cuda_sm70_shflsync_bfly_p) ;  /* 0x0000060000007944 */ /* 0x000fea0003c00000 */
[----:B-1----:R-:W-:Y:S01]  /*e4e0*/  FADD.FTZ R150, R161, R160 ;  /* 0x000000a0a1967221 */ /* 0x002fe20000010000 */
[----:B0-----:R-:W-:Y:S01]  /*e4f0*/  HFMA2.MMA R163, -RZ, RZ, 0, 1.847743988037109375e-06 ;  /* 0x0000001fffa37435 */ /* 0x001fe200000001ff */
[----:B------:R-:W-:-:S02]  /*e500*/  IMAD.MOV.U32 R162, RZ, RZ, 0x1 ;  /* 0x00000001ffa27424 */ /* 0x000fc400078e00ff */
[----:B------:R-:W-:Y:S02]  /*e510*/  FMUL.FTZ R150, R150, 0.0009765625 ;  /* 0x3a80000096967820 */ /* 0x000fe40000410000 */
[----:B------:R-:W-:Y:S02]  /*e520*/  IMAD.MOV.U32 R160, RZ, RZ, -0x1 ;  /* 0xffffffffffa07424 */ /* 0x000fe400078e00ff */
        /* <DEDUP_REMOVED lines=65> */
[----:B------:R-:W-:Y:S05]  /*e940*/  CALL.REL.NOINC `($__internal_159_$__cuda_sm70_shflsync_bfly_p) ;  /* 0x0000019000007944 */ /* 0x000fea0003c00000 */
[----:B01----:R-:W-:Y:S01]  /*e950*/  FADD.FTZ R161, R161, R160 ;  /* 0x000000a0a1a17221 */ /* 0x003fe20000010000 */
[----:B------:R-:W-:Y:S01]  /*e960*/  MOV R162, 0x2 ;  /* 0x0000000200a27802 */ /* 0x000fe20000000f00 */
[----:B------:R-:W-:Y:S01]  /*e970*/  IMAD.MOV.U32 R163, RZ, RZ, 0x1f ;  /* 0x0000001fffa37424 */ /* 0x000fe200078e00ff */
[----:B------:R-:W-:Y:S02]  /*e980*/  MOV R160, 0xffffffff ;  /* 0xffffffff00a07802 */ /* 0x000fe40000000f00 */
[----:B------:R-:W-:Y:S02]  /*e990*/  MOV R156, 0xe9b0 ;  /* 0x0000e9b0009c7802 */ /* 0x000fe40000000f00 */
[----:B------:R-:W-:Y:S05]  /*e9a0*/  CALL.REL.NOINC `($__internal_159_$__cuda_sm70_shflsync_bfly_p) ;  /* 0x0000013000007944 */ /* 0x000fea0003c00000 */
[----:B0-----:R-:W-:Y:S01]  /*e9b0*/  HFMA2.MMA R163, -RZ, RZ, 0, 1.847743988037109375e-06 ;  /* 0x0000001fffa37435 */ /* 0x001fe200000001ff */
[----:B-1----:R-:W-:Y:S01]  /*e9c0*/  FADD.FTZ R161, R161, R160 ;  /* 0x000000a0a1a17221 */ /* 0x002fe20000010000 */
[----:B------:R-:W-:Y:S01]  /*e9d0*/  MOV R156, 0xea10 ;  /* 0x0000ea10009c7802 */ /* 0x000fe20000000f00 */
[----:B------:R-:W-:Y:S02]  /*e9e0*/  IMAD.MOV.U32 R162, RZ, RZ, 0x4 ;  /* 0x00000004ffa27424 */ /* 0x000fe400078e00ff */
[----:B------:R-:W-:-:S02]  /*e9f0*/  IMAD.MOV.U32 R160, RZ, RZ, -0x1 ;  /* 0xffffffffffa07424 */ /* 0x000fc400078e00ff */
[----:B------:R-:W-:Y:S05]  /*ea00*/  CALL.REL.NOINC `($__internal_159_$__cuda_sm70_shflsync_bfly_p) ;  /* 0x000000d000007944 */ /* 0x000fea0003c00000 */
        /* <DEDUP_REMOVED lines=12> */
[----:B01----:R-:W-:Y:S05]  /*ead0*/  BRA `(.L_x_29062) ;  /* 0xffffeb7000007947 */ /* 0x003fea000383ffff */
        .weak           $__internal_159_$__cuda_sm70_shflsync_bfly_p
        .type           $__internal_159_$__cuda_sm70_shflsync_bfly_p,@function
        .size           $__internal_159_$__cuda_sm70_shflsync_bfly_p,(.L_x_29223 - $__internal_159_$__cuda_sm70_shflsync_bfly_p)
$__internal_159_$__cuda_sm70_shflsync_bfly_p:
[----:B------:R-:W-:Y:S01]  /*eae0*/  MOV R157, 0x0 ;  /* 0x00000000009d7802 */ /* 0x000fe20000000f00 */
[----:B------:R-:W-:Y:S04]  /*eaf0*/  WARPSYNC R160 ;  /* 0x000000a000007348 */ /* 0x000fe80003800000 */
[----:B------:R0:W1:Y:S01]  /*eb00*/  SHFL.BFLY PT, R160, R161, R162, R163 ;  /* 0x0c0000a2a1a07389 */ /* 0x00006200000e00a3 */
[----:B------:R-:W-:Y:S05]  /*eb10*/  RET.REL.NODEC R156 `(_ZN10layer_norm13ln_fwd_kernelINS_13Kernel_traitsIfffffjLj4096ELj1ELj1ELj4ELj16ENS_18Kernel_traits_baseILj4096EfffffjLj128EEEEELb1ELb1ELb1ELb1EEEvNS_9FwdParamsE) ;  /* 0xffff14e09c007950 */ /* 0x000fea0003c3ffff */
.L_x_29063:
        /* <DEDUP_REMOVED lines=14> */
.L_x_29223:


//--------------------- .nv.global.init           --------------------------
	.section	.nv.global.init,"aw",@progbits
	.align	4
.nv.global.init:
	.type		mrg32k3aM1SubSeq,@object
	.size		mrg32k3aM1SubSeq,(mrg32k3aM2SubSeq - mrg32k3aM1SubSeq)
mrg32k3aM1SubSeq:
        /*0000*/ 	.byte	0x0b, 0xcc, 0xee, 0x04, 0x73, 0x29, 0x8b, 0x6f, 0xf6, 0x53, 0x03, 0xf6, 0x23, 0xf6, 0xea, 0xda
        /* <DEDUP_REMOVED lines=125> */
	.type		mrg32k3aM2SubSeq,@object
	.size		mrg32k3aM2SubSeq,(mrg32k3aM1 - mrg32k3aM2SubSeq)
mrg32k3aM2SubSeq:
        /* <DEDUP_REMOVED lines=126> */
	.type		mrg32k3aM1,@object
	.size		mrg32k3aM1,(mrg32k3aM1Seq - mrg32k3aM1)
mrg32k3aM1:
        /* <DEDUP_REMOVED lines=144> */
	.type		mrg32k3aM1Seq,@object
	.size		mrg32k3aM1Seq,(mrg32k3aM2 - mrg32k3aM1Seq)
mrg32k3aM1Seq:
        /* <DEDUP_REMOVED lines=144> */
	.type		mrg32k3aM2,@object
	.size		mrg32k3aM2,(mrg32k3aM2Seq - mrg32k3aM2)
mrg32k3aM2:
        /* <DEDUP_REMOVED lines=144> */
	.type		mrg32k3aM2Seq,@object
	.size		mrg32k3aM2Seq,(precalc_xorwow_matrix - mrg32k3aM2Seq)
mrg32k3aM2Seq:
        /* <DEDUP_REMOVED lines=144> */
	.type		precalc_xorwow_matrix,@object
	.size		precalc_xorwow_matrix,(precalc_xorwow_offset_matrix - precalc_xorwow_matrix)
precalc_xorwow_matrix:
        /* <DEDUP_REMOVED lines=6400> */
	.type		precalc_xorwow_offset_matrix,@object
	.size		precalc_xorwow_offset_matrix,(.L_1 - precalc_xorwow_offset_matrix)
precalc_xorwow_offset_matrix:
        /* <DEDUP_REMOVED lines=6400> */
.L_1:


//--------------------- .nv.shared._ZN10layer_norm13ln_fwd_kernelINS_13Kernel_traitsI13__nv_bfloat16S2_S2_S2_fjLj4096ELj1ELj1ELj4ELj16ENS_18Kernel_traits_baseILj4096ES2_S2_S2_S2_fjLj128EEEEELb0ELb0ELb0ELb0EEEvNS_9FwdParamsE --------------------------
	.section	.nv.shared._ZN10layer_norm13ln_fwd_kernelINS_13Kernel_traitsI13__nv_bfloat16S2_S2_S2_fjLj4096ELj1ELj1ELj4ELj16ENS_18Kernel_traits_baseILj4096ES2_S2_S2_S2_fjLj128EEEEELb0ELb0ELb0ELb0EEEvNS_9FwdParamsE,"aw",@nobits
	.sectionflags	@""
	.align	16


//--------------------- .nv.shared._ZN10layer_norm13ln_fwd_kernelINS_13Kernel_traitsI13__nv_bfloat16S2_S2_S2_fjLj4096ELj1ELj1ELj4ELj16ENS_18Kernel_traits_baseILj4096ES2_S2_S2_S2_fjLj128EEEEELb0ELb0ELb0ELb1EEEvNS_9FwdParamsE --------------------------
	.section	.nv.shared._ZN10layer_norm13ln_fwd_kernelINS_13Kernel_traitsI13__nv_bfloat16S2_S2_S2_fjLj4096ELj1ELj1ELj4ELj16ENS_18Kernel_traits_baseILj4096ES2_S2_S2_S2_fjLj128EEEEELb0ELb0ELb0ELb1EEEvNS_9FwdParamsE,"aw",@nobits
	.sectionflags	@""
	.align	16


//--------------------- .nv.shared._ZN10layer_norm13ln_fwd_kernelINS_13Kernel_traitsI13__nv_bfloat16S2_S2_S2_fjLj4096ELj1ELj1ELj4ELj16ENS_18Kernel_traits_baseILj4096ES2_S2_S2_S2_fjLj128EEEEELb0ELb0ELb1ELb0EEEvNS_9FwdParamsE --------------------------
	.section	.nv.shared._ZN10layer_norm13ln_fwd_kernelINS_13Kernel_traitsI13__nv_bfloat16S2_S2_S2_fjLj4096ELj1ELj1ELj4ELj16ENS_18Kernel_traits_baseILj4096ES2_S2_S2_S2_fjLj128EEEEELb0ELb0ELb1ELb0EEEvNS_9FwdParamsE,"aw",@nobits
	.sectionflags	@""
	.align	16


//--------------------- .nv.shared._ZN10layer_norm13ln_fwd_kernelINS_13Kernel_traitsI13__nv_bfloat16S2_S2_S2_fjLj4096ELj1ELj1ELj4ELj16ENS_18Kernel_traits_baseILj4096ES2_S2_S2_S2_fjLj128EEEEELb0ELb0ELb1ELb1EEEvNS_9FwdParamsE --------------------------
	.section	.nv.shared._ZN10layer_norm13ln_fwd_kernelINS_13Kernel_traitsI13__nv_bfloat16S2_S2_S2_fjLj4096ELj1ELj1ELj4ELj16ENS_18Kernel_traits_baseILj4096ES2_S2_S2_S2_fjLj128EEEEELb0ELb0ELb1ELb1EEEvNS_9FwdParamsE,"aw",@nobits
	.sectionflags	@""
	.align	16


//--------------------- .nv.shared._ZN10layer_norm13ln_fwd_kernelINS_13Kernel_traitsI13__nv_bfloat16S2_S2_S2_fjLj4096ELj1ELj1ELj4ELj16ENS_18Kernel_traits_baseILj4096ES2_S2_S2_S2_fjLj128EEEEELb0ELb1ELb0ELb0EEEvNS_9FwdParamsE --------------------------
	.section	.nv.shared._ZN10layer_norm13ln_fwd_kernelINS_13Kernel_traitsI13__nv_bfloat16S2_S2_S2_fjLj4096ELj1ELj1ELj4ELj16ENS_18Kernel_traits_baseILj4096ES2_S2_S2_S2_fjLj128EEEEELb0ELb1ELb0ELb0EEEvNS_9FwdParamsE,"aw",@nobits
	.sectionflags	@""
	.align	16


//--------------------- .nv.shared._ZN10layer_norm13ln_fwd_kernelINS_13Kernel_traitsI13__nv_bfloat16S2_S2_S2_fjLj4096ELj1ELj1ELj4ELj16ENS_18Kernel_traits_baseILj4096ES2_S2_S2_S2_fjLj128EEEEELb0ELb1ELb0ELb1EEEvNS_9FwdParamsE --------------------------
	.section	.nv.shared._ZN10layer_norm13ln_fwd_kernelINS_13Kernel_traitsI13__nv_bfloat16S2_S2_S2_fjLj4096ELj1ELj1ELj4ELj16ENS_18Kernel_traits_baseILj4096ES2_S2_S2_S2_fjLj128EEEEELb0ELb1ELb0ELb1EEEvNS_9FwdParamsE,"aw",@nobits
	.sectionflags	@""
	.align	16


//--------------------- .nv.shared._ZN10layer_norm13ln_fwd_kernelINS_13Kernel_traitsI13__nv_bfloat16S2_S2_S2_fjLj4096ELj1ELj1ELj4ELj16ENS_18Kernel_traits_baseILj4096ES2_S2_S2_S2_fjLj128EEEEELb0ELb1ELb1ELb0EEEvNS_9FwdParamsE --------------------------
	.section	.nv.shared._ZN10layer_norm13ln_fwd_kernelINS_13Kernel_traitsI13__nv_bfloat16S2_S2_S2_fjLj4096ELj1ELj1ELj4ELj16ENS_18Kernel_traits_baseILj4096ES2_S2_S2_S2_fjLj128EEEEELb0ELb1ELb1ELb0EEEvNS_9FwdParamsE,"aw",@nobits
	.sectionflags	@""
	.align	16


//--------------------- .nv.shared._ZN10layer_norm13ln_fwd_kernelINS_13Kernel_traitsI13__nv_bfloat16S2_S2_S2_fjLj4096ELj1ELj1ELj4ELj16ENS_18Kernel_traits_baseILj4096ES2_S2_S2_S2_fjLj128EEEEELb0ELb1ELb1ELb1EEEvNS_9FwdParamsE --------------------------
	.section	.nv.shared._ZN10layer_norm13ln_fwd_kernelINS_13Kernel_traitsI13__nv_bfloat16S2_S2_S2_fjLj4096ELj1ELj1ELj4ELj16ENS_18Kernel_traits_baseILj4096ES2_S2_S2_S2_fjLj128EEEEELb0ELb1ELb1ELb1EEEvNS_9FwdParamsE,"aw",@nobits
	.sectionflags	@""
	.align	16


//--------------------- .nv.shared._ZN10layer_norm13ln_fwd_kernelINS_13Kernel_traitsI13__nv_bfloat16S2_S2_S2_fjLj4096ELj1ELj1ELj4ELj16ENS_18Kernel_traits_baseILj4096ES2_S2_S2_S2_fjLj128EEEEELb1ELb0ELb0ELb0EEEvNS_9FwdParamsE --------------------------
	.section	.nv.shared._ZN10layer_norm13ln_fwd_kernelINS_13Kernel_traitsI13__nv_bfloat16S2_S2_S2_fjLj4096ELj1ELj1ELj4ELj16ENS_18Kernel_traits_baseILj4096ES2_S2_S2_S2_fjLj128EEEEELb1ELb0ELb0ELb0EEEvNS_9FwdParamsE,"aw",@nobits
	.sectionflags	@""
	.align	16


//--------------------- .nv.shared._ZN10layer_norm13ln_fwd_kernelINS_13Kernel_traitsI13__nv_bfloat16S2_S2_S2_fjLj4096ELj1ELj1ELj4ELj16ENS_18Kernel_traits_baseILj4096ES2_S2_S2_S2_fjLj128EEEEELb1ELb0ELb0ELb1EEEvNS_9FwdParamsE --------------------------
	.section	.nv.shared._ZN10layer_norm13ln_fwd_kernelINS_13Kernel_traitsI13__nv_bfloat16S2_S2_S2_fjLj4096ELj1ELj1ELj4ELj16ENS_18Kernel_traits_baseILj4096ES2_S2_S2_S2_fjLj128EEEEELb1ELb0ELb0ELb1EEEvNS_9FwdParamsE,"aw",@nobits
	.sectionflags	@""
	.align	16


//--------------------- .nv.shared._ZN10layer_norm13ln_fwd_kernelINS_13Kernel_traitsI13__nv_bfloat16S2_S2_S2_fjLj4096ELj1ELj1ELj4ELj16ENS_18Kernel_traits_baseILj4096ES2_S2_S2_S2_fjLj128EEEEELb1ELb0ELb1ELb0EEEvNS_9FwdParamsE --------------------------
	.section	.nv.shared._ZN10layer_norm13ln_fwd_kernelINS_13Kernel_traitsI13__nv_bfloat16S2_S2_S2_fjLj4096ELj1ELj1ELj4ELj16ENS_18Kernel_traits_baseILj4096ES2_S2_S2_S2_fjLj128EEEEELb1ELb0ELb1ELb0EEEvNS_9FwdParamsE,"aw",@nobits
	.sectionflags	@""
	.align	16


//--------------------- .nv.shared._ZN10layer_norm13ln_fwd_kernelINS_13Kernel_traitsI13__nv_bfloat16S2_S2_S2_fjLj4096ELj1ELj1ELj4ELj16ENS_18Kernel_traits_baseILj4096ES2_S2_S2_S2_fjLj128EEEEELb1ELb0ELb1ELb1EEEvNS_9FwdParamsE --------------------------
	.section	.nv.shared._ZN10layer_norm13ln_fwd_kernelINS_13Kernel_traitsI13__nv_bfloat16S2_S2_S2_fjLj4096ELj1ELj1ELj4ELj16ENS_18Kernel_traits_baseILj4096ES2_S2_S2_S2_fjLj128EEEEELb1ELb0ELb1ELb1EEEvNS_9FwdParamsE,"aw",@nobits
	.sectionflags	@""
	.align	16


//--------------------- .nv.shared._ZN10layer_norm13ln_fwd_kernelINS_13Kernel_traitsI13__nv_bfloat16S2_S2_S2_fjLj4096ELj1ELj1ELj4ELj16ENS_18Kernel_traits_baseILj4096ES2_S2_S2_S2_fjLj128EEEEELb1ELb1ELb0ELb0EEEvNS_9FwdParamsE --------------------------
	.section	.nv.shared._ZN10layer_norm13ln_fwd_kernelINS_13Kernel_traitsI13__nv_bfloat16S2_S2_S2_fjLj4096ELj1ELj1ELj4ELj16ENS_18Kernel_traits_baseILj4096ES2_S2_S2_S2_fjLj128EEEEELb1ELb1ELb0ELb0EEEvNS_9FwdParamsE,"aw",@nobits
	.sectionflags	@""
	.align	16


//--------------------- .nv.shared._ZN10layer_norm13ln_fwd_kernelINS_13Kernel_traitsI13__nv_bfloat16S2_S2_S2_fjLj4096ELj1ELj1ELj4ELj16ENS_18Kernel_traits_baseILj4096ES2_S2_S2_S2_fjLj128EEEEELb1ELb1ELb0ELb1EEEvNS_9FwdParamsE --------------------------
	.section	.nv.shared._ZN10layer_norm13ln_fwd_kernelINS_13Kernel_traitsI13__nv_bfloat16S2_S2_S2_fjLj4096ELj1ELj1ELj4ELj16ENS_18Kernel_traits_baseILj4096ES2_S2_S2_S2_fjLj128EEEEELb1ELb1ELb0ELb1EEEvNS_9FwdParamsE,"aw",@nobits
	.sectionflags	@""
	.align	16


//--------------------- .nv.shared._ZN10layer_norm13ln_fwd_kernelINS_13Kernel_traitsI13__nv_bfloat16S2_S2_S2_fjLj4096ELj1ELj1ELj4ELj16ENS_18Kernel_traits_baseILj4096ES2_S2_S2_S2_fjLj128EEEEELb1ELb1ELb1ELb0EEEvNS_9FwdParamsE --------------------------
	.section	.nv.shared._ZN10layer_norm13ln_fwd_kernelINS_13Kernel_traitsI13__nv_bfloat16S2_S2_S2_fjLj4096ELj1ELj1ELj4ELj16ENS_18Kernel_traits_baseILj4096ES2_S2_S2_S2_fjLj128EEEEELb1ELb1ELb1ELb0EEEvNS_9FwdParamsE,"aw",@nobits
	.sectionflags	@""
	.align	16


//--------------------- .nv.shared._ZN10layer_norm13ln_fwd_kernelINS_13Kernel_traitsI13__nv_bfloat16S2_S2_S2_fjLj4096ELj1ELj1ELj4ELj16ENS_18Kernel_traits_baseILj4096ES2_S2_S2_S2_fjLj128EEEEELb1ELb1ELb1ELb1EEEvNS_9FwdParamsE --------------------------
	.section	.nv.shared._ZN10layer_norm13ln_fwd_kernelINS_13Kernel_traitsI13__nv_bfloat16S2_S2_S2_fjLj4096ELj1ELj1ELj4ELj16ENS_18Kernel_traits_baseILj4096ES2_S2_S2_S2_fjLj128EEEEELb1ELb1ELb1ELb1EEEvNS_9FwdParamsE,"aw",@nobits
	.sectionflags	@""
	.align	16


//--------------------- .nv.shared._ZN10layer_norm13ln_fwd_kernelINS_13Kernel_traitsI6__halfS2_S2_S2_fjLj4096ELj1ELj1ELj4ELj16ENS_18Kernel_traits_baseILj4096ES2_S2_S2_S2_fjLj128EEEEELb0ELb0ELb0ELb0EEEvNS_9FwdParamsE --------------------------
	.section	.nv.shared._ZN10layer_norm13ln_fwd_kernelINS_13Kernel_traitsI6__halfS2_S2_S2_fjLj4096ELj1ELj1ELj4ELj16ENS_18Kernel_traits_baseILj4096ES2_S2_S2_S2_fjLj128EEEEELb0ELb0ELb0ELb0EEEvNS_9FwdParamsE,"aw",@nobits
	.sectionflags	@""
	.align	16


//--------------------- .nv.shared._ZN10layer_norm13ln_fwd_kernelINS_13Kernel_traitsI6__halfS2_S2_S2_fjLj4096ELj1ELj1ELj4ELj16ENS_18Kernel_traits_baseILj4096ES2_S2_S2_S2_fjLj128EEEEELb0ELb0ELb0ELb1EEEvNS_9FwdParamsE --------------------------
	.section	.nv.shared._ZN10layer_norm13ln_fwd_kernelINS_13Kernel_traitsI6__halfS2_S2_S2_fjLj4096ELj1ELj1ELj4ELj16ENS_18Kernel_traits_baseILj4096ES2_S2_S2_S2_fjLj128EEEEELb0ELb0ELb0ELb1EEEvNS_9FwdParamsE,"aw",@nobits
	.sectionflags	@""
	.align	16


//--------------------- .nv.shared._ZN10layer_norm13ln_fwd_kernelINS_13Kernel_traitsI6__halfS2_S2_S2_fjLj4096ELj1ELj1ELj4ELj16ENS_18Kernel_traits_baseILj4096ES2_S2_S2_S2_fjLj128EEEEELb0ELb0ELb1ELb0EEEvNS_9FwdParamsE --------------------------
	.section	.nv.shared._ZN10layer_norm13ln_fwd_kernelINS_13Kernel_traitsI6__halfS2_S2_S2_fjLj4096ELj1ELj1ELj4ELj16ENS_18Kernel_traits_baseILj4096ES2_S2_S2_S2_fjLj128EEEEELb0ELb0ELb1ELb0EEEvNS_9FwdParamsE,"aw",@nobits
	.sectionflags	@""
	.align	16


//--------------------- .nv.shared._ZN10layer_norm13ln_fwd_kernelINS_13Kernel_traitsI6__halfS2_S2_S2_fjLj4096ELj1ELj1ELj4ELj16ENS_18Kernel_traits_baseILj4096ES2_S2_S2_S2_fjLj128EEEEELb0ELb0ELb1ELb1EEEvNS_9FwdParamsE --------------------------
	.section	.nv.shared._ZN10layer_norm13ln_fwd_kernelINS_13Kernel_traitsI6__halfS2_S2_S2_fjLj4096ELj1ELj1ELj4ELj16ENS_18Kernel_traits_baseILj4096ES2_S2_S2_S2_fjLj128EEEEELb0ELb0ELb1ELb1EEEvNS_9FwdParamsE,"aw",@nobits
	.sectionflags	@""
	.align	16


//--------------------- .nv.shared._ZN10layer_norm13ln_fwd_kernelINS_13Kernel_traitsI6__halfS2_S2_S2_fjLj4096ELj1ELj1ELj4ELj16ENS_18Kernel_traits_baseILj4096ES2_S2_S2_S2_fjLj128EEEEELb0ELb1ELb0ELb0EEEvNS_9FwdParamsE --------------------------
	.section	.nv.shared._ZN10layer_norm13ln_fwd_kernelINS_13Kernel_traitsI6__halfS2_S2_S2_fjLj4096ELj1ELj1ELj4ELj16ENS_18Kernel_traits_baseILj4096ES2_S2_S2_S2_fjLj128EEEEELb0ELb1ELb0ELb0EEEvNS_9FwdParamsE,"aw",@nobits
	.sectionflags	@""
	.align	16


//--------------------- .nv.shared._ZN10layer_norm13ln_fwd_kernelINS_13Kernel_traitsI6__halfS2_S2_S2_fjLj4096ELj1ELj1ELj4ELj16ENS_18Kernel_traits_baseILj4096ES2_S2_S2_S2_fjLj128EEEEELb0ELb1ELb0ELb1EEEvNS_9FwdParamsE --------------------------
	.section	.nv.shared._ZN10layer_norm13ln_fwd_kernelINS_13Kernel_traitsI6__halfS2_S2_S2_fjLj4096ELj1ELj1ELj4ELj16ENS_18Kernel_traits_baseILj4096ES2_S2_S2_S2_fjLj128EEEEELb0ELb1ELb0ELb1EEEvNS_9FwdParamsE,"aw",@nobits
	.sectionflags	@""
	.align	16


//--------------------- .nv.shared._ZN10layer_norm13ln_fwd_kernelINS_13Kernel_traitsI6__halfS2_S2_S2_fjLj4096ELj1ELj1ELj4ELj16ENS_18Kernel_traits_baseILj4096ES2_S2_S2_S2_fjLj128EEEEELb0ELb1ELb1ELb0EEEvNS_9FwdParamsE --------------------------
	.section	.nv.shared._ZN10layer_norm13ln_fwd_kernelINS_13Kernel_traitsI6__halfS2_S2_S2_fjLj4096ELj1ELj1ELj4ELj16ENS_18Kernel_traits_baseILj4096ES2_S2_S2_S2_fjLj128EEEEELb0ELb1ELb1ELb0EEEvNS_9FwdParamsE,"aw",@nobits
	.sectionflags	@""
	.align	16


//--------------------- .nv.shared._ZN10layer_norm13ln_fwd_kernelINS_13Kernel_traitsI6__halfS2_S2_S2_fjLj4096ELj1ELj1ELj4ELj16ENS_18Kernel_traits_baseILj4096ES2_S2_S2_S2_fjLj128EEEEELb0ELb1ELb1ELb1EEEvNS_9FwdParamsE --------------------------
	.section	.nv.shared._ZN10layer_norm13ln_fwd_kernelINS_13Kernel_traitsI6__halfS2_S2_S2_fjLj4096ELj1ELj1ELj4ELj16ENS_18Kernel_traits_baseILj4096ES2_S2_S2_S2_fjLj128EEEEELb0ELb1ELb1ELb1EEEvNS_9FwdParamsE,"aw",@nobits
	.sectionflags	@""
	.align	16


//--------------------- .nv.shared._ZN10layer_norm13ln_fwd_kernelINS_13Kernel_traitsI6__halfS2_S2_S2_fjLj4096ELj1ELj1ELj4ELj16ENS_18Kernel_traits_baseILj4096ES2_S2_S2_S2_fjLj128EEEEELb1ELb0ELb0ELb0EEEvNS_9FwdParamsE --------------------------
	.section	.nv.shared._ZN10layer_norm13ln_fwd_kernelINS_13Kernel_traitsI6__halfS2_S2_S2_fjLj4096ELj1ELj1ELj4ELj16ENS_18Kernel_traits_baseILj4096ES2_S2_S2_S2_fjLj128EEEEELb1ELb0ELb0ELb0EEEvNS_9FwdParamsE,"aw",@nobits
	.sectionflags	@""
	.align	16


//--------------------- .nv.shared._ZN10layer_norm13ln_fwd_kernelINS_13Kernel_traitsI6__halfS2_S2_S2_fjLj4096ELj1ELj1ELj4ELj16ENS_18Kernel_traits_baseILj4096ES2_S2_S2_S2_fjLj128EEEEELb1ELb0ELb0ELb1EEEvNS_9FwdParamsE --------------------------
	.section	.nv.shared._ZN10layer_norm13ln_fwd_kernelINS_13Kernel_traitsI6__halfS2_S2_S2_fjLj4096ELj1ELj1ELj4ELj16ENS_18Kernel_traits_baseILj4096ES2_S2_S2_S2_fjLj128EEEEELb1ELb0ELb0ELb1EEEvNS_9FwdParamsE,"aw",@nobits
	.sectionflags	@""
	.align	16


//--------------------- .nv.shared._ZN10layer_norm13ln_fwd_kernelINS_13Kernel_traitsI6__halfS2_S2_S2_fjLj4096ELj1ELj1ELj4ELj16ENS_18Kernel_traits_baseILj4096ES2_S2_S2_S2_fjLj128EEEEELb1ELb0ELb1ELb0EEEvNS_9FwdParamsE --------------------------
	.section	.nv.shared._ZN10layer_norm13ln_fwd_kernelINS_13Kernel_traitsI6__halfS2_S2_S2_fjLj4096ELj1ELj1ELj4ELj16ENS_18Kernel_traits_baseILj4096ES2_S2_S2_S2_fjLj128EEEEELb1ELb0ELb1ELb0EEEvNS_9FwdParamsE,"aw",@nobits
	.sectionflags	@""
	.align	16


//--------------------- .nv.shared._ZN10layer_norm13ln_fwd_kernelINS_13Kernel_traitsI6__halfS2_S2_S2_fjLj4096ELj1ELj1ELj4ELj16ENS_18Kernel_traits_baseILj4096ES2_S2_S2_S2_fjLj128EEEEELb1ELb0ELb1ELb1EEEvNS_9FwdParamsE --------------------------
	.section	.nv.shared._ZN10layer_norm13ln_fwd_kernelINS_13Kernel_traitsI6__halfS2_S2_S2_fjLj4096ELj1ELj1ELj4ELj16ENS_18Kernel_traits_baseILj4096ES2_S2_S2_S2_fjLj128EEEEELb1ELb0ELb1ELb1EEEvNS_9FwdParamsE,"aw",@nobits
	.sectionflags	@""
	.align	16


//--------------------- .nv.shared._ZN10layer_norm13ln_fwd_kernelINS_13Kernel_traitsI6__halfS2_S2_S2_fjLj4096ELj1ELj1ELj4ELj16ENS_18Kernel_traits_baseILj4096ES2_S2_S2_S2_fjLj128EEEEELb1ELb1ELb0ELb0EEEvNS_9FwdParamsE --------------------------
	.section	.nv.shared._ZN10layer_norm13ln_fwd_kernelINS_13Kernel_traitsI6__halfS2_S2_S2_fjLj4096ELj1ELj1ELj4ELj16ENS_18Kernel_traits_baseILj4096ES2_S2_S2_S2_fjLj128EEEEELb1ELb1ELb0ELb0EEEvNS_9FwdParamsE,"aw",@nobits
	.sectionflags	@""
	.align	16


//--------------------- .nv.shared._ZN10layer_norm13ln_fwd_kernelINS_13Kernel_traitsI6__halfS2_S2_S2_fjLj4096ELj1ELj1ELj4ELj16ENS_18Kernel_traits_baseILj4096ES2_S2_S2_S2_fjLj128EEEEELb1ELb1ELb0ELb1EEEvNS_9FwdParamsE --------------------------
	.section	.nv.shared._ZN10layer_norm13ln_fwd_kernelINS_13Kernel_traitsI6__halfS2_S2_S2_fjLj4096ELj1ELj1ELj4ELj16ENS_18Kernel_traits_baseILj4096ES2_S2_S2_S2_fjLj128EEEEELb1ELb1ELb0ELb1EEEvNS_9FwdParamsE,"aw",@nobits
	.sectionflags	@""
	.align	16


//--------------------- .nv.shared._ZN10layer_norm13ln_fwd_kernelINS_13Kernel_traitsI6__halfS2_S2_S2_fjLj4096ELj1ELj1ELj4ELj16ENS_18Kernel_traits_baseILj4096ES2_S2_S2_S2_fjLj128EEEEELb1ELb1ELb1ELb0EEEvNS_9FwdParamsE --------------------------
	.section	.nv.shared._ZN10layer_norm13ln_fwd_kernelINS_13Kernel_traitsI6__halfS2_S2_S2_fjLj4096ELj1ELj1ELj4ELj16ENS_18Kernel_traits_baseILj4096ES2_S2_S2_S2_fjLj128EEEEELb1ELb1ELb1ELb0EEEvNS_9FwdParamsE,"aw",@nobits
	.sectionflags	@""
	.align	16


//--------------------- .nv.shared._ZN10layer_norm13ln_fwd_kernelINS_13Kernel_traitsI6__halfS2_S2_S2_fjLj4096ELj1ELj1ELj4ELj16ENS_18Kernel_traits_baseILj4096ES2_S2_S2_S2_fjLj128EEEEELb1ELb1ELb1ELb1EEEvNS_9FwdParamsE --------------------------
	.section	.nv.shared._ZN10layer_norm13ln_fwd_kernelINS_13Kernel_traitsI6__halfS2_S2_S2_fjLj4096ELj1ELj1ELj4ELj16ENS_18Kernel_traits_baseILj4096ES2_S2_S2_S2_fjLj128EEEEELb1ELb1ELb1ELb1EEEvNS_9FwdParamsE,"aw",@nobits
	.sectionflags	@""
	.align	16


//--------------------- .nv.shared._ZN10layer_norm13ln_fwd_kernelINS_13Kernel_traitsIf13__nv_bfloat16S2_S2_fjLj4096ELj1ELj1ELj4ELj16ENS_18Kernel_traits_baseILj4096EfS2_S2_S2_fjLj128EEEEELb0ELb0ELb0ELb0EEEvNS_9FwdParamsE --------------------------
	.section	.nv.shared._ZN10layer_norm13ln_fwd_kernelINS_13Kernel_traitsIf13__nv_bfloat16S2_S2_fjLj4096ELj1ELj1ELj4ELj16ENS_18Kernel_traits_baseILj4096EfS2_S2_S2_fjLj128EEEEELb0ELb0ELb0ELb0EEEvNS_9FwdParamsE,"aw",@nobits
	.sectionflags	@""
	.align	16


//--------------------- .nv.shared._ZN10layer_norm13ln_fwd_kernelINS_13Kernel_traitsIf13__nv_bfloat16S2_S2_fjLj4096ELj1ELj1ELj4ELj16ENS_18Kernel_traits_baseILj4096EfS2_S2_S2_fjLj128EEEEELb0ELb0ELb0ELb1EEEvNS_9FwdParamsE --------------------------
	.section	.nv.shared._ZN10layer_norm13ln_fwd_kernelINS_13Kernel_traitsIf13__nv_bfloat16S2_S2_fjLj4096ELj1ELj1ELj4ELj16ENS_18Kernel_traits_baseILj4096EfS2_S2_S2_fjLj128EEEEELb0ELb0ELb0ELb1EEEvNS_9FwdParamsE,"aw",@nobits
	.sectionflags	@""
	.align	16


//--------------------- .nv.shared._ZN10layer_norm13ln_fwd_kernelINS_13Kernel_traitsIf13__nv_bfloat16S2_S2_fjLj4096ELj1ELj1ELj4ELj16ENS_18Kernel_traits_baseILj4096EfS2_S2_S2_fjLj128EEEEELb0ELb0ELb1ELb0EEEvNS_9FwdParamsE --------------------------
	.section	.nv.shared._ZN10layer_norm13ln_fwd_kernelINS_13Kernel_traitsIf13__nv_bfloat16S2_S2_fjLj4096ELj1ELj1ELj4ELj16ENS_18Kernel_traits_baseILj4096EfS2_S2_S2_fjLj128EEEEELb0ELb0ELb1ELb0EEEvNS_9FwdParamsE,"aw",@nobits
	.sectionflags	@""
	.align	16


//--------------------- .nv.shared._ZN10layer_norm13ln_fwd_kernelINS_13Kernel_traitsIf13__nv_bfloat16S2_S2_fjLj4096ELj1ELj1ELj4ELj16ENS_18Kernel_traits_baseILj4096EfS2_S2_S2_fjLj128EEEEELb0ELb0ELb1ELb1EEEvNS_9FwdParamsE --------------------------
	.section	.nv.shared._ZN10layer_norm13ln_fwd_kernelINS_13Kernel_traitsIf13__nv_bfloat16S2_S2_fjLj4096ELj1ELj1ELj4ELj16ENS_18Kernel_traits_baseILj4096EfS2_S2_S2_fjLj128EEEEELb0ELb0ELb1ELb1EEEvNS_9FwdParamsE,"aw",@nobits
	.sectionflags	@""
	.align	16


//--------------------- .nv.shared._ZN10layer_norm13ln_fwd_kernelINS_13Kernel_traitsIf13__nv_bfloat16S2_S2_fjLj4096ELj1ELj1ELj4ELj16ENS_18Kernel_traits_baseILj4096EfS2_S2_S2_fjLj128EEEEELb0ELb1ELb0ELb0EEEvNS_9FwdParamsE --------------------------
	.section	.nv.shared._ZN10layer_norm13ln_fwd_kernelINS_13Kernel_traitsIf13__nv_bfloat16S2_S2_fjLj4096ELj1ELj1ELj4ELj16ENS_18Kernel_traits_baseILj4096EfS2_S2_S2_fjLj128EEEEELb0ELb1ELb0ELb0EEEvNS_9FwdParamsE,"aw",@nobits
	.sectionflags	@""
	.align	16


//--------------------- .nv.shared._ZN10layer_norm13ln_fwd_kernelINS_13Kernel_traitsIf13__nv_bfloat16S2_S2_fjLj4096ELj1ELj1ELj4ELj16ENS_18Kernel_traits_baseILj4096EfS2_S2_S2_fjLj128EEEEELb0ELb1ELb0ELb1EEEvNS_9FwdParamsE --------------------------
	.section	.nv.shared._ZN10layer_norm13ln_fwd_kernelINS_13Kernel_traitsIf13__nv_bfloat16S2_S2_fjLj4096ELj1ELj1ELj4ELj16ENS_18Kernel_traits_baseILj4096EfS2_S2_S2_fjLj128EEEEELb0ELb1ELb0ELb1EEEvNS_9FwdParamsE,"aw",@nobits
	.sectionflags	@""
	.align	16


//--------------------- .nv.shared._ZN10layer_norm13ln_fwd_kernelINS_13Kernel_traitsIf13__nv_bfloat16S2_S2_fjLj4096ELj1ELj1ELj4ELj16ENS_18Kernel_traits_baseILj4096EfS2_S2_S2_fjLj128EEEEELb0ELb1ELb1ELb0EEEvNS_9FwdParamsE --------------------------
	.section	.nv.shared._ZN10layer_norm13ln_fwd_kernelINS_13Kernel_traitsIf13__nv_bfloat16S2_S2_fjLj4096ELj1ELj1ELj4ELj16ENS_18Kernel_traits_baseILj4096EfS2_S2_S2_fjLj128EEEEELb0ELb1ELb1ELb0EEEvNS_9FwdParamsE,"aw",@nobits
	.sectionflags	@""
	.align	16


//--------------------- .nv.shared._ZN10layer_norm13ln_fwd_kernelINS_13Kernel_traitsIf13__nv_bfloat16S2_S2_fjLj4096ELj1ELj1ELj4ELj16ENS_18Kernel_traits_baseILj4096EfS2_S2_S2_fjLj128EEEEELb0ELb1ELb1ELb1EEEvNS_9FwdParamsE --------------------------
	.section	.nv.shared._ZN10layer_norm13ln_fwd_kernelINS_13Kernel_traitsIf13__nv_bfloat16S2_S2_fjLj4096ELj1ELj1ELj4ELj16ENS_18Kernel_traits_baseILj4096EfS2_S2_S2_fjLj128EEEEELb0ELb1ELb1ELb1EEEvNS_9FwdParamsE,"aw",@nobits
	.sectionflags	@""
	.align	16


//--------------------- .nv.shared._ZN10layer_norm13ln_fwd_kernelINS_13Kernel_traitsIf13__nv_bfloat16S2_S2_fjLj4096ELj1ELj1ELj4ELj16ENS_18Kernel_traits_baseILj4096EfS2_S2_S2_fjLj128EEEEELb1ELb0ELb0ELb0EEEvNS_9FwdParamsE --------------------------
	.section	.nv.shared._ZN10layer_norm13ln_fwd_kernelINS_13Kernel_traitsIf13__nv_bfloat16S2_S2_fjLj4096ELj1ELj1ELj4ELj16ENS_18Kernel_traits_baseILj4096EfS2_S2_S2_fjLj128EEEEELb1ELb0ELb0ELb0EEEvNS_9FwdParamsE,"aw",@nobits
	.sectionflags	@""
	.align	16


//--------------------- .nv.shared._ZN10layer_norm13ln_fwd_kernelINS_13Kernel_traitsIf13__nv_bfloat16S2_S2_fjLj4096ELj1ELj1ELj4ELj16ENS_18Kernel_traits_baseILj4096EfS2_S2_S2_fjLj128EEEEELb1ELb0ELb0ELb1EEEvNS_9FwdParamsE --------------------------
	.section	.nv.shared._ZN10layer_norm13ln_fwd_kernelINS_13Kernel_traitsIf13__nv_bfloat16S2_S2_fjLj4096ELj1ELj1ELj4ELj16ENS_18Kernel_traits_baseILj4096EfS2_S2_S2_fjLj128EEEEELb1ELb0ELb0ELb1EEEvNS_9FwdParamsE,"aw",@nobits
	.sectionflags	@""
	.align	16


//--------------------- .nv.shared._ZN10layer_norm13ln_fwd_kernelINS_13Kernel_traitsIf13__nv_bfloat16S2_S2_fjLj4096ELj1ELj1ELj4ELj16ENS_18Kernel_traits_baseILj4096EfS2_S2_S2_fjLj128EEEEELb1ELb0ELb1ELb0EEEvNS_9FwdParamsE --------------------------
	.section	.nv.shared._ZN10layer_norm13ln_fwd_kernelINS_13Kernel_traitsIf13__nv_bfloat16S2_S2_fjLj4096ELj1ELj1ELj4ELj16ENS_18Kernel_traits_baseILj4096EfS2_S2_S2_fjLj128EEEEELb1ELb0ELb1ELb0EEEvNS_9FwdParamsE,"aw",@nobits
	.sectionflags	@""
	.align	16


//--------------------- .nv.shared._ZN10layer_norm13ln_fwd_kernelINS_13Kernel_traitsIf13__nv_bfloat16S2_S2_fjLj4096ELj1ELj1ELj4ELj16ENS_18Kernel_traits_baseILj4096EfS2_S2_S2_fjLj128EEEEELb1ELb0ELb1ELb1EEEvNS_9FwdParamsE --------------------------
	.section	.nv.shared._ZN10layer_norm13ln_fwd_kernelINS_13Kernel_traitsIf13__nv_bfloat16S2_S2_fjLj4096ELj1ELj1ELj4ELj16ENS_18Kernel_traits_baseILj4096EfS2_S2_S2_fjLj128EEEEELb1ELb0ELb1ELb1EEEvNS_9FwdParamsE,"aw",@nobits
	.sectionflags	@""
	.align	16


//--------------------- .nv.shared._ZN10layer_norm13ln_fwd_kernelINS_13Kernel_traitsIf13__nv_bfloat16S2_S2_fjLj4096ELj1ELj1ELj4ELj16ENS_18Kernel_traits_baseILj4096EfS2_S2_S2_fjLj128EEEEELb1ELb1ELb0ELb0EEEvNS_9FwdParamsE --------------------------
	.section	.nv.shared._ZN10layer_norm13ln_fwd_kernelINS_13Kernel_traitsIf13__nv_bfloat16S2_S2_fjLj4096ELj1ELj1ELj4ELj16ENS_18Kernel_traits_baseILj4096EfS2_S2_S2_fjLj128EEEEELb1ELb1ELb0ELb0EEEvNS_9FwdParamsE,"aw",@nobits
	.sectionflags	@""
	.align	16


//--------------------- .nv.shared._ZN10layer_norm13ln_fwd_kernelINS_13Kernel_traitsIf13__nv_bfloat16S2_S2_fjLj4096ELj1ELj1ELj4ELj16ENS_18Kernel_traits_baseILj4096EfS2_S2_S2_fjLj128EEEEELb1ELb1ELb0ELb1EEEvNS_9FwdParamsE --------------------------
	.section	.nv.shared._ZN10layer_norm13ln_fwd_kernelINS_13Kernel_traitsIf13__nv_bfloat16S2_S2_fjLj4096ELj1ELj1ELj4ELj16ENS_18Kernel_traits_baseILj4096EfS2_S2_S2_fjLj128EEEEELb1ELb1ELb0ELb1EEEvNS_9FwdParamsE,"aw",@nobits
	.sectionflags	@""
	.align	16


//--------------------- .nv.shared._ZN10layer_norm13ln_fwd_kernelINS_13Kernel_traitsIf13__nv_bfloat16S2_S2_fjLj4096ELj1ELj1ELj4ELj16ENS_18Kernel_traits_baseILj4096EfS2_S2_S2_fjLj128EEEEELb1ELb1ELb1ELb0EEEvNS_9FwdParamsE --------------------------
	.section	.nv.shared._ZN10layer_norm13ln_fwd_kernelINS_13Kernel_traitsIf13__nv_bfloat16S2_S2_fjLj4096ELj1ELj1ELj4ELj16ENS_18Kernel_traits_baseILj4096EfS2_S2_S2_fjLj128EEEEELb1ELb1ELb1ELb0EEEvNS_9FwdParamsE,"aw",@nobits
	.sectionflags	@""
	.align	16


//--------------------- .nv.shared._ZN10layer_norm13ln_fwd_kernelINS_13Kernel_traitsIf13__nv_bfloat16S2_S2_fjLj4096ELj1ELj1ELj4ELj16ENS_18Kernel_traits_baseILj4096EfS2_S2_S2_fjLj128EEEEELb1ELb1ELb1ELb1EEEvNS_9FwdParamsE --------------------------
	.section	.nv.shared._ZN10layer_norm13ln_fwd_kernelINS_13Kernel_traitsIf13__nv_bfloat16S2_S2_fjLj4096ELj1ELj1ELj4ELj16ENS_18Kernel_traits_baseILj4096EfS2_S2_S2_fjLj128EEEEELb1ELb1ELb1ELb1EEEvNS_9FwdParamsE,"aw",@nobits
	.sectionflags	@""
	.align	16


//--------------------- .nv.shared._ZN10layer_norm13ln_fwd_kernelINS_13Kernel_traitsI13__nv_bfloat16S2_fS2_fjLj4096ELj1ELj1ELj4ELj16ENS_18Kernel_traits_baseILj4096ES2_S2_fS2_fjLj128EEEEELb0ELb0ELb0ELb0EEEvNS_9FwdParamsE --------------------------
	.section	.nv.shared._ZN10layer_norm13ln_fwd_kernelINS_13Kernel_traitsI13__nv_bfloat16S2_fS2_fjLj4096ELj1ELj1ELj4ELj16ENS_18Kernel_traits_baseILj4096ES2_S2_fS2_fjLj128EEEEELb0ELb0ELb0ELb0EEEvNS_9FwdParamsE,"aw",@nobits
	.sectionflags	@""
	.align	16


//--------------------- .nv.shared._ZN10layer_norm13ln_fwd_kernelINS_13Kernel_traitsI13__nv_bfloat16S2_fS2_fjLj4096ELj1ELj1ELj4ELj16ENS_18Kernel_traits_baseILj4096ES2_S2_fS2_fjLj128EEEEELb0ELb0ELb0ELb1EEEvNS_9FwdParamsE --------------------------
	.section	.nv.shared._ZN10layer_norm13ln_fwd_kernelINS_13Kernel_traitsI13__nv_bfloat16S2_fS2_fjLj4096ELj1ELj1ELj4ELj16ENS_18Kernel_traits_baseILj4096ES2_S2_fS2_fjLj128EEEEELb0ELb0ELb0ELb1EEEvNS_9FwdParamsE,"aw",@nobits
	.sectionflags	@""
	.align	16


//--------------------- .nv.shared._ZN10layer_norm13ln_fwd_kernelINS_13Kernel_traitsI13__nv_bfloat16S2_fS2_fjLj4096ELj1ELj1ELj4ELj16ENS_18Kernel_traits_baseILj4096ES2_S2_fS2_fjLj128EEEEELb0ELb0ELb1ELb0EEEvNS_9FwdParamsE --------------------------
	.section	.nv.shared._ZN10layer_norm13ln_fwd_kernelINS_13Kernel_traitsI13__nv_bfloat16S2_fS2_fjLj4096ELj1ELj1ELj4ELj16ENS_18Kernel_traits_baseILj4096ES2_S2_fS2_fjLj128EEEEELb0ELb0ELb1ELb0EEEvNS_9FwdParamsE,"aw",@nobits
	.sectionflags	@""
	.align	16


//--------------------- .nv.shared._ZN10layer_norm13ln_fwd_kernelINS_13Kernel_traitsI13__nv_bfloat16S2_fS2_fjLj4096ELj1ELj1ELj4ELj16ENS_18Kernel_traits_baseILj4096ES2_S2_fS2_fjLj128EEEEELb0ELb0ELb1ELb1EEEvNS_9FwdParamsE --------------------------
	.section	.nv.shared._ZN10layer_norm13ln_fwd_kernelINS_13Kernel_traitsI13__nv_bfloat16S2_fS2_fjLj4096ELj1ELj1ELj4ELj16ENS_18Kernel_traits_baseILj4096ES2_S2_fS2_fjLj128EEEEELb0ELb0ELb1ELb1EEEvNS_9FwdParamsE,"aw",@nobits
	.sectionflags	@""
	.align	16


//--------------------- .nv.shared._ZN10layer_norm13ln_fwd_kernelINS_13Kernel_traitsI13__nv_bfloat16S2_fS2_fjLj4096ELj1ELj1ELj4ELj16ENS_18Kernel_traits_baseILj4096ES2_S2_fS2_fjLj128EEEEELb0ELb1ELb0ELb0EEEvNS_9FwdParamsE --------------------------
	.section	.nv.shared._ZN10layer_norm13ln_fwd_kernelINS_13Kernel_traitsI13__nv_bfloat16S2_fS2_fjLj4096ELj1ELj1ELj4ELj16ENS_18Kernel_traits_baseILj4096ES2_S2_fS2_fjLj128EEEEELb0ELb1ELb0ELb0EEEvNS_9FwdParamsE,"aw",@nobits
	.sectionflags	@""
	.align	16


//--------------------- .nv.shared._ZN10layer_norm13ln_fwd_kernelINS_13Kernel_traitsI13__nv_bfloat16S2_fS2_fjLj4096ELj1ELj1ELj4ELj16ENS_18Kernel_traits_baseILj4096ES2_S2_fS2_fjLj128EEEEELb0ELb1ELb0ELb1EEEvNS_9FwdParamsE --------------------------
	.section	.nv.shared._ZN10layer_norm13ln_fwd_kernelINS_13Kernel_traitsI13__nv_bfloat16S2_fS2_fjLj4096ELj1ELj1ELj4ELj16ENS_18Kernel_traits_baseILj4096ES2_S2_fS2_fjLj128EEEEELb0ELb1ELb0ELb1EEEvNS_9FwdParamsE,"aw",@nobits
	.sectionflags	@""
	.align	16


//--------------------- .nv.shared._ZN10layer_norm13ln_fwd_kernelINS_13Kernel_traitsI13__nv_bfloat16S2_fS2_fjLj4096ELj1ELj1ELj4ELj16ENS_18Kernel_traits_baseILj4096ES2_S2_fS2_fjLj128EEEEELb0ELb1ELb1ELb0EEEvNS_9FwdParamsE --------------------------
	.section	.nv.shared._ZN10layer_norm13ln_fwd_kernelINS_13Kernel_traitsI13__nv_bfloat16S2_fS2_fjLj4096ELj1ELj1ELj4ELj16ENS_18Kernel_traits_baseILj4096ES2_S2_fS2_fjLj128EEEEELb0ELb1ELb1ELb0EEEvNS_9FwdParamsE,"aw",@nobits
	.sectionflags	@""
	.align	16


//--------------------- .nv.shared._ZN10layer_norm13ln_fwd_kernelINS_13Kernel_traitsI13__nv_bfloat16S2_fS2_fjLj4096ELj1ELj1ELj4ELj16ENS_18Kernel_traits_baseILj4096ES2_S2_fS2_fjLj128EEEEELb0ELb1ELb1ELb1EEEvNS_9FwdParamsE --------------------------
	.section	.nv.shared._ZN10layer_norm13ln_fwd_kernelINS_13Kernel_traitsI13__nv_bfloat16S2_fS2_fjLj4096ELj1ELj1ELj4ELj16ENS_18Kernel_traits_baseILj4096ES2_S2_fS2_fjLj128EEEEELb0ELb1ELb1ELb1EEEvNS_9FwdParamsE,"aw",@nobits
	.sectionflags	@""
	.align	16


//--------------------- .nv.shared._ZN10layer_norm13ln_fwd_kernelINS_13Kernel_traitsI13__nv_bfloat16S2_fS2_fjLj4096ELj1ELj1ELj4ELj16ENS_18Kernel_traits_baseILj4096ES2_S2_fS2_fjLj128EEEEELb1ELb0ELb0ELb0EEEvNS_9FwdParamsE --------------------------
	.section	.nv.shared._ZN10layer_norm13ln_fwd_kernelINS_13Kernel_traitsI13__nv_bfloat16S2_fS2_fjLj4096ELj1ELj1ELj4ELj16ENS_18Kernel_traits_baseILj4096ES2_S2_fS2_fjLj128EEEEELb1ELb0ELb0ELb0EEEvNS_9FwdParamsE,"aw",@nobits
	.sectionflags	@""
	.align	16


//--------------------- .nv.shared._ZN10layer_norm13ln_fwd_kernelINS_13Kernel_traitsI13__nv_bfloat16S2_fS2_fjLj4096ELj1ELj1ELj4ELj16ENS_18Kernel_traits_baseILj4096ES2_S2_fS2_fjLj128EEEEELb1ELb0ELb0ELb1EEEvNS_9FwdParamsE --------------------------
	.section	.nv.shared._ZN10layer_norm13ln_fwd_kernelINS_13Kernel_traitsI13__nv_bfloat16S2_fS2_fjLj4096ELj1ELj1ELj4ELj16ENS_18Kernel_traits_baseILj4096ES2_S2_fS2_fjLj128EEEEELb1ELb0ELb0ELb1EEEvNS_9FwdParamsE,"aw",@nobits
	.sectionflags	@""
	.align	16


//--------------------- .nv.shared._ZN10layer_norm13ln_fwd_kernelINS_13Kernel_traitsI13__nv_bfloat16S2_fS2_fjLj4096ELj1ELj1ELj4ELj16ENS_18Kernel_traits_baseILj4096ES2_S2_fS2_fjLj128EEEEELb1ELb0ELb1ELb0EEEvNS_9FwdParamsE --------------------------
	.section	.nv.shared._ZN10layer_norm13ln_fwd_kernelINS_13Kernel_traitsI13__nv_bfloat16S2_fS2_fjLj4096ELj1ELj1ELj4ELj16ENS_18Kernel_traits_baseILj4096ES2_S2_fS2_fjLj128EEEEELb1ELb0ELb1ELb0EEEvNS_9FwdParamsE,"aw",@nobits
	.sectionflags	@""
	.align	16


//--------------------- .nv.shared._ZN10layer_norm13ln_fwd_kernelINS_13Kernel_traitsI13__nv_bfloat16S2_fS2_fjLj4096ELj1ELj1ELj4ELj16ENS_18Kernel_traits_baseILj4096ES2_S2_fS2_fjLj128EEEEELb1ELb0ELb1ELb1EEEvNS_9FwdParamsE --------------------------
	.section	.nv.shared._ZN10layer_norm13ln_fwd_kernelINS_13Kernel_traitsI13__nv_bfloat16S2_fS2_fjLj4096ELj1ELj1ELj4ELj16ENS_18Kernel_traits_baseILj4096ES2_S2_fS2_fjLj128EEEEELb1ELb0ELb1ELb1EEEvNS_9FwdParamsE,"aw",@nobits
	.sectionflags	@""
	.align	16


//--------------------- .nv.shared._ZN10layer_norm13ln_fwd_kernelINS_13Kernel_traitsI13__nv_bfloat16S2_fS2_fjLj4096ELj1ELj1ELj4ELj16ENS_18Kernel_traits_baseILj4096ES2_S2_fS2_fjLj128EEEEELb1ELb1ELb0ELb0EEEvNS_9FwdParamsE --------------------------
	.section	.nv.shared._ZN10layer_norm13ln_fwd_kernelINS_13Kernel_traitsI13__nv_bfloat16S2_fS2_fjLj4096ELj1ELj1ELj4ELj16ENS_18Kernel_traits_baseILj4096ES2_S2_fS2_fjLj128EEEEELb1ELb1ELb0ELb0EEEvNS_9FwdParamsE,"aw",@nobits
	.sectionflags	@""
	.align	16


//--------------------- .nv.shared._ZN10layer_norm13ln_fwd_kernelINS_13Kernel_traitsI13__nv_bfloat16S2_fS2_fjLj4096ELj1ELj1ELj4ELj16ENS_18Kernel_traits_baseILj4096ES2_S2_fS2_fjLj128EEEEELb1ELb1ELb0ELb1EEEvNS_9FwdParamsE --------------------------
	.section	.nv.shared._ZN10layer_norm13ln_fwd_kernelINS_13Kernel_traitsI13__nv_bfloat16S2_fS2_fjLj4096ELj1ELj1ELj4ELj16ENS_18Kernel_traits_baseILj4096ES2_S2_fS2_fjLj128EEEEELb1ELb1ELb0ELb1EEEvNS_9FwdParamsE,"aw",@nobits
	.sectionflags	@""
	.align	16


//--------------------- .nv.shared._ZN10layer_norm13ln_fwd_kernelINS_13Kernel_traitsI13__nv_bfloat16S2_fS2_fjLj4096ELj1ELj1ELj4ELj16ENS_18Kernel_traits_baseILj4096ES2_S2_fS2_fjLj128EEEEELb1ELb1ELb1ELb0EEEvNS_9FwdParamsE --------------------------
	.section	.nv.shared._ZN10layer_norm13ln_fwd_kernelINS_13Kernel_traitsI13__nv_bfloat16S2_fS2_fjLj4096ELj1ELj1ELj4ELj16ENS_18Kernel_traits_baseILj4096ES2_S2_fS2_fjLj128EEEEELb1ELb1ELb1ELb0EEEvNS_9FwdParamsE,"aw",@nobits
	.sectionflags	@""
	.align	16


//--------------------- .nv.shared._ZN10layer_norm13ln_fwd_kernelINS_13Kernel_traitsI13__nv_bfloat16S2_fS2_fjLj4096ELj1ELj1ELj4ELj16ENS_18Kernel_traits_baseILj4096ES2_S2_fS2_fjLj128EEEEELb1ELb1ELb1ELb1EEEvNS_9FwdParamsE --------------------------
	.section	.nv.shared._ZN10layer_norm13ln_fwd_kernelINS_13Kernel_traitsI13__nv_bfloat16S2_fS2_fjLj4096ELj1ELj1ELj4ELj16ENS_18Kernel_traits_baseILj4096ES2_S2_fS2_fjLj128EEEEELb1ELb1ELb1ELb1EEEvNS_9FwdParamsE,"aw",@nobits
	.sectionflags	@""
	.align	16


//--------------------- .nv.shared._ZN10layer_norm13ln_fwd_kernelINS_13Kernel_traitsIf13__nv_bfloat16fS2_fjLj4096ELj1ELj1ELj4ELj16ENS_18Kernel_traits_baseILj4096EfS2_fS2_fjLj128EEEEELb0ELb0ELb0ELb0EEEvNS_9FwdParamsE --------------------------
	.section	.nv.shared._ZN10layer_norm13ln_fwd_kernelINS_13Kernel_traitsIf13__nv_bfloat16fS2_fjLj4096ELj1ELj1ELj4ELj16ENS_18Kernel_traits_baseILj4096EfS2_fS2_fjLj128EEEEELb0ELb0ELb0ELb0EEEvNS_9FwdParamsE,"aw",@nobits
	.sectionflags	@""
	.align	16


//--------------------- .nv.shared._ZN10layer_norm13ln_fwd_kernelINS_13Kernel_traitsIf13__nv_bfloat16fS2_fjLj4096ELj1ELj1ELj4ELj16ENS_18Kernel_traits_baseILj4096EfS2_fS2_fjLj128EEEEELb0ELb0ELb0ELb1EEEvNS_9FwdParamsE --------------------------
	.section	.nv.shared._ZN10layer_norm13ln_fwd_kernelINS_13Kernel_traitsIf13__nv_bfloat16fS2_fjLj4096ELj1ELj1ELj4ELj16ENS_18Kernel_traits_baseILj4096EfS2_fS2_fjLj128EEEEELb0ELb0ELb0ELb1EEEvNS_9FwdParamsE,"aw",@nobits
	.sectionflags	@""
	.align	16


//--------------------- .nv.shared._ZN10layer_norm13ln_fwd_kernelINS_13Kernel_traitsIf13__nv_bfloat16fS2_fjLj4096ELj1ELj1ELj4ELj16ENS_18Kernel_traits_baseILj4096EfS2_fS2_fjLj128EEEEELb0ELb0ELb1ELb0EEEvNS_9FwdParamsE --------------------------
	.section	.nv.shared._ZN10layer_norm13ln_fwd_kernelINS_13Kernel_traitsIf13__nv_bfloat16fS2_fjLj4096ELj1ELj1ELj4ELj16ENS_18Kernel_traits_baseILj4096EfS2_fS2_fjLj128EEEEELb0ELb0ELb1ELb0EEEvNS_9FwdParamsE,"aw",@nobits
	.sectionflags	@""
	.align	16


//--------------------- .nv.shared._ZN10layer_norm13ln_fwd_kernelINS_13Kernel_traitsIf13__nv_bfloat16fS2_fjLj4096ELj1ELj1ELj4ELj16ENS_18Kernel_traits_baseILj4096EfS2_fS2_fjLj128EEEEELb0ELb0ELb1ELb1EEEvNS_9FwdParamsE --------------------------
	.section	.nv.shared._ZN10layer_norm13ln_fwd_kernelINS_13Kernel_traitsIf13__nv_bfloat16fS2_fjLj4096ELj1ELj1ELj4ELj16ENS_18Kernel_traits_baseILj4096EfS2_fS2_fjLj128EEEEELb0ELb0ELb1ELb1EEEvNS_9FwdParamsE,"aw",@nobits
	.sectionflags	@""
	.align	16


//--------------------- .nv.shared._ZN10layer_norm13ln_fwd_kernelINS_13Kernel_traitsIf13__nv_bfloat16fS2_fjLj4096ELj1ELj1ELj4ELj16ENS_18Kernel_traits_baseILj4096EfS2_fS2_fjLj128EEEEELb0ELb1ELb0ELb0EEEvNS_9FwdParamsE --------------------------
	.section	.nv.shared._ZN10layer_norm13ln_fwd_kernelINS_13Kernel_traitsIf13__nv_bfloat16fS2_fjLj4096ELj1ELj1ELj4ELj16ENS_18Kernel_traits_baseILj4096EfS2_fS2_fjLj128EEEEELb0ELb1ELb0ELb0EEEvNS_9FwdParamsE,"aw",@nobits
	.sectionflags	@""
	.align	16


//--------------------- .nv.shared._ZN10layer_norm13ln_fwd_kernelINS_13Kernel_traitsIf13__nv_bfloat16fS2_fjLj4096ELj1ELj1ELj4ELj16ENS_18Kernel_traits_baseILj4096EfS2_fS2_fjLj128EEEEELb0ELb1ELb0ELb1EEEvNS_9FwdParamsE --------------------------
	.section	.nv.shared._ZN10layer_norm13ln_fwd_kernelINS_13Kernel_traitsIf13__nv_bfloat16fS2_fjLj4096ELj1ELj1ELj4ELj16ENS_18Kernel_traits_baseILj4096EfS2_fS2_fjLj128EEEEELb0ELb1ELb0ELb1EEEvNS_9FwdParamsE,"aw",@nobits
	.sectionflags	@""
	.align	16


//--------------------- .nv.shared._ZN10layer_norm13ln_fwd_kernelINS_13Kernel_traitsIf13__nv_bfloat16fS2_fjLj4096ELj1ELj1ELj4ELj16ENS_18Kernel_traits_baseILj4096EfS2_fS2_fjLj128EEEEELb0ELb1ELb1ELb0EEEvNS_9FwdParamsE --------------------------
	.section	.nv.shared._ZN10layer_norm13ln_fwd_kernelINS_13Kernel_traitsIf13__nv_bfloat16fS2_fjLj4096ELj1ELj1ELj4ELj16ENS_18Kernel_traits_baseILj4096EfS2_fS2_fjLj128EEEEELb0ELb1ELb1ELb0EEEvNS_9FwdParamsE,"aw",@nobits
	.sectionflags	@""
	.align	16


//--------------------- .nv.shared._ZN10layer_norm13ln_fwd_kernelINS_13Kernel_traitsIf13__nv_bfloat16fS2_fjLj4096ELj1ELj1ELj4ELj16ENS_18Kernel_traits_baseILj4096EfS2_fS2_fjLj128EEEEELb0ELb1ELb1ELb1EEEvNS_9FwdParamsE --------------------------
	.section	.nv.shared._ZN10layer_norm13ln_fwd_kernelINS_13Kernel_traitsIf13__nv_bfloat16fS2_fjLj4096ELj1ELj1ELj4ELj16ENS_18Kernel_traits_baseILj4096EfS2_fS2_fjLj128EEEEELb0ELb1ELb1ELb1EEEvNS_9FwdParamsE,"aw",@nobits
	.sectionflags	@""
	.align	16


//--------------------- .nv.shared._ZN10layer_norm13ln_fwd_kernelINS_13Kernel_traitsIf13__nv_bfloat16fS2_fjLj4096ELj1ELj1ELj4ELj16ENS_18Kernel_traits_baseILj4096EfS2_fS2_fjLj128EEEEELb1ELb0ELb0ELb0EEEvNS_9FwdParamsE --------------------------
	.section	.nv.shared._ZN10layer_norm13ln_fwd_kernelINS_13Kernel_traitsIf13__nv_bfloat16fS2_fjLj4096ELj1ELj1ELj4ELj16ENS_18Kernel_traits_baseILj4096EfS2_fS2_fjLj128EEEEELb1ELb0ELb0ELb0EEEvNS_9FwdParamsE,"aw",@nobits
	.sectionflags	@""
	.align	16


//--------------------- .nv.shared._ZN10layer_norm13ln_fwd_kernelINS_13Kernel_traitsIf13__nv_bfloat16fS2_fjLj4096ELj1ELj1ELj4ELj16ENS_18Kernel_traits_baseILj4096EfS2_fS2_fjLj128EEEEELb1ELb0ELb0ELb1EEEvNS_9FwdParamsE --------------------------
	.section	.nv.shared._ZN10layer_norm13ln_fwd_kernelINS_13Kernel_traitsIf13__nv_bfloat16fS2_fjLj4096ELj1ELj1ELj4ELj16ENS_18Kernel_traits_baseILj4096EfS2_fS2_fjLj128EEEEELb1ELb0ELb0ELb1EEEvNS_9FwdParamsE,"aw",@nobits
	.sectionflags	@""
	.align	16


//--------------------- .nv.shared._ZN10layer_norm13ln_fwd_kernelINS_13Kernel_traitsIf13__nv_bfloat16fS2_fjLj4096ELj1ELj1ELj4ELj16ENS_18Kernel_traits_baseILj4096EfS2_fS2_fjLj128EEEEELb1ELb0ELb1ELb0EEEvNS_9FwdParamsE --------------------------
	.section	.nv.shared._ZN10layer_norm13ln_fwd_kernelINS_13Kernel_traitsIf13__nv_bfloat16fS2_fjLj4096ELj1ELj1ELj4ELj16ENS_18Kernel_traits_baseILj4096EfS2_fS2_fjLj128EEEEELb1ELb0ELb1ELb0EEEvNS_9FwdParamsE,"aw",@nobits
	.sectionflags	@""
	.align	16


//--------------------- .nv.shared._ZN10layer_norm13ln_fwd_kernelINS_13Kernel_traitsIf13__nv_bfloat16fS2_fjLj4096ELj1ELj1ELj4ELj16ENS_18Kernel_traits_baseILj4096EfS2_fS2_fjLj128EEEEELb1ELb0ELb1ELb1EEEvNS_9FwdParamsE --------------------------
	.section	.nv.shared._ZN10layer_norm13ln_fwd_kernelINS_13Kernel_traitsIf13__nv_bfloat16fS2_fjLj4096ELj1ELj1ELj4ELj16ENS_18Kernel_traits_baseILj4096EfS2_fS2_fjLj128EEEEELb1ELb0ELb1ELb1EEEvNS_9FwdParamsE,"aw",@nobits
	.sectionflags	@""
	.align	16


//--------------------- .nv.shared._ZN10layer_norm13ln_fwd_kernelINS_13Kernel_traitsIf13__nv_bfloat16fS2_fjLj4096ELj1ELj1ELj4ELj16ENS_18Kernel_traits_baseILj4096EfS2_fS2_fjLj128EEEEELb1ELb1ELb0ELb0EEEvNS_9FwdParamsE --------------------------
	.section	.nv.shared._ZN10layer_norm13ln_fwd_kernelINS_13Kernel_traitsIf13__nv_bfloat16fS2_fjLj4096ELj1ELj1ELj4ELj16ENS_18Kernel_traits_baseILj4096EfS2_fS2_fjLj128EEEEELb1ELb1ELb0ELb0EEEvNS_9FwdParamsE,"aw",@nobits
	.sectionflags	@""
	.align	16


//--------------------- .nv.shared._ZN10layer_norm13ln_fwd_kernelINS_13Kernel_traitsIf13__nv_bfloat16fS2_fjLj4096ELj1ELj1ELj4ELj16ENS_18Kernel_traits_baseILj4096EfS2_fS2_fjLj128EEEEELb1ELb1ELb0ELb1EEEvNS_9FwdParamsE --------------------------
	.section	.nv.shared._ZN10layer_norm13ln_fwd_kernelINS_13Kernel_traitsIf13__nv_bfloat16fS2_fjLj4096ELj1ELj1ELj4ELj16ENS_18Kernel_traits_baseILj4096EfS2_fS2_fjLj128EEEEELb1ELb1ELb0ELb1EEEvNS_9FwdParamsE,"aw",@nobits
	.sectionflags	@""
	.align	16


//--------------------- .nv.shared._ZN10layer_norm13ln_fwd_kernelINS_13Kernel_traitsIf13__nv_bfloat16fS2_fjLj4096ELj1ELj1ELj4ELj16ENS_18Kernel_traits_baseILj4096EfS2_fS2_fjLj128EEEEELb1ELb1ELb1ELb0EEEvNS_9FwdParamsE --------------------------
	.section	.nv.shared._ZN10layer_norm13ln_fwd_kernelINS_13Kernel_traitsIf13__nv_bfloat16fS2_fjLj4096ELj1ELj1ELj4ELj16ENS_18Kernel_traits_baseILj4096EfS2_fS2_fjLj128EEEEELb1ELb1ELb1ELb0EEEvNS_9FwdParamsE,"aw",@nobits
	.sectionflags	@""
	.align	16


//--------------------- .nv.shared._ZN10layer_norm13ln_fwd_kernelINS_13Kernel_traitsIf13__nv_bfloat16fS2_fjLj4096ELj1ELj1ELj4ELj16ENS_18Kernel_traits_baseILj4096EfS2_fS2_fjLj128EEEEELb1ELb1ELb1ELb1EEEvNS_9FwdParamsE --------------------------
	.section	.nv.shared._ZN10layer_norm13ln_fwd_kernelINS_13Kernel_traitsIf13__nv_bfloat16fS2_fjLj4096ELj1ELj1ELj4ELj16ENS_18Kernel_traits_baseILj4096EfS2_fS2_fjLj128EEEEELb1ELb1ELb1ELb1EEEvNS_9FwdParamsE,"aw",@nobits
	.sectionflags	@""
	.align	16


//--------------------- .nv.shared._ZN10layer_norm13ln_fwd_kernelINS_13Kernel_traitsIf6__halfS2_S2_fjLj4096ELj1ELj1ELj4ELj16ENS_18Kernel_traits_baseILj4096EfS2_S2_S2_fjLj128EEEEELb0ELb0ELb0ELb0EEEvNS_9FwdParamsE --------------------------
	.section	.nv.shared._ZN10layer_norm13ln_fwd_kernelINS_13Kernel_traitsIf6__halfS2_S2_fjLj4096ELj1ELj1ELj4ELj16ENS_18Kernel_traits_baseILj4096EfS2_S2_S2_fjLj128EEEEELb0ELb0ELb0ELb0EEEvNS_9FwdParamsE,"aw",@nobits
	.sectionflags	@""
	.align	16


//--------------------- .nv.shared._ZN10layer_norm13ln_fwd_kernelINS_13Kernel_traitsIf6__halfS2_S2_fjLj4096ELj1ELj1ELj4ELj16ENS_18Kernel_traits_baseILj4096EfS2_S2_S2_fjLj128EEEEELb0ELb0ELb0ELb1EEEvNS_9FwdParamsE --------------------------
	.section	.nv.shared._ZN10layer_norm13ln_fwd_kernelINS_13Kernel_traitsIf6__halfS2_S2_fjLj4096ELj1ELj1ELj4ELj16ENS_18Kernel_traits_baseILj4096EfS2_S2_S2_fjLj128EEEEELb0ELb0ELb0ELb1EEEvNS_9FwdParamsE,"aw",@nobits
	.sectionflags	@""
	.align	16


//--------------------- .nv.shared._ZN10layer_norm13ln_fwd_kernelINS_13Kernel_traitsIf6__halfS2_S2_fjLj4096ELj1ELj1ELj4ELj16ENS_18Kernel_traits_baseILj4096EfS2_S2_S2_fjLj128EEEEELb0ELb0ELb1ELb0EEEvNS_9FwdParamsE --------------------------
	.section	.nv.shared._ZN10layer_norm13ln_fwd_kernelINS_13Kernel_traitsIf6__halfS2_S2_fjLj4096ELj1ELj1ELj4ELj16ENS_18Kernel_traits_baseILj4096EfS2_S2_S2_fjLj128EEEEELb0ELb0ELb1ELb0EEEvNS_9FwdParamsE,"aw",@nobits
	.sectionflags	@""
	.align	16


//--------------------- .nv.shared._ZN10layer_norm13ln_fwd_kernelINS_13Kernel_traitsIf6__halfS2_S2_fjLj4096ELj1ELj1ELj4ELj16ENS_18Kernel_traits_baseILj4096EfS2_S2_S2_fjLj128EEEEELb0ELb0ELb1ELb1EEEvNS_9FwdParamsE --------------------------
	.section	.nv.shared._ZN10layer_norm13ln_fwd_kernelINS_13Kernel_traitsIf6__halfS2_S2_fjLj4096ELj1ELj1ELj4ELj16ENS_18Kernel_traits_baseILj4096EfS2_S2_S2_fjLj128EEEEELb0ELb0ELb1ELb1EEEvNS_9FwdParamsE,"aw",@nobits
	.sectionflags	@""
	.align	16


//--------------------- .nv.shared._ZN10layer_norm13ln_fwd_kernelINS_13Kernel_traitsIf6__halfS2_S2_fjLj4096ELj1ELj1ELj4ELj16ENS_18Kernel_traits_baseILj4096EfS2_S2_S2_fjLj128EEEEELb0ELb1ELb0ELb0EEEvNS_9FwdParamsE --------------------------
	.section	.nv.shared._ZN10layer_norm13ln_fwd_kernelINS_13Kernel_traitsIf6__halfS2_S2_fjLj4096ELj1ELj1ELj4ELj16ENS_18Kernel_traits_baseILj4096EfS2_S2_S2_fjLj128EEEEELb0ELb1ELb0ELb0EEEvNS_9FwdParamsE,"aw",@nobits
	.sectionflags	@""
	.align	16


//--------------------- .nv.shared._ZN10layer_norm13ln_fwd_kernelINS_13Kernel_traitsIf6__halfS2_S2_fjLj4096ELj1ELj1ELj4ELj16ENS_18Kernel_traits_baseILj4096EfS2_S2_S2_fjLj128EEEEELb0ELb1ELb0ELb1EEEvNS_9FwdParamsE --------------------------
	.section	.nv.shared._ZN10layer_norm13ln_fwd_kernelINS_13Kernel_traitsIf6__halfS2_S2_fjLj4096ELj1ELj1ELj4ELj16ENS_18Kernel_traits_baseILj4096EfS2_S2_S2_fjLj128EEEEELb0ELb1ELb0ELb1EEEvNS_9FwdParamsE,"aw",@nobits
	.sectionflags	@""
	.align	16


//--------------------- .nv.shared._ZN10layer_norm13ln_fwd_kernelINS_13Kernel_traitsIf6__halfS2_S2_fjLj4096ELj1ELj1ELj4ELj16ENS_18Kernel_traits_baseILj4096EfS2_S2_S2_fjLj128EEEEELb0ELb1ELb1ELb0EEEvNS_9FwdParamsE --------------------------
	.section	.nv.shared._ZN10layer_norm13ln_fwd_kernelINS_13Kernel_traitsIf6__halfS2_S2_fjLj4096ELj1ELj1ELj4ELj16ENS_18Kernel_traits_baseILj4096EfS2_S2_S2_fjLj128EEEEELb0ELb1ELb1ELb0EEEvNS_9FwdParamsE,"aw",@nobits
	.sectionflags	@""
	.align	16


//--------------------- .nv.shared._ZN10layer_norm13ln_fwd_kernelINS_13Kernel_traitsIf6__halfS2_S2_fjLj4096ELj1ELj1ELj4ELj16ENS_18Kernel_traits_baseILj4096EfS2_S2_S2_fjLj128EEEEELb0ELb1ELb1ELb1EEEvNS_9FwdParamsE --------------------------
	.section	.nv.shared._ZN10layer_norm13ln_fwd_kernelINS_13Kernel_traitsIf6__halfS2_S2_fjLj4096ELj1ELj1ELj4ELj16ENS_18Kernel_traits_baseILj4096EfS2_S2_S2_fjLj128EEEEELb0ELb1ELb1ELb1EEEvNS_9FwdParamsE,"aw",@nobits
	.sectionflags	@""
	.align	16


//--------------------- .nv.shared._ZN10layer_norm13ln_fwd_kernelINS_13Kernel_traitsIf6__halfS2_S2_fjLj4096ELj1ELj1ELj4ELj16ENS_18Kernel_traits_baseILj4096EfS2_S2_S2_fjLj128EEEEELb1ELb0ELb0ELb0EEEvNS_9FwdParamsE --------------------------
	.section	.nv.shared._ZN10layer_norm13ln_fwd_kernelINS_13Kernel_traitsIf6__halfS2_S2_fjLj4096ELj1ELj1ELj4ELj16ENS_18Kernel_traits_baseILj4096EfS2_S2_S2_fjLj128EEEEELb1ELb0ELb0ELb0EEEvNS_9FwdParamsE,"aw",@nobits
	.sectionflags	@""
	.align	16


//--------------------- .nv.shared._ZN10layer_norm13ln_fwd_kernelINS_13Kernel_traitsIf6__halfS2_S2_fjLj4096ELj1ELj1ELj4ELj16ENS_18Kernel_traits_baseILj4096EfS2_S2_S2_fjLj128EEEEELb1ELb0ELb0ELb1EEEvNS_9FwdParamsE --------------------------
	.section	.nv.shared._ZN10layer_norm13ln_fwd_kernelINS_13Kernel_traitsIf6__halfS2_S2_fjLj4096ELj1ELj1ELj4ELj16ENS_18Kernel_traits_baseILj4096EfS2_S2_S2_fjLj128EEEEELb1ELb0ELb0ELb1EEEvNS_9FwdParamsE,"aw",@nobits
	.sectionflags	@""
	.align	16


//--------------------- .nv.shared._ZN10layer_norm13ln_fwd_kernelINS_13Kernel_traitsIf6__halfS2_S2_fjLj4096ELj1ELj1ELj4ELj16ENS_18Kernel_traits_baseILj4096EfS2_S2_S2_fjLj128EEEEELb1ELb0ELb1ELb0EEEvNS_9FwdParamsE --------------------------
	.section	.nv.shared._ZN10layer_norm13ln_fwd_kernelINS_13Kernel_traitsIf6__halfS2_S2_fjLj4096ELj1ELj1ELj4ELj16ENS_18Kernel_traits_baseILj4096EfS2_S2_S2_fjLj128EEEEELb1ELb0ELb1ELb0EEEvNS_9FwdParamsE,"aw",@nobits
	.sectionflags	@""
	.align	16


//--------------------- .nv.shared._ZN10layer_norm13ln_fwd_kernelINS_13Kernel_traitsIf6__halfS2_S2_fjLj4096ELj1ELj1ELj4ELj16ENS_18Kernel_traits_baseILj4096EfS2_S2_S2_fjLj128EEEEELb1ELb0ELb1ELb1EEEvNS_9FwdParamsE --------------------------
	.section	.nv.shared._ZN10layer_norm13ln_fwd_kernelINS_13Kernel_traitsIf6__halfS2_S2_fjLj4096ELj1ELj1ELj4ELj16ENS_18Kernel_traits_baseILj4096EfS2_S2_S2_fjLj128EEEEELb1ELb0ELb1ELb1EEEvNS_9FwdParamsE,"aw",@nobits
	.sectionflags	@""
	.align	16


//--------------------- .nv.shared._ZN10layer_norm13ln_fwd_kernelINS_13Kernel_traitsIf6__halfS2_S2_fjLj4096ELj1ELj1ELj4ELj16ENS_18Kernel_traits_baseILj4096EfS2_S2_S2_fjLj128EEEEELb1ELb1ELb0ELb0EEEvNS_9FwdParamsE --------------------------
	.section	.nv.shared._ZN10layer_norm13ln_fwd_kernelINS_13Kernel_traitsIf6__halfS2_S2_fjLj4096ELj1ELj1ELj4ELj16ENS_18Kernel_traits_baseILj4096EfS2_S2_S2_fjLj128EEEEELb1ELb1ELb0ELb0EEEvNS_9FwdParamsE,"aw",@nobits
	.sectionflags	@""
	.align	16


//--------------------- .nv.shared._ZN10layer_norm13ln_fwd_kernelINS_13Kernel_traitsIf6__halfS2_S2_fjLj4096ELj1ELj1ELj4ELj16ENS_18Kernel_traits_baseILj4096EfS2_S2_S2_fjLj128EEEEELb1ELb1ELb0ELb1EEEvNS_9FwdParamsE --------------------------
	.section	.nv.shared._ZN10layer_norm13ln_fwd_kernelINS_13Kernel_traitsIf6__halfS2_S2_fjLj4096ELj1ELj1ELj4ELj16ENS_18Kernel_traits_baseILj4096EfS2_S2_S2_fjLj128EEEEELb1ELb1ELb0ELb1EEEvNS_9FwdParamsE,"aw",@nobits
	.sectionflags	@""
	.align	16


//--------------------- .nv.shared._ZN10layer_norm13ln_fwd_kernelINS_13Kernel_traitsIf6__halfS2_S2_fjLj4096ELj1ELj1ELj4ELj16ENS_18Kernel_traits_baseILj4096EfS2_S2_S2_fjLj128EEEEELb1ELb1ELb1ELb0EEEvNS_9FwdParamsE --------------------------
	.section	.nv.shared._ZN10layer_norm13ln_fwd_kernelINS_13Kernel_traitsIf6__halfS2_S2_fjLj4096ELj1ELj1ELj4ELj16ENS_18Kernel_traits_baseILj4096EfS2_S2_S2_fjLj128EEEEELb1ELb1ELb1ELb0EEEvNS_9FwdParamsE,"aw",@nobits
	.sectionflags	@""
	.align	16


//--------------------- .nv.shared._ZN10layer_norm13ln_fwd_kernelINS_13Kernel_traitsIf6__halfS2_S2_fjLj4096ELj1ELj1ELj4ELj16ENS_18Kernel_traits_baseILj4096EfS2_S2_S2_fjLj128EEEEELb1ELb1ELb1ELb1EEEvNS_9FwdParamsE --------------------------
	.section	.nv.shared._ZN10layer_norm13ln_fwd_kernelINS_13Kernel_traitsIf6__halfS2_S2_fjLj4096ELj1ELj1ELj4ELj16ENS_18Kernel_traits_baseILj4096EfS2_S2_S2_fjLj128EEEEELb1ELb1ELb1ELb1EEEvNS_9FwdParamsE,"aw",@nobits
	.sectionflags	@""
	.align	16


//--------------------- .nv.shared._ZN10layer_norm13ln_fwd_kernelINS_13Kernel_traitsI6__halfS2_fS2_fjLj4096ELj1ELj1ELj4ELj16ENS_18Kernel_traits_baseILj4096ES2_S2_fS2_fjLj128EEEEELb0ELb0ELb0ELb0EEEvNS_9FwdParamsE --------------------------
	.section	.nv.shared._ZN10layer_norm13ln_fwd_kernelINS_13Kernel_traitsI6__halfS2_fS2_fjLj4096ELj1ELj1ELj4ELj16ENS_18Kernel_traits_baseILj4096ES2_S2_fS2_fjLj128EEEEELb0ELb0ELb0ELb0EEEvNS_9FwdParamsE,"aw",@nobits
	.sectionflags	@""
	.align	16


//--------------------- .nv.shared._ZN10layer_norm13ln_fwd_kernelINS_13Kernel_traitsI6__halfS2_fS2_fjLj4096ELj1ELj1ELj4ELj16ENS_18Kernel_traits_baseILj4096ES2_S2_fS2_fjLj128EEEEELb0ELb0ELb0ELb1EEEvNS_9FwdParamsE --------------------------
	.section	.nv.shared._ZN10layer_norm13ln_fwd_kernelINS_13Kernel_traitsI6__halfS2_fS2_fjLj4096ELj1ELj1ELj4ELj16ENS_18Kernel_traits_baseILj4096ES2_S2_fS2_fjLj128EEEEELb0ELb0ELb0ELb1EEEvNS_9FwdParamsE,"aw",@nobits
	.sectionflags	@""
	.align	16


//--------------------- .nv.shared._ZN10layer_norm13ln_fwd_kernelINS_13Kernel_traitsI6__halfS2_fS2_fjLj4096ELj1ELj1ELj4ELj16ENS_18Kernel_traits_baseILj4096ES2_S2_fS2_fjLj128EEEEELb0ELb0ELb1ELb0EEEvNS_9FwdParamsE --------------------------
	.section	.nv.shared._ZN10layer_norm13ln_fwd_kernelINS_13Kernel_traitsI6__halfS2_fS2_fjLj4096ELj1ELj1ELj4ELj16ENS_18Kernel_traits_baseILj4096ES2_S2_fS2_fjLj128EEEEELb0ELb0ELb1ELb0EEEvNS_9FwdParamsE,"aw",@nobits
	.sectionflags	@""
	.align	16


//--------------------- .nv.shared._ZN10layer_norm13ln_fwd_kernelINS_13Kernel_traitsI6__halfS2_fS2_fjLj4096ELj1ELj1ELj4ELj16ENS_18Kernel_traits_baseILj4096ES2_S2_fS2_fjLj128EEEEELb0ELb0ELb1ELb1EEEvNS_9FwdParamsE --------------------------
	.section	.nv.shared._ZN10layer_norm13ln_fwd_kernelINS_13Kernel_traitsI6__halfS2_fS2_fjLj4096ELj1ELj1ELj4ELj16ENS_18Kernel_traits_baseILj4096ES2_S2_fS2_fjLj128EEEEELb0ELb0ELb1ELb1EEEvNS_9FwdParamsE,"aw",@nobits
	.sectionflags	@""
	.align	16


//--------------------- .nv.shared._ZN10layer_norm13ln_fwd_kernelINS_13Kernel_traitsI6__halfS2_fS2_fjLj4096ELj1ELj1ELj4ELj16ENS_18Kernel_traits_baseILj4096ES2_S2_fS2_fjLj128EEEEELb0ELb1ELb0ELb0EEEvNS_9FwdParamsE --------------------------
	.section	.nv.shared._ZN10layer_norm13ln_fwd_kernelINS_13Kernel_traitsI6__halfS2_fS2_fjLj4096ELj1ELj1ELj4ELj16ENS_18Kernel_traits_baseILj4096ES2_S2_fS2_fjLj128EEEEELb0ELb1ELb0ELb0EEEvNS_9FwdParamsE,"aw",@nobits
	.sectionflags	@""
	.align	16


//--------------------- .nv.shared._ZN10layer_norm13ln_fwd_kernelINS_13Kernel_traitsI6__halfS2_fS2_fjLj4096ELj1ELj1ELj4ELj16ENS_18Kernel_traits_baseILj4096ES2_S2_fS2_fjLj128EEEEELb0ELb1ELb0ELb1EEEvNS_9FwdParamsE --------------------------
	.section	.nv.shared._ZN10layer_norm13ln_fwd_kernelINS_13Kernel_traitsI6__halfS2_fS2_fjLj4096ELj1ELj1ELj4ELj16ENS_18Kernel_traits_baseILj4096ES2_S2_fS2_fjLj128EEEEELb0ELb1ELb0ELb1EEEvNS_9FwdParamsE,"aw",@nobits
	.sectionflags	@""
	.align	16


//--------------------- .nv.shared._ZN10layer_norm13ln_fwd_kernelINS_13Kernel_traitsI6__halfS2_fS2_fjLj4096ELj1ELj1ELj4ELj16ENS_18Kernel_traits_baseILj4096ES2_S2_fS2_fjLj128EEEEELb0ELb1ELb1ELb0EEEvNS_9FwdParamsE --------------------------
	.section	.nv.shared._ZN10layer_norm13ln_fwd_kernelINS_13Kernel_traitsI6__halfS2_fS2_fjLj4096ELj1ELj1ELj4ELj16ENS_18Kernel_traits_baseILj4096ES2_S2_fS2_fjLj128EEEEELb0ELb1ELb1ELb0EEEvNS_9FwdParamsE,"aw",@nobits
	.sectionflags	@""
	.align	16


//--------------------- .nv.shared._ZN10layer_norm13ln_fwd_kernelINS_13Kernel_traitsI6__halfS2_fS2_fjLj4096ELj1ELj1ELj4ELj16ENS_18Kernel_traits_baseILj4096ES2_S2_fS2_fjLj128EEEEELb0ELb1ELb1ELb1EEEvNS_9FwdParamsE --------------------------
	.section	.nv.shared._ZN10layer_norm13ln_fwd_kernelINS_13Kernel_traitsI6__halfS2_fS2_fjLj4096ELj1ELj1ELj4ELj16ENS_18Kernel_traits_baseILj4096ES2_S2_fS2_fjLj128EEEEELb0ELb1ELb1ELb1EEEvNS_9FwdParamsE,"aw",@nobits
	.sectionflags	@""
	.align	16


//--------------------- .nv.shared._ZN10layer_norm13ln_fwd_kernelINS_13Kernel_traitsI6__halfS2_fS2_fjLj4096ELj1ELj1ELj4ELj16ENS_18Kernel_traits_baseILj4096ES2_S2_fS2_fjLj128EEEEELb1ELb0ELb0ELb0EEEvNS_9FwdParamsE --------------------------
	.section	.nv.shared._ZN10layer_norm13ln_fwd_kernelINS_13Kernel_traitsI6__halfS2_fS2_fjLj4096ELj1ELj1ELj4ELj16ENS_18Kernel_traits_baseILj4096ES2_S2_fS2_fjLj128EEEEELb1ELb0ELb0ELb0EEEvNS_9FwdParamsE,"aw",@nobits
	.sectionflags	@""
	.align	16


//--------------------- .nv.shared._ZN10layer_norm13ln_fwd_kernelINS_13Kernel_traitsI6__halfS2_fS2_fjLj4096ELj1ELj1ELj4ELj16ENS_18Kernel_traits_baseILj4096ES2_S2_fS2_fjLj128EEEEELb1ELb0ELb0ELb1EEEvNS_9FwdParamsE --------------------------
	.section	.nv.shared._ZN10layer_norm13ln_fwd_kernelINS_13Kernel_traitsI6__halfS2_fS2_fjLj4096ELj1ELj1ELj4ELj16ENS_18Kernel_traits_baseILj4096ES2_S2_fS2_fjLj128EEEEELb1ELb0ELb0ELb1EEEvNS_9FwdParamsE,"aw",@nobits
	.sectionflags	@""
	.align	16


//--------------------- .nv.shared._ZN10layer_norm13ln_fwd_kernelINS_13Kernel_traitsI6__halfS2_fS2_fjLj4096ELj1ELj1ELj4ELj16ENS_18Kernel_traits_baseILj4096ES2_S2_fS2_fjLj128EEEEELb1ELb0ELb1ELb0EEEvNS_9FwdParamsE --------------------------
	.section	.nv.shared._ZN10layer_norm13ln_fwd_kernelINS_13Kernel_traitsI6__halfS2_fS2_fjLj4096ELj1ELj1ELj4ELj16ENS_18Kernel_traits_baseILj4096ES2_S2_fS2_fjLj128EEEEELb1ELb0ELb1ELb0EEEvNS_9FwdParamsE,"aw",@nobits
	.sectionflags	@""
	.align	16


//--------------------- .nv.shared._ZN10layer_norm13ln_fwd_kernelINS_13Kernel_traitsI6__halfS2_fS2_fjLj4096ELj1ELj1ELj4ELj16ENS_18Kernel_traits_baseILj4096ES2_S2_fS2_fjLj128EEEEELb1ELb0ELb1ELb1EEEvNS_9FwdParamsE --------------------------
	.section	.nv.shared._ZN10layer_norm13ln_fwd_kernelINS_13Kernel_traitsI6__halfS2_fS2_fjLj4096ELj1ELj1ELj4ELj16ENS_18Kernel_traits_baseILj4096ES2_S2_fS2_fjLj128EEEEELb1ELb0ELb1ELb1EEEvNS_9FwdParamsE,"aw",@nobits
	.sectionflags	@""
	.align	16


//--------------------- .nv.shared._ZN10layer_norm13ln_fwd_kernelINS_13Kernel_traitsI6__halfS2_fS2_fjLj4096ELj1ELj1ELj4ELj16ENS_18Kernel_traits_baseILj4096ES2_S2_fS2_fjLj128EEEEELb1ELb1ELb0ELb0EEEvNS_9FwdParamsE --------------------------
	.section	.nv.shared._ZN10layer_norm13ln_fwd_kernelINS_13Kernel_traitsI6__halfS2_fS2_fjLj4096ELj1ELj1ELj4ELj16ENS_18Kernel_traits_baseILj4096ES2_S2_fS2_fjLj128EEEEELb1ELb1ELb0ELb0EEEvNS_9FwdParamsE,"aw",@nobits
	.sectionflags	@""
	.align	16


//--------------------- .nv.shared._ZN10layer_norm13ln_fwd_kernelINS_13Kernel_traitsI6__halfS2_fS2_fjLj4096ELj1ELj1ELj4ELj16ENS_18Kernel_traits_baseILj4096ES2_S2_fS2_fjLj128EEEEELb1ELb1ELb0ELb1EEEvNS_9FwdParamsE --------------------------
	.section	.nv.shared._ZN10layer_norm13ln_fwd_kernelINS_13Kernel_traitsI6__halfS2_fS2_fjLj4096ELj1ELj1ELj4ELj16ENS_18Kernel_traits_baseILj4096ES2_S2_fS2_fjLj128EEEEELb1ELb1ELb0ELb1EEEvNS_9FwdParamsE,"aw",@nobits
	.sectionflags	@""
	.align	16


//--------------------- .nv.shared._ZN10layer_norm13ln_fwd_kernelINS_13Kernel_traitsI6__halfS2_fS2_fjLj4096ELj1ELj1ELj4ELj16ENS_18Kernel_traits_baseILj4096ES2_S2_fS2_fjLj128EEEEELb1ELb1ELb1ELb0EEEvNS_9FwdParamsE --------------------------
	.section	.nv.shared._ZN10layer_norm13ln_fwd_kernelINS_13Kernel_traitsI6__halfS2_fS2_fjLj4096ELj1ELj1ELj4ELj16ENS_18Kernel_traits_baseILj4096ES2_S2_fS2_fjLj128EEEEELb1ELb1ELb1ELb0EEEvNS_9FwdParamsE,"aw",@nobits
	.sectionflags	@""
	.align	16


//--------------------- .nv.shared._ZN10layer_norm13ln_fwd_kernelINS_13Kernel_traitsI6__halfS2_fS2_fjLj4096ELj1ELj1ELj4ELj16ENS_18Kernel_traits_baseILj4096ES2_S2_fS2_fjLj128EEEEELb1ELb1ELb1ELb1EEEvNS_9FwdParamsE --------------------------
	.section	.nv.shared._ZN10layer_norm13ln_fwd_kernelINS_13Kernel_traitsI6__halfS2_fS2_fjLj4096ELj1ELj1ELj4ELj16ENS_18Kernel_traits_baseILj4096ES2_S2_fS2_fjLj128EEEEELb1ELb1ELb1ELb1EEEvNS_9FwdParamsE,"aw",@nobits
	.sectionflags	@""
	.align	16


//--------------------- .nv.shared._ZN10layer_norm13ln_fwd_kernelINS_13Kernel_traitsIf6__halffS2_fjLj4096ELj1ELj1ELj4ELj16ENS_18Kernel_traits_baseILj4096EfS2_fS2_fjLj128EEEEELb0ELb0ELb0ELb0EEEvNS_9FwdParamsE --------------------------
	.section	.nv.shared._ZN10layer_norm13ln_fwd_kernelINS_13Kernel_traitsIf6__halffS2_fjLj4096ELj1ELj1ELj4ELj16ENS_18Kernel_traits_baseILj4096EfS2_fS2_fjLj128EEEEELb0ELb0ELb0ELb0EEEvNS_9FwdParamsE,"aw",@nobits
	.sectionflags	@""
	.align	16


//--------------------- .nv.shared._ZN10layer_norm13ln_fwd_kernelINS_13Kernel_traitsIf6__halffS2_fjLj4096ELj1ELj1ELj4ELj16ENS_18Kernel_traits_baseILj4096EfS2_fS2_fjLj128EEEEELb0ELb0ELb0ELb1EEEvNS_9FwdParamsE --------------------------
	.section	.nv.shared._ZN10layer_norm13ln_fwd_kernelINS_13Kernel_traitsIf6__halffS2_fjLj4096ELj1ELj1ELj4ELj16ENS_18Kernel_traits_baseILj4096EfS2_fS2_fjLj128EEEEELb0ELb0ELb0ELb1EEEvNS_9FwdParamsE,"aw",@nobits
	.sectionflags	@""
	.align	16


//--------------------- .nv.shared._ZN10layer_norm13ln_fwd_kernelINS_13Kernel_traitsIf6__halffS2_fjLj4096ELj1ELj1ELj4ELj16ENS_18Kernel_traits_baseILj4096EfS2_fS2_fjLj128EEEEELb0ELb0ELb1ELb0EEEvNS_9FwdParamsE --------------------------
	.section	.nv.shared._ZN10layer_norm13ln_fwd_kernelINS_13Kernel_traitsIf6__halffS2_fjLj4096ELj1ELj1ELj4ELj16ENS_18Kernel_traits_baseILj4096EfS2_fS2_fjLj128EEEEELb0ELb0ELb1ELb0EEEvNS_9FwdParamsE,"aw",@nobits
	.sectionflags	@""
	.align	16


//--------------------- .nv.shared._ZN10layer_norm13ln_fwd_kernelINS_13Kernel_traitsIf6__halffS2_fjLj4096ELj1ELj1ELj4ELj16ENS_18Kernel_traits_baseILj4096EfS2_fS2_fjLj128EEEEELb0ELb0ELb1ELb1EEEvNS_9FwdParamsE --------------------------
	.section	.nv.shared._ZN10layer_norm13ln_fwd_kernelINS_13Kernel_traitsIf6__halffS2_fjLj4096ELj1ELj1ELj4ELj16ENS_18Kernel_traits_baseILj4096EfS2_fS2_fjLj128EEEEELb0ELb0ELb1ELb1EEEvNS_9FwdParamsE,"aw",@nobits
	.sectionflags	@""
	.align	16


//--------------------- .nv.shared._ZN10layer_norm13ln_fwd_kernelINS_13Kernel_traitsIf6__halffS2_fjLj4096ELj1ELj1ELj4ELj16ENS_18Kernel_traits_baseILj4096EfS2_fS2_fjLj128EEEEELb0ELb1ELb0ELb0EEEvNS_9FwdParamsE --------------------------
	.section	.nv.shared._ZN10layer_norm13ln_fwd_kernelINS_13Kernel_traitsIf6__halffS2_fjLj4096ELj1ELj1ELj4ELj16ENS_18Kernel_traits_baseILj4096EfS2_fS2_fjLj128EEEEELb0ELb1ELb0ELb0EEEvNS_9FwdParamsE,"aw",@nobits
	.sectionflags	@""
	.align	16


//--------------------- .nv.shared._ZN10layer_norm13ln_fwd_kernelINS_13Kernel_traitsIf6__halffS2_fjLj4096ELj1ELj1ELj4ELj16ENS_18Kernel_traits_baseILj4096EfS2_fS2_fjLj128EEEEELb0ELb1ELb0ELb1EEEvNS_9FwdParamsE --------------------------
	.section	.nv.shared._ZN10layer_norm13ln_fwd_kernelINS_13Kernel_traitsIf6__halffS2_fjLj4096ELj1ELj1ELj4ELj16ENS_18Kernel_traits_baseILj4096EfS2_fS2_fjLj128EEEEELb0ELb1ELb0ELb1EEEvNS_9FwdParamsE,"aw",@nobits
	.sectionflags	@""
	.align	16


//--------------------- .nv.shared._ZN10layer_norm13ln_fwd_kernelINS_13Kernel_traitsIf6__halffS2_fjLj4096ELj1ELj1ELj4ELj16ENS_18Kernel_traits_baseILj4096EfS2_fS2_fjLj128EEEEELb0ELb1ELb1ELb0EEEvNS_9FwdParamsE --------------------------
	.section	.nv.shared._ZN10layer_norm13ln_fwd_kernelINS_13Kernel_traitsIf6__halffS2_fjLj4096ELj1ELj1ELj4ELj16ENS_18Kernel_traits_baseILj4096EfS2_fS2_fjLj128EEEEELb0ELb1ELb1ELb0EEEvNS_9FwdParamsE,"aw",@nobits
	.sectionflags	@""
	.align	16


//--------------------- .nv.shared._ZN10layer_norm13ln_fwd_kernelINS_13Kernel_traitsIf6__halffS2_fjLj4096ELj1ELj1ELj4ELj16ENS_18Kernel_traits_baseILj4096EfS2_fS2_fjLj128EEEEELb0ELb1ELb1ELb1EEEvNS_9FwdParamsE --------------------------
	.section	.nv.shared._ZN10layer_norm13ln_fwd_kernelINS_13Kernel_traitsIf6__halffS2_fjLj4096ELj1ELj1ELj4ELj16ENS_18Kernel_traits_baseILj4096EfS2_fS2_fjLj128EEEEELb0ELb1ELb1ELb1EEEvNS_9FwdParamsE,"aw",@nobits
	.sectionflags	@""
	.align	16


//--------------------- .nv.shared._ZN10layer_norm13ln_fwd_kernelINS_13Kernel_traitsIf6__halffS2_fjLj4096ELj1ELj1ELj4ELj16ENS_18Kernel_traits_baseILj4096EfS2_fS2_fjLj128EEEEELb1ELb0ELb0ELb0EEEvNS_9FwdParamsE --------------------------
	.section	.nv.shared._ZN10layer_norm13ln_fwd_kernelINS_13Kernel_traitsIf6__halffS2_fjLj4096ELj1ELj1ELj4ELj16ENS_18Kernel_traits_baseILj4096EfS2_fS2_fjLj128EEEEELb1ELb0ELb0ELb0EEEvNS_9FwdParamsE,"aw",@nobits
	.sectionflags	@""
	.align	16


//--------------------- .nv.shared._ZN10layer_norm13ln_fwd_kernelINS_13Kernel_traitsIf6__halffS2_fjLj4096ELj1ELj1ELj4ELj16ENS_18Kernel_traits_baseILj4096EfS2_fS2_fjLj128EEEEELb1ELb0ELb0ELb1EEEvNS_9FwdParamsE --------------------------
	.section	.nv.shared._ZN10layer_norm13ln_fwd_kernelINS_13Kernel_traitsIf6__halffS2_fjLj4096ELj1ELj1ELj4ELj16ENS_18Kernel_traits_baseILj4096EfS2_fS2_fjLj128EEEEELb1ELb0ELb0ELb1EEEvNS_9FwdParamsE,"aw",@nobits
	.sectionflags	@""
	.align	16


//--------------------- .nv.shared._ZN10layer_norm13ln_fwd_kernelINS_13Kernel_traitsIf6__halffS2_fjLj4096ELj1ELj1ELj4ELj16ENS_18Kernel_traits_baseILj4096EfS2_fS2_fjLj128EEEEELb1ELb0ELb1ELb0EEEvNS_9FwdParamsE --------------------------
	.section	.nv.shared._ZN10layer_norm13ln_fwd_kernelINS_13Kernel_traitsIf6__halffS2_fjLj4096ELj1ELj1ELj4ELj16ENS_18Kernel_traits_baseILj4096EfS2_fS2_fjLj128EEEEELb1ELb0ELb1ELb0EEEvNS_9FwdParamsE,"aw",@nobits
	.sectionflags	@""
	.align	16


//--------------------- .nv.shared._ZN10layer_norm13ln_fwd_kernelINS_13Kernel_traitsIf6__halffS2_fjLj4096ELj1ELj1ELj4ELj16ENS_18Kernel_traits_baseILj4096EfS2_fS2_fjLj128EEEEELb1ELb0ELb1ELb1EEEvNS_9FwdParamsE --------------------------
	.section	.nv.shared._ZN10layer_norm13ln_fwd_kernelINS_13Kernel_traitsIf6__halffS2_fjLj4096ELj1ELj1ELj4ELj16ENS_18Kernel_traits_baseILj4096EfS2_fS2_fjLj128EEEEELb1ELb0ELb1ELb1EEEvNS_9FwdParamsE,"aw",@nobits
	.sectionflags	@""
	.align	16


//--------------------- .nv.shared._ZN10layer_norm13ln_fwd_kernelINS_13Kernel_traitsIf6__halffS2_fjLj4096ELj1ELj1ELj4ELj16ENS_18Kernel_traits_baseILj4096EfS2_fS2_fjLj128EEEEELb1ELb1ELb0ELb0EEEvNS_9FwdParamsE --------------------------
	.section	.nv.shared._ZN10layer_norm13ln_fwd_kernelINS_13Kernel_traitsIf6__halffS2_fjLj4096ELj1ELj1ELj4ELj16ENS_18Kernel_traits_baseILj4096EfS2_fS2_fjLj128EEEEELb1ELb1ELb0ELb0EEEvNS_9FwdParamsE,"aw",@nobits
	.sectionflags	@""
	.align	16


//--------------------- .nv.shared._ZN10layer_norm13ln_fwd_kernelINS_13Kernel_traitsIf6__halffS2_fjLj4096ELj1ELj1ELj4ELj16ENS_18Kernel_traits_baseILj4096EfS2_fS2_fjLj128EEEEELb1ELb1ELb0ELb1EEEvNS_9FwdParamsE --------------------------
	.section	.nv.shared._ZN10layer_norm13ln_fwd_kernelINS_13Kernel_traitsIf6__halffS2_fjLj4096ELj1ELj1ELj4ELj16ENS_18Kernel_traits_baseILj4096EfS2_fS2_fjLj128EEEEELb1ELb1ELb0ELb1EEEvNS_9FwdParamsE,"aw",@nobits
	.sectionflags	@""
	.align	16


//--------------------- .nv.shared._ZN10layer_norm13ln_fwd_kernelINS_13Kernel_traitsIf6__halffS2_fjLj4096ELj1ELj1ELj4ELj16ENS_18Kernel_traits_baseILj4096EfS2_fS2_fjLj128EEEEELb1ELb1ELb1ELb0EEEvNS_9FwdParamsE --------------------------
	.section	.nv.shared._ZN10layer_norm13ln_fwd_kernelINS_13Kernel_traitsIf6__halffS2_fjLj4096ELj1ELj1ELj4ELj16ENS_18Kernel_traits_baseILj4096EfS2_fS2_fjLj128EEEEELb1ELb1ELb1ELb0EEEvNS_9FwdParamsE,"aw",@nobits
	.sectionflags	@""
	.align	16


//--------------------- .nv.shared._ZN10layer_norm13ln_fwd_kernelINS_13Kernel_traitsIf6__halffS2_fjLj4096ELj1ELj1ELj4ELj16ENS_18Kernel_traits_baseILj4096EfS2_fS2_fjLj128EEEEELb1ELb1ELb1ELb1EEEvNS_9FwdParamsE --------------------------
	.section	.nv.shared._ZN10layer_norm13ln_fwd_kernelINS_13Kernel_traitsIf6__halffS2_fjLj4096ELj1ELj1ELj4ELj16ENS_18Kernel_traits_baseILj4096EfS2_fS2_fjLj128EEEEELb1ELb1ELb1ELb1EEEvNS_9FwdParamsE,"aw",@nobits
	.sectionflags	@""
	.align	16


//--------------------- .nv.shared._ZN10layer_norm13ln_fwd_kernelINS_13Kernel_traitsI6__halfffffjLj4096ELj1ELj1ELj4ELj16ENS_18Kernel_traits_baseILj4096ES2_ffffjLj128EEEEELb0ELb0ELb0ELb0EEEvNS_9FwdParamsE --------------------------
	.section	.nv.shared._ZN10layer_norm13ln_fwd_kernelINS_13Kernel_traitsI6__halfffffjLj4096ELj1ELj1ELj4ELj16ENS_18Kernel_traits_baseILj4096ES2_ffffjLj128EEEEELb0ELb0ELb0ELb0EEEvNS_9FwdParamsE,"aw",@nobits
	.sectionflags	@""
	.align	16


//--------------------- .nv.shared._ZN10layer_norm13ln_fwd_kernelINS_13Kernel_traitsI6__halfffffjLj4096ELj1ELj1ELj4ELj16ENS_18Kernel_traits_baseILj4096ES2_ffffjLj128EEEEELb0ELb0ELb0ELb1EEEvNS_9FwdParamsE --------------------------
	.section	.nv.shared._ZN10layer_norm13ln_fwd_kernelINS_13Kernel_traitsI6__halfffffjLj4096ELj1ELj1ELj4ELj16ENS_18Kernel_traits_baseILj4096ES2_ffffjLj128EEEEELb0ELb0ELb0ELb1EEEvNS_9FwdParamsE,"aw",@nobits
	.sectionflags	@""
	.align	16


//--------------------- .nv.shared._ZN10layer_norm13ln_fwd_kernelINS_13Kernel_traitsI6__halfffffjLj4096ELj1ELj1ELj4ELj16ENS_18Kernel_traits_baseILj4096ES2_ffffjLj128EEEEELb0ELb0ELb1ELb0EEEvNS_9FwdParamsE --------------------------
	.section	.nv.shared._ZN10layer_norm13ln_fwd_kernelINS_13Kernel_traitsI6__halfffffjLj4096ELj1ELj1ELj4ELj16ENS_18Kernel_traits_baseILj4096ES2_ffffjLj128EEEEELb0ELb0ELb1ELb0EEEvNS_9FwdParamsE,"aw",@nobits
	.sectionflags	@""
	.align	16


//--------------------- .nv.shared._ZN10layer_norm13ln_fwd_kernelINS_13Kernel_traitsI6__halfffffjLj4096ELj1ELj1ELj4ELj16ENS_18Kernel_traits_baseILj4096ES2_ffffjLj128EEEEELb0ELb0ELb1ELb1EEEvNS_9FwdParamsE --------------------------
	.section	.nv.shared._ZN10layer_norm13ln_fwd_kernelINS_13Kernel_traitsI6__halfffffjLj4096ELj1ELj1ELj4ELj16ENS_18Kernel_traits_baseILj4096ES2_ffffjLj128EEEEELb0ELb0ELb1ELb1EEEvNS_9FwdParamsE,"aw",@nobits
	.sectionflags	@""
	.align	16


//--------------------- .nv.shared._ZN10layer_norm13ln_fwd_kernelINS_13Kernel_traitsI6__halfffffjLj4096ELj1ELj1ELj4ELj16ENS_18Kernel_traits_baseILj4096ES2_ffffjLj128EEEEELb0ELb1ELb0ELb0EEEvNS_9FwdParamsE --------------------------
	.section	.nv.shared._ZN10layer_norm13ln_fwd_kernelINS_13Kernel_traitsI6__halfffffjLj4096ELj1ELj1ELj4ELj16ENS_18Kernel_traits_baseILj4096ES2_ffffjLj128EEEEELb0ELb1ELb0ELb0EEEvNS_9FwdParamsE,"aw",@nobits
	.sectionflags	@""
	.align	16


//--------------------- .nv.shared._ZN10layer_norm13ln_fwd_kernelINS_13Kernel_traitsI6__halfffffjLj4096ELj1ELj1ELj4ELj16ENS_18Kernel_traits_baseILj4096ES2_ffffjLj128EEEEELb0ELb1ELb0ELb1EEEvNS_9FwdParamsE --------------------------
	.section	.nv.shared._ZN10layer_norm13ln_fwd_kernelINS_13Kernel_traitsI6__halfffffjLj4096ELj1ELj1ELj4ELj16ENS_18Kernel_traits_baseILj4096ES2_ffffjLj128EEEEELb0ELb1ELb0ELb1EEEvNS_9FwdParamsE,"aw",@nobits
	.sectionflags	@""
	.align	16


//--------------------- .nv.shared._ZN10layer_norm13ln_fwd_kernelINS_13Kernel_traitsI6__halfffffjLj4096ELj1ELj1ELj4ELj16ENS_18Kernel_traits_baseILj4096ES2_ffffjLj128EEEEELb0ELb1ELb1ELb0EEEvNS_9FwdParamsE --------------------------
	.section	.nv.shared._ZN10layer_norm13ln_fwd_kernelINS_13Kernel_traitsI6__halfffffjLj4096ELj1ELj1ELj4ELj16ENS_18Kernel_traits_baseILj4096ES2_ffffjLj128EEEEELb0ELb1ELb1ELb0EEEvNS_9FwdParamsE,"aw",@nobits
	.sectionflags	@""
	.align	16


//--------------------- .nv.shared._ZN10layer_norm13ln_fwd_kernelINS_13Kernel_traitsI6__halfffffjLj4096ELj1ELj1ELj4ELj16ENS_18Kernel_traits_baseILj4096ES2_ffffjLj128EEEEELb0ELb1ELb1ELb1EEEvNS_9FwdParamsE --------------------------
	.section	.nv.shared._ZN10layer_norm13ln_fwd_kernelINS_13Kernel_traitsI6__halfffffjLj4096ELj1ELj1ELj4ELj16ENS_18Kernel_traits_baseILj4096ES2_ffffjLj128EEEEELb0ELb1ELb1ELb1EEEvNS_9FwdParamsE,"aw",@nobits
	.sectionflags	@""
	.align	16


//--------------------- .nv.shared._ZN10layer_norm13ln_fwd_kernelINS_13Kernel_traitsI6__halfffffjLj4096ELj1ELj1ELj4ELj16ENS_18Kernel_traits_baseILj4096ES2_ffffjLj128EEEEELb1ELb0ELb0ELb0EEEvNS_9FwdParamsE --------------------------
	.section	.nv.shared._ZN10layer_norm13ln_fwd_kernelINS_13Kernel_traitsI6__halfffffjLj4096ELj1ELj1ELj4ELj16ENS_18Kernel_traits_baseILj4096ES2_ffffjLj128EEEEELb1ELb0ELb0ELb0EEEvNS_9FwdParamsE,"aw",@nobits
	.sectionflags	@""
	.align	16


//--------------------- .nv.shared._ZN10layer_norm13ln_fwd_kernelINS_13Kernel_traitsI6__halfffffjLj4096ELj1ELj1ELj4ELj16ENS_18Kernel_traits_baseILj4096ES2_ffffjLj128EEEEELb1ELb0ELb0ELb1EEEvNS_9FwdParamsE --------------------------
	.section	.nv.shared._ZN10layer_norm13ln_fwd_kernelINS_13Kernel_traitsI6__halfffffjLj4096ELj1ELj1ELj4ELj16ENS_18Kernel_traits_baseILj4096ES2_ffffjLj128EEEEELb1ELb0ELb0ELb1EEEvNS_9FwdParamsE,"aw",@nobits
	.sectionflags	@""
	.align	16


//--------------------- .nv.shared._ZN10layer_norm13ln_fwd_kernelINS_13Kernel_traitsI6__halfffffjLj4096ELj1ELj1ELj4ELj16ENS_18Kernel_traits_baseILj4096ES2_ffffjLj128EEEEELb1ELb0ELb1ELb0EEEvNS_9FwdParamsE --------------------------
	.section	.nv.shared._ZN10layer_norm13ln_fwd_kernelINS_13Kernel_traitsI6__halfffffjLj4096ELj1ELj1ELj4ELj16ENS_18Kernel_traits_baseILj4096ES2_ffffjLj128EEEEELb1ELb0ELb1ELb0EEEvNS_9FwdParamsE,"aw",@nobits
	.sectionflags	@""
	.align	16


//--------------------- .nv.shared._ZN10layer_norm13ln_fwd_kernelINS_13Kernel_traitsI6__halfffffjLj4096ELj1ELj1ELj4ELj16ENS_18Kernel_traits_baseILj4096ES2_ffffjLj128EEEEELb1ELb0ELb1ELb1EEEvNS_9FwdParamsE --------------------------
	.section	.nv.shared._ZN10layer_norm13ln_fwd_kernelINS_13Kernel_traitsI6__halfffffjLj4096ELj1ELj1ELj4ELj16ENS_18Kernel_traits_baseILj4096ES2_ffffjLj128EEEEELb1ELb0ELb1ELb1EEEvNS_9FwdParamsE,"aw",@nobits
	.sectionflags	@""
	.align	16


//--------------------- .nv.shared._ZN10layer_norm13ln_fwd_kernelINS_13Kernel_traitsI6__halfffffjLj4096ELj1ELj1ELj4ELj16ENS_18Kernel_traits_baseILj4096ES2_ffffjLj128EEEEELb1ELb1ELb0ELb0EEEvNS_9FwdParamsE --------------------------
	.section	.nv.shared._ZN10layer_norm13ln_fwd_kernelINS_13Kernel_traitsI6__halfffffjLj4096ELj1ELj1ELj4ELj16ENS_18Kernel_traits_baseILj4096ES2_ffffjLj128EEEEELb1ELb1ELb0ELb0EEEvNS_9FwdParamsE,"aw",@nobits
	.sectionflags	@""
	.align	16


//--------------------- .nv.shared._ZN10layer_norm13ln_fwd_kernelINS_13Kernel_traitsI6__halfffffjLj4096ELj1ELj1ELj4ELj16ENS_18Kernel_traits_baseILj4096ES2_ffffjLj128EEEEELb1ELb1ELb0ELb1EEEvNS_9FwdParamsE --------------------------
	.section	.nv.shared._ZN10layer_norm13ln_fwd_kernelINS_13Kernel_traitsI6__halfffffjLj4096ELj1ELj1ELj4ELj16ENS_18Kernel_traits_baseILj4096ES2_ffffjLj128EEEEELb1ELb1ELb0ELb1EEEvNS_9FwdParamsE,"aw",@nobits
	.sectionflags	@""
	.align	16


//--------------------- .nv.shared._ZN10layer_norm13ln_fwd_kernelINS_13Kernel_traitsI6__halfffffjLj4096ELj1ELj1ELj4ELj16ENS_18Kernel_traits_baseILj4096ES2_ffffjLj128EEEEELb1ELb1ELb1ELb0EEEvNS_9FwdParamsE --------------------------
	.section	.nv.shared._ZN10layer_norm13ln_fwd_kernelINS_13Kernel_traitsI6__halfffffjLj4096ELj1ELj1ELj4ELj16ENS_18Kernel_traits_baseILj4096ES2_ffffjLj128EEEEELb1ELb1ELb1ELb0EEEvNS_9FwdParamsE,"aw",@nobits
	.sectionflags	@""
	.align	16


//--------------------- .nv.shared._ZN10layer_norm13ln_fwd_kernelINS_13Kernel_traitsI6__halfffffjLj4096ELj1ELj1ELj4ELj16ENS_18Kernel_traits_baseILj4096ES2_ffffjLj128EEEEELb1ELb1ELb1ELb1EEEvNS_9FwdParamsE --------------------------
	.section	.nv.shared._ZN10layer_norm13ln_fwd_kernelINS_13Kernel_traitsI6__halfffffjLj4096ELj1ELj1ELj4ELj16ENS_18Kernel_traits_baseILj4096ES2_ffffjLj128EEEEELb1ELb1ELb1ELb1EEEvNS_9FwdParamsE,"aw",@nobits
	.sectionflags	@""
	.align	16


//--------------------- .nv.shared._ZN10layer_norm13ln_fwd_kernelINS_13Kernel_traitsIfffffjLj4096ELj1ELj1ELj4ELj16ENS_18Kernel_traits_baseILj4096EfffffjLj128EEEEELb0ELb0ELb0ELb0EEEvNS_9FwdParamsE --------------------------
	.section	.nv.shared._ZN10layer_norm13ln_fwd_kernelINS_13Kernel_traitsIfffffjLj4096ELj1ELj1ELj4ELj16ENS_18Kernel_traits_baseILj4096EfffffjLj128EEEEELb0ELb0ELb0ELb0EEEvNS_9FwdParamsE,"aw",@nobits
	.sectionflags	@""
	.align	16


//--------------------- .nv.shared._ZN10layer_norm13ln_fwd_kernelINS_13Kernel_traitsIfffffjLj4096ELj1ELj1ELj4ELj16ENS_18Kernel_traits_baseILj4096EfffffjLj128EEEEELb0ELb0ELb0ELb1EEEvNS_9FwdParamsE --------------------------
	.section	.nv.shared._ZN10layer_norm13ln_fwd_kernelINS_13Kernel_traitsIfffffjLj4096ELj1ELj1ELj4ELj16ENS_18Kernel_traits_baseILj4096EfffffjLj128EEEEELb0ELb0ELb0ELb1EEEvNS_9FwdParamsE,"aw",@nobits
	.sectionflags	@""
	.align	16


//--------------------- .nv.shared._ZN10layer_norm13ln_fwd_kernelINS_13Kernel_traitsIfffffjLj4096ELj1ELj1ELj4ELj16ENS_18Kernel_traits_baseILj4096EfffffjLj128EEEEELb0ELb0ELb1ELb0EEEvNS_9FwdParamsE --------------------------
	.section	.nv.shared._ZN10layer_norm13ln_fwd_kernelINS_13Kernel_traitsIfffffjLj4096ELj1ELj1ELj4ELj16ENS_18Kernel_traits_baseILj4096EfffffjLj128EEEEELb0ELb0ELb1ELb0EEEvNS_9FwdParamsE,"aw",@nobits
	.sectionflags	@""
	.align	16


//--------------------- .nv.shared._ZN10layer_norm13ln_fwd_kernelINS_13Kernel_traitsIfffffjLj4096ELj1ELj1ELj4ELj16ENS_18Kernel_traits_baseILj4096EfffffjLj128EEEEELb0ELb0ELb1ELb1EEEvNS_9FwdParamsE --------------------------
	.section	.nv.shared._ZN10layer_norm13ln_fwd_kernelINS_13Kernel_traitsIfffffjLj4096ELj1ELj1ELj4ELj16ENS_18Kernel_traits_baseILj4096EfffffjLj128EEEEELb0ELb0ELb1ELb1EEEvNS_9FwdParamsE,"aw",@nobits
	.sectionflags	@""
	.align	16


//--------------------- .nv.shared._ZN10layer_norm13ln_fwd_kernelINS_13Kernel_traitsIfffffjLj4096ELj1ELj1ELj4ELj16ENS_18Kernel_traits_baseILj4096EfffffjLj128EEEEELb0ELb1ELb0ELb0EEEvNS_9FwdParamsE --------------------------
	.section	.nv.shared._ZN10layer_norm13ln_fwd_kernelINS_13Kernel_traitsIfffffjLj4096ELj1ELj1ELj4ELj16ENS_18Kernel_traits_baseILj4096EfffffjLj128EEEEELb0ELb1ELb0ELb0EEEvNS_9FwdParamsE,"aw",@nobits
	.sectionflags	@""
	.align	16


//--------------------- .nv.shared._ZN10layer_norm13ln_fwd_kernelINS_13Kernel_traitsIfffffjLj4096ELj1ELj1ELj4ELj16ENS_18Kernel_traits_baseILj4096EfffffjLj128EEEEELb0ELb1ELb0ELb1EEEvNS_9FwdParamsE --------------------------
	.section	.nv.shared._ZN10layer_norm13ln_fwd_kernelINS_13Kernel_traitsIfffffjLj4096ELj1ELj1ELj4ELj16ENS_18Kernel_traits_baseILj4096EfffffjLj128EEEEELb0ELb1ELb0ELb1EEEvNS_9FwdParamsE,"aw",@nobits
	.sectionflags	@""
	.align	16


//--------------------- .nv.shared._ZN10layer_norm13ln_fwd_kernelINS_13Kernel_traitsIfffffjLj4096ELj1ELj1ELj4ELj16ENS_18Kernel_traits_baseILj4096EfffffjLj128EEEEELb0ELb1ELb1ELb0EEEvNS_9FwdParamsE --------------------------
	.section	.nv.shared._ZN10layer_norm13ln_fwd_kernelINS_13Kernel_traitsIfffffjLj4096ELj1ELj1ELj4ELj16ENS_18Kernel_traits_baseILj4096EfffffjLj128EEEEELb0ELb1ELb1ELb0EEEvNS_9FwdParamsE,"aw",@nobits
	.sectionflags	@""
	.align	16


//--------------------- .nv.shared._ZN10layer_norm13ln_fwd_kernelINS_13Kernel_traitsIfffffjLj4096ELj1ELj1ELj4ELj16ENS_18Kernel_traits_baseILj4096EfffffjLj128EEEEELb0ELb1ELb1ELb1EEEvNS_9FwdParamsE --------------------------
	.section	.nv.shared._ZN10layer_norm13ln_fwd_kernelINS_13Kernel_traitsIfffffjLj4096ELj1ELj1ELj4ELj16ENS_18Kernel_traits_baseILj4096EfffffjLj128EEEEELb0ELb1ELb1ELb1EEEvNS_9FwdParamsE,"aw",@nobits
	.sectionflags	@""
	.align	16


//--------------------- .nv.shared._ZN10layer_norm13ln_fwd_kernelINS_13Kernel_traitsIfffffjLj4096ELj1ELj1ELj4ELj16ENS_18Kernel_traits_baseILj4096EfffffjLj128EEEEELb1ELb0ELb0ELb0EEEvNS_9FwdParamsE --------------------------
	.section	.nv.shared._ZN10layer_norm13ln_fwd_kernelINS_13Kernel_traitsIfffffjLj4096ELj1ELj1ELj4ELj16ENS_18Kernel_traits_baseILj4096EfffffjLj128EEEEELb1ELb0ELb0ELb0EEEvNS_9FwdParamsE,"aw",@nobits
	.sectionflags	@""
	.align	16


//--------------------- .nv.shared._ZN10layer_norm13ln_fwd_kernelINS_13Kernel_traitsIfffffjLj4096ELj1ELj1ELj4ELj16ENS_18Kernel_traits_baseILj4096EfffffjLj128EEEEELb1ELb0ELb0ELb1EEEvNS_9FwdParamsE --------------------------
	.section	.nv.shared._ZN10layer_norm13ln_fwd_kernelINS_13Kernel_traitsIfffffjLj4096ELj1ELj1ELj4ELj16ENS_18Kernel_traits_baseILj4096EfffffjLj128EEEEELb1ELb0ELb0ELb1EEEvNS_9FwdParamsE,"aw",@nobits
	.sectionflags	@""
	.align	16


//--------------------- .nv.shared._ZN10layer_norm13ln_fwd_kernelINS_13Kernel_traitsIfffffjLj4096ELj1ELj1ELj4ELj16ENS_18Kernel_traits_baseILj4096EfffffjLj128EEEEELb1ELb0ELb1ELb0EEEvNS_9FwdParamsE --------------------------
	.section	.nv.shared._ZN10layer_norm13ln_fwd_kernelINS_13Kernel_traitsIfffffjLj4096ELj1ELj1ELj4ELj16ENS_18Kernel_traits_baseILj4096EfffffjLj128EEEEELb1ELb0ELb1ELb0EEEvNS_9FwdParamsE,"aw",@nobits
	.sectionflags	@""
	.align	16


//--------------------- .nv.shared._ZN10layer_norm13ln_fwd_kernelINS_13Kernel_traitsIfffffjLj4096ELj1ELj1ELj4ELj16ENS_18Kernel_traits_baseILj4096EfffffjLj128EEEEELb1ELb0ELb1ELb1EEEvNS_9FwdParamsE --------------------------
	.section	.nv.shared._ZN10layer_norm13ln_fwd_kernelINS_13Kernel_traitsIfffffjLj4096ELj1ELj1ELj4ELj16ENS_18Kernel_traits_baseILj4096EfffffjLj128EEEEELb1ELb0ELb1ELb1EEEvNS_9FwdParamsE,"aw",@nobits
	.sectionflags	@""
	.align	16


//--------------------- .nv.shared._ZN10layer_norm13ln_fwd_kernelINS_13Kernel_traitsIfffffjLj4096ELj1ELj1ELj4ELj16ENS_18Kernel_traits_baseILj4096EfffffjLj128EEEEELb1ELb1ELb0ELb0EEEvNS_9FwdParamsE --------------------------
	.section	.nv.shared._ZN10layer_norm13ln_fwd_kernelINS_13Kernel_traitsIfffffjLj4096ELj1ELj1ELj4ELj16ENS_18Kernel_traits_baseILj4096EfffffjLj128EEEEELb1ELb1ELb0ELb0EEEvNS_9FwdParamsE,"aw",@nobits
	.sectionflags	@""
	.align	16


//--------------------- .nv.shared._ZN10layer_norm13ln_fwd_kernelINS_13Kernel_traitsIfffffjLj4096ELj1ELj1ELj4ELj16ENS_18Kernel_traits_baseILj4096EfffffjLj128EEEEELb1ELb1ELb0ELb1EEEvNS_9FwdParamsE --------------------------
	.section	.nv.shared._ZN10layer_norm13ln_fwd_kernelINS_13Kernel_traitsIfffffjLj4096ELj1ELj1ELj4ELj16ENS_18Kernel_traits_baseILj4096EfffffjLj128EEEEELb1ELb1ELb0ELb1EEEvNS_9FwdParamsE,"aw",@nobits
	.sectionflags	@""
	.align	16


//--------------------- .nv.shared._ZN10layer_norm13ln_fwd_kernelINS_13Kernel_traitsIfffffjLj4096ELj1ELj1ELj4ELj16ENS_18Kernel_traits_baseILj4096EfffffjLj128EEEEELb1ELb1ELb1ELb0EEEvNS_9FwdParamsE --------------------------
	.section	.nv.shared._ZN10layer_norm13ln_fwd_kernelINS_13Kernel_traitsIfffffjLj4096ELj1ELj1ELj4ELj16ENS_18Kernel_traits_baseILj4096EfffffjLj128EEEEELb1ELb1ELb1ELb0EEEvNS_9FwdParamsE,"aw",@nobits
	.sectionflags	@""
	.align	16


//--------------------- .nv.shared._ZN10layer_norm13ln_fwd_kernelINS_13Kernel_traitsIfffffjLj4096ELj1ELj1ELj4ELj16ENS_18Kernel_traits_baseILj4096EfffffjLj128EEEEELb1ELb1ELb1ELb1EEEvNS_9FwdParamsE --------------------------
	.section	.nv.shared._ZN10layer_norm13ln_fwd_kernelINS_13Kernel_traitsIfffffjLj4096ELj1ELj1ELj4ELj16ENS_18Kernel_traits_baseILj4096EfffffjLj128EEEEELb1ELb1ELb1ELb1EEEvNS_9FwdParamsE,"aw",@nobits
	.sectionflags	@""
	.align	16
